	.target	sm_90a

	.elftype	@"ET_EXEC"


//--------------------- .note.nv.tkinfo           --------------------------
	.section	.note.nv.tkinfo,"",@"SHT_NOTE"
	.sectionflags	@"SHF_NOTE_NV_TKINFO"
	.tkinfo
        /*0018*/ 	.word	0x00000002
        /*0030*/ 	.string	""
        /*0030*/ 	.string	"ptxas"
        /*0030*/ 	.string	"Cuda compilation tools, release 13.0, V13.0.88"
        /*0030*/ 	.string	"Build cuda_13.0.r13.0/compiler.36424714_0"
        /*0030*/ 	.string	"-arch sm_90a -m 64 "



//--------------------- .note.nv.cuinfo           --------------------------
	.section	.note.nv.cuinfo,"",@"SHT_NOTE"
	.sectionflags	@"SHF_NOTE_NV_CUINFO"
        /*0018*/ 	.short	0x0002
        /*001a*/ 	.short	0x005a
        /*001c*/ 	.short	0x0082
	.zero		2


//--------------------- .nv.info                  --------------------------
	.section	.nv.info,"",@"SHT_CUDA_INFO"
	.align	4


	//----- nvinfo : EIATTR_REGCOUNT
	.align		4
        /*0000*/ 	.byte	0x04, 0x2f
        /*0002*/ 	.short	(.L_10 - .L_9)
	.align		4
.L_9:
        /*0004*/ 	.word	index@(_ZN10layer_norm13ln_fwd_kernelINS_13Kernel_traitsIfffffjLj3072ELj1ELj1ELj4ELj16ENS_18Kernel_traits_baseILj3072EfffffjLj128EEEEELb1ELb1ELb1ELb1EEEvNS_9FwdParamsE)
        /*0008*/ 	.word	0x0000009c


	//----- nvinfo : EIATTR_FRAME_SIZE
	.align		4
.L_10:
        /*000c*/ 	.byte	0x04, 0x11
        /*000e*/ 	.short	(.L_12 - .L_11)
	.align		4
.L_11:
        /*0010*/ 	.word	index@(_ZN10layer_norm13ln_fwd_kernelINS_13Kernel_traitsIfffffjLj3072ELj1ELj1ELj4ELj16ENS_18Kernel_traits_baseILj3072EfffffjLj128EEEEELb1ELb1ELb1ELb1EEEvNS_9FwdParamsE)
        /*0014*/ 	.word	0x00000000


	//----- nvinfo : EIATTR_REGCOUNT
	.align		4
.L_12:
        /*0018*/ 	.byte	0x04, 0x2f
        /*001a*/ 	.short	(.L_14 - .L_13)
	.align		4
.L_13:
        /*001c*/ 	.word	index@(_ZN10layer_norm13ln_fwd_kernelINS_13Kernel_traitsIfffffjLj3072ELj1ELj1ELj4ELj16ENS_18Kernel_traits_baseILj3072EfffffjLj128EEEEELb1ELb1ELb1ELb0EEEvNS_9FwdParamsE)
        /*0020*/ 	.word	0x00000098


	//----- nvinfo : EIATTR_FRAME_SIZE
	.align		4
.L_14:
        /*0024*/ 	.byte	0x04, 0x11
        /*0026*/ 	.short	(.L_16 - .L_15)
	.align		4
.L_15:
        /*0028*/ 	.word	index@(_ZN10layer_norm13ln_fwd_kernelINS_13Kernel_traitsIfffffjLj3072ELj1ELj1ELj4ELj16ENS_18Kernel_traits_baseILj3072EfffffjLj128EEEEELb1ELb1ELb1ELb0EEEvNS_9FwdParamsE)
        /*002c*/ 	.word	0x00000000


	//----- nvinfo : EIATTR_REGCOUNT
	.align		4
.L_16:
        /*0030*/ 	.byte	0x04, 0x2f
        /*0032*/ 	.short	(.L_18 - .L_17)
	.align		4
.L_17:
        /*0034*/ 	.word	index@(_ZN10layer_norm13ln_fwd_kernelINS_13Kernel_traitsIfffffjLj3072ELj1ELj1ELj4ELj16ENS_18Kernel_traits_baseILj3072EfffffjLj128EEEEELb1ELb1ELb0ELb1EEEvNS_9FwdParamsE)
        /*0038*/ 	.word	0x00000092


	//----- nvinfo : EIATTR_FRAME_SIZE
	.align		4
.L_18:
        /*003c*/ 	.byte	0x04, 0x11
        /*003e*/ 	.short	(.L_20 - .L_19)
	.align		4
.L_19:
        /*0040*/ 	.word	index@(_ZN10layer_norm13ln_fwd_kernelINS_13Kernel_traitsIfffffjLj3072ELj1ELj1ELj4ELj16ENS_18Kernel_traits_baseILj3072EfffffjLj128EEEEELb1ELb1ELb0ELb1EEEvNS_9FwdParamsE)
        /*0044*/ 	.word	0x00000000


	//----- nvinfo : EIATTR_REGCOUNT
	.align		4
.L_20:
        /*0048*/ 	.byte	0x04, 0x2f
        /*004a*/ 	.short	(.L_22 - .L_21)
	.align		4
.L_21:
        /*004c*/ 	.word	index@(_ZN10layer_norm13ln_fwd_kernelINS_13Kernel_traitsIfffffjLj3072ELj1ELj1ELj4ELj16ENS_18Kernel_traits_baseILj3072EfffffjLj128EEEEELb1ELb1ELb0ELb0EEEvNS_9FwdParamsE)
        /*0050*/ 	.word	0x0000008a


	//----- nvinfo : EIATTR_FRAME_SIZE
	.align		4
.L_22:
        /*0054*/ 	.byte	0x04, 0x11
        /*0056*/ 	.short	(.L_24 - .L_23)
	.align		4
.L_23:
        /*0058*/ 	.word	index@(_ZN10layer_norm13ln_fwd_kernelINS_13Kernel_traitsIfffffjLj3072ELj1ELj1ELj4ELj16ENS_18Kernel_traits_baseILj3072EfffffjLj128EEEEELb1ELb1ELb0ELb0EEEvNS_9FwdParamsE)
        /*005c*/ 	.word	0x00000000


	//----- nvinfo : EIATTR_REGCOUNT
	.align		4
.L_24:
        /*0060*/ 	.byte	0x04, 0x2f
        /*0062*/ 	.short	(.L_26 - .L_25)
	.align		4
.L_25:
        /*0064*/ 	.word	index@(_ZN10layer_norm13ln_fwd_kernelINS_13Kernel_traitsIfffffjLj3072ELj1ELj1ELj4ELj16ENS_18Kernel_traits_baseILj3072EfffffjLj128EEEEELb1ELb0ELb1ELb1EEEvNS_9FwdParamsE)
        /*0068*/ 	.word	0x0000007f


	//----- nvinfo : EIATTR_FRAME_SIZE
	.align		4
.L_26:
        /*006c*/ 	.byte	0x04, 0x11
        /*006e*/ 	.short	(.L_28 - .L_27)
	.align		4
.L_27:
        /*0070*/ 	.word	index@(_ZN10layer_norm13ln_fwd_kernelINS_13Kernel_traitsIfffffjLj3072ELj1ELj1ELj4ELj16ENS_18Kernel_traits_baseILj3072EfffffjLj128EEEEELb1ELb0ELb1ELb1EEEvNS_9FwdParamsE)
        /*0074*/ 	.word	0x00000000


	//----- nvinfo : EIATTR_REGCOUNT
	.align		4
.L_28:
        /*0078*/ 	.byte	0x04, 0x2f
        /*007a*/ 	.short	(.L_30 - .L_29)
	.align		4
.L_29:
        /*007c*/ 	.word	index@(_ZN10layer_norm13ln_fwd_kernelINS_13Kernel_traitsIfffffjLj3072ELj1ELj1ELj4ELj16ENS_18Kernel_traits_baseILj3072EfffffjLj128EEEEELb1ELb0ELb1ELb0EEEvNS_9FwdParamsE)
        /*0080*/ 	.word	0x00000080


	//----- nvinfo : EIATTR_FRAME_SIZE
	.align		4
.L_30:
        /*0084*/ 	.byte	0x04, 0x11
        /*0086*/ 	.short	(.L_32 - .L_31)
	.align		4
.L_31:
        /*0088*/ 	.word	index@(_ZN10layer_norm13ln_fwd_kernelINS_13Kernel_traitsIfffffjLj3072ELj1ELj1ELj4ELj16ENS_18Kernel_traits_baseILj3072EfffffjLj128EEEEELb1ELb0ELb1ELb0EEEvNS_9FwdParamsE)
        /*008c*/ 	.word	0x00000000


	//----- nvinfo : EIATTR_REGCOUNT
	.align		4
.L_32:
        /*0090*/ 	.byte	0x04, 0x2f
        /*0092*/ 	.short	(.L_34 - .L_33)
	.align		4
.L_33:
        /*0094*/ 	.word	index@(_ZN10layer_norm13ln_fwd_kernelINS_13Kernel_traitsIfffffjLj3072ELj1ELj1ELj4ELj16ENS_18Kernel_traits_baseILj3072EfffffjLj128EEEEELb1ELb0ELb0ELb1EEEvNS_9FwdParamsE)
        /*0098*/ 	.word	0x0000007f


	//----- nvinfo : EIATTR_FRAME_SIZE
	.align		4
.L_34:
        /*009c*/ 	.byte	0x04, 0x11
        /*009e*/ 	.short	(.L_36 - .L_35)
	.align		4
.L_35:
        /*00a0*/ 	.word	index@(_ZN10layer_norm13ln_fwd_kernelINS_13Kernel_traitsIfffffjLj3072ELj1ELj1ELj4ELj16ENS_18Kernel_traits_baseILj3072EfffffjLj128EEEEELb1ELb0ELb0ELb1EEEvNS_9FwdParamsE)
        /*00a4*/ 	.word	0x00000000


	//----- nvinfo : EIATTR_REGCOUNT
	.align		4
.L_36:
        /*00a8*/ 	.byte	0x04, 0x2f
        /*00aa*/ 	.short	(.L_38 - .L_37)
	.align		4
.L_37:
        /*00ac*/ 	.word	index@(_ZN10layer_norm13ln_fwd_kernelINS_13Kernel_traitsIfffffjLj3072ELj1ELj1ELj4ELj16ENS_18Kernel_traits_baseILj3072EfffffjLj128EEEEELb1ELb0ELb0ELb0EEEvNS_9FwdParamsE)
        /*00b0*/ 	.word	0x00000076


	//----- nvinfo : EIATTR_FRAME_SIZE
	.align		4
.L_38:
        /*00b4*/ 	.byte	0x04, 0x11
        /*00b6*/ 	.short	(.L_40 - .L_39)
	.align		4
.L_39:
        /*00b8*/ 	.word	index@(_ZN10layer_norm13ln_fwd_kernelINS_13Kernel_traitsIfffffjLj3072ELj1ELj1ELj4ELj16ENS_18Kernel_traits_baseILj3072EfffffjLj128EEEEELb1ELb0ELb0ELb0EEEvNS_9FwdParamsE)
        /*00bc*/ 	.word	0x00000000


	//----- nvinfo : EIATTR_REGCOUNT
	.align		4
.L_40:
        /*00c0*/ 	.byte	0x04, 0x2f
        /*00c2*/ 	.short	(.L_42 - .L_41)
	.align		4
.L_41:
        /*00c4*/ 	.word	index@(_ZN10layer_norm13ln_fwd_kernelINS_13Kernel_traitsIfffffjLj3072ELj1ELj1ELj4ELj16ENS_18Kernel_traits_baseILj3072EfffffjLj128EEEEELb0ELb1ELb1ELb1EEEvNS_9FwdParamsE)
        /*00c8*/ 	.word	0x00000080


	//----- nvinfo : EIATTR_FRAME_SIZE
	.align		4
.L_42:
        /*00cc*/ 	.byte	0x04, 0x11
        /*00ce*/ 	.short	(.L_44 - .L_43)
	.align		4
.L_43:
        /*00d0*/ 	.word	index@(_ZN10layer_norm13ln_fwd_kernelINS_13Kernel_traitsIfffffjLj3072ELj1ELj1ELj4ELj16ENS_18Kernel_traits_baseILj3072EfffffjLj128EEEEELb0ELb1ELb1ELb1EEEvNS_9FwdParamsE)
        /*00d4*/ 	.word	0x00000000


	//----- nvinfo : EIATTR_REGCOUNT
	.align		4
.L_44:
        /*00d8*/ 	.byte	0x04, 0x2f
        /*00da*/ 	.short	(.L_46 - .L_45)
	.align		4
.L_45:
        /*00dc*/ 	.word	index@(_ZN10layer_norm13ln_fwd_kernelINS_13Kernel_traitsIfffffjLj3072ELj1ELj1ELj4ELj16ENS_18Kernel_traits_baseILj3072EfffffjLj128EEEEELb0ELb1ELb1ELb0EEEvNS_9FwdParamsE)
        /*00e0*/ 	.word	0x00000088


	//----- nvinfo : EIATTR_FRAME_SIZE
	.align		4
.L_46:
        /*00e4*/ 	.byte	0x04, 0x11
        /*00e6*/ 	.short	(.L_48 - .L_47)
	.align		4
.L_47:
        /*00e8*/ 	.word	index@(_ZN10layer_norm13ln_fwd_kernelINS_13Kernel_traitsIfffffjLj3072ELj1ELj1ELj4ELj16ENS_18Kernel_traits_baseILj3072EfffffjLj128EEEEELb0ELb1ELb1ELb0EEEvNS_9FwdParamsE)
        /*00ec*/ 	.word	0x00000000


	//----- nvinfo : EIATTR_REGCOUNT
	.align		4
.L_48:
        /*00f0*/ 	.byte	0x04, 0x2f
        /*00f2*/ 	.short	(.L_50 - .L_49)
	.align		4
.L_49:
        /*00f4*/ 	.word	index@(_ZN10layer_norm13ln_fwd_kernelINS_13Kernel_traitsIfffffjLj3072ELj1ELj1ELj4ELj16ENS_18Kernel_traits_baseILj3072EfffffjLj128EEEEELb0ELb1ELb0ELb1EEEvNS_9FwdParamsE)
        /*00f8*/ 	.word	0x00000099


	//----- nvinfo : EIATTR_FRAME_SIZE
	.align		4
.L_50:
        /*00fc*/ 	.byte	0x04, 0x11
        /*00fe*/ 	.short	(.L_52 - .L_51)
	.align		4
.L_51:
        /*0100*/ 	.word	index@(_ZN10layer_norm13ln_fwd_kernelINS_13Kernel_traitsIfffffjLj3072ELj1ELj1ELj4ELj16ENS_18Kernel_traits_baseILj3072EfffffjLj128EEEEELb0ELb1ELb0ELb1EEEvNS_9FwdParamsE)
        /*0104*/ 	.word	0x00000000


	//----- nvinfo : EIATTR_REGCOUNT
	.align		4
.L_52:
        /*0108*/ 	.byte	0x04, 0x2f
        /*010a*/ 	.short	(.L_54 - .L_53)
	.align		4
.L_53:
        /*010c*/ 	.word	index@(_ZN10layer_norm13ln_fwd_kernelINS_13Kernel_traitsIfffffjLj3072ELj1ELj1ELj4ELj16ENS_18Kernel_traits_baseILj3072EfffffjLj128EEEEELb0ELb1ELb0ELb0EEEvNS_9FwdParamsE)
        /*0110*/ 	.word	0x00000080


	//----- nvinfo : EIATTR_FRAME_SIZE
	.align		4
.L_54:
        /*0114*/ 	.byte	0x04, 0x11
        /*0116*/ 	.short	(.L_56 - .L_55)
	.align		4
.L_55:
        /*0118*/ 	.word	index@(_ZN10layer_norm13ln_fwd_kernelINS_13Kernel_traitsIfffffjLj3072ELj1ELj1ELj4ELj16ENS_18Kernel_traits_baseILj3072EfffffjLj128EEEEELb0ELb1ELb0ELb0EEEvNS_9FwdParamsE)
        /*011c*/ 	.word	0x00000000


	//----- nvinfo : EIATTR_REGCOUNT
	.align		4
.L_56:
        /*0120*/ 	.byte	0x04, 0x2f
        /*0122*/ 	.short	(.L_58 - .L_57)
	.align		4
.L_57:
        /*0124*/ 	.word	index@(_ZN10layer_norm13ln_fwd_kernelINS_13Kernel_traitsIfffffjLj3072ELj1ELj1ELj4ELj16ENS_18Kernel_traits_baseILj3072EfffffjLj128EEEEELb0ELb0ELb1ELb1EEEvNS_9FwdParamsE)
        /*0128*/ 	.word	0x00000080


	//----- nvinfo : EIATTR_FRAME_SIZE
	.align		4
.L_58:
        /*012c*/ 	.byte	0x04, 0x11
        /*012e*/ 	.short	(.L_60 - .L_59)
	.align		4
.L_59:
        /*0130*/ 	.word	index@(_ZN10layer_norm13ln_fwd_kernelINS_13Kernel_traitsIfffffjLj3072ELj1ELj1ELj4ELj16ENS_18Kernel_traits_baseILj3072EfffffjLj128EEEEELb0ELb0ELb1ELb1EEEvNS_9FwdParamsE)
        /*0134*/ 	.word	0x00000000


	//----- nvinfo : EIATTR_REGCOUNT
	.align		4
.L_60:
        /*0138*/ 	.byte	0x04, 0x2f
        /*013a*/ 	.short	(.L_62 - .L_61)
	.align		4
.L_61:
        /*013c*/ 	.word	index@(_ZN10layer_norm13ln_fwd_kernelINS_13Kernel_traitsIfffffjLj3072ELj1ELj1ELj4ELj16ENS_18Kernel_traits_baseILj3072EfffffjLj128EEEEELb0ELb0ELb1ELb0EEEvNS_9FwdParamsE)
        /*0140*/ 	.word	0x00000073


	//----- nvinfo : EIATTR_FRAME_SIZE
	.align		4
.L_62:
        /*0144*/ 	.byte	0x04, 0x11
        /*0146*/ 	.short	(.L_64 - .L_63)
	.align		4
.L_63:
        /*0148*/ 	.word	index@(_ZN10layer_norm13ln_fwd_kernelINS_13Kernel_traitsIfffffjLj3072ELj1ELj1ELj4ELj16ENS_18Kernel_traits_baseILj3072EfffffjLj128EEEEELb0ELb0ELb1ELb0EEEvNS_9FwdParamsE)
        /*014c*/ 	.word	0x00000000


	//----- nvinfo : EIATTR_REGCOUNT
	.align		4
.L_64:
        /*0150*/ 	.byte	0x04, 0x2f
        /*0152*/ 	.short	(.L_66 - .L_65)
	.align		4
.L_65:
        /*0154*/ 	.word	index@(_ZN10layer_norm13ln_fwd_kernelINS_13Kernel_traitsIfffffjLj3072ELj1ELj1ELj4ELj16ENS_18Kernel_traits_baseILj3072EfffffjLj128EEEEELb0ELb0ELb0ELb1EEEvNS_9FwdParamsE)
        /*0158*/ 	.word	0x00000080


	//----- nvinfo : EIATTR_FRAME_SIZE
	.align		4
.L_66:
        /*015c*/ 	.byte	0x04, 0x11
        /*015e*/ 	.short	(.L_68 - .L_67)
	.align		4
.L_67:
        /*0160*/ 	.word	index@(_ZN10layer_norm13ln_fwd_kernelINS_13Kernel_traitsIfffffjLj3072ELj1ELj1ELj4ELj16ENS_18Kernel_traits_baseILj3072EfffffjLj128EEEEELb0ELb0ELb0ELb1EEEvNS_9FwdParamsE)
        /*0164*/ 	.word	0x00000000


	//----- nvinfo : EIATTR_REGCOUNT
	.align		4
.L_68:
        /*0168*/ 	.byte	0x04, 0x2f
        /*016a*/ 	.short	(.L_70 - .L_69)
	.align		4
.L_69:
        /*016c*/ 	.word	index@(_ZN10layer_norm13ln_fwd_kernelINS_13Kernel_traitsIfffffjLj3072ELj1ELj1ELj4ELj16ENS_18Kernel_traits_baseILj3072EfffffjLj128EEEEELb0ELb0ELb0ELb0EEEvNS_9FwdParamsE)
        /*0170*/ 	.word	0x0000007e


	//----- nvinfo : EIATTR_FRAME_SIZE
	.align		4
.L_70:
        /*0174*/ 	.byte	0x04, 0x11
        /*0176*/ 	.short	(.L_72 - .L_71)
	.align		4
.L_71:
        /*0178*/ 	.word	index@(_ZN10layer_norm13ln_fwd_kernelINS_13Kernel_traitsIfffffjLj3072ELj1ELj1ELj4ELj16ENS_18Kernel_traits_baseILj3072EfffffjLj128EEEEELb0ELb0ELb0ELb0EEEvNS_9FwdParamsE)
        /*017c*/ 	.word	0x00000000


	//----- nvinfo : EIATTR_REGCOUNT
	.align		4
.L_72:
        /*0180*/ 	.byte	0x04, 0x2f
        /*0182*/ 	.short	(.L_74 - .L_73)
	.align		4
.L_73:
        /*0184*/ 	.word	index@(_ZN10layer_norm13ln_fwd_kernelINS_13Kernel_traitsI6__halfffffjLj3072ELj1ELj1ELj4ELj16ENS_18Kernel_traits_baseILj3072ES2_ffffjLj128EEEEELb1ELb1ELb1ELb1EEEvNS_9FwdParamsE)
        /*0188*/ 	.word	0x00000099


	//----- nvinfo : EIATTR_FRAME_SIZE
	.align		4
.L_74:
        /*018c*/ 	.byte	0x04, 0x11
        /*018e*/ 	.short	(.L_76 - .L_75)
	.align		4
.L_75:
        /*0190*/ 	.word	index@(_ZN10layer_norm13ln_fwd_kernelINS_13Kernel_traitsI6__halfffffjLj3072ELj1ELj1ELj4ELj16ENS_18Kernel_traits_baseILj3072ES2_ffffjLj128EEEEELb1ELb1ELb1ELb1EEEvNS_9FwdParamsE)
        /*0194*/ 	.word	0x00000000


	//----- nvinfo : EIATTR_REGCOUNT
	.align		4
.L_76:
        /*0198*/ 	.byte	0x04, 0x2f
        /*019a*/ 	.short	(.L_78 - .L_77)
	.align		4
.L_77:
        /*019c*/ 	.word	index@(_ZN10layer_norm13ln_fwd_kernelINS_13Kernel_traitsI6__halfffffjLj3072ELj1ELj1ELj4ELj16ENS_18Kernel_traits_baseILj3072ES2_ffffjLj128EEEEELb1ELb1ELb1ELb0EEEvNS_9FwdParamsE)
        /*01a0*/ 	.word	0x00000098


	//----- nvinfo : EIATTR_FRAME_SIZE
	.align		4
.L_78:
        /*01a4*/ 	.byte	0x04, 0x11
        /*01a6*/ 	.short	(.L_80 - .L_79)
	.align		4
.L_79:
        /*01a8*/ 	.word	index@(_ZN10layer_norm13ln_fwd_kernelINS_13Kernel_traitsI6__halfffffjLj3072ELj1ELj1ELj4ELj16ENS_18Kernel_traits_baseILj3072ES2_ffffjLj128EEEEELb1ELb1ELb1ELb0EEEvNS_9FwdParamsE)
        /*01ac*/ 	.word	0x00000000


	//----- nvinfo : EIATTR_REGCOUNT
	.align		4
.L_80:
        /*01b0*/ 	.byte	0x04, 0x2f
        /*01b2*/ 	.short	(.L_82 - .L_81)
	.align		4
.L_81:
        /*01b4*/ 	.word	index@(_ZN10layer_norm13ln_fwd_kernelINS_13Kernel_traitsI6__halfffffjLj3072ELj1ELj1ELj4ELj16ENS_18Kernel_traits_baseILj3072ES2_ffffjLj128EEEEELb1ELb1ELb0ELb1EEEvNS_9FwdParamsE)
        /*01b8*/ 	.word	0x00000090


	//----- nvinfo : EIATTR_FRAME_SIZE
	.align		4
.L_82:
        /*01bc*/ 	.byte	0x04, 0x11
        /*01be*/ 	.short	(.L_84 - .L_83)
	.align		4
.L_83:
        /*01c0*/ 	.word	index@(_ZN10layer_norm13ln_fwd_kernelINS_13Kernel_traitsI6__halfffffjLj3072ELj1ELj1ELj4ELj16ENS_18Kernel_traits_baseILj3072ES2_ffffjLj128EEEEELb1ELb1ELb0ELb1EEEvNS_9FwdParamsE)
        /*01c4*/ 	.word	0x00000000


	//----- nvinfo : EIATTR_REGCOUNT
	.align		4
.L_84:
        /*01c8*/ 	.byte	0x04, 0x2f
        /*01ca*/ 	.short	(.L_86 - .L_85)
	.align		4
.L_85:
        /*01cc*/ 	.word	index@(_ZN10layer_norm13ln_fwd_kernelINS_13Kernel_traitsI6__halfffffjLj3072ELj1ELj1ELj4ELj16ENS_18Kernel_traits_baseILj3072ES2_ffffjLj128EEEEELb1ELb1ELb0ELb0EEEvNS_9FwdParamsE)
        /*01d0*/ 	.word	0x00000089


	//----- nvinfo : EIATTR_FRAME_SIZE
	.align		4
.L_86:
        /*01d4*/ 	.byte	0x04, 0x11
        /*01d6*/ 	.short	(.L_88 - .L_87)
	.align		4
.L_87:
        /*01d8*/ 	.word	index@(_ZN10layer_norm13ln_fwd_kernelINS_13Kernel_traitsI6__halfffffjLj3072ELj1ELj1ELj4ELj16ENS_18Kernel_traits_baseILj3072ES2_ffffjLj128EEEEELb1ELb1ELb0ELb0EEEvNS_9FwdParamsE)
        /*01dc*/ 	.word	0x00000000


	//----- nvinfo : EIATTR_REGCOUNT
	.align		4
.L_88:
        /*01e0*/ 	.byte	0x04, 0x2f
        /*01e2*/ 	.short	(.L_90 - .L_89)
	.align		4
.L_89:
        /*01e4*/ 	.word	index@(_ZN10layer_norm13ln_fwd_kernelINS_13Kernel_traitsI6__halfffffjLj3072ELj1ELj1ELj4ELj16ENS_18Kernel_traits_baseILj3072ES2_ffffjLj128EEEEELb1ELb0ELb1ELb1EEEvNS_9FwdParamsE)
        /*01e8*/ 	.word	0x0000007f


	//----- nvinfo : EIATTR_FRAME_SIZE
	.align		4
.L_90:
        /*01ec*/ 	.byte	0x04, 0x11
        /*01ee*/ 	.short	(.L_92 - .L_91)
	.align		4
.L_91:
        /*01f0*/ 	.word	index@(_ZN10layer_norm13ln_fwd_kernelINS_13Kernel_traitsI6__halfffffjLj3072ELj1ELj1ELj4ELj16ENS_18Kernel_traits_baseILj3072ES2_ffffjLj128EEEEELb1ELb0ELb1ELb1EEEvNS_9FwdParamsE)
        /*01f4*/ 	.word	0x00000000


	//----- nvinfo : EIATTR_REGCOUNT
	.align		4
.L_92:
        /*01f8*/ 	.byte	0x04, 0x2f
        /*01fa*/ 	.short	(.L_94 - .L_93)
	.align		4
.L_93:
        /*01fc*/ 	.word	index@(_ZN10layer_norm13ln_fwd_kernelINS_13Kernel_traitsI6__halfffffjLj3072ELj1ELj1ELj4ELj16ENS_18Kernel_traits_baseILj3072ES2_ffffjLj128EEEEELb1ELb0ELb1ELb0EEEvNS_9FwdParamsE)
        /*0200*/ 	.word	0x00000080


	//----- nvinfo : EIATTR_FRAME_SIZE
	.align		4
.L_94:
        /*0204*/ 	.byte	0x04, 0x11
        /*0206*/ 	.short	(.L_96 - .L_95)
	.align		4
.L_95:
        /*0208*/ 	.word	index@(_ZN10layer_norm13ln_fwd_kernelINS_13Kernel_traitsI6__halfffffjLj3072ELj1ELj1ELj4ELj16ENS_18Kernel_traits_baseILj3072ES2_ffffjLj128EEEEELb1ELb0ELb1ELb0EEEvNS_9FwdParamsE)
        /*020c*/ 	.word	0x00000000


	//----- nvinfo : EIATTR_REGCOUNT
	.align		4
.L_96:
        /*0210*/ 	.byte	0x04, 0x2f
        /*0212*/ 	.short	(.L_98 - .L_97)
	.align		4
.L_97:
        /*0214*/ 	.word	index@(_ZN10layer_norm13ln_fwd_kernelINS_13Kernel_traitsI6__halfffffjLj3072ELj1ELj1ELj4ELj16ENS_18Kernel_traits_baseILj3072ES2_ffffjLj128EEEEELb1ELb0ELb0ELb1EEEvNS_9FwdParamsE)
        /*0218*/ 	.word	0x0000007f


	//----- nvinfo : EIATTR_FRAME_SIZE
	.align		4
.L_98:
        /*021c*/ 	.byte	0x04, 0x11
        /*021e*/ 	.short	(.L_100 - .L_99)
	.align		4
.L_99:
        /*0220*/ 	.word	index@(_ZN10layer_norm13ln_fwd_kernelINS_13Kernel_traitsI6__halfffffjLj3072ELj1ELj1ELj4ELj16ENS_18Kernel_traits_baseILj3072ES2_ffffjLj128EEEEELb1ELb0ELb0ELb1EEEvNS_9FwdParamsE)
        /*0224*/ 	.word	0x00000000


	//----- nvinfo : EIATTR_REGCOUNT
	.align		4
.L_100:
        /*0228*/ 	.byte	0x04, 0x2f
        /*022a*/ 	.short	(.L_102 - .L_101)
	.align		4
.L_101:
        /*022c*/ 	.word	index@(_ZN10layer_norm13ln_fwd_kernelINS_13Kernel_traitsI6__halfffffjLj3072ELj1ELj1ELj4ELj16ENS_18Kernel_traits_baseILj3072ES2_ffffjLj128EEEEELb1ELb0ELb0ELb0EEEvNS_9FwdParamsE)
        /*0230*/ 	.word	0x00000074


	//----- nvinfo : EIATTR_FRAME_SIZE
	.align		4
.L_102:
        /*0234*/ 	.byte	0x04, 0x11
        /*0236*/ 	.short	(.L_104 - .L_103)
	.align		4
.L_103:
        /*0238*/ 	.word	index@(_ZN10layer_norm13ln_fwd_kernelINS_13Kernel_traitsI6__halfffffjLj3072ELj1ELj1ELj4ELj16ENS_18Kernel_traits_baseILj3072ES2_ffffjLj128EEEEELb1ELb0ELb0ELb0EEEvNS_9FwdParamsE)
        /*023c*/ 	.word	0x00000000


	//----- nvinfo : EIATTR_REGCOUNT
	.align		4
.L_104:
        /*0240*/ 	.byte	0x04, 0x2f
        /*0242*/ 	.short	(.L_106 - .L_105)
	.align		4
.L_105:
        /*0244*/ 	.word	index@(_ZN10layer_norm13ln_fwd_kernelINS_13Kernel_traitsI6__halfffffjLj3072ELj1ELj1ELj4ELj16ENS_18Kernel_traits_baseILj3072ES2_ffffjLj128EEEEELb0ELb1ELb1ELb1EEEvNS_9FwdParamsE)
        /*0248*/ 	.word	0x00000080


	//----- nvinfo : EIATTR_FRAME_SIZE
	.align		4
.L_106:
        /*024c*/ 	.byte	0x04, 0x11
        /*024e*/ 	.short	(.L_108 - .L_107)
	.align		4
.L_107:
        /*0250*/ 	.word	index@(_ZN10layer_norm13ln_fwd_kernelINS_13Kernel_traitsI6__halfffffjLj3072ELj1ELj1ELj4ELj16ENS_18Kernel_traits_baseILj3072ES2_ffffjLj128EEEEELb0ELb1ELb1ELb1EEEvNS_9FwdParamsE)
        /*0254*/ 	.word	0x00000000


	//----- nvinfo : EIATTR_REGCOUNT
	.align		4
.L_108:
        /*0258*/ 	.byte	0x04, 0x2f
        /*025a*/ 	.short	(.L_110 - .L_109)
	.align		4
.L_109:
        /*025c*/ 	.word	index@(_ZN10layer_norm13ln_fwd_kernelINS_13Kernel_traitsI6__halfffffjLj3072ELj1ELj1ELj4ELj16ENS_18Kernel_traits_baseILj3072ES2_ffffjLj128EEEEELb0ELb1ELb1ELb0EEEvNS_9FwdParamsE)
        /*0260*/ 	.word	0x00000089


	//----- nvinfo : EIATTR_FRAME_SIZE
	.align		4
.L_110:
        /*0264*/ 	.byte	0x04, 0x11
        /*0266*/ 	.short	(.L_112 - .L_111)
	.align		4
.L_111:
        /*0268*/ 	.word	index@(_ZN10layer_norm13ln_fwd_kernelINS_13Kernel_traitsI6__halfffffjLj3072ELj1ELj1ELj4ELj16ENS_18Kernel_traits_baseILj3072ES2_ffffjLj128EEEEELb0ELb1ELb1ELb0EEEvNS_9FwdParamsE)
        /*026c*/ 	.word	0x00000000


	//----- nvinfo : EIATTR_REGCOUNT
	.align		4
.L_112:
        /*0270*/ 	.byte	0x04, 0x2f
        /*0272*/ 	.short	(.L_114 - .L_113)
	.align		4
.L_113:
        /*0274*/ 	.word	index@(_ZN10layer_norm13ln_fwd_kernelINS_13Kernel_traitsI6__halfffffjLj3072ELj1ELj1ELj4ELj16ENS_18Kernel_traits_baseILj3072ES2_ffffjLj128EEEEELb0ELb1ELb0ELb1EEEvNS_9FwdParamsE)
        /*0278*/ 	.word	0x0000007e


	//----- nvinfo : EIATTR_FRAME_SIZE
	.align		4
.L_114:
        /*027c*/ 	.byte	0x04, 0x11
        /*027e*/ 	.short	(.L_116 - .L_115)
	.align		4
.L_115:
        /*0280*/ 	.word	index@(_ZN10layer_norm13ln_fwd_kernelINS_13Kernel_traitsI6__halfffffjLj3072ELj1ELj1ELj4ELj16ENS_18Kernel_traits_baseILj3072ES2_ffffjLj128EEEEELb0ELb1ELb0ELb1EEEvNS_9FwdParamsE)
        /*0284*/ 	.word	0x00000000


	//----- nvinfo : EIATTR_REGCOUNT
	.align		4
.L_116:
        /*0288*/ 	.byte	0x04, 0x2f
        /*028a*/ 	.short	(.L_118 - .L_117)
	.align		4
.L_117:
        /*028c*/ 	.word	index@(_ZN10layer_norm13ln_fwd_kernelINS_13Kernel_traitsI6__halfffffjLj3072ELj1ELj1ELj4ELj16ENS_18Kernel_traits_baseILj3072ES2_ffffjLj128EEEEELb0ELb1ELb0ELb0EEEvNS_9FwdParamsE)
        /*0290*/ 	.word	0x0000007d


	//----- nvinfo : EIATTR_FRAME_SIZE
	.align		4
.L_118:
        /*0294*/ 	.byte	0x04, 0x11
        /*0296*/ 	.short	(.L_120 - .L_119)
	.align		4
.L_119:
        /*0298*/ 	.word	index@(_ZN10layer_norm13ln_fwd_kernelINS_13Kernel_traitsI6__halfffffjLj3072ELj1ELj1ELj4ELj16ENS_18Kernel_traits_baseILj3072ES2_ffffjLj128EEEEELb0ELb1ELb0ELb0EEEvNS_9FwdParamsE)
        /*029c*/ 	.word	0x00000000


	//----- nvinfo : EIATTR_REGCOUNT
	.align		4
.L_120:
        /*02a0*/ 	.byte	0x04, 0x2f
        /*02a2*/ 	.short	(.L_122 - .L_121)
	.align		4
.L_121:
        /*02a4*/ 	.word	index@(_ZN10layer_norm13ln_fwd_kernelINS_13Kernel_traitsI6__halfffffjLj3072ELj1ELj1ELj4ELj16ENS_18Kernel_traits_baseILj3072ES2_ffffjLj128EEEEELb0ELb0ELb1ELb1EEEvNS_9FwdParamsE)
        /*02a8*/ 	.word	0x00000060


	//----- nvinfo : EIATTR_FRAME_SIZE
	.align		4
.L_122:
        /*02ac*/ 	.byte	0x04, 0x11
        /*02ae*/ 	.short	(.L_124 - .L_123)
	.align		4
.L_123:
        /*02b0*/ 	.word	index@(_ZN10layer_norm13ln_fwd_kernelINS_13Kernel_traitsI6__halfffffjLj3072ELj1ELj1ELj4ELj16ENS_18Kernel_traits_baseILj3072ES2_ffffjLj128EEEEELb0ELb0ELb1ELb1EEEvNS_9FwdParamsE)
        /*02b4*/ 	.word	0x00000000


	//----- nvinfo : EIATTR_REGCOUNT
	.align		4
.L_124:
        /*02b8*/ 	.byte	0x04, 0x2f
        /*02ba*/ 	.short	(.L_126 - .L_125)
	.align		4
.L_125:
        /*02bc*/ 	.word	index@(_ZN10layer_norm13ln_fwd_kernelINS_13Kernel_traitsI6__halfffffjLj3072ELj1ELj1ELj4ELj16ENS_18Kernel_traits_baseILj3072ES2_ffffjLj128EEEEELb0ELb0ELb1ELb0EEEvNS_9FwdParamsE)
        /*02c0*/ 	.word	0x00000073


	//----- nvinfo : EIATTR_FRAME_SIZE
	.align		4
.L_126:
        /*02c4*/ 	.byte	0x04, 0x11
        /*02c6*/ 	.short	(.L_128 - .L_127)
	.align		4
.L_127:
        /*02c8*/ 	.word	index@(_ZN10layer_norm13ln_fwd_kernelINS_13Kernel_traitsI6__halfffffjLj3072ELj1ELj1ELj4ELj16ENS_18Kernel_traits_baseILj3072ES2_ffffjLj128EEEEELb0ELb0ELb1ELb0EEEvNS_9FwdParamsE)
        /*02cc*/ 	.word	0x00000000


	//----- nvinfo : EIATTR_REGCOUNT
	.align		4
.L_128:
        /*02d0*/ 	.byte	0x04, 0x2f
        /*02d2*/ 	.short	(.L_130 - .L_129)
	.align		4
.L_129:
        /*02d4*/ 	.word	index@(_ZN10layer_norm13ln_fwd_kernelINS_13Kernel_traitsI6__halfffffjLj3072ELj1ELj1ELj4ELj16ENS_18Kernel_traits_baseILj3072ES2_ffffjLj128EEEEELb0ELb0ELb0ELb1EEEvNS_9FwdParamsE)
        /*02d8*/ 	.word	0x00000080


	//----- nvinfo : EIATTR_FRAME_SIZE
	.align		4
.L_130:
        /*02dc*/ 	.byte	0x04, 0x11
        /*02de*/ 	.short	(.L_132 - .L_131)
	.align		4
.L_131:
        /*02e0*/ 	.word	index@(_ZN10layer_norm13ln_fwd_kernelINS_13Kernel_traitsI6__halfffffjLj3072ELj1ELj1ELj4ELj16ENS_18Kernel_traits_baseILj3072ES2_ffffjLj128EEEEELb0ELb0ELb0ELb1EEEvNS_9FwdParamsE)
        /*02e4*/ 	.word	0x00000000


	//----- nvinfo : EIATTR_REGCOUNT
	.align		4
.L_132:
        /*02e8*/ 	.byte	0x04, 0x2f
        /*02ea*/ 	.short	(.L_134 - .L_133)
	.align		4
.L_133:
        /*02ec*/ 	.word	index@(_ZN10layer_norm13ln_fwd_kernelINS_13Kernel_traitsI6__halfffffjLj3072ELj1ELj1ELj4ELj16ENS_18Kernel_traits_baseILj3072ES2_ffffjLj128EEEEELb0ELb0ELb0ELb0EEEvNS_9FwdParamsE)
        /*02f0*/ 	.word	0x00000080


	//----- nvinfo : EIATTR_FRAME_SIZE
	.align		4
.L_134:
        /*02f4*/ 	.byte	0x04, 0x11
        /*02f6*/ 	.short	(.L_136 - .L_135)
	.align		4
.L_135:
        /*02f8*/ 	.word	index@(_ZN10layer_norm13ln_fwd_kernelINS_13Kernel_traitsI6__halfffffjLj3072ELj1ELj1ELj4ELj16ENS_18Kernel_traits_baseILj3072ES2_ffffjLj128EEEEELb0ELb0ELb0ELb0EEEvNS_9FwdParamsE)
        /*02fc*/ 	.word	0x00000000


	//----- nvinfo : EIATTR_REGCOUNT
	.align		4
.L_136:
        /*0300*/ 	.byte	0x04, 0x2f
        /*0302*/ 	.short	(.L_138 - .L_137)
	.align		4
.L_137:
        /*0304*/ 	.word	index@(_ZN10layer_norm13ln_fwd_kernelINS_13Kernel_traitsIf6__halffS2_fjLj3072ELj1ELj1ELj4ELj16ENS_18Kernel_traits_baseILj3072EfS2_fS2_fjLj128EEEEELb1ELb1ELb1ELb1EEEvNS_9FwdParamsE)
        /*0308*/ 	.word	0x000000a6


	//----- nvinfo : EIATTR_FRAME_SIZE
	.align		4
.L_138:
        /*030c*/ 	.byte	0x04, 0x11
        /*030e*/ 	.short	(.L_140 - .L_139)
	.align		4
.L_139:
        /*0310*/ 	.word	index@(_ZN10layer_norm13ln_fwd_kernelINS_13Kernel_traitsIf6__halffS2_fjLj3072ELj1ELj1ELj4ELj16ENS_18Kernel_traits_baseILj3072EfS2_fS2_fjLj128EEEEELb1ELb1ELb1ELb1EEEvNS_9FwdParamsE)
        /*0314*/ 	.word	0x00000000


	//----- nvinfo : EIATTR_REGCOUNT
	.align		4
.L_140:
        /*0318*/ 	.byte	0x04, 0x2f
        /*031a*/ 	.short	(.L_142 - .L_141)
	.align		4
.L_141:
        /*031c*/ 	.word	index@(_ZN10layer_norm13ln_fwd_kernelINS_13Kernel_traitsIf6__halffS2_fjLj3072ELj1ELj1ELj4ELj16ENS_18Kernel_traits_baseILj3072EfS2_fS2_fjLj128EEEEELb1ELb1ELb1ELb0EEEvNS_9FwdParamsE)
        /*0320*/ 	.word	0x0000009b


	//----- nvinfo : EIATTR_FRAME_SIZE
	.align		4
.L_142:
        /*0324*/ 	.byte	0x04, 0x11
        /*0326*/ 	.short	(.L_144 - .L_143)
	.align		4
.L_143:
        /*0328*/ 	.word	index@(_ZN10layer_norm13ln_fwd_kernelINS_13Kernel_traitsIf6__halffS2_fjLj3072ELj1ELj1ELj4ELj16ENS_18Kernel_traits_baseILj3072EfS2_fS2_fjLj128EEEEELb1ELb1ELb1ELb0EEEvNS_9FwdParamsE)
        /*032c*/ 	.word	0x00000000


	//----- nvinfo : EIATTR_REGCOUNT
	.align		4
.L_144:
        /*0330*/ 	.byte	0x04, 0x2f
        /*0332*/ 	.short	(.L_146 - .L_145)
	.align		4
.L_145:
        /*0334*/ 	.word	index@(_ZN10layer_norm13ln_fwd_kernelINS_13Kernel_traitsIf6__halffS2_fjLj3072ELj1ELj1ELj4ELj16ENS_18Kernel_traits_baseILj3072EfS2_fS2_fjLj128EEEEELb1ELb1ELb0ELb1EEEvNS_9FwdParamsE)
        /*0338*/ 	.word	0x00000097


	//----- nvinfo : EIATTR_FRAME_SIZE
	.align		4
.L_146:
        /*033c*/ 	.byte	0x04, 0x11
        /*033e*/ 	.short	(.L_148 - .L_147)
	.align		4
.L_147:
        /*0340*/ 	.word	index@(_ZN10layer_norm13ln_fwd_kernelINS_13Kernel_traitsIf6__halffS2_fjLj3072ELj1ELj1ELj4ELj16ENS_18Kernel_traits_baseILj3072EfS2_fS2_fjLj128EEEEELb1ELb1ELb0ELb1EEEvNS_9FwdParamsE)
        /*0344*/ 	.word	0x00000000


	//----- nvinfo : EIATTR_REGCOUNT
	.align		4
.L_148:
        /*0348*/ 	.byte	0x04, 0x2f
        /*034a*/ 	.short	(.L_150 - .L_149)
	.align		4
.L_149:
        /*034c*/ 	.word	index@(_ZN10layer_norm13ln_fwd_kernelINS_13Kernel_traitsIf6__halffS2_fjLj3072ELj1ELj1ELj4ELj16ENS_18Kernel_traits_baseILj3072EfS2_fS2_fjLj128EEEEELb1ELb1ELb0ELb0EEEvNS_9FwdParamsE)
        /*0350*/ 	.word	0x00000090


	//----- nvinfo : EIATTR_FRAME_SIZE
	.align		4
.L_150:
        /*0354*/ 	.byte	0x04, 0x11
        /*0356*/ 	.short	(.L_152 - .L_151)
	.align		4
.L_151:
        /*0358*/ 	.word	index@(_ZN10layer_norm13ln_fwd_kernelINS_13Kernel_traitsIf6__halffS2_fjLj3072ELj1ELj1ELj4ELj16ENS_18Kernel_traits_baseILj3072EfS2_fS2_fjLj128EEEEELb1ELb1ELb0ELb0EEEvNS_9FwdParamsE)
        /*035c*/ 	.word	0x00000000


	//----- nvinfo : EIATTR_REGCOUNT
	.align		4
.L_152:
        /*0360*/ 	.byte	0x04, 0x2f
        /*0362*/ 	.short	(.L_154 - .L_153)
	.align		4
.L_153:
        /*0364*/ 	.word	index@(_ZN10layer_norm13ln_fwd_kernelINS_13Kernel_traitsIf6__halffS2_fjLj3072ELj1ELj1ELj4ELj16ENS_18Kernel_traits_baseILj3072EfS2_fS2_fjLj128EEEEELb1ELb0ELb1ELb1EEEvNS_9FwdParamsE)
        /*0368*/ 	.word	0x0000007f


	//----- nvinfo : EIATTR_FRAME_SIZE
	.align		4
.L_154:
        /*036c*/ 	.byte	0x04, 0x11
        /*036e*/ 	.short	(.L_156 - .L_155)
	.align		4
.L_155:
        /*0370*/ 	.word	index@(_ZN10layer_norm13ln_fwd_kernelINS_13Kernel_traitsIf6__halffS2_fjLj3072ELj1ELj1ELj4ELj16ENS_18Kernel_traits_baseILj3072EfS2_fS2_fjLj128EEEEELb1ELb0ELb1ELb1EEEvNS_9FwdParamsE)
        /*0374*/ 	.word	0x00000000


	//----- nvinfo : EIATTR_REGCOUNT
	.align		4
.L_156:
        /*0378*/ 	.byte	0x04, 0x2f
        /*037a*/ 	.short	(.L_158 - .L_157)
	.align		4
.L_157:
        /*037c*/ 	.word	index@(_ZN10layer_norm13ln_fwd_kernelINS_13Kernel_traitsIf6__halffS2_fjLj3072ELj1ELj1ELj4ELj16ENS_18Kernel_traits_baseILj3072EfS2_fS2_fjLj128EEEEELb1ELb0ELb1ELb0EEEvNS_9FwdParamsE)
        /*0380*/ 	.word	0x00000080


	//----- nvinfo : EIATTR_FRAME_SIZE
	.align		4
.L_158:
        /*0384*/ 	.byte	0x04, 0x11
        /*0386*/ 	.short	(.L_160 - .L_159)
	.align		4
.L_159:
        /*0388*/ 	.word	index@(_ZN10layer_norm13ln_fwd_kernelINS_13Kernel_traitsIf6__halffS2_fjLj3072ELj1ELj1ELj4ELj16ENS_18Kernel_traits_baseILj3072EfS2_fS2_fjLj128EEEEELb1ELb0ELb1ELb0EEEvNS_9FwdParamsE)
        /*038c*/ 	.word	0x00000000


	//----- nvinfo : EIATTR_REGCOUNT
	.align		4
.L_160:
        /*0390*/ 	.byte	0x04, 0x2f
        /*0392*/ 	.short	(.L_162 - .L_161)
	.align		4
.L_161:
        /*0394*/ 	.word	index@(_ZN10layer_norm13ln_fwd_kernelINS_13Kernel_traitsIf6__halffS2_fjLj3072ELj1ELj1ELj4ELj16ENS_18Kernel_traits_baseILj3072EfS2_fS2_fjLj128EEEEELb1ELb0ELb0ELb1EEEvNS_9FwdParamsE)
        /*0398*/ 	.word	0x0000007a


	//----- nvinfo : EIATTR_FRAME_SIZE
	.align		4
.L_162:
        /*039c*/ 	.byte	0x04, 0x11
        /*039e*/ 	.short	(.L_164 - .L_163)
	.align		4
.L_163:
        /*03a0*/ 	.word	index@(_ZN10layer_norm13ln_fwd_kernelINS_13Kernel_traitsIf6__halffS2_fjLj3072ELj1ELj1ELj4ELj16ENS_18Kernel_traits_baseILj3072EfS2_fS2_fjLj128EEEEELb1ELb0ELb0ELb1EEEvNS_9FwdParamsE)
        /*03a4*/ 	.word	0x00000000


	//----- nvinfo : EIATTR_REGCOUNT
	.align		4
.L_164:
        /*03a8*/ 	.byte	0x04, 0x2f
        /*03aa*/ 	.short	(.L_166 - .L_165)
	.align		4
.L_165:
        /*03ac*/ 	.word	index@(_ZN10layer_norm13ln_fwd_kernelINS_13Kernel_traitsIf6__halffS2_fjLj3072ELj1ELj1ELj4ELj16ENS_18Kernel_traits_baseILj3072EfS2_fS2_fjLj128EEEEELb1ELb0ELb0ELb0EEEvNS_9FwdParamsE)
        /*03b0*/ 	.word	0x00000079


	//----- nvinfo : EIATTR_FRAME_SIZE
	.align		4
.L_166:
        /*03b4*/ 	.byte	0x04, 0x11
        /*03b6*/ 	.short	(.L_168 - .L_167)
	.align		4
.L_167:
        /*03b8*/ 	.word	index@(_ZN10layer_norm13ln_fwd_kernelINS_13Kernel_traitsIf6__halffS2_fjLj3072ELj1ELj1ELj4ELj16ENS_18Kernel_traits_baseILj3072EfS2_fS2_fjLj128EEEEELb1ELb0ELb0ELb0EEEvNS_9FwdParamsE)
        /*03bc*/ 	.word	0x00000000


	//----- nvinfo : EIATTR_REGCOUNT
	.align		4
.L_168:
        /*03c0*/ 	.byte	0x04, 0x2f
        /*03c2*/ 	.short	(.L_170 - .L_169)
	.align		4
.L_169:
        /*03c4*/ 	.word	index@(_ZN10layer_norm13ln_fwd_kernelINS_13Kernel_traitsIf6__halffS2_fjLj3072ELj1ELj1ELj4ELj16ENS_18Kernel_traits_baseILj3072EfS2_fS2_fjLj128EEEEELb0ELb1ELb1ELb1EEEvNS_9FwdParamsE)
        /*03c8*/ 	.word	0x00000080


	//----- nvinfo : EIATTR_FRAME_SIZE
	.align		4
.L_170:
        /*03cc*/ 	.byte	0x04, 0x11
        /*03ce*/ 	.short	(.L_172 - .L_171)
	.align		4
.L_171:
        /*03d0*/ 	.word	index@(_ZN10layer_norm13ln_fwd_kernelINS_13Kernel_traitsIf6__halffS2_fjLj3072ELj1ELj1ELj4ELj16ENS_18Kernel_traits_baseILj3072EfS2_fS2_fjLj128EEEEELb0ELb1ELb1ELb1EEEvNS_9FwdParamsE)
        /*03d4*/ 	.word	0x00000000


	//----- nvinfo : EIATTR_REGCOUNT
	.align		4
.L_172:
        /*03d8*/ 	.byte	0x04, 0x2f
        /*03da*/ 	.short	(.L_174 - .L_173)
	.align		4
.L_173:
        /*03dc*/ 	.word	index@(_ZN10layer_norm13ln_fwd_kernelINS_13Kernel_traitsIf6__halffS2_fjLj3072ELj1ELj1ELj4ELj16ENS_18Kernel_traits_baseILj3072EfS2_fS2_fjLj128EEEEELb0ELb1ELb1ELb0EEEvNS_9FwdParamsE)
        /*03e0*/ 	.word	0x00000080


	//----- nvinfo : EIATTR_FRAME_SIZE
	.align		4
.L_174:
        /*03e4*/ 	.byte	0x04, 0x11
        /*03e6*/ 	.short	(.L_176 - .L_175)
	.align		4
.L_175:
        /*03e8*/ 	.word	index@(_ZN10layer_norm13ln_fwd_kernelINS_13Kernel_traitsIf6__halffS2_fjLj3072ELj1ELj1ELj4ELj16ENS_18Kernel_traits_baseILj3072EfS2_fS2_fjLj128EEEEELb0ELb1ELb1ELb0EEEvNS_9FwdParamsE)
        /*03ec*/ 	.word	0x00000000


	//----- nvinfo : EIATTR_REGCOUNT
	.align		4
.L_176:
        /*03f0*/ 	.byte	0x04, 0x2f
        /*03f2*/ 	.short	(.L_178 - .L_177)
	.align		4
.L_177:
        /*03f4*/ 	.word	index@(_ZN10layer_norm13ln_fwd_kernelINS_13Kernel_traitsIf6__halffS2_fjLj3072ELj1ELj1ELj4ELj16ENS_18Kernel_traits_baseILj3072EfS2_fS2_fjLj128EEEEELb0ELb1ELb0ELb1EEEvNS_9FwdParamsE)
        /*03f8*/ 	.word	0x00000080


	//----- nvinfo : EIATTR_FRAME_SIZE
	.align		4
.L_178:
        /*03fc*/ 	.byte	0x04, 0x11
        /*03fe*/ 	.short	(.L_180 - .L_179)
	.align		4
.L_179:
        /*0400*/ 	.word	index@(_ZN10layer_norm13ln_fwd_kernelINS_13Kernel_traitsIf6__halffS2_fjLj3072ELj1ELj1ELj4ELj16ENS_18Kernel_traits_baseILj3072EfS2_fS2_fjLj128EEEEELb0ELb1ELb0ELb1EEEvNS_9FwdParamsE)
        /*0404*/ 	.word	0x00000000


	//----- nvinfo : EIATTR_REGCOUNT
	.align		4
.L_180:
        /*0408*/ 	.byte	0x04, 0x2f
        /*040a*/ 	.short	(.L_182 - .L_181)
	.align		4
.L_181:
        /*040c*/ 	.word	index@(_ZN10layer_norm13ln_fwd_kernelINS_13Kernel_traitsIf6__halffS2_fjLj3072ELj1ELj1ELj4ELj16ENS_18Kernel_traits_baseILj3072EfS2_fS2_fjLj128EEEEELb0ELb1ELb0ELb0EEEvNS_9FwdParamsE)
        /*0410*/ 	.word	0x00000080


	//----- nvinfo : EIATTR_FRAME_SIZE
	.align		4
.L_182:
        /*0414*/ 	.byte	0x04, 0x11
        /*0416*/ 	.short	(.L_184 - .L_183)
	.align		4
.L_183:
        /*0418*/ 	.word	index@(_ZN10layer_norm13ln_fwd_kernelINS_13Kernel_traitsIf6__halffS2_fjLj3072ELj1ELj1ELj4ELj16ENS_18Kernel_traits_baseILj3072EfS2_fS2_fjLj128EEEEELb0ELb1ELb0ELb0EEEvNS_9FwdParamsE)
        /*041c*/ 	.word	0x00000000


	//----- nvinfo : EIATTR_REGCOUNT
	.align		4
.L_184:
        /*0420*/ 	.byte	0x04, 0x2f
        /*0422*/ 	.short	(.L_186 - .L_185)
	.align		4
.L_185:
        /*0424*/ 	.word	index@(_ZN10layer_norm13ln_fwd_kernelINS_13Kernel_traitsIf6__halffS2_fjLj3072ELj1ELj1ELj4ELj16ENS_18Kernel_traits_baseILj3072EfS2_fS2_fjLj128EEEEELb0ELb0ELb1ELb1EEEvNS_9FwdParamsE)
        /*0428*/ 	.word	0x00000080


	//----- nvinfo : EIATTR_FRAME_SIZE
	.align		4
.L_186:
        /*042c*/ 	.byte	0x04, 0x11
        /*042e*/ 	.short	(.L_188 - .L_187)
	.align		4
.L_187:
        /*0430*/ 	.word	index@(_ZN10layer_norm13ln_fwd_kernelINS_13Kernel_traitsIf6__halffS2_fjLj3072ELj1ELj1ELj4ELj16ENS_18Kernel_traits_baseILj3072EfS2_fS2_fjLj128EEEEELb0ELb0ELb1ELb1EEEvNS_9FwdParamsE)
        /*0434*/ 	.word	0x00000000


	//----- nvinfo : EIATTR_REGCOUNT
	.align		4
.L_188:
        /*0438*/ 	.byte	0x04, 0x2f
        /*043a*/ 	.short	(.L_190 - .L_189)
	.align		4
.L_189:
        /*043c*/ 	.word	index@(_ZN10layer_norm13ln_fwd_kernelINS_13Kernel_traitsIf6__halffS2_fjLj3072ELj1ELj1ELj4ELj16ENS_18Kernel_traits_baseILj3072EfS2_fS2_fjLj128EEEEELb0ELb0ELb1ELb0EEEvNS_9FwdParamsE)
        /*0440*/ 	.word	0x00000072


	//----- nvinfo : EIATTR_FRAME_SIZE
	.align		4
.L_190:
        /*0444*/ 	.byte	0x04, 0x11
        /*0446*/ 	.short	(.L_192 - .L_191)
	.align		4
.L_191:
        /*0448*/ 	.word	index@(_ZN10layer_norm13ln_fwd_kernelINS_13Kernel_traitsIf6__halffS2_fjLj3072ELj1ELj1ELj4ELj16ENS_18Kernel_traits_baseILj3072EfS2_fS2_fjLj128EEEEELb0ELb0ELb1ELb0EEEvNS_9FwdParamsE)
        /*044c*/ 	.word	0x00000000


	//----- nvinfo : EIATTR_REGCOUNT
	.align		4
.L_192:
        /*0450*/ 	.byte	0x04, 0x2f
        /*0452*/ 	.short	(.L_194 - .L_193)
	.align		4
.L_193:
        /*0454*/ 	.word	index@(_ZN10layer_norm13ln_fwd_kernelINS_13Kernel_traitsIf6__halffS2_fjLj3072ELj1ELj1ELj4ELj16ENS_18Kernel_traits_baseILj3072EfS2_fS2_fjLj128EEEEELb0ELb0ELb0ELb1EEEvNS_9FwdParamsE)
        /*0458*/ 	.word	0x0000007c


	//----- nvinfo : EIATTR_FRAME_SIZE
	.align		4
.L_194:
        /*045c*/ 	.byte	0x04, 0x11
        /*045e*/ 	.short	(.L_196 - .L_195)
	.align		4
.L_195:
        /*0460*/ 	.word	index@(_ZN10layer_norm13ln_fwd_kernelINS_13Kernel_traitsIf6__halffS2_fjLj3072ELj1ELj1ELj4ELj16ENS_18Kernel_traits_baseILj3072EfS2_fS2_fjLj128EEEEELb0ELb0ELb0ELb1EEEvNS_9FwdParamsE)
        /*0464*/ 	.word	0x00000000


	//----- nvinfo : EIATTR_REGCOUNT
	.align		4
.L_196:
        /*0468*/ 	.byte	0x04, 0x2f
        /*046a*/ 	.short	(.L_198 - .L_197)
	.align		4
.L_197:
        /*046c*/ 	.word	index@(_ZN10layer_norm13ln_fwd_kernelINS_13Kernel_traitsIf6__halffS2_fjLj3072ELj1ELj1ELj4ELj16ENS_18Kernel_traits_baseILj3072EfS2_fS2_fjLj128EEEEELb0ELb0ELb0ELb0EEEvNS_9FwdParamsE)
        /*0470*/ 	.word	0x0000006e


	//----- nvinfo : EIATTR_FRAME_SIZE
	.align		4
.L_198:
        /*0474*/ 	.byte	0x04, 0x11
        /*0476*/ 	.short	(.L_200 - .L_199)
	.align		4
.L_199:
        /*0478*/ 	.word	index@(_ZN10layer_norm13ln_fwd_kernelINS_13Kernel_traitsIf6__halffS2_fjLj3072ELj1ELj1ELj4ELj16ENS_18Kernel_traits_baseILj3072EfS2_fS2_fjLj128EEEEELb0ELb0ELb0ELb0EEEvNS_9FwdParamsE)
        /*047c*/ 	.word	0x00000000


	//----- nvinfo : EIATTR_REGCOUNT
	.align		4
.L_200:
        /*0480*/ 	.byte	0x04, 0x2f
        /*0482*/ 	.short	(.L_202 - .L_201)
	.align		4
.L_201:
        /*0484*/ 	.word	index@(_ZN10layer_norm13ln_fwd_kernelINS_13Kernel_traitsI6__halfS2_fS2_fjLj3072ELj1ELj1ELj4ELj16ENS_18Kernel_traits_baseILj3072ES2_S2_fS2_fjLj128EEEEELb1ELb1ELb1ELb1EEEvNS_9FwdParamsE)
        /*0488*/ 	.word	0x0000007f


	//----- nvinfo : EIATTR_FRAME_SIZE
	.align		4
.L_202:
        /*048c*/ 	.byte	0x04, 0x11
        /*048e*/ 	.short	(.L_204 - .L_203)
	.align		4
.L_203:
        /*0490*/ 	.word	index@(_ZN10layer_norm13ln_fwd_kernelINS_13Kernel_traitsI6__halfS2_fS2_fjLj3072ELj1ELj1ELj4ELj16ENS_18Kernel_traits_baseILj3072ES2_S2_fS2_fjLj128EEEEELb1ELb1ELb1ELb1EEEvNS_9FwdParamsE)
        /*0494*/ 	.word	0x00000000


	//----- nvinfo : EIATTR_REGCOUNT
	.align		4
.L_204:
        /*0498*/ 	.byte	0x04, 0x2f
        /*049a*/ 	.short	(.L_206 - .L_205)
	.align		4
.L_205:
        /*049c*/ 	.word	index@(_ZN10layer_norm13ln_fwd_kernelINS_13Kernel_traitsI6__halfS2_fS2_fjLj3072ELj1ELj1ELj4ELj16ENS_18Kernel_traits_baseILj3072ES2_S2_fS2_fjLj128EEEEELb1ELb1ELb1ELb0EEEvNS_9FwdParamsE)
        /*04a0*/ 	.word	0x00000099


	//----- nvinfo : EIATTR_FRAME_SIZE
	.align		4
.L_206:
        /*04a4*/ 	.byte	0x04, 0x11
        /*04a6*/ 	.short	(.L_208 - .L_207)
	.align		4
.L_207:
        /*04a8*/ 	.word	index@(_ZN10layer_norm13ln_fwd_kernelINS_13Kernel_traitsI6__halfS2_fS2_fjLj3072ELj1ELj1ELj4ELj16ENS_18Kernel_traits_baseILj3072ES2_S2_fS2_fjLj128EEEEELb1ELb1ELb1ELb0EEEvNS_9FwdParamsE)
        /*04ac*/ 	.word	0x00000000


	//----- nvinfo : EIATTR_REGCOUNT
	.align		4
.L_208:
        /*04b0*/ 	.byte	0x04, 0x2f
        /*04b2*/ 	.short	(.L_210 - .L_209)
	.align		4
.L_209:
        /*04b4*/ 	.word	index@(_ZN10layer_norm13ln_fwd_kernelINS_13Kernel_traitsI6__halfS2_fS2_fjLj3072ELj1ELj1ELj4ELj16ENS_18Kernel_traits_baseILj3072ES2_S2_fS2_fjLj128EEEEELb1ELb1ELb0ELb1EEEvNS_9FwdParamsE)
        /*04b8*/ 	.word	0x0000007f


	//----- nvinfo : EIATTR_FRAME_SIZE
	.align		4
.L_210:
        /*04bc*/ 	.byte	0x04, 0x11
        /*04be*/ 	.short	(.L_212 - .L_211)
	.align		4
.L_211:
        /*04c0*/ 	.word	index@(_ZN10layer_norm13ln_fwd_kernelINS_13Kernel_traitsI6__halfS2_fS2_fjLj3072ELj1ELj1ELj4ELj16ENS_18Kernel_traits_baseILj3072ES2_S2_fS2_fjLj128EEEEELb1ELb1ELb0ELb1EEEvNS_9FwdParamsE)
        /*04c4*/ 	.word	0x00000000


	//----- nvinfo : EIATTR_REGCOUNT
	.align		4
.L_212:
        /*04c8*/ 	.byte	0x04, 0x2f
        /*04ca*/ 	.short	(.L_214 - .L_213)
	.align		4
.L_213:
        /*04cc*/ 	.word	index@(_ZN10layer_norm13ln_fwd_kernelINS_13Kernel_traitsI6__halfS2_fS2_fjLj3072ELj1ELj1ELj4ELj16ENS_18Kernel_traits_baseILj3072ES2_S2_fS2_fjLj128EEEEELb1ELb1ELb0ELb0EEEvNS_9FwdParamsE)
        /*04d0*/ 	.word	0x0000008f


	//----- nvinfo : EIATTR_FRAME_SIZE
	.align		4
.L_214:
        /*04d4*/ 	.byte	0x04, 0x11
        /*04d6*/ 	.short	(.L_216 - .L_215)
	.align		4
.L_215:
        /*04d8*/ 	.word	index@(_ZN10layer_norm13ln_fwd_kernelINS_13Kernel_traitsI6__halfS2_fS2_fjLj3072ELj1ELj1ELj4ELj16ENS_18Kernel_traits_baseILj3072ES2_S2_fS2_fjLj128EEEEELb1ELb1ELb0ELb0EEEvNS_9FwdParamsE)
        /*04dc*/ 	.word	0x00000000


	//----- nvinfo : EIATTR_REGCOUNT
	.align		4
.L_216:
        /*04e0*/ 	.byte	0x04, 0x2f
        /*04e2*/ 	.short	(.L_218 - .L_217)
	.align		4
.L_217:
        /*04e4*/ 	.word	index@(_ZN10layer_norm13ln_fwd_kernelINS_13Kernel_traitsI6__halfS2_fS2_fjLj3072ELj1ELj1ELj4ELj16ENS_18Kernel_traits_baseILj3072ES2_S2_fS2_fjLj128EEEEELb1ELb0ELb1ELb1EEEvNS_9FwdParamsE)
        /*04e8*/ 	.word	0x0000007f


	//----- nvinfo : EIATTR_FRAME_SIZE
	.align		4
.L_218:
        /*04ec*/ 	.byte	0x04, 0x11
        /*04ee*/ 	.short	(.L_220 - .L_219)
	.align		4
.L_219:
        /*04f0*/ 	.word	index@(_ZN10layer_norm13ln_fwd_kernelINS_13Kernel_traitsI6__halfS2_fS2_fjLj3072ELj1ELj1ELj4ELj16ENS_18Kernel_traits_baseILj3072ES2_S2_fS2_fjLj128EEEEELb1ELb0ELb1ELb1EEEvNS_9FwdParamsE)
        /*04f4*/ 	.word	0x00000000


	//----- nvinfo : EIATTR_REGCOUNT
	.align		4
.L_220:
        /*04f8*/ 	.byte	0x04, 0x2f
        /*04fa*/ 	.short	(.L_222 - .L_221)
	.align		4
.L_221:
        /*04fc*/ 	.word	index@(_ZN10layer_norm13ln_fwd_kernelINS_13Kernel_traitsI6__halfS2_fS2_fjLj3072ELj1ELj1ELj4ELj16ENS_18Kernel_traits_baseILj3072ES2_S2_fS2_fjLj128EEEEELb1ELb0ELb1ELb0EEEvNS_9FwdParamsE)
        /*0500*/ 	.word	0x00000080


	//----- nvinfo : EIATTR_FRAME_SIZE
	.align		4
.L_222:
        /*0504*/ 	.byte	0x04, 0x11
        /*0506*/ 	.short	(.L_224 - .L_223)
	.align		4
.L_223:
        /*0508*/ 	.word	index@(_ZN10layer_norm13ln_fwd_kernelINS_13Kernel_traitsI6__halfS2_fS2_fjLj3072ELj1ELj1ELj4ELj16ENS_18Kernel_traits_baseILj3072ES2_S2_fS2_fjLj128EEEEELb1ELb0ELb1ELb0EEEvNS_9FwdParamsE)
        /*050c*/ 	.word	0x00000000


	//----- nvinfo : EIATTR_REGCOUNT
	.align		4
.L_224:
        /*0510*/ 	.byte	0x04, 0x2f
        /*0512*/ 	.short	(.L_226 - .L_225)
	.align		4
.L_225:
        /*0514*/ 	.word	index@(_ZN10layer_norm13ln_fwd_kernelINS_13Kernel_traitsI6__halfS2_fS2_fjLj3072ELj1ELj1ELj4ELj16ENS_18Kernel_traits_baseILj3072ES2_S2_fS2_fjLj128EEEEELb1ELb0ELb0ELb1EEEvNS_9FwdParamsE)
        /*0518*/ 	.word	0x0000007b


	//----- nvinfo : EIATTR_FRAME_SIZE
	.align		4
.L_226:
        /*051c*/ 	.byte	0x04, 0x11
        /*051e*/ 	.short	(.L_228 - .L_227)
	.align		4
.L_227:
        /*0520*/ 	.word	index@(_ZN10layer_norm13ln_fwd_kernelINS_13Kernel_traitsI6__halfS2_fS2_fjLj3072ELj1ELj1ELj4ELj16ENS_18Kernel_traits_baseILj3072ES2_S2_fS2_fjLj128EEEEELb1ELb0ELb0ELb1EEEvNS_9FwdParamsE)
        /*0524*/ 	.word	0x00000000


	//----- nvinfo : EIATTR_REGCOUNT
	.align		4
.L_228:
        /*0528*/ 	.byte	0x04, 0x2f
        /*052a*/ 	.short	(.L_230 - .L_229)
	.align		4
.L_229:
        /*052c*/ 	.word	index@(_ZN10layer_norm13ln_fwd_kernelINS_13Kernel_traitsI6__halfS2_fS2_fjLj3072ELj1ELj1ELj4ELj16ENS_18Kernel_traits_baseILj3072ES2_S2_fS2_fjLj128EEEEELb1ELb0ELb0ELb0EEEvNS_9FwdParamsE)
        /*0530*/ 	.word	0x00000079


	//----- nvinfo : EIATTR_FRAME_SIZE
	.align		4
.L_230:
        /*0534*/ 	.byte	0x04, 0x11
        /*0536*/ 	.short	(.L_232 - .L_231)
	.align		4
.L_231:
        /*0538*/ 	.word	index@(_ZN10layer_norm13ln_fwd_kernelINS_13Kernel_traitsI6__halfS2_fS2_fjLj3072ELj1ELj1ELj4ELj16ENS_18Kernel_traits_baseILj3072ES2_S2_fS2_fjLj128EEEEELb1ELb0ELb0ELb0EEEvNS_9FwdParamsE)
        /*053c*/ 	.word	0x00000000


	//----- nvinfo : EIATTR_REGCOUNT
	.align		4
.L_232:
        /*0540*/ 	.byte	0x04, 0x2f
        /*0542*/ 	.short	(.L_234 - .L_233)
	.align		4
.L_233:
        /*0544*/ 	.word	index@(_ZN10layer_norm13ln_fwd_kernelINS_13Kernel_traitsI6__halfS2_fS2_fjLj3072ELj1ELj1ELj4ELj16ENS_18Kernel_traits_baseILj3072ES2_S2_fS2_fjLj128EEEEELb0ELb1ELb1ELb1EEEvNS_9FwdParamsE)
        /*0548*/ 	.word	0x0000007f


	//----- nvinfo : EIATTR_FRAME_SIZE
	.align		4
.L_234:
        /*054c*/ 	.byte	0x04, 0x11
        /*054e*/ 	.short	(.L_236 - .L_235)
	.align		4
.L_235:
        /*0550*/ 	.word	index@(_ZN10layer_norm13ln_fwd_kernelINS_13Kernel_traitsI6__halfS2_fS2_fjLj3072ELj1ELj1ELj4ELj16ENS_18Kernel_traits_baseILj3072ES2_S2_fS2_fjLj128EEEEELb0ELb1ELb1ELb1EEEvNS_9FwdParamsE)
        /*0554*/ 	.word	0x00000000


	//----- nvinfo : EIATTR_REGCOUNT
	.align		4
.L_236:
        /*0558*/ 	.byte	0x04, 0x2f
        /*055a*/ 	.short	(.L_238 - .L_237)
	.align		4
.L_237:
        /*055c*/ 	.word	index@(_ZN10layer_norm13ln_fwd_kernelINS_13Kernel_traitsI6__halfS2_fS2_fjLj3072ELj1ELj1ELj4ELj16ENS_18Kernel_traits_baseILj3072ES2_S2_fS2_fjLj128EEEEELb0ELb1ELb1ELb0EEEvNS_9FwdParamsE)
        /*0560*/ 	.word	0x00000080


	//----- nvinfo : EIATTR_FRAME_SIZE
	.align		4
.L_238:
        /*0564*/ 	.byte	0x04, 0x11
        /*0566*/ 	.short	(.L_240 - .L_239)
	.align		4
.L_239:
        /*0568*/ 	.word	index@(_ZN10layer_norm13ln_fwd_kernelINS_13Kernel_traitsI6__halfS2_fS2_fjLj3072ELj1ELj1ELj4ELj16ENS_18Kernel_traits_baseILj3072ES2_S2_fS2_fjLj128EEEEELb0ELb1ELb1ELb0EEEvNS_9FwdParamsE)
        /*056c*/ 	.word	0x00000000


	//----- nvinfo : EIATTR_REGCOUNT
	.align		4
.L_240:
        /*0570*/ 	.byte	0x04, 0x2f
        /*0572*/ 	.short	(.L_242 - .L_241)
	.align		4
.L_241:
        /*0574*/ 	.word	index@(_ZN10layer_norm13ln_fwd_kernelINS_13Kernel_traitsI6__halfS2_fS2_fjLj3072ELj1ELj1ELj4ELj16ENS_18Kernel_traits_baseILj3072ES2_S2_fS2_fjLj128EEEEELb0ELb1ELb0ELb1EEEvNS_9FwdParamsE)
        /*0578*/ 	.word	0x00000080


	//----- nvinfo : EIATTR_FRAME_SIZE
	.align		4
.L_242:
        /*057c*/ 	.byte	0x04, 0x11
        /*057e*/ 	.short	(.L_244 - .L_243)
	.align		4
.L_243:
        /*0580*/ 	.word	index@(_ZN10layer_norm13ln_fwd_kernelINS_13Kernel_traitsI6__halfS2_fS2_fjLj3072ELj1ELj1ELj4ELj16ENS_18Kernel_traits_baseILj3072ES2_S2_fS2_fjLj128EEEEELb0ELb1ELb0ELb1EEEvNS_9FwdParamsE)
        /*0584*/ 	.word	0x00000000


	//----- nvinfo : EIATTR_REGCOUNT
	.align		4
.L_244:
        /*0588*/ 	.byte	0x04, 0x2f
        /*058a*/ 	.short	(.L_246 - .L_245)
	.align		4
.L_245:
        /*058c*/ 	.word	index@(_ZN10layer_norm13ln_fwd_kernelINS_13Kernel_traitsI6__halfS2_fS2_fjLj3072ELj1ELj1ELj4ELj16ENS_18Kernel_traits_baseILj3072ES2_S2_fS2_fjLj128EEEEELb0ELb1ELb0ELb0EEEvNS_9FwdParamsE)
        /*0590*/ 	.word	0x00000080


	//----- nvinfo : EIATTR_FRAME_SIZE
	.align		4
.L_246:
        /*0594*/ 	.byte	0x04, 0x11
        /*0596*/ 	.short	(.L_248 - .L_247)
	.align		4
.L_247:
        /*0598*/ 	.word	index@(_ZN10layer_norm13ln_fwd_kernelINS_13Kernel_traitsI6__halfS2_fS2_fjLj3072ELj1ELj1ELj4ELj16ENS_18Kernel_traits_baseILj3072ES2_S2_fS2_fjLj128EEEEELb0ELb1ELb0ELb0EEEvNS_9FwdParamsE)
        /*059c*/ 	.word	0x00000000


	//----- nvinfo : EIATTR_REGCOUNT
	.align		4
.L_248:
        /*05a0*/ 	.byte	0x04, 0x2f
        /*05a2*/ 	.short	(.L_250 - .L_249)
	.align		4
.L_249:
        /*05a4*/ 	.word	index@(_ZN10layer_norm13ln_fwd_kernelINS_13Kernel_traitsI6__halfS2_fS2_fjLj3072ELj1ELj1ELj4ELj16ENS_18Kernel_traits_baseILj3072ES2_S2_fS2_fjLj128EEEEELb0ELb0ELb1ELb1EEEvNS_9FwdParamsE)
        /*05a8*/ 	.word	0x0000007f


	//----- nvinfo : EIATTR_FRAME_SIZE
	.align		4
.L_250:
        /*05ac*/ 	.byte	0x04, 0x11
        /*05ae*/ 	.short	(.L_252 - .L_251)
	.align		4
.L_251:
        /*05b0*/ 	.word	index@(_ZN10layer_norm13ln_fwd_kernelINS_13Kernel_traitsI6__halfS2_fS2_fjLj3072ELj1ELj1ELj4ELj16ENS_18Kernel_traits_baseILj3072ES2_S2_fS2_fjLj128EEEEELb0ELb0ELb1ELb1EEEvNS_9FwdParamsE)
        /*05b4*/ 	.word	0x00000000


	//----- nvinfo : EIATTR_REGCOUNT
	.align		4
.L_252:
        /*05b8*/ 	.byte	0x04, 0x2f
        /*05ba*/ 	.short	(.L_254 - .L_253)
	.align		4
.L_253:
        /*05bc*/ 	.word	index@(_ZN10layer_norm13ln_fwd_kernelINS_13Kernel_traitsI6__halfS2_fS2_fjLj3072ELj1ELj1ELj4ELj16ENS_18Kernel_traits_baseILj3072ES2_S2_fS2_fjLj128EEEEELb0ELb0ELb1ELb0EEEvNS_9FwdParamsE)
        /*05c0*/ 	.word	0x00000071


	//----- nvinfo : EIATTR_FRAME_SIZE
	.align		4
.L_254:
        /*05c4*/ 	.byte	0x04, 0x11
        /*05c6*/ 	.short	(.L_256 - .L_255)
	.align		4
.L_255:
        /*05c8*/ 	.word	index@(_ZN10layer_norm13ln_fwd_kernelINS_13Kernel_traitsI6__halfS2_fS2_fjLj3072ELj1ELj1ELj4ELj16ENS_18Kernel_traits_baseILj3072ES2_S2_fS2_fjLj128EEEEELb0ELb0ELb1ELb0EEEvNS_9FwdParamsE)
        /*05cc*/ 	.word	0x00000000


	//----- nvinfo : EIATTR_REGCOUNT
	.align		4
.L_256:
        /*05d0*/ 	.byte	0x04, 0x2f
        /*05d2*/ 	.short	(.L_258 - .L_257)
	.align		4
.L_257:
        /*05d4*/ 	.word	index@(_ZN10layer_norm13ln_fwd_kernelINS_13Kernel_traitsI6__halfS2_fS2_fjLj3072ELj1ELj1ELj4ELj16ENS_18Kernel_traits_baseILj3072ES2_S2_fS2_fjLj128EEEEELb0ELb0ELb0ELb1EEEvNS_9FwdParamsE)
        /*05d8*/ 	.word	0x00000079


	//----- nvinfo : EIATTR_FRAME_SIZE
	.align		4
.L_258:
        /*05dc*/ 	.byte	0x04, 0x11
        /*05de*/ 	.short	(.L_260 - .L_259)
	.align		4
.L_259:
        /*05e0*/ 	.word	index@(_ZN10layer_norm13ln_fwd_kernelINS_13Kernel_traitsI6__halfS2_fS2_fjLj3072ELj1ELj1ELj4ELj16ENS_18Kernel_traits_baseILj3072ES2_S2_fS2_fjLj128EEEEELb0ELb0ELb0ELb1EEEvNS_9FwdParamsE)
        /*05e4*/ 	.word	0x00000000


	//----- nvinfo : EIATTR_REGCOUNT
	.align		4
.L_260:
        /*05e8*/ 	.byte	0x04, 0x2f
        /*05ea*/ 	.short	(.L_262 - .L_261)
	.align		4
.L_261:
        /*05ec*/ 	.word	index@(_ZN10layer_norm13ln_fwd_kernelINS_13Kernel_traitsI6__halfS2_fS2_fjLj3072ELj1ELj1ELj4ELj16ENS_18Kernel_traits_baseILj3072ES2_S2_fS2_fjLj128EEEEELb0ELb0ELb0ELb0EEEvNS_9FwdParamsE)
        /*05f0*/ 	.word	0x0000006d


	//----- nvinfo : EIATTR_FRAME_SIZE
	.align		4
.L_262:
        /*05f4*/ 	.byte	0x04, 0x11
        /*05f6*/ 	.short	(.L_264 - .L_263)
	.align		4
.L_263:
        /*05f8*/ 	.word	index@(_ZN10layer_norm13ln_fwd_kernelINS_13Kernel_traitsI6__halfS2_fS2_fjLj3072ELj1ELj1ELj4ELj16ENS_18Kernel_traits_baseILj3072ES2_S2_fS2_fjLj128EEEEELb0ELb0ELb0ELb0EEEvNS_9FwdParamsE)
        /*05fc*/ 	.word	0x00000000


	//----- nvinfo : EIATTR_REGCOUNT
	.align		4
.L_264:
        /*0600*/ 	.byte	0x04, 0x2f
        /*0602*/ 	.short	(.L_266 - .L_265)
	.align		4
.L_265:
        /*0604*/ 	.word	index@(_ZN10layer_norm13ln_fwd_kernelINS_13Kernel_traitsIf6__halfS2_S2_fjLj3072ELj1ELj1ELj4ELj16ENS_18Kernel_traits_baseILj3072EfS2_S2_S2_fjLj128EEEEELb1ELb1ELb1ELb1EEEvNS_9FwdParamsE)
        /*0608*/ 	.word	0x000000a4


	//----- nvinfo : EIATTR_FRAME_SIZE
	.align		4
.L_266:
        /*060c*/ 	.byte	0x04, 0x11
        /*060e*/ 	.short	(.L_268 - .L_267)
	.align		4
.L_267:
        /*0610*/ 	.word	index@(_ZN10layer_norm13ln_fwd_kernelINS_13Kernel_traitsIf6__halfS2_S2_fjLj3072ELj1ELj1ELj4ELj16ENS_18Kernel_traits_baseILj3072EfS2_S2_S2_fjLj128EEEEELb1ELb1ELb1ELb1EEEvNS_9FwdParamsE)
        /*0614*/ 	.word	0x00000000


	//----- nvinfo : EIATTR_REGCOUNT
	.align		4
.L_268:
        /*0618*/ 	.byte	0x04, 0x2f
        /*061a*/ 	.short	(.L_270 - .L_269)
	.align		4
.L_269:
        /*061c*/ 	.word	index@(_ZN10layer_norm13ln_fwd_kernelINS_13Kernel_traitsIf6__halfS2_S2_fjLj3072ELj1ELj1ELj4ELj16ENS_18Kernel_traits_baseILj3072EfS2_S2_S2_fjLj128EEEEELb1ELb1ELb1ELb0EEEvNS_9FwdParamsE)
        /*0620*/ 	.word	0x000000a2


	//----- nvinfo : EIATTR_FRAME_SIZE
	.align		4
.L_270:
        /*0624*/ 	.byte	0x04, 0x11
        /*0626*/ 	.short	(.L_272 - .L_271)
	.align		4
.L_271:
        /*0628*/ 	.word	index@(_ZN10layer_norm13ln_fwd_kernelINS_13Kernel_traitsIf6__halfS2_S2_fjLj3072ELj1ELj1ELj4ELj16ENS_18Kernel_traits_baseILj3072EfS2_S2_S2_fjLj128EEEEELb1ELb1ELb1ELb0EEEvNS_9FwdParamsE)
        /*062c*/ 	.word	0x00000000


	//----- nvinfo : EIATTR_REGCOUNT
	.align		4
.L_272:
        /*0630*/ 	.byte	0x04, 0x2f
        /*0632*/ 	.short	(.L_274 - .L_273)
	.align		4
.L_273:
        /*0634*/ 	.word	index@(_ZN10layer_norm13ln_fwd_kernelINS_13Kernel_traitsIf6__halfS2_S2_fjLj3072ELj1ELj1ELj4ELj16ENS_18Kernel_traits_baseILj3072EfS2_S2_S2_fjLj128EEEEELb1ELb1ELb0ELb1EEEvNS_9FwdParamsE)
        /*0638*/ 	.word	0x00000094


	//----- nvinfo : EIATTR_FRAME_SIZE
	.align		4
.L_274:
        /*063c*/ 	.byte	0x04, 0x11
        /*063e*/ 	.short	(.L_276 - .L_275)
	.align		4
.L_275:
        /*0640*/ 	.word	index@(_ZN10layer_norm13ln_fwd_kernelINS_13Kernel_traitsIf6__halfS2_S2_fjLj3072ELj1ELj1ELj4ELj16ENS_18Kernel_traits_baseILj3072EfS2_S2_S2_fjLj128EEEEELb1ELb1ELb0ELb1EEEvNS_9FwdParamsE)
        /*0644*/ 	.word	0x00000000


	//----- nvinfo : EIATTR_REGCOUNT
	.align		4
.L_276:
        /*0648*/ 	.byte	0x04, 0x2f
        /*064a*/ 	.short	(.L_278 - .L_277)
	.align		4
.L_277:
        /*064c*/ 	.word	index@(_ZN10layer_norm13ln_fwd_kernelINS_13Kernel_traitsIf6__halfS2_S2_fjLj3072ELj1ELj1ELj4ELj16ENS_18Kernel_traits_baseILj3072EfS2_S2_S2_fjLj128EEEEELb1ELb1ELb0ELb0EEEvNS_9FwdParamsE)
        /*0650*/ 	.word	0x0000009a


	//----- nvinfo : EIATTR_FRAME_SIZE
	.align		4
.L_278:
        /*0654*/ 	.byte	0x04, 0x11
        /*0656*/ 	.short	(.L_280 - .L_279)
	.align		4
.L_279:
        /*0658*/ 	.word	index@(_ZN10layer_norm13ln_fwd_kernelINS_13Kernel_traitsIf6__halfS2_S2_fjLj3072ELj1ELj1ELj4ELj16ENS_18Kernel_traits_baseILj3072EfS2_S2_S2_fjLj128EEEEELb1ELb1ELb0ELb0EEEvNS_9FwdParamsE)
        /*065c*/ 	.word	0x00000000


	//----- nvinfo : EIATTR_REGCOUNT
	.align		4
.L_280:
        /*0660*/ 	.byte	0x04, 0x2f
        /*0662*/ 	.short	(.L_282 - .L_281)
	.align		4
.L_281:
        /*0664*/ 	.word	index@(_ZN10layer_norm13ln_fwd_kernelINS_13Kernel_traitsIf6__halfS2_S2_fjLj3072ELj1ELj1ELj4ELj16ENS_18Kernel_traits_baseILj3072EfS2_S2_S2_fjLj128EEEEELb1ELb0ELb1ELb1EEEvNS_9FwdParamsE)
        /*0668*/ 	.word	0x0000007f


	//----- nvinfo : EIATTR_FRAME_SIZE
	.align		4
.L_282:
        /*066c*/ 	.byte	0x04, 0x11
        /*066e*/ 	.short	(.L_284 - .L_283)
	.align		4
.L_283:
        /*0670*/ 	.word	index@(_ZN10layer_norm13ln_fwd_kernelINS_13Kernel_traitsIf6__halfS2_S2_fjLj3072ELj1ELj1ELj4ELj16ENS_18Kernel_traits_baseILj3072EfS2_S2_S2_fjLj128EEEEELb1ELb0ELb1ELb1EEEvNS_9FwdParamsE)
        /*0674*/ 	.word	0x00000000


	//----- nvinfo : EIATTR_REGCOUNT
	.align		4
.L_284:
        /*0678*/ 	.byte	0x04, 0x2f
        /*067a*/ 	.short	(.L_286 - .L_285)
	.align		4
.L_285:
        /*067c*/ 	.word	index@(_ZN10layer_norm13ln_fwd_kernelINS_13Kernel_traitsIf6__halfS2_S2_fjLj3072ELj1ELj1ELj4ELj16ENS_18Kernel_traits_baseILj3072EfS2_S2_S2_fjLj128EEEEELb1ELb0ELb1ELb0EEEvNS_9FwdParamsE)
        /*0680*/ 	.word	0x0000007e


	//----- nvinfo : EIATTR_FRAME_SIZE
	.align		4
.L_286:
        /*0684*/ 	.byte	0x04, 0x11
        /*0686*/ 	.short	(.L_288 - .L_287)
	.align		4
.L_287:
        /*0688*/ 	.word	index@(_ZN10layer_norm13ln_fwd_kernelINS_13Kernel_traitsIf6__halfS2_S2_fjLj3072ELj1ELj1ELj4ELj16ENS_18Kernel_traits_baseILj3072EfS2_S2_S2_fjLj128EEEEELb1ELb0ELb1ELb0EEEvNS_9FwdParamsE)
        /*068c*/ 	.word	0x00000000


	//----- nvinfo : EIATTR_REGCOUNT
	.align		4
.L_288:
        /*0690*/ 	.byte	0x04, 0x2f
        /*0692*/ 	.short	(.L_290 - .L_289)
	.align		4
.L_289:
        /*0694*/ 	.word	index@(_ZN10layer_norm13ln_fwd_kernelINS_13Kernel_traitsIf6__halfS2_S2_fjLj3072ELj1ELj1ELj4ELj16ENS_18Kernel_traits_baseILj3072EfS2_S2_S2_fjLj128EEEEELb1ELb0ELb0ELb1EEEvNS_9FwdParamsE)
        /*0698*/ 	.word	0x00000080


	//----- nvinfo : EIATTR_FRAME_SIZE
	.align		4
.L_290:
        /*069c*/ 	.byte	0x04, 0x11
        /*069e*/ 	.short	(.L_292 - .L_291)
	.align		4
.L_291:
        /*06a0*/ 	.word	index@(_ZN10layer_norm13ln_fwd_kernelINS_13Kernel_traitsIf6__halfS2_S2_fjLj3072ELj1ELj1ELj4ELj16ENS_18Kernel_traits_baseILj3072EfS2_S2_S2_fjLj128EEEEELb1ELb0ELb0ELb1EEEvNS_9FwdParamsE)
        /*06a4*/ 	.word	0x00000000


	//----- nvinfo : EIATTR_REGCOUNT
	.align		4
.L_292:
        /*06a8*/ 	.byte	0x04, 0x2f
        /*06aa*/ 	.short	(.L_294 - .L_293)
	.align		4
.L_293:
        /*06ac*/ 	.word	index@(_ZN10layer_norm13ln_fwd_kernelINS_13Kernel_traitsIf6__halfS2_S2_fjLj3072ELj1ELj1ELj4ELj16ENS_18Kernel_traits_baseILj3072EfS2_S2_S2_fjLj128EEEEELb1ELb0ELb0ELb0EEEvNS_9FwdParamsE)
        /*06b0*/ 	.word	0x00000074


	//----- nvinfo : EIATTR_FRAME_SIZE
	.align		4
.L_294:
        /*06b4*/ 	.byte	0x04, 0x11
        /*06b6*/ 	.short	(.L_296 - .L_295)
	.align		4
.L_295:
        /*06b8*/ 	.word	index@(_ZN10layer_norm13ln_fwd_kernelINS_13Kernel_traitsIf6__halfS2_S2_fjLj3072ELj1ELj1ELj4ELj16ENS_18Kernel_traits_baseILj3072EfS2_S2_S2_fjLj128EEEEELb1ELb0ELb0ELb0EEEvNS_9FwdParamsE)
        /*06bc*/ 	.word	0x00000000


	//----- nvinfo : EIATTR_REGCOUNT
	.align		4
.L_296:
        /*06c0*/ 	.byte	0x04, 0x2f
        /*06c2*/ 	.short	(.L_298 - .L_297)
	.align		4
.L_297:
        /*06c4*/ 	.word	index@(_ZN10layer_norm13ln_fwd_kernelINS_13Kernel_traitsIf6__halfS2_S2_fjLj3072ELj1ELj1ELj4ELj16ENS_18Kernel_traits_baseILj3072EfS2_S2_S2_fjLj128EEEEELb0ELb1ELb1ELb1EEEvNS_9FwdParamsE)
        /*06c8*/ 	.word	0x00000080


	//----- nvinfo : EIATTR_FRAME_SIZE
	.align		4
.L_298:
        /*06cc*/ 	.byte	0x04, 0x11
        /*06ce*/ 	.short	(.L_300 - .L_299)
	.align		4
.L_299:
        /*06d0*/ 	.word	index@(_ZN10layer_norm13ln_fwd_kernelINS_13Kernel_traitsIf6__halfS2_S2_fjLj3072ELj1ELj1ELj4ELj16ENS_18Kernel_traits_baseILj3072EfS2_S2_S2_fjLj128EEEEELb0ELb1ELb1ELb1EEEvNS_9FwdParamsE)
        /*06d4*/ 	.word	0x00000000


	//----- nvinfo : EIATTR_REGCOUNT
	.align		4
.L_300:
        /*06d8*/ 	.byte	0x04, 0x2f
        /*06da*/ 	.short	(.L_302 - .L_301)
	.align		4
.L_301:
        /*06dc*/ 	.word	index@(_ZN10layer_norm13ln_fwd_kernelINS_13Kernel_traitsIf6__halfS2_S2_fjLj3072ELj1ELj1ELj4ELj16ENS_18Kernel_traits_baseILj3072EfS2_S2_S2_fjLj128EEEEELb0ELb1ELb1ELb0EEEvNS_9FwdParamsE)
        /*06e0*/ 	.word	0x00000080


	//----- nvinfo : EIATTR_FRAME_SIZE
	.align		4
.L_302:
        /*06e4*/ 	.byte	0x04, 0x11
        /*06e6*/ 	.short	(.L_304 - .L_303)
	.align		4
.L_303:
        /*06e8*/ 	.word	index@(_ZN10layer_norm13ln_fwd_kernelINS_13Kernel_traitsIf6__halfS2_S2_fjLj3072ELj1ELj1ELj4ELj16ENS_18Kernel_traits_baseILj3072EfS2_S2_S2_fjLj128EEEEELb0ELb1ELb1ELb0EEEvNS_9FwdParamsE)
        /*06ec*/ 	.word	0x00000000


	//----- nvinfo : EIATTR_REGCOUNT
	.align		4
.L_304:
        /*06f0*/ 	.byte	0x04, 0x2f
        /*06f2*/ 	.short	(.L_306 - .L_305)
	.align		4
.L_305:
        /*06f4*/ 	.word	index@(_ZN10layer_norm13ln_fwd_kernelINS_13Kernel_traitsIf6__halfS2_S2_fjLj3072ELj1ELj1ELj4ELj16ENS_18Kernel_traits_baseILj3072EfS2_S2_S2_fjLj128EEEEELb0ELb1ELb0ELb1EEEvNS_9FwdParamsE)
        /*06f8*/ 	.word	0x00000080


	//----- nvinfo : EIATTR_FRAME_SIZE
	.align		4
.L_306:
        /*06fc*/ 	.byte	0x04, 0x11
        /*06fe*/ 	.short	(.L_308 - .L_307)
	.align		4
.L_307:
        /*0700*/ 	.word	index@(_ZN10layer_norm13ln_fwd_kernelINS_13Kernel_traitsIf6__halfS2_S2_fjLj3072ELj1ELj1ELj4ELj16ENS_18Kernel_traits_baseILj3072EfS2_S2_S2_fjLj128EEEEELb0ELb1ELb0ELb1EEEvNS_9FwdParamsE)
        /*0704*/ 	.word	0x00000000


	//----- nvinfo : EIATTR_REGCOUNT
	.align		4
.L_308:
        /*0708*/ 	.byte	0x04, 0x2f
        /*070a*/ 	.short	(.L_310 - .L_309)
	.align		4
.L_309:
        /*070c*/ 	.word	index@(_ZN10layer_norm13ln_fwd_kernelINS_13Kernel_traitsIf6__halfS2_S2_fjLj3072ELj1ELj1ELj4ELj16ENS_18Kernel_traits_baseILj3072EfS2_S2_S2_fjLj128EEEEELb0ELb1ELb0ELb0EEEvNS_9FwdParamsE)
        /*0710*/ 	.word	0x0000007f


	//----- nvinfo : EIATTR_FRAME_SIZE
	.align		4
.L_310:
        /*0714*/ 	.byte	0x04, 0x11
        /*0716*/ 	.short	(.L_312 - .L_311)
	.align		4
.L_311:
        /*0718*/ 	.word	index@(_ZN10layer_norm13ln_fwd_kernelINS_13Kernel_traitsIf6__halfS2_S2_fjLj3072ELj1ELj1ELj4ELj16ENS_18Kernel_traits_baseILj3072EfS2_S2_S2_fjLj128EEEEELb0ELb1ELb0ELb0EEEvNS_9FwdParamsE)
        /*071c*/ 	.word	0x00000000


	//----- nvinfo : EIATTR_REGCOUNT
	.align		4
.L_312:
        /*0720*/ 	.byte	0x04, 0x2f
        /*0722*/ 	.short	(.L_314 - .L_313)
	.align		4
.L_313:
        /*0724*/ 	.word	index@(_ZN10layer_norm13ln_fwd_kernelINS_13Kernel_traitsIf6__halfS2_S2_fjLj3072ELj1ELj1ELj4ELj16ENS_18Kernel_traits_baseILj3072EfS2_S2_S2_fjLj128EEEEELb0ELb0ELb1ELb1EEEvNS_9FwdParamsE)
        /*0728*/ 	.word	0x00000080


	//----- nvinfo : EIATTR_FRAME_SIZE
	.align		4
.L_314:
        /*072c*/ 	.byte	0x04, 0x11
        /*072e*/ 	.short	(.L_316 - .L_315)
	.align		4
.L_315:
        /*0730*/ 	.word	index@(_ZN10layer_norm13ln_fwd_kernelINS_13Kernel_traitsIf6__halfS2_S2_fjLj3072ELj1ELj1ELj4ELj16ENS_18Kernel_traits_baseILj3072EfS2_S2_S2_fjLj128EEEEELb0ELb0ELb1ELb1EEEvNS_9FwdParamsE)
        /*0734*/ 	.word	0x00000000


	//----- nvinfo : EIATTR_REGCOUNT
	.align		4
.L_316:
        /*0738*/ 	.byte	0x04, 0x2f
        /*073a*/ 	.short	(.L_318 - .L_317)
	.align		4
.L_317:
        /*073c*/ 	.word	index@(_ZN10layer_norm13ln_fwd_kernelINS_13Kernel_traitsIf6__halfS2_S2_fjLj3072ELj1ELj1ELj4ELj16ENS_18Kernel_traits_baseILj3072EfS2_S2_S2_fjLj128EEEEELb0ELb0ELb1ELb0EEEvNS_9FwdParamsE)
        /*0740*/ 	.word	0x0000007e


	//----- nvinfo : EIATTR_FRAME_SIZE
	.align		4
.L_318:
        /*0744*/ 	.byte	0x04, 0x11
        /*0746*/ 	.short	(.L_320 - .L_319)
	.align		4
.L_319:
        /*0748*/ 	.word	index@(_ZN10layer_norm13ln_fwd_kernelINS_13Kernel_traitsIf6__halfS2_S2_fjLj3072ELj1ELj1ELj4ELj16ENS_18Kernel_traits_baseILj3072EfS2_S2_S2_fjLj128EEEEELb0ELb0ELb1ELb0EEEvNS_9FwdParamsE)
        /*074c*/ 	.word	0x00000000


	//----- nvinfo : EIATTR_REGCOUNT
	.align		4
.L_320:
        /*0750*/ 	.byte	0x04, 0x2f
        /*0752*/ 	.short	(.L_322 - .L_321)
	.align		4
.L_321:
        /*0754*/ 	.word	index@(_ZN10layer_norm13ln_fwd_kernelINS_13Kernel_traitsIf6__halfS2_S2_fjLj3072ELj1ELj1ELj4ELj16ENS_18Kernel_traits_baseILj3072EfS2_S2_S2_fjLj128EEEEELb0ELb0ELb0ELb1EEEvNS_9FwdParamsE)
        /*0758*/ 	.word	0x00000066


	//----- nvinfo : EIATTR_FRAME_SIZE
	.align		4
.L_322:
        /*075c*/ 	.byte	0x04, 0x11
        /*075e*/ 	.short	(.L_324 - .L_323)
	.align		4
.L_323:
        /*0760*/ 	.word	index@(_ZN10layer_norm13ln_fwd_kernelINS_13Kernel_traitsIf6__halfS2_S2_fjLj3072ELj1ELj1ELj4ELj16ENS_18Kernel_traits_baseILj3072EfS2_S2_S2_fjLj128EEEEELb0ELb0ELb0ELb1EEEvNS_9FwdParamsE)
        /*0764*/ 	.word	0x00000000


	//----- nvinfo : EIATTR_REGCOUNT
	.align		4
.L_324:
        /*0768*/ 	.byte	0x04, 0x2f
        /*076a*/ 	.short	(.L_326 - .L_325)
	.align		4
.L_325:
        /*076c*/ 	.word	index@(_ZN10layer_norm13ln_fwd_kernelINS_13Kernel_traitsIf6__halfS2_S2_fjLj3072ELj1ELj1ELj4ELj16ENS_18Kernel_traits_baseILj3072EfS2_S2_S2_fjLj128EEEEELb0ELb0ELb0ELb0EEEvNS_9FwdParamsE)
        /*0770*/ 	.word	0x00000080


	//----- nvinfo : EIATTR_FRAME_SIZE
	.align		4
.L_326:
        /*0774*/ 	.byte	0x04, 0x11
        /*0776*/ 	.short	(.L_328 - .L_327)
	.align		4
.L_327:
        /*0778*/ 	.word	index@(_ZN10layer_norm13ln_fwd_kernelINS_13Kernel_traitsIf6__halfS2_S2_fjLj3072ELj1ELj1ELj4ELj16ENS_18Kernel_traits_baseILj3072EfS2_S2_S2_fjLj128EEEEELb0ELb0ELb0ELb0EEEvNS_9FwdParamsE)
        /*077c*/ 	.word	0x00000000


	//----- nvinfo : EIATTR_REGCOUNT
	.align		4
.L_328:
        /*0780*/ 	.byte	0x04, 0x2f
        /*0782*/ 	.short	(.L_330 - .L_329)
	.align		4
.L_329:
        /*0784*/ 	.word	index@(_ZN10layer_norm13ln_fwd_kernelINS_13Kernel_traitsIf13__nv_bfloat16fS2_fjLj3072ELj1ELj1ELj4ELj16ENS_18Kernel_traits_baseILj3072EfS2_fS2_fjLj128EEEEELb1ELb1ELb1ELb1EEEvNS_9FwdParamsE)
        /*0788*/ 	.word	0x000000a6


	//----- nvinfo : EIATTR_FRAME_SIZE
	.align		4
.L_330:
        /*078c*/ 	.byte	0x04, 0x11
        /*078e*/ 	.short	(.L_332 - .L_331)
	.align		4
.L_331:
        /*0790*/ 	.word	index@(_ZN10layer_norm13ln_fwd_kernelINS_13Kernel_traitsIf13__nv_bfloat16fS2_fjLj3072ELj1ELj1ELj4ELj16ENS_18Kernel_traits_baseILj3072EfS2_fS2_fjLj128EEEEELb1ELb1ELb1ELb1EEEvNS_9FwdParamsE)
        /*0794*/ 	.word	0x00000000


	//----- nvinfo : EIATTR_REGCOUNT
	.align		4
.L_332:
        /*0798*/ 	.byte	0x04, 0x2f
        /*079a*/ 	.short	(.L_334 - .L_333)
	.align		4
.L_333:
        /*079c*/ 	.word	index@(_ZN10layer_norm13ln_fwd_kernelINS_13Kernel_traitsIf13__nv_bfloat16fS2_fjLj3072ELj1ELj1ELj4ELj16ENS_18Kernel_traits_baseILj3072EfS2_fS2_fjLj128EEEEELb1ELb1ELb1ELb0EEEvNS_9FwdParamsE)
        /*07a0*/ 	.word	0x0000009b


	//----- nvinfo : EIATTR_FRAME_SIZE
	.align		4
.L_334:
        /*07a4*/ 	.byte	0x04, 0x11
        /*07a6*/ 	.short	(.L_336 - .L_335)
	.align		4
.L_335:
        /*07a8*/ 	.word	index@(_ZN10layer_norm13ln_fwd_kernelINS_13Kernel_traitsIf13__nv_bfloat16fS2_fjLj3072ELj1ELj1ELj4ELj16ENS_18Kernel_traits_baseILj3072EfS2_fS2_fjLj128EEEEELb1ELb1ELb1ELb0EEEvNS_9FwdParamsE)
        /*07ac*/ 	.word	0x00000000


	//----- nvinfo : EIATTR_REGCOUNT
	.align		4
.L_336:
        /*07b0*/ 	.byte	0x04, 0x2f
        /*07b2*/ 	.short	(.L_338 - .L_337)
	.align		4
.L_337:
        /*07b4*/ 	.word	index@(_ZN10layer_norm13ln_fwd_kernelINS_13Kernel_traitsIf13__nv_bfloat16fS2_fjLj3072ELj1ELj1ELj4ELj16ENS_18Kernel_traits_baseILj3072EfS2_fS2_fjLj128EEEEELb1ELb1ELb0ELb1EEEvNS_9FwdParamsE)
        /*07b8*/ 	.word	0x00000095


	//----- nvinfo : EIATTR_FRAME_SIZE
	.align		4
.L_338:
        /*07bc*/ 	.byte	0x04, 0x11
        /*07be*/ 	.short	(.L_340 - .L_339)
	.align		4
.L_339:
        /*07c0*/ 	.word	index@(_ZN10layer_norm13ln_fwd_kernelINS_13Kernel_traitsIf13__nv_bfloat16fS2_fjLj3072ELj1ELj1ELj4ELj16ENS_18Kernel_traits_baseILj3072EfS2_fS2_fjLj128EEEEELb1ELb1ELb0ELb1EEEvNS_9FwdParamsE)
        /*07c4*/ 	.word	0x00000000


	//----- nvinfo : EIATTR_REGCOUNT
	.align		4
.L_340:
        /*07c8*/ 	.byte	0x04, 0x2f
        /*07ca*/ 	.short	(.L_342 - .L_341)
	.align		4
.L_341:
        /*07cc*/ 	.word	index@(_ZN10layer_norm13ln_fwd_kernelINS_13Kernel_traitsIf13__nv_bfloat16fS2_fjLj3072ELj1ELj1ELj4ELj16ENS_18Kernel_traits_baseILj3072EfS2_fS2_fjLj128EEEEELb1ELb1ELb0ELb0EEEvNS_9FwdParamsE)
        /*07d0*/ 	.word	0x00000090


	//----- nvinfo : EIATTR_FRAME_SIZE
	.align		4
.L_342:
        /*07d4*/ 	.byte	0x04, 0x11
        /*07d6*/ 	.short	(.L_344 - .L_343)
	.align		4
.L_343:
        /*07d8*/ 	.word	index@(_ZN10layer_norm13ln_fwd_kernelINS_13Kernel_traitsIf13__nv_bfloat16fS2_fjLj3072ELj1ELj1ELj4ELj16ENS_18Kernel_traits_baseILj3072EfS2_fS2_fjLj128EEEEELb1ELb1ELb0ELb0EEEvNS_9FwdParamsE)
        /*07dc*/ 	.word	0x00000000


	//----- nvinfo : EIATTR_REGCOUNT
	.align		4
.L_344:
        /*07e0*/ 	.byte	0x04, 0x2f
        /*07e2*/ 	.short	(.L_346 - .L_345)
	.align		4
.L_345:
        /*07e4*/ 	.word	index@(_ZN10layer_norm13ln_fwd_kernelINS_13Kernel_traitsIf13__nv_bfloat16fS2_fjLj3072ELj1ELj1ELj4ELj16ENS_18Kernel_traits_baseILj3072EfS2_fS2_fjLj128EEEEELb1ELb0ELb1ELb1EEEvNS_9FwdParamsE)
        /*07e8*/ 	.word	0x0000007f


	//----- nvinfo : EIATTR_FRAME_SIZE
	.align		4
.L_346:
        /*07ec*/ 	.byte	0x04, 0x11
        /*07ee*/ 	.short	(.L_348 - .L_347)
	.align		4
.L_347:
        /*07f0*/ 	.word	index@(_ZN10layer_norm13ln_fwd_kernelINS_13Kernel_traitsIf13__nv_bfloat16fS2_fjLj3072ELj1ELj1ELj4ELj16ENS_18Kernel_traits_baseILj3072EfS2_fS2_fjLj128EEEEELb1ELb0ELb1ELb1EEEvNS_9FwdParamsE)
        /*07f4*/ 	.word	0x00000000


	//----- nvinfo : EIATTR_REGCOUNT
	.align		4
.L_348:
        /*07f8*/ 	.byte	0x04, 0x2f
        /*07fa*/ 	.short	(.L_350 - .L_349)
	.align		4
.L_349:
        /*07fc*/ 	.word	index@(_ZN10layer_norm13ln_fwd_kernelINS_13Kernel_traitsIf13__nv_bfloat16fS2_fjLj3072ELj1ELj1ELj4ELj16ENS_18Kernel_traits_baseILj3072EfS2_fS2_fjLj128EEEEELb1ELb0ELb1ELb0EEEvNS_9FwdParamsE)
        /*0800*/ 	.word	0x00000080


	//----- nvinfo : EIATTR_FRAME_SIZE
	.align		4
.L_350:
        /*0804*/ 	.byte	0x04, 0x11
        /*0806*/ 	.short	(.L_352 - .L_351)
	.align		4
.L_351:
        /*0808*/ 	.word	index@(_ZN10layer_norm13ln_fwd_kernelINS_13Kernel_traitsIf13__nv_bfloat16fS2_fjLj3072ELj1ELj1ELj4ELj16ENS_18Kernel_traits_baseILj3072EfS2_fS2_fjLj128EEEEELb1ELb0ELb1ELb0EEEvNS_9FwdParamsE)
        /*080c*/ 	.word	0x00000000


	//----- nvinfo : EIATTR_REGCOUNT
	.align		4
.L_352:
        /*0810*/ 	.byte	0x04, 0x2f
        /*0812*/ 	.short	(.L_354 - .L_353)
	.align		4
.L_353:
        /*0814*/ 	.word	index@(_ZN10layer_norm13ln_fwd_kernelINS_13Kernel_traitsIf13__nv_bfloat16fS2_fjLj3072ELj1ELj1ELj4ELj16ENS_18Kernel_traits_baseILj3072EfS2_fS2_fjLj128EEEEELb1ELb0ELb0ELb1EEEvNS_9FwdParamsE)
        /*0818*/ 	.word	0x0000007f


	//----- nvinfo : EIATTR_FRAME_SIZE
	.align		4
.L_354:
        /*081c*/ 	.byte	0x04, 0x11
        /*081e*/ 	.short	(.L_356 - .L_355)
	.align		4
.L_355:
        /*0820*/ 	.word	index@(_ZN10layer_norm13ln_fwd_kernelINS_13Kernel_traitsIf13__nv_bfloat16fS2_fjLj3072ELj1ELj1ELj4ELj16ENS_18Kernel_traits_baseILj3072EfS2_fS2_fjLj128EEEEELb1ELb0ELb0ELb1EEEvNS_9FwdParamsE)
        /*0824*/ 	.word	0x00000000


	//----- nvinfo : EIATTR_REGCOUNT
	.align		4
.L_356:
        /*0828*/ 	.byte	0x04, 0x2f
        /*082a*/ 	.short	(.L_358 - .L_357)
	.align		4
.L_357:
        /*082c*/ 	.word	index@(_ZN10layer_norm13ln_fwd_kernelINS_13Kernel_traitsIf13__nv_bfloat16fS2_fjLj3072ELj1ELj1ELj4ELj16ENS_18Kernel_traits_baseILj3072EfS2_fS2_fjLj128EEEEELb1ELb0ELb0ELb0EEEvNS_9FwdParamsE)
        /*0830*/ 	.word	0x00000079


	//----- nvinfo : EIATTR_FRAME_SIZE
	.align		4
.L_358:
        /*0834*/ 	.byte	0x04, 0x11
        /*0836*/ 	.short	(.L_360 - .L_359)
	.align		4
.L_359:
        /*0838*/ 	.word	index@(_ZN10layer_norm13ln_fwd_kernelINS_13Kernel_traitsIf13__nv_bfloat16fS2_fjLj3072ELj1ELj1ELj4ELj16ENS_18Kernel_traits_baseILj3072EfS2_fS2_fjLj128EEEEELb1ELb0ELb0ELb0EEEvNS_9FwdParamsE)
        /*083c*/ 	.word	0x00000000


	//----- nvinfo : EIATTR_REGCOUNT
	.align		4
.L_360:
        /*0840*/ 	.byte	0x04, 0x2f
        /*0842*/ 	.short	(.L_362 - .L_361)
	.align		4
.L_361:
        /*0844*/ 	.word	index@(_ZN10layer_norm13ln_fwd_kernelINS_13Kernel_traitsIf13__nv_bfloat16fS2_fjLj3072ELj1ELj1ELj4ELj16ENS_18Kernel_traits_baseILj3072EfS2_fS2_fjLj128EEEEELb0ELb1ELb1ELb1EEEvNS_9FwdParamsE)
        /*0848*/ 	.word	0x00000080


	//----- nvinfo : EIATTR_FRAME_SIZE
	.align		4
.L_362:
        /*084c*/ 	.byte	0x04, 0x11
        /*084e*/ 	.short	(.L_364 - .L_363)
	.align		4
.L_363:
        /*0850*/ 	.word	index@(_ZN10layer_norm13ln_fwd_kernelINS_13Kernel_traitsIf13__nv_bfloat16fS2_fjLj3072ELj1ELj1ELj4ELj16ENS_18Kernel_traits_baseILj3072EfS2_fS2_fjLj128EEEEELb0ELb1ELb1ELb1EEEvNS_9FwdParamsE)
        /*0854*/ 	.word	0x00000000


	//----- nvinfo : EIATTR_REGCOUNT
	.align		4
.L_364:
        /*0858*/ 	.byte	0x04, 0x2f
        /*085a*/ 	.short	(.L_366 - .L_365)
	.align		4
.L_365:
        /*085c*/ 	.word	index@(_ZN10layer_norm13ln_fwd_kernelINS_13Kernel_traitsIf13__nv_bfloat16fS2_fjLj3072ELj1ELj1ELj4ELj16ENS_18Kernel_traits_baseILj3072EfS2_fS2_fjLj128EEEEELb0ELb1ELb1ELb0EEEvNS_9FwdParamsE)
        /*0860*/ 	.word	0x00000080


	//----- nvinfo : EIATTR_FRAME_SIZE
	.align		4
.L_366:
        /*0864*/ 	.byte	0x04, 0x11
        /*0866*/ 	.short	(.L_368 - .L_367)
	.align		4
.L_367:
        /*0868*/ 	.word	index@(_ZN10layer_norm13ln_fwd_kernelINS_13Kernel_traitsIf13__nv_bfloat16fS2_fjLj3072ELj1ELj1ELj4ELj16ENS_18Kernel_traits_baseILj3072EfS2_fS2_fjLj128EEEEELb0ELb1ELb1ELb0EEEvNS_9FwdParamsE)
        /*086c*/ 	.word	0x00000000


	//----- nvinfo : EIATTR_REGCOUNT
	.align		4
.L_368:
        /*0870*/ 	.byte	0x04, 0x2f
        /*0872*/ 	.short	(.L_370 - .L_369)
	.align		4
.L_369:
        /*0874*/ 	.word	index@(_ZN10layer_norm13ln_fwd_kernelINS_13Kernel_traitsIf13__nv_bfloat16fS2_fjLj3072ELj1ELj1ELj4ELj16ENS_18Kernel_traits_baseILj3072EfS2_fS2_fjLj128EEEEELb0ELb1ELb0ELb1EEEvNS_9FwdParamsE)
        /*0878*/ 	.word	0x00000080


	//----- nvinfo : EIATTR_FRAME_SIZE
	.align		4
.L_370:
        /*087c*/ 	.byte	0x04, 0x11
        /*087e*/ 	.short	(.L_372 - .L_371)
	.align		4
.L_371:
        /*0880*/ 	.word	index@(_ZN10layer_norm13ln_fwd_kernelINS_13Kernel_traitsIf13__nv_bfloat16fS2_fjLj3072ELj1ELj1ELj4ELj16ENS_18Kernel_traits_baseILj3072EfS2_fS2_fjLj128EEEEELb0ELb1ELb0ELb1EEEvNS_9FwdParamsE)
        /*0884*/ 	.word	0x00000000


	//----- nvinfo : EIATTR_REGCOUNT
	.align		4
.L_372:
        /*0888*/ 	.byte	0x04, 0x2f
        /*088a*/ 	.short	(.L_374 - .L_373)
	.align		4
.L_373:
        /*088c*/ 	.word	index@(_ZN10layer_norm13ln_fwd_kernelINS_13Kernel_traitsIf13__nv_bfloat16fS2_fjLj3072ELj1ELj1ELj4ELj16ENS_18Kernel_traits_baseILj3072EfS2_fS2_fjLj128EEEEELb0ELb1ELb0ELb0EEEvNS_9FwdParamsE)
        /*0890*/ 	.word	0x00000080


	//----- nvinfo : EIATTR_FRAME_SIZE
	.align		4
.L_374:
        /*0894*/ 	.byte	0x04, 0x11
        /*0896*/ 	.short	(.L_376 - .L_375)
	.align		4
.L_375:
        /*0898*/ 	.word	index@(_ZN10layer_norm13ln_fwd_kernelINS_13Kernel_traitsIf13__nv_bfloat16fS2_fjLj3072ELj1ELj1ELj4ELj16ENS_18Kernel_traits_baseILj3072EfS2_fS2_fjLj128EEEEELb0ELb1ELb0ELb0EEEvNS_9FwdParamsE)
        /*089c*/ 	.word	0x00000000


	//----- nvinfo : EIATTR_REGCOUNT
	.align		4
.L_376:
        /*08a0*/ 	.byte	0x04, 0x2f
        /*08a2*/ 	.short	(.L_378 - .L_377)
	.align		4
.L_377:
        /*08a4*/ 	.word	index@(_ZN10layer_norm13ln_fwd_kernelINS_13Kernel_traitsIf13__nv_bfloat16fS2_fjLj3072ELj1ELj1ELj4ELj16ENS_18Kernel_traits_baseILj3072EfS2_fS2_fjLj128EEEEELb0ELb0ELb1ELb1EEEvNS_9FwdParamsE)
        /*08a8*/ 	.word	0x00000080


	//----- nvinfo : EIATTR_FRAME_SIZE
	.align		4
.L_378:
        /*08ac*/ 	.byte	0x04, 0x11
        /*08ae*/ 	.short	(.L_380 - .L_379)
	.align		4
.L_379:
        /*08b0*/ 	.word	index@(_ZN10layer_norm13ln_fwd_kernelINS_13Kernel_traitsIf13__nv_bfloat16fS2_fjLj3072ELj1ELj1ELj4ELj16ENS_18Kernel_traits_baseILj3072EfS2_fS2_fjLj128EEEEELb0ELb0ELb1ELb1EEEvNS_9FwdParamsE)
        /*08b4*/ 	.word	0x00000000


	//----- nvinfo : EIATTR_REGCOUNT
	.align		4
.L_380:
        /*08b8*/ 	.byte	0x04, 0x2f
        /*08ba*/ 	.short	(.L_382 - .L_381)
	.align		4
.L_381:
        /*08bc*/ 	.word	index@(_ZN10layer_norm13ln_fwd_kernelINS_13Kernel_traitsIf13__nv_bfloat16fS2_fjLj3072ELj1ELj1ELj4ELj16ENS_18Kernel_traits_baseILj3072EfS2_fS2_fjLj128EEEEELb0ELb0ELb1ELb0EEEvNS_9FwdParamsE)
        /*08c0*/ 	.word	0x00000072


	//----- nvinfo : EIATTR_FRAME_SIZE
	.align		4
.L_382:
        /*08c4*/ 	.byte	0x04, 0x11
        /*08c6*/ 	.short	(.L_384 - .L_383)
	.align		4
.L_383:
        /*08c8*/ 	.word	index@(_ZN10layer_norm13ln_fwd_kernelINS_13Kernel_traitsIf13__nv_bfloat16fS2_fjLj3072ELj1ELj1ELj4ELj16ENS_18Kernel_traits_baseILj3072EfS2_fS2_fjLj128EEEEELb0ELb0ELb1ELb0EEEvNS_9FwdParamsE)
        /*08cc*/ 	.word	0x00000000


	//----- nvinfo : EIATTR_REGCOUNT
	.align		4
.L_384:
        /*08d0*/ 	.byte	0x04, 0x2f
        /*08d2*/ 	.short	(.L_386 - .L_385)
	.align		4
.L_385:
        /*08d4*/ 	.word	index@(_ZN10layer_norm13ln_fwd_kernelINS_13Kernel_traitsIf13__nv_bfloat16fS2_fjLj3072ELj1ELj1ELj4ELj16ENS_18Kernel_traits_baseILj3072EfS2_fS2_fjLj128EEEEELb0ELb0ELb0ELb1EEEvNS_9FwdParamsE)
        /*08d8*/ 	.word	0x0000007c


	//----- nvinfo : EIATTR_FRAME_SIZE
	.align		4
.L_386:
        /*08dc*/ 	.byte	0x04, 0x11
        /*08de*/ 	.short	(.L_388 - .L_387)
	.align		4
.L_387:
        /*08e0*/ 	.word	index@(_ZN10layer_norm13ln_fwd_kernelINS_13Kernel_traitsIf13__nv_bfloat16fS2_fjLj3072ELj1ELj1ELj4ELj16ENS_18Kernel_traits_baseILj3072EfS2_fS2_fjLj128EEEEELb0ELb0ELb0ELb1EEEvNS_9FwdParamsE)
        /*08e4*/ 	.word	0x00000000


	//----- nvinfo : EIATTR_REGCOUNT
	.align		4
.L_388:
        /*08e8*/ 	.byte	0x04, 0x2f
        /*08ea*/ 	.short	(.L_390 - .L_389)
	.align		4
.L_389:
        /*08ec*/ 	.word	index@(_ZN10layer_norm13ln_fwd_kernelINS_13Kernel_traitsIf13__nv_bfloat16fS2_fjLj3072ELj1ELj1ELj4ELj16ENS_18Kernel_traits_baseILj3072EfS2_fS2_fjLj128EEEEELb0ELb0ELb0ELb0EEEvNS_9FwdParamsE)
        /*08f0*/ 	.word	0x0000006e


	//----- nvinfo : EIATTR_FRAME_SIZE
	.align		4
.L_390:
        /*08f4*/ 	.byte	0x04, 0x11
        /*08f6*/ 	.short	(.L_392 - .L_391)
	.align		4
.L_391:
        /*08f8*/ 	.word	index@(_ZN10layer_norm13ln_fwd_kernelINS_13Kernel_traitsIf13__nv_bfloat16fS2_fjLj3072ELj1ELj1ELj4ELj16ENS_18Kernel_traits_baseILj3072EfS2_fS2_fjLj128EEEEELb0ELb0ELb0ELb0EEEvNS_9FwdParamsE)
        /*08fc*/ 	.word	0x00000000


	//----- nvinfo : EIATTR_REGCOUNT
	.align		4
.L_392:
        /*0900*/ 	.byte	0x04, 0x2f
        /*0902*/ 	.short	(.L_394 - .L_393)
	.align		4
.L_393:
        /*0904*/ 	.word	index@(_ZN10layer_norm13ln_fwd_kernelINS_13Kernel_traitsI13__nv_bfloat16S2_fS2_fjLj3072ELj1ELj1ELj4ELj16ENS_18Kernel_traits_baseILj3072ES2_S2_fS2_fjLj128EEEEELb1ELb1ELb1ELb1EEEvNS_9FwdParamsE)
        /*0908*/ 	.word	0x0000007f


	//----- nvinfo : EIATTR_FRAME_SIZE
	.align		4
.L_394:
        /*090c*/ 	.byte	0x04, 0x11
        /*090e*/ 	.short	(.L_396 - .L_395)
	.align		4
.L_395:
        /*0910*/ 	.word	index@(_ZN10layer_norm13ln_fwd_kernelINS_13Kernel_traitsI13__nv_bfloat16S2_fS2_fjLj3072ELj1ELj1ELj4ELj16ENS_18Kernel_traits_baseILj3072ES2_S2_fS2_fjLj128EEEEELb1ELb1ELb1ELb1EEEvNS_9FwdParamsE)
        /*0914*/ 	.word	0x00000000


	//----- nvinfo : EIATTR_REGCOUNT
	.align		4
.L_396:
        /*0918*/ 	.byte	0x04, 0x2f
        /*091a*/ 	.short	(.L_398 - .L_397)
	.align		4
.L_397:
        /*091c*/ 	.word	index@(_ZN10layer_norm13ln_fwd_kernelINS_13Kernel_traitsI13__nv_bfloat16S2_fS2_fjLj3072ELj1ELj1ELj4ELj16ENS_18Kernel_traits_baseILj3072ES2_S2_fS2_fjLj128EEEEELb1ELb1ELb1ELb0EEEvNS_9FwdParamsE)
        /*0920*/ 	.word	0x0000009b


	//----- nvinfo : EIATTR_FRAME_SIZE
	.align		4
.L_398:
        /*0924*/ 	.byte	0x04, 0x11
        /*0926*/ 	.short	(.L_400 - .L_399)
	.align		4
.L_399:
        /*0928*/ 	.word	index@(_ZN10layer_norm13ln_fwd_kernelINS_13Kernel_traitsI13__nv_bfloat16S2_fS2_fjLj3072ELj1ELj1ELj4ELj16ENS_18Kernel_traits_baseILj3072ES2_S2_fS2_fjLj128EEEEELb1ELb1ELb1ELb0EEEvNS_9FwdParamsE)
        /*092c*/ 	.word	0x00000000


	//----- nvinfo : EIATTR_REGCOUNT
	.align		4
.L_400:
        /*0930*/ 	.byte	0x04, 0x2f
        /*0932*/ 	.short	(.L_402 - .L_401)
	.align		4
.L_401:
        /*0934*/ 	.word	index@(_ZN10layer_norm13ln_fwd_kernelINS_13Kernel_traitsI13__nv_bfloat16S2_fS2_fjLj3072ELj1ELj1ELj4ELj16ENS_18Kernel_traits_baseILj3072ES2_S2_fS2_fjLj128EEEEELb1ELb1ELb0ELb1EEEvNS_9FwdParamsE)
        /*0938*/ 	.word	0x00000080


	//----- nvinfo : EIATTR_FRAME_SIZE
	.align		4
.L_402:
        /*093c*/ 	.byte	0x04, 0x11
        /*093e*/ 	.short	(.L_404 - .L_403)
	.align		4
.L_403:
        /*0940*/ 	.word	index@(_ZN10layer_norm13ln_fwd_kernelINS_13Kernel_traitsI13__nv_bfloat16S2_fS2_fjLj3072ELj1ELj1ELj4ELj16ENS_18Kernel_traits_baseILj3072ES2_S2_fS2_fjLj128EEEEELb1ELb1ELb0ELb1EEEvNS_9FwdParamsE)
        /*0944*/ 	.word	0x00000000


	//----- nvinfo : EIATTR_REGCOUNT
	.align		4
.L_404:
        /*0948*/ 	.byte	0x04, 0x2f
        /*094a*/ 	.short	(.L_406 - .L_405)
	.align		4
.L_405:
        /*094c*/ 	.word	index@(_ZN10layer_norm13ln_fwd_kernelINS_13Kernel_traitsI13__nv_bfloat16S2_fS2_fjLj3072ELj1ELj1ELj4ELj16ENS_18Kernel_traits_baseILj3072ES2_S2_fS2_fjLj128EEEEELb1ELb1ELb0ELb0EEEvNS_9FwdParamsE)
        /*0950*/ 	.word	0x00000091


	//----- nvinfo : EIATTR_FRAME_SIZE
	.align		4
.L_406:
        /*0954*/ 	.byte	0x04, 0x11
        /*0956*/ 	.short	(.L_408 - .L_407)
	.align		4
.L_407:
        /*0958*/ 	.word	index@(_ZN10layer_norm13ln_fwd_kernelINS_13Kernel_traitsI13__nv_bfloat16S2_fS2_fjLj3072ELj1ELj1ELj4ELj16ENS_18Kernel_traits_baseILj3072ES2_S2_fS2_fjLj128EEEEELb1ELb1ELb0ELb0EEEvNS_9FwdParamsE)
        /*095c*/ 	.word	0x00000000


	//----- nvinfo : EIATTR_REGCOUNT
	.align		4
.L_408:
        /*0960*/ 	.byte	0x04, 0x2f
        /*0962*/ 	.short	(.L_410 - .L_409)
	.align		4
.L_409:
        /*0964*/ 	.word	index@(_ZN10layer_norm13ln_fwd_kernelINS_13Kernel_traitsI13__nv_bfloat16S2_fS2_fjLj3072ELj1ELj1ELj4ELj16ENS_18Kernel_traits_baseILj3072ES2_S2_fS2_fjLj128EEEEELb1ELb0ELb1ELb1EEEvNS_9FwdParamsE)
        /*0968*/ 	.word	0x0000007f


	//----- nvinfo : EIATTR_FRAME_SIZE
	.align		4
.L_410:
        /*096c*/ 	.byte	0x04, 0x11
        /*096e*/ 	.short	(.L_412 - .L_411)
	.align		4
.L_411:
        /*0970*/ 	.word	index@(_ZN10layer_norm13ln_fwd_kernelINS_13Kernel_traitsI13__nv_bfloat16S2_fS2_fjLj3072ELj1ELj1ELj4ELj16ENS_18Kernel_traits_baseILj3072ES2_S2_fS2_fjLj128EEEEELb1ELb0ELb1ELb1EEEvNS_9FwdParamsE)
        /*0974*/ 	.word	0x00000000


	//----- nvinfo : EIATTR_REGCOUNT
	.align		4
.L_412:
        /*0978*/ 	.byte	0x04, 0x2f
        /*097a*/ 	.short	(.L_414 - .L_413)
	.align		4
.L_413:
        /*097c*/ 	.word	index@(_ZN10layer_norm13ln_fwd_kernelINS_13Kernel_traitsI13__nv_bfloat16S2_fS2_fjLj3072ELj1ELj1ELj4ELj16ENS_18Kernel_traits_baseILj3072ES2_S2_fS2_fjLj128EEEEELb1ELb0ELb1ELb0EEEvNS_9FwdParamsE)
        /*0980*/ 	.word	0x00000080


	//----- nvinfo : EIATTR_FRAME_SIZE
	.align		4
.L_414:
        /*0984*/ 	.byte	0x04, 0x11
        /*0986*/ 	.short	(.L_416 - .L_415)
	.align		4
.L_415:
        /*0988*/ 	.word	index@(_ZN10layer_norm13ln_fwd_kernelINS_13Kernel_traitsI13__nv_bfloat16S2_fS2_fjLj3072ELj1ELj1ELj4ELj16ENS_18Kernel_traits_baseILj3072ES2_S2_fS2_fjLj128EEEEELb1ELb0ELb1ELb0EEEvNS_9FwdParamsE)
        /*098c*/ 	.word	0x00000000


	//----- nvinfo : EIATTR_REGCOUNT
	.align		4
.L_416:
        /*0990*/ 	.byte	0x04, 0x2f
        /*0992*/ 	.short	(.L_418 - .L_417)
	.align		4
.L_417:
        /*0994*/ 	.word	index@(_ZN10layer_norm13ln_fwd_kernelINS_13Kernel_traitsI13__nv_bfloat16S2_fS2_fjLj3072ELj1ELj1ELj4ELj16ENS_18Kernel_traits_baseILj3072ES2_S2_fS2_fjLj128EEEEELb1ELb0ELb0ELb1EEEvNS_9FwdParamsE)
        /*0998*/ 	.word	0x00000079


	//----- nvinfo : EIATTR_FRAME_SIZE
	.align		4
.L_418:
        /*099c*/ 	.byte	0x04, 0x11
        /*099e*/ 	.short	(.L_420 - .L_419)
	.align		4
.L_419:
        /*09a0*/ 	.word	index@(_ZN10layer_norm13ln_fwd_kernelINS_13Kernel_traitsI13__nv_bfloat16S2_fS2_fjLj3072ELj1ELj1ELj4ELj16ENS_18Kernel_traits_baseILj3072ES2_S2_fS2_fjLj128EEEEELb1ELb0ELb0ELb1EEEvNS_9FwdParamsE)
        /*09a4*/ 	.word	0x00000000


	//----- nvinfo : EIATTR_REGCOUNT
	.align		4
.L_420:
        /*09a8*/ 	.byte	0x04, 0x2f
        /*09aa*/ 	.short	(.L_422 - .L_421)
	.align		4
.L_421:
        /*09ac*/ 	.word	index@(_ZN10layer_norm13ln_fwd_kernelINS_13Kernel_traitsI13__nv_bfloat16S2_fS2_fjLj3072ELj1ELj1ELj4ELj16ENS_18Kernel_traits_baseILj3072ES2_S2_fS2_fjLj128EEEEELb1ELb0ELb0ELb0EEEvNS_9FwdParamsE)
        /*09b0*/ 	.word	0x00000079


	//----- nvinfo : EIATTR_FRAME_SIZE
	.align		4
.L_422:
        /*09b4*/ 	.byte	0x04, 0x11
        /*09b6*/ 	.short	(.L_424 - .L_423)
	.align		4
.L_423:
        /*09b8*/ 	.word	index@(_ZN10layer_norm13ln_fwd_kernelINS_13Kernel_traitsI13__nv_bfloat16S2_fS2_fjLj3072ELj1ELj1ELj4ELj16ENS_18Kernel_traits_baseILj3072ES2_S2_fS2_fjLj128EEEEELb1ELb0ELb0ELb0EEEvNS_9FwdParamsE)
        /*09bc*/ 	.word	0x00000000


	//----- nvinfo : EIATTR_REGCOUNT
	.align		4
.L_424:
        /*09c0*/ 	.byte	0x04, 0x2f
        /*09c2*/ 	.short	(.L_426 - .L_425)
	.align		4
.L_425:
        /*09c4*/ 	.word	index@(_ZN10layer_norm13ln_fwd_kernelINS_13Kernel_traitsI13__nv_bfloat16S2_fS2_fjLj3072ELj1ELj1ELj4ELj16ENS_18Kernel_traits_baseILj3072ES2_S2_fS2_fjLj128EEEEELb0ELb1ELb1ELb1EEEvNS_9FwdParamsE)
        /*09c8*/ 	.word	0x0000007f


	//----- nvinfo : EIATTR_FRAME_SIZE
	.align		4
.L_426:
        /*09cc*/ 	.byte	0x04, 0x11
        /*09ce*/ 	.short	(.L_428 - .L_427)
	.align		4
.L_427:
        /*09d0*/ 	.word	index@(_ZN10layer_norm13ln_fwd_kernelINS_13Kernel_traitsI13__nv_bfloat16S2_fS2_fjLj3072ELj1ELj1ELj4ELj16ENS_18Kernel_traits_baseILj3072ES2_S2_fS2_fjLj128EEEEELb0ELb1ELb1ELb1EEEvNS_9FwdParamsE)
        /*09d4*/ 	.word	0x00000000


	//----- nvinfo : EIATTR_REGCOUNT
	.align		4
.L_428:
        /*09d8*/ 	.byte	0x04, 0x2f
        /*09da*/ 	.short	(.L_430 - .L_429)
	.align		4
.L_429:
        /*09dc*/ 	.word	index@(_ZN10layer_norm13ln_fwd_kernelINS_13Kernel_traitsI13__nv_bfloat16S2_fS2_fjLj3072ELj1ELj1ELj4ELj16ENS_18Kernel_traits_baseILj3072ES2_S2_fS2_fjLj128EEEEELb0ELb1ELb1ELb0EEEvNS_9FwdParamsE)
        /*09e0*/ 	.word	0x00000080


	//----- nvinfo : EIATTR_FRAME_SIZE
	.align		4
.L_430:
        /*09e4*/ 	.byte	0x04, 0x11
        /*09e6*/ 	.short	(.L_432 - .L_431)
	.align		4
.L_431:
        /*09e8*/ 	.word	index@(_ZN10layer_norm13ln_fwd_kernelINS_13Kernel_traitsI13__nv_bfloat16S2_fS2_fjLj3072ELj1ELj1ELj4ELj16ENS_18Kernel_traits_baseILj3072ES2_S2_fS2_fjLj128EEEEELb0ELb1ELb1ELb0EEEvNS_9FwdParamsE)
        /*09ec*/ 	.word	0x00000000


	//----- nvinfo : EIATTR_REGCOUNT
	.align		4
.L_432:
        /*09f0*/ 	.byte	0x04, 0x2f
        /*09f2*/ 	.short	(.L_434 - .L_433)
	.align		4
.L_433:
        /*09f4*/ 	.word	index@(_ZN10layer_norm13ln_fwd_kernelINS_13Kernel_traitsI13__nv_bfloat16S2_fS2_fjLj3072ELj1ELj1ELj4ELj16ENS_18Kernel_traits_baseILj3072ES2_S2_fS2_fjLj128EEEEELb0ELb1ELb0ELb1EEEvNS_9FwdParamsE)
        /*09f8*/ 	.word	0x00000080


	//----- nvinfo : EIATTR_FRAME_SIZE
	.align		4
.L_434:
        /*09fc*/ 	.byte	0x04, 0x11
        /*09fe*/ 	.short	(.L_436 - .L_435)
	.align		4
.L_435:
        /*0a00*/ 	.word	index@(_ZN10layer_norm13ln_fwd_kernelINS_13Kernel_traitsI13__nv_bfloat16S2_fS2_fjLj3072ELj1ELj1ELj4ELj16ENS_18Kernel_traits_baseILj3072ES2_S2_fS2_fjLj128EEEEELb0ELb1ELb0ELb1EEEvNS_9FwdParamsE)
        /*0a04*/ 	.word	0x00000000


	//----- nvinfo : EIATTR_REGCOUNT
	.align		4
.L_436:
        /*0a08*/ 	.byte	0x04, 0x2f
        /*0a0a*/ 	.short	(.L_438 - .L_437)
	.align		4
.L_437:
        /*0a0c*/ 	.word	index@(_ZN10layer_norm13ln_fwd_kernelINS_13Kernel_traitsI13__nv_bfloat16S2_fS2_fjLj3072ELj1ELj1ELj4ELj16ENS_18Kernel_traits_baseILj3072ES2_S2_fS2_fjLj128EEEEELb0ELb1ELb0ELb0EEEvNS_9FwdParamsE)
        /*0a10*/ 	.word	0x00000080


	//----- nvinfo : EIATTR_FRAME_SIZE
	.align		4
.L_438:
        /*0a14*/ 	.byte	0x04, 0x11
        /*0a16*/ 	.short	(.L_440 - .L_439)
	.align		4
.L_439:
        /*0a18*/ 	.word	index@(_ZN10layer_norm13ln_fwd_kernelINS_13Kernel_traitsI13__nv_bfloat16S2_fS2_fjLj3072ELj1ELj1ELj4ELj16ENS_18Kernel_traits_baseILj3072ES2_S2_fS2_fjLj128EEEEELb0ELb1ELb0ELb0EEEvNS_9FwdParamsE)
        /*0a1c*/ 	.word	0x00000000


	//----- nvinfo : EIATTR_REGCOUNT
	.align		4
.L_440:
        /*0a20*/ 	.byte	0x04, 0x2f
        /*0a22*/ 	.short	(.L_442 - .L_441)
	.align		4
.L_441:
        /*0a24*/ 	.word	index@(_ZN10layer_norm13ln_fwd_kernelINS_13Kernel_traitsI13__nv_bfloat16S2_fS2_fjLj3072ELj1ELj1ELj4ELj16ENS_18Kernel_traits_baseILj3072ES2_S2_fS2_fjLj128EEEEELb0ELb0ELb1ELb1EEEvNS_9FwdParamsE)
        /*0a28*/ 	.word	0x0000007f


	//----- nvinfo : EIATTR_FRAME_SIZE
	.align		4
.L_442:
        /*0a2c*/ 	.byte	0x04, 0x11
        /*0a2e*/ 	.short	(.L_444 - .L_443)
	.align		4
.L_443:
        /*0a30*/ 	.word	index@(_ZN10layer_norm13ln_fwd_kernelINS_13Kernel_traitsI13__nv_bfloat16S2_fS2_fjLj3072ELj1ELj1ELj4ELj16ENS_18Kernel_traits_baseILj3072ES2_S2_fS2_fjLj128EEEEELb0ELb0ELb1ELb1EEEvNS_9FwdParamsE)
        /*0a34*/ 	.word	0x00000000


	//----- nvinfo : EIATTR_REGCOUNT
	.align		4
.L_444:
        /*0a38*/ 	.byte	0x04, 0x2f
        /*0a3a*/ 	.short	(.L_446 - .L_445)
	.align		4
.L_445:
        /*0a3c*/ 	.word	index@(_ZN10layer_norm13ln_fwd_kernelINS_13Kernel_traitsI13__nv_bfloat16S2_fS2_fjLj3072ELj1ELj1ELj4ELj16ENS_18Kernel_traits_baseILj3072ES2_S2_fS2_fjLj128EEEEELb0ELb0ELb1ELb0EEEvNS_9FwdParamsE)
        /*0a40*/ 	.word	0x00000071


	//----- nvinfo : EIATTR_FRAME_SIZE
	.align		4
.L_446:
        /*0a44*/ 	.byte	0x04, 0x11
        /*0a46*/ 	.short	(.L_448 - .L_447)
	.align		4
.L_447:
        /*0a48*/ 	.word	index@(_ZN10layer_norm13ln_fwd_kernelINS_13Kernel_traitsI13__nv_bfloat16S2_fS2_fjLj3072ELj1ELj1ELj4ELj16ENS_18Kernel_traits_baseILj3072ES2_S2_fS2_fjLj128EEEEELb0ELb0ELb1ELb0EEEvNS_9FwdParamsE)
        /*0a4c*/ 	.word	0x00000000


	//----- nvinfo : EIATTR_REGCOUNT
	.align		4
.L_448:
        /*0a50*/ 	.byte	0x04, 0x2f
        /*0a52*/ 	.short	(.L_450 - .L_449)
	.align		4
.L_449:
        /*0a54*/ 	.word	index@(_ZN10layer_norm13ln_fwd_kernelINS_13Kernel_traitsI13__nv_bfloat16S2_fS2_fjLj3072ELj1ELj1ELj4ELj16ENS_18Kernel_traits_baseILj3072ES2_S2_fS2_fjLj128EEEEELb0ELb0ELb0ELb1EEEvNS_9FwdParamsE)
        /*0a58*/ 	.word	0x00000079


	//----- nvinfo : EIATTR_FRAME_SIZE
	.align		4
.L_450:
        /*0a5c*/ 	.byte	0x04, 0x11
        /*0a5e*/ 	.short	(.L_452 - .L_451)
	.align		4
.L_451:
        /*0a60*/ 	.word	index@(_ZN10layer_norm13ln_fwd_kernelINS_13Kernel_traitsI13__nv_bfloat16S2_fS2_fjLj3072ELj1ELj1ELj4ELj16ENS_18Kernel_traits_baseILj3072ES2_S2_fS2_fjLj128EEEEELb0ELb0ELb0ELb1EEEvNS_9FwdParamsE)
        /*0a64*/ 	.word	0x00000000


	//----- nvinfo : EIATTR_REGCOUNT
	.align		4
.L_452:
        /*0a68*/ 	.byte	0x04, 0x2f
        /*0a6a*/ 	.short	(.L_454 - .L_453)
	.align		4
.L_453:
        /*0a6c*/ 	.word	index@(_ZN10layer_norm13ln_fwd_kernelINS_13Kernel_traitsI13__nv_bfloat16S2_fS2_fjLj3072ELj1ELj1ELj4ELj16ENS_18Kernel_traits_baseILj3072ES2_S2_fS2_fjLj128EEEEELb0ELb0ELb0ELb0EEEvNS_9FwdParamsE)
        /*0a70*/ 	.word	0x0000006d


	//----- nvinfo : EIATTR_FRAME_SIZE
	.align		4
.L_454:
        /*0a74*/ 	.byte	0x04, 0x11
        /*0a76*/ 	.short	(.L_456 - .L_455)
	.align		4
.L_455:
        /*0a78*/ 	.word	index@(_ZN10layer_norm13ln_fwd_kernelINS_13Kernel_traitsI13__nv_bfloat16S2_fS2_fjLj3072ELj1ELj1ELj4ELj16ENS_18Kernel_traits_baseILj3072ES2_S2_fS2_fjLj128EEEEELb0ELb0ELb0ELb0EEEvNS_9FwdParamsE)
        /*0a7c*/ 	.word	0x00000000


	//----- nvinfo : EIATTR_REGCOUNT
	.align		4
.L_456:
        /*0a80*/ 	.byte	0x04, 0x2f
        /*0a82*/ 	.short	(.L_458 - .L_457)
	.align		4
.L_457:
        /*0a84*/ 	.word	index@(_ZN10layer_norm13ln_fwd_kernelINS_13Kernel_traitsIf13__nv_bfloat16S2_S2_fjLj3072ELj1ELj1ELj4ELj16ENS_18Kernel_traits_baseILj3072EfS2_S2_S2_fjLj128EEEEELb1ELb1ELb1ELb1EEEvNS_9FwdParamsE)
        /*0a88*/ 	.word	0x000000a4


	//----- nvinfo : EIATTR_FRAME_SIZE
	.align		4
.L_458:
        /*0a8c*/ 	.byte	0x04, 0x11
        /*0a8e*/ 	.short	(.L_460 - .L_459)
	.align		4
.L_459:
        /*0a90*/ 	.word	index@(_ZN10layer_norm13ln_fwd_kernelINS_13Kernel_traitsIf13__nv_bfloat16S2_S2_fjLj3072ELj1ELj1ELj4ELj16ENS_18Kernel_traits_baseILj3072EfS2_S2_S2_fjLj128EEEEELb1ELb1ELb1ELb1EEEvNS_9FwdParamsE)
        /*0a94*/ 	.word	0x00000000


	//----- nvinfo : EIATTR_REGCOUNT
	.align		4
.L_460:
        /*0a98*/ 	.byte	0x04, 0x2f
        /*0a9a*/ 	.short	(.L_462 - .L_461)
	.align		4
.L_461:
        /*0a9c*/ 	.word	index@(_ZN10layer_norm13ln_fwd_kernelINS_13Kernel_traitsIf13__nv_bfloat16S2_S2_fjLj3072ELj1ELj1ELj4ELj16ENS_18Kernel_traits_baseILj3072EfS2_S2_S2_fjLj128EEEEELb1ELb1ELb1ELb0EEEvNS_9FwdParamsE)
        /*0aa0*/ 	.word	0x000000a2


	//----- nvinfo : EIATTR_FRAME_SIZE
	.align		4
.L_462:
        /*0aa4*/ 	.byte	0x04, 0x11
        /*0aa6*/ 	.short	(.L_464 - .L_463)
	.align		4
.L_463:
        /*0aa8*/ 	.word	index@(_ZN10layer_norm13ln_fwd_kernelINS_13Kernel_traitsIf13__nv_bfloat16S2_S2_fjLj3072ELj1ELj1ELj4ELj16ENS_18Kernel_traits_baseILj3072EfS2_S2_S2_fjLj128EEEEELb1ELb1ELb1ELb0EEEvNS_9FwdParamsE)
        /*0aac*/ 	.word	0x00000000


	//----- nvinfo : EIATTR_REGCOUNT
	.align		4
.L_464:
        /*0ab0*/ 	.byte	0x04, 0x2f
        /*0ab2*/ 	.short	(.L_466 - .L_465)
	.align		4
.L_465:
        /*0ab4*/ 	.word	index@(_ZN10layer_norm13ln_fwd_kernelINS_13Kernel_traitsIf13__nv_bfloat16S2_S2_fjLj3072ELj1ELj1ELj4ELj16ENS_18Kernel_traits_baseILj3072EfS2_S2_S2_fjLj128EEEEELb1ELb1ELb0ELb1EEEvNS_9FwdParamsE)
        /*0ab8*/ 	.word	0x00000094


	//----- nvinfo : EIATTR_FRAME_SIZE
	.align		4
.L_466:
        /*0abc*/ 	.byte	0x04, 0x11
        /*0abe*/ 	.short	(.L_468 - .L_467)
	.align		4
.L_467:
        /*0ac0*/ 	.word	index@(_ZN10layer_norm13ln_fwd_kernelINS_13Kernel_traitsIf13__nv_bfloat16S2_S2_fjLj3072ELj1ELj1ELj4ELj16ENS_18Kernel_traits_baseILj3072EfS2_S2_S2_fjLj128EEEEELb1ELb1ELb0ELb1EEEvNS_9FwdParamsE)
        /*0ac4*/ 	.word	0x00000000


	//----- nvinfo : EIATTR_REGCOUNT
	.align		4
.L_468:
        /*0ac8*/ 	.byte	0x04, 0x2f
        /*0aca*/ 	.short	(.L_470 - .L_469)
	.align		4
.L_469:
        /*0acc*/ 	.word	index@(_ZN10layer_norm13ln_fwd_kernelINS_13Kernel_traitsIf13__nv_bfloat16S2_S2_fjLj3072ELj1ELj1ELj4ELj16ENS_18Kernel_traits_baseILj3072EfS2_S2_S2_fjLj128EEEEELb1ELb1ELb0ELb0EEEvNS_9FwdParamsE)
        /*0ad0*/ 	.word	0x0000009a


	//----- nvinfo : EIATTR_FRAME_SIZE
	.align		4
.L_470:
        /*0ad4*/ 	.byte	0x04, 0x11
        /*0ad6*/ 	.short	(.L_472 - .L_471)
	.align		4
.L_471:
        /*0ad8*/ 	.word	index@(_ZN10layer_norm13ln_fwd_kernelINS_13Kernel_traitsIf13__nv_bfloat16S2_S2_fjLj3072ELj1ELj1ELj4ELj16ENS_18Kernel_traits_baseILj3072EfS2_S2_S2_fjLj128EEEEELb1ELb1ELb0ELb0EEEvNS_9FwdParamsE)
        /*0adc*/ 	.word	0x00000000


	//----- nvinfo : EIATTR_REGCOUNT
	.align		4
.L_472:
        /*0ae0*/ 	.byte	0x04, 0x2f
        /*0ae2*/ 	.short	(.L_474 - .L_473)
	.align		4
.L_473:
        /*0ae4*/ 	.word	index@(_ZN10layer_norm13ln_fwd_kernelINS_13Kernel_traitsIf13__nv_bfloat16S2_S2_fjLj3072ELj1ELj1ELj4ELj16ENS_18Kernel_traits_baseILj3072EfS2_S2_S2_fjLj128EEEEELb1ELb0ELb1ELb1EEEvNS_9FwdParamsE)
        /*0ae8*/ 	.word	0x0000007f


	//----- nvinfo : EIATTR_FRAME_SIZE
	.align		4
.L_474:
        /*0aec*/ 	.byte	0x04, 0x11
        /*0aee*/ 	.short	(.L_476 - .L_475)
	.align		4
.L_475:
        /*0af0*/ 	.word	index@(_ZN10layer_norm13ln_fwd_kernelINS_13Kernel_traitsIf13__nv_bfloat16S2_S2_fjLj3072ELj1ELj1ELj4ELj16ENS_18Kernel_traits_baseILj3072EfS2_S2_S2_fjLj128EEEEELb1ELb0ELb1ELb1EEEvNS_9FwdParamsE)
        /*0af4*/ 	.word	0x00000000


	//----- nvinfo : EIATTR_REGCOUNT
	.align		4
.L_476:
        /*0af8*/ 	.byte	0x04, 0x2f
        /*0afa*/ 	.short	(.L_478 - .L_477)
	.align		4
.L_477:
        /*0afc*/ 	.word	index@(_ZN10layer_norm13ln_fwd_kernelINS_13Kernel_traitsIf13__nv_bfloat16S2_S2_fjLj3072ELj1ELj1ELj4ELj16ENS_18Kernel_traits_baseILj3072EfS2_S2_S2_fjLj128EEEEELb1ELb0ELb1ELb0EEEvNS_9FwdParamsE)
        /*0b00*/ 	.word	0x0000007e


	//----- nvinfo : EIATTR_FRAME_SIZE
	.align		4
.L_478:
        /*0b04*/ 	.byte	0x04, 0x11
        /*0b06*/ 	.short	(.L_480 - .L_479)
	.align		4
.L_479:
        /*0b08*/ 	.word	index@(_ZN10layer_norm13ln_fwd_kernelINS_13Kernel_traitsIf13__nv_bfloat16S2_S2_fjLj3072ELj1ELj1ELj4ELj16ENS_18Kernel_traits_baseILj3072EfS2_S2_S2_fjLj128EEEEELb1ELb0ELb1ELb0EEEvNS_9FwdParamsE)
        /*0b0c*/ 	.word	0x00000000


	//----- nvinfo : EIATTR_REGCOUNT
	.align		4
.L_480:
        /*0b10*/ 	.byte	0x04, 0x2f
        /*0b12*/ 	.short	(.L_482 - .L_481)
	.align		4
.L_481:
        /*0b14*/ 	.word	index@(_ZN10layer_norm13ln_fwd_kernelINS_13Kernel_traitsIf13__nv_bfloat16S2_S2_fjLj3072ELj1ELj1ELj4ELj16ENS_18Kernel_traits_baseILj3072EfS2_S2_S2_fjLj128EEEEELb1ELb0ELb0ELb1EEEvNS_9FwdParamsE)
        /*0b18*/ 	.word	0x0000007f


	//----- nvinfo : EIATTR_FRAME_SIZE
	.align		4
.L_482:
        /*0b1c*/ 	.byte	0x04, 0x11
        /*0b1e*/ 	.short	(.L_484 - .L_483)
	.align		4
.L_483:
        /*0b20*/ 	.word	index@(_ZN10layer_norm13ln_fwd_kernelINS_13Kernel_traitsIf13__nv_bfloat16S2_S2_fjLj3072ELj1ELj1ELj4ELj16ENS_18Kernel_traits_baseILj3072EfS2_S2_S2_fjLj128EEEEELb1ELb0ELb0ELb1EEEvNS_9FwdParamsE)
        /*0b24*/ 	.word	0x00000000


	//----- nvinfo : EIATTR_REGCOUNT
	.align		4
.L_484:
        /*0b28*/ 	.byte	0x04, 0x2f
        /*0b2a*/ 	.short	(.L_486 - .L_485)
	.align		4
.L_485:
        /*0b2c*/ 	.word	index@(_ZN10layer_norm13ln_fwd_kernelINS_13Kernel_traitsIf13__nv_bfloat16S2_S2_fjLj3072ELj1ELj1ELj4ELj16ENS_18Kernel_traits_baseILj3072EfS2_S2_S2_fjLj128EEEEELb1ELb0ELb0ELb0EEEvNS_9FwdParamsE)
        /*0b30*/ 	.word	0x00000073


	//----- nvinfo : EIATTR_FRAME_SIZE
	.align		4
.L_486:
        /*0b34*/ 	.byte	0x04, 0x11
        /*0b36*/ 	.short	(.L_488 - .L_487)
	.align		4
.L_487:
        /*0b38*/ 	.word	index@(_ZN10layer_norm13ln_fwd_kernelINS_13Kernel_traitsIf13__nv_bfloat16S2_S2_fjLj3072ELj1ELj1ELj4ELj16ENS_18Kernel_traits_baseILj3072EfS2_S2_S2_fjLj128EEEEELb1ELb0ELb0ELb0EEEvNS_9FwdParamsE)
        /*0b3c*/ 	.word	0x00000000


	//----- nvinfo : EIATTR_REGCOUNT
	.align		4
.L_488:
        /*0b40*/ 	.byte	0x04, 0x2f
        /*0b42*/ 	.short	(.L_490 - .L_489)
	.align		4
.L_489:
        /*0b44*/ 	.word	index@(_ZN10layer_norm13ln_fwd_kernelINS_13Kernel_traitsIf13__nv_bfloat16S2_S2_fjLj3072ELj1ELj1ELj4ELj16ENS_18Kernel_traits_baseILj3072EfS2_S2_S2_fjLj128EEEEELb0ELb1ELb1ELb1EEEvNS_9FwdParamsE)
        /*0b48*/ 	.word	0x00000080


	//----- nvinfo : EIATTR_FRAME_SIZE
	.align		4
.L_490:
        /*0b4c*/ 	.byte	0x04, 0x11
        /*0b4e*/ 	.short	(.L_492 - .L_491)
	.align		4
.L_491:
        /*0b50*/ 	.word	index@(_ZN10layer_norm13ln_fwd_kernelINS_13Kernel_traitsIf13__nv_bfloat16S2_S2_fjLj3072ELj1ELj1ELj4ELj16ENS_18Kernel_traits_baseILj3072EfS2_S2_S2_fjLj128EEEEELb0ELb1ELb1ELb1EEEvNS_9FwdParamsE)
        /*0b54*/ 	.word	0x00000000


	//----- nvinfo : EIATTR_REGCOUNT
	.align		4
.L_492:
        /*0b58*/ 	.byte	0x04, 0x2f
        /*0b5a*/ 	.short	(.L_494 - .L_493)
	.align		4
.L_493:
        /*0b5c*/ 	.word	index@(_ZN10layer_norm13ln_fwd_kernelINS_13Kernel_traitsIf13__nv_bfloat16S2_S2_fjLj3072ELj1ELj1ELj4ELj16ENS_18Kernel_traits_baseILj3072EfS2_S2_S2_fjLj128EEEEELb0ELb1ELb1ELb0EEEvNS_9FwdParamsE)
        /*0b60*/ 	.word	0x00000080


	//----- nvinfo : EIATTR_FRAME_SIZE
	.align		4
.L_494:
        /*0b64*/ 	.byte	0x04, 0x11
        /*0b66*/ 	.short	(.L_496 - .L_495)
	.align		4
.L_495:
        /*0b68*/ 	.word	index@(_ZN10layer_norm13ln_fwd_kernelINS_13Kernel_traitsIf13__nv_bfloat16S2_S2_fjLj3072ELj1ELj1ELj4ELj16ENS_18Kernel_traits_baseILj3072EfS2_S2_S2_fjLj128EEEEELb0ELb1ELb1ELb0EEEvNS_9FwdParamsE)
        /*0b6c*/ 	.word	0x00000000


	//----- nvinfo : EIATTR_REGCOUNT
	.align		4
.L_496:
        /*0b70*/ 	.byte	0x04, 0x2f
        /*0b72*/ 	.short	(.L_498 - .L_497)
	.align		4
.L_497:
        /*0b74*/ 	.word	index@(_ZN10layer_norm13ln_fwd_kernelINS_13Kernel_traitsIf13__nv_bfloat16S2_S2_fjLj3072ELj1ELj1ELj4ELj16ENS_18Kernel_traits_baseILj3072EfS2_S2_S2_fjLj128EEEEELb0ELb1ELb0ELb1EEEvNS_9FwdParamsE)
        /*0b78*/ 	.word	0x00000080


	//----- nvinfo : EIATTR_FRAME_SIZE
	.align		4
.L_498:
        /*0b7c*/ 	.byte	0x04, 0x11
        /*0b7e*/ 	.short	(.L_500 - .L_499)
	.align		4
.L_499:
        /*0b80*/ 	.word	index@(_ZN10layer_norm13ln_fwd_kernelINS_13Kernel_traitsIf13__nv_bfloat16S2_S2_fjLj3072ELj1ELj1ELj4ELj16ENS_18Kernel_traits_baseILj3072EfS2_S2_S2_fjLj128EEEEELb0ELb1ELb0ELb1EEEvNS_9FwdParamsE)
        /*0b84*/ 	.word	0x00000000


	//----- nvinfo : EIATTR_REGCOUNT
	.align		4
.L_500:
        /*0b88*/ 	.byte	0x04, 0x2f
        /*0b8a*/ 	.short	(.L_502 - .L_501)
	.align		4
.L_501:
        /*0b8c*/ 	.word	index@(_ZN10layer_norm13ln_fwd_kernelINS_13Kernel_traitsIf13__nv_bfloat16S2_S2_fjLj3072ELj1ELj1ELj4ELj16ENS_18Kernel_traits_baseILj3072EfS2_S2_S2_fjLj128EEEEELb0ELb1ELb0ELb0EEEvNS_9FwdParamsE)
        /*0b90*/ 	.word	0x0000007f


	//----- nvinfo : EIATTR_FRAME_SIZE
	.align		4
.L_502:
        /*0b94*/ 	.byte	0x04, 0x11
        /*0b96*/ 	.short	(.L_504 - .L_503)
	.align		4
.L_503:
        /*0b98*/ 	.word	index@(_ZN10layer_norm13ln_fwd_kernelINS_13Kernel_traitsIf13__nv_bfloat16S2_S2_fjLj3072ELj1ELj1ELj4ELj16ENS_18Kernel_traits_baseILj3072EfS2_S2_S2_fjLj128EEEEELb0ELb1ELb0ELb0EEEvNS_9FwdParamsE)
        /*0b9c*/ 	.word	0x00000000


	//----- nvinfo : EIATTR_REGCOUNT
	.align		4
.L_504:
        /*0ba0*/ 	.byte	0x04, 0x2f
        /*0ba2*/ 	.short	(.L_506 - .L_505)
	.align		4
.L_505:
        /*0ba4*/ 	.word	index@(_ZN10layer_norm13ln_fwd_kernelINS_13Kernel_traitsIf13__nv_bfloat16S2_S2_fjLj3072ELj1ELj1ELj4ELj16ENS_18Kernel_traits_baseILj3072EfS2_S2_S2_fjLj128EEEEELb0ELb0ELb1ELb1EEEvNS_9FwdParamsE)
        /*0ba8*/ 	.word	0x00000080


	//----- nvinfo : EIATTR_FRAME_SIZE
	.align		4
.L_506:
        /*0bac*/ 	.byte	0x04, 0x11
        /*0bae*/ 	.short	(.L_508 - .L_507)
	.align		4
.L_507:
        /*0bb0*/ 	.word	index@(_ZN10layer_norm13ln_fwd_kernelINS_13Kernel_traitsIf13__nv_bfloat16S2_S2_fjLj3072ELj1ELj1ELj4ELj16ENS_18Kernel_traits_baseILj3072EfS2_S2_S2_fjLj128EEEEELb0ELb0ELb1ELb1EEEvNS_9FwdParamsE)
        /*0bb4*/ 	.word	0x00000000


	//----- nvinfo : EIATTR_REGCOUNT
	.align		4
.L_508:
        /*0bb8*/ 	.byte	0x04, 0x2f
        /*0bba*/ 	.short	(.L_510 - .L_509)
	.align		4
.L_509:
        /*0bbc*/ 	.word	index@(_ZN10layer_norm13ln_fwd_kernelINS_13Kernel_traitsIf13__nv_bfloat16S2_S2_fjLj3072ELj1ELj1ELj4ELj16ENS_18Kernel_traits_baseILj3072EfS2_S2_S2_fjLj128EEEEELb0ELb0ELb1ELb0EEEvNS_9FwdParamsE)
        /*0bc0*/ 	.word	0x0000007e


	//----- nvinfo : EIATTR_FRAME_SIZE
	.align		4
.L_510:
        /*0bc4*/ 	.byte	0x04, 0x11
        /*0bc6*/ 	.short	(.L_512 - .L_511)
	.align		4
.L_511:
        /*0bc8*/ 	.word	index@(_ZN10layer_norm13ln_fwd_kernelINS_13Kernel_traitsIf13__nv_bfloat16S2_S2_fjLj3072ELj1ELj1ELj4ELj16ENS_18Kernel_traits_baseILj3072EfS2_S2_S2_fjLj128EEEEELb0ELb0ELb1ELb0EEEvNS_9FwdParamsE)
        /*0bcc*/ 	.word	0x00000000


	//----- nvinfo : EIATTR_REGCOUNT
	.align		4
.L_512:
        /*0bd0*/ 	.byte	0x04, 0x2f
        /*0bd2*/ 	.short	(.L_514 - .L_513)
	.align		4
.L_513:
        /*0bd4*/ 	.word	index@(_ZN10layer_norm13ln_fwd_kernelINS_13Kernel_traitsIf13__nv_bfloat16S2_S2_fjLj3072ELj1ELj1ELj4ELj16ENS_18Kernel_traits_baseILj3072EfS2_S2_S2_fjLj128EEEEELb0ELb0ELb0ELb1EEEvNS_9FwdParamsE)
        /*0bd8*/ 	.word	0x00000066


	//----- nvinfo : EIATTR_FRAME_SIZE
	.align		4
.L_514:
        /*0bdc*/ 	.byte	0x04, 0x11
        /*0bde*/ 	.short	(.L_516 - .L_515)
	.align		4
.L_515:
        /*0be0*/ 	.word	index@(_ZN10layer_norm13ln_fwd_kernelINS_13Kernel_traitsIf13__nv_bfloat16S2_S2_fjLj3072ELj1ELj1ELj4ELj16ENS_18Kernel_traits_baseILj3072EfS2_S2_S2_fjLj128EEEEELb0ELb0ELb0ELb1EEEvNS_9FwdParamsE)
        /*0be4*/ 	.word	0x00000000


	//----- nvinfo : EIATTR_REGCOUNT
	.align		4
.L_516:
        /*0be8*/ 	.byte	0x04, 0x2f
        /*0bea*/ 	.short	(.L_518 - .L_517)
	.align		4
.L_517:
        /*0bec*/ 	.word	index@(_ZN10layer_norm13ln_fwd_kernelINS_13Kernel_traitsIf13__nv_bfloat16S2_S2_fjLj3072ELj1ELj1ELj4ELj16ENS_18Kernel_traits_baseILj3072EfS2_S2_S2_fjLj128EEEEELb0ELb0ELb0ELb0EEEvNS_9FwdParamsE)
        /*0bf0*/ 	.word	0x00000080


	//----- nvinfo : EIATTR_FRAME_SIZE
	.align		4
.L_518:
        /*0bf4*/ 	.byte	0x04, 0x11
        /*0bf6*/ 	.short	(.L_520 - .L_519)
	.align		4
.L_519:
        /*0bf8*/ 	.word	index@(_ZN10layer_norm13ln_fwd_kernelINS_13Kernel_traitsIf13__nv_bfloat16S2_S2_fjLj3072ELj1ELj1ELj4ELj16ENS_18Kernel_traits_baseILj3072EfS2_S2_S2_fjLj128EEEEELb0ELb0ELb0ELb0EEEvNS_9FwdParamsE)
        /*0bfc*/ 	.word	0x00000000


	//----- nvinfo : EIATTR_REGCOUNT
	.align		4
.L_520:
        /*0c00*/ 	.byte	0x04, 0x2f
        /*0c02*/ 	.short	(.L_522 - .L_521)
	.align		4
.L_521:
        /*0c04*/ 	.word	index@(_ZN10layer_norm13ln_fwd_kernelINS_13Kernel_traitsI6__halfS2_S2_S2_fjLj3072ELj1ELj1ELj4ELj16ENS_18Kernel_traits_baseILj3072ES2_S2_S2_S2_fjLj128EEEEELb1ELb1ELb1ELb1EEEvNS_9FwdParamsE)
        /*0c08*/ 	.word	0x0000007f


	//----- nvinfo : EIATTR_FRAME_SIZE
	.align		4
.L_522:
        /*0c0c*/ 	.byte	0x04, 0x11
        /*0c0e*/ 	.short	(.L_524 - .L_523)
	.align		4
.L_523:
        /*0c10*/ 	.word	index@(_ZN10layer_norm13ln_fwd_kernelINS_13Kernel_traitsI6__halfS2_S2_S2_fjLj3072ELj1ELj1ELj4ELj16ENS_18Kernel_traits_baseILj3072ES2_S2_S2_S2_fjLj128EEEEELb1ELb1ELb1ELb1EEEvNS_9FwdParamsE)
        /*0c14*/ 	.word	0x00000000


	//----- nvinfo : EIATTR_REGCOUNT
	.align		4
.L_524:
        /*0c18*/ 	.byte	0x04, 0x2f
        /*0c1a*/ 	.short	(.L_526 - .L_525)
	.align		4
.L_525:
        /*0c1c*/ 	.word	index@(_ZN10layer_norm13ln_fwd_kernelINS_13Kernel_traitsI6__halfS2_S2_S2_fjLj3072ELj1ELj1ELj4ELj16ENS_18Kernel_traits_baseILj3072ES2_S2_S2_S2_fjLj128EEEEELb1ELb1ELb1ELb0EEEvNS_9FwdParamsE)
        /*0c20*/ 	.word	0x000000a4


	//----- nvinfo : EIATTR_FRAME_SIZE
	.align		4
.L_526:
        /*0c24*/ 	.byte	0x04, 0x11
        /*0c26*/ 	.short	(.L_528 - .L_527)
	.align		4
.L_527:
        /*0c28*/ 	.word	index@(_ZN10layer_norm13ln_fwd_kernelINS_13Kernel_traitsI6__halfS2_S2_S2_fjLj3072ELj1ELj1ELj4ELj16ENS_18Kernel_traits_baseILj3072ES2_S2_S2_S2_fjLj128EEEEELb1ELb1ELb1ELb0EEEvNS_9FwdParamsE)
        /*0c2c*/ 	.word	0x00000000


	//----- nvinfo : EIATTR_REGCOUNT
	.align		4
.L_528:
        /*0c30*/ 	.byte	0x04, 0x2f
        /*0c32*/ 	.short	(.L_530 - .L_529)
	.align		4
.L_529:
        /*0c34*/ 	.word	index@(_ZN10layer_norm13ln_fwd_kernelINS_13Kernel_traitsI6__halfS2_S2_S2_fjLj3072ELj1ELj1ELj4ELj16ENS_18Kernel_traits_baseILj3072ES2_S2_S2_S2_fjLj128EEEEELb1ELb1ELb0ELb1EEEvNS_9FwdParamsE)
        /*0c38*/ 	.word	0x00000080


	//----- nvinfo : EIATTR_FRAME_SIZE
	.align		4
.L_530:
        /*0c3c*/ 	.byte	0x04, 0x11
        /*0c3e*/ 	.short	(.L_532 - .L_531)
	.align		4
.L_531:
        /*0c40*/ 	.word	index@(_ZN10layer_norm13ln_fwd_kernelINS_13Kernel_traitsI6__halfS2_S2_S2_fjLj3072ELj1ELj1ELj4ELj16ENS_18Kernel_traits_baseILj3072ES2_S2_S2_S2_fjLj128EEEEELb1ELb1ELb0ELb1EEEvNS_9FwdParamsE)
        /*0c44*/ 	.word	0x00000000


	//----- nvinfo : EIATTR_REGCOUNT
	.align		4
.L_532:
        /*0c48*/ 	.byte	0x04, 0x2f
        /*0c4a*/ 	.short	(.L_534 - .L_533)
	.align		4
.L_533:
        /*0c4c*/ 	.word	index@(_ZN10layer_norm13ln_fwd_kernelINS_13Kernel_traitsI6__halfS2_S2_S2_fjLj3072ELj1ELj1ELj4ELj16ENS_18Kernel_traits_baseILj3072ES2_S2_S2_S2_fjLj128EEEEELb1ELb1ELb0ELb0EEEvNS_9FwdParamsE)
        /*0c50*/ 	.word	0x00000096


	//----- nvinfo : EIATTR_FRAME_SIZE
	.align		4
.L_534:
        /*0c54*/ 	.byte	0x04, 0x11
        /*0c56*/ 	.short	(.L_536 - .L_535)
	.align		4
.L_535:
        /*0c58*/ 	.word	index@(_ZN10layer_norm13ln_fwd_kernelINS_13Kernel_traitsI6__halfS2_S2_S2_fjLj3072ELj1ELj1ELj4ELj16ENS_18Kernel_traits_baseILj3072ES2_S2_S2_S2_fjLj128EEEEELb1ELb1ELb0ELb0EEEvNS_9FwdParamsE)
        /*0c5c*/ 	.word	0x00000000


	//----- nvinfo : EIATTR_REGCOUNT
	.align		4
.L_536:
        /*0c60*/ 	.byte	0x04, 0x2f
        /*0c62*/ 	.short	(.L_538 - .L_537)
	.align		4
.L_537:
        /*0c64*/ 	.word	index@(_ZN10layer_norm13ln_fwd_kernelINS_13Kernel_traitsI6__halfS2_S2_S2_fjLj3072ELj1ELj1ELj4ELj16ENS_18Kernel_traits_baseILj3072ES2_S2_S2_S2_fjLj128EEEEELb1ELb0ELb1ELb1EEEvNS_9FwdParamsE)
        /*0c68*/ 	.word	0x00000080


	//----- nvinfo : EIATTR_FRAME_SIZE
	.align		4
.L_538:
        /*0c6c*/ 	.byte	0x04, 0x11
        /*0c6e*/ 	.short	(.L_540 - .L_539)
	.align		4
.L_539:
        /*0c70*/ 	.word	index@(_ZN10layer_norm13ln_fwd_kernelINS_13Kernel_traitsI6__halfS2_S2_S2_fjLj3072ELj1ELj1ELj4ELj16ENS_18Kernel_traits_baseILj3072ES2_S2_S2_S2_fjLj128EEEEELb1ELb0ELb1ELb1EEEvNS_9FwdParamsE)
        /*0c74*/ 	.word	0x00000000


	//----- nvinfo : EIATTR_REGCOUNT
	.align		4
.L_540:
        /*0c78*/ 	.byte	0x04, 0x2f
        /*0c7a*/ 	.short	(.L_542 - .L_541)
	.align		4
.L_541:
        /*0c7c*/ 	.word	index@(_ZN10layer_norm13ln_fwd_kernelINS_13Kernel_traitsI6__halfS2_S2_S2_fjLj3072ELj1ELj1ELj4ELj16ENS_18Kernel_traits_baseILj3072ES2_S2_S2_S2_fjLj128EEEEELb1ELb0ELb1ELb0EEEvNS_9FwdParamsE)
        /*0c80*/ 	.word	0x00000080


	//----- nvinfo : EIATTR_FRAME_SIZE
	.align		4
.L_542:
        /*0c84*/ 	.byte	0x04, 0x11
        /*0c86*/ 	.short	(.L_544 - .L_543)
	.align		4
.L_543:
        /*0c88*/ 	.word	index@(_ZN10layer_norm13ln_fwd_kernelINS_13Kernel_traitsI6__halfS2_S2_S2_fjLj3072ELj1ELj1ELj4ELj16ENS_18Kernel_traits_baseILj3072ES2_S2_S2_S2_fjLj128EEEEELb1ELb0ELb1ELb0EEEvNS_9FwdParamsE)
        /*0c8c*/ 	.word	0x00000000


	//----- nvinfo : EIATTR_REGCOUNT
	.align		4
.L_544:
        /*0c90*/ 	.byte	0x04, 0x2f
        /*0c92*/ 	.short	(.L_546 - .L_545)
	.align		4
.L_545:
        /*0c94*/ 	.word	index@(_ZN10layer_norm13ln_fwd_kernelINS_13Kernel_traitsI6__halfS2_S2_S2_fjLj3072ELj1ELj1ELj4ELj16ENS_18Kernel_traits_baseILj3072ES2_S2_S2_S2_fjLj128EEEEELb1ELb0ELb0ELb1EEEvNS_9FwdParamsE)
        /*0c98*/ 	.word	0x00000080


	//----- nvinfo : EIATTR_FRAME_SIZE
	.align		4
.L_546:
        /*0c9c*/ 	.byte	0x04, 0x11
        /*0c9e*/ 	.short	(.L_548 - .L_547)
	.align		4
.L_547:
        /*0ca0*/ 	.word	index@(_ZN10layer_norm13ln_fwd_kernelINS_13Kernel_traitsI6__halfS2_S2_S2_fjLj3072ELj1ELj1ELj4ELj16ENS_18Kernel_traits_baseILj3072ES2_S2_S2_S2_fjLj128EEEEELb1ELb0ELb0ELb1EEEvNS_9FwdParamsE)
        /*0ca4*/ 	.word	0x00000000


	//----- nvinfo : EIATTR_REGCOUNT
	.align		4
.L_548:
        /*0ca8*/ 	.byte	0x04, 0x2f
        /*0caa*/ 	.short	(.L_550 - .L_549)
	.align		4
.L_549:
        /*0cac*/ 	.word	index@(_ZN10layer_norm13ln_fwd_kernelINS_13Kernel_traitsI6__halfS2_S2_S2_fjLj3072ELj1ELj1ELj4ELj16ENS_18Kernel_traits_baseILj3072ES2_S2_S2_S2_fjLj128EEEEELb1ELb0ELb0ELb0EEEvNS_9FwdParamsE)
        /*0cb0*/ 	.word	0x00000080


	//----- nvinfo : EIATTR_FRAME_SIZE
	.align		4
.L_550:
        /*0cb4*/ 	.byte	0x04, 0x11
        /*0cb6*/ 	.short	(.L_552 - .L_551)
	.align		4
.L_551:
        /*0cb8*/ 	.word	index@(_ZN10layer_norm13ln_fwd_kernelINS_13Kernel_traitsI6__halfS2_S2_S2_fjLj3072ELj1ELj1ELj4ELj16ENS_18Kernel_traits_baseILj3072ES2_S2_S2_S2_fjLj128EEEEELb1ELb0ELb0ELb0EEEvNS_9FwdParamsE)
        /*0cbc*/ 	.word	0x00000000


	//----- nvinfo : EIATTR_REGCOUNT
	.align		4
.L_552:
        /*0cc0*/ 	.byte	0x04, 0x2f
        /*0cc2*/ 	.short	(.L_554 - .L_553)
	.align		4
.L_553:
        /*0cc4*/ 	.word	index@(_ZN10layer_norm13ln_fwd_kernelINS_13Kernel_traitsI6__halfS2_S2_S2_fjLj3072ELj1ELj1ELj4ELj16ENS_18Kernel_traits_baseILj3072ES2_S2_S2_S2_fjLj128EEEEELb0ELb1ELb1ELb1EEEvNS_9FwdParamsE)
        /*0cc8*/ 	.word	0x00000080


	//----- nvinfo : EIATTR_FRAME_SIZE
	.align		4
.L_554:
        /*0ccc*/ 	.byte	0x04, 0x11
        /*0cce*/ 	.short	(.L_556 - .L_555)
	.align		4
.L_555:
        /*0cd0*/ 	.word	index@(_ZN10layer_norm13ln_fwd_kernelINS_13Kernel_traitsI6__halfS2_S2_S2_fjLj3072ELj1ELj1ELj4ELj16ENS_18Kernel_traits_baseILj3072ES2_S2_S2_S2_fjLj128EEEEELb0ELb1ELb1ELb1EEEvNS_9FwdParamsE)
        /*0cd4*/ 	.word	0x00000000


	//----- nvinfo : EIATTR_REGCOUNT
	.align		4
.L_556:
        /*0cd8*/ 	.byte	0x04, 0x2f
        /*0cda*/ 	.short	(.L_558 - .L_557)
	.align		4
.L_557:
        /*0cdc*/ 	.word	index@(_ZN10layer_norm13ln_fwd_kernelINS_13Kernel_traitsI6__halfS2_S2_S2_fjLj3072ELj1ELj1ELj4ELj16ENS_18Kernel_traits_baseILj3072ES2_S2_S2_S2_fjLj128EEEEELb0ELb1ELb1ELb0EEEvNS_9FwdParamsE)
        /*0ce0*/ 	.word	0x00000080


	//----- nvinfo : EIATTR_FRAME_SIZE
	.align		4
.L_558:
        /*0ce4*/ 	.byte	0x04, 0x11
        /*0ce6*/ 	.short	(.L_560 - .L_559)
	.align		4
.L_559:
        /*0ce8*/ 	.word	index@(_ZN10layer_norm13ln_fwd_kernelINS_13Kernel_traitsI6__halfS2_S2_S2_fjLj3072ELj1ELj1ELj4ELj16ENS_18Kernel_traits_baseILj3072ES2_S2_S2_S2_fjLj128EEEEELb0ELb1ELb1ELb0EEEvNS_9FwdParamsE)
        /*0cec*/ 	.word	0x00000000


	//----- nvinfo : EIATTR_REGCOUNT
	.align		4
.L_560:
        /*0cf0*/ 	.byte	0x04, 0x2f
        /*0cf2*/ 	.short	(.L_562 - .L_561)
	.align		4
.L_561:
        /*0cf4*/ 	.word	index@(_ZN10layer_norm13ln_fwd_kernelINS_13Kernel_traitsI6__halfS2_S2_S2_fjLj3072ELj1ELj1ELj4ELj16ENS_18Kernel_traits_baseILj3072ES2_S2_S2_S2_fjLj128EEEEELb0ELb1ELb0ELb1EEEvNS_9FwdParamsE)
        /*0cf8*/ 	.word	0x00000080


	//----- nvinfo : EIATTR_FRAME_SIZE
	.align		4
.L_562:
        /*0cfc*/ 	.byte	0x04, 0x11
        /*0cfe*/ 	.short	(.L_564 - .L_563)
	.align		4
.L_563:
        /*0d00*/ 	.word	index@(_ZN10layer_norm13ln_fwd_kernelINS_13Kernel_traitsI6__halfS2_S2_S2_fjLj3072ELj1ELj1ELj4ELj16ENS_18Kernel_traits_baseILj3072ES2_S2_S2_S2_fjLj128EEEEELb0ELb1ELb0ELb1EEEvNS_9FwdParamsE)
        /*0d04*/ 	.word	0x00000000


	//----- nvinfo : EIATTR_REGCOUNT
	.align		4
.L_564:
        /*0d08*/ 	.byte	0x04, 0x2f
        /*0d0a*/ 	.short	(.L_566 - .L_565)
	.align		4
.L_565:
        /*0d0c*/ 	.word	index@(_ZN10layer_norm13ln_fwd_kernelINS_13Kernel_traitsI6__halfS2_S2_S2_fjLj3072ELj1ELj1ELj4ELj16ENS_18Kernel_traits_baseILj3072ES2_S2_S2_S2_fjLj128EEEEELb0ELb1ELb0ELb0EEEvNS_9FwdParamsE)
        /*0d10*/ 	.word	0x00000080


	//----- nvinfo : EIATTR_FRAME_SIZE
	.align		4
.L_566:
        /*0d14*/ 	.byte	0x04, 0x11
        /*0d16*/ 	.short	(.L_568 - .L_567)
	.align		4
.L_567:
        /*0d18*/ 	.word	index@(_ZN10layer_norm13ln_fwd_kernelINS_13Kernel_traitsI6__halfS2_S2_S2_fjLj3072ELj1ELj1ELj4ELj16ENS_18Kernel_traits_baseILj3072ES2_S2_S2_S2_fjLj128EEEEELb0ELb1ELb0ELb0EEEvNS_9FwdParamsE)
        /*0d1c*/ 	.word	0x00000000


	//----- nvinfo : EIATTR_REGCOUNT
	.align		4
.L_568:
        /*0d20*/ 	.byte	0x04, 0x2f
        /*0d22*/ 	.short	(.L_570 - .L_569)
	.align		4
.L_569:
        /*0d24*/ 	.word	index@(_ZN10layer_norm13ln_fwd_kernelINS_13Kernel_traitsI6__halfS2_S2_S2_fjLj3072ELj1ELj1ELj4ELj16ENS_18Kernel_traits_baseILj3072ES2_S2_S2_S2_fjLj128EEEEELb0ELb0ELb1ELb1EEEvNS_9FwdParamsE)
        /*0d28*/ 	.word	0x00000080


	//----- nvinfo : EIATTR_FRAME_SIZE
	.align		4
.L_570:
        /*0d2c*/ 	.byte	0x04, 0x11
        /*0d2e*/ 	.short	(.L_572 - .L_571)
	.align		4
.L_571:
        /*0d30*/ 	.word	index@(_ZN10layer_norm13ln_fwd_kernelINS_13Kernel_traitsI6__halfS2_S2_S2_fjLj3072ELj1ELj1ELj4ELj16ENS_18Kernel_traits_baseILj3072ES2_S2_S2_S2_fjLj128EEEEELb0ELb0ELb1ELb1EEEvNS_9FwdParamsE)
        /*0d34*/ 	.word	0x00000000


	//----- nvinfo : EIATTR_REGCOUNT
	.align		4
.L_572:
        /*0d38*/ 	.byte	0x04, 0x2f
        /*0d3a*/ 	.short	(.L_574 - .L_573)
	.align		4
.L_573:
        /*0d3c*/ 	.word	index@(_ZN10layer_norm13ln_fwd_kernelINS_13Kernel_traitsI6__halfS2_S2_S2_fjLj3072ELj1ELj1ELj4ELj16ENS_18Kernel_traits_baseILj3072ES2_S2_S2_S2_fjLj128EEEEELb0ELb0ELb1ELb0EEEvNS_9FwdParamsE)
        /*0d40*/ 	.word	0x0000007e


	//----- nvinfo : EIATTR_FRAME_SIZE
	.align		4
.L_574:
        /*0d44*/ 	.byte	0x04, 0x11
        /*0d46*/ 	.short	(.L_576 - .L_575)
	.align		4
.L_575:
        /*0d48*/ 	.word	index@(_ZN10layer_norm13ln_fwd_kernelINS_13Kernel_traitsI6__halfS2_S2_S2_fjLj3072ELj1ELj1ELj4ELj16ENS_18Kernel_traits_baseILj3072ES2_S2_S2_S2_fjLj128EEEEELb0ELb0ELb1ELb0EEEvNS_9FwdParamsE)
        /*0d4c*/ 	.word	0x00000000


	//----- nvinfo : EIATTR_REGCOUNT
	.align		4
.L_576:
        /*0d50*/ 	.byte	0x04, 0x2f
        /*0d52*/ 	.short	(.L_578 - .L_577)
	.align		4
.L_577:
        /*0d54*/ 	.word	index@(_ZN10layer_norm13ln_fwd_kernelINS_13Kernel_traitsI6__halfS2_S2_S2_fjLj3072ELj1ELj1ELj4ELj16ENS_18Kernel_traits_baseILj3072ES2_S2_S2_S2_fjLj128EEEEELb0ELb0ELb0ELb1EEEvNS_9FwdParamsE)
        /*0d58*/ 	.word	0x00000080


	//----- nvinfo : EIATTR_FRAME_SIZE
	.align		4
.L_578:
        /*0d5c*/ 	.byte	0x04, 0x11
        /*0d5e*/ 	.short	(.L_580 - .L_579)
	.align		4
.L_579:
        /*0d60*/ 	.word	index@(_ZN10layer_norm13ln_fwd_kernelINS_13Kernel_traitsI6__halfS2_S2_S2_fjLj3072ELj1ELj1ELj4ELj16ENS_18Kernel_traits_baseILj3072ES2_S2_S2_S2_fjLj128EEEEELb0ELb0ELb0ELb1EEEvNS_9FwdParamsE)
        /*0d64*/ 	.word	0x00000000


	//----- nvinfo : EIATTR_REGCOUNT
	.align		4
.L_580:
        /*0d68*/ 	.byte	0x04, 0x2f
        /*0d6a*/ 	.short	(.L_582 - .L_581)
	.align		4
.L_581:
        /*0d6c*/ 	.word	index@(_ZN10layer_norm13ln_fwd_kernelINS_13Kernel_traitsI6__halfS2_S2_S2_fjLj3072ELj1ELj1ELj4ELj16ENS_18Kernel_traits_baseILj3072ES2_S2_S2_S2_fjLj128EEEEELb0ELb0ELb0ELb0EEEvNS_9FwdParamsE)
        /*0d70*/ 	.word	0x0000007e


	//----- nvinfo : EIATTR_FRAME_SIZE
	.align		4
.L_582:
        /*0d74*/ 	.byte	0x04, 0x11
        /*0d76*/ 	.short	(.L_584 - .L_583)
	.align		4
.L_583:
        /*0d78*/ 	.word	index@(_ZN10layer_norm13ln_fwd_kernelINS_13Kernel_traitsI6__halfS2_S2_S2_fjLj3072ELj1ELj1ELj4ELj16ENS_18Kernel_traits_baseILj3072ES2_S2_S2_S2_fjLj128EEEEELb0ELb0ELb0ELb0EEEvNS_9FwdParamsE)
        /*0d7c*/ 	.word	0x00000000


	//----- nvinfo : EIATTR_REGCOUNT
	.align		4
.L_584:
        /*0d80*/ 	.byte	0x04, 0x2f
        /*0d82*/ 	.short	(.L_586 - .L_585)
	.align		4
.L_585:
        /*0d84*/ 	.word	index@(_ZN10layer_norm13ln_fwd_kernelINS_13Kernel_traitsI13__nv_bfloat16S2_S2_S2_fjLj3072ELj1ELj1ELj4ELj16ENS_18Kernel_traits_baseILj3072ES2_S2_S2_S2_fjLj128EEEEELb1ELb1ELb1ELb1EEEvNS_9FwdParamsE)
        /*0d88*/ 	.word	0x0000007f


	//----- nvinfo : EIATTR_FRAME_SIZE
	.align		4
.L_586:
        /*0d8c*/ 	.byte	0x04, 0x11
        /*0d8e*/ 	.short	(.L_588 - .L_587)
	.align		4
.L_587:
        /*0d90*/ 	.word	index@(_ZN10layer_norm13ln_fwd_kernelINS_13Kernel_traitsI13__nv_bfloat16S2_S2_S2_fjLj3072ELj1ELj1ELj4ELj16ENS_18Kernel_traits_baseILj3072ES2_S2_S2_S2_fjLj128EEEEELb1ELb1ELb1ELb1EEEvNS_9FwdParamsE)
        /*0d94*/ 	.word	0x00000000


	//----- nvinfo : EIATTR_REGCOUNT
	.align		4
.L_588:
        /*0d98*/ 	.byte	0x04, 0x2f
        /*0d9a*/ 	.short	(.L_590 - .L_589)
	.align		4
.L_589:
        /*0d9c*/ 	.word	index@(_ZN10layer_norm13ln_fwd_kernelINS_13Kernel_traitsI13__nv_bfloat16S2_S2_S2_fjLj3072ELj1ELj1ELj4ELj16ENS_18Kernel_traits_baseILj3072ES2_S2_S2_S2_fjLj128EEEEELb1ELb1ELb1ELb0EEEvNS_9FwdParamsE)
        /*0da0*/ 	.word	0x000000a4


	//----- nvinfo : EIATTR_FRAME_SIZE
	.align		4
.L_590:
        /*0da4*/ 	.byte	0x04, 0x11
        /*0da6*/ 	.short	(.L_592 - .L_591)
	.align		4
.L_591:
        /*0da8*/ 	.word	index@(_ZN10layer_norm13ln_fwd_kernelINS_13Kernel_traitsI13__nv_bfloat16S2_S2_S2_fjLj3072ELj1ELj1ELj4ELj16ENS_18Kernel_traits_baseILj3072ES2_S2_S2_S2_fjLj128EEEEELb1ELb1ELb1ELb0EEEvNS_9FwdParamsE)
        /*0dac*/ 	.word	0x00000000


	//----- nvinfo : EIATTR_REGCOUNT
	.align		4
.L_592:
        /*0db0*/ 	.byte	0x04, 0x2f
        /*0db2*/ 	.short	(.L_594 - .L_593)
	.align		4
.L_593:
        /*0db4*/ 	.word	index@(_ZN10layer_norm13ln_fwd_kernelINS_13Kernel_traitsI13__nv_bfloat16S2_S2_S2_fjLj3072ELj1ELj1ELj4ELj16ENS_18Kernel_traits_baseILj3072ES2_S2_S2_S2_fjLj128EEEEELb1ELb1ELb0ELb1EEEvNS_9FwdParamsE)
        /*0db8*/ 	.word	0x00000080


	//----- nvinfo : EIATTR_FRAME_SIZE
	.align		4
.L_594:
        /*0dbc*/ 	.byte	0x04, 0x11
        /*0dbe*/ 	.short	(.L_596 - .L_595)
	.align		4
.L_595:
        /*0dc0*/ 	.word	index@(_ZN10layer_norm13ln_fwd_kernelINS_13Kernel_traitsI13__nv_bfloat16S2_S2_S2_fjLj3072ELj1ELj1ELj4ELj16ENS_18Kernel_traits_baseILj3072ES2_S2_S2_S2_fjLj128EEEEELb1ELb1ELb0ELb1EEEvNS_9FwdParamsE)
        /*0dc4*/ 	.word	0x00000000


	//----- nvinfo : EIATTR_REGCOUNT
	.align		4
.L_596:
        /*0dc8*/ 	.byte	0x04, 0x2f
        /*0dca*/ 	.short	(.L_598 - .L_597)
	.align		4
.L_597:
        /*0dcc*/ 	.word	index@(_ZN10layer_norm13ln_fwd_kernelINS_13Kernel_traitsI13__nv_bfloat16S2_S2_S2_fjLj3072ELj1ELj1ELj4ELj16ENS_18Kernel_traits_baseILj3072ES2_S2_S2_S2_fjLj128EEEEELb1ELb1ELb0ELb0EEEvNS_9FwdParamsE)
        /*0dd0*/ 	.word	0x00000096


	//----- nvinfo : EIATTR_FRAME_SIZE
	.align		4
.L_598:
        /*0dd4*/ 	.byte	0x04, 0x11
        /*0dd6*/ 	.short	(.L_600 - .L_599)
	.align		4
.L_599:
        /*0dd8*/ 	.word	index@(_ZN10layer_norm13ln_fwd_kernelINS_13Kernel_traitsI13__nv_bfloat16S2_S2_S2_fjLj3072ELj1ELj1ELj4ELj16ENS_18Kernel_traits_baseILj3072ES2_S2_S2_S2_fjLj128EEEEELb1ELb1ELb0ELb0EEEvNS_9FwdParamsE)
        /*0ddc*/ 	.word	0x00000000


	//----- nvinfo : EIATTR_REGCOUNT
	.align		4
.L_600:
        /*0de0*/ 	.byte	0x04, 0x2f
        /*0de2*/ 	.short	(.L_602 - .L_601)
	.align		4
.L_601:
        /*0de4*/ 	.word	index@(_ZN10layer_norm13ln_fwd_kernelINS_13Kernel_traitsI13__nv_bfloat16S2_S2_S2_fjLj3072ELj1ELj1ELj4ELj16ENS_18Kernel_traits_baseILj3072ES2_S2_S2_S2_fjLj128EEEEELb1ELb0ELb1ELb1EEEvNS_9FwdParamsE)
        /*0de8*/ 	.word	0x00000080


	//----- nvinfo : EIATTR_FRAME_SIZE
	.align		4
.L_602:
        /*0dec*/ 	.byte	0x04, 0x11
        /*0dee*/ 	.short	(.L_604 - .L_603)
	.align		4
.L_603:
        /*0df0*/ 	.word	index@(_ZN10layer_norm13ln_fwd_kernelINS_13Kernel_traitsI13__nv_bfloat16S2_S2_S2_fjLj3072ELj1ELj1ELj4ELj16ENS_18Kernel_traits_baseILj3072ES2_S2_S2_S2_fjLj128EEEEELb1ELb0ELb1ELb1EEEvNS_9FwdParamsE)
        /*0df4*/ 	.word	0x00000000


	//----- nvinfo : EIATTR_REGCOUNT
	.align		4
.L_604:
        /*0df8*/ 	.byte	0x04, 0x2f
        /*0dfa*/ 	.short	(.L_606 - .L_605)
	.align		4
.L_605:
        /*0dfc*/ 	.word	index@(_ZN10layer_norm13ln_fwd_kernelINS_13Kernel_traitsI13__nv_bfloat16S2_S2_S2_fjLj3072ELj1ELj1ELj4ELj16ENS_18Kernel_traits_baseILj3072ES2_S2_S2_S2_fjLj128EEEEELb1ELb0ELb1ELb0EEEvNS_9FwdParamsE)
        /*0e00*/ 	.word	0x00000080


	//----- nvinfo : EIATTR_FRAME_SIZE
	.align		4
.L_606:
        /*0e04*/ 	.byte	0x04, 0x11
        /*0e06*/ 	.short	(.L_608 - .L_607)
	.align		4
.L_607:
        /*0e08*/ 	.word	index@(_ZN10layer_norm13ln_fwd_kernelINS_13Kernel_traitsI13__nv_bfloat16S2_S2_S2_fjLj3072ELj1ELj1ELj4ELj16ENS_18Kernel_traits_baseILj3072ES2_S2_S2_S2_fjLj128EEEEELb1ELb0ELb1ELb0EEEvNS_9FwdParamsE)
        /*0e0c*/ 	.word	0x00000000


	//----- nvinfo : EIATTR_REGCOUNT
	.align		4
.L_608:
        /*0e10*/ 	.byte	0x04, 0x2f
        /*0e12*/ 	.short	(.L_610 - .L_609)
	.align		4
.L_609:
        /*0e14*/ 	.word	index@(_ZN10layer_norm13ln_fwd_kernelINS_13Kernel_traitsI13__nv_bfloat16S2_S2_S2_fjLj3072ELj1ELj1ELj4ELj16ENS_18Kernel_traits_baseILj3072ES2_S2_S2_S2_fjLj128EEEEELb1ELb0ELb0ELb1EEEvNS_9FwdParamsE)
        /*0e18*/ 	.word	0x00000080


	//----- nvinfo : EIATTR_FRAME_SIZE
	.align		4
.L_610:
        /*0e1c*/ 	.byte	0x04, 0x11
        /*0e1e*/ 	.short	(.L_612 - .L_611)
	.align		4
.L_611:
        /*0e20*/ 	.word	index@(_ZN10layer_norm13ln_fwd_kernelINS_13Kernel_traitsI13__nv_bfloat16S2_S2_S2_fjLj3072ELj1ELj1ELj4ELj16ENS_18Kernel_traits_baseILj3072ES2_S2_S2_S2_fjLj128EEEEELb1ELb0ELb0ELb1EEEvNS_9FwdParamsE)
        /*0e24*/ 	.word	0x00000000


	//----- nvinfo : EIATTR_REGCOUNT
	.align		4
.L_612:
        /*0e28*/ 	.byte	0x04, 0x2f
        /*0e2a*/ 	.short	(.L_614 - .L_613)
	.align		4
.L_613:
        /*0e2c*/ 	.word	index@(_ZN10layer_norm13ln_fwd_kernelINS_13Kernel_traitsI13__nv_bfloat16S2_S2_S2_fjLj3072ELj1ELj1ELj4ELj16ENS_18Kernel_traits_baseILj3072ES2_S2_S2_S2_fjLj128EEEEELb1ELb0ELb0ELb0EEEvNS_9FwdParamsE)
        /*0e30*/ 	.word	0x00000080


	//----- nvinfo : EIATTR_FRAME_SIZE
	.align		4
.L_614:
        /*0e34*/ 	.byte	0x04, 0x11
        /*0e36*/ 	.short	(.L_616 - .L_615)
	.align		4
.L_615:
        /*0e38*/ 	.word	index@(_ZN10layer_norm13ln_fwd_kernelINS_13Kernel_traitsI13__nv_bfloat16S2_S2_S2_fjLj3072ELj1ELj1ELj4ELj16ENS_18Kernel_traits_baseILj3072ES2_S2_S2_S2_fjLj128EEEEELb1ELb0ELb0ELb0EEEvNS_9FwdParamsE)
        /*0e3c*/ 	.word	0x00000000


	//----- nvinfo : EIATTR_REGCOUNT
	.align		4
.L_616:
        /*0e40*/ 	.byte	0x04, 0x2f
        /*0e42*/ 	.short	(.L_618 - .L_617)
	.align		4
.L_617:
        /*0e44*/ 	.word	index@(_ZN10layer_norm13ln_fwd_kernelINS_13Kernel_traitsI13__nv_bfloat16S2_S2_S2_fjLj3072ELj1ELj1ELj4ELj16ENS_18Kernel_traits_baseILj3072ES2_S2_S2_S2_fjLj128EEEEELb0ELb1ELb1ELb1EEEvNS_9FwdParamsE)
        /*0e48*/ 	.word	0x00000080


	//----- nvinfo : EIATTR_FRAME_SIZE
	.align		4
.L_618:
        /*0e4c*/ 	.byte	0x04, 0x11
        /*0e4e*/ 	.short	(.L_620 - .L_619)
	.align		4
.L_619:
        /*0e50*/ 	.word	index@(_ZN10layer_norm13ln_fwd_kernelINS_13Kernel_traitsI13__nv_bfloat16S2_S2_S2_fjLj3072ELj1ELj1ELj4ELj16ENS_18Kernel_traits_baseILj3072ES2_S2_S2_S2_fjLj128EEEEELb0ELb1ELb1ELb1EEEvNS_9FwdParamsE)
        /*0e54*/ 	.word	0x00000000


	//----- nvinfo : EIATTR_REGCOUNT
	.align		4
.L_620:
        /*0e58*/ 	.byte	0x04, 0x2f
        /*0e5a*/ 	.short	(.L_622 - .L_621)
	.align		4
.L_621:
        /*0e5c*/ 	.word	index@(_ZN10layer_norm13ln_fwd_kernelINS_13Kernel_traitsI13__nv_bfloat16S2_S2_S2_fjLj3072ELj1ELj1ELj4ELj16ENS_18Kernel_traits_baseILj3072ES2_S2_S2_S2_fjLj128EEEEELb0ELb1ELb1ELb0EEEvNS_9FwdParamsE)
        /*0e60*/ 	.word	0x00000080


	//----- nvinfo : EIATTR_FRAME_SIZE
	.align		4
.L_622:
        /*0e64*/ 	.byte	0x04, 0x11
        /*0e66*/ 	.short	(.L_624 - .L_623)
	.align		4
.L_623:
        /*0e68*/ 	.word	index@(_ZN10layer_norm13ln_fwd_kernelINS_13Kernel_traitsI13__nv_bfloat16S2_S2_S2_fjLj3072ELj1ELj1ELj4ELj16ENS_18Kernel_traits_baseILj3072ES2_S2_S2_S2_fjLj128EEEEELb0ELb1ELb1ELb0EEEvNS_9FwdParamsE)
        /*0e6c*/ 	.word	0x00000000


	//----- nvinfo : EIATTR_REGCOUNT
	.align		4
.L_624:
        /*0e70*/ 	.byte	0x04, 0x2f
        /*0e72*/ 	.short	(.L_626 - .L_625)
	.align		4
.L_625:
        /*0e74*/ 	.word	index@(_ZN10layer_norm13ln_fwd_kernelINS_13Kernel_traitsI13__nv_bfloat16S2_S2_S2_fjLj3072ELj1ELj1ELj4ELj16ENS_18Kernel_traits_baseILj3072ES2_S2_S2_S2_fjLj128EEEEELb0ELb1ELb0ELb1EEEvNS_9FwdParamsE)
        /*0e78*/ 	.word	0x00000080


	//----- nvinfo : EIATTR_FRAME_SIZE
	.align		4
.L_626:
        /*0e7c*/ 	.byte	0x04, 0x11
        /*0e7e*/ 	.short	(.L_628 - .L_627)
	.align		4
.L_627:
        /*0e80*/ 	.word	index@(_ZN10layer_norm13ln_fwd_kernelINS_13Kernel_traitsI13__nv_bfloat16S2_S2_S2_fjLj3072ELj1ELj1ELj4ELj16ENS_18Kernel_traits_baseILj3072ES2_S2_S2_S2_fjLj128EEEEELb0ELb1ELb0ELb1EEEvNS_9FwdParamsE)
        /*0e84*/ 	.word	0x00000000


	//----- nvinfo : EIATTR_REGCOUNT
	.align		4
.L_628:
        /*0e88*/ 	.byte	0x04, 0x2f
        /*0e8a*/ 	.short	(.L_630 - .L_629)
	.align		4
.L_629:
        /*0e8c*/ 	.word	index@(_ZN10layer_norm13ln_fwd_kernelINS_13Kernel_traitsI13__nv_bfloat16S2_S2_S2_fjLj3072ELj1ELj1ELj4ELj16ENS_18Kernel_traits_baseILj3072ES2_S2_S2_S2_fjLj128EEEEELb0ELb1ELb0ELb0EEEvNS_9FwdParamsE)
        /*0e90*/ 	.word	0x00000080


	//----- nvinfo : EIATTR_FRAME_SIZE
	.align		4
.L_630:
        /*0e94*/ 	.byte	0x04, 0x11
        /*0e96*/ 	.short	(.L_632 - .L_631)
	.align		4
.L_631:
        /*0e98*/ 	.word	index@(_ZN10layer_norm13ln_fwd_kernelINS_13Kernel_traitsI13__nv_bfloat16S2_S2_S2_fjLj3072ELj1ELj1ELj4ELj16ENS_18Kernel_traits_baseILj3072ES2_S2_S2_S2_fjLj128EEEEELb0ELb1ELb0ELb0EEEvNS_9FwdParamsE)
        /*0e9c*/ 	.word	0x00000000


	//----- nvinfo : EIATTR_REGCOUNT
	.align		4
.L_632:
        /*0ea0*/ 	.byte	0x04, 0x2f
        /*0ea2*/ 	.short	(.L_634 - .L_633)
	.align		4
.L_633:
        /*0ea4*/ 	.word	index@(_ZN10layer_norm13ln_fwd_kernelINS_13Kernel_traitsI13__nv_bfloat16S2_S2_S2_fjLj3072ELj1ELj1ELj4ELj16ENS_18Kernel_traits_baseILj3072ES2_S2_S2_S2_fjLj128EEEEELb0ELb0ELb1ELb1EEEvNS_9FwdParamsE)
        /*0ea8*/ 	.word	0x00000080


	//----- nvinfo : EIATTR_FRAME_SIZE
	.align		4
.L_634:
        /*0eac*/ 	.byte	0x04, 0x11
        /*0eae*/ 	.short	(.L_636 - .L_635)
	.align		4
.L_635:
        /*0eb0*/ 	.word	index@(_ZN10layer_norm13ln_fwd_kernelINS_13Kernel_traitsI13__nv_bfloat16S2_S2_S2_fjLj3072ELj1ELj1ELj4ELj16ENS_18Kernel_traits_baseILj3072ES2_S2_S2_S2_fjLj128EEEEELb0ELb0ELb1ELb1EEEvNS_9FwdParamsE)
        /*0eb4*/ 	.word	0x00000000


	//----- nvinfo : EIATTR_REGCOUNT
	.align		4
.L_636:
        /*0eb8*/ 	.byte	0x04, 0x2f
        /*0eba*/ 	.short	(.L_638 - .L_637)
	.align		4
.L_637:
        /*0ebc*/ 	.word	index@(_ZN10layer_norm13ln_fwd_kernelINS_13Kernel_traitsI13__nv_bfloat16S2_S2_S2_fjLj3072ELj1ELj1ELj4ELj16ENS_18Kernel_traits_baseILj3072ES2_S2_S2_S2_fjLj128EEEEELb0ELb0ELb1ELb0EEEvNS_9FwdParamsE)
        /*0ec0*/ 	.word	0x0000007e


	//----- nvinfo : EIATTR_FRAME_SIZE
	.align		4
.L_638:
        /*0ec4*/ 	.byte	0x04, 0x11
        /*0ec6*/ 	.short	(.L_640 - .L_639)
	.align		4
.L_639:
        /*0ec8*/ 	.word	index@(_ZN10layer_norm13ln_fwd_kernelINS_13Kernel_traitsI13__nv_bfloat16S2_S2_S2_fjLj3072ELj1ELj1ELj4ELj16ENS_18Kernel_traits_baseILj3072ES2_S2_S2_S2_fjLj128EEEEELb0ELb0ELb1ELb0EEEvNS_9FwdParamsE)
        /*0ecc*/ 	.word	0x00000000


	//----- nvinfo : EIATTR_REGCOUNT
	.align		4
.L_640:
        /*0ed0*/ 	.byte	0x04, 0x2f
        /*0ed2*/ 	.short	(.L_642 - .L_641)
	.align		4
.L_641:
        /*0ed4*/ 	.word	index@(_ZN10layer_norm13ln_fwd_kernelINS_13Kernel_traitsI13__nv_bfloat16S2_S2_S2_fjLj3072ELj1ELj1ELj4ELj16ENS_18Kernel_traits_baseILj3072ES2_S2_S2_S2_fjLj128EEEEELb0ELb0ELb0ELb1EEEvNS_9FwdParamsE)
        /*0ed8*/ 	.word	0x00000080


	//----- nvinfo : EIATTR_FRAME_SIZE
	.align		4
.L_642:
        /*0edc*/ 	.byte	0x04, 0x11
        /*0ede*/ 	.short	(.L_644 - .L_643)
	.align		4
.L_643:
        /*0ee0*/ 	.word	index@(_ZN10layer_norm13ln_fwd_kernelINS_13Kernel_traitsI13__nv_bfloat16S2_S2_S2_fjLj3072ELj1ELj1ELj4ELj16ENS_18Kernel_traits_baseILj3072ES2_S2_S2_S2_fjLj128EEEEELb0ELb0ELb0ELb1EEEvNS_9FwdParamsE)
        /*0ee4*/ 	.word	0x00000000


	//----- nvinfo : EIATTR_REGCOUNT
	.align		4
.L_644:
        /*0ee8*/ 	.byte	0x04, 0x2f
        /*0eea*/ 	.short	(.L_646 - .L_645)
	.align		4
.L_645:
        /*0eec*/ 	.word	index@(_ZN10layer_norm13ln_fwd_kernelINS_13Kernel_traitsI13__nv_bfloat16S2_S2_S2_fjLj3072ELj1ELj1ELj4ELj16ENS_18Kernel_traits_baseILj3072ES2_S2_S2_S2_fjLj128EEEEELb0ELb0ELb0ELb0EEEvNS_9FwdParamsE)
        /*0ef0*/ 	.word	0x0000007e


	//----- nvinfo : EIATTR_FRAME_SIZE
	.align		4
.L_646:
        /*0ef4*/ 	.byte	0x04, 0x11
        /*0ef6*/ 	.short	(.L_648 - .L_647)
	.align		4
.L_647:
        /*0ef8*/ 	.word	index@(_ZN10layer_norm13ln_fwd_kernelINS_13Kernel_traitsI13__nv_bfloat16S2_S2_S2_fjLj3072ELj1ELj1ELj4ELj16ENS_18Kernel_traits_baseILj3072ES2_S2_S2_S2_fjLj128EEEEELb0ELb0ELb0ELb0EEEvNS_9FwdParamsE)
        /*0efc*/ 	.word	0x00000000


	//----- nvinfo : EIATTR_MIN_STACK_SIZE
	.align		4
.L_648:
        /*0f00*/ 	.byte	0x04, 0x12
        /*0f02*/ 	.short	(.L_650 - .L_649)
	.align		4
.L_649:
        /*0f04*/ 	.word	index@(_ZN10layer_norm13ln_fwd_kernelINS_13Kernel_traitsI13__nv_bfloat16S2_S2_S2_fjLj3072ELj1ELj1ELj4ELj16ENS_18Kernel_traits_baseILj3072ES2_S2_S2_S2_fjLj128EEEEELb0ELb0ELb0ELb0EEEvNS_9FwdParamsE)
        /*0f08*/ 	.word	0x00000000


	//----- nvinfo : EIATTR_MIN_STACK_SIZE
	.align		4
.L_650:
        /*0f0c*/ 	.byte	0x04, 0x12
        /*0f0e*/ 	.short	(.L_652 - .L_651)
	.align		4
.L_651:
        /*0f10*/ 	.word	index@(_ZN10layer_norm13ln_fwd_kernelINS_13Kernel_traitsI13__nv_bfloat16S2_S2_S2_fjLj3072ELj1ELj1ELj4ELj16ENS_18Kernel_traits_baseILj3072ES2_S2_S2_S2_fjLj128EEEEELb0ELb0ELb0ELb1EEEvNS_9FwdParamsE)
        /*0f14*/ 	.word	0x00000000


	//----- nvinfo : EIATTR_MIN_STACK_SIZE
	.align		4
.L_652:
        /*0f18*/ 	.byte	0x04, 0x12
        /*0f1a*/ 	.short	(.L_654 - .L_653)
	.align		4
.L_653:
        /*0f1c*/ 	.word	index@(_ZN10layer_norm13ln_fwd_kernelINS_13Kernel_traitsI13__nv_bfloat16S2_S2_S2_fjLj3072ELj1ELj1ELj4ELj16ENS_18Kernel_traits_baseILj3072ES2_S2_S2_S2_fjLj128EEEEELb0ELb0ELb1ELb0EEEvNS_9FwdParamsE)
        /*0f20*/ 	.word	0x00000000


	//----- nvinfo : EIATTR_MIN_STACK_SIZE
	.align		4
.L_654:
        /*0f24*/ 	.byte	0x04, 0x12
        /*0f26*/ 	.short	(.L_656 - .L_655)
	.align		4
.L_655:
        /*0f28*/ 	.word	index@(_ZN10layer_norm13ln_fwd_kernelINS_13Kernel_traitsI13__nv_bfloat16S2_S2_S2_fjLj3072ELj1ELj1ELj4ELj16ENS_18Kernel_traits_baseILj3072ES2_S2_S2_S2_fjLj128EEEEELb0ELb0ELb1ELb1EEEvNS_9FwdParamsE)
        /*0f2c*/ 	.word	0x00000000


	//----- nvinfo : EIATTR_MIN_STACK_SIZE
	.align		4
.L_656:
        /*0f30*/ 	.byte	0x04, 0x12
        /*0f32*/ 	.short	(.L_658 - .L_657)
	.align		4
.L_657:
        /*0f34*/ 	.word	index@(_ZN10layer_norm13ln_fwd_kernelINS_13Kernel_traitsI13__nv_bfloat16S2_S2_S2_fjLj3072ELj1ELj1ELj4ELj16ENS_18Kernel_traits_baseILj3072ES2_S2_S2_S2_fjLj128EEEEELb0ELb1ELb0ELb0EEEvNS_9FwdParamsE)
        /*0f38*/ 	.word	0x00000000


	//----- nvinfo : EIATTR_MIN_STACK_SIZE
	.align		4
.L_658:
        /*0f3c*/ 	.byte	0x04, 0x12
        /*0f3e*/ 	.short	(.L_660 - .L_659)
	.align		4
.L_659:
        /*0f40*/ 	.word	index@(_ZN10layer_norm13ln_fwd_kernelINS_13Kernel_traitsI13__nv_bfloat16S2_S2_S2_fjLj3072ELj1ELj1ELj4ELj16ENS_18Kernel_traits_baseILj3072ES2_S2_S2_S2_fjLj128EEEEELb0ELb1ELb0ELb1EEEvNS_9FwdParamsE)
        /*0f44*/ 	.word	0x00000000


	//----- nvinfo : EIATTR_MIN_STACK_SIZE
	.align		4
.L_660:
        /*0f48*/ 	.byte	0x04, 0x12
        /*0f4a*/ 	.short	(.L_662 - .L_661)
	.align		4
.L_661:
        /*0f4c*/ 	.word	index@(_ZN10layer_norm13ln_fwd_kernelINS_13Kernel_traitsI13__nv_bfloat16S2_S2_S2_fjLj3072ELj1ELj1ELj4ELj16ENS_18Kernel_traits_baseILj3072ES2_S2_S2_S2_fjLj128EEEEELb0ELb1ELb1ELb0EEEvNS_9FwdParamsE)
        /*0f50*/ 	.word	0x00000000


	//----- nvinfo : EIATTR_MIN_STACK_SIZE
	.align		4
.L_662:
        /*0f54*/ 	.byte	0x04, 0x12
        /*0f56*/ 	.short	(.L_664 - .L_663)
	.align		4
.L_663:
        /*0f58*/ 	.word	index@(_ZN10layer_norm13ln_fwd_kernelINS_13Kernel_traitsI13__nv_bfloat16S2_S2_S2_fjLj3072ELj1ELj1ELj4ELj16ENS_18Kernel_traits_baseILj3072ES2_S2_S2_S2_fjLj128EEEEELb0ELb1ELb1ELb1EEEvNS_9FwdParamsE)
        /*0f5c*/ 	.word	0x00000000


	//----- nvinfo : EIATTR_MIN_STACK_SIZE
	.align		4
.L_664:
        /*0f60*/ 	.byte	0x04, 0x12
        /*0f62*/ 	.short	(.L_666 - .L_665)
	.align		4
.L_665:
        /*0f64*/ 	.word	index@(_ZN10layer_norm13ln_fwd_kernelINS_13Kernel_traitsI13__nv_bfloat16S2_S2_S2_fjLj3072ELj1ELj1ELj4ELj16ENS_18Kernel_traits_baseILj3072ES2_S2_S2_S2_fjLj128EEEEELb1ELb0ELb0ELb0EEEvNS_9FwdParamsE)
        /*0f68*/ 	.word	0x00000000


	//----- nvinfo : EIATTR_MIN_STACK_SIZE
	.align		4
.L_666:
        /*0f6c*/ 	.byte	0x04, 0x12
        /*0f6e*/ 	.short	(.L_668 - .L_667)
	.align		4
.L_667:
        /*0f70*/ 	.word	index@(_ZN10layer_norm13ln_fwd_kernelINS_13Kernel_traitsI13__nv_bfloat16S2_S2_S2_fjLj3072ELj1ELj1ELj4ELj16ENS_18Kernel_traits_baseILj3072ES2_S2_S2_S2_fjLj128EEEEELb1ELb0ELb0ELb1EEEvNS_9FwdParamsE)
        /*0f74*/ 	.word	0x00000000


	//----- nvinfo : EIATTR_MIN_STACK_SIZE
	.align		4
.L_668:
        /*0f78*/ 	.byte	0x04, 0x12
        /*0f7a*/ 	.short	(.L_670 - .L_669)
	.align		4
.L_669:
        /*0f7c*/ 	.word	index@(_ZN10layer_norm13ln_fwd_kernelINS_13Kernel_traitsI13__nv_bfloat16S2_S2_S2_fjLj3072ELj1ELj1ELj4ELj16ENS_18Kernel_traits_baseILj3072ES2_S2_S2_S2_fjLj128EEEEELb1ELb0ELb1ELb0EEEvNS_9FwdParamsE)
        /*0f80*/ 	.word	0x00000000


	//----- nvinfo : EIATTR_MIN_STACK_SIZE
	.align		4
.L_670:
        /*0f84*/ 	.byte	0x04, 0x12
        /*0f86*/ 	.short	(.L_672 - .L_671)
	.align		4
.L_671:
        /*0f88*/ 	.word	index@(_ZN10layer_norm13ln_fwd_kernelINS_13Kernel_traitsI13__nv_bfloat16S2_S2_S2_fjLj3072ELj1ELj1ELj4ELj16ENS_18Kernel_traits_baseILj3072ES2_S2_S2_S2_fjLj128EEEEELb1ELb0ELb1ELb1EEEvNS_9FwdParamsE)
        /*0f8c*/ 	.word	0x00000000


	//----- nvinfo : EIATTR_MIN_STACK_SIZE
	.align		4
.L_672:
        /*0f90*/ 	.byte	0x04, 0x12
        /*0f92*/ 	.short	(.L_674 - .L_673)
	.align		4
.L_673:
        /*0f94*/ 	.word	index@(_ZN10layer_norm13ln_fwd_kernelINS_13Kernel_traitsI13__nv_bfloat16S2_S2_S2_fjLj3072ELj1ELj1ELj4ELj16ENS_18Kernel_traits_baseILj3072ES2_S2_S2_S2_fjLj128EEEEELb1ELb1ELb0ELb0EEEvNS_9FwdParamsE)
        /*0f98*/ 	.word	0x00000000


	//----- nvinfo : EIATTR_MIN_STACK_SIZE
	.align		4
.L_674:
        /*0f9c*/ 	.byte	0x04, 0x12
        /*0f9e*/ 	.short	(.L_676 - .L_675)
	.align		4
.L_675:
        /*0fa0*/ 	.word	index@(_ZN10layer_norm13ln_fwd_kernelINS_13Kernel_traitsI13__nv_bfloat16S2_S2_S2_fjLj3072ELj1ELj1ELj4ELj16ENS_18Kernel_traits_baseILj3072ES2_S2_S2_S2_fjLj128EEEEELb1ELb1ELb0ELb1EEEvNS_9FwdParamsE)
        /*0fa4*/ 	.word	0x00000000


	//----- nvinfo : EIATTR_MIN_STACK_SIZE
	.align		4
.L_676:
        /*0fa8*/ 	.byte	0x04, 0x12
        /*0faa*/ 	.short	(.L_678 - .L_677)
	.align		4
.L_677:
        /*0fac*/ 	.word	index@(_ZN10layer_norm13ln_fwd_kernelINS_13Kernel_traitsI13__nv_bfloat16S2_S2_S2_fjLj3072ELj1ELj1ELj4ELj16ENS_18Kernel_traits_baseILj3072ES2_S2_S2_S2_fjLj128EEEEELb1ELb1ELb1ELb0EEEvNS_9FwdParamsE)
        /*0fb0*/ 	.word	0x00000000


	//----- nvinfo : EIATTR_MIN_STACK_SIZE
	.align		4
.L_678:
        /*0fb4*/ 	.byte	0x04, 0x12
        /*0fb6*/ 	.short	(.L_680 - .L_679)
	.align		4
.L_679:
        /*0fb8*/ 	.word	index@(_ZN10layer_norm13ln_fwd_kernelINS_13Kernel_traitsI13__nv_bfloat16S2_S2_S2_fjLj3072ELj1ELj1ELj4ELj16ENS_18Kernel_traits_baseILj3072ES2_S2_S2_S2_fjLj128EEEEELb1ELb1ELb1ELb1EEEvNS_9FwdParamsE)
        /*0fbc*/ 	.word	0x00000000


	//----- nvinfo : EIATTR_MIN_STACK_SIZE
	.align		4
.L_680:
        /*0fc0*/ 	.byte	0x04, 0x12
        /*0fc2*/ 	.short	(.L_682 - .L_681)
	.align		4
.L_681:
        /*0fc4*/ 	.word	index@(_ZN10layer_norm13ln_fwd_kernelINS_13Kernel_traitsI6__halfS2_S2_S2_fjLj3072ELj1ELj1ELj4ELj16ENS_18Kernel_traits_baseILj3072ES2_S2_S2_S2_fjLj128EEEEELb0ELb0ELb0ELb0EEEvNS_9FwdParamsE)
        /*0fc8*/ 	.word	0x00000000


	//----- nvinfo : EIATTR_MIN_STACK_SIZE
	.align		4
.L_682:
        /*0fcc*/ 	.byte	0x04, 0x12
        /*0fce*/ 	.short	(.L_684 - .L_683)
	.align		4
.L_683:
        /*0fd0*/ 	.word	index@(_ZN10layer_norm13ln_fwd_kernelINS_13Kernel_traitsI6__halfS2_S2_S2_fjLj3072ELj1ELj1ELj4ELj16ENS_18Kernel_traits_baseILj3072ES2_S2_S2_S2_fjLj128EEEEELb0ELb0ELb0ELb1EEEvNS_9FwdParamsE)
        /*0fd4*/ 	.word	0x00000000


	//----- nvinfo : EIATTR_MIN_STACK_SIZE
	.align		4
.L_684:
        /*0fd8*/ 	.byte	0x04, 0x12
        /*0fda*/ 	.short	(.L_686 - .L_685)
	.align		4
.L_685:
        /*0fdc*/ 	.word	index@(_ZN10layer_norm13ln_fwd_kernelINS_13Kernel_traitsI6__halfS2_S2_S2_fjLj3072ELj1ELj1ELj4ELj16ENS_18Kernel_traits_baseILj3072ES2_S2_S2_S2_fjLj128EEEEELb0ELb0ELb1ELb0EEEvNS_9FwdParamsE)
        /*0fe0*/ 	.word	0x00000000


	//----- nvinfo : EIATTR_MIN_STACK_SIZE
	.align		4
.L_686:
        /*0fe4*/ 	.byte	0x04, 0x12
        /*0fe6*/ 	.short	(.L_688 - .L_687)
	.align		4
.L_687:
        /*0fe8*/ 	.word	index@(_ZN10layer_norm13ln_fwd_kernelINS_13Kernel_traitsI6__halfS2_S2_S2_fjLj3072ELj1ELj1ELj4ELj16ENS_18Kernel_traits_baseILj3072ES2_S2_S2_S2_fjLj128EEEEELb0ELb0ELb1ELb1EEEvNS_9FwdParamsE)
        /*0fec*/ 	.word	0x00000000


	//----- nvinfo : EIATTR_MIN_STACK_SIZE
	.align		4
.L_688:
        /*0ff0*/ 	.byte	0x04, 0x12
        /*0ff2*/ 	.short	(.L_690 - .L_689)
	.align		4
.L_689:
        /*0ff4*/ 	.word	index@(_ZN10layer_norm13ln_fwd_kernelINS_13Kernel_traitsI6__halfS2_S2_S2_fjLj3072ELj1ELj1ELj4ELj16ENS_18Kernel_traits_baseILj3072ES2_S2_S2_S2_fjLj128EEEEELb0ELb1ELb0ELb0EEEvNS_9FwdParamsE)
        /*0ff8*/ 	.word	0x00000000


	//----- nvinfo : EIATTR_MIN_STACK_SIZE
	.align		4
.L_690:
        /*0ffc*/ 	.byte	0x04, 0x12
        /*0ffe*/ 	.short	(.L_692 - .L_691)
	.align		4
.L_691:
        /*1000*/ 	.word	index@(_ZN10layer_norm13ln_fwd_kernelINS_13Kernel_traitsI6__halfS2_S2_S2_fjLj3072ELj1ELj1ELj4ELj16ENS_18Kernel_traits_baseILj3072ES2_S2_S2_S2_fjLj128EEEEELb0ELb1ELb0ELb1EEEvNS_9FwdParamsE)
        /*1004*/ 	.word	0x00000000


	//----- nvinfo : EIATTR_MIN_STACK_SIZE
	.align		4
.L_692:
        /*1008*/ 	.byte	0x04, 0x12
        /*100a*/ 	.short	(.L_694 - .L_693)
	.align		4
.L_693:
        /*100c*/ 	.word	index@(_ZN10layer_norm13ln_fwd_kernelINS_13Kernel_traitsI6__halfS2_S2_S2_fjLj3072ELj1ELj1ELj4ELj16ENS_18Kernel_traits_baseILj3072ES2_S2_S2_S2_fjLj128EEEEELb0ELb1ELb1ELb0EEEvNS_9FwdParamsE)
        /*1010*/ 	.word	0x00000000


	//----- nvinfo : EIATTR_MIN_STACK_SIZE
	.align		4
.L_694:
        /*1014*/ 	.byte	0x04, 0x12
        /*1016*/ 	.short	(.L_696 - .L_695)
	.align		4
.L_695:
        /*1018*/ 	.word	index@(_ZN10layer_norm13ln_fwd_kernelINS_13Kernel_traitsI6__halfS2_S2_S2_fjLj3072ELj1ELj1ELj4ELj16ENS_18Kernel_traits_baseILj3072ES2_S2_S2_S2_fjLj128EEEEELb0ELb1ELb1ELb1EEEvNS_9FwdParamsE)
        /*101c*/ 	.word	0x00000000


	//----- nvinfo : EIATTR_MIN_STACK_SIZE
	.align		4
.L_696:
        /*1020*/ 	.byte	0x04, 0x12
        /*1022*/ 	.short	(.L_698 - .L_697)
	.align		4
.L_697:
        /*1024*/ 	.word	index@(_ZN10layer_norm13ln_fwd_kernelINS_13Kernel_traitsI6__halfS2_S2_S2_fjLj3072ELj1ELj1ELj4ELj16ENS_18Kernel_traits_baseILj3072ES2_S2_S2_S2_fjLj128EEEEELb1ELb0ELb0ELb0EEEvNS_9FwdParamsE)
        /*1028*/ 	.word	0x00000000


	//----- nvinfo : EIATTR_MIN_STACK_SIZE
	.align		4
.L_698:
        /*102c*/ 	.byte	0x04, 0x12
        /*102e*/ 	.short	(.L_700 - .L_699)
	.align		4
.L_699:
        /*1030*/ 	.word	index@(_ZN10layer_norm13ln_fwd_kernelINS_13Kernel_traitsI6__halfS2_S2_S2_fjLj3072ELj1ELj1ELj4ELj16ENS_18Kernel_traits_baseILj3072ES2_S2_S2_S2_fjLj128EEEEELb1ELb0ELb0ELb1EEEvNS_9FwdParamsE)
        /*1034*/ 	.word	0x00000000


	//----- nvinfo : EIATTR_MIN_STACK_SIZE
	.align		4
.L_700:
        /*1038*/ 	.byte	0x04, 0x12
        /*103a*/ 	.short	(.L_702 - .L_701)
	.align		4
.L_701:
        /*103c*/ 	.word	index@(_ZN10layer_norm13ln_fwd_kernelINS_13Kernel_traitsI6__halfS2_S2_S2_fjLj3072ELj1ELj1ELj4ELj16ENS_18Kernel_traits_baseILj3072ES2_S2_S2_S2_fjLj128EEEEELb1ELb0ELb1ELb0EEEvNS_9FwdParamsE)
        /*1040*/ 	.word	0x00000000


	//----- nvinfo : EIATTR_MIN_STACK_SIZE
	.align		4
.L_702:
        /*1044*/ 	.byte	0x04, 0x12
        /*1046*/ 	.short	(.L_704 - .L_703)
	.align		4
.L_703:
        /*1048*/ 	.word	index@(_ZN10layer_norm13ln_fwd_kernelINS_13Kernel_traitsI6__halfS2_S2_S2_fjLj3072ELj1ELj1ELj4ELj16ENS_18Kernel_traits_baseILj3072ES2_S2_S2_S2_fjLj128EEEEELb1ELb0ELb1ELb1EEEvNS_9FwdParamsE)
        /*104c*/ 	.word	0x00000000


	//----- nvinfo : EIATTR_MIN_STACK_SIZE
	.align		4
.L_704:
        /*1050*/ 	.byte	0x04, 0x12
        /*1052*/ 	.short	(.L_706 - .L_705)
	.align		4
.L_705:
        /*1054*/ 	.word	index@(_ZN10layer_norm13ln_fwd_kernelINS_13Kernel_traitsI6__halfS2_S2_S2_fjLj3072ELj1ELj1ELj4ELj16ENS_18Kernel_traits_baseILj3072ES2_S2_S2_S2_fjLj128EEEEELb1ELb1ELb0ELb0EEEvNS_9FwdParamsE)
        /*1058*/ 	.word	0x00000000


	//----- nvinfo : EIATTR_MIN_STACK_SIZE
	.align		4
.L_706:
        /*105c*/ 	.byte	0x04, 0x12
        /*105e*/ 	.short	(.L_708 - .L_707)
	.align		4
.L_707:
        /*1060*/ 	.word	index@(_ZN10layer_norm13ln_fwd_kernelINS_13Kernel_traitsI6__halfS2_S2_S2_fjLj3072ELj1ELj1ELj4ELj16ENS_18Kernel_traits_baseILj3072ES2_S2_S2_S2_fjLj128EEEEELb1ELb1ELb0ELb1EEEvNS_9FwdParamsE)
        /*1064*/ 	.word	0x00000000


	//----- nvinfo : EIATTR_MIN_STACK_SIZE
	.align		4
.L_708:
        /*1068*/ 	.byte	0x04, 0x12
        /*106a*/ 	.short	(.L_710 - .L_709)
	.align		4
.L_709:
        /*106c*/ 	.word	index@(_ZN10layer_norm13ln_fwd_kernelINS_13Kernel_traitsI6__halfS2_S2_S2_fjLj3072ELj1ELj1ELj4ELj16ENS_18Kernel_traits_baseILj3072ES2_S2_S2_S2_fjLj128EEEEELb1ELb1ELb1ELb0EEEvNS_9FwdParamsE)
        /*1070*/ 	.word	0x00000000


	//----- nvinfo : EIATTR_MIN_STACK_SIZE
	.align		4
.L_710:
        /*1074*/ 	.byte	0x04, 0x12
        /*1076*/ 	.short	(.L_712 - .L_711)
	.align		4
.L_711:
        /*1078*/ 	.word	index@(_ZN10layer_norm13ln_fwd_kernelINS_13Kernel_traitsI6__halfS2_S2_S2_fjLj3072ELj1ELj1ELj4ELj16ENS_18Kernel_traits_baseILj3072ES2_S2_S2_S2_fjLj128EEEEELb1ELb1ELb1ELb1EEEvNS_9FwdParamsE)
        /*107c*/ 	.word	0x00000000


	//----- nvinfo : EIATTR_MIN_STACK_SIZE
	.align		4
.L_712:
        /*1080*/ 	.byte	0x04, 0x12
        /*1082*/ 	.short	(.L_714 - .L_713)
	.align		4
.L_713:
        /*1084*/ 	.word	index@(_ZN10layer_norm13ln_fwd_kernelINS_13Kernel_traitsIf13__nv_bfloat16S2_S2_fjLj3072ELj1ELj1ELj4ELj16ENS_18Kernel_traits_baseILj3072EfS2_S2_S2_fjLj128EEEEELb0ELb0ELb0ELb0EEEvNS_9FwdParamsE)
        /*1088*/ 	.word	0x00000000


	//----- nvinfo : EIATTR_MIN_STACK_SIZE
	.align		4
.L_714:
        /*108c*/ 	.byte	0x04, 0x12
        /*108e*/ 	.short	(.L_716 - .L_715)
	.align		4
.L_715:
        /*1090*/ 	.word	index@(_ZN10layer_norm13ln_fwd_kernelINS_13Kernel_traitsIf13__nv_bfloat16S2_S2_fjLj3072ELj1ELj1ELj4ELj16ENS_18Kernel_traits_baseILj3072EfS2_S2_S2_fjLj128EEEEELb0ELb0ELb0ELb1EEEvNS_9FwdParamsE)
        /*1094*/ 	.word	0x00000000


	//----- nvinfo : EIATTR_MIN_STACK_SIZE
	.align		4
.L_716:
        /*1098*/ 	.byte	0x04, 0x12
        /*109a*/ 	.short	(.L_718 - .L_717)
	.align		4
.L_717:
        /*109c*/ 	.word	index@(_ZN10layer_norm13ln_fwd_kernelINS_13Kernel_traitsIf13__nv_bfloat16S2_S2_fjLj3072ELj1ELj1ELj4ELj16ENS_18Kernel_traits_baseILj3072EfS2_S2_S2_fjLj128EEEEELb0ELb0ELb1ELb0EEEvNS_9FwdParamsE)
        /*10a0*/ 	.word	0x00000000


	//----- nvinfo : EIATTR_MIN_STACK_SIZE
	.align		4
.L_718:
        /*10a4*/ 	.byte	0x04, 0x12
        /*10a6*/ 	.short	(.L_720 - .L_719)
	.align		4
.L_719:
        /*10a8*/ 	.word	index@(_ZN10layer_norm13ln_fwd_kernelINS_13Kernel_traitsIf13__nv_bfloat16S2_S2_fjLj3072ELj1ELj1ELj4ELj16ENS_18Kernel_traits_baseILj3072EfS2_S2_S2_fjLj128EEEEELb0ELb0ELb1ELb1EEEvNS_9FwdParamsE)
        /*10ac*/ 	.word	0x00000000


	//----- nvinfo : EIATTR_MIN_STACK_SIZE
	.align		4
.L_720:
        /*10b0*/ 	.byte	0x04, 0x12
        /*10b2*/ 	.short	(.L_722 - .L_721)
	.align		4
.L_721:
        /*10b4*/ 	.word	index@(_ZN10layer_norm13ln_fwd_kernelINS_13Kernel_traitsIf13__nv_bfloat16S2_S2_fjLj3072ELj1ELj1ELj4ELj16ENS_18Kernel_traits_baseILj3072EfS2_S2_S2_fjLj128EEEEELb0ELb1ELb0ELb0EEEvNS_9FwdParamsE)
        /*10b8*/ 	.word	0x00000000


	//----- nvinfo : EIATTR_MIN_STACK_SIZE
	.align		4
.L_722:
        /*10bc*/ 	.byte	0x04, 0x12
        /*10be*/ 	.short	(.L_724 - .L_723)
	.align		4
.L_723:
        /*10c0*/ 	.word	index@(_ZN10layer_norm13ln_fwd_kernelINS_13Kernel_traitsIf13__nv_bfloat16S2_S2_fjLj3072ELj1ELj1ELj4ELj16ENS_18Kernel_traits_baseILj3072EfS2_S2_S2_fjLj128EEEEELb0ELb1ELb0ELb1EEEvNS_9FwdParamsE)
        /*10c4*/ 	.word	0x00000000


	//----- nvinfo : EIATTR_MIN_STACK_SIZE
	.align		4
.L_724:
        /*10c8*/ 	.byte	0x04, 0x12
        /*10ca*/ 	.short	(.L_726 - .L_725)
	.align		4
.L_725:
        /*10cc*/ 	.word	index@(_ZN10layer_norm13ln_fwd_kernelINS_13Kernel_traitsIf13__nv_bfloat16S2_S2_fjLj3072ELj1ELj1ELj4ELj16ENS_18Kernel_traits_baseILj3072EfS2_S2_S2_fjLj128EEEEELb0ELb1ELb1ELb0EEEvNS_9FwdParamsE)
        /*10d0*/ 	.word	0x00000000


	//----- nvinfo : EIATTR_MIN_STACK_SIZE
	.align		4
.L_726:
        /*10d4*/ 	.byte	0x04, 0x12
        /*10d6*/ 	.short	(.L_728 - .L_727)
	.align		4
.L_727:
        /*10d8*/ 	.word	index@(_ZN10layer_norm13ln_fwd_kernelINS_13Kernel_traitsIf13__nv_bfloat16S2_S2_fjLj3072ELj1ELj1ELj4ELj16ENS_18Kernel_traits_baseILj3072EfS2_S2_S2_fjLj128EEEEELb0ELb1ELb1ELb1EEEvNS_9FwdParamsE)
        /*10dc*/ 	.word	0x00000000


	//----- nvinfo : EIATTR_MIN_STACK_SIZE
	.align		4
.L_728:
        /*10e0*/ 	.byte	0x04, 0x12
        /*10e2*/ 	.short	(.L_730 - .L_729)
	.align		4
.L_729:
        /*10e4*/ 	.word	index@(_ZN10layer_norm13ln_fwd_kernelINS_13Kernel_traitsIf13__nv_bfloat16S2_S2_fjLj3072ELj1ELj1ELj4ELj16ENS_18Kernel_traits_baseILj3072EfS2_S2_S2_fjLj128EEEEELb1ELb0ELb0ELb0EEEvNS_9FwdParamsE)
        /*10e8*/ 	.word	0x00000000


	//----- nvinfo : EIATTR_MIN_STACK_SIZE
	.align		4
.L_730:
        /*10ec*/ 	.byte	0x04, 0x12
        /*10ee*/ 	.short	(.L_732 - .L_731)
	.align		4
.L_731:
        /*10f0*/ 	.word	index@(_ZN10layer_norm13ln_fwd_kernelINS_13Kernel_traitsIf13__nv_bfloat16S2_S2_fjLj3072ELj1ELj1ELj4ELj16ENS_18Kernel_traits_baseILj3072EfS2_S2_S2_fjLj128EEEEELb1ELb0ELb0ELb1EEEvNS_9FwdParamsE)
        /*10f4*/ 	.word	0x00000000


	//----- nvinfo : EIATTR_MIN_STACK_SIZE
	.align		4
.L_732:
        /*10f8*/ 	.byte	0x04, 0x12
        /*10fa*/ 	.short	(.L_734 - .L_733)
	.align		4
.L_733:
        /*10fc*/ 	.word	index@(_ZN10layer_norm13ln_fwd_kernelINS_13Kernel_traitsIf13__nv_bfloat16S2_S2_fjLj3072ELj1ELj1ELj4ELj16ENS_18Kernel_traits_baseILj3072EfS2_S2_S2_fjLj128EEEEELb1ELb0ELb1ELb0EEEvNS_9FwdParamsE)
        /*1100*/ 	.word	0x00000000


	//----- nvinfo : EIATTR_MIN_STACK_SIZE
	.align		4
.L_734:
        /*1104*/ 	.byte	0x04, 0x12
        /*1106*/ 	.short	(.L_736 - .L_735)
	.align		4
.L_735:
        /*1108*/ 	.word	index@(_ZN10layer_norm13ln_fwd_kernelINS_13Kernel_traitsIf13__nv_bfloat16S2_S2_fjLj3072ELj1ELj1ELj4ELj16ENS_18Kernel_traits_baseILj3072EfS2_S2_S2_fjLj128EEEEELb1ELb0ELb1ELb1EEEvNS_9FwdParamsE)
        /*110c*/ 	.word	0x00000000


	//----- nvinfo : EIATTR_MIN_STACK_SIZE
	.align		4
.L_736:
        /*1110*/ 	.byte	0x04, 0x12
        /*1112*/ 	.short	(.L_738 - .L_737)
	.align		4
.L_737:
        /*1114*/ 	.word	index@(_ZN10layer_norm13ln_fwd_kernelINS_13Kernel_traitsIf13__nv_bfloat16S2_S2_fjLj3072ELj1ELj1ELj4ELj16ENS_18Kernel_traits_baseILj3072EfS2_S2_S2_fjLj128EEEEELb1ELb1ELb0ELb0EEEvNS_9FwdParamsE)
        /*1118*/ 	.word	0x00000000


	//----- nvinfo : EIATTR_MIN_STACK_SIZE
	.align		4
.L_738:
        /*111c*/ 	.byte	0x04, 0x12
        /*111e*/ 	.short	(.L_740 - .L_739)
	.align		4
.L_739:
        /*1120*/ 	.word	index@(_ZN10layer_norm13ln_fwd_kernelINS_13Kernel_traitsIf13__nv_bfloat16S2_S2_fjLj3072ELj1ELj1ELj4ELj16ENS_18Kernel_traits_baseILj3072EfS2_S2_S2_fjLj128EEEEELb1ELb1ELb0ELb1EEEvNS_9FwdParamsE)
        /*1124*/ 	.word	0x00000000


	//----- nvinfo : EIATTR_MIN_STACK_SIZE
	.align		4
.L_740:
        /*1128*/ 	.byte	0x04, 0x12
        /*112a*/ 	.short	(.L_742 - .L_741)
	.align		4
.L_741:
        /*112c*/ 	.word	index@(_ZN10layer_norm13ln_fwd_kernelINS_13Kernel_traitsIf13__nv_bfloat16S2_S2_fjLj3072ELj1ELj1ELj4ELj16ENS_18Kernel_traits_baseILj3072EfS2_S2_S2_fjLj128EEEEELb1ELb1ELb1ELb0EEEvNS_9FwdParamsE)
        /*1130*/ 	.word	0x00000000


	//----- nvinfo : EIATTR_MIN_STACK_SIZE
	.align		4
.L_742:
        /*1134*/ 	.byte	0x04, 0x12
        /*1136*/ 	.short	(.L_744 - .L_743)
	.align		4
.L_743:
        /*1138*/ 	.word	index@(_ZN10layer_norm13ln_fwd_kernelINS_13Kernel_traitsIf13__nv_bfloat16S2_S2_fjLj3072ELj1ELj1ELj4ELj16ENS_18Kernel_traits_baseILj3072EfS2_S2_S2_fjLj128EEEEELb1ELb1ELb1ELb1EEEvNS_9FwdParamsE)
        /*113c*/ 	.word	0x00000000


	//----- nvinfo : EIATTR_MIN_STACK_SIZE
	.align		4
.L_744:
        /*1140*/ 	.byte	0x04, 0x12
        /*1142*/ 	.short	(.L_746 - .L_745)
	.align		4
.L_745:
        /*1144*/ 	.word	index@(_ZN10layer_norm13ln_fwd_kernelINS_13Kernel_traitsI13__nv_bfloat16S2_fS2_fjLj3072ELj1ELj1ELj4ELj16ENS_18Kernel_traits_baseILj3072ES2_S2_fS2_fjLj128EEEEELb0ELb0ELb0ELb0EEEvNS_9FwdParamsE)
        /*1148*/ 	.word	0x00000000


	//----- nvinfo : EIATTR_MIN_STACK_SIZE
	.align		4
.L_746:
        /*114c*/ 	.byte	0x04, 0x12
        /*114e*/ 	.short	(.L_748 - .L_747)
	.align		4
.L_747:
        /*1150*/ 	.word	index@(_ZN10layer_norm13ln_fwd_kernelINS_13Kernel_traitsI13__nv_bfloat16S2_fS2_fjLj3072ELj1ELj1ELj4ELj16ENS_18Kernel_traits_baseILj3072ES2_S2_fS2_fjLj128EEEEELb0ELb0ELb0ELb1EEEvNS_9FwdParamsE)
        /*1154*/ 	.word	0x00000000


	//----- nvinfo : EIATTR_MIN_STACK_SIZE
	.align		4
.L_748:
        /*1158*/ 	.byte	0x04, 0x12
        /*115a*/ 	.short	(.L_750 - .L_749)
	.align		4
.L_749:
        /*115c*/ 	.word	index@(_ZN10layer_norm13ln_fwd_kernelINS_13Kernel_traitsI13__nv_bfloat16S2_fS2_fjLj3072ELj1ELj1ELj4ELj16ENS_18Kernel_traits_baseILj3072ES2_S2_fS2_fjLj128EEEEELb0ELb0ELb1ELb0EEEvNS_9FwdParamsE)
        /*1160*/ 	.word	0x00000000


	//----- nvinfo : EIATTR_MIN_STACK_SIZE
	.align		4
.L_750:
        /*1164*/ 	.byte	0x04, 0x12
        /*1166*/ 	.short	(.L_752 - .L_751)
	.align		4
.L_751:
        /*1168*/ 	.word	index@(_ZN10layer_norm13ln_fwd_kernelINS_13Kernel_traitsI13__nv_bfloat16S2_fS2_fjLj3072ELj1ELj1ELj4ELj16ENS_18Kernel_traits_baseILj3072ES2_S2_fS2_fjLj128EEEEELb0ELb0ELb1ELb1EEEvNS_9FwdParamsE)
        /*116c*/ 	.word	0x00000000


	//----- nvinfo : EIATTR_MIN_STACK_SIZE
	.align		4
.L_752:
        /*1170*/ 	.byte	0x04, 0x12
        /*1172*/ 	.short	(.L_754 - .L_753)
	.align		4
.L_753:
        /*1174*/ 	.word	index@(_ZN10layer_norm13ln_fwd_kernelINS_13Kernel_traitsI13__nv_bfloat16S2_fS2_fjLj3072ELj1ELj1ELj4ELj16ENS_18Kernel_traits_baseILj3072ES2_S2_fS2_fjLj128EEEEELb0ELb1ELb0ELb0EEEvNS_9FwdParamsE)
        /*1178*/ 	.word	0x00000000


	//----- nvinfo : EIATTR_MIN_STACK_SIZE
	.align		4
.L_754:
        /*117c*/ 	.byte	0x04, 0x12
        /*117e*/ 	.short	(.L_756 - .L_755)
	.align		4
.L_755:
        /*1180*/ 	.word	index@(_ZN10layer_norm13ln_fwd_kernelINS_13Kernel_traitsI13__nv_bfloat16S2_fS2_fjLj3072ELj1ELj1ELj4ELj16ENS_18Kernel_traits_baseILj3072ES2_S2_fS2_fjLj128EEEEELb0ELb1ELb0ELb1EEEvNS_9FwdParamsE)
        /*1184*/ 	.word	0x00000000


	//----- nvinfo : EIATTR_MIN_STACK_SIZE
	.align		4
.L_756:
        /*1188*/ 	.byte	0x04, 0x12
        /*118a*/ 	.short	(.L_758 - .L_757)
	.align		4
.L_757:
        /*118c*/ 	.word	index@(_ZN10layer_norm13ln_fwd_kernelINS_13Kernel_traitsI13__nv_bfloat16S2_fS2_fjLj3072ELj1ELj1ELj4ELj16ENS_18Kernel_traits_baseILj3072ES2_S2_fS2_fjLj128EEEEELb0ELb1ELb1ELb0EEEvNS_9FwdParamsE)
        /*1190*/ 	.word	0x00000000


	//----- nvinfo : EIATTR_MIN_STACK_SIZE
	.align		4
.L_758:
        /*1194*/ 	.byte	0x04, 0x12
        /*1196*/ 	.short	(.L_760 - .L_759)
	.align		4
.L_759:
        /*1198*/ 	.word	index@(_ZN10layer_norm13ln_fwd_kernelINS_13Kernel_traitsI13__nv_bfloat16S2_fS2_fjLj3072ELj1ELj1ELj4ELj16ENS_18Kernel_traits_baseILj3072ES2_S2_fS2_fjLj128EEEEELb0ELb1ELb1ELb1EEEvNS_9FwdParamsE)
        /*119c*/ 	.word	0x00000000


	//----- nvinfo : EIATTR_MIN_STACK_SIZE
	.align		4
.L_760:
        /*11a0*/ 	.byte	0x04, 0x12
        /*11a2*/ 	.short	(.L_762 - .L_761)
	.align		4
.L_761:
        /*11a4*/ 	.word	index@(_ZN10layer_norm13ln_fwd_kernelINS_13Kernel_traitsI13__nv_bfloat16S2_fS2_fjLj3072ELj1ELj1ELj4ELj16ENS_18Kernel_traits_baseILj3072ES2_S2_fS2_fjLj128EEEEELb1ELb0ELb0ELb0EEEvNS_9FwdParamsE)
        /*11a8*/ 	.word	0x00000000


	//----- nvinfo : EIATTR_MIN_STACK_SIZE
	.align		4
.L_762:
        /*11ac*/ 	.byte	0x04, 0x12
        /*11ae*/ 	.short	(.L_764 - .L_763)
	.align		4
.L_763:
        /*11b0*/ 	.word	index@(_ZN10layer_norm13ln_fwd_kernelINS_13Kernel_traitsI13__nv_bfloat16S2_fS2_fjLj3072ELj1ELj1ELj4ELj16ENS_18Kernel_traits_baseILj3072ES2_S2_fS2_fjLj128EEEEELb1ELb0ELb0ELb1EEEvNS_9FwdParamsE)
        /*11b4*/ 	.word	0x00000000


	//----- nvinfo : EIATTR_MIN_STACK_SIZE
	.align		4
.L_764:
        /*11b8*/ 	.byte	0x04, 0x12
        /*11ba*/ 	.short	(.L_766 - .L_765)
	.align		4
.L_765:
        /*11bc*/ 	.word	index@(_ZN10layer_norm13ln_fwd_kernelINS_13Kernel_traitsI13__nv_bfloat16S2_fS2_fjLj3072ELj1ELj1ELj4ELj16ENS_18Kernel_traits_baseILj3072ES2_S2_fS2_fjLj128EEEEELb1ELb0ELb1ELb0EEEvNS_9FwdParamsE)
        /*11c0*/ 	.word	0x00000000


	//----- nvinfo : EIATTR_MIN_STACK_SIZE
	.align		4
.L_766:
        /*11c4*/ 	.byte	0x04, 0x12
        /*11c6*/ 	.short	(.L_768 - .L_767)
	.align		4
.L_767:
        /*11c8*/ 	.word	index@(_ZN10layer_norm13ln_fwd_kernelINS_13Kernel_traitsI13__nv_bfloat16S2_fS2_fjLj3072ELj1ELj1ELj4ELj16ENS_18Kernel_traits_baseILj3072ES2_S2_fS2_fjLj128EEEEELb1ELb0ELb1ELb1EEEvNS_9FwdParamsE)
        /*11cc*/ 	.word	0x00000000


	//----- nvinfo : EIATTR_MIN_STACK_SIZE
	.align		4
.L_768:
        /*11d0*/ 	.byte	0x04, 0x12
        /*11d2*/ 	.short	(.L_770 - .L_769)
	.align		4
.L_769:
        /*11d4*/ 	.word	index@(_ZN10layer_norm13ln_fwd_kernelINS_13Kernel_traitsI13__nv_bfloat16S2_fS2_fjLj3072ELj1ELj1ELj4ELj16ENS_18Kernel_traits_baseILj3072ES2_S2_fS2_fjLj128EEEEELb1ELb1ELb0ELb0EEEvNS_9FwdParamsE)
        /*11d8*/ 	.word	0x00000000


	//----- nvinfo : EIATTR_MIN_STACK_SIZE
	.align		4
.L_770:
        /*11dc*/ 	.byte	0x04, 0x12
        /*11de*/ 	.short	(.L_772 - .L_771)
	.align		4
.L_771:
        /*11e0*/ 	.word	index@(_ZN10layer_norm13ln_fwd_kernelINS_13Kernel_traitsI13__nv_bfloat16S2_fS2_fjLj3072ELj1ELj1ELj4ELj16ENS_18Kernel_traits_baseILj3072ES2_S2_fS2_fjLj128EEEEELb1ELb1ELb0ELb1EEEvNS_9FwdParamsE)
        /*11e4*/ 	.word	0x00000000


	//----- nvinfo : EIATTR_MIN_STACK_SIZE
	.align		4
.L_772:
        /*11e8*/ 	.byte	0x04, 0x12
        /*11ea*/ 	.short	(.L_774 - .L_773)
	.align		4
.L_773:
        /*11ec*/ 	.word	index@(_ZN10layer_norm13ln_fwd_kernelINS_13Kernel_traitsI13__nv_bfloat16S2_fS2_fjLj3072ELj1ELj1ELj4ELj16ENS_18Kernel_traits_baseILj3072ES2_S2_fS2_fjLj128EEEEELb1ELb1ELb1ELb0EEEvNS_9FwdParamsE)
        /*11f0*/ 	.word	0x00000000


	//----- nvinfo : EIATTR_MIN_STACK_SIZE
	.align		4
.L_774:
        /*11f4*/ 	.byte	0x04, 0x12
        /*11f6*/ 	.short	(.L_776 - .L_775)
	.align		4
.L_775:
        /*11f8*/ 	.word	index@(_ZN10layer_norm13ln_fwd_kernelINS_13Kernel_traitsI13__nv_bfloat16S2_fS2_fjLj3072ELj1ELj1ELj4ELj16ENS_18Kernel_traits_baseILj3072ES2_S2_fS2_fjLj128EEEEELb1ELb1ELb1ELb1EEEvNS_9FwdParamsE)
        /*11fc*/ 	.word	0x00000000


	//----- nvinfo : EIATTR_MIN_STACK_SIZE
	.align		4
.L_776:
        /*1200*/ 	.byte	0x04, 0x12
        /*1202*/ 	.short	(.L_778 - .L_777)
	.align		4
.L_777:
        /*1204*/ 	.word	index@(_ZN10layer_norm13ln_fwd_kernelINS_13Kernel_traitsIf13__nv_bfloat16fS2_fjLj3072ELj1ELj1ELj4ELj16ENS_18Kernel_traits_baseILj3072EfS2_fS2_fjLj128EEEEELb0ELb0ELb0ELb0EEEvNS_9FwdParamsE)
        /*1208*/ 	.word	0x00000000


	//----- nvinfo : EIATTR_MIN_STACK_SIZE
	.align		4
.L_778:
        /*120c*/ 	.byte	0x04, 0x12
        /*120e*/ 	.short	(.L_780 - .L_779)
	.align		4
.L_779:
        /*1210*/ 	.word	index@(_ZN10layer_norm13ln_fwd_kernelINS_13Kernel_traitsIf13__nv_bfloat16fS2_fjLj3072ELj1ELj1ELj4ELj16ENS_18Kernel_traits_baseILj3072EfS2_fS2_fjLj128EEEEELb0ELb0ELb0ELb1EEEvNS_9FwdParamsE)
        /*1214*/ 	.word	0x00000000


	//----- nvinfo : EIATTR_MIN_STACK_SIZE
	.align		4
.L_780:
        /*1218*/ 	.byte	0x04, 0x12
        /*121a*/ 	.short	(.L_782 - .L_781)
	.align		4
.L_781:
        /*121c*/ 	.word	index@(_ZN10layer_norm13ln_fwd_kernelINS_13Kernel_traitsIf13__nv_bfloat16fS2_fjLj3072ELj1ELj1ELj4ELj16ENS_18Kernel_traits_baseILj3072EfS2_fS2_fjLj128EEEEELb0ELb0ELb1ELb0EEEvNS_9FwdParamsE)
        /*1220*/ 	.word	0x00000000


	//----- nvinfo : EIATTR_MIN_STACK_SIZE
	.align		4
.L_782:
        /*1224*/ 	.byte	0x04, 0x12
        /*1226*/ 	.short	(.L_784 - .L_783)
	.align		4
.L_783:
        /*1228*/ 	.word	index@(_ZN10layer_norm13ln_fwd_kernelINS_13Kernel_traitsIf13__nv_bfloat16fS2_fjLj3072ELj1ELj1ELj4ELj16ENS_18Kernel_traits_baseILj3072EfS2_fS2_fjLj128EEEEELb0ELb0ELb1ELb1EEEvNS_9FwdParamsE)
        /*122c*/ 	.word	0x00000000


	//----- nvinfo : EIATTR_MIN_STACK_SIZE
	.align		4
.L_784:
        /*1230*/ 	.byte	0x04, 0x12
        /*1232*/ 	.short	(.L_786 - .L_785)
	.align		4
.L_785:
        /*1234*/ 	.word	index@(_ZN10layer_norm13ln_fwd_kernelINS_13Kernel_traitsIf13__nv_bfloat16fS2_fjLj3072ELj1ELj1ELj4ELj16ENS_18Kernel_traits_baseILj3072EfS2_fS2_fjLj128EEEEELb0ELb1ELb0ELb0EEEvNS_9FwdParamsE)
        /*1238*/ 	.word	0x00000000


	//----- nvinfo : EIATTR_MIN_STACK_SIZE
	.align		4
.L_786:
        /*123c*/ 	.byte	0x04, 0x12
        /*123e*/ 	.short	(.L_788 - .L_787)
	.align		4
.L_787:
        /*1240*/ 	.word	index@(_ZN10layer_norm13ln_fwd_kernelINS_13Kernel_traitsIf13__nv_bfloat16fS2_fjLj3072ELj1ELj1ELj4ELj16ENS_18Kernel_traits_baseILj3072EfS2_fS2_fjLj128EEEEELb0ELb1ELb0ELb1EEEvNS_9FwdParamsE)
        /*1244*/ 	.word	0x00000000


	//----- nvinfo : EIATTR_MIN_STACK_SIZE
	.align		4
.L_788:
        /*1248*/ 	.byte	0x04, 0x12
        /*124a*/ 	.short	(.L_790 - .L_789)
	.align		4
.L_789:
        /*124c*/ 	.word	index@(_ZN10layer_norm13ln_fwd_kernelINS_13Kernel_traitsIf13__nv_bfloat16fS2_fjLj3072ELj1ELj1ELj4ELj16ENS_18Kernel_traits_baseILj3072EfS2_fS2_fjLj128EEEEELb0ELb1ELb1ELb0EEEvNS_9FwdParamsE)
        /*1250*/ 	.word	0x00000000


	//----- nvinfo : EIATTR_MIN_STACK_SIZE
	.align		4
.L_790:
        /*1254*/ 	.byte	0x04, 0x12
        /*1256*/ 	.short	(.L_792 - .L_791)
	.align		4
.L_791:
        /*1258*/ 	.word	index@(_ZN10layer_norm13ln_fwd_kernelINS_13Kernel_traitsIf13__nv_bfloat16fS2_fjLj3072ELj1ELj1ELj4ELj16ENS_18Kernel_traits_baseILj3072EfS2_fS2_fjLj128EEEEELb0ELb1ELb1ELb1EEEvNS_9FwdParamsE)
        /*125c*/ 	.word	0x00000000


	//----- nvinfo : EIATTR_MIN_STACK_SIZE
	.align		4
.L_792:
        /*1260*/ 	.byte	0x04, 0x12
        /*1262*/ 	.short	(.L_794 - .L_793)
	.align		4
.L_793:
        /*1264*/ 	.word	index@(_ZN10layer_norm13ln_fwd_kernelINS_13Kernel_traitsIf13__nv_bfloat16fS2_fjLj3072ELj1ELj1ELj4ELj16ENS_18Kernel_traits_baseILj3072EfS2_fS2_fjLj128EEEEELb1ELb0ELb0ELb0EEEvNS_9FwdParamsE)
        /*1268*/ 	.word	0x00000000


	//----- nvinfo : EIATTR_MIN_STACK_SIZE
	.align		4
.L_794:
        /*126c*/ 	.byte	0x04, 0x12
        /*126e*/ 	.short	(.L_796 - .L_795)
	.align		4
.L_795:
        /*1270*/ 	.word	index@(_ZN10layer_norm13ln_fwd_kernelINS_13Kernel_traitsIf13__nv_bfloat16fS2_fjLj3072ELj1ELj1ELj4ELj16ENS_18Kernel_traits_baseILj3072EfS2_fS2_fjLj128EEEEELb1ELb0ELb0ELb1EEEvNS_9FwdParamsE)
        /*1274*/ 	.word	0x00000000


	//----- nvinfo : EIATTR_MIN_STACK_SIZE
	.align		4
.L_796:
        /*1278*/ 	.byte	0x04, 0x12
        /*127a*/ 	.short	(.L_798 - .L_797)
	.align		4
.L_797:
        /*127c*/ 	.word	index@(_ZN10layer_norm13ln_fwd_kernelINS_13Kernel_traitsIf13__nv_bfloat16fS2_fjLj3072ELj1ELj1ELj4ELj16ENS_18Kernel_traits_baseILj3072EfS2_fS2_fjLj128EEEEELb1ELb0ELb1ELb0EEEvNS_9FwdParamsE)
        /*1280*/ 	.word	0x00000000


	//----- nvinfo : EIATTR_MIN_STACK_SIZE
	.align		4
.L_798:
        /*1284*/ 	.byte	0x04, 0x12
        /*1286*/ 	.short	(.L_800 - .L_799)
	.align		4
.L_799:
        /*1288*/ 	.word	index@(_ZN10layer_norm13ln_fwd_kernelINS_13Kernel_traitsIf13__nv_bfloat16fS2_fjLj3072ELj1ELj1ELj4ELj16ENS_18Kernel_traits_baseILj3072EfS2_fS2_fjLj128EEEEELb1ELb0ELb1ELb1EEEvNS_9FwdParamsE)
        /*128c*/ 	.word	0x00000000


	//----- nvinfo : EIATTR_MIN_STACK_SIZE
	.align		4
.L_800:
        /*1290*/ 	.byte	0x04, 0x12
        /*1292*/ 	.short	(.L_802 - .L_801)
	.align		4
.L_801:
        /*1294*/ 	.word	index@(_ZN10layer_norm13ln_fwd_kernelINS_13Kernel_traitsIf13__nv_bfloat16fS2_fjLj3072ELj1ELj1ELj4ELj16ENS_18Kernel_traits_baseILj3072EfS2_fS2_fjLj128EEEEELb1ELb1ELb0ELb0EEEvNS_9FwdParamsE)
        /*1298*/ 	.word	0x00000000


	//----- nvinfo : EIATTR_MIN_STACK_SIZE
	.align		4
.L_802:
        /*129c*/ 	.byte	0x04, 0x12
        /*129e*/ 	.short	(.L_804 - .L_803)
	.align		4
.L_803:
        /*12a0*/ 	.word	index@(_ZN10layer_norm13ln_fwd_kernelINS_13Kernel_traitsIf13__nv_bfloat16fS2_fjLj3072ELj1ELj1ELj4ELj16ENS_18Kernel_traits_baseILj3072EfS2_fS2_fjLj128EEEEELb1ELb1ELb0ELb1EEEvNS_9FwdParamsE)
        /*12a4*/ 	.word	0x00000000


	//----- nvinfo : EIATTR_MIN_STACK_SIZE
	.align		4
.L_804:
        /*12a8*/ 	.byte	0x04, 0x12
        /*12aa*/ 	.short	(.L_806 - .L_805)
	.align		4
.L_805:
        /*12ac*/ 	.word	index@(_ZN10layer_norm13ln_fwd_kernelINS_13Kernel_traitsIf13__nv_bfloat16fS2_fjLj3072ELj1ELj1ELj4ELj16ENS_18Kernel_traits_baseILj3072EfS2_fS2_fjLj128EEEEELb1ELb1ELb1ELb0EEEvNS_9FwdParamsE)
        /*12b0*/ 	.word	0x00000000


	//----- nvinfo : EIATTR_MIN_STACK_SIZE
	.align		4
.L_806:
        /*12b4*/ 	.byte	0x04, 0x12
        /*12b6*/ 	.short	(.L_808 - .L_807)
	.align		4
.L_807:
        /*12b8*/ 	.word	index@(_ZN10layer_norm13ln_fwd_kernelINS_13Kernel_traitsIf13__nv_bfloat16fS2_fjLj3072ELj1ELj1ELj4ELj16ENS_18Kernel_traits_baseILj3072EfS2_fS2_fjLj128EEEEELb1ELb1ELb1ELb1EEEvNS_9FwdParamsE)
        /*12bc*/ 	.word	0x00000000


	//----- nvinfo : EIATTR_MIN_STACK_SIZE
	.align		4
.L_808:
        /*12c0*/ 	.byte	0x04, 0x12
        /*12c2*/ 	.short	(.L_810 - .L_809)
	.align		4
.L_809:
        /*12c4*/ 	.word	index@(_ZN10layer_norm13ln_fwd_kernelINS_13Kernel_traitsIf6__halfS2_S2_fjLj3072ELj1ELj1ELj4ELj16ENS_18Kernel_traits_baseILj3072EfS2_S2_S2_fjLj128EEEEELb0ELb0ELb0ELb0EEEvNS_9FwdParamsE)
        /*12c8*/ 	.word	0x00000000


	//----- nvinfo : EIATTR_MIN_STACK_SIZE
	.align		4
.L_810:
        /*12cc*/ 	.byte	0x04, 0x12
        /*12ce*/ 	.short	(.L_812 - .L_811)
	.align		4
.L_811:
        /*12d0*/ 	.word	index@(_ZN10layer_norm13ln_fwd_kernelINS_13Kernel_traitsIf6__halfS2_S2_fjLj3072ELj1ELj1ELj4ELj16ENS_18Kernel_traits_baseILj3072EfS2_S2_S2_fjLj128EEEEELb0ELb0ELb0ELb1EEEvNS_9FwdParamsE)
        /*12d4*/ 	.word	0x00000000


	//----- nvinfo : EIATTR_MIN_STACK_SIZE
	.align		4
.L_812:
        /*12d8*/ 	.byte	0x04, 0x12
        /*12da*/ 	.short	(.L_814 - .L_813)
	.align		4
.L_813:
        /*12dc*/ 	.word	index@(_ZN10layer_norm13ln_fwd_kernelINS_13Kernel_traitsIf6__halfS2_S2_fjLj3072ELj1ELj1ELj4ELj16ENS_18Kernel_traits_baseILj3072EfS2_S2_S2_fjLj128EEEEELb0ELb0ELb1ELb0EEEvNS_9FwdParamsE)
        /*12e0*/ 	.word	0x00000000


	//----- nvinfo : EIATTR_MIN_STACK_SIZE
	.align		4
.L_814:
        /*12e4*/ 	.byte	0x04, 0x12
        /*12e6*/ 	.short	(.L_816 - .L_815)
	.align		4
.L_815:
        /*12e8*/ 	.word	index@(_ZN10layer_norm13ln_fwd_kernelINS_13Kernel_traitsIf6__halfS2_S2_fjLj3072ELj1ELj1ELj4ELj16ENS_18Kernel_traits_baseILj3072EfS2_S2_S2_fjLj128EEEEELb0ELb0ELb1ELb1EEEvNS_9FwdParamsE)
        /*12ec*/ 	.word	0x00000000


	//----- nvinfo : EIATTR_MIN_STACK_SIZE
	.align		4
.L_816:
        /*12f0*/ 	.byte	0x04, 0x12
        /*12f2*/ 	.short	(.L_818 - .L_817)
	.align		4
.L_817:
        /*12f4*/ 	.word	index@(_ZN10layer_norm13ln_fwd_kernelINS_13Kernel_traitsIf6__halfS2_S2_fjLj3072ELj1ELj1ELj4ELj16ENS_18Kernel_traits_baseILj3072EfS2_S2_S2_fjLj128EEEEELb0ELb1ELb0ELb0EEEvNS_9FwdParamsE)
        /*12f8*/ 	.word	0x00000000


	//----- nvinfo : EIATTR_MIN_STACK_SIZE
	.align		4
.L_818:
        /*12fc*/ 	.byte	0x04, 0x12
        /*12fe*/ 	.short	(.L_820 - .L_819)
	.align		4
.L_819:
        /*1300*/ 	.word	index@(_ZN10layer_norm13ln_fwd_kernelINS_13Kernel_traitsIf6__halfS2_S2_fjLj3072ELj1ELj1ELj4ELj16ENS_18Kernel_traits_baseILj3072EfS2_S2_S2_fjLj128EEEEELb0ELb1ELb0ELb1EEEvNS_9FwdParamsE)
        /*1304*/ 	.word	0x00000000


	//----- nvinfo : EIATTR_MIN_STACK_SIZE
	.align		4
.L_820:
        /*1308*/ 	.byte	0x04, 0x12
        /*130a*/ 	.short	(.L_822 - .L_821)
	.align		4
.L_821:
        /*130c*/ 	.word	index@(_ZN10layer_norm13ln_fwd_kernelINS_13Kernel_traitsIf6__halfS2_S2_fjLj3072ELj1ELj1ELj4ELj16ENS_18Kernel_traits_baseILj3072EfS2_S2_S2_fjLj128EEEEELb0ELb1ELb1ELb0EEEvNS_9FwdParamsE)
        /*1310*/ 	.word	0x00000000


	//----- nvinfo : EIATTR_MIN_STACK_SIZE
	.align		4
.L_822:
        /*1314*/ 	.byte	0x04, 0x12
        /*1316*/ 	.short	(.L_824 - .L_823)
	.align		4
.L_823:
        /*1318*/ 	.word	index@(_ZN10layer_norm13ln_fwd_kernelINS_13Kernel_traitsIf6__halfS2_S2_fjLj3072ELj1ELj1ELj4ELj16ENS_18Kernel_traits_baseILj3072EfS2_S2_S2_fjLj128EEEEELb0ELb1ELb1ELb1EEEvNS_9FwdParamsE)
        /*131c*/ 	.word	0x00000000


	//----- nvinfo : EIATTR_MIN_STACK_SIZE
	.align		4
.L_824:
        /*1320*/ 	.byte	0x04, 0x12
        /*1322*/ 	.short	(.L_826 - .L_825)
	.align		4
.L_825:
        /*1324*/ 	.word	index@(_ZN10layer_norm13ln_fwd_kernelINS_13Kernel_traitsIf6__halfS2_S2_fjLj3072ELj1ELj1ELj4ELj16ENS_18Kernel_traits_baseILj3072EfS2_S2_S2_fjLj128EEEEELb1ELb0ELb0ELb0EEEvNS_9FwdParamsE)
        /*1328*/ 	.word	0x00000000


	//----- nvinfo : EIATTR_MIN_STACK_SIZE
	.align		4
.L_826:
        /*132c*/ 	.byte	0x04, 0x12
        /*132e*/ 	.short	(.L_828 - .L_827)
	.align		4
.L_827:
        /*1330*/ 	.word	index@(_ZN10layer_norm13ln_fwd_kernelINS_13Kernel_traitsIf6__halfS2_S2_fjLj3072ELj1ELj1ELj4ELj16ENS_18Kernel_traits_baseILj3072EfS2_S2_S2_fjLj128EEEEELb1ELb0ELb0ELb1EEEvNS_9FwdParamsE)
        /*1334*/ 	.word	0x00000000


	//----- nvinfo : EIATTR_MIN_STACK_SIZE
	.align		4
.L_828:
        /*1338*/ 	.byte	0x04, 0x12
        /*133a*/ 	.short	(.L_830 - .L_829)
	.align		4
.L_829:
        /*133c*/ 	.word	index@(_ZN10layer_norm13ln_fwd_kernelINS_13Kernel_traitsIf6__halfS2_S2_fjLj3072ELj1ELj1ELj4ELj16ENS_18Kernel_traits_baseILj3072EfS2_S2_S2_fjLj128EEEEELb1ELb0ELb1ELb0EEEvNS_9FwdParamsE)
        /*1340*/ 	.word	0x00000000


	//----- nvinfo : EIATTR_MIN_STACK_SIZE
	.align		4
.L_830:
        /*1344*/ 	.byte	0x04, 0x12
        /*1346*/ 	.short	(.L_832 - .L_831)
	.align		4
.L_831:
        /*1348*/ 	.word	index@(_ZN10layer_norm13ln_fwd_kernelINS_13Kernel_traitsIf6__halfS2_S2_fjLj3072ELj1ELj1ELj4ELj16ENS_18Kernel_traits_baseILj3072EfS2_S2_S2_fjLj128EEEEELb1ELb0ELb1ELb1EEEvNS_9FwdParamsE)
        /*134c*/ 	.word	0x00000000


	//----- nvinfo : EIATTR_MIN_STACK_SIZE
	.align		4
.L_832:
        /*1350*/ 	.byte	0x04, 0x12
        /*1352*/ 	.short	(.L_834 - .L_833)
	.align		4
.L_833:
        /*1354*/ 	.word	index@(_ZN10layer_norm13ln_fwd_kernelINS_13Kernel_traitsIf6__halfS2_S2_fjLj3072ELj1ELj1ELj4ELj16ENS_18Kernel_traits_baseILj3072EfS2_S2_S2_fjLj128EEEEELb1ELb1ELb0ELb0EEEvNS_9FwdParamsE)
        /*1358*/ 	.word	0x00000000


	//----- nvinfo : EIATTR_MIN_STACK_SIZE
	.align		4
.L_834:
        /*135c*/ 	.byte	0x04, 0x12
        /*135e*/ 	.short	(.L_836 - .L_835)
	.align		4
.L_835:
        /*1360*/ 	.word	index@(_ZN10layer_norm13ln_fwd_kernelINS_13Kernel_traitsIf6__halfS2_S2_fjLj3072ELj1ELj1ELj4ELj16ENS_18Kernel_traits_baseILj3072EfS2_S2_S2_fjLj128EEEEELb1ELb1ELb0ELb1EEEvNS_9FwdParamsE)
        /*1364*/ 	.word	0x00000000


	//----- nvinfo : EIATTR_MIN_STACK_SIZE
	.align		4
.L_836:
        /*1368*/ 	.byte	0x04, 0x12
        /*136a*/ 	.short	(.L_838 - .L_837)
	.align		4
.L_837:
        /*136c*/ 	.word	index@(_ZN10layer_norm13ln_fwd_kernelINS_13Kernel_traitsIf6__halfS2_S2_fjLj3072ELj1ELj1ELj4ELj16ENS_18Kernel_traits_baseILj3072EfS2_S2_S2_fjLj128EEEEELb1ELb1ELb1ELb0EEEvNS_9FwdParamsE)
        /*1370*/ 	.word	0x00000000


	//----- nvinfo : EIATTR_MIN_STACK_SIZE
	.align		4
.L_838:
        /*1374*/ 	.byte	0x04, 0x12
        /*1376*/ 	.short	(.L_840 - .L_839)
	.align		4
.L_839:
        /*1378*/ 	.word	index@(_ZN10layer_norm13ln_fwd_kernelINS_13Kernel_traitsIf6__halfS2_S2_fjLj3072ELj1ELj1ELj4ELj16ENS_18Kernel_traits_baseILj3072EfS2_S2_S2_fjLj128EEEEELb1ELb1ELb1ELb1EEEvNS_9FwdParamsE)
        /*137c*/ 	.word	0x00000000


	//----- nvinfo : EIATTR_MIN_STACK_SIZE
	.align		4
.L_840:
        /*1380*/ 	.byte	0x04, 0x12
        /*1382*/ 	.short	(.L_842 - .L_841)
	.align		4
.L_841:
        /*1384*/ 	.word	index@(_ZN10layer_norm13ln_fwd_kernelINS_13Kernel_traitsI6__halfS2_fS2_fjLj3072ELj1ELj1ELj4ELj16ENS_18Kernel_traits_baseILj3072ES2_S2_fS2_fjLj128EEEEELb0ELb0ELb0ELb0EEEvNS_9FwdParamsE)
        /*1388*/ 	.word	0x00000000


	//----- nvinfo : EIATTR_MIN_STACK_SIZE
	.align		4
.L_842:
        /*138c*/ 	.byte	0x04, 0x12
        /*138e*/ 	.short	(.L_844 - .L_843)
	.align		4
.L_843:
        /*1390*/ 	.word	index@(_ZN10layer_norm13ln_fwd_kernelINS_13Kernel_traitsI6__halfS2_fS2_fjLj3072ELj1ELj1ELj4ELj16ENS_18Kernel_traits_baseILj3072ES2_S2_fS2_fjLj128EEEEELb0ELb0ELb0ELb1EEEvNS_9FwdParamsE)
        /*1394*/ 	.word	0x00000000


	//----- nvinfo : EIATTR_MIN_STACK_SIZE
	.align		4
.L_844:
        /*1398*/ 	.byte	0x04, 0x12
        /*139a*/ 	.short	(.L_846 - .L_845)
	.align		4
.L_845:
        /*139c*/ 	.word	index@(_ZN10layer_norm13ln_fwd_kernelINS_13Kernel_traitsI6__halfS2_fS2_fjLj3072ELj1ELj1ELj4ELj16ENS_18Kernel_traits_baseILj3072ES2_S2_fS2_fjLj128EEEEELb0ELb0ELb1ELb0EEEvNS_9FwdParamsE)
        /*13a0*/ 	.word	0x00000000


	//----- nvinfo : EIATTR_MIN_STACK_SIZE
	.align		4
.L_846:
        /*13a4*/ 	.byte	0x04, 0x12
        /*13a6*/ 	.short	(.L_848 - .L_847)
	.align		4
.L_847:
        /*13a8*/ 	.word	index@(_ZN10layer_norm13ln_fwd_kernelINS_13Kernel_traitsI6__halfS2_fS2_fjLj3072ELj1ELj1ELj4ELj16ENS_18Kernel_traits_baseILj3072ES2_S2_fS2_fjLj128EEEEELb0ELb0ELb1ELb1EEEvNS_9FwdParamsE)
        /*13ac*/ 	.word	0x00000000


	//----- nvinfo : EIATTR_MIN_STACK_SIZE
	.align		4
.L_848:
        /*13b0*/ 	.byte	0x04, 0x12
        /*13b2*/ 	.short	(.L_850 - .L_849)
	.align		4
.L_849:
        /*13b4*/ 	.word	index@(_ZN10layer_norm13ln_fwd_kernelINS_13Kernel_traitsI6__halfS2_fS2_fjLj3072ELj1ELj1ELj4ELj16ENS_18Kernel_traits_baseILj3072ES2_S2_fS2_fjLj128EEEEELb0ELb1ELb0ELb0EEEvNS_9FwdParamsE)
        /*13b8*/ 	.word	0x00000000


	//----- nvinfo : EIATTR_MIN_STACK_SIZE
	.align		4
.L_850:
        /*13bc*/ 	.byte	0x04, 0x12
        /*13be*/ 	.short	(.L_852 - .L_851)
	.align		4
.L_851:
        /*13c0*/ 	.word	index@(_ZN10layer_norm13ln_fwd_kernelINS_13Kernel_traitsI6__halfS2_fS2_fjLj3072ELj1ELj1ELj4ELj16ENS_18Kernel_traits_baseILj3072ES2_S2_fS2_fjLj128EEEEELb0ELb1ELb0ELb1EEEvNS_9FwdParamsE)
        /*13c4*/ 	.word	0x00000000


	//----- nvinfo : EIATTR_MIN_STACK_SIZE
	.align		4
.L_852:
        /*13c8*/ 	.byte	0x04, 0x12
        /*13ca*/ 	.short	(.L_854 - .L_853)
	.align		4
.L_853:
        /*13cc*/ 	.word	index@(_ZN10layer_norm13ln_fwd_kernelINS_13Kernel_traitsI6__halfS2_fS2_fjLj3072ELj1ELj1ELj4ELj16ENS_18Kernel_traits_baseILj3072ES2_S2_fS2_fjLj128EEEEELb0ELb1ELb1ELb0EEEvNS_9FwdParamsE)
        /*13d0*/ 	.word	0x00000000


	//----- nvinfo : EIATTR_MIN_STACK_SIZE
	.align		4
.L_854:
        /*13d4*/ 	.byte	0x04, 0x12
        /*13d6*/ 	.short	(.L_856 - .L_855)
	.align		4
.L_855:
        /*13d8*/ 	.word	index@(_ZN10layer_norm13ln_fwd_kernelINS_13Kernel_traitsI6__halfS2_fS2_fjLj3072ELj1ELj1ELj4ELj16ENS_18Kernel_traits_baseILj3072ES2_S2_fS2_fjLj128EEEEELb0ELb1ELb1ELb1EEEvNS_9FwdParamsE)
        /*13dc*/ 	.word	0x00000000


	//----- nvinfo : EIATTR_MIN_STACK_SIZE
	.align		4
.L_856:
        /*13e0*/ 	.byte	0x04, 0x12
        /*13e2*/ 	.short	(.L_858 - .L_857)
	.align		4
.L_857:
        /*13e4*/ 	.word	index@(_ZN10layer_norm13ln_fwd_kernelINS_13Kernel_traitsI6__halfS2_fS2_fjLj3072ELj1ELj1ELj4ELj16ENS_18Kernel_traits_baseILj3072ES2_S2_fS2_fjLj128EEEEELb1ELb0ELb0ELb0EEEvNS_9FwdParamsE)
        /*13e8*/ 	.word	0x00000000


	//----- nvinfo : EIATTR_MIN_STACK_SIZE
	.align		4
.L_858:
        /*13ec*/ 	.byte	0x04, 0x12
        /*13ee*/ 	.short	(.L_860 - .L_859)
	.align		4
.L_859:
        /*13f0*/ 	.word	index@(_ZN10layer_norm13ln_fwd_kernelINS_13Kernel_traitsI6__halfS2_fS2_fjLj3072ELj1ELj1ELj4ELj16ENS_18Kernel_traits_baseILj3072ES2_S2_fS2_fjLj128EEEEELb1ELb0ELb0ELb1EEEvNS_9FwdParamsE)
        /*13f4*/ 	.word	0x00000000


	//----- nvinfo : EIATTR_MIN_STACK_SIZE
	.align		4
.L_860:
        /*13f8*/ 	.byte	0x04, 0x12
        /*13fa*/ 	.short	(.L_862 - .L_861)
	.align		4
.L_861:
        /*13fc*/ 	.word	index@(_ZN10layer_norm13ln_fwd_kernelINS_13Kernel_traitsI6__halfS2_fS2_fjLj3072ELj1ELj1ELj4ELj16ENS_18Kernel_traits_baseILj3072ES2_S2_fS2_fjLj128EEEEELb1ELb0ELb1ELb0EEEvNS_9FwdParamsE)
        /*1400*/ 	.word	0x00000000


	//----- nvinfo : EIATTR_MIN_STACK_SIZE
	.align		4
.L_862:
        /*1404*/ 	.byte	0x04, 0x12
        /*1406*/ 	.short	(.L_864 - .L_863)
	.align		4
.L_863:
        /*1408*/ 	.word	index@(_ZN10layer_norm13ln_fwd_kernelINS_13Kernel_traitsI6__halfS2_fS2_fjLj3072ELj1ELj1ELj4ELj16ENS_18Kernel_traits_baseILj3072ES2_S2_fS2_fjLj128EEEEELb1ELb0ELb1ELb1EEEvNS_9FwdParamsE)
        /*140c*/ 	.word	0x00000000


	//----- nvinfo : EIATTR_MIN_STACK_SIZE
	.align		4
.L_864:
        /*1410*/ 	.byte	0x04, 0x12
        /*1412*/ 	.short	(.L_866 - .L_865)
	.align		4
.L_865:
        /*1414*/ 	.word	index@(_ZN10layer_norm13ln_fwd_kernelINS_13Kernel_traitsI6__halfS2_fS2_fjLj3072ELj1ELj1ELj4ELj16ENS_18Kernel_traits_baseILj3072ES2_S2_fS2_fjLj128EEEEELb1ELb1ELb0ELb0EEEvNS_9FwdParamsE)
        /*1418*/ 	.word	0x00000000


	//----- nvinfo : EIATTR_MIN_STACK_SIZE
	.align		4
.L_866:
        /*141c*/ 	.byte	0x04, 0x12
        /*141e*/ 	.short	(.L_868 - .L_867)
	.align		4
.L_867:
        /*1420*/ 	.word	index@(_ZN10layer_norm13ln_fwd_kernelINS_13Kernel_traitsI6__halfS2_fS2_fjLj3072ELj1ELj1ELj4ELj16ENS_18Kernel_traits_baseILj3072ES2_S2_fS2_fjLj128EEEEELb1ELb1ELb0ELb1EEEvNS_9FwdParamsE)
        /*1424*/ 	.word	0x00000000


	//----- nvinfo : EIATTR_MIN_STACK_SIZE
	.align		4
.L_868:
        /*1428*/ 	.byte	0x04, 0x12
        /*142a*/ 	.short	(.L_870 - .L_869)
	.align		4
.L_869:
        /*142c*/ 	.word	index@(_ZN10layer_norm13ln_fwd_kernelINS_13Kernel_traitsI6__halfS2_fS2_fjLj3072ELj1ELj1ELj4ELj16ENS_18Kernel_traits_baseILj3072ES2_S2_fS2_fjLj128EEEEELb1ELb1ELb1ELb0EEEvNS_9FwdParamsE)
        /*1430*/ 	.word	0x00000000


	//----- nvinfo : EIATTR_MIN_STACK_SIZE
	.align		4
.L_870:
        /*1434*/ 	.byte	0x04, 0x12
        /*1436*/ 	.short	(.L_872 - .L_871)
	.align		4
.L_871:
        /*1438*/ 	.word	index@(_ZN10layer_norm13ln_fwd_kernelINS_13Kernel_traitsI6__halfS2_fS2_fjLj3072ELj1ELj1ELj4ELj16ENS_18Kernel_traits_baseILj3072ES2_S2_fS2_fjLj128EEEEELb1ELb1ELb1ELb1EEEvNS_9FwdParamsE)
        /*143c*/ 	.word	0x00000000


	//----- nvinfo : EIATTR_MIN_STACK_SIZE
	.align		4
.L_872:
        /*1440*/ 	.byte	0x04, 0x12
        /*1442*/ 	.short	(.L_874 - .L_873)
	.align		4
.L_873:
        /*1444*/ 	.word	index@(_ZN10layer_norm13ln_fwd_kernelINS_13Kernel_traitsIf6__halffS2_fjLj3072ELj1ELj1ELj4ELj16ENS_18Kernel_traits_baseILj3072EfS2_fS2_fjLj128EEEEELb0ELb0ELb0ELb0EEEvNS_9FwdParamsE)
        /*1448*/ 	.word	0x00000000


	//----- nvinfo : EIATTR_MIN_STACK_SIZE
	.align		4
.L_874:
        /*144c*/ 	.byte	0x04, 0x12
        /*144e*/ 	.short	(.L_876 - .L_875)
	.align		4
.L_875:
        /*1450*/ 	.word	index@(_ZN10layer_norm13ln_fwd_kernelINS_13Kernel_traitsIf6__halffS2_fjLj3072ELj1ELj1ELj4ELj16ENS_18Kernel_traits_baseILj3072EfS2_fS2_fjLj128EEEEELb0ELb0ELb0ELb1EEEvNS_9FwdParamsE)
        /*1454*/ 	.word	0x00000000


	//----- nvinfo : EIATTR_MIN_STACK_SIZE
	.align		4
.L_876:
        /*1458*/ 	.byte	0x04, 0x12
        /*145a*/ 	.short	(.L_878 - .L_877)
	.align		4
.L_877:
        /*145c*/ 	.word	index@(_ZN10layer_norm13ln_fwd_kernelINS_13Kernel_traitsIf6__halffS2_fjLj3072ELj1ELj1ELj4ELj16ENS_18Kernel_traits_baseILj3072EfS2_fS2_fjLj128EEEEELb0ELb0ELb1ELb0EEEvNS_9FwdParamsE)
        /*1460*/ 	.word	0x00000000


	//----- nvinfo : EIATTR_MIN_STACK_SIZE
	.align		4
.L_878:
        /*1464*/ 	.byte	0x04, 0x12
        /*1466*/ 	.short	(.L_880 - .L_879)
	.align		4
.L_879:
        /*1468*/ 	.word	index@(_ZN10layer_norm13ln_fwd_kernelINS_13Kernel_traitsIf6__halffS2_fjLj3072ELj1ELj1ELj4ELj16ENS_18Kernel_traits_baseILj3072EfS2_fS2_fjLj128EEEEELb0ELb0ELb1ELb1EEEvNS_9FwdParamsE)
        /*146c*/ 	.word	0x00000000


	//----- nvinfo : EIATTR_MIN_STACK_SIZE
	.align		4
.L_880:
        /*1470*/ 	.byte	0x04, 0x12
        /*1472*/ 	.short	(.L_882 - .L_881)
	.align		4
.L_881:
        /*1474*/ 	.word	index@(_ZN10layer_norm13ln_fwd_kernelINS_13Kernel_traitsIf6__halffS2_fjLj3072ELj1ELj1ELj4ELj16ENS_18Kernel_traits_baseILj3072EfS2_fS2_fjLj128EEEEELb0ELb1ELb0ELb0EEEvNS_9FwdParamsE)
        /*1478*/ 	.word	0x00000000


	//----- nvinfo : EIATTR_MIN_STACK_SIZE
	.align		4
.L_882:
        /*147c*/ 	.byte	0x04, 0x12
        /*147e*/ 	.short	(.L_884 - .L_883)
	.align		4
.L_883:
        /*1480*/ 	.word	index@(_ZN10layer_norm13ln_fwd_kernelINS_13Kernel_traitsIf6__halffS2_fjLj3072ELj1ELj1ELj4ELj16ENS_18Kernel_traits_baseILj3072EfS2_fS2_fjLj128EEEEELb0ELb1ELb0ELb1EEEvNS_9FwdParamsE)
        /*1484*/ 	.word	0x00000000


	//----- nvinfo : EIATTR_MIN_STACK_SIZE
	.align		4
.L_884:
        /*1488*/ 	.byte	0x04, 0x12
        /*148a*/ 	.short	(.L_886 - .L_885)
	.align		4
.L_885:
        /*148c*/ 	.word	index@(_ZN10layer_norm13ln_fwd_kernelINS_13Kernel_traitsIf6__halffS2_fjLj3072ELj1ELj1ELj4ELj16ENS_18Kernel_traits_baseILj3072EfS2_fS2_fjLj128EEEEELb0ELb1ELb1ELb0EEEvNS_9FwdParamsE)
        /*1490*/ 	.word	0x00000000


	//----- nvinfo : EIATTR_MIN_STACK_SIZE
	.align		4
.L_886:
        /*1494*/ 	.byte	0x04, 0x12
        /*1496*/ 	.short	(.L_888 - .L_887)
	.align		4
.L_887:
        /*1498*/ 	.word	index@(_ZN10layer_norm13ln_fwd_kernelINS_13Kernel_traitsIf6__halffS2_fjLj3072ELj1ELj1ELj4ELj16ENS_18Kernel_traits_baseILj3072EfS2_fS2_fjLj128EEEEELb0ELb1ELb1ELb1EEEvNS_9FwdParamsE)
        /*149c*/ 	.word	0x00000000


	//----- nvinfo : EIATTR_MIN_STACK_SIZE
	.align		4
.L_888:
        /*14a0*/ 	.byte	0x04, 0x12
        /*14a2*/ 	.short	(.L_890 - .L_889)
	.align		4
.L_889:
        /*14a4*/ 	.word	index@(_ZN10layer_norm13ln_fwd_kernelINS_13Kernel_traitsIf6__halffS2_fjLj3072ELj1ELj1ELj4ELj16ENS_18Kernel_traits_baseILj3072EfS2_fS2_fjLj128EEEEELb1ELb0ELb0ELb0EEEvNS_9FwdParamsE)
        /*14a8*/ 	.word	0x00000000


	//----- nvinfo : EIATTR_MIN_STACK_SIZE
	.align		4
.L_890:
        /*14ac*/ 	.byte	0x04, 0x12
        /*14ae*/ 	.short	(.L_892 - .L_891)
	.align		4
.L_891:
        /*14b0*/ 	.word	index@(_ZN10layer_norm13ln_fwd_kernelINS_13Kernel_traitsIf6__halffS2_fjLj3072ELj1ELj1ELj4ELj16ENS_18Kernel_traits_baseILj3072EfS2_fS2_fjLj128EEEEELb1ELb0ELb0ELb1EEEvNS_9FwdParamsE)
        /*14b4*/ 	.word	0x00000000


	//----- nvinfo : EIATTR_MIN_STACK_SIZE
	.align		4
.L_892:
        /*14b8*/ 	.byte	0x04, 0x12
        /*14ba*/ 	.short	(.L_894 - .L_893)
	.align		4
.L_893:
        /*14bc*/ 	.word	index@(_ZN10layer_norm13ln_fwd_kernelINS_13Kernel_traitsIf6__halffS2_fjLj3072ELj1ELj1ELj4ELj16ENS_18Kernel_traits_baseILj3072EfS2_fS2_fjLj128EEEEELb1ELb0ELb1ELb0EEEvNS_9FwdParamsE)
        /*14c0*/ 	.word	0x00000000


	//----- nvinfo : EIATTR_MIN_STACK_SIZE
	.align		4
.L_894:
        /*14c4*/ 	.byte	0x04, 0x12
        /*14c6*/ 	.short	(.L_896 - .L_895)
	.align		4
.L_895:
        /*14c8*/ 	.word	index@(_ZN10layer_norm13ln_fwd_kernelINS_13Kernel_traitsIf6__halffS2_fjLj3072ELj1ELj1ELj4ELj16ENS_18Kernel_traits_baseILj3072EfS2_fS2_fjLj128EEEEELb1ELb0ELb1ELb1EEEvNS_9FwdParamsE)
        /*14cc*/ 	.word	0x00000000


	//----- nvinfo : EIATTR_MIN_STACK_SIZE
	.align		4
.L_896:
        /*14d0*/ 	.byte	0x04, 0x12
        /*14d2*/ 	.short	(.L_898 - .L_897)
	.align		4
.L_897:
        /*14d4*/ 	.word	index@(_ZN10layer_norm13ln_fwd_kernelINS_13Kernel_traitsIf6__halffS2_fjLj3072ELj1ELj1ELj4ELj16ENS_18Kernel_traits_baseILj3072EfS2_fS2_fjLj128EEEEELb1ELb1ELb0ELb0EEEvNS_9FwdParamsE)
        /*14d8*/ 	.word	0x00000000


	//----- nvinfo : EIATTR_MIN_STACK_SIZE
	.align		4
.L_898:
        /*14dc*/ 	.byte	0x04, 0x12
        /*14de*/ 	.short	(.L_900 - .L_899)
	.align		4
.L_899:
        /*14e0*/ 	.word	index@(_ZN10layer_norm13ln_fwd_kernelINS_13Kernel_traitsIf6__halffS2_fjLj3072ELj1ELj1ELj4ELj16ENS_18Kernel_traits_baseILj3072EfS2_fS2_fjLj128EEEEELb1ELb1ELb0ELb1EEEvNS_9FwdParamsE)
        /*14e4*/ 	.word	0x00000000


	//----- nvinfo : EIATTR_MIN_STACK_SIZE
	.align		4
.L_900:
        /*14e8*/ 	.byte	0x04, 0x12
        /*14ea*/ 	.short	(.L_902 - .L_901)
	.align		4
.L_901:
        /*14ec*/ 	.word	index@(_ZN10layer_norm13ln_fwd_kernelINS_13Kernel_traitsIf6__halffS2_fjLj3072ELj1ELj1ELj4ELj16ENS_18Kernel_traits_baseILj3072EfS2_fS2_fjLj128EEEEELb1ELb1ELb1ELb0EEEvNS_9FwdParamsE)
        /*14f0*/ 	.word	0x00000000


	//----- nvinfo : EIATTR_MIN_STACK_SIZE
	.align		4
.L_902:
        /*14f4*/ 	.byte	0x04, 0x12
        /*14f6*/ 	.short	(.L_904 - .L_903)
	.align		4
.L_903:
        /*14f8*/ 	.word	index@(_ZN10layer_norm13ln_fwd_kernelINS_13Kernel_traitsIf6__halffS2_fjLj3072ELj1ELj1ELj4ELj16ENS_18Kernel_traits_baseILj3072EfS2_fS2_fjLj128EEEEELb1ELb1ELb1ELb1EEEvNS_9FwdParamsE)
        /*14fc*/ 	.word	0x00000000


	//----- nvinfo : EIATTR_MIN_STACK_SIZE
	.align		4
.L_904:
        /*1500*/ 	.byte	0x04, 0x12
        /*1502*/ 	.short	(.L_906 - .L_905)
	.align		4
.L_905:
        /*1504*/ 	.word	index@(_ZN10layer_norm13ln_fwd_kernelINS_13Kernel_traitsI6__halfffffjLj3072ELj1ELj1ELj4ELj16ENS_18Kernel_traits_baseILj3072ES2_ffffjLj128EEEEELb0ELb0ELb0ELb0EEEvNS_9FwdParamsE)
        /*1508*/ 	.word	0x00000000


	//----- nvinfo : EIATTR_MIN_STACK_SIZE
	.align		4
.L_906:
        /*150c*/ 	.byte	0x04, 0x12
        /*150e*/ 	.short	(.L_908 - .L_907)
	.align		4
.L_907:
        /*1510*/ 	.word	index@(_ZN10layer_norm13ln_fwd_kernelINS_13Kernel_traitsI6__halfffffjLj3072ELj1ELj1ELj4ELj16ENS_18Kernel_traits_baseILj3072ES2_ffffjLj128EEEEELb0ELb0ELb0ELb1EEEvNS_9FwdParamsE)
        /*1514*/ 	.word	0x00000000


	//----- nvinfo : EIATTR_MIN_STACK_SIZE
	.align		4
.L_908:
        /*1518*/ 	.byte	0x04, 0x12
        /*151a*/ 	.short	(.L_910 - .L_909)
	.align		4
.L_909:
        /*151c*/ 	.word	index@(_ZN10layer_norm13ln_fwd_kernelINS_13Kernel_traitsI6__halfffffjLj3072ELj1ELj1ELj4ELj16ENS_18Kernel_traits_baseILj3072ES2_ffffjLj128EEEEELb0ELb0ELb1ELb0EEEvNS_9FwdParamsE)
        /*1520*/ 	.word	0x00000000


	//----- nvinfo : EIATTR_MIN_STACK_SIZE
	.align		4
.L_910:
        /*1524*/ 	.byte	0x04, 0x12
        /*1526*/ 	.short	(.L_912 - .L_911)
	.align		4
.L_911:
        /*1528*/ 	.word	index@(_ZN10layer_norm13ln_fwd_kernelINS_13Kernel_traitsI6__halfffffjLj3072ELj1ELj1ELj4ELj16ENS_18Kernel_traits_baseILj3072ES2_ffffjLj128EEEEELb0ELb0ELb1ELb1EEEvNS_9FwdParamsE)
        /*152c*/ 	.word	0x00000000


	//----- nvinfo : EIATTR_MIN_STACK_SIZE
	.align		4
.L_912:
        /*1530*/ 	.byte	0x04, 0x12
        /*1532*/ 	.short	(.L_914 - .L_913)
	.align		4
.L_913:
        /*1534*/ 	.word	index@(_ZN10layer_norm13ln_fwd_kernelINS_13Kernel_traitsI6__halfffffjLj3072ELj1ELj1ELj4ELj16ENS_18Kernel_traits_baseILj3072ES2_ffffjLj128EEEEELb0ELb1ELb0ELb0EEEvNS_9FwdParamsE)
        /*1538*/ 	.word	0x00000000


	//----- nvinfo : EIATTR_MIN_STACK_SIZE
	.align		4
.L_914:
        /*153c*/ 	.byte	0x04, 0x12
        /*153e*/ 	.short	(.L_916 - .L_915)
	.align		4
.L_915:
        /*1540*/ 	.word	index@(_ZN10layer_norm13ln_fwd_kernelINS_13Kernel_traitsI6__halfffffjLj3072ELj1ELj1ELj4ELj16ENS_18Kernel_traits_baseILj3072ES2_ffffjLj128EEEEELb0ELb1ELb0ELb1EEEvNS_9FwdParamsE)
        /*1544*/ 	.word	0x00000000


	//----- nvinfo : EIATTR_MIN_STACK_SIZE
	.align		4
.L_916:
        /*1548*/ 	.byte	0x04, 0x12
        /*154a*/ 	.short	(.L_918 - .L_917)
	.align		4
.L_917:
        /*154c*/ 	.word	index@(_ZN10layer_norm13ln_fwd_kernelINS_13Kernel_traitsI6__halfffffjLj3072ELj1ELj1ELj4ELj16ENS_18Kernel_traits_baseILj3072ES2_ffffjLj128EEEEELb0ELb1ELb1ELb0EEEvNS_9FwdParamsE)
        /*1550*/ 	.word	0x00000000


	//----- nvinfo : EIATTR_MIN_STACK_SIZE
	.align		4
.L_918:
        /*1554*/ 	.byte	0x04, 0x12
        /*1556*/ 	.short	(.L_920 - .L_919)
	.align		4
.L_919:
        /*1558*/ 	.word	index@(_ZN10layer_norm13ln_fwd_kernelINS_13Kernel_traitsI6__halfffffjLj3072ELj1ELj1ELj4ELj16ENS_18Kernel_traits_baseILj3072ES2_ffffjLj128EEEEELb0ELb1ELb1ELb1EEEvNS_9FwdParamsE)
        /*155c*/ 	.word	0x00000000


	//----- nvinfo : EIATTR_MIN_STACK_SIZE
	.align		4
.L_920:
        /*1560*/ 	.byte	0x04, 0x12
        /*1562*/ 	.short	(.L_922 - .L_921)
	.align		4
.L_921:
        /*1564*/ 	.word	index@(_ZN10layer_norm13ln_fwd_kernelINS_13Kernel_traitsI6__halfffffjLj3072ELj1ELj1ELj4ELj16ENS_18Kernel_traits_baseILj3072ES2_ffffjLj128EEEEELb1ELb0ELb0ELb0EEEvNS_9FwdParamsE)
        /*1568*/ 	.word	0x00000000


	//----- nvinfo : EIATTR_MIN_STACK_SIZE
	.align		4
.L_922:
        /*156c*/ 	.byte	0x04, 0x12
        /*156e*/ 	.short	(.L_924 - .L_923)
	.align		4
.L_923:
        /*1570*/ 	.word	index@(_ZN10layer_norm13ln_fwd_kernelINS_13Kernel_traitsI6__halfffffjLj3072ELj1ELj1ELj4ELj16ENS_18Kernel_traits_baseILj3072ES2_ffffjLj128EEEEELb1ELb0ELb0ELb1EEEvNS_9FwdParamsE)
        /*1574*/ 	.word	0x00000000


	//----- nvinfo : EIATTR_MIN_STACK_SIZE
	.align		4
.L_924:
        /*1578*/ 	.byte	0x04, 0x12
        /*157a*/ 	.short	(.L_926 - .L_925)
	.align		4
.L_925:
        /*157c*/ 	.word	index@(_ZN10layer_norm13ln_fwd_kernelINS_13Kernel_traitsI6__halfffffjLj3072ELj1ELj1ELj4ELj16ENS_18Kernel_traits_baseILj3072ES2_ffffjLj128EEEEELb1ELb0ELb1ELb0EEEvNS_9FwdParamsE)
        /*1580*/ 	.word	0x00000000


	//----- nvinfo : EIATTR_MIN_STACK_SIZE
	.align		4
.L_926:
        /*1584*/ 	.byte	0x04, 0x12
        /*1586*/ 	.short	(.L_928 - .L_927)
	.align		4
.L_927:
        /*1588*/ 	.word	index@(_ZN10layer_norm13ln_fwd_kernelINS_13Kernel_traitsI6__halfffffjLj3072ELj1ELj1ELj4ELj16ENS_18Kernel_traits_baseILj3072ES2_ffffjLj128EEEEELb1ELb0ELb1ELb1EEEvNS_9FwdParamsE)
        /*158c*/ 	.word	0x00000000


	//----- nvinfo : EIATTR_MIN_STACK_SIZE
	.align		4
.L_928:
        /*1590*/ 	.byte	0x04, 0x12
        /*1592*/ 	.short	(.L_930 - .L_929)
	.align		4
.L_929:
        /*1594*/ 	.word	index@(_ZN10layer_norm13ln_fwd_kernelINS_13Kernel_traitsI6__halfffffjLj3072ELj1ELj1ELj4ELj16ENS_18Kernel_traits_baseILj3072ES2_ffffjLj128EEEEELb1ELb1ELb0ELb0EEEvNS_9FwdParamsE)
        /*1598*/ 	.word	0x00000000


	//----- nvinfo : EIATTR_MIN_STACK_SIZE
	.align		4
.L_930:
        /*159c*/ 	.byte	0x04, 0x12
        /*159e*/ 	.short	(.L_932 - .L_931)
	.align		4
.L_931:
        /*15a0*/ 	.word	index@(_ZN10layer_norm13ln_fwd_kernelINS_13Kernel_traitsI6__halfffffjLj3072ELj1ELj1ELj4ELj16ENS_18Kernel_traits_baseILj3072ES2_ffffjLj128EEEEELb1ELb1ELb0ELb1EEEvNS_9FwdParamsE)
        /*15a4*/ 	.word	0x00000000


	//----- nvinfo : EIATTR_MIN_STACK_SIZE
	.align		4
.L_932:
        /*15a8*/ 	.byte	0x04, 0x12
        /*15aa*/ 	.short	(.L_934 - .L_933)
	.align		4
.L_933:
        /*15ac*/ 	.word	index@(_ZN10layer_norm13ln_fwd_kernelINS_13Kernel_traitsI6__halfffffjLj3072ELj1ELj1ELj4ELj16ENS_18Kernel_traits_baseILj3072ES2_ffffjLj128EEEEELb1ELb1ELb1ELb0EEEvNS_9FwdParamsE)
        /*15b0*/ 	.word	0x00000000


	//----- nvinfo : EIATTR_MIN_STACK_SIZE
	.align		4
.L_934:
        /*15b4*/ 	.byte	0x04, 0x12
        /*15b6*/ 	.short	(.L_936 - .L_935)
	.align		4
.L_935:
        /*15b8*/ 	.word	index@(_ZN10layer_norm13ln_fwd_kernelINS_13Kernel_traitsI6__halfffffjLj3072ELj1ELj1ELj4ELj16ENS_18Kernel_traits_baseILj3072ES2_ffffjLj128EEEEELb1ELb1ELb1ELb1EEEvNS_9FwdParamsE)
        /*15bc*/ 	.word	0x00000000


	//----- nvinfo : EIATTR_MIN_STACK_SIZE
	.align		4
.L_936:
        /*15c0*/ 	.byte	0x04, 0x12
        /*15c2*/ 	.short	(.L_938 - .L_937)
	.align		4
.L_937:
        /*15c4*/ 	.word	index@(_ZN10layer_norm13ln_fwd_kernelINS_13Kernel_traitsIfffffjLj3072ELj1ELj1ELj4ELj16ENS_18Kernel_traits_baseILj3072EfffffjLj128EEEEELb0ELb0ELb0ELb0EEEvNS_9FwdParamsE)
        /*15c8*/ 	.word	0x00000000


	//----- nvinfo : EIATTR_MIN_STACK_SIZE
	.align		4
.L_938:
        /*15cc*/ 	.byte	0x04, 0x12
        /*15ce*/ 	.short	(.L_940 - .L_939)
	.align		4
.L_939:
        /*15d0*/ 	.word	index@(_ZN10layer_norm13ln_fwd_kernelINS_13Kernel_traitsIfffffjLj3072ELj1ELj1ELj4ELj16ENS_18Kernel_traits_baseILj3072EfffffjLj128EEEEELb0ELb0ELb0ELb1EEEvNS_9FwdParamsE)
        /*15d4*/ 	.word	0x00000000


	//----- nvinfo : EIATTR_MIN_STACK_SIZE
	.align		4
.L_940:
        /*15d8*/ 	.byte	0x04, 0x12
        /*15da*/ 	.short	(.L_942 - .L_941)
	.align		4
.L_941:
        /*15dc*/ 	.word	index@(_ZN10layer_norm13ln_fwd_kernelINS_13Kernel_traitsIfffffjLj3072ELj1ELj1ELj4ELj16ENS_18Kernel_traits_baseILj3072EfffffjLj128EEEEELb0ELb0ELb1ELb0EEEvNS_9FwdParamsE)
        /*15e0*/ 	.word	0x00000000


	//----- nvinfo : EIATTR_MIN_STACK_SIZE
	.align		4
.L_942:
        /*15e4*/ 	.byte	0x04, 0x12
        /*15e6*/ 	.short	(.L_944 - .L_943)
	.align		4
.L_943:
        /*15e8*/ 	.word	index@(_ZN10layer_norm13ln_fwd_kernelINS_13Kernel_traitsIfffffjLj3072ELj1ELj1ELj4ELj16ENS_18Kernel_traits_baseILj3072EfffffjLj128EEEEELb0ELb0ELb1ELb1EEEvNS_9FwdParamsE)
        /*15ec*/ 	.word	0x00000000


	//----- nvinfo : EIATTR_MIN_STACK_SIZE
	.align		4
.L_944:
        /*15f0*/ 	.byte	0x04, 0x12
        /*15f2*/ 	.short	(.L_946 - .L_945)
	.align		4
.L_945:
        /*15f4*/ 	.word	index@(_ZN10layer_norm13ln_fwd_kernelINS_13Kernel_traitsIfffffjLj3072ELj1ELj1ELj4ELj16ENS_18Kernel_traits_baseILj3072EfffffjLj128EEEEELb0ELb1ELb0ELb0EEEvNS_9FwdParamsE)
        /*15f8*/ 	.word	0x00000000


	//----- nvinfo : EIATTR_MIN_STACK_SIZE
	.align		4
.L_946:
        /*15fc*/ 	.byte	0x04, 0x12
        /*15fe*/ 	.short	(.L_948 - .L_947)
	.align		4
.L_947:
        /*1600*/ 	.word	index@(_ZN10layer_norm13ln_fwd_kernelINS_13Kernel_traitsIfffffjLj3072ELj1ELj1ELj4ELj16ENS_18Kernel_traits_baseILj3072EfffffjLj128EEEEELb0ELb1ELb0ELb1EEEvNS_9FwdParamsE)
        /*1604*/ 	.word	0x00000000


	//----- nvinfo : EIATTR_MIN_STACK_SIZE
	.align		4
.L_948:
        /*1608*/ 	.byte	0x04, 0x12
        /*160a*/ 	.short	(.L_950 - .L_949)
	.align		4
.L_949:
        /*160c*/ 	.word	index@(_ZN10layer_norm13ln_fwd_kernelINS_13Kernel_traitsIfffffjLj3072ELj1ELj1ELj4ELj16ENS_18Kernel_traits_baseILj3072EfffffjLj128EEEEELb0ELb1ELb1ELb0EEEvNS_9FwdParamsE)
        /*1610*/ 	.word	0x00000000


	//----- nvinfo : EIATTR_MIN_STACK_SIZE
	.align		4
.L_950:
        /*1614*/ 	.byte	0x04, 0x12
        /*1616*/ 	.short	(.L_952 - .L_951)
	.align		4
.L_951:
        /*1618*/ 	.word	index@(_ZN10layer_norm13ln_fwd_kernelINS_13Kernel_traitsIfffffjLj3072ELj1ELj1ELj4ELj16ENS_18Kernel_traits_baseILj3072EfffffjLj128EEEEELb0ELb1ELb1ELb1EEEvNS_9FwdParamsE)
        /*161c*/ 	.word	0x00000000


	//----- nvinfo : EIATTR_MIN_STACK_SIZE
	.align		4
.L_952:
        /*1620*/ 	.byte	0x04, 0x12
        /*1622*/ 	.short	(.L_954 - .L_953)
	.align		4
.L_953:
        /*1624*/ 	.word	index@(_ZN10layer_norm13ln_fwd_kernelINS_13Kernel_traitsIfffffjLj3072ELj1ELj1ELj4ELj16ENS_18Kernel_traits_baseILj3072EfffffjLj128EEEEELb1ELb0ELb0ELb0EEEvNS_9FwdParamsE)
        /*1628*/ 	.word	0x00000000


	//----- nvinfo : EIATTR_MIN_STACK_SIZE
	.align		4
.L_954:
        /*162c*/ 	.byte	0x04, 0x12
        /*162e*/ 	.short	(.L_956 - .L_955)
	.align		4
.L_955:
        /*1630*/ 	.word	index@(_ZN10layer_norm13ln_fwd_kernelINS_13Kernel_traitsIfffffjLj3072ELj1ELj1ELj4ELj16ENS_18Kernel_traits_baseILj3072EfffffjLj128EEEEELb1ELb0ELb0ELb1EEEvNS_9FwdParamsE)
        /*1634*/ 	.word	0x00000000


	//----- nvinfo : EIATTR_MIN_STACK_SIZE
	.align		4
.L_956:
        /*1638*/ 	.byte	0x04, 0x12
        /*163a*/ 	.short	(.L_958 - .L_957)
	.align		4
.L_957:
        /*163c*/ 	.word	index@(_ZN10layer_norm13ln_fwd_kernelINS_13Kernel_traitsIfffffjLj3072ELj1ELj1ELj4ELj16ENS_18Kernel_traits_baseILj3072EfffffjLj128EEEEELb1ELb0ELb1ELb0EEEvNS_9FwdParamsE)
        /*1640*/ 	.word	0x00000000


	//----- nvinfo : EIATTR_MIN_STACK_SIZE
	.align		4
.L_958:
        /*1644*/ 	.byte	0x04, 0x12
        /*1646*/ 	.short	(.L_960 - .L_959)
	.align		4
.L_959:
        /*1648*/ 	.word	index@(_ZN10layer_norm13ln_fwd_kernelINS_13Kernel_traitsIfffffjLj3072ELj1ELj1ELj4ELj16ENS_18Kernel_traits_baseILj3072EfffffjLj128EEEEELb1ELb0ELb1ELb1EEEvNS_9FwdParamsE)
        /*164c*/ 	.word	0x00000000


	//----- nvinfo : EIATTR_MIN_STACK_SIZE
	.align		4
.L_960:
        /*1650*/ 	.byte	0x04, 0x12
        /*1652*/ 	.short	(.L_962 - .L_961)
	.align		4
.L_961:
        /*1654*/ 	.word	index@(_ZN10layer_norm13ln_fwd_kernelINS_13Kernel_traitsIfffffjLj3072ELj1ELj1ELj4ELj16ENS_18Kernel_traits_baseILj3072EfffffjLj128EEEEELb1ELb1ELb0ELb0EEEvNS_9FwdParamsE)
        /*1658*/ 	.word	0x00000000


	//----- nvinfo : EIATTR_MIN_STACK_SIZE
	.align		4
.L_962:
        /*165c*/ 	.byte	0x04, 0x12
        /*165e*/ 	.short	(.L_964 - .L_963)
	.align		4
.L_963:
        /*1660*/ 	.word	index@(_ZN10layer_norm13ln_fwd_kernelINS_13Kernel_traitsIfffffjLj3072ELj1ELj1ELj4ELj16ENS_18Kernel_traits_baseILj3072EfffffjLj128EEEEELb1ELb1ELb0ELb1EEEvNS_9FwdParamsE)
        /*1664*/ 	.word	0x00000000


	//----- nvinfo : EIATTR_MIN_STACK_SIZE
	.align		4
.L_964:
        /*1668*/ 	.byte	0x04, 0x12
        /*166a*/ 	.short	(.L_966 - .L_965)
	.align		4
.L_965:
        /*166c*/ 	.word	index@(_ZN10layer_norm13ln_fwd_kernelINS_13Kernel_traitsIfffffjLj3072ELj1ELj1ELj4ELj16ENS_18Kernel_traits_baseILj3072EfffffjLj128EEEEELb1ELb1ELb1ELb0EEEvNS_9FwdParamsE)
        /*1670*/ 	.word	0x00000000


	//----- nvinfo : EIATTR_MIN_STACK_SIZE
	.align		4
.L_966:
        /*1674*/ 	.byte	0x04, 0x12
        /*1676*/ 	.short	(.L_968 - .L_967)
	.align		4
.L_967:
        /*1678*/ 	.word	index@(_ZN10layer_norm13ln_fwd_kernelINS_13Kernel_traitsIfffffjLj3072ELj1ELj1ELj4ELj16ENS_18Kernel_traits_baseILj3072EfffffjLj128EEEEELb1ELb1ELb1ELb1EEEvNS_9FwdParamsE)
        /*167c*/ 	.word	0x00000000
.L_968:


//--------------------- .nv.compat                --------------------------
	.section	.nv.compat,"",@"SHT_CUDA_COMPAT_INFO"
	.align	4
        /*0000*/ 	.byte	0x02, 0x09, 0x01, 0x00, 0x02, 0x02, 0x01, 0x00, 0x02, 0x05, 0x05, 0x00, 0x03, 0x07, 0x01, 0x01
        /*0010*/ 	.byte	0x02, 0x03, 0x00, 0x00, 0x02, 0x06, 0x01, 0x00, 0x04, 0x0b, 0x08, 0x00, 0x00, 0x00, 0x00, 0x00
        /*0020*/ 	.byte	0x00, 0x00, 0x00, 0x00


//--------------------- .nv.info._ZN10layer_norm13ln_fwd_kernelINS_13Kernel_traitsI13__nv_bfloat16S2_S2_S2_fjLj3072ELj1ELj1ELj4ELj16ENS_18Kernel_traits_baseILj3072ES2_S2_S2_S2_fjLj128EEEEELb0ELb0ELb0ELb0EEEvNS_9FwdParamsE --------------------------
	.section	.nv.info._ZN10layer_norm13ln_fwd_kernelINS_13Kernel_traitsI13__nv_bfloat16S2_S2_S2_fjLj3072ELj1ELj1ELj4ELj16ENS_18Kernel_traits_baseILj3072ES2_S2_S2_S2_fjLj128EEEEELb0ELb0ELb0ELb0EEEvNS_9FwdParamsE,"",@"SHT_CUDA_INFO"
	.sectionflags	@""
	.align	4


	//----- nvinfo : EIATTR_CUDA_API_VERSION
	.align		4
        /*0000*/ 	.byte	0x04, 0x37
        /*0002*/ 	.short	(.L_970 - .L_969)
.L_969:
        /*0004*/ 	.word	0x00000082


	//----- nvinfo : EIATTR_KPARAM_INFO
	.align		4
.L_970:
        /*0008*/ 	.byte	0x04, 0x17
        /*000a*/ 	.short	(.L_972 - .L_971)
.L_971:
        /*000c*/ 	.word	0x00000000
        /*0010*/ 	.short	0x0000
        /*0012*/ 	.short	0x0000
        /*0014*/ 	.byte	0x00, 0xf0, 0xa1, 0x03


	//----- nvinfo : EIATTR_SPARSE_MMA_MASK
	.align		4
.L_972:
        /*0018*/ 	.byte	0x03, 0x50
        /*001a*/ 	.short	0x0000


	//----- nvinfo : EIATTR_MAXREG_COUNT
	.align		4
        /*001c*/ 	.byte	0x03, 0x1b
        /*001e*/ 	.short	0x00ff


	//----- nvinfo : EIATTR_NUM_BARRIERS
	.align		4
        /*0020*/ 	.byte	0x02, 0x4c
        /*0022*/ 	.byte	0x01
	.zero		1


	//----- nvinfo : EIATTR_MERCURY_ISA_VERSION
	.align		4
        /*0024*/ 	.byte	0x03, 0x5f
        /*0026*/ 	.short	0x0101


	//----- nvinfo : EIATTR_COOP_GROUP_MASK_REGIDS
	.align		4
        /*0028*/ 	.byte	0x04, 0x29
        /*002a*/ 	.short	(.L_974 - .L_973)


	//   ....[0]....
.L_973:
        /*002c*/ 	.word	0xffffffff


	//   ....[1]....
        /*0030*/ 	.word	0xffffffff


	//   ....[2]....
        /*0034*/ 	.word	0xffffffff


	//   ....[3]....
        /*0038*/ 	.word	0xffffffff


	//   ....[4]....
        /*003c*/ 	.word	0xffffffff


	//   ....[5]....
        /*0040*/ 	.word	0xffffffff


	//   ....[6]....
        /*0044*/ 	.word	0xffffffff


	//   ....[7]....
        /*0048*/ 	.word	0xffffffff


	//   ....[8]....
        /*004c*/ 	.word	0xffffffff


	//   ....[9]....
        /*0050*/ 	.word	0xffffffff


	//   ....[10]....
        /*0054*/ 	.word	0xffffffff


	//   ....[11]....
        /*0058*/ 	.word	0xffffffff


	//   ....[12]....
        /*005c*/ 	.word	0xffffffff


	//   ....[13]....
        /*0060*/ 	.word	0xffffffff


	//   ....[14]....
        /*0064*/ 	.word	0xffffffff


	//   ....[15]....
        /*0068*/ 	.word	0xffffffff


	//   ....[16]....
        /*006c*/ 	.word	0xffffffff


	//   ....[17]....
        /*0070*/ 	.word	0xffffffff


	//   ....[18]....
        /*0074*/ 	.word	0x0500004c


	//   ....[19]....
        /*0078*/ 	.word	0x0500004c


	//   ....[20]....
        /*007c*/ 	.word	0x0500004c


	//   ....[21]....
        /*0080*/ 	.word	0x0500004c


	//   ....[22]....
        /*0084*/ 	.word	0x0500004c


	//   ....[23]....
        /*0088*/ 	.word	0x0500004c


	//   ....[24]....
        /*008c*/ 	.word	0x0500004c


	//   ....[25]....
        /*0090*/ 	.word	0x0500004c


	//   ....[26]....
        /*0094*/ 	.word	0x0500004c


	//   ....[27]....
        /*0098*/ 	.word	0x0500004c


	//----- nvinfo : EIATTR_COOP_GROUP_INSTR_OFFSETS
	.align		4
.L_974:
        /*009c*/ 	.byte	0x04, 0x28
        /*009e*/ 	.short	(.L_976 - .L_975)


	//   ....[0]....
.L_975:
        /*00a0*/ 	.word	0x00001fc0


	//   ....[1]....
        /*00a4*/ 	.word	0x00001fe0


	//   ....[2]....
        /*00a8*/ 	.word	0x00002000


	//   ....[3]....
        /*00ac*/ 	.word	0x00002020


	//   ....[4]....
        /*00b0*/ 	.word	0x00002040


	//   ....[5]....
        /*00b4*/ 	.word	0x00002380


	//   ....[6]....
        /*00b8*/ 	.word	0x000023a0


	//   ....[7]....
        /*00bc*/ 	.word	0x000023c0


	//   ....[8]....
        /*00c0*/ 	.word	0x000023e0


	//   ....[9]....
        /*00c4*/ 	.word	0x00002400


	//   ....[10]....
        /*00c8*/ 	.word	0x000025a0


	//   ....[11]....
        /*00cc*/ 	.word	0x000025e0


	//   ....[12]....
        /*00d0*/ 	.word	0x00002610


	//   ....[13]....
        /*00d4*/ 	.word	0x00002620


	//   ....[14]....
        /*00d8*/ 	.word	0x000026b0


	//   ....[15]....
        /*00dc*/ 	.word	0x00002710


	//   ....[16]....
        /*00e0*/ 	.word	0x000027a0


	//   ....[17]....
        /*00e4*/ 	.word	0x000027e0


	//   ....[18]....
        /*00e8*/ 	.word	0x00002fd0


	//   ....[19]....
        /*00ec*/ 	.word	0x00003040


	//   ....[20]....
        /*00f0*/ 	.word	0x000030b0


	//   ....[21]....
        /*00f4*/ 	.word	0x00003120


	//   ....[22]....
        /*00f8*/ 	.word	0x00003190


	//   ....[23]....
        /*00fc*/ 	.word	0x00003520


	//   ....[24]....
        /*0100*/ 	.word	0x00003590


	//   ....[25]....
        /*0104*/ 	.word	0x00003600


	//   ....[26]....
        /*0108*/ 	.word	0x00003670


	//   ....[27]....
        /*010c*/ 	.word	0x000036e0


	//----- nvinfo : EIATTR_EXIT_INSTR_OFFSETS
	.align		4
.L_976:
        /*0110*/ 	.byte	0x04, 0x1c
        /*0112*/ 	.short	(.L_978 - .L_977)


	//   ....[0]....
.L_977:
        /*0114*/ 	.word	0x000004a0


	//   ....[1]....
        /*0118*/ 	.word	0x00002f70


	//----- nvinfo : EIATTR_MAX_THREADS
	.align		4
.L_978:
        /*011c*/ 	.byte	0x04, 0x05
        /*011e*/ 	.short	(.L_980 - .L_979)
.L_979:
        /*0120*/ 	.word	0x00000080
        /*0124*/ 	.word	0x00000001
        /*0128*/ 	.word	0x00000001


	//----- nvinfo : EIATTR_CRS_STACK_SIZE
	.align		4
.L_980:
        /*012c*/ 	.byte	0x04, 0x1e
        /*012e*/ 	.short	(.L_982 - .L_981)
.L_981:
        /*0130*/ 	.word	0x00000000


	//----- nvinfo : EIATTR_CBANK_PARAM_SIZE
	.align		4
.L_982:
        /*0134*/ 	.byte	0x03, 0x19
        /*0136*/ 	.short	0x00e8


	//----- nvinfo : EIATTR_PARAM_CBANK
	.align		4
        /*0138*/ 	.byte	0x04, 0x0a
        /*013a*/ 	.short	(.L_984 - .L_983)
	.align		4
.L_983:
        /*013c*/ 	.word	index@(.nv.constant0._ZN10layer_norm13ln_fwd_kernelINS_13Kernel_traitsI13__nv_bfloat16S2_S2_S2_fjLj3072ELj1ELj1ELj4ELj16ENS_18Kernel_traits_baseILj3072ES2_S2_S2_S2_fjLj128EEEEELb0ELb0ELb0ELb0EEEvNS_9FwdParamsE)
        /*0140*/ 	.short	0x0210
        /*0142*/ 	.short	0x00e8


	//----- nvinfo : EIATTR_SW_WAR
	.align		4
.L_984:
        /*0144*/ 	.byte	0x04, 0x36
        /*0146*/ 	.short	(.L_986 - .L_985)
.L_985:
        /*0148*/ 	.word	0x00000008
.L_986:


//--------------------- .nv.info._ZN10layer_norm13ln_fwd_kernelINS_13Kernel_traitsI13__nv_bfloat16S2_S2_S2_fjLj3072ELj1ELj1ELj4ELj16ENS_18Kernel_traits_baseILj3072ES2_S2_S2_S2_fjLj128EEEEELb0ELb0ELb0ELb1EEEvNS_9FwdParamsE --------------------------
	.section	.nv.info._ZN10layer_norm13ln_fwd_kernelINS_13Kernel_traitsI13__nv_bfloat16S2_S2_S2_fjLj3072ELj1ELj1ELj4ELj16ENS_18Kernel_traits_baseILj3072ES2_S2_S2_S2_fjLj128EEEEELb0ELb0ELb0ELb1EEEvNS_9FwdParamsE,"",@"SHT_CUDA_INFO"
	.sectionflags	@""
	.align	4


	//----- nvinfo : EIATTR_CUDA_API_VERSION
	.align		4
        /*0000*/ 	.byte	0x04, 0x37
        /*0002*/ 	.short	(.L_988 - .L_987)
.L_987:
        /*0004*/ 	.word	0x00000082


	//----- nvinfo : EIATTR_KPARAM_INFO
	.align		4
.L_988:
        /*0008*/ 	.byte	0x04, 0x17
        /*000a*/ 	.short	(.L_990 - .L_989)
.L_989:
        /*000c*/ 	.word	0x00000000
        /*0010*/ 	.short	0x0000
        /*0012*/ 	.short	0x0000
        /*0014*/ 	.byte	0x00, 0xf0, 0xa1, 0x03


	//----- nvinfo : EIATTR_SPARSE_MMA_MASK
	.align		4
.L_990:
        /*0018*/ 	.byte	0x03, 0x50
        /*001a*/ 	.short	0x0000


	//----- nvinfo : EIATTR_MAXREG_COUNT
	.align		4
        /*001c*/ 	.byte	0x03, 0x1b
        /*001e*/ 	.short	0x00ff


	//----- nvinfo : EIATTR_NUM_BARRIERS
	.align		4
        /*0020*/ 	.byte	0x02, 0x4c
        /*0022*/ 	.byte	0x01
	.zero		1


	//----- nvinfo : EIATTR_MERCURY_ISA_VERSION
	.align		4
        /*0024*/ 	.byte	0x03, 0x5f
        /*0026*/ 	.short	0x0101


	//----- nvinfo : EIATTR_COOP_GROUP_MASK_REGIDS
	.align		4
        /*0028*/ 	.byte	0x04, 0x29
        /*002a*/ 	.short	(.L_992 - .L_991)


	//   ....[0]....
.L_991:
        /*002c*/ 	.word	0xffffffff


	//   ....[1]....
        /*0030*/ 	.word	0xffffffff


	//   ....[2]....
        /*0034*/ 	.word	0xffffffff


	//   ....[3]....
        /*0038*/ 	.word	0xffffffff


	//   ....[4]....
        /*003c*/ 	.word	0xffffffff


	//   ....[5]....
        /*0040*/ 	.word	0xffffffff


	//   ....[6]....
        /*0044*/ 	.word	0xffffffff


	//   ....[7]....
        /*0048*/ 	.word	0xffffffff


	//   ....[8]....
        /*004c*/ 	.word	0xffffffff


	//   ....[9]....
        /*0050*/ 	.word	0xffffffff


	//   ....[10]....
        /*0054*/ 	.word	0xffffffff


	//   ....[11]....
        /*0058*/ 	.word	0xffffffff


	//   ....[12]....
        /*005c*/ 	.word	0xffffffff


	//   ....[13]....
        /*0060*/ 	.word	0xffffffff


	//   ....[14]....
        /*0064*/ 	.word	0xffffffff


	//   ....[15]....
        /*0068*/ 	.word	0xffffffff


	//   ....[16]....
        /*006c*/ 	.word	0xffffffff


	//   ....[17]....
        /*0070*/ 	.word	0xffffffff


	//   ....[18]....
        /*0074*/ 	.word	0x05000012


	//   ....[19]....
        /*0078*/ 	.word	0x05000012


	//   ....[20]....
        /*007c*/ 	.word	0x05000012


	//   ....[21]....
        /*0080*/ 	.word	0x05000012


	//   ....[22]....
        /*0084*/ 	.word	0x05000012


	//   ....[23]....
        /*0088*/ 	.word	0x05000012


	//   ....[24]....
        /*008c*/ 	.word	0x05000012


	//   ....[25]....
        /*0090*/ 	.word	0x05000012


	//   ....[26]....
        /*0094*/ 	.word	0x05000012


	//   ....[27]....
        /*0098*/ 	.word	0x05000012


	//----- nvinfo : EIATTR_COOP_GROUP_INSTR_OFFSETS
	.align		4
.L_992:
        /*009c*/ 	.byte	0x04, 0x28
        /*009e*/ 	.short	(.L_994 - .L_993)


	//   ....[0]....
.L_993:
        /*00a0*/ 	.word	0x00001b50


	//   ....[1]....
        /*00a4*/ 	.word	0x00001b70


	//   ....[2]....
        /*00a8*/ 	.word	0x00001b90


	//   ....[3]....
        /*00ac*/ 	.word	0x00001bb0


	//   ....[4]....
        /*00b0*/ 	.word	0x00001bd0


	//   ....[5]....
        /*00b4*/ 	.word	0x00001f00


	//   ....[6]....
        /*00b8*/ 	.word	0x00001f20


	//   ....[7]....
        /*00bc*/ 	.word	0x00001f40


	//   ....[8]....
        /*00c0*/ 	.word	0x00001f60


	//   ....[9]....
        /*00c4*/ 	.word	0x00001f80


	//   ....[10]....
        /*00c8*/ 	.word	0x000020c0


	//   ....[11]....
        /*00cc*/ 	.word	0x00002120


	//   ....[12]....
        /*00d0*/ 	.word	0x00002150


	//   ....[13]....
        /*00d4*/ 	.word	0x00002180


	//   ....[14]....
        /*00d8*/ 	.word	0x00002210


	//   ....[15]....
        /*00dc*/ 	.word	0x00002240


	//   ....[16]....
        /*00e0*/ 	.word	0x000022e0


	//   ....[17]....
        /*00e4*/ 	.word	0x00002310


	//   ....[18]....
        /*00e8*/ 	.word	0x00002a40


	//   ....[19]....
        /*00ec*/ 	.word	0x00002ab0


	//   ....[20]....
        /*00f0*/ 	.word	0x00002b20


	//   ....[21]....
        /*00f4*/ 	.word	0x00002b90


	//   ....[22]....
        /*00f8*/ 	.word	0x00002c00


	//   ....[23]....
        /*00fc*/ 	.word	0x00002f80


	//   ....[24]....
        /*0100*/ 	.word	0x00002ff0


	//   ....[25]....
        /*0104*/ 	.word	0x00003060


	//   ....[26]....
        /*0108*/ 	.word	0x000030d0


	//   ....[27]....
        /*010c*/ 	.word	0x00003140


	//----- nvinfo : EIATTR_EXIT_INSTR_OFFSETS
	.align		4
.L_994:
        /*0110*/ 	.byte	0x04, 0x1c
        /*0112*/ 	.short	(.L_996 - .L_995)


	//   ....[0]....
.L_995:
        /*0114*/ 	.word	0x00000190


	//   ....[1]....
        /*0118*/ 	.word	0x000029e0


	//----- nvinfo : EIATTR_MAX_THREADS
	.align		4
.L_996:
        /*011c*/ 	.byte	0x04, 0x05
        /*011e*/ 	.short	(.L_998 - .L_997)
.L_997:
        /*0120*/ 	.word	0x00000080
        /*0124*/ 	.word	0x00000001
        /*0128*/ 	.word	0x00000001


	//----- nvinfo : EIATTR_CRS_STACK_SIZE
	.align		4
.L_998:
        /*012c*/ 	.byte	0x04, 0x1e
        /*012e*/ 	.short	(.L_1000 - .L_999)
.L_999:
        /*0130*/ 	.word	0x00000000


	//----- nvinfo : EIATTR_CBANK_PARAM_SIZE
	.align		4
.L_1000:
        /*0134*/ 	.byte	0x03, 0x19
        /*0136*/ 	.short	0x00e8


	//----- nvinfo : EIATTR_PARAM_CBANK
	.align		4
        /*0138*/ 	.byte	0x04, 0x0a
        /*013a*/ 	.short	(.L_1002 - .L_1001)
	.align		4
.L_1001:
        /*013c*/ 	.word	index@(.nv.constant0._ZN10layer_norm13ln_fwd_kernelINS_13Kernel_traitsI13__nv_bfloat16S2_S2_S2_fjLj3072ELj1ELj1ELj4ELj16ENS_18Kernel_traits_baseILj3072ES2_S2_S2_S2_fjLj128EEEEELb0ELb0ELb0ELb1EEEvNS_9FwdParamsE)
        /*0140*/ 	.short	0x0210
        /*0142*/ 	.short	0x00e8


	//----- nvinfo : EIATTR_SW_WAR
	.align		4
.L_1002:
        /*0144*/ 	.byte	0x04, 0x36
        /*0146*/ 	.short	(.L_1004 - .L_1003)
.L_1003:
        /*0148*/ 	.word	0x00000008
.L_1004:


//--------------------- .nv.info._ZN10layer_norm13ln_fwd_kernelINS_13Kernel_traitsI13__nv_bfloat16S2_S2_S2_fjLj3072ELj1ELj1ELj4ELj16ENS_18Kernel_traits_baseILj3072ES2_S2_S2_S2_fjLj128EEEEELb0ELb0ELb1ELb0EEEvNS_9FwdParamsE --------------------------
	.section	.nv.info._ZN10layer_norm13ln_fwd_kernelINS_13Kernel_traitsI13__nv_bfloat16S2_S2_S2_fjLj3072ELj1ELj1ELj4ELj16ENS_18Kernel_traits_baseILj3072ES2_S2_S2_S2_fjLj128EEEEELb0ELb0ELb1ELb0EEEvNS_9FwdParamsE,"",@"SHT_CUDA_INFO"
	.sectionflags	@""
	.align	4


	//----- nvinfo : EIATTR_CUDA_API_VERSION
	.align		4
        /*0000*/ 	.byte	0x04, 0x37
        /*0002*/ 	.short	(.L_1006 - .L_1005)
.L_1005:
        /*0004*/ 	.word	0x00000082


	//----- nvinfo : EIATTR_KPARAM_INFO
	.align		4
.L_1006:
        /*0008*/ 	.byte	0x04, 0x17
        /*000a*/ 	.short	(.L_1008 - .L_1007)
.L_1007:
        /*000c*/ 	.word	0x00000000
        /*0010*/ 	.short	0x0000
        /*0012*/ 	.short	0x0000
        /*0014*/ 	.byte	0x00, 0xf0, 0xa1, 0x03


	//----- nvinfo : EIATTR_SPARSE_MMA_MASK
	.align		4
.L_1008:
        /*0018*/ 	.byte	0x03, 0x50
        /*001a*/ 	.short	0x0000


	//----- nvinfo : EIATTR_MAXREG_COUNT
	.align		4
        /*001c*/ 	.byte	0x03, 0x1b
        /*001e*/ 	.short	0x00ff


	//----- nvinfo : EIATTR_NUM_BARRIERS
	.align		4
        /*0020*/ 	.byte	0x02, 0x4c
        /*0022*/ 	.byte	0x01
	.zero		1


	//----- nvinfo : EIATTR_MERCURY_ISA_VERSION
	.align		4
        /*0024*/ 	.byte	0x03, 0x5f
        /*0026*/ 	.short	0x0101


	//----- nvinfo : EIATTR_COOP_GROUP_MASK_REGIDS
	.align		4
        /*0028*/ 	.byte	0x04, 0x29
        /*002a*/ 	.short	(.L_1010 - .L_1009)


	//   ....[0]....
.L_1009:
        /*002c*/ 	.word	0xffffffff


	//   ....[1]....
        /*0030*/ 	.word	0xffffffff


	//   ....[2]....
        /*0034*/ 	.word	0xffffffff


	//   ....[3]....
        /*0038*/ 	.word	0xffffffff


	//   ....[4]....
        /*003c*/ 	.word	0xffffffff


	//   ....[5]....
        /*0040*/ 	.word	0xffffffff


	//   ....[6]....
        /*0044*/ 	.word	0xffffffff


	//   ....[7]....
        /*0048*/ 	.word	0xffffffff


	//   ....[8]....
        /*004c*/ 	.word	0xffffffff


	//   ....[9]....
        /*0050*/ 	.word	0xffffffff


	//   ....[10]....
        /*0054*/ 	.word	0xffffffff


	//   ....[11]....
        /*0058*/ 	.word	0xffffffff


	//   ....[12]....
        /*005c*/ 	.word	0xffffffff


	//   ....[13]....
        /*0060*/ 	.word	0xffffffff


	//   ....[14]....
        /*0064*/ 	.word	0xffffffff


	//   ....[15]....
        /*0068*/ 	.word	0xffffffff


	//   ....[16]....
        /*006c*/ 	.word	0xffffffff


	//   ....[17]....
        /*0070*/ 	.word	0xffffffff


	//   ....[18]....
        /*0074*/ 	.word	0x05000052


	//   ....[19]....
        /*0078*/ 	.word	0x05000052


	//   ....[20]....
        /*007c*/ 	.word	0x05000052


	//   ....[21]....
        /*0080*/ 	.word	0x05000052


	//   ....[22]....
        /*0084*/ 	.word	0x05000052


	//   ....[23]....
        /*0088*/ 	.word	0x05000052


	//   ....[24]....
        /*008c*/ 	.word	0x05000052


	//   ....[25]....
        /*0090*/ 	.word	0x05000052


	//   ....[26]....
        /*0094*/ 	.word	0x05000052


	//   ....[27]....
        /*0098*/ 	.word	0x05000052


	//----- nvinfo : EIATTR_COOP_GROUP_INSTR_OFFSETS
	.align		4
.L_1010:
        /*009c*/ 	.byte	0x04, 0x28
        /*009e*/ 	.short	(.L_1012 - .L_1011)


	//   ....[0]....
.L_1011:
        /*00a0*/ 	.word	0x000023e0


	//   ....[1]....
        /*00a4*/ 	.word	0x00002400


	//   ....[2]....
        /*00a8*/ 	.word	0x00002420


	//   ....[3]....
        /*00ac*/ 	.word	0x00002440


	//   ....[4]....
        /*00b0*/ 	.word	0x00002460


	//   ....[5]....
        /*00b4*/ 	.word	0x000027a0


	//   ....[6]....
        /*00b8*/ 	.word	0x000027c0


	//   ....[7]....
        /*00bc*/ 	.word	0x000027e0


	//   ....[8]....
        /*00c0*/ 	.word	0x00002800


	//   ....[9]....
        /*00c4*/ 	.word	0x00002820


	//   ....[10]....
        /*00c8*/ 	.word	0x000029c0


	//   ....[11]....
        /*00cc*/ 	.word	0x00002a10


	//   ....[12]....
        /*00d0*/ 	.word	0x00002a30


	//   ....[13]....
        /*00d4*/ 	.word	0x00002a40


	//   ....[14]....
        /*00d8*/ 	.word	0x00002b10


	//   ....[15]....
        /*00dc*/ 	.word	0x00002b40


	//   ....[16]....
        /*00e0*/ 	.word	0x00002be0


	//   ....[17]....
        /*00e4*/ 	.word	0x00002c10


	//   ....[18]....
        /*00e8*/ 	.word	0x00003470


	//   ....[19]....
        /*00ec*/ 	.word	0x000034e0


	//   ....[20]....
        /*00f0*/ 	.word	0x00003550


	//   ....[21]....
        /*00f4*/ 	.word	0x000035c0


	//   ....[22]....
        /*00f8*/ 	.word	0x00003630


	//   ....[23]....
        /*00fc*/ 	.word	0x000039c0


	//   ....[24]....
        /*0100*/ 	.word	0x00003a30


	//   ....[25]....
        /*0104*/ 	.word	0x00003aa0


	//   ....[26]....
        /*0108*/ 	.word	0x00003b10


	//   ....[27]....
        /*010c*/ 	.word	0x00003b80


	//----- nvinfo : EIATTR_EXIT_INSTR_OFFSETS
	.align		4
.L_1012:
        /*0110*/ 	.byte	0x04, 0x1c
        /*0112*/ 	.short	(.L_1014 - .L_1013)


	//   ....[0]....
.L_1013:
        /*0114*/ 	.word	0x00000450


	//   ....[1]....
        /*0118*/ 	.word	0x00003410


	//----- nvinfo : EIATTR_MAX_THREADS
	.align		4
.L_1014:
        /*011c*/ 	.byte	0x04, 0x05
        /*011e*/ 	.short	(.L_1016 - .L_1015)
.L_1015:
        /*0120*/ 	.word	0x00000080
        /*0124*/ 	.word	0x00000001
        /*0128*/ 	.word	0x00000001


	//----- nvinfo : EIATTR_CRS_STACK_SIZE
	.align		4
.L_1016:
        /*012c*/ 	.byte	0x04, 0x1e
        /*012e*/ 	.short	(.L_1018 - .L_1017)
.L_1017:
        /*0130*/ 	.word	0x00000000


	//----- nvinfo : EIATTR_CBANK_PARAM_SIZE
	.align		4
.L_1018:
        /*0134*/ 	.byte	0x03, 0x19
        /*0136*/ 	.short	0x00e8


	//----- nvinfo : EIATTR_PARAM_CBANK
	.align		4
        /*0138*/ 	.byte	0x04, 0x0a
        /*013a*/ 	.short	(.L_1020 - .L_1019)
	.align		4
.L_1019:
        /*013c*/ 	.word	index@(.nv.constant0._ZN10layer_norm13ln_fwd_kernelINS_13Kernel_traitsI13__nv_bfloat16S2_S2_S2_fjLj3072ELj1ELj1ELj4ELj16ENS_18Kernel_traits_baseILj3072ES2_S2_S2_S2_fjLj128EEEEELb0ELb0ELb1ELb0EEEvNS_9FwdParamsE)
        /*0140*/ 	.short	0x0210
        /*0142*/ 	.short	0x00e8


	//----- nvinfo : EIATTR_SW_WAR
	.align		4
.L_1020:
        /*0144*/ 	.byte	0x04, 0x36
        /*0146*/ 	.short	(.L_1022 - .L_1021)
.L_1021:
        /*0148*/ 	.word	0x00000008
.L_1022:


//--------------------- .nv.info._ZN10layer_norm13ln_fwd_kernelINS_13Kernel_traitsI13__nv_bfloat16S2_S2_S2_fjLj3072ELj1ELj1ELj4ELj16ENS_18Kernel_traits_baseILj3072ES2_S2_S2_S2_fjLj128EEEEELb0ELb0ELb1ELb1EEEvNS_9FwdParamsE --------------------------
	.section	.nv.info._ZN10layer_norm13ln_fwd_kernelINS_13Kernel_traitsI13__nv_bfloat16S2_S2_S2_fjLj3072ELj1ELj1ELj4ELj16ENS_18Kernel_traits_baseILj3072ES2_S2_S2_S2_fjLj128EEEEELb0ELb0ELb1ELb1EEEvNS_9FwdParamsE,"",@"SHT_CUDA_INFO"
	.sectionflags	@""
	.align	4


	//----- nvinfo : EIATTR_CUDA_API_VERSION
	.align		4
        /*0000*/ 	.byte	0x04, 0x37
        /*0002*/ 	.short	(.L_1024 - .L_1023)
.L_1023:
        /*0004*/ 	.word	0x00000082


	//----- nvinfo : EIATTR_KPARAM_INFO
	.align		4
.L_1024:
        /*0008*/ 	.byte	0x04, 0x17
        /*000a*/ 	.short	(.L_1026 - .L_1025)
.L_1025:
        /*000c*/ 	.word	0x00000000
        /*0010*/ 	.short	0x0000
        /*0012*/ 	.short	0x0000
        /*0014*/ 	.byte	0x00, 0xf0, 0xa1, 0x03


	//----- nvinfo : EIATTR_SPARSE_MMA_MASK
	.align		4
.L_1026:
        /*0018*/ 	.byte	0x03, 0x50
        /*001a*/ 	.short	0x0000


	//----- nvinfo : EIATTR_MAXREG_COUNT
	.align		4
        /*001c*/ 	.byte	0x03, 0x1b
        /*001e*/ 	.short	0x00ff


	//----- nvinfo : EIATTR_NUM_BARRIERS
	.align		4
        /*0020*/ 	.byte	0x02, 0x4c
        /*0022*/ 	.byte	0x01
	.zero		1


	//----- nvinfo : EIATTR_MERCURY_ISA_VERSION
	.align		4
        /*0024*/ 	.byte	0x03, 0x5f
        /*0026*/ 	.short	0x0101


	//----- nvinfo : EIATTR_COOP_GROUP_MASK_REGIDS
	.align		4
        /*0028*/ 	.byte	0x04, 0x29
        /*002a*/ 	.short	(.L_1028 - .L_1027)


	//   ....[0]....
.L_1027:
        /*002c*/ 	.word	0xffffffff


	//   ....[1]....
        /*0030*/ 	.word	0xffffffff


	//   ....[2]....
        /*0034*/ 	.word	0xffffffff


	//   ....[3]....
        /*0038*/ 	.word	0xffffffff


	//   ....[4]....
        /*003c*/ 	.word	0xffffffff


	//   ....[5]....
        /*0040*/ 	.word	0xffffffff


	//   ....[6]....
        /*0044*/ 	.word	0xffffffff


	//   ....[7]....
        /*0048*/ 	.word	0xffffffff


	//   ....[8]....
        /*004c*/ 	.word	0xffffffff


	//   ....[9]....
        /*0050*/ 	.word	0xffffffff


	//   ....[10]....
        /*0054*/ 	.word	0xffffffff


	//   ....[11]....
        /*0058*/ 	.word	0xffffffff


	//   ....[12]....
        /*005c*/ 	.word	0xffffffff


	//   ....[13]....
        /*0060*/ 	.word	0xffffffff


	//   ....[14]....
        /*0064*/ 	.word	0xffffffff


	//   ....[15]....
        /*0068*/ 	.word	0xffffffff


	//   ....[16]....
        /*006c*/ 	.word	0xffffffff


	//   ....[17]....
        /*0070*/ 	.word	0xffffffff


	//   ....[18]....
        /*0074*/ 	.word	0x05000012


	//   ....[19]....
        /*0078*/ 	.word	0x05000012


	//   ....[20]....
        /*007c*/ 	.word	0x05000012


	//   ....[21]....
        /*0080*/ 	.word	0x05000012


	//   ....[22]....
        /*0084*/ 	.word	0x05000012


	//   ....[23]....
        /*0088*/ 	.word	0x05000012


	//   ....[24]....
        /*008c*/ 	.word	0x05000012


	//   ....[25]....
        /*0090*/ 	.word	0x05000012


	//   ....[26]....
        /*0094*/ 	.word	0x05000012


	//   ....[27]....
        /*0098*/ 	.word	0x05000012


	//----- nvinfo : EIATTR_COOP_GROUP_INSTR_OFFSETS
	.align		4
.L_1028:
        /*009c*/ 	.byte	0x04, 0x28
        /*009e*/ 	.short	(.L_1030 - .L_1029)


	//   ....[0]....
.L_1029:
        /*00a0*/ 	.word	0x00001fb0


	//   ....[1]....
        /*00a4*/ 	.word	0x00001fd0


	//   ....[2]....
        /*00a8*/ 	.word	0x00001ff0


	//   ....[3]....
        /*00ac*/ 	.word	0x00002010


	//   ....[4]....
        /*00b0*/ 	.word	0x00002030


	//   ....[5]....
        /*00b4*/ 	.word	0x00002360


	//   ....[6]....
        /*00b8*/ 	.word	0x00002380


	//   ....[7]....
        /*00bc*/ 	.word	0x000023a0


	//   ....[8]....
        /*00c0*/ 	.word	0x000023c0


	//   ....[9]....
        /*00c4*/ 	.word	0x000023e0


	//   ....[10]....
        /*00c8*/ 	.word	0x00002550


	//   ....[11]....
        /*00cc*/ 	.word	0x00002590


	//   ....[12]....
        /*00d0*/ 	.word	0x000025c0


	//   ....[13]....
        /*00d4*/ 	.word	0x000025d0


	//   ....[14]....
        /*00d8*/ 	.word	0x00002690


	//   ....[15]....
        /*00dc*/ 	.word	0x000026c0


	//   ....[16]....
        /*00e0*/ 	.word	0x00002760


	//   ....[17]....
        /*00e4*/ 	.word	0x00002790


	//   ....[18]....
        /*00e8*/ 	.word	0x00002f60


	//   ....[19]....
        /*00ec*/ 	.word	0x00002fd0


	//   ....[20]....
        /*00f0*/ 	.word	0x00003040


	//   ....[21]....
        /*00f4*/ 	.word	0x000030b0


	//   ....[22]....
        /*00f8*/ 	.word	0x00003120


	//   ....[23]....
        /*00fc*/ 	.word	0x00003490


	//   ....[24]....
        /*0100*/ 	.word	0x00003500


	//   ....[25]....
        /*0104*/ 	.word	0x00003570


	//   ....[26]....
        /*0108*/ 	.word	0x000035e0


	//   ....[27]....
        /*010c*/ 	.word	0x00003650


	//----- nvinfo : EIATTR_EXIT_INSTR_OFFSETS
	.align		4
.L_1030:
        /*0110*/ 	.byte	0x04, 0x1c
        /*0112*/ 	.short	(.L_1032 - .L_1031)


	//   ....[0]....
.L_1031:
        /*0114*/ 	.word	0x00000150


	//   ....[1]....
        /*0118*/ 	.word	0x00002f00


	//----- nvinfo : EIATTR_MAX_THREADS
	.align		4
.L_1032:
        /*011c*/ 	.byte	0x04, 0x05
        /*011e*/ 	.short	(.L_1034 - .L_1033)
.L_1033:
        /*0120*/ 	.word	0x00000080
        /*0124*/ 	.word	0x00000001
        /*0128*/ 	.word	0x00000001


	//----- nvinfo : EIATTR_CRS_STACK_SIZE
	.align		4
.L_1034:
        /*012c*/ 	.byte	0x04, 0x1e
        /*012e*/ 	.short	(.L_1036 - .L_1035)
.L_1035:
        /*0130*/ 	.word	0x00000000


	//----- nvinfo : EIATTR_CBANK_PARAM_SIZE
	.align		4
.L_1036:
        /*0134*/ 	.byte	0x03, 0x19
        /*0136*/ 	.short	0x00e8


	//----- nvinfo : EIATTR_PARAM_CBANK
	.align		4
        /*0138*/ 	.byte	0x04, 0x0a
        /*013a*/ 	.short	(.L_1038 - .L_1037)
	.align		4
.L_1037:
        /*013c*/ 	.word	index@(.nv.constant0._ZN10layer_norm13ln_fwd_kernelINS_13Kernel_traitsI13__nv_bfloat16S2_S2_S2_fjLj3072ELj1ELj1ELj4ELj16ENS_18Kernel_traits_baseILj3072ES2_S2_S2_S2_fjLj128EEEEELb0ELb0ELb1ELb1EEEvNS_9FwdParamsE)
        /*0140*/ 	.short	0x0210
        /*0142*/ 	.short	0x00e8


	//----- nvinfo : EIATTR_SW_WAR
	.align		4
.L_1038:
        /*0144*/ 	.byte	0x04, 0x36
        /*0146*/ 	.short	(.L_1040 - .L_1039)
.L_1039:
        /*0148*/ 	.word	0x00000008
.L_1040:


//--------------------- .nv.info._ZN10layer_norm13ln_fwd_kernelINS_13Kernel_traitsI13__nv_bfloat16S2_S2_S2_fjLj3072ELj1ELj1ELj4ELj16ENS_18Kernel_traits_baseILj3072ES2_S2_S2_S2_fjLj128EEEEELb0ELb1ELb0ELb0EEEvNS_9FwdParamsE --------------------------
	.section	.nv.info._ZN10layer_norm13ln_fwd_kernelINS_13Kernel_traitsI13__nv_bfloat16S2_S2_S2_fjLj3072ELj1ELj1ELj4ELj16ENS_18Kernel_traits_baseILj3072ES2_S2_S2_S2_fjLj128EEEEELb0ELb1ELb0ELb0EEEvNS_9FwdParamsE,"",@"SHT_CUDA_INFO"
	.sectionflags	@""
	.align	4


	//----- nvinfo : EIATTR_CUDA_API_VERSION
	.align		4
        /*0000*/ 	.byte	0x04, 0x37
        /*0002*/ 	.short	(.L_1042 - .L_1041)
.L_1041:
        /*0004*/ 	.word	0x00000082


	//----- nvinfo : EIATTR_KPARAM_INFO
	.align		4
.L_1042:
        /*0008*/ 	.byte	0x04, 0x17
        /*000a*/ 	.short	(.L_1044 - .L_1043)
.L_1043:
        /*000c*/ 	.word	0x00000000
        /*0010*/ 	.short	0x0000
        /*0012*/ 	.short	0x0000
        /*0014*/ 	.byte	0x00, 0xf0, 0xa1, 0x03


	//----- nvinfo : EIATTR_SPARSE_MMA_MASK
	.align		4
.L_1044:
        /*0018*/ 	.byte	0x03, 0x50
        /*001a*/ 	.short	0x0000


	//----- nvinfo : EIATTR_MAXREG_COUNT
	.align		4
        /*001c*/ 	.byte	0x03, 0x1b
        /*001e*/ 	.short	0x00ff


	//----- nvinfo : EIATTR_NUM_BARRIERS
	.align		4
        /*0020*/ 	.byte	0x02, 0x4c
        /*0022*/ 	.byte	0x01
	.zero		1


	//----- nvinfo : EIATTR_MERCURY_ISA_VERSION
	.align		4
        /*0024*/ 	.byte	0x03, 0x5f
        /*0026*/ 	.short	0x0101


	//----- nvinfo : EIATTR_COOP_GROUP_MASK_REGIDS
	.align		4
        /*0028*/ 	.byte	0x04, 0x29
        /*002a*/ 	.short	(.L_1046 - .L_1045)


	//   ....[0]....
.L_1045:
        /*002c*/ 	.word	0xffffffff


	//   ....[1]....
        /*0030*/ 	.word	0xffffffff


	//   ....[2]....
        /*0034*/ 	.word	0xffffffff


	//   ....[3]....
        /*0038*/ 	.word	0xffffffff


	//   ....[4]....
        /*003c*/ 	.word	0xffffffff


	//   ....[5]....
        /*0040*/ 	.word	0xffffffff


	//   ....[6]....
        /*0044*/ 	.word	0xffffffff


	//   ....[7]....
        /*0048*/ 	.word	0xffffffff


	//   ....[8]....
        /*004c*/ 	.word	0xffffffff


	//   ....[9]....
        /*0050*/ 	.word	0xffffffff


	//   ....[10]....
        /*0054*/ 	.word	0xffffffff


	//   ....[11]....
        /*0058*/ 	.word	0xffffffff


	//   ....[12]....
        /*005c*/ 	.word	0xffffffff


	//   ....[13]....
        /*0060*/ 	.word	0xffffffff


	//   ....[14]....
        /*0064*/ 	.word	0xffffffff


	//   ....[15]....
        /*0068*/ 	.word	0xffffffff


	//   ....[16]....
        /*006c*/ 	.word	0xffffffff


	//   ....[17]....
        /*0070*/ 	.word	0xffffffff


	//   ....[18]....
        /*0074*/ 	.word	0x05000076


	//   ....[19]....
        /*0078*/ 	.word	0x05000076


	//   ....[20]....
        /*007c*/ 	.word	0x05000076


	//   ....[21]....
        /*0080*/ 	.word	0x05000076


	//   ....[22]....
        /*0084*/ 	.word	0x05000076


	//   ....[23]....
        /*0088*/ 	.word	0x05000076


	//   ....[24]....
        /*008c*/ 	.word	0x05000076


	//   ....[25]....
        /*0090*/ 	.word	0x05000076


	//   ....[26]....
        /*0094*/ 	.word	0x05000076


	//   ....[27]....
        /*0098*/ 	.word	0x05000076


	//----- nvinfo : EIATTR_COOP_GROUP_INSTR_OFFSETS
	.align		4
.L_1046:
        /*009c*/ 	.byte	0x04, 0x28
        /*009e*/ 	.short	(.L_1048 - .L_1047)


	//   ....[0]....
.L_1047:
        /*00a0*/ 	.word	0x00001cf0


	//   ....[1]....
        /*00a4*/ 	.word	0x00001d10


	//   ....[2]....
        /*00a8*/ 	.word	0x00001d30


	//   ....[3]....
        /*00ac*/ 	.word	0x00001d50


	//   ....[4]....
        /*00b0*/ 	.word	0x00001d70


	//   ....[5]....
        /*00b4*/ 	.word	0x000020b0


	//   ....[6]....
        /*00b8*/ 	.word	0x000020d0


	//   ....[7]....
        /*00bc*/ 	.word	0x000020f0


	//   ....[8]....
        /*00c0*/ 	.word	0x00002110


	//   ....[9]....
        /*00c4*/ 	.word	0x00002130


	//   ....[10]....
        /*00c8*/ 	.word	0x00002270


	//   ....[11]....
        /*00cc*/ 	.word	0x00002300


	//   ....[12]....
        /*00d0*/ 	.word	0x00002320


	//   ....[13]....
        /*00d4*/ 	.word	0x00002330


	//   ....[14]....
        /*00d8*/ 	.word	0x000023d0


	//   ....[15]....
        /*00dc*/ 	.word	0x00002420


	//   ....[16]....
        /*00e0*/ 	.word	0x000024d0


	//   ....[17]....
        /*00e4*/ 	.word	0x000024e0


	//   ....[18]....
        /*00e8*/ 	.word	0x00002cd0


	//   ....[19]....
        /*00ec*/ 	.word	0x00002d40


	//   ....[20]....
        /*00f0*/ 	.word	0x00002db0


	//   ....[21]....
        /*00f4*/ 	.word	0x00002e20


	//   ....[22]....
        /*00f8*/ 	.word	0x00002e90


	//   ....[23]....
        /*00fc*/ 	.word	0x00003220


	//   ....[24]....
        /*0100*/ 	.word	0x00003290


	//   ....[25]....
        /*0104*/ 	.word	0x00003300


	//   ....[26]....
        /*0108*/ 	.word	0x00003370


	//   ....[27]....
        /*010c*/ 	.word	0x000033e0


	//----- nvinfo : EIATTR_EXIT_INSTR_OFFSETS
	.align		4
.L_1048:
        /*0110*/ 	.byte	0x04, 0x1c
        /*0112*/ 	.short	(.L_1050 - .L_1049)


	//   ....[0]....
.L_1049:
        /*0114*/ 	.word	0x00000610


	//   ....[1]....
        /*0118*/ 	.word	0x00002c70


	//----- nvinfo : EIATTR_MAX_THREADS
	.align		4
.L_1050:
        /*011c*/ 	.byte	0x04, 0x05
        /*011e*/ 	.short	(.L_1052 - .L_1051)
.L_1051:
        /*0120*/ 	.word	0x00000080
        /*0124*/ 	.word	0x00000001
        /*0128*/ 	.word	0x00000001


	//----- nvinfo : EIATTR_CRS_STACK_SIZE
	.align		4
.L_1052:
        /*012c*/ 	.byte	0x04, 0x1e
        /*012e*/ 	.short	(.L_1054 - .L_1053)
.L_1053:
        /*0130*/ 	.word	0x00000000


	//----- nvinfo : EIATTR_CBANK_PARAM_SIZE
	.align		4
.L_1054:
        /*0134*/ 	.byte	0x03, 0x19
        /*0136*/ 	.short	0x00e8


	//----- nvinfo : EIATTR_PARAM_CBANK
	.align		4
        /*0138*/ 	.byte	0x04, 0x0a
        /*013a*/ 	.short	(.L_1056 - .L_1055)
	.align		4
.L_1055:
        /*013c*/ 	.word	index@(.nv.constant0._ZN10layer_norm13ln_fwd_kernelINS_13Kernel_traitsI13__nv_bfloat16S2_S2_S2_fjLj3072ELj1ELj1ELj4ELj16ENS_18Kernel_traits_baseILj3072ES2_S2_S2_S2_fjLj128EEEEELb0ELb1ELb0ELb0EEEvNS_9FwdParamsE)
        /*0140*/ 	.short	0x0210
        /*0142*/ 	.short	0x00e8


	//----- nvinfo : EIATTR_SW_WAR
	.align		4
.L_1056:
        /*0144*/ 	.byte	0x04, 0x36
        /*0146*/ 	.short	(.L_1058 - .L_1057)
.L_1057:
        /*0148*/ 	.word	0x00000008
.L_1058:


//--------------------- .nv.info._ZN10layer_norm13ln_fwd_kernelINS_13Kernel_traitsI13__nv_bfloat16S2_S2_S2_fjLj3072ELj1ELj1ELj4ELj16ENS_18Kernel_traits_baseILj3072ES2_S2_S2_S2_fjLj128EEEEELb0ELb1ELb0ELb1EEEvNS_9FwdParamsE --------------------------
	.section	.nv.info._ZN10layer_norm13ln_fwd_kernelINS_13Kernel_traitsI13__nv_bfloat16S2_S2_S2_fjLj3072ELj1ELj1ELj4ELj16ENS_18Kernel_traits_baseILj3072ES2_S2_S2_S2_fjLj128EEEEELb0ELb1ELb0ELb1EEEvNS_9FwdParamsE,"",@"SHT_CUDA_INFO"
	.sectionflags	@""
	.align	4


	//----- nvinfo : EIATTR_CUDA_API_VERSION
	.align		4
        /*0000*/ 	.byte	0x04, 0x37
        /*0002*/ 	.short	(.L_1060 - .L_1059)
.L_1059:
        /*0004*/ 	.word	0x00000082


	//----- nvinfo : EIATTR_KPARAM_INFO
	.align		4
.L_1060:
        /*0008*/ 	.byte	0x04, 0x17
        /*000a*/ 	.short	(.L_1062 - .L_1061)
.L_1061:
        /*000c*/ 	.word	0x00000000
        /*0010*/ 	.short	0x0000
        /*0012*/ 	.short	0x0000
        /*0014*/ 	.byte	0x00, 0xf0, 0xa1, 0x03


	//----- nvinfo : EIATTR_SPARSE_MMA_MASK
	.align		4
.L_1062:
        /*0018*/ 	.byte	0x03, 0x50
        /*001a*/ 	.short	0x0000


	//----- nvinfo : EIATTR_MAXREG_COUNT
	.align		4
        /*001c*/ 	.byte	0x03, 0x1b
        /*001e*/ 	.short	0x00ff


	//----- nvinfo : EIATTR_NUM_BARRIERS
	.align		4
        /*0020*/ 	.byte	0x02, 0x4c
        /*0022*/ 	.byte	0x01
	.zero		1


	//----- nvinfo : EIATTR_MERCURY_ISA_VERSION
	.align		4
        /*0024*/ 	.byte	0x03, 0x5f
        /*0026*/ 	.short	0x0101


	//----- nvinfo : EIATTR_COOP_GROUP_MASK_REGIDS
	.align		4
        /*0028*/ 	.byte	0x04, 0x29
        /*002a*/ 	.short	(.L_1064 - .L_1063)


	//   ....[0]....
.L_1063:
        /*002c*/ 	.word	0xffffffff


	//   ....[1]....
        /*0030*/ 	.word	0xffffffff


	//   ....[2]....
        /*0034*/ 	.word	0xffffffff


	//   ....[3]....
        /*0038*/ 	.word	0xffffffff


	//   ....[4]....
        /*003c*/ 	.word	0xffffffff


	//   ....[5]....
        /*0040*/ 	.word	0xffffffff


	//   ....[6]....
        /*0044*/ 	.word	0xffffffff


	//   ....[7]....
        /*0048*/ 	.word	0xffffffff


	//   ....[8]....
        /*004c*/ 	.word	0xffffffff


	//   ....[9]....
        /*0050*/ 	.word	0xffffffff


	//   ....[10]....
        /*0054*/ 	.word	0xffffffff


	//   ....[11]....
        /*0058*/ 	.word	0xffffffff


	//   ....[12]....
        /*005c*/ 	.word	0xffffffff


	//   ....[13]....
        /*0060*/ 	.word	0xffffffff


	//   ....[14]....
        /*0064*/ 	.word	0xffffffff


	//   ....[15]....
        /*0068*/ 	.word	0xffffffff


	//   ....[16]....
        /*006c*/ 	.word	0xffffffff


	//   ....[17]....
        /*0070*/ 	.word	0xffffffff


	//   ....[18]....
        /*0074*/ 	.word	0x0500006e


	//   ....[19]....
        /*0078*/ 	.word	0x0500006e


	//   ....[20]....
        /*007c*/ 	.word	0x0500006e


	//   ....[21]....
        /*0080*/ 	.word	0x0500006e


	//   ....[22]....
        /*0084*/ 	.word	0x0500006e


	//   ....[23]....
        /*0088*/ 	.word	0x0500006e


	//   ....[24]....
        /*008c*/ 	.word	0x0500006e


	//   ....[25]....
        /*0090*/ 	.word	0x0500006e


	//   ....[26]....
        /*0094*/ 	.word	0x0500006e


	//   ....[27]....
        /*0098*/ 	.word	0x0500006e


	//----- nvinfo : EIATTR_COOP_GROUP_INSTR_OFFSETS
	.align		4
.L_1064:
        /*009c*/ 	.byte	0x04, 0x28
        /*009e*/ 	.short	(.L_1066 - .L_1065)


	//   ....[0]....
.L_1065:
        /*00a0*/ 	.word	0x00001890


	//   ....[1]....
        /*00a4*/ 	.word	0x000018b0


	//   ....[2]....
        /*00a8*/ 	.word	0x000018d0


	//   ....[3]....
        /*00ac*/ 	.word	0x000018f0


	//   ....[4]....
        /*00b0*/ 	.word	0x00001910


	//   ....[5]....
        /*00b4*/ 	.word	0x00001c40


	//   ....[6]....
        /*00b8*/ 	.word	0x00001c60


	//   ....[7]....
        /*00bc*/ 	.word	0x00001c80


	//   ....[8]....
        /*00c0*/ 	.word	0x00001ca0


	//   ....[9]....
        /*00c4*/ 	.word	0x00001cc0


	//   ....[10]....
        /*00c8*/ 	.word	0x00001e30


	//   ....[11]....
        /*00cc*/ 	.word	0x00001e80


	//   ....[12]....
        /*00d0*/ 	.word	0x00001ea0


	//   ....[13]....
        /*00d4*/ 	.word	0x00001eb0


	//   ....[14]....
        /*00d8*/ 	.word	0x00001f70


	//   ....[15]....
        /*00dc*/ 	.word	0x00001fa0


	//   ....[16]....
        /*00e0*/ 	.word	0x00002040


	//   ....[17]....
        /*00e4*/ 	.word	0x00002070


	//   ....[18]....
        /*00e8*/ 	.word	0x00002790


	//   ....[19]....
        /*00ec*/ 	.word	0x00002800


	//   ....[20]....
        /*00f0*/ 	.word	0x00002870


	//   ....[21]....
        /*00f4*/ 	.word	0x000028e0


	//   ....[22]....
        /*00f8*/ 	.word	0x00002950


	//   ....[23]....
        /*00fc*/ 	.word	0x00002cd0


	//   ....[24]....
        /*0100*/ 	.word	0x00002d40


	//   ....[25]....
        /*0104*/ 	.word	0x00002db0


	//   ....[26]....
        /*0108*/ 	.word	0x00002e20


	//   ....[27]....
        /*010c*/ 	.word	0x00002e90


	//----- nvinfo : EIATTR_EXIT_INSTR_OFFSETS
	.align		4
.L_1066:
        /*0110*/ 	.byte	0x04, 0x1c
        /*0112*/ 	.short	(.L_1068 - .L_1067)


	//   ....[0]....
.L_1067:
        /*0114*/ 	.word	0x00000190


	//   ....[1]....
        /*0118*/ 	.word	0x00002730


	//----- nvinfo : EIATTR_MAX_THREADS
	.align		4
.L_1068:
        /*011c*/ 	.byte	0x04, 0x05
        /*011e*/ 	.short	(.L_1070 - .L_1069)
.L_1069:
        /*0120*/ 	.word	0x00000080
        /*0124*/ 	.word	0x00000001
        /*0128*/ 	.word	0x00000001


	//----- nvinfo : EIATTR_CRS_STACK_SIZE
	.align		4
.L_1070:
        /*012c*/ 	.byte	0x04, 0x1e
        /*012e*/ 	.short	(.L_1072 - .L_1071)
.L_1071:
        /*0130*/ 	.word	0x00000000


	//----- nvinfo : EIATTR_CBANK_PARAM_SIZE
	.align		4
.L_1072:
        /*0134*/ 	.byte	0x03, 0x19
        /*0136*/ 	.short	0x00e8


	//----- nvinfo : EIATTR_PARAM_CBANK
	.align		4
        /*0138*/ 	.byte	0x04, 0x0a
        /*013a*/ 	.short	(.L_1074 - .L_1073)
	.align		4
.L_1073:
        /*013c*/ 	.word	index@(.nv.constant0._ZN10layer_norm13ln_fwd_kernelINS_13Kernel_traitsI13__nv_bfloat16S2_S2_S2_fjLj3072ELj1ELj1ELj4ELj16ENS_18Kernel_traits_baseILj3072ES2_S2_S2_S2_fjLj128EEEEELb0ELb1ELb0ELb1EEEvNS_9FwdParamsE)
        /*0140*/ 	.short	0x0210
        /*0142*/ 	.short	0x00e8


	//----- nvinfo : EIATTR_SW_WAR
	.align		4
.L_1074:
        /*0144*/ 	.byte	0x04, 0x36
        /*0146*/ 	.short	(.L_1076 - .L_1075)
.L_1075:
        /*0148*/ 	.word	0x00000008
.L_1076:


//--------------------- .nv.info._ZN10layer_norm13ln_fwd_kernelINS_13Kernel_traitsI13__nv_bfloat16S2_S2_S2_fjLj3072ELj1ELj1ELj4ELj16ENS_18Kernel_traits_baseILj3072ES2_S2_S2_S2_fjLj128EEEEELb0ELb1ELb1ELb0EEEvNS_9FwdParamsE --------------------------
	.section	.nv.info._ZN10layer_norm13ln_fwd_kernelINS_13Kernel_traitsI13__nv_bfloat16S2_S2_S2_fjLj3072ELj1ELj1ELj4ELj16ENS_18Kernel_traits_baseILj3072ES2_S2_S2_S2_fjLj128EEEEELb0ELb1ELb1ELb0EEEvNS_9FwdParamsE,"",@"SHT_CUDA_INFO"
	.sectionflags	@""
	.align	4


	//----- nvinfo : EIATTR_CUDA_API_VERSION
	.align		4
        /*0000*/ 	.byte	0x04, 0x37
        /*0002*/ 	.short	(.L_1078 - .L_1077)
.L_1077:
        /*0004*/ 	.word	0x00000082


	//----- nvinfo : EIATTR_KPARAM_INFO
	.align		4
.L_1078:
        /*0008*/ 	.byte	0x04, 0x17
        /*000a*/ 	.short	(.L_1080 - .L_1079)
.L_1079:
        /*000c*/ 	.word	0x00000000
        /*0010*/ 	.short	0x0000
        /*0012*/ 	.short	0x0000
        /*0014*/ 	.byte	0x00, 0xf0, 0xa1, 0x03


	//----- nvinfo : EIATTR_SPARSE_MMA_MASK
	.align		4
.L_1080:
        /*0018*/ 	.byte	0x03, 0x50
        /*001a*/ 	.short	0x0000


	//----- nvinfo : EIATTR_MAXREG_COUNT
	.align		4
        /*001c*/ 	.byte	0x03, 0x1b
        /*001e*/ 	.short	0x00ff


	//----- nvinfo : EIATTR_NUM_BARRIERS
	.align		4
        /*0020*/ 	.byte	0x02, 0x4c
        /*0022*/ 	.byte	0x01
	.zero		1


	//----- nvinfo : EIATTR_MERCURY_ISA_VERSION
	.align		4
        /*0024*/ 	.byte	0x03, 0x5f
        /*0026*/ 	.short	0x0101


	//----- nvinfo : EIATTR_COOP_GROUP_MASK_REGIDS
	.align		4
        /*0028*/ 	.byte	0x04, 0x29
        /*002a*/ 	.short	(.L_1082 - .L_1081)


	//   ....[0]....
.L_1081:
        /*002c*/ 	.word	0xffffffff


	//   ....[1]....
        /*0030*/ 	.word	0xffffffff


	//   ....[2]....
        /*0034*/ 	.word	0xffffffff


	//   ....[3]....
        /*0038*/ 	.word	0xffffffff


	//   ....[4]....
        /*003c*/ 	.word	0xffffffff


	//   ....[5]....
        /*0040*/ 	.word	0xffffffff


	//   ....[6]....
        /*0044*/ 	.word	0xffffffff


	//   ....[7]....
        /*0048*/ 	.word	0xffffffff


	//   ....[8]....
        /*004c*/ 	.word	0xffffffff


	//   ....[9]....
        /*0050*/ 	.word	0xffffffff


	//   ....[10]....
        /*0054*/ 	.word	0xffffffff


	//   ....[11]....
        /*0058*/ 	.word	0xffffffff


	//   ....[12]....
        /*005c*/ 	.word	0xffffffff


	//   ....[13]....
        /*0060*/ 	.word	0xffffffff


	//   ....[14]....
        /*0064*/ 	.word	0xffffffff


	//   ....[15]....
        /*0068*/ 	.word	0xffffffff


	//   ....[16]....
        /*006c*/ 	.word	0xffffffff


	//   ....[17]....
        /*0070*/ 	.word	0xffffffff


	//   ....[18]....
        /*0074*/ 	.word	0x05000078


	//   ....[19]....
        /*0078*/ 	.word	0x05000078


	//   ....[20]....
        /*007c*/ 	.word	0x05000078


	//   ....[21]....
        /*0080*/ 	.word	0x05000078


	//   ....[22]....
        /*0084*/ 	.word	0x05000078


	//   ....[23]....
        /*0088*/ 	.word	0x05000078


	//   ....[24]....
        /*008c*/ 	.word	0x05000078


	//   ....[25]....
        /*0090*/ 	.word	0x05000078


	//   ....[26]....
        /*0094*/ 	.word	0x05000078


	//   ....[27]....
        /*0098*/ 	.word	0x05000078


	//----- nvinfo : EIATTR_COOP_GROUP_INSTR_OFFSETS
	.align		4
.L_1082:
        /*009c*/ 	.byte	0x04, 0x28
        /*009e*/ 	.short	(.L_1084 - .L_1083)


	//   ....[0]....
.L_1083:
        /*00a0*/ 	.word	0x00002850


	//   ....[1]....
        /*00a4*/ 	.word	0x00002870


	//   ....[2]....
        /*00a8*/ 	.word	0x00002890


	//   ....[3]....
        /*00ac*/ 	.word	0x000028b0


	//   ....[4]....
        /*00b0*/ 	.word	0x000028d0


	//   ....[5]....
        /*00b4*/ 	.word	0x00002c10


	//   ....[6]....
        /*00b8*/ 	.word	0x00002c30


	//   ....[7]....
        /*00bc*/ 	.word	0x00002c50


	//   ....[8]....
        /*00c0*/ 	.word	0x00002c70


	//   ....[9]....
        /*00c4*/ 	.word	0x00002c90


	//   ....[10]....
        /*00c8*/ 	.word	0x00002df0


	//   ....[11]....
        /*00cc*/ 	.word	0x00002e70


	//   ....[12]....
        /*00d0*/ 	.word	0x00002ee0


	//   ....[13]....
        /*00d4*/ 	.word	0x00002f40


	//   ....[14]....
        /*00d8*/ 	.word	0x00002f50


	//   ....[15]....
        /*00dc*/ 	.word	0x00002fb0


	//   ....[16]....
        /*00e0*/ 	.word	0x00003070


	//   ....[17]....
        /*00e4*/ 	.word	0x00003090


	//   ....[18]....
        /*00e8*/ 	.word	0x000038e0


	//   ....[19]....
        /*00ec*/ 	.word	0x00003940


	//   ....[20]....
        /*00f0*/ 	.word	0x000039a0


	//   ....[21]....
        /*00f4*/ 	.word	0x00003a00


	//   ....[22]....
        /*00f8*/ 	.word	0x00003a60


	//   ....[23]....
        /*00fc*/ 	.word	0x00003de0


	//   ....[24]....
        /*0100*/ 	.word	0x00003e40


	//   ....[25]....
        /*0104*/ 	.word	0x00003ea0


	//   ....[26]....
        /*0108*/ 	.word	0x00003f00


	//   ....[27]....
        /*010c*/ 	.word	0x00003f60


	//----- nvinfo : EIATTR_EXIT_INSTR_OFFSETS
	.align		4
.L_1084:
        /*0110*/ 	.byte	0x04, 0x1c
        /*0112*/ 	.short	(.L_1086 - .L_1085)


	//   ....[0]....
.L_1085:
        /*0114*/ 	.word	0x00000610


	//   ....[1]....
        /*0118*/ 	.word	0x00003890


	//----- nvinfo : EIATTR_MAX_THREADS
	.align		4
.L_1086:
        /*011c*/ 	.byte	0x04, 0x05
        /*011e*/ 	.short	(.L_1088 - .L_1087)
.L_1087:
        /*0120*/ 	.word	0x00000080
        /*0124*/ 	.word	0x00000001
        /*0128*/ 	.word	0x00000001


	//----- nvinfo : EIATTR_CRS_STACK_SIZE
	.align		4
.L_1088:
        /*012c*/ 	.byte	0x04, 0x1e
        /*012e*/ 	.short	(.L_1090 - .L_1089)
.L_1089:
        /*0130*/ 	.word	0x00000000


	//----- nvinfo : EIATTR_CBANK_PARAM_SIZE
	.align		4
.L_1090:
        /*0134*/ 	.byte	0x03, 0x19
        /*0136*/ 	.short	0x00e8


	//----- nvinfo : EIATTR_PARAM_CBANK
	.align		4
        /*0138*/ 	.byte	0x04, 0x0a
        /*013a*/ 	.short	(.L_1092 - .L_1091)
	.align		4
.L_1091:
        /*013c*/ 	.word	index@(.nv.constant0._ZN10layer_norm13ln_fwd_kernelINS_13Kernel_traitsI13__nv_bfloat16S2_S2_S2_fjLj3072ELj1ELj1ELj4ELj16ENS_18Kernel_traits_baseILj3072ES2_S2_S2_S2_fjLj128EEEEELb0ELb1ELb1ELb0EEEvNS_9FwdParamsE)
        /*0140*/ 	.short	0x0210
        /*0142*/ 	.short	0x00e8


	//----- nvinfo : EIATTR_SW_WAR
	.align		4
.L_1092:
        /*0144*/ 	.byte	0x04, 0x36
        /*0146*/ 	.short	(.L_1094 - .L_1093)
.L_1093:
        /*0148*/ 	.word	0x00000008
.L_1094:


//--------------------- .nv.info._ZN10layer_norm13ln_fwd_kernelINS_13Kernel_traitsI13__nv_bfloat16S2_S2_S2_fjLj3072ELj1ELj1ELj4ELj16ENS_18Kernel_traits_baseILj3072ES2_S2_S2_S2_fjLj128EEEEELb0ELb1ELb1ELb1EEEvNS_9FwdParamsE --------------------------
	.section	.nv.info._ZN10layer_norm13ln_fwd_kernelINS_13Kernel_traitsI13__nv_bfloat16S2_S2_S2_fjLj3072ELj1ELj1ELj4ELj16ENS_18Kernel_traits_baseILj3072ES2_S2_S2_S2_fjLj128EEEEELb0ELb1ELb1ELb1EEEvNS_9FwdParamsE,"",@"SHT_CUDA_INFO"
	.sectionflags	@""
	.align	4


	//----- nvinfo : EIATTR_CUDA_API_VERSION
	.align		4
        /*0000*/ 	.byte	0x04, 0x37
        /*0002*/ 	.short	(.L_1096 - .L_1095)
.L_1095:
        /*0004*/ 	.word	0x00000082


	//----- nvinfo : EIATTR_KPARAM_INFO
	.align		4
.L_1096:
        /*0008*/ 	.byte	0x04, 0x17
        /*000a*/ 	.short	(.L_1098 - .L_1097)
.L_1097:
        /*000c*/ 	.word	0x00000000
        /*0010*/ 	.short	0x0000
        /*0012*/ 	.short	0x0000
        /*0014*/ 	.byte	0x00, 0xf0, 0xa1, 0x03


	//----- nvinfo : EIATTR_SPARSE_MMA_MASK
	.align		4
.L_1098:
        /*0018*/ 	.byte	0x03, 0x50
        /*001a*/ 	.short	0x0000


	//----- nvinfo : EIATTR_MAXREG_COUNT
	.align		4
        /*001c*/ 	.byte	0x03, 0x1b
        /*001e*/ 	.short	0x00ff


	//----- nvinfo : EIATTR_NUM_BARRIERS
	.align		4
        /*0020*/ 	.byte	0x02, 0x4c
        /*0022*/ 	.byte	0x01
	.zero		1


	//----- nvinfo : EIATTR_MERCURY_ISA_VERSION
	.align		4
        /*0024*/ 	.byte	0x03, 0x5f
        /*0026*/ 	.short	0x0101


	//----- nvinfo : EIATTR_COOP_GROUP_MASK_REGIDS
	.align		4
        /*0028*/ 	.byte	0x04, 0x29
        /*002a*/ 	.short	(.L_1100 - .L_1099)


	//   ....[0]....
.L_1099:
        /*002c*/ 	.word	0xffffffff


	//   ....[1]....
        /*0030*/ 	.word	0xffffffff


	//   ....[2]....
        /*0034*/ 	.word	0xffffffff


	//   ....[3]....
        /*0038*/ 	.word	0xffffffff


	//   ....[4]....
        /*003c*/ 	.word	0xffffffff


	//   ....[5]....
        /*0040*/ 	.word	0xffffffff


	//   ....[6]....
        /*0044*/ 	.word	0xffffffff


	//   ....[7]....
        /*0048*/ 	.word	0xffffffff


	//   ....[8]....
        /*004c*/ 	.word	0xffffffff


	//   ....[9]....
        /*0050*/ 	.word	0xffffffff


	//   ....[10]....
        /*0054*/ 	.word	0xffffffff


	//   ....[11]....
        /*0058*/ 	.word	0xffffffff


	//   ....[12]....
        /*005c*/ 	.word	0xffffffff


	//   ....[13]....
        /*0060*/ 	.word	0xffffffff


	//   ....[14]....
        /*0064*/ 	.word	0xffffffff


	//   ....[15]....
        /*0068*/ 	.word	0xffffffff


	//   ....[16]....
        /*006c*/ 	.word	0xffffffff


	//   ....[17]....
        /*0070*/ 	.word	0xffffffff


	//   ....[18]....
        /*0074*/ 	.word	0x05000066


	//   ....[19]....
        /*0078*/ 	.word	0x05000066


	//   ....[20]....
        /*007c*/ 	.word	0x05000066


	//   ....[21]....
        /*0080*/ 	.word	0x05000066


	//   ....[22]....
        /*0084*/ 	.word	0x05000066


	//   ....[23]....
        /*0088*/ 	.word	0x05000066


	//   ....[24]....
        /*008c*/ 	.word	0x05000066


	//   ....[25]....
        /*0090*/ 	.word	0x05000066


	//   ....[26]....
        /*0094*/ 	.word	0x05000066


	//   ....[27]....
        /*0098*/ 	.word	0x05000066


	//----- nvinfo : EIATTR_COOP_GROUP_INSTR_OFFSETS
	.align		4
.L_1100:
        /*009c*/ 	.byte	0x04, 0x28
        /*009e*/ 	.short	(.L_1102 - .L_1101)


	//   ....[0]....
.L_1101:
        /*00a0*/ 	.word	0x00002340


	//   ....[1]....
        /*00a4*/ 	.word	0x00002360


	//   ....[2]....
        /*00a8*/ 	.word	0x00002380


	//   ....[3]....
        /*00ac*/ 	.word	0x000023a0


	//   ....[4]....
        /*00b0*/ 	.word	0x000023c0


	//   ....[5]....
        /*00b4*/ 	.word	0x000026f0


	//   ....[6]....
        /*00b8*/ 	.word	0x00002710


	//   ....[7]....
        /*00bc*/ 	.word	0x00002730


	//   ....[8]....
        /*00c0*/ 	.word	0x00002750


	//   ....[9]....
        /*00c4*/ 	.word	0x00002770


	//   ....[10]....
        /*00c8*/ 	.word	0x00002890


	//   ....[11]....
        /*00cc*/ 	.word	0x00002930


	//   ....[12]....
        /*00d0*/ 	.word	0x00002950


	//   ....[13]....
        /*00d4*/ 	.word	0x00002960


	//   ....[14]....
        /*00d8*/ 	.word	0x000029f0


	//   ....[15]....
        /*00dc*/ 	.word	0x00002a40


	//   ....[16]....
        /*00e0*/ 	.word	0x00002b00


	//   ....[17]....
        /*00e4*/ 	.word	0x00002b30


	//   ....[18]....
        /*00e8*/ 	.word	0x00003390


	//   ....[19]....
        /*00ec*/ 	.word	0x00003400


	//   ....[20]....
        /*00f0*/ 	.word	0x00003470


	//   ....[21]....
        /*00f4*/ 	.word	0x000034e0


	//   ....[22]....
        /*00f8*/ 	.word	0x00003550


	//   ....[23]....
        /*00fc*/ 	.word	0x000038d0


	//   ....[24]....
        /*0100*/ 	.word	0x00003940


	//   ....[25]....
        /*0104*/ 	.word	0x000039b0


	//   ....[26]....
        /*0108*/ 	.word	0x00003a20


	//   ....[27]....
        /*010c*/ 	.word	0x00003a90


	//----- nvinfo : EIATTR_EXIT_INSTR_OFFSETS
	.align		4
.L_1102:
        /*0110*/ 	.byte	0x04, 0x1c
        /*0112*/ 	.short	(.L_1104 - .L_1103)


	//   ....[0]....
.L_1103:
        /*0114*/ 	.word	0x00000190


	//   ....[1]....
        /*0118*/ 	.word	0x00003330


	//----- nvinfo : EIATTR_MAX_THREADS
	.align		4
.L_1104:
        /*011c*/ 	.byte	0x04, 0x05
        /*011e*/ 	.short	(.L_1106 - .L_1105)
.L_1105:
        /*0120*/ 	.word	0x00000080
        /*0124*/ 	.word	0x00000001
        /*0128*/ 	.word	0x00000001


	//----- nvinfo : EIATTR_CRS_STACK_SIZE
	.align		4
.L_1106:
        /*012c*/ 	.byte	0x04, 0x1e
        /*012e*/ 	.short	(.L_1108 - .L_1107)
.L_1107:
        /*0130*/ 	.word	0x00000000


	//----- nvinfo : EIATTR_CBANK_PARAM_SIZE
	.align		4
.L_1108:
        /*0134*/ 	.byte	0x03, 0x19
        /*0136*/ 	.short	0x00e8


	//----- nvinfo : EIATTR_PARAM_CBANK
	.align		4
        /*0138*/ 	.byte	0x04, 0x0a
        /*013a*/ 	.short	(.L_1110 - .L_1109)
	.align		4
.L_1109:
        /*013c*/ 	.word	index@(.nv.constant0._ZN10layer_norm13ln_fwd_kernelINS_13Kernel_traitsI13__nv_bfloat16S2_S2_S2_fjLj3072ELj1ELj1ELj4ELj16ENS_18Kernel_traits_baseILj3072ES2_S2_S2_S2_fjLj128EEEEELb0ELb1ELb1ELb1EEEvNS_9FwdParamsE)
        /*0140*/ 	.short	0x0210
        /*0142*/ 	.short	0x00e8


	//----- nvinfo : EIATTR_SW_WAR
	.align		4
.L_1110:
        /*0144*/ 	.byte	0x04, 0x36
        /*0146*/ 	.short	(.L_1112 - .L_1111)
.L_1111:
        /*0148*/ 	.word	0x00000008
.L_1112:


//--------------------- .nv.info._ZN10layer_norm13ln_fwd_kernelINS_13Kernel_traitsI13__nv_bfloat16S2_S2_S2_fjLj3072ELj1ELj1ELj4ELj16ENS_18Kernel_traits_baseILj3072ES2_S2_S2_S2_fjLj128EEEEELb1ELb0ELb0ELb0EEEvNS_9FwdParamsE --------------------------
	.section	.nv.info._ZN10layer_norm13ln_fwd_kernelINS_13Kernel_traitsI13__nv_bfloat16S2_S2_S2_fjLj3072ELj1ELj1ELj4ELj16ENS_18Kernel_traits_baseILj3072ES2_S2_S2_S2_fjLj128EEEEELb1ELb0ELb0ELb0EEEvNS_9FwdParamsE,"",@"SHT_CUDA_INFO"
	.sectionflags	@""
	.align	4


	//----- nvinfo : EIATTR_CUDA_API_VERSION
	.align		4
        /*0000*/ 	.byte	0x04, 0x37
        /*0002*/ 	.short	(.L_1114 - .L_1113)
.L_1113:
        /*0004*/ 	.word	0x00000082


	//----- nvinfo : EIATTR_KPARAM_INFO
	.align		4
.L_1114:
        /*0008*/ 	.byte	0x04, 0x17
        /*000a*/ 	.short	(.L_1116 - .L_1115)
.L_1115:
        /*000c*/ 	.word	0x00000000
        /*0010*/ 	.short	0x0000
        /*0012*/ 	.short	0x0000
        /*0014*/ 	.byte	0x00, 0xf0, 0xa1, 0x03


	//----- nvinfo : EIATTR_SPARSE_MMA_MASK
	.align		4
.L_1116:
        /*0018*/ 	.byte	0x03, 0x50
        /*001a*/ 	.short	0x0000


	//----- nvinfo : EIATTR_MAXREG_COUNT
	.align		4
        /*001c*/ 	.byte	0x03, 0x1b
        /*001e*/ 	.short	0x00ff


	//----- nvinfo : EIATTR_NUM_BARRIERS
	.align		4
        /*0020*/ 	.byte	0x02, 0x4c
        /*0022*/ 	.byte	0x01
	.zero		1


	//----- nvinfo : EIATTR_MERCURY_ISA_VERSION
	.align		4
        /*0024*/ 	.byte	0x03, 0x5f
        /*0026*/ 	.short	0x0101


	//----- nvinfo : EIATTR_COOP_GROUP_MASK_REGIDS
	.align		4
        /*0028*/ 	.byte	0x04, 0x29
        /*002a*/ 	.short	(.L_1118 - .L_1117)


	//   ....[0]....
.L_1117:
        /*002c*/ 	.word	0xffffffff


	//   ....[1]....
        /*0030*/ 	.word	0xffffffff


	//   ....[2]....
        /*0034*/ 	.word	0xffffffff


	//   ....[3]....
        /*0038*/ 	.word	0xffffffff


	//   ....[4]....
        /*003c*/ 	.word	0xffffffff


	//   ....[5]....
        /*0040*/ 	.word	0xffffffff


	//   ....[6]....
        /*0044*/ 	.word	0xffffffff


	//   ....[7]....
        /*0048*/ 	.word	0xffffffff


	//   ....[8]....
        /*004c*/ 	.word	0xffffffff


	//   ....[9]....
        /*0050*/ 	.word	0xffffffff


	//   ....[10]....
        /*0054*/ 	.word	0xffffffff


	//   ....[11]....
        /*0058*/ 	.word	0xffffffff


	//   ....[12]....
        /*005c*/ 	.word	0xffffffff


	//   ....[13]....
        /*0060*/ 	.word	0xffffffff


	//   ....[14]....
        /*0064*/ 	.word	0xffffffff


	//   ....[15]....
        /*0068*/ 	.word	0xffffffff


	//   ....[16]....
        /*006c*/ 	.word	0xffffffff


	//   ....[17]....
        /*0070*/ 	.word	0xffffffff


	//   ....[18]....
        /*0074*/ 	.word	0x0500005a


	//   ....[19]....
        /*0078*/ 	.word	0x0500005a


	//   ....[20]....
        /*007c*/ 	.word	0x0500005a


	//   ....[21]....
        /*0080*/ 	.word	0x0500005a


	//   ....[22]....
        /*0084*/ 	.word	0x0500005a


	//   ....[23]....
        /*0088*/ 	.word	0x0500005a


	//   ....[24]....
        /*008c*/ 	.word	0x0500005a


	//   ....[25]....
        /*0090*/ 	.word	0x0500005a


	//   ....[26]....
        /*0094*/ 	.word	0x0500005a


	//   ....[27]....
        /*0098*/ 	.word	0x0500005a


	//----- nvinfo : EIATTR_COOP_GROUP_INSTR_OFFSETS
	.align		4
.L_1118:
        /*009c*/ 	.byte	0x04, 0x28
        /*009e*/ 	.short	(.L_1120 - .L_1119)


	//   ....[0]....
.L_1119:
        /*00a0*/ 	.word	0x00009ca0


	//   ....[1]....
        /*00a4*/ 	.word	0x00009cc0


	//   ....[2]....
        /*00a8*/ 	.word	0x00009ce0


	//   ....[3]....
        /*00ac*/ 	.word	0x00009d00


	//   ....[4]....
        /*00b0*/ 	.word	0x00009d20


	//   ....[5]....
        /*00b4*/ 	.word	0x0000a060


	//   ....[6]....
        /*00b8*/ 	.word	0x0000a080


	//   ....[7]....
        /*00bc*/ 	.word	0x0000a0a0


	//   ....[8]....
        /*00c0*/ 	.word	0x0000a0c0


	//   ....[9]....
        /*00c4*/ 	.word	0x0000a0e0


	//   ....[10]....
        /*00c8*/ 	.word	0x0000a250


	//   ....[11]....
        /*00cc*/ 	.word	0x0000a2c0


	//   ....[12]....
        /*00d0*/ 	.word	0x0000a2e0


	//   ....[13]....
        /*00d4*/ 	.word	0x0000a2f0


	//   ....[14]....
        /*00d8*/ 	.word	0x0000a3b0


	//   ....[15]....
        /*00dc*/ 	.word	0x0000a3e0


	//   ....[16]....
        /*00e0*/ 	.word	0x0000a490


	//   ....[17]....
        /*00e4*/ 	.word	0x0000a4b0


	//   ....[18]....
        /*00e8*/ 	.word	0x0000acb0


	//   ....[19]....
        /*00ec*/ 	.word	0x0000ad20


	//   ....[20]....
        /*00f0*/ 	.word	0x0000ad90


	//   ....[21]....
        /*00f4*/ 	.word	0x0000ae00


	//   ....[22]....
        /*00f8*/ 	.word	0x0000ae70


	//   ....[23]....
        /*00fc*/ 	.word	0x0000b200


	//   ....[24]....
        /*0100*/ 	.word	0x0000b270


	//   ....[25]....
        /*0104*/ 	.word	0x0000b2e0


	//   ....[26]....
        /*0108*/ 	.word	0x0000b350


	//   ....[27]....
        /*010c*/ 	.word	0x0000b3c0


	//----- nvinfo : EIATTR_EXIT_INSTR_OFFSETS
	.align		4
.L_1120:
        /*0110*/ 	.byte	0x04, 0x1c
        /*0112*/ 	.short	(.L_1122 - .L_1121)


	//   ....[0]....
.L_1121:
        /*0114*/ 	.word	0x00000910


	//   ....[1]....
        /*0118*/ 	.word	0x0000ac50


	//----- nvinfo : EIATTR_MAX_THREADS
	.align		4
.L_1122:
        /*011c*/ 	.byte	0x04, 0x05
        /*011e*/ 	.short	(.L_1124 - .L_1123)
.L_1123:
        /*0120*/ 	.word	0x00000080
        /*0124*/ 	.word	0x00000001
        /*0128*/ 	.word	0x00000001


	//----- nvinfo : EIATTR_CRS_STACK_SIZE
	.align		4
.L_1124:
        /*012c*/ 	.byte	0x04, 0x1e
        /*012e*/ 	.short	(.L_1126 - .L_1125)
.L_1125:
        /*0130*/ 	.word	0x00000000


	//----- nvinfo : EIATTR_CBANK_PARAM_SIZE
	.align		4
.L_1126:
        /*0134*/ 	.byte	0x03, 0x19
        /*0136*/ 	.short	0x00e8


	//----- nvinfo : EIATTR_PARAM_CBANK
	.align		4
        /*0138*/ 	.byte	0x04, 0x0a
        /*013a*/ 	.short	(.L_1128 - .L_1127)
	.align		4
.L_1127:
        /*013c*/ 	.word	index@(.nv.constant0._ZN10layer_norm13ln_fwd_kernelINS_13Kernel_traitsI13__nv_bfloat16S2_S2_S2_fjLj3072ELj1ELj1ELj4ELj16ENS_18Kernel_traits_baseILj3072ES2_S2_S2_S2_fjLj128EEEEELb1ELb0ELb0ELb0EEEvNS_9FwdParamsE)
        /*0140*/ 	.short	0x0210
        /*0142*/ 	.short	0x00e8


	//----- nvinfo : EIATTR_SW_WAR
	.align		4
.L_1128:
        /*0144*/ 	.byte	0x04, 0x36
        /*0146*/ 	.short	(.L_1130 - .L_1129)
.L_1129:
        /*0148*/ 	.word	0x00000008
.L_1130:


//--------------------- .nv.info._ZN10layer_norm13ln_fwd_kernelINS_13Kernel_traitsI13__nv_bfloat16S2_S2_S2_fjLj3072ELj1ELj1ELj4ELj16ENS_18Kernel_traits_baseILj3072ES2_S2_S2_S2_fjLj128EEEEELb1ELb0ELb0ELb1EEEvNS_9FwdParamsE --------------------------
	.section	.nv.info._ZN10layer_norm13ln_fwd_kernelINS_13Kernel_traitsI13__nv_bfloat16S2_S2_S2_fjLj3072ELj1ELj1ELj4ELj16ENS_18Kernel_traits_baseILj3072ES2_S2_S2_S2_fjLj128EEEEELb1ELb0ELb0ELb1EEEvNS_9FwdParamsE,"",@"SHT_CUDA_INFO"
	.sectionflags	@""
	.align	4


	//----- nvinfo : EIATTR_CUDA_API_VERSION
	.align		4
        /*0000*/ 	.byte	0x04, 0x37
        /*0002*/ 	.short	(.L_1132 - .L_1131)
.L_1131:
        /*0004*/ 	.word	0x00000082


	//----- nvinfo : EIATTR_KPARAM_INFO
	.align		4
.L_1132:
        /*0008*/ 	.byte	0x04, 0x17
        /*000a*/ 	.short	(.L_1134 - .L_1133)
.L_1133:
        /*000c*/ 	.word	0x00000000
        /*0010*/ 	.short	0x0000
        /*0012*/ 	.short	0x0000
        /*0014*/ 	.byte	0x00, 0xf0, 0xa1, 0x03


	//----- nvinfo : EIATTR_SPARSE_MMA_MASK
	.align		4
.L_1134:
        /*0018*/ 	.byte	0x03, 0x50
        /*001a*/ 	.short	0x0000


	//----- nvinfo : EIATTR_MAXREG_COUNT
	.align		4
        /*001c*/ 	.byte	0x03, 0x1b
        /*001e*/ 	.short	0x00ff


	//----- nvinfo : EIATTR_NUM_BARRIERS
	.align		4
        /*0020*/ 	.byte	0x02, 0x4c
        /*0022*/ 	.byte	0x01
	.zero		1


	//----- nvinfo : EIATTR_MERCURY_ISA_VERSION
	.align		4
        /*0024*/ 	.byte	0x03, 0x5f
        /*0026*/ 	.short	0x0101


	//----- nvinfo : EIATTR_COOP_GROUP_MASK_REGIDS
	.align		4
        /*0028*/ 	.byte	0x04, 0x29
        /*002a*/ 	.short	(.L_1136 - .L_1135)


	//   ....[0]....
.L_1135:
        /*002c*/ 	.word	0xffffffff


	//   ....[1]....
        /*0030*/ 	.word	0xffffffff


	//   ....[2]....
        /*0034*/ 	.word	0xffffffff


	//   ....[3]....
        /*0038*/ 	.word	0xffffffff


	//   ....[4]....
        /*003c*/ 	.word	0xffffffff


	//   ....[5]....
        /*0040*/ 	.word	0xffffffff


	//   ....[6]....
        /*0044*/ 	.word	0xffffffff


	//   ....[7]....
        /*0048*/ 	.word	0xffffffff


	//   ....[8]....
        /*004c*/ 	.word	0xffffffff


	//   ....[9]....
        /*0050*/ 	.word	0xffffffff


	//   ....[10]....
        /*0054*/ 	.word	0xffffffff


	//   ....[11]....
        /*0058*/ 	.word	0xffffffff


	//   ....[12]....
        /*005c*/ 	.word	0xffffffff


	//   ....[13]....
        /*0060*/ 	.word	0xffffffff


	//   ....[14]....
        /*0064*/ 	.word	0xffffffff


	//   ....[15]....
        /*0068*/ 	.word	0xffffffff


	//   ....[16]....
        /*006c*/ 	.word	0xffffffff


	//   ....[17]....
        /*0070*/ 	.word	0xffffffff


	//   ....[18]....
        /*0074*/ 	.word	0x05000029


	//   ....[19]....
        /*0078*/ 	.word	0x05000029


	//   ....[20]....
        /*007c*/ 	.word	0x05000029


	//   ....[21]....
        /*0080*/ 	.word	0x05000029


	//   ....[22]....
        /*0084*/ 	.word	0x05000029


	//   ....[23]....
        /*0088*/ 	.word	0x05000029


	//   ....[24]....
        /*008c*/ 	.word	0x05000029


	//   ....[25]....
        /*0090*/ 	.word	0x05000029


	//   ....[26]....
        /*0094*/ 	.word	0x05000029


	//   ....[27]....
        /*0098*/ 	.word	0x05000029


	//----- nvinfo : EIATTR_COOP_GROUP_INSTR_OFFSETS
	.align		4
.L_1136:
        /*009c*/ 	.byte	0x04, 0x28
        /*009e*/ 	.short	(.L_1138 - .L_1137)


	//   ....[0]....
.L_1137:
        /*00a0*/ 	.word	0x00009700


	//   ....[1]....
        /*00a4*/ 	.word	0x00009720


	//   ....[2]....
        /*00a8*/ 	.word	0x00009740


	//   ....[3]....
        /*00ac*/ 	.word	0x00009760


	//   ....[4]....
        /*00b0*/ 	.word	0x00009780


	//   ....[5]....
        /*00b4*/ 	.word	0x00009ab0


	//   ....[6]....
        /*00b8*/ 	.word	0x00009ad0


	//   ....[7]....
        /*00bc*/ 	.word	0x00009af0


	//   ....[8]....
        /*00c0*/ 	.word	0x00009b10


	//   ....[9]....
        /*00c4*/ 	.word	0x00009b30


	//   ....[10]....
        /*00c8*/ 	.word	0x00009c90


	//   ....[11]....
        /*00cc*/ 	.word	0x00009d00


	//   ....[12]....
        /*00d0*/ 	.word	0x00009d50


	//   ....[13]....
        /*00d4*/ 	.word	0x00009d70


	//   ....[14]....
        /*00d8*/ 	.word	0x00009e10


	//   ....[15]....
        /*00dc*/ 	.word	0x00009e40


	//   ....[16]....
        /*00e0*/ 	.word	0x00009ee0


	//   ....[17]....
        /*00e4*/ 	.word	0x00009f00


	//   ....[18]....
        /*00e8*/ 	.word	0x0000a620


	//   ....[19]....
        /*00ec*/ 	.word	0x0000a690


	//   ....[20]....
        /*00f0*/ 	.word	0x0000a700


	//   ....[21]....
        /*00f4*/ 	.word	0x0000a770


	//   ....[22]....
        /*00f8*/ 	.word	0x0000a7e0


	//   ....[23]....
        /*00fc*/ 	.word	0x0000ab60


	//   ....[24]....
        /*0100*/ 	.word	0x0000abd0


	//   ....[25]....
        /*0104*/ 	.word	0x0000ac40


	//   ....[26]....
        /*0108*/ 	.word	0x0000acb0


	//   ....[27]....
        /*010c*/ 	.word	0x0000ad20


	//----- nvinfo : EIATTR_EXIT_INSTR_OFFSETS
	.align		4
.L_1138:
        /*0110*/ 	.byte	0x04, 0x1c
        /*0112*/ 	.short	(.L_1140 - .L_1139)


	//   ....[0]....
.L_1139:
        /*0114*/ 	.word	0x000005c0


	//   ....[1]....
        /*0118*/ 	.word	0x0000a5d0


	//----- nvinfo : EIATTR_MAX_THREADS
	.align		4
.L_1140:
        /*011c*/ 	.byte	0x04, 0x05
        /*011e*/ 	.short	(.L_1142 - .L_1141)
.L_1141:
        /*0120*/ 	.word	0x00000080
        /*0124*/ 	.word	0x00000001
        /*0128*/ 	.word	0x00000001


	//----- nvinfo : EIATTR_CRS_STACK_SIZE
	.align		4
.L_1142:
        /*012c*/ 	.byte	0x04, 0x1e
        /*012e*/ 	.short	(.L_1144 - .L_1143)
.L_1143:
        /*0130*/ 	.word	0x00000000


	//----- nvinfo : EIATTR_CBANK_PARAM_SIZE
	.align		4
.L_1144:
        /*0134*/ 	.byte	0x03, 0x19
        /*0136*/ 	.short	0x00e8


	//----- nvinfo : EIATTR_PARAM_CBANK
	.align		4
        /*0138*/ 	.byte	0x04, 0x0a
        /*013a*/ 	.short	(.L_1146 - .L_1145)
	.align		4
.L_1145:
        /*013c*/ 	.word	index@(.nv.constant0._ZN10layer_norm13ln_fwd_kernelINS_13Kernel_traitsI13__nv_bfloat16S2_S2_S2_fjLj3072ELj1ELj1ELj4ELj16ENS_18Kernel_traits_baseILj3072ES2_S2_S2_S2_fjLj128EEEEELb1ELb0ELb0ELb1EEEvNS_9FwdParamsE)
        /*0140*/ 	.short	0x0210
        /*0142*/ 	.short	0x00e8


	//----- nvinfo : EIATTR_SW_WAR
	.align		4
.L_1146:
        /*0144*/ 	.byte	0x04, 0x36
        /*0146*/ 	.short	(.L_1148 - .L_1147)
.L_1147:
        /*0148*/ 	.word	0x00000008
.L_1148:


//--------------------- .nv.info._ZN10layer_norm13ln_fwd_kernelINS_13Kernel_traitsI13__nv_bfloat16S2_S2_S2_fjLj3072ELj1ELj1ELj4ELj16ENS_18Kernel_traits_baseILj3072ES2_S2_S2_S2_fjLj128EEEEELb1ELb0ELb1ELb0EEEvNS_9FwdParamsE --------------------------
	.section	.nv.info._ZN10layer_norm13ln_fwd_kernelINS_13Kernel_traitsI13__nv_bfloat16S2_S2_S2_fjLj3072ELj1ELj1ELj4ELj16ENS_18Kernel_traits_baseILj3072ES2_S2_S2_S2_fjLj128EEEEELb1ELb0ELb1ELb0EEEvNS_9FwdParamsE,"",@"SHT_CUDA_INFO"
	.sectionflags	@""
	.align	4


	//----- nvinfo : EIATTR_CUDA_API_VERSION
	.align		4
        /*0000*/ 	.byte	0x04, 0x37
        /*0002*/ 	.short	(.L_1150 - .L_1149)
.L_1149:
        /*0004*/ 	.word	0x00000082


	//----- nvinfo : EIATTR_KPARAM_INFO
	.align		4
.L_1150:
        /*0008*/ 	.byte	0x04, 0x17
        /*000a*/ 	.short	(.L_1152 - .L_1151)
.L_1151:
        /*000c*/ 	.word	0x00000000
        /*0010*/ 	.short	0x0000
        /*0012*/ 	.short	0x0000
        /*0014*/ 	.byte	0x00, 0xf0, 0xa1, 0x03


	//----- nvinfo : EIATTR_SPARSE_MMA_MASK
	.align		4
.L_1152:
        /*0018*/ 	.byte	0x03, 0x50
        /*001a*/ 	.short	0x0000


	//----- nvinfo : EIATTR_MAXREG_COUNT
	.align		4
        /*001c*/ 	.byte	0x03, 0x1b
        /*001e*/ 	.short	0x00ff


	//----- nvinfo : EIATTR_NUM_BARRIERS
	.align		4
        /*0020*/ 	.byte	0x02, 0x4c
        /*0022*/ 	.byte	0x01
	.zero		1


	//----- nvinfo : EIATTR_MERCURY_ISA_VERSION
	.align		4
        /*0024*/ 	.byte	0x03, 0x5f
        /*0026*/ 	.short	0x0101


	//----- nvinfo : EIATTR_COOP_GROUP_MASK_REGIDS
	.align		4
        /*0028*/ 	.byte	0x04, 0x29
        /*002a*/ 	.short	(.L_1154 - .L_1153)


	//   ....[0]....
.L_1153:
        /*002c*/ 	.word	0xffffffff


	//   ....[1]....
        /*0030*/ 	.word	0xffffffff


	//   ....[2]....
        /*0034*/ 	.word	0xffffffff


	//   ....[3]....
        /*0038*/ 	.word	0xffffffff


	//   ....[4]....
        /*003c*/ 	.word	0xffffffff


	//   ....[5]....
        /*0040*/ 	.word	0xffffffff


	//   ....[6]....
        /*0044*/ 	.word	0xffffffff


	//   ....[7]....
        /*0048*/ 	.word	0xffffffff


	//   ....[8]....
        /*004c*/ 	.word	0xffffffff


	//   ....[9]....
        /*0050*/ 	.word	0xffffffff


	//   ....[10]....
        /*0054*/ 	.word	0xffffffff


	//   ....[11]....
        /*0058*/ 	.word	0xffffffff


	//   ....[12]....
        /*005c*/ 	.word	0xffffffff


	//   ....[13]....
        /*0060*/ 	.word	0xffffffff


	//   ....[14]....
        /*0064*/ 	.word	0xffffffff


	//   ....[15]....
        /*0068*/ 	.word	0xffffffff


	//   ....[16]....
        /*006c*/ 	.word	0xffffffff


	//   ....[17]....
        /*0070*/ 	.word	0xffffffff


	//   ....[18]....
        /*0074*/ 	.word	0x05000074


	//   ....[19]....
        /*0078*/ 	.word	0x05000074


	//   ....[20]....
        /*007c*/ 	.word	0x05000074


	//   ....[21]....
        /*0080*/ 	.word	0x05000074


	//   ....[22]....
        /*0084*/ 	.word	0x05000074


	//   ....[23]....
        /*0088*/ 	.word	0x05000074


	//   ....[24]....
        /*008c*/ 	.word	0x05000074


	//   ....[25]....
        /*0090*/ 	.word	0x05000074


	//   ....[26]....
        /*0094*/ 	.word	0x05000074


	//   ....[27]....
        /*0098*/ 	.word	0x05000074


	//----- nvinfo : EIATTR_COOP_GROUP_INSTR_OFFSETS
	.align		4
.L_1154:
        /*009c*/ 	.byte	0x04, 0x28
        /*009e*/ 	.short	(.L_1156 - .L_1155)


	//   ....[0]....
.L_1155:
        /*00a0*/ 	.word	0x0000ac20


	//   ....[1]....
        /*00a4*/ 	.word	0x0000ac40


	//   ....[2]....
        /*00a8*/ 	.word	0x0000ac60


	//   ....[3]....
        /*00ac*/ 	.word	0x0000ac80


	//   ....[4]....
        /*00b0*/ 	.word	0x0000aca0


	//   ....[5]....
        /*00b4*/ 	.word	0x0000afe0


	//   ....[6]....
        /*00b8*/ 	.word	0x0000b000


	//   ....[7]....
        /*00bc*/ 	.word	0x0000b020


	//   ....[8]....
        /*00c0*/ 	.word	0x0000b040


	//   ....[9]....
        /*00c4*/ 	.word	0x0000b060


	//   ....[10]....
        /*00c8*/ 	.word	0x0000b1e0


	//   ....[11]....
        /*00cc*/ 	.word	0x0000b250


	//   ....[12]....
        /*00d0*/ 	.word	0x0000b260


	//   ....[13]....
        /*00d4*/ 	.word	0x0000b290


	//   ....[14]....
        /*00d8*/ 	.word	0x0000b2f0


	//   ....[15]....
        /*00dc*/ 	.word	0x0000b320


	//   ....[16]....
        /*00e0*/ 	.word	0x0000b420


	//   ....[17]....
        /*00e4*/ 	.word	0x0000b430


	//   ....[18]....
        /*00e8*/ 	.word	0x0000bcc0


	//   ....[19]....
        /*00ec*/ 	.word	0x0000bd30


	//   ....[20]....
        /*00f0*/ 	.word	0x0000bda0


	//   ....[21]....
        /*00f4*/ 	.word	0x0000be10


	//   ....[22]....
        /*00f8*/ 	.word	0x0000be80


	//   ....[23]....
        /*00fc*/ 	.word	0x0000c210


	//   ....[24]....
        /*0100*/ 	.word	0x0000c280


	//   ....[25]....
        /*0104*/ 	.word	0x0000c2f0


	//   ....[26]....
        /*0108*/ 	.word	0x0000c360


	//   ....[27]....
        /*010c*/ 	.word	0x0000c3d0


	//----- nvinfo : EIATTR_EXIT_INSTR_OFFSETS
	.align		4
.L_1156:
        /*0110*/ 	.byte	0x04, 0x1c
        /*0112*/ 	.short	(.L_1158 - .L_1157)


	//   ....[0]....
.L_1157:
        /*0114*/ 	.word	0x00000900


	//   ....[1]....
        /*0118*/ 	.word	0x0000bc60


	//----- nvinfo : EIATTR_MAX_THREADS
	.align		4
.L_1158:
        /*011c*/ 	.byte	0x04, 0x05
        /*011e*/ 	.short	(.L_1160 - .L_1159)
.L_1159:
        /*0120*/ 	.word	0x00000080
        /*0124*/ 	.word	0x00000001
        /*0128*/ 	.word	0x00000001


	//----- nvinfo : EIATTR_CRS_STACK_SIZE
	.align		4
.L_1160:
        /*012c*/ 	.byte	0x04, 0x1e
        /*012e*/ 	.short	(.L_1162 - .L_1161)
.L_1161:
        /*0130*/ 	.word	0x00000000


	//----- nvinfo : EIATTR_CBANK_PARAM_SIZE
	.align		4
.L_1162:
        /*0134*/ 	.byte	0x03, 0x19
        /*0136*/ 	.short	0x00e8


	//----- nvinfo : EIATTR_PARAM_CBANK
	.align		4
        /*0138*/ 	.byte	0x04, 0x0a
        /*013a*/ 	.short	(.L_1164 - .L_1163)
	.align		4
.L_1163:
        /*013c*/ 	.word	index@(.nv.constant0._ZN10layer_norm13ln_fwd_kernelINS_13Kernel_traitsI13__nv_bfloat16S2_S2_S2_fjLj3072ELj1ELj1ELj4ELj16ENS_18Kernel_traits_baseILj3072ES2_S2_S2_S2_fjLj128EEEEELb1ELb0ELb1ELb0EEEvNS_9FwdParamsE)
        /*0140*/ 	.short	0x0210
        /*0142*/ 	.short	0x00e8


	//----- nvinfo : EIATTR_SW_WAR
	.align		4
.L_1164:
        /*0144*/ 	.byte	0x04, 0x36
        /*0146*/ 	.short	(.L_1166 - .L_1165)
.L_1165:
        /*0148*/ 	.word	0x00000008
.L_1166:


//--------------------- .nv.info._ZN10layer_norm13ln_fwd_kernelINS_13Kernel_traitsI13__nv_bfloat16S2_S2_S2_fjLj3072ELj1ELj1ELj4ELj16ENS_18Kernel_traits_baseILj3072ES2_S2_S2_S2_fjLj128EEEEELb1ELb0ELb1ELb1EEEvNS_9FwdParamsE --------------------------
	.section	.nv.info._ZN10layer_norm13ln_fwd_kernelINS_13Kernel_traitsI13__nv_bfloat16S2_S2_S2_fjLj3072ELj1ELj1ELj4ELj16ENS_18Kernel_traits_baseILj3072ES2_S2_S2_S2_fjLj128EEEEELb1ELb0ELb1ELb1EEEvNS_9FwdParamsE,"",@"SHT_CUDA_INFO"
	.sectionflags	@""
	.align	4


	//----- nvinfo : EIATTR_CUDA_API_VERSION
	.align		4
        /*0000*/ 	.byte	0x04, 0x37
        /*0002*/ 	.short	(.L_1168 - .L_1167)
.L_1167:
        /*0004*/ 	.word	0x00000082


	//----- nvinfo : EIATTR_KPARAM_INFO
	.align		4
.L_1168:
        /*0008*/ 	.byte	0x04, 0x17
        /*000a*/ 	.short	(.L_1170 - .L_1169)
.L_1169:
        /*000c*/ 	.word	0x00000000
        /*0010*/ 	.short	0x0000
        /*0012*/ 	.short	0x0000
        /*0014*/ 	.byte	0x00, 0xf0, 0xa1, 0x03


	//----- nvinfo : EIATTR_SPARSE_MMA_MASK
	.align		4
.L_1170:
        /*0018*/ 	.byte	0x03, 0x50
        /*001a*/ 	.short	0x0000


	//----- nvinfo : EIATTR_MAXREG_COUNT
	.align		4
        /*001c*/ 	.byte	0x03, 0x1b
        /*001e*/ 	.short	0x00ff


	//----- nvinfo : EIATTR_NUM_BARRIERS
	.align		4
        /*0020*/ 	.byte	0x02, 0x4c
        /*0022*/ 	.byte	0x01
	.zero		1


	//----- nvinfo : EIATTR_MERCURY_ISA_VERSION
	.align		4
        /*0024*/ 	.byte	0x03, 0x5f
        /*0026*/ 	.short	0x0101


	//----- nvinfo : EIATTR_COOP_GROUP_MASK_REGIDS
	.align		4
        /*0028*/ 	.byte	0x04, 0x29
        /*002a*/ 	.short	(.L_1172 - .L_1171)


	//   ....[0]....
.L_1171:
        /*002c*/ 	.word	0xffffffff


	//   ....[1]....
        /*0030*/ 	.word	0xffffffff


	//   ....[2]....
        /*0034*/ 	.word	0xffffffff


	//   ....[3]....
        /*0038*/ 	.word	0xffffffff


	//   ....[4]....
        /*003c*/ 	.word	0xffffffff


	//   ....[5]....
        /*0040*/ 	.word	0xffffffff


	//   ....[6]....
        /*0044*/ 	.word	0xffffffff


	//   ....[7]....
        /*0048*/ 	.word	0xffffffff


	//   ....[8]....
        /*004c*/ 	.word	0xffffffff


	//   ....[9]....
        /*0050*/ 	.word	0xffffffff


	//   ....[10]....
        /*0054*/ 	.word	0xffffffff


	//   ....[11]....
        /*0058*/ 	.word	0xffffffff


	//   ....[12]....
        /*005c*/ 	.word	0xffffffff


	//   ....[13]....
        /*0060*/ 	.word	0xffffffff


	//   ....[14]....
        /*0064*/ 	.word	0xffffffff


	//   ....[15]....
        /*0068*/ 	.word	0xffffffff


	//   ....[16]....
        /*006c*/ 	.word	0xffffffff


	//   ....[17]....
        /*0070*/ 	.word	0xffffffff


	//   ....[18]....
        /*0074*/ 	.word	0x05000051


	//   ....[19]....
        /*0078*/ 	.word	0x05000051


	//   ....[20]....
        /*007c*/ 	.word	0x05000051


	//   ....[21]....
        /*0080*/ 	.word	0x05000051


	//   ....[22]....
        /*0084*/ 	.word	0x05000051


	//   ....[23]....
        /*0088*/ 	.word	0x05000051


	//   ....[24]....
        /*008c*/ 	.word	0x05000051


	//   ....[25]....
        /*0090*/ 	.word	0x05000051


	//   ....[26]....
        /*0094*/ 	.word	0x05000051


	//   ....[27]....
        /*0098*/ 	.word	0x05000051


	//----- nvinfo : EIATTR_COOP_GROUP_INSTR_OFFSETS
	.align		4
.L_1172:
        /*009c*/ 	.byte	0x04, 0x28
        /*009e*/ 	.short	(.L_1174 - .L_1173)


	//   ....[0]....
.L_1173:
        /*00a0*/ 	.word	0x0000a660


	//   ....[1]....
        /*00a4*/ 	.word	0x0000a680


	//   ....[2]....
        /*00a8*/ 	.word	0x0000a6a0


	//   ....[3]....
        /*00ac*/ 	.word	0x0000a6c0


	//   ....[4]....
        /*00b0*/ 	.word	0x0000a6e0


	//   ....[5]....
        /*00b4*/ 	.word	0x0000aa10


	//   ....[6]....
        /*00b8*/ 	.word	0x0000aa30


	//   ....[7]....
        /*00bc*/ 	.word	0x0000aa50


	//   ....[8]....
        /*00c0*/ 	.word	0x0000aa70


	//   ....[9]....
        /*00c4*/ 	.word	0x0000aa90


	//   ....[10]....
        /*00c8*/ 	.word	0x0000ac20


	//   ....[11]....
        /*00cc*/ 	.word	0x0000ac70


	//   ....[12]....
        /*00d0*/ 	.word	0x0000ac90


	//   ....[13]....
        /*00d4*/ 	.word	0x0000aca0


	//   ....[14]....
        /*00d8*/ 	.word	0x0000ad60


	//   ....[15]....
        /*00dc*/ 	.word	0x0000ad90


	//   ....[16]....
        /*00e0*/ 	.word	0x0000ae30


	//   ....[17]....
        /*00e4*/ 	.word	0x0000ae50


	//   ....[18]....
        /*00e8*/ 	.word	0x0000b860


	//   ....[19]....
        /*00ec*/ 	.word	0x0000b8d0


	//   ....[20]....
        /*00f0*/ 	.word	0x0000b940


	//   ....[21]....
        /*00f4*/ 	.word	0x0000b9b0


	//   ....[22]....
        /*00f8*/ 	.word	0x0000ba20


	//   ....[23]....
        /*00fc*/ 	.word	0x0000bda0


	//   ....[24]....
        /*0100*/ 	.word	0x0000be10


	//   ....[25]....
        /*0104*/ 	.word	0x0000be80


	//   ....[26]....
        /*0108*/ 	.word	0x0000bef0


	//   ....[27]....
        /*010c*/ 	.word	0x0000bf60


	//----- nvinfo : EIATTR_EXIT_INSTR_OFFSETS
	.align		4
.L_1174:
        /*0110*/ 	.byte	0x04, 0x1c
        /*0112*/ 	.short	(.L_1176 - .L_1175)


	//   ....[0]....
.L_1175:
        /*0114*/ 	.word	0x000005c0


	//   ....[1]....
        /*0118*/ 	.word	0x0000b810


	//----- nvinfo : EIATTR_MAX_THREADS
	.align		4
.L_1176:
        /*011c*/ 	.byte	0x04, 0x05
        /*011e*/ 	.short	(.L_1178 - .L_1177)
.L_1177:
        /*0120*/ 	.word	0x00000080
        /*0124*/ 	.word	0x00000001
        /*0128*/ 	.word	0x00000001


	//----- nvinfo : EIATTR_CRS_STACK_SIZE
	.align		4
.L_1178:
        /*012c*/ 	.byte	0x04, 0x1e
        /*012e*/ 	.short	(.L_1180 - .L_1179)
.L_1179:
        /*0130*/ 	.word	0x00000000


	//----- nvinfo : EIATTR_CBANK_PARAM_SIZE
	.align		4
.L_1180:
        /*0134*/ 	.byte	0x03, 0x19
        /*0136*/ 	.short	0x00e8


	//----- nvinfo : EIATTR_PARAM_CBANK
	.align		4
        /*0138*/ 	.byte	0x04, 0x0a
        /*013a*/ 	.short	(.L_1182 - .L_1181)
	.align		4
.L_1181:
        /*013c*/ 	.word	index@(.nv.constant0._ZN10layer_norm13ln_fwd_kernelINS_13Kernel_traitsI13__nv_bfloat16S2_S2_S2_fjLj3072ELj1ELj1ELj4ELj16ENS_18Kernel_traits_baseILj3072ES2_S2_S2_S2_fjLj128EEEEELb1ELb0ELb1ELb1EEEvNS_9FwdParamsE)
        /*0140*/ 	.short	0x0210
        /*0142*/ 	.short	0x00e8


	//----- nvinfo : EIATTR_SW_WAR
	.align		4
.L_1182:
        /*0144*/ 	.byte	0x04, 0x36
        /*0146*/ 	.short	(.L_1184 - .L_1183)
.L_1183:
        /*0148*/ 	.word	0x00000008
.L_1184:


//--------------------- .nv.info._ZN10layer_norm13ln_fwd_kernelINS_13Kernel_traitsI13__nv_bfloat16S2_S2_S2_fjLj3072ELj1ELj1ELj4ELj16ENS_18Kernel_traits_baseILj3072ES2_S2_S2_S2_fjLj128EEEEELb1ELb1ELb0ELb0EEEvNS_9FwdParamsE --------------------------
	.section	.nv.info._ZN10layer_norm13ln_fwd_kernelINS_13Kernel_traitsI13__nv_bfloat16S2_S2_S2_fjLj3072ELj1ELj1ELj4ELj16ENS_18Kernel_traits_baseILj3072ES2_S2_S2_S2_fjLj128EEEEELb1ELb1ELb0ELb0EEEvNS_9FwdParamsE,"",@"SHT_CUDA_INFO"
	.sectionflags	@""
	.align	4


	//----- nvinfo : EIATTR_CUDA_API_VERSION
	.align		4
        /*0000*/ 	.byte	0x04, 0x37
        /*0002*/ 	.short	(.L_1186 - .L_1185)
.L_1185:
        /*0004*/ 	.word	0x00000082


	//----- nvinfo : EIATTR_KPARAM_INFO
	.align		4
.L_1186:
        /*0008*/ 	.byte	0x04, 0x17
        /*000a*/ 	.short	(.L_1188 - .L_1187)
.L_1187:
        /*000c*/ 	.word	0x00000000
        /*0010*/ 	.short	0x0000
        /*0012*/ 	.short	0x0000
        /*0014*/ 	.byte	0x00, 0xf0, 0xa1, 0x03


	//----- nvinfo : EIATTR_SPARSE_MMA_MASK
	.align		4
.L_1188:
        /*0018*/ 	.byte	0x03, 0x50
        /*001a*/ 	.short	0x0000


	//----- nvinfo : EIATTR_MAXREG_COUNT
	.align		4
        /*001c*/ 	.byte	0x03, 0x1b
        /*001e*/ 	.short	0x00ff


	//----- nvinfo : EIATTR_NUM_BARRIERS
	.align		4
        /*0020*/ 	.byte	0x02, 0x4c
        /*0022*/ 	.byte	0x01
	.zero		1


	//----- nvinfo : EIATTR_MERCURY_ISA_VERSION
	.align		4
        /*0024*/ 	.byte	0x03, 0x5f
        /*0026*/ 	.short	0x0101


	//----- nvinfo : EIATTR_COOP_GROUP_MASK_REGIDS
	.align		4
        /*0028*/ 	.byte	0x04, 0x29
        /*002a*/ 	.short	(.L_1190 - .L_1189)


	//   ....[0]....
.L_1189:
        /*002c*/ 	.word	0xffffffff


	//   ....[1]....
        /*0030*/ 	.word	0xffffffff


	//   ....[2]....
        /*0034*/ 	.word	0xffffffff


	//   ....[3]....
        /*0038*/ 	.word	0xffffffff


	//   ....[4]....
        /*003c*/ 	.word	0xffffffff


	//   ....[5]....
        /*0040*/ 	.word	0xffffffff


	//   ....[6]....
        /*0044*/ 	.word	0xffffffff


	//   ....[7]....
        /*0048*/ 	.word	0xffffffff


	//   ....[8]....
        /*004c*/ 	.word	0xffffffff


	//   ....[9]....
        /*0050*/ 	.word	0xffffffff


	//   ....[10]....
        /*0054*/ 	.word	0xffffffff


	//   ....[11]....
        /*0058*/ 	.word	0xffffffff


	//   ....[12]....
        /*005c*/ 	.word	0xffffffff


	//   ....[13]....
        /*0060*/ 	.word	0xffffffff


	//   ....[14]....
        /*0064*/ 	.word	0xffffffff


	//   ....[15]....
        /*0068*/ 	.word	0xffffffff


	//   ....[16]....
        /*006c*/ 	.word	0xffffffff


	//   ....[17]....
        /*0070*/ 	.word	0xffffffff


	//   ....[18]....
        /*0074*/ 	.word	0x05000070


	//   ....[19]....
        /*0078*/ 	.word	0x05000070


	//   ....[20]....
        /*007c*/ 	.word	0x05000070


	//   ....[21]....
        /*0080*/ 	.word	0x05000070


	//   ....[22]....
        /*0084*/ 	.word	0x05000070


	//   ....[23]....
        /*0088*/ 	.word	0x05000070


	//   ....[24]....
        /*008c*/ 	.word	0x05000070


	//   ....[25]....
        /*0090*/ 	.word	0x05000070


	//   ....[26]....
        /*0094*/ 	.word	0x05000070


	//   ....[27]....
        /*0098*/ 	.word	0x05000070


	//----- nvinfo : EIATTR_COOP_GROUP_INSTR_OFFSETS
	.align		4
.L_1190:
        /*009c*/ 	.byte	0x04, 0x28
        /*009e*/ 	.short	(.L_1192 - .L_1191)


	//   ....[0]....
.L_1191:
        /*00a0*/ 	.word	0x0000a0f0


	//   ....[1]....
        /*00a4*/ 	.word	0x0000a110


	//   ....[2]....
        /*00a8*/ 	.word	0x0000a130


	//   ....[3]....
        /*00ac*/ 	.word	0x0000a150


	//   ....[4]....
        /*00b0*/ 	.word	0x0000a170


	//   ....[5]....
        /*00b4*/ 	.word	0x0000a4b0


	//   ....[6]....
        /*00b8*/ 	.word	0x0000a4d0


	//   ....[7]....
        /*00bc*/ 	.word	0x0000a4f0


	//   ....[8]....
        /*00c0*/ 	.word	0x0000a510


	//   ....[9]....
        /*00c4*/ 	.word	0x0000a530


	//   ....[10]....
        /*00c8*/ 	.word	0x0000a6c0


	//   ....[11]....
        /*00cc*/ 	.word	0x0000a6e0


	//   ....[12]....
        /*00d0*/ 	.word	0x0000a770


	//   ....[13]....
        /*00d4*/ 	.word	0x0000a7d0


	//   ....[14]....
        /*00d8*/ 	.word	0x0000a7e0


	//   ....[15]....
        /*00dc*/ 	.word	0x0000a7f0


	//   ....[16]....
        /*00e0*/ 	.word	0x0000a8f0


	//   ....[17]....
        /*00e4*/ 	.word	0x0000a900


	//   ....[18]....
        /*00e8*/ 	.word	0x0000b100


	//   ....[19]....
        /*00ec*/ 	.word	0x0000b170


	//   ....[20]....
        /*00f0*/ 	.word	0x0000b1e0


	//   ....[21]....
        /*00f4*/ 	.word	0x0000b250


	//   ....[22]....
        /*00f8*/ 	.word	0x0000b2c0


	//   ....[23]....
        /*00fc*/ 	.word	0x0000b650


	//   ....[24]....
        /*0100*/ 	.word	0x0000b6c0


	//   ....[25]....
        /*0104*/ 	.word	0x0000b730


	//   ....[26]....
        /*0108*/ 	.word	0x0000b7a0


	//   ....[27]....
        /*010c*/ 	.word	0x0000b810


	//----- nvinfo : EIATTR_EXIT_INSTR_OFFSETS
	.align		4
.L_1192:
        /*0110*/ 	.byte	0x04, 0x1c
        /*0112*/ 	.short	(.L_1194 - .L_1193)


	//   ....[0]....
.L_1193:
        /*0114*/ 	.word	0x00000ad0


	//   ....[1]....
        /*0118*/ 	.word	0x0000b0a0


	//----- nvinfo : EIATTR_MAX_THREADS
	.align		4
.L_1194:
        /*011c*/ 	.byte	0x04, 0x05
        /*011e*/ 	.short	(.L_1196 - .L_1195)
.L_1195:
        /*0120*/ 	.word	0x00000080
        /*0124*/ 	.word	0x00000001
        /*0128*/ 	.word	0x00000001


	//----- nvinfo : EIATTR_CRS_STACK_SIZE
	.align		4
.L_1196:
        /*012c*/ 	.byte	0x04, 0x1e
        /*012e*/ 	.short	(.L_1198 - .L_1197)
.L_1197:
        /*0130*/ 	.word	0x00000000


	//----- nvinfo : EIATTR_CBANK_PARAM_SIZE
	.align		4
.L_1198:
        /*0134*/ 	.byte	0x03, 0x19
        /*0136*/ 	.short	0x00e8


	//----- nvinfo : EIATTR_PARAM_CBANK
	.align		4
        /*0138*/ 	.byte	0x04, 0x0a
        /*013a*/ 	.short	(.L_1200 - .L_1199)
	.align		4
.L_1199:
        /*013c*/ 	.word	index@(.nv.constant0._ZN10layer_norm13ln_fwd_kernelINS_13Kernel_traitsI13__nv_bfloat16S2_S2_S2_fjLj3072ELj1ELj1ELj4ELj16ENS_18Kernel_traits_baseILj3072ES2_S2_S2_S2_fjLj128EEEEELb1ELb1ELb0ELb0EEEvNS_9FwdParamsE)
        /*0140*/ 	.short	0x0210
        /*0142*/ 	.short	0x00e8


	//----- nvinfo : EIATTR_SW_WAR
	.align		4
.L_1200:
        /*0144*/ 	.byte	0x04, 0x36
        /*0146*/ 	.short	(.L_1202 - .L_1201)
.L_1201:
        /*0148*/ 	.word	0x00000008
.L_1202:


//--------------------- .nv.info._ZN10layer_norm13ln_fwd_kernelINS_13Kernel_traitsI13__nv_bfloat16S2_S2_S2_fjLj3072ELj1ELj1ELj4ELj16ENS_18Kernel_traits_baseILj3072ES2_S2_S2_S2_fjLj128EEEEELb1ELb1ELb0ELb1EEEvNS_9FwdParamsE --------------------------
	.section	.nv.info._ZN10layer_norm13ln_fwd_kernelINS_13Kernel_traitsI13__nv_bfloat16S2_S2_S2_fjLj3072ELj1ELj1ELj4ELj16ENS_18Kernel_traits_baseILj3072ES2_S2_S2_S2_fjLj128EEEEELb1ELb1ELb0ELb1EEEvNS_9FwdParamsE,"",@"SHT_CUDA_INFO"
	.sectionflags	@""
	.align	4


	//----- nvinfo : EIATTR_CUDA_API_VERSION
	.align		4
        /*0000*/ 	.byte	0x04, 0x37
        /*0002*/ 	.short	(.L_1204 - .L_1203)
.L_1203:
        /*0004*/ 	.word	0x00000082


	//----- nvinfo : EIATTR_KPARAM_INFO
	.align		4
.L_1204:
        /*0008*/ 	.byte	0x04, 0x17
        /*000a*/ 	.short	(.L_1206 - .L_1205)
.L_1205:
        /*000c*/ 	.word	0x00000000
        /*0010*/ 	.short	0x0000
        /*0012*/ 	.short	0x0000
        /*0014*/ 	.byte	0x00, 0xf0, 0xa1, 0x03


	//----- nvinfo : EIATTR_SPARSE_MMA_MASK
	.align		4
.L_1206:
        /*0018*/ 	.byte	0x03, 0x50
        /*001a*/ 	.short	0x0000


	//----- nvinfo : EIATTR_MAXREG_COUNT
	.align		4
        /*001c*/ 	.byte	0x03, 0x1b
        /*001e*/ 	.short	0x00ff


	//----- nvinfo : EIATTR_NUM_BARRIERS
	.align		4
        /*0020*/ 	.byte	0x02, 0x4c
        /*0022*/ 	.byte	0x01
	.zero		1


	//----- nvinfo : EIATTR_MERCURY_ISA_VERSION
	.align		4
        /*0024*/ 	.byte	0x03, 0x5f
        /*0026*/ 	.short	0x0101


	//----- nvinfo : EIATTR_COOP_GROUP_MASK_REGIDS
	.align		4
        /*0028*/ 	.byte	0x04, 0x29
        /*002a*/ 	.short	(.L_1208 - .L_1207)


	//   ....[0]....
.L_1207:
        /*002c*/ 	.word	0xffffffff


	//   ....[1]....
        /*0030*/ 	.word	0xffffffff


	//   ....[2]....
        /*0034*/ 	.word	0xffffffff


	//   ....[3]....
        /*0038*/ 	.word	0xffffffff


	//   ....[4]....
        /*003c*/ 	.word	0xffffffff


	//   ....[5]....
        /*0040*/ 	.word	0xffffffff


	//   ....[6]....
        /*0044*/ 	.word	0xffffffff


	//   ....[7]....
        /*0048*/ 	.word	0xffffffff


	//   ....[8]....
        /*004c*/ 	.word	0xffffffff


	//   ....[9]....
        /*0050*/ 	.word	0xffffffff


	//   ....[10]....
        /*0054*/ 	.word	0xffffffff


	//   ....[11]....
        /*0058*/ 	.word	0xffffffff


	//   ....[12]....
        /*005c*/ 	.word	0xffffffff


	//   ....[13]....
        /*0060*/ 	.word	0xffffffff


	//   ....[14]....
        /*0064*/ 	.word	0xffffffff


	//   ....[15]....
        /*0068*/ 	.word	0xffffffff


	//   ....[16]....
        /*006c*/ 	.word	0xffffffff


	//   ....[17]....
        /*0070*/ 	.word	0xffffffff


	//   ....[18]....
        /*0074*/ 	.word	0x05000067


	//   ....[19]....
        /*0078*/ 	.word	0x05000067


	//   ....[20]....
        /*007c*/ 	.word	0x05000067


	//   ....[21]....
        /*0080*/ 	.word	0x05000067


	//   ....[22]....
        /*0084*/ 	.word	0x05000067


	//   ....[23]....
        /*0088*/ 	.word	0x05000067


	//   ....[24]....
        /*008c*/ 	.word	0x05000067


	//   ....[25]....
        /*0090*/ 	.word	0x05000067


	//   ....[26]....
        /*0094*/ 	.word	0x05000067


	//   ....[27]....
        /*0098*/ 	.word	0x05000067


	//----- nvinfo : EIATTR_COOP_GROUP_INSTR_OFFSETS
	.align		4
.L_1208:
        /*009c*/ 	.byte	0x04, 0x28
        /*009e*/ 	.short	(.L_1210 - .L_1209)


	//   ....[0]....
.L_1209:
        /*00a0*/ 	.word	0x00009b70


	//   ....[1]....
        /*00a4*/ 	.word	0x00009b90


	//   ....[2]....
        /*00a8*/ 	.word	0x00009bb0


	//   ....[3]....
        /*00ac*/ 	.word	0x00009bd0


	//   ....[4]....
        /*00b0*/ 	.word	0x00009bf0


	//   ....[5]....
        /*00b4*/ 	.word	0x00009f20


	//   ....[6]....
        /*00b8*/ 	.word	0x00009f40


	//   ....[7]....
        /*00bc*/ 	.word	0x00009f60


	//   ....[8]....
        /*00c0*/ 	.word	0x00009f80


	//   ....[9]....
        /*00c4*/ 	.word	0x00009fa0


	//   ....[10]....
        /*00c8*/ 	.word	0x0000a120


	//   ....[11]....
        /*00cc*/ 	.word	0x0000a1a0


	//   ....[12]....
        /*00d0*/ 	.word	0x0000a1c0


	//   ....[13]....
        /*00d4*/ 	.word	0x0000a1d0


	//   ....[14]....
        /*00d8*/ 	.word	0x0000a270


	//   ....[15]....
        /*00dc*/ 	.word	0x0000a2c0


	//   ....[16]....
        /*00e0*/ 	.word	0x0000a360


	//   ....[17]....
        /*00e4*/ 	.word	0x0000a380


	//   ....[18]....
        /*00e8*/ 	.word	0x0000aab0


	//   ....[19]....
        /*00ec*/ 	.word	0x0000ab20


	//   ....[20]....
        /*00f0*/ 	.word	0x0000ab90


	//   ....[21]....
        /*00f4*/ 	.word	0x0000ac00


	//   ....[22]....
        /*00f8*/ 	.word	0x0000ac70


	//   ....[23]....
        /*00fc*/ 	.word	0x0000aff0


	//   ....[24]....
        /*0100*/ 	.word	0x0000b060


	//   ....[25]....
        /*0104*/ 	.word	0x0000b0d0


	//   ....[26]....
        /*0108*/ 	.word	0x0000b140


	//   ....[27]....
        /*010c*/ 	.word	0x0000b1b0


	//----- nvinfo : EIATTR_EXIT_INSTR_OFFSETS
	.align		4
.L_1210:
        /*0110*/ 	.byte	0x04, 0x1c
        /*0112*/ 	.short	(.L_1212 - .L_1211)


	//   ....[0]....
.L_1211:
        /*0114*/ 	.word	0x00000600


	//   ....[1]....
        /*0118*/ 	.word	0x0000aa50


	//----- nvinfo : EIATTR_MAX_THREADS
	.align		4
.L_1212:
        /*011c*/ 	.byte	0x04, 0x05
        /*011e*/ 	.short	(.L_1214 - .L_1213)
.L_1213:
        /*0120*/ 	.word	0x00000080
        /*0124*/ 	.word	0x00000001
        /*0128*/ 	.word	0x00000001


	//----- nvinfo : EIATTR_CRS_STACK_SIZE
	.align		4
.L_1214:
        /*012c*/ 	.byte	0x04, 0x1e
        /*012e*/ 	.short	(.L_1216 - .L_1215)
.L_1215:
        /*0130*/ 	.word	0x00000000


	//----- nvinfo : EIATTR_CBANK_PARAM_SIZE
	.align		4
.L_1216:
        /*0134*/ 	.byte	0x03, 0x19
        /*0136*/ 	.short	0x00e8


	//----- nvinfo : EIATTR_PARAM_CBANK
	.align		4
        /*0138*/ 	.byte	0x04, 0x0a
        /*013a*/ 	.short	(.L_1218 - .L_1217)
	.align		4
.L_1217:
        /*013c*/ 	.word	index@(.nv.constant0._ZN10layer_norm13ln_fwd_kernelINS_13Kernel_traitsI13__nv_bfloat16S2_S2_S2_fjLj3072ELj1ELj1ELj4ELj16ENS_18Kernel_traits_baseILj3072ES2_S2_S2_S2_fjLj128EEEEELb1ELb1ELb0ELb1EEEvNS_9FwdParamsE)
        /*0140*/ 	.short	0x0210
        /*0142*/ 	.short	0x00e8


	//----- nvinfo : EIATTR_SW_WAR
	.align		4
.L_1218:
        /*0144*/ 	.byte	0x04, 0x36
        /*0146*/ 	.short	(.L_1220 - .L_1219)
.L_1219:
        /*0148*/ 	.word	0x00000008
.L_1220:


//--------------------- .nv.info._ZN10layer_norm13ln_fwd_kernelINS_13Kernel_traitsI13__nv_bfloat16S2_S2_S2_fjLj3072ELj1ELj1ELj4ELj16ENS_18Kernel_traits_baseILj3072ES2_S2_S2_S2_fjLj128EEEEELb1ELb1ELb1ELb0EEEvNS_9FwdParamsE --------------------------
	.section	.nv.info._ZN10layer_norm13ln_fwd_kernelINS_13Kernel_traitsI13__nv_bfloat16S2_S2_S2_fjLj3072ELj1ELj1ELj4ELj16ENS_18Kernel_traits_baseILj3072ES2_S2_S2_S2_fjLj128EEEEELb1ELb1ELb1ELb0EEEvNS_9FwdParamsE,"",@"SHT_CUDA_INFO"
	.sectionflags	@""
	.align	4


	//----- nvinfo : EIATTR_CUDA_API_VERSION
	.align		4
        /*0000*/ 	.byte	0x04, 0x37
        /*0002*/ 	.short	(.L_1222 - .L_1221)
.L_1221:
        /*0004*/ 	.word	0x00000082


	//----- nvinfo : EIATTR_KPARAM_INFO
	.align		4
.L_1222:
        /*0008*/ 	.byte	0x04, 0x17
        /*000a*/ 	.short	(.L_1224 - .L_1223)
.L_1223:
        /*000c*/ 	.word	0x00000000
        /*0010*/ 	.short	0x0000
        /*0012*/ 	.short	0x0000
        /*0014*/ 	.byte	0x00, 0xf0, 0xa1, 0x03


	//----- nvinfo : EIATTR_SPARSE_MMA_MASK
	.align		4
.L_1224:
        /*0018*/ 	.byte	0x03, 0x50
        /*001a*/ 	.short	0x0000


	//----- nvinfo : EIATTR_MAXREG_COUNT
	.align		4
        /*001c*/ 	.byte	0x03, 0x1b
        /*001e*/ 	.short	0x00ff


	//----- nvinfo : EIATTR_NUM_BARRIERS
	.align		4
        /*0020*/ 	.byte	0x02, 0x4c
        /*0022*/ 	.byte	0x01
	.zero		1


	//----- nvinfo : EIATTR_MERCURY_ISA_VERSION
	.align		4
        /*0024*/ 	.byte	0x03, 0x5f
        /*0026*/ 	.short	0x0101


	//----- nvinfo : EIATTR_COOP_GROUP_MASK_REGIDS
	.align		4
        /*0028*/ 	.byte	0x04, 0x29
        /*002a*/ 	.short	(.L_1226 - .L_1225)


	//   ....[0]....
.L_1225:
        /*002c*/ 	.word	0xffffffff


	//   ....[1]....
        /*0030*/ 	.word	0xffffffff


	//   ....[2]....
        /*0034*/ 	.word	0xffffffff


	//   ....[3]....
        /*0038*/ 	.word	0xffffffff


	//   ....[4]....
        /*003c*/ 	.word	0xffffffff


	//   ....[5]....
        /*0040*/ 	.word	0xffffffff


	//   ....[6]....
        /*0044*/ 	.word	0xffffffff


	//   ....[7]....
        /*0048*/ 	.word	0xffffffff


	//   ....[8]....
        /*004c*/ 	.word	0xffffffff


	//   ....[9]....
        /*0050*/ 	.word	0xffffffff


	//   ....[10]....
        /*0054*/ 	.word	0xffffffff


	//   ....[11]....
        /*0058*/ 	.word	0xffffffff


	//   ....[12]....
        /*005c*/ 	.word	0xffffffff


	//   ....[13]....
        /*0060*/ 	.word	0xffffffff


	//   ....[14]....
        /*0064*/ 	.word	0xffffffff


	//   ....[15]....
        /*0068*/ 	.word	0xffffffff


	//   ....[16]....
        /*006c*/ 	.word	0xffffffff


	//   ....[17]....
        /*0070*/ 	.word	0xffffffff


	//   ....[18]....
        /*0074*/ 	.word	0x05000082


	//   ....[19]....
        /*0078*/ 	.word	0x05000082


	//   ....[20]....
        /*007c*/ 	.word	0x05000082


	//   ....[21]....
        /*0080*/ 	.word	0x05000082


	//   ....[22]....
        /*0084*/ 	.word	0x05000082


	//   ....[23]....
        /*0088*/ 	.word	0x05000082


	//   ....[24]....
        /*008c*/ 	.word	0x05000082


	//   ....[25]....
        /*0090*/ 	.word	0x05000082


	//   ....[26]....
        /*0094*/ 	.word	0x05000082


	//   ....[27]....
        /*0098*/ 	.word	0x05000082


	//----- nvinfo : EIATTR_COOP_GROUP_INSTR_OFFSETS
	.align		4
.L_1226:
        /*009c*/ 	.byte	0x04, 0x28
        /*009e*/ 	.short	(.L_1228 - .L_1227)


	//   ....[0]....
.L_1227:
        /*00a0*/ 	.word	0x0000b160


	//   ....[1]....
        /*00a4*/ 	.word	0x0000b180


	//   ....[2]....
        /*00a8*/ 	.word	0x0000b1a0


	//   ....[3]....
        /*00ac*/ 	.word	0x0000b1c0


	//   ....[4]....
        /*00b0*/ 	.word	0x0000b1e0


	//   ....[5]....
        /*00b4*/ 	.word	0x0000b520


	//   ....[6]....
        /*00b8*/ 	.word	0x0000b540


	//   ....[7]....
        /*00bc*/ 	.word	0x0000b560


	//   ....[8]....
        /*00c0*/ 	.word	0x0000b580


	//   ....[9]....
        /*00c4*/ 	.word	0x0000b5a0


	//   ....[10]....
        /*00c8*/ 	.word	0x0000b730


	//   ....[11]....
        /*00cc*/ 	.word	0x0000b780


	//   ....[12]....
        /*00d0*/ 	.word	0x0000b7a0


	//   ....[13]....
        /*00d4*/ 	.word	0x0000b7b0


	//   ....[14]....
        /*00d8*/ 	.word	0x0000b880


	//   ....[15]....
        /*00dc*/ 	.word	0x0000b8b0


	//   ....[16]....
        /*00e0*/ 	.word	0x0000b950


	//   ....[17]....
        /*00e4*/ 	.word	0x0000b980


	//   ....[18]....
        /*00e8*/ 	.word	0x0000c210


	//   ....[19]....
        /*00ec*/ 	.word	0x0000c280


	//   ....[20]....
        /*00f0*/ 	.word	0x0000c2f0


	//   ....[21]....
        /*00f4*/ 	.word	0x0000c360


	//   ....[22]....
        /*00f8*/ 	.word	0x0000c3d0


	//   ....[23]....
        /*00fc*/ 	.word	0x0000c760


	//   ....[24]....
        /*0100*/ 	.word	0x0000c7d0


	//   ....[25]....
        /*0104*/ 	.word	0x0000c840


	//   ....[26]....
        /*0108*/ 	.word	0x0000c8b0


	//   ....[27]....
        /*010c*/ 	.word	0x0000c920


	//----- nvinfo : EIATTR_EXIT_INSTR_OFFSETS
	.align		4
.L_1228:
        /*0110*/ 	.byte	0x04, 0x1c
        /*0112*/ 	.short	(.L_1230 - .L_1229)


	//   ....[0]....
.L_1229:
        /*0114*/ 	.word	0x00000ac0


	//   ....[1]....
        /*0118*/ 	.word	0x0000c1b0


	//----- nvinfo : EIATTR_MAX_THREADS
	.align		4
.L_1230:
        /*011c*/ 	.byte	0x04, 0x05
        /*011e*/ 	.short	(.L_1232 - .L_1231)
.L_1231:
        /*0120*/ 	.word	0x00000080
        /*0124*/ 	.word	0x00000001
        /*0128*/ 	.word	0x00000001


	//----- nvinfo : EIATTR_CRS_STACK_SIZE
	.align		4
.L_1232:
        /*012c*/ 	.byte	0x04, 0x1e
        /*012e*/ 	.short	(.L_1234 - .L_1233)
.L_1233:
        /*0130*/ 	.word	0x00000000


	//----- nvinfo : EIATTR_CBANK_PARAM_SIZE
	.align		4
.L_1234:
        /*0134*/ 	.byte	0x03, 0x19
        /*0136*/ 	.short	0x00e8


	//----- nvinfo : EIATTR_PARAM_CBANK
	.align		4
        /*0138*/ 	.byte	0x04, 0x0a
        /*013a*/ 	.short	(.L_1236 - .L_1235)
	.align		4
.L_1235:
        /*013c*/ 	.word	index@(.nv.constant0._ZN10layer_norm13ln_fwd_kernelINS_13Kernel_traitsI13__nv_bfloat16S2_S2_S2_fjLj3072ELj1ELj1ELj4ELj16ENS_18Kernel_traits_baseILj3072ES2_S2_S2_S2_fjLj128EEEEELb1ELb1ELb1ELb0EEEvNS_9FwdParamsE)
        /*0140*/ 	.short	0x0210
        /*0142*/ 	.short	0x00e8


	//----- nvinfo : EIATTR_SW_WAR
	.align		4
.L_1236:
        /*0144*/ 	.byte	0x04, 0x36
        /*0146*/ 	.short	(.L_1238 - .L_1237)
.L_1237:
        /*0148*/ 	.word	0x00000008
.L_1238:


//--------------------- .nv.info._ZN10layer_norm13ln_fwd_kernelINS_13Kernel_traitsI13__nv_bfloat16S2_S2_S2_fjLj3072ELj1ELj1ELj4ELj16ENS_18Kernel_traits_baseILj3072ES2_S2_S2_S2_fjLj128EEEEELb1ELb1ELb1ELb1EEEvNS_9FwdParamsE --------------------------
	.section	.nv.info._ZN10layer_norm13ln_fwd_kernelINS_13Kernel_traitsI13__nv_bfloat16S2_S2_S2_fjLj3072ELj1ELj1ELj4ELj16ENS_18Kernel_traits_baseILj3072ES2_S2_S2_S2_fjLj128EEEEELb1ELb1ELb1ELb1EEEvNS_9FwdParamsE,"",@"SHT_CUDA_INFO"
	.sectionflags	@""
	.align	4


	//----- nvinfo : EIATTR_CUDA_API_VERSION
	.align		4
        /*0000*/ 	.byte	0x04, 0x37
        /*0002*/ 	.short	(.L_1240 - .L_1239)
.L_1239:
        /*0004*/ 	.word	0x00000082


	//----- nvinfo : EIATTR_KPARAM_INFO
	.align		4
.L_1240:
        /*0008*/ 	.byte	0x04, 0x17
        /*000a*/ 	.short	(.L_1242 - .L_1241)
.L_1241:
        /*000c*/ 	.word	0x00000000
        /*0010*/ 	.short	0x0000
        /*0012*/ 	.short	0x0000
        /*0014*/ 	.byte	0x00, 0xf0, 0xa1, 0x03


	//----- nvinfo : EIATTR_SPARSE_MMA_MASK
	.align		4
.L_1242:
        /*0018*/ 	.byte	0x03, 0x50
        /*001a*/ 	.short	0x0000


	//----- nvinfo : EIATTR_MAXREG_COUNT
	.align		4
        /*001c*/ 	.byte	0x03, 0x1b
        /*001e*/ 	.short	0x00ff


	//----- nvinfo : EIATTR_NUM_BARRIERS
	.align		4
        /*0020*/ 	.byte	0x02, 0x4c
        /*0022*/ 	.byte	0x01
	.zero		1


	//----- nvinfo : EIATTR_MERCURY_ISA_VERSION
	.align		4
        /*0024*/ 	.byte	0x03, 0x5f
        /*0026*/ 	.short	0x0101


	//----- nvinfo : EIATTR_COOP_GROUP_MASK_REGIDS
	.align		4
        /*0028*/ 	.byte	0x04, 0x29
        /*002a*/ 	.short	(.L_1244 - .L_1243)


	//   ....[0]....
.L_1243:
        /*002c*/ 	.word	0xffffffff


	//   ....[1]....
        /*0030*/ 	.word	0xffffffff


	//   ....[2]....
        /*0034*/ 	.word	0xffffffff


	//   ....[3]....
        /*0038*/ 	.word	0xffffffff


	//   ....[4]....
        /*003c*/ 	.word	0xffffffff


	//   ....[5]....
        /*0040*/ 	.word	0xffffffff


	//   ....[6]....
        /*0044*/ 	.word	0xffffffff


	//   ....[7]....
        /*0048*/ 	.word	0xffffffff


	//   ....[8]....
        /*004c*/ 	.word	0xffffffff


	//   ....[9]....
        /*0050*/ 	.word	0xffffffff


	//   ....[10]....
        /*0054*/ 	.word	0xffffffff


	//   ....[11]....
        /*0058*/ 	.word	0xffffffff


	//   ....[12]....
        /*005c*/ 	.word	0xffffffff


	//   ....[13]....
        /*0060*/ 	.word	0xffffffff


	//   ....[14]....
        /*0064*/ 	.word	0xffffffff


	//   ....[15]....
        /*0068*/ 	.word	0xffffffff


	//   ....[16]....
        /*006c*/ 	.word	0xffffffff


	//   ....[17]....
        /*0070*/ 	.word	0xffffffff


	//   ....[18]....
        /*0074*/ 	.word	0x0500003b


	//   ....[19]....
        /*0078*/ 	.word	0x0500003b


	//   ....[20]....
        /*007c*/ 	.word	0x0500003b


	//   ....[21]....
        /*0080*/ 	.word	0x0500003b


	//   ....[22]....
        /*0084*/ 	.word	0x0500003b


	//   ....[23]....
        /*0088*/ 	.word	0x0500003b


	//   ....[24]....
        /*008c*/ 	.word	0x0500003b


	//   ....[25]....
        /*0090*/ 	.word	0x0500003b


	//   ....[26]....
        /*0094*/ 	.word	0x0500003b


	//   ....[27]....
        /*0098*/ 	.word	0x0500003b


	//----- nvinfo : EIATTR_COOP_GROUP_INSTR_OFFSETS
	.align		4
.L_1244:
        /*009c*/ 	.byte	0x04, 0x28
        /*009e*/ 	.short	(.L_1246 - .L_1245)


	//   ....[0]....
.L_1245:
        /*00a0*/ 	.word	0x0000a910


	//   ....[1]....
        /*00a4*/ 	.word	0x0000a930


	//   ....[2]....
        /*00a8*/ 	.word	0x0000a950


	//   ....[3]....
        /*00ac*/ 	.word	0x0000a970


	//   ....[4]....
        /*00b0*/ 	.word	0x0000a990


	//   ....[5]....
        /*00b4*/ 	.word	0x0000acc0


	//   ....[6]....
        /*00b8*/ 	.word	0x0000ace0


	//   ....[7]....
        /*00bc*/ 	.word	0x0000ad00


	//   ....[8]....
        /*00c0*/ 	.word	0x0000ad20


	//   ....[9]....
        /*00c4*/ 	.word	0x0000ad40


	//   ....[10]....
        /*00c8*/ 	.word	0x0000aea0


	//   ....[11]....
        /*00cc*/ 	.word	0x0000af20


	//   ....[12]....
        /*00d0*/ 	.word	0x0000af40


	//   ....[13]....
        /*00d4*/ 	.word	0x0000af50


	//   ....[14]....
        /*00d8*/ 	.word	0x0000b010


	//   ....[15]....
        /*00dc*/ 	.word	0x0000b040


	//   ....[16]....
        /*00e0*/ 	.word	0x0000b0d0


	//   ....[17]....
        /*00e4*/ 	.word	0x0000b100


	//   ....[18]....
        /*00e8*/ 	.word	0x0000bb10


	//   ....[19]....
        /*00ec*/ 	.word	0x0000bb80


	//   ....[20]....
        /*00f0*/ 	.word	0x0000bbf0


	//   ....[21]....
        /*00f4*/ 	.word	0x0000bc60


	//   ....[22]....
        /*00f8*/ 	.word	0x0000bcd0


	//   ....[23]....
        /*00fc*/ 	.word	0x0000c050


	//   ....[24]....
        /*0100*/ 	.word	0x0000c0c0


	//   ....[25]....
        /*0104*/ 	.word	0x0000c130


	//   ....[26]....
        /*0108*/ 	.word	0x0000c1a0


	//   ....[27]....
        /*010c*/ 	.word	0x0000c210


	//----- nvinfo : EIATTR_EXIT_INSTR_OFFSETS
	.align		4
.L_1246:
        /*0110*/ 	.byte	0x04, 0x1c
        /*0112*/ 	.short	(.L_1248 - .L_1247)


	//   ....[0]....
.L_1247:
        /*0114*/ 	.word	0x00000600


	//   ....[1]....
        /*0118*/ 	.word	0x0000bab0


	//----- nvinfo : EIATTR_MAX_THREADS
	.align		4
.L_1248:
        /*011c*/ 	.byte	0x04, 0x05
        /*011e*/ 	.short	(.L_1250 - .L_1249)
.L_1249:
        /*0120*/ 	.word	0x00000080
        /*0124*/ 	.word	0x00000001
        /*0128*/ 	.word	0x00000001


	//----- nvinfo : EIATTR_CRS_STACK_SIZE
	.align		4
.L_1250:
        /*012c*/ 	.byte	0x04, 0x1e
        /*012e*/ 	.short	(.L_1252 - .L_1251)
.L_1251:
        /*0130*/ 	.word	0x00000000


	//----- nvinfo : EIATTR_CBANK_PARAM_SIZE
	.align		4
.L_1252:
        /*0134*/ 	.byte	0x03, 0x19
        /*0136*/ 	.short	0x00e8


	//----- nvinfo : EIATTR_PARAM_CBANK
	.align		4
        /*0138*/ 	.byte	0x04, 0x0a
        /*013a*/ 	.short	(.L_1254 - .L_1253)
	.align		4
.L_1253:
        /*013c*/ 	.word	index@(.nv.constant0._ZN10layer_norm13ln_fwd_kernelINS_13Kernel_traitsI13__nv_bfloat16S2_S2_S2_fjLj3072ELj1ELj1ELj4ELj16ENS_18Kernel_traits_baseILj3072ES2_S2_S2_S2_fjLj128EEEEELb1ELb1ELb1ELb1EEEvNS_9FwdParamsE)
        /*0140*/ 	.short	0x0210
        /*0142*/ 	.short	0x00e8


	//----- nvinfo : EIATTR_SW_WAR
	.align		4
.L_1254:
        /*0144*/ 	.byte	0x04, 0x36
        /*0146*/ 	.short	(.L_1256 - .L_1255)
.L_1255:
        /*0148*/ 	.word	0x00000008
.L_1256:


//--------------------- .nv.info._ZN10layer_norm13ln_fwd_kernelINS_13Kernel_traitsI6__halfS2_S2_S2_fjLj3072ELj1ELj1ELj4ELj16ENS_18Kernel_traits_baseILj3072ES2_S2_S2_S2_fjLj128EEEEELb0ELb0ELb0ELb0EEEvNS_9FwdParamsE --------------------------
	.section	.nv.info._ZN10layer_norm13ln_fwd_kernelINS_13Kernel_traitsI6__halfS2_S2_S2_fjLj3072ELj1ELj1ELj4ELj16ENS_18Kernel_traits_baseILj3072ES2_S2_S2_S2_fjLj128EEEEELb0ELb0ELb0ELb0EEEvNS_9FwdParamsE,"",@"SHT_CUDA_INFO"
	.sectionflags	@""
	.align	4


	//----- nvinfo : EIATTR_CUDA_API_VERSION
	.align		4
        /*0000*/ 	.byte	0x04, 0x37
        /*0002*/ 	.short	(.L_1258 - .L_1257)
.L_1257:
        /*0004*/ 	.word	0x00000082


	//----- nvinfo : EIATTR_KPARAM_INFO
	.align		4
.L_1258:
        /*0008*/ 	.byte	0x04, 0x17
        /*000a*/ 	.short	(.L_1260 - .L_1259)
.L_1259:
        /*000c*/ 	.word	0x00000000
        /*0010*/ 	.short	0x0000
        /*0012*/ 	.short	0x0000
        /*0014*/ 	.byte	0x00, 0xf0, 0xa1, 0x03


	//----- nvinfo : EIATTR_SPARSE_MMA_MASK
	.align		4
.L_1260:
        /*0018*/ 	.byte	0x03, 0x50
        /*001a*/ 	.short	0x0000


	//----- nvinfo : EIATTR_MAXREG_COUNT
	.align		4
        /*001c*/ 	.byte	0x03, 0x1b
        /*001e*/ 	.short	0x00ff


	//----- nvinfo : EIATTR_NUM_BARRIERS
	.align		4
        /*0020*/ 	.byte	0x02, 0x4c
        /*0022*/ 	.byte	0x01
	.zero		1


	//----- nvinfo : EIATTR_MERCURY_ISA_VERSION
	.align		4
        /*0024*/ 	.byte	0x03, 0x5f
        /*0026*/ 	.short	0x0101


	//----- nvinfo : EIATTR_COOP_GROUP_MASK_REGIDS
	.align		4
        /*0028*/ 	.byte	0x04, 0x29
        /*002a*/ 	.short	(.L_1262 - .L_1261)


	//   ....[0]....
.L_1261:
        /*002c*/ 	.word	0xffffffff


	//   ....[1]....
        /*0030*/ 	.word	0xffffffff


	//   ....[2]....
        /*0034*/ 	.word	0xffffffff


	//   ....[3]....
        /*0038*/ 	.word	0xffffffff


	//   ....[4]....
        /*003c*/ 	.word	0xffffffff


	//   ....[5]....
        /*0040*/ 	.word	0xffffffff


	//   ....[6]....
        /*0044*/ 	.word	0xffffffff


	//   ....[7]....
        /*0048*/ 	.word	0xffffffff


	//   ....[8]....
        /*004c*/ 	.word	0xffffffff


	//   ....[9]....
        /*0050*/ 	.word	0xffffffff


	//   ....[10]....
        /*0054*/ 	.word	0xffffffff


	//   ....[11]....
        /*0058*/ 	.word	0xffffffff


	//   ....[12]....
        /*005c*/ 	.word	0xffffffff


	//   ....[13]....
        /*0060*/ 	.word	0xffffffff


	//   ....[14]....
        /*0064*/ 	.word	0xffffffff


	//   ....[15]....
        /*0068*/ 	.word	0xffffffff


	//   ....[16]....
        /*006c*/ 	.word	0xffffffff


	//   ....[17]....
        /*0070*/ 	.word	0xffffffff


	//   ....[18]....
        /*0074*/ 	.word	0x0500004c


	//   ....[19]....
        /*0078*/ 	.word	0x0500004c


	//   ....[20]....
        /*007c*/ 	.word	0x0500004c


	//   ....[21]....
        /*0080*/ 	.word	0x0500004c


	//   ....[22]....
        /*0084*/ 	.word	0x0500004c


	//   ....[23]....
        /*0088*/ 	.word	0x0500004c


	//   ....[24]....
        /*008c*/ 	.word	0x0500004c


	//   ....[25]....
        /*0090*/ 	.word	0x0500004c


	//   ....[26]....
        /*0094*/ 	.word	0x0500004c


	//   ....[27]....
        /*0098*/ 	.word	0x0500004c


	//----- nvinfo : EIATTR_COOP_GROUP_INSTR_OFFSETS
	.align		4
.L_1262:
        /*009c*/ 	.byte	0x04, 0x28
        /*009e*/ 	.short	(.L_1264 - .L_1263)


	//   ....[0]....
.L_1263:
        /*00a0*/ 	.word	0x00001cc0


	//   ....[1]....
        /*00a4*/ 	.word	0x00001ce0


	//   ....[2]....
        /*00a8*/ 	.word	0x00001d00


	//   ....[3]....
        /*00ac*/ 	.word	0x00001d20


	//   ....[4]....
        /*00b0*/ 	.word	0x00001d40


	//   ....[5]....
        /*00b4*/ 	.word	0x00002080


	//   ....[6]....
        /*00b8*/ 	.word	0x000020a0


	//   ....[7]....
        /*00bc*/ 	.word	0x000020c0


	//   ....[8]....
        /*00c0*/ 	.word	0x000020e0


	//   ....[9]....
        /*00c4*/ 	.word	0x00002100


	//   ....[10]....
        /*00c8*/ 	.word	0x000022a0


	//   ....[11]....
        /*00cc*/ 	.word	0x000022e0


	//   ....[12]....
        /*00d0*/ 	.word	0x00002310


	//   ....[13]....
        /*00d4*/ 	.word	0x00002320


	//   ....[14]....
        /*00d8*/ 	.word	0x000023b0


	//   ....[15]....
        /*00dc*/ 	.word	0x00002410


	//   ....[16]....
        /*00e0*/ 	.word	0x000024a0


	//   ....[17]....
        /*00e4*/ 	.word	0x000024e0


	//   ....[18]....
        /*00e8*/ 	.word	0x00002cd0


	//   ....[19]....
        /*00ec*/ 	.word	0x00002d40


	//   ....[20]....
        /*00f0*/ 	.word	0x00002db0


	//   ....[21]....
        /*00f4*/ 	.word	0x00002e20


	//   ....[22]....
        /*00f8*/ 	.word	0x00002e90


	//   ....[23]....
        /*00fc*/ 	.word	0x00003220


	//   ....[24]....
        /*0100*/ 	.word	0x00003290


	//   ....[25]....
        /*0104*/ 	.word	0x00003300


	//   ....[26]....
        /*0108*/ 	.word	0x00003370


	//   ....[27]....
        /*010c*/ 	.word	0x000033e0


	//----- nvinfo : EIATTR_EXIT_INSTR_OFFSETS
	.align		4
.L_1264:
        /*0110*/ 	.byte	0x04, 0x1c
        /*0112*/ 	.short	(.L_1266 - .L_1265)


	//   ....[0]....
.L_1265:
        /*0114*/ 	.word	0x00000420


	//   ....[1]....
        /*0118*/ 	.word	0x00002c70


	//----- nvinfo : EIATTR_MAX_THREADS
	.align		4
.L_1266:
        /*011c*/ 	.byte	0x04, 0x05
        /*011e*/ 	.short	(.L_1268 - .L_1267)
.L_1267:
        /*0120*/ 	.word	0x00000080
        /*0124*/ 	.word	0x00000001
        /*0128*/ 	.word	0x00000001


	//----- nvinfo : EIATTR_CRS_STACK_SIZE
	.align		4
.L_1268:
        /*012c*/ 	.byte	0x04, 0x1e
        /*012e*/ 	.short	(.L_1270 - .L_1269)
.L_1269:
        /*0130*/ 	.word	0x00000000


	//----- nvinfo : EIATTR_CBANK_PARAM_SIZE
	.align		4
.L_1270:
        /*0134*/ 	.byte	0x03, 0x19
        /*0136*/ 	.short	0x00e8


	//----- nvinfo : EIATTR_PARAM_CBANK
	.align		4
        /*0138*/ 	.byte	0x04, 0x0a
        /*013a*/ 	.short	(.L_1272 - .L_1271)
	.align		4
.L_1271:
        /*013c*/ 	.word	index@(.nv.constant0._ZN10layer_norm13ln_fwd_kernelINS_13Kernel_traitsI6__halfS2_S2_S2_fjLj3072ELj1ELj1ELj4ELj16ENS_18Kernel_traits_baseILj3072ES2_S2_S2_S2_fjLj128EEEEELb0ELb0ELb0ELb0EEEvNS_9FwdParamsE)
        /*0140*/ 	.short	0x0210
        /*0142*/ 	.short	0x00e8


	//----- nvinfo : EIATTR_SW_WAR
	.align		4
.L_1272:
        /*0144*/ 	.byte	0x04, 0x36
        /*0146*/ 	.short	(.L_1274 - .L_1273)
.L_1273:
        /*0148*/ 	.word	0x00000008
.L_1274:


//--------------------- .nv.info._ZN10layer_norm13ln_fwd_kernelINS_13Kernel_traitsI6__halfS2_S2_S2_fjLj3072ELj1ELj1ELj4ELj16ENS_18Kernel_traits_baseILj3072ES2_S2_S2_S2_fjLj128EEEEELb0ELb0ELb0ELb1EEEvNS_9FwdParamsE --------------------------
	.section	.nv.info._ZN10layer_norm13ln_fwd_kernelINS_13Kernel_traitsI6__halfS2_S2_S2_fjLj3072ELj1ELj1ELj4ELj16ENS_18Kernel_traits_baseILj3072ES2_S2_S2_S2_fjLj128EEEEELb0ELb0ELb0ELb1EEEvNS_9FwdParamsE,"",@"SHT_CUDA_INFO"
	.sectionflags	@""
	.align	4


	//----- nvinfo : EIATTR_CUDA_API_VERSION
	.align		4
        /*0000*/ 	.byte	0x04, 0x37
        /*0002*/ 	.short	(.L_1276 - .L_1275)
.L_1275:
        /*0004*/ 	.word	0x00000082


	//----- nvinfo : EIATTR_KPARAM_INFO
	.align		4
.L_1276:
        /*0008*/ 	.byte	0x04, 0x17
        /*000a*/ 	.short	(.L_1278 - .L_1277)
.L_1277:
        /*000c*/ 	.word	0x00000000
        /*0010*/ 	.short	0x0000
        /*0012*/ 	.short	0x0000
        /*0014*/ 	.byte	0x00, 0xf0, 0xa1, 0x03


	//----- nvinfo : EIATTR_SPARSE_MMA_MASK
	.align		4
.L_1278:
        /*0018*/ 	.byte	0x03, 0x50
        /*001a*/ 	.short	0x0000


	//----- nvinfo : EIATTR_MAXREG_COUNT
	.align		4
        /*001c*/ 	.byte	0x03, 0x1b
        /*001e*/ 	.short	0x00ff


	//----- nvinfo : EIATTR_NUM_BARRIERS
	.align		4
        /*0020*/ 	.byte	0x02, 0x4c
        /*0022*/ 	.byte	0x01
	.zero		1


	//----- nvinfo : EIATTR_MERCURY_ISA_VERSION
	.align		4
        /*0024*/ 	.byte	0x03, 0x5f
        /*0026*/ 	.short	0x0101


	//----- nvinfo : EIATTR_COOP_GROUP_MASK_REGIDS
	.align		4
        /*0028*/ 	.byte	0x04, 0x29
        /*002a*/ 	.short	(.L_1280 - .L_1279)


	//   ....[0]....
.L_1279:
        /*002c*/ 	.word	0xffffffff


	//   ....[1]....
        /*0030*/ 	.word	0xffffffff


	//   ....[2]....
        /*0034*/ 	.word	0xffffffff


	//   ....[3]....
        /*0038*/ 	.word	0xffffffff


	//   ....[4]....
        /*003c*/ 	.word	0xffffffff


	//   ....[5]....
        /*0040*/ 	.word	0xffffffff


	//   ....[6]....
        /*0044*/ 	.word	0xffffffff


	//   ....[7]....
        /*0048*/ 	.word	0xffffffff


	//   ....[8]....
        /*004c*/ 	.word	0xffffffff


	//   ....[9]....
        /*0050*/ 	.word	0xffffffff


	//   ....[10]....
        /*0054*/ 	.word	0xffffffff


	//   ....[11]....
        /*0058*/ 	.word	0xffffffff


	//   ....[12]....
        /*005c*/ 	.word	0xffffffff


	//   ....[13]....
        /*0060*/ 	.word	0xffffffff


	//   ....[14]....
        /*0064*/ 	.word	0xffffffff


	//   ....[15]....
        /*0068*/ 	.word	0xffffffff


	//   ....[16]....
        /*006c*/ 	.word	0xffffffff


	//   ....[17]....
        /*0070*/ 	.word	0xffffffff


	//   ....[18]....
        /*0074*/ 	.word	0x05000012


	//   ....[19]....
        /*0078*/ 	.word	0x05000012


	//   ....[20]....
        /*007c*/ 	.word	0x05000012


	//   ....[21]....
        /*0080*/ 	.word	0x05000012


	//   ....[22]....
        /*0084*/ 	.word	0x05000012


	//   ....[23]....
        /*0088*/ 	.word	0x05000012


	//   ....[24]....
        /*008c*/ 	.word	0x05000012


	//   ....[25]....
        /*0090*/ 	.word	0x05000012


	//   ....[26]....
        /*0094*/ 	.word	0x05000012


	//   ....[27]....
        /*0098*/ 	.word	0x05000012


	//----- nvinfo : EIATTR_COOP_GROUP_INSTR_OFFSETS
	.align		4
.L_1280:
        /*009c*/ 	.byte	0x04, 0x28
        /*009e*/ 	.short	(.L_1282 - .L_1281)


	//   ....[0]....
.L_1281:
        /*00a0*/ 	.word	0x00001850


	//   ....[1]....
        /*00a4*/ 	.word	0x00001870


	//   ....[2]....
        /*00a8*/ 	.word	0x00001890


	//   ....[3]....
        /*00ac*/ 	.word	0x000018b0


	//   ....[4]....
        /*00b0*/ 	.word	0x000018d0


	//   ....[5]....
        /*00b4*/ 	.word	0x00001c00


	//   ....[6]....
        /*00b8*/ 	.word	0x00001c20


	//   ....[7]....
        /*00bc*/ 	.word	0x00001c40


	//   ....[8]....
        /*00c0*/ 	.word	0x00001c60


	//   ....[9]....
        /*00c4*/ 	.word	0x00001c80


	//   ....[10]....
        /*00c8*/ 	.word	0x00001dc0


	//   ....[11]....
        /*00cc*/ 	.word	0x00001e10


	//   ....[12]....
        /*00d0*/ 	.word	0x00001e60


	//   ....[13]....
        /*00d4*/ 	.word	0x00001e80


	//   ....[14]....
        /*00d8*/ 	.word	0x00001f10


	//   ....[15]....
        /*00dc*/ 	.word	0x00001f40


	//   ....[16]....
        /*00e0*/ 	.word	0x00001fe0


	//   ....[17]....
        /*00e4*/ 	.word	0x00002010


	//   ....[18]....
        /*00e8*/ 	.word	0x00002740


	//   ....[19]....
        /*00ec*/ 	.word	0x000027b0


	//   ....[20]....
        /*00f0*/ 	.word	0x00002820


	//   ....[21]....
        /*00f4*/ 	.word	0x00002890


	//   ....[22]....
        /*00f8*/ 	.word	0x00002900


	//   ....[23]....
        /*00fc*/ 	.word	0x00002c80


	//   ....[24]....
        /*0100*/ 	.word	0x00002cf0


	//   ....[25]....
        /*0104*/ 	.word	0x00002d60


	//   ....[26]....
        /*0108*/ 	.word	0x00002dd0


	//   ....[27]....
        /*010c*/ 	.word	0x00002e40


	//----- nvinfo : EIATTR_EXIT_INSTR_OFFSETS
	.align		4
.L_1282:
        /*0110*/ 	.byte	0x04, 0x1c
        /*0112*/ 	.short	(.L_1284 - .L_1283)


	//   ....[0]....
.L_1283:
        /*0114*/ 	.word	0x00000190


	//   ....[1]....
        /*0118*/ 	.word	0x000026e0


	//----- nvinfo : EIATTR_MAX_THREADS
	.align		4
.L_1284:
        /*011c*/ 	.byte	0x04, 0x05
        /*011e*/ 	.short	(.L_1286 - .L_1285)
.L_1285:
        /*0120*/ 	.word	0x00000080
        /*0124*/ 	.word	0x00000001
        /*0128*/ 	.word	0x00000001


	//----- nvinfo : EIATTR_CRS_STACK_SIZE
	.align		4
.L_1286:
        /*012c*/ 	.byte	0x04, 0x1e
        /*012e*/ 	.short	(.L_1288 - .L_1287)
.L_1287:
        /*0130*/ 	.word	0x00000000


	//----- nvinfo : EIATTR_CBANK_PARAM_SIZE
	.align		4
.L_1288:
        /*0134*/ 	.byte	0x03, 0x19
        /*0136*/ 	.short	0x00e8


	//----- nvinfo : EIATTR_PARAM_CBANK
	.align		4
        /*0138*/ 	.byte	0x04, 0x0a
        /*013a*/ 	.short	(.L_1290 - .L_1289)
	.align		4
.L_1289:
        /*013c*/ 	.word	index@(.nv.constant0._ZN10layer_norm13ln_fwd_kernelINS_13Kernel_traitsI6__halfS2_S2_S2_fjLj3072ELj1ELj1ELj4ELj16ENS_18Kernel_traits_baseILj3072ES2_S2_S2_S2_fjLj128EEEEELb0ELb0ELb0ELb1EEEvNS_9FwdParamsE)
        /*0140*/ 	.short	0x0210
        /*0142*/ 	.short	0x00e8


	//----- nvinfo : EIATTR_SW_WAR
	.align		4
.L_1290:
        /*0144*/ 	.byte	0x04, 0x36
        /*0146*/ 	.short	(.L_1292 - .L_1291)
.L_1291:
        /*0148*/ 	.word	0x00000008
.L_1292:


//--------------------- .nv.info._ZN10layer_norm13ln_fwd_kernelINS_13Kernel_traitsI6__halfS2_S2_S2_fjLj3072ELj1ELj1ELj4ELj16ENS_18Kernel_traits_baseILj3072ES2_S2_S2_S2_fjLj128EEEEELb0ELb0ELb1ELb0EEEvNS_9FwdParamsE --------------------------
	.section	.nv.info._ZN10layer_norm13ln_fwd_kernelINS_13Kernel_traitsI6__halfS2_S2_S2_fjLj3072ELj1ELj1ELj4ELj16ENS_18Kernel_traits_baseILj3072ES2_S2_S2_S2_fjLj128EEEEELb0ELb0ELb1ELb0EEEvNS_9FwdParamsE,"",@"SHT_CUDA_INFO"
	.sectionflags	@""
	.align	4


	//----- nvinfo : EIATTR_CUDA_API_VERSION
	.align		4
        /*0000*/ 	.byte	0x04, 0x37
        /*0002*/ 	.short	(.L_1294 - .L_1293)
.L_1293:
        /*0004*/ 	.word	0x00000082


	//----- nvinfo : EIATTR_KPARAM_INFO
	.align		4
.L_1294:
        /*0008*/ 	.byte	0x04, 0x17
        /*000a*/ 	.short	(.L_1296 - .L_1295)
.L_1295:
        /*000c*/ 	.word	0x00000000
        /*0010*/ 	.short	0x0000
        /*0012*/ 	.short	0x0000
        /*0014*/ 	.byte	0x00, 0xf0, 0xa1, 0x03


	//----- nvinfo : EIATTR_SPARSE_MMA_MASK
	.align		4
.L_1296:
        /*0018*/ 	.byte	0x03, 0x50
        /*001a*/ 	.short	0x0000


	//----- nvinfo : EIATTR_MAXREG_COUNT
	.align		4
        /*001c*/ 	.byte	0x03, 0x1b
        /*001e*/ 	.short	0x00ff


	//----- nvinfo : EIATTR_NUM_BARRIERS
	.align		4
        /*0020*/ 	.byte	0x02, 0x4c
        /*0022*/ 	.byte	0x01
	.zero		1


	//----- nvinfo : EIATTR_MERCURY_ISA_VERSION
	.align		4
        /*0024*/ 	.byte	0x03, 0x5f
        /*0026*/ 	.short	0x0101


	//----- nvinfo : EIATTR_COOP_GROUP_MASK_REGIDS
	.align		4
        /*0028*/ 	.byte	0x04, 0x29
        /*002a*/ 	.short	(.L_1298 - .L_1297)


	//   ....[0]....
.L_1297:
        /*002c*/ 	.word	0xffffffff


	//   ....[1]....
        /*0030*/ 	.word	0xffffffff


	//   ....[2]....
        /*0034*/ 	.word	0xffffffff


	//   ....[3]....
        /*0038*/ 	.word	0xffffffff


	//   ....[4]....
        /*003c*/ 	.word	0xffffffff


	//   ....[5]....
        /*0040*/ 	.word	0xffffffff


	//   ....[6]....
        /*0044*/ 	.word	0xffffffff


	//   ....[7]....
        /*0048*/ 	.word	0xffffffff


	//   ....[8]....
        /*004c*/ 	.word	0xffffffff


	//   ....[9]....
        /*0050*/ 	.word	0xffffffff


	//   ....[10]....
        /*0054*/ 	.word	0xffffffff


	//   ....[11]....
        /*0058*/ 	.word	0xffffffff


	//   ....[12]....
        /*005c*/ 	.word	0xffffffff


	//   ....[13]....
        /*0060*/ 	.word	0xffffffff


	//   ....[14]....
        /*0064*/ 	.word	0xffffffff


	//   ....[15]....
        /*0068*/ 	.word	0xffffffff


	//   ....[16]....
        /*006c*/ 	.word	0xffffffff


	//   ....[17]....
        /*0070*/ 	.word	0xffffffff


	//   ....[18]....
        /*0074*/ 	.word	0x05000054


	//   ....[19]....
        /*0078*/ 	.word	0x05000054


	//   ....[20]....
        /*007c*/ 	.word	0x05000054


	//   ....[21]....
        /*0080*/ 	.word	0x05000054


	//   ....[22]....
        /*0084*/ 	.word	0x05000054


	//   ....[23]....
        /*0088*/ 	.word	0x05000054


	//   ....[24]....
        /*008c*/ 	.word	0x05000054


	//   ....[25]....
        /*0090*/ 	.word	0x05000054


	//   ....[26]....
        /*0094*/ 	.word	0x05000054


	//   ....[27]....
        /*0098*/ 	.word	0x05000054


	//----- nvinfo : EIATTR_COOP_GROUP_INSTR_OFFSETS
	.align		4
.L_1298:
        /*009c*/ 	.byte	0x04, 0x28
        /*009e*/ 	.short	(.L_1300 - .L_1299)


	//   ....[0]....
.L_1299:
        /*00a0*/ 	.word	0x00002020


	//   ....[1]....
        /*00a4*/ 	.word	0x00002040


	//   ....[2]....
        /*00a8*/ 	.word	0x00002060


	//   ....[3]....
        /*00ac*/ 	.word	0x00002080


	//   ....[4]....
        /*00b0*/ 	.word	0x000020a0


	//   ....[5]....
        /*00b4*/ 	.word	0x000023e0


	//   ....[6]....
        /*00b8*/ 	.word	0x00002400


	//   ....[7]....
        /*00bc*/ 	.word	0x00002420


	//   ....[8]....
        /*00c0*/ 	.word	0x00002440


	//   ....[9]....
        /*00c4*/ 	.word	0x00002460


	//   ....[10]....
        /*00c8*/ 	.word	0x00002600


	//   ....[11]....
        /*00cc*/ 	.word	0x00002650


	//   ....[12]....
        /*00d0*/ 	.word	0x00002670


	//   ....[13]....
        /*00d4*/ 	.word	0x00002680


	//   ....[14]....
        /*00d8*/ 	.word	0x00002750


	//   ....[15]....
        /*00dc*/ 	.word	0x00002780


	//   ....[16]....
        /*00e0*/ 	.word	0x00002820


	//   ....[17]....
        /*00e4*/ 	.word	0x00002850


	//   ....[18]....
        /*00e8*/ 	.word	0x000030b0


	//   ....[19]....
        /*00ec*/ 	.word	0x00003120


	//   ....[20]....
        /*00f0*/ 	.word	0x00003190


	//   ....[21]....
        /*00f4*/ 	.word	0x00003200


	//   ....[22]....
        /*00f8*/ 	.word	0x00003270


	//   ....[23]....
        /*00fc*/ 	.word	0x00003600


	//   ....[24]....
        /*0100*/ 	.word	0x00003670


	//   ....[25]....
        /*0104*/ 	.word	0x000036e0


	//   ....[26]....
        /*0108*/ 	.word	0x00003750


	//   ....[27]....
        /*010c*/ 	.word	0x000037c0


	//----- nvinfo : EIATTR_EXIT_INSTR_OFFSETS
	.align		4
.L_1300:
        /*0110*/ 	.byte	0x04, 0x1c
        /*0112*/ 	.short	(.L_1302 - .L_1301)


	//   ....[0]....
.L_1301:
        /*0114*/ 	.word	0x000003d0


	//   ....[1]....
        /*0118*/ 	.word	0x00003050


	//----- nvinfo : EIATTR_MAX_THREADS
	.align		4
.L_1302:
        /*011c*/ 	.byte	0x04, 0x05
        /*011e*/ 	.short	(.L_1304 - .L_1303)
.L_1303:
        /*0120*/ 	.word	0x00000080
        /*0124*/ 	.word	0x00000001
        /*0128*/ 	.word	0x00000001


	//----- nvinfo : EIATTR_CRS_STACK_SIZE
	.align		4
.L_1304:
        /*012c*/ 	.byte	0x04, 0x1e
        /*012e*/ 	.short	(.L_1306 - .L_1305)
.L_1305:
        /*0130*/ 	.word	0x00000000


	//----- nvinfo : EIATTR_CBANK_PARAM_SIZE
	.align		4
.L_1306:
        /*0134*/ 	.byte	0x03, 0x19
        /*0136*/ 	.short	0x00e8


	//----- nvinfo : EIATTR_PARAM_CBANK
	.align		4
        /*0138*/ 	.byte	0x04, 0x0a
        /*013a*/ 	.short	(.L_1308 - .L_1307)
	.align		4
.L_1307:
        /*013c*/ 	.word	index@(.nv.constant0._ZN10layer_norm13ln_fwd_kernelINS_13Kernel_traitsI6__halfS2_S2_S2_fjLj3072ELj1ELj1ELj4ELj16ENS_18Kernel_traits_baseILj3072ES2_S2_S2_S2_fjLj128EEEEELb0ELb0ELb1ELb0EEEvNS_9FwdParamsE)
        /*0140*/ 	.short	0x0210
        /*0142*/ 	.short	0x00e8


	//----- nvinfo : EIATTR_SW_WAR
	.align		4
.L_1308:
        /*0144*/ 	.byte	0x04, 0x36
        /*0146*/ 	.short	(.L_1310 - .L_1309)
.L_1309:
        /*0148*/ 	.word	0x00000008
.L_1310:


//--------------------- .nv.info._ZN10layer_norm13ln_fwd_kernelINS_13Kernel_traitsI6__halfS2_S2_S2_fjLj3072ELj1ELj1ELj4ELj16ENS_18Kernel_traits_baseILj3072ES2_S2_S2_S2_fjLj128EEEEELb0ELb0ELb1ELb1EEEvNS_9FwdParamsE --------------------------
	.section	.nv.info._ZN10layer_norm13ln_fwd_kernelINS_13Kernel_traitsI6__halfS2_S2_S2_fjLj3072ELj1ELj1ELj4ELj16ENS_18Kernel_traits_baseILj3072ES2_S2_S2_S2_fjLj128EEEEELb0ELb0ELb1ELb1EEEvNS_9FwdParamsE,"",@"SHT_CUDA_INFO"
	.sectionflags	@""
	.align	4


	//----- nvinfo : EIATTR_CUDA_API_VERSION
	.align		4
        /*0000*/ 	.byte	0x04, 0x37
        /*0002*/ 	.short	(.L_1312 - .L_1311)
.L_1311:
        /*0004*/ 	.word	0x00000082


	//----- nvinfo : EIATTR_KPARAM_INFO
	.align		4
.L_1312:
        /*0008*/ 	.byte	0x04, 0x17
        /*000a*/ 	.short	(.L_1314 - .L_1313)
.L_1313:
        /*000c*/ 	.word	0x00000000
        /*0010*/ 	.short	0x0000
        /*0012*/ 	.short	0x0000
        /*0014*/ 	.byte	0x00, 0xf0, 0xa1, 0x03


	//----- nvinfo : EIATTR_SPARSE_MMA_MASK
	.align		4
.L_1314:
        /*0018*/ 	.byte	0x03, 0x50
        /*001a*/ 	.short	0x0000


	//----- nvinfo : EIATTR_MAXREG_COUNT
	.align		4
        /*001c*/ 	.byte	0x03, 0x1b
        /*001e*/ 	.short	0x00ff


	//----- nvinfo : EIATTR_NUM_BARRIERS
	.align		4
        /*0020*/ 	.byte	0x02, 0x4c
        /*0022*/ 	.byte	0x01
	.zero		1


	//----- nvinfo : EIATTR_MERCURY_ISA_VERSION
	.align		4
        /*0024*/ 	.byte	0x03, 0x5f
        /*0026*/ 	.short	0x0101


	//----- nvinfo : EIATTR_COOP_GROUP_MASK_REGIDS
	.align		4
        /*0028*/ 	.byte	0x04, 0x29
        /*002a*/ 	.short	(.L_1316 - .L_1315)


	//   ....[0]....
.L_1315:
        /*002c*/ 	.word	0xffffffff


	//   ....[1]....
        /*0030*/ 	.word	0xffffffff


	//   ....[2]....
        /*0034*/ 	.word	0xffffffff


	//   ....[3]....
        /*0038*/ 	.word	0xffffffff


	//   ....[4]....
        /*003c*/ 	.word	0xffffffff


	//   ....[5]....
        /*0040*/ 	.word	0xffffffff


	//   ....[6]....
        /*0044*/ 	.word	0xffffffff


	//   ....[7]....
        /*0048*/ 	.word	0xffffffff


	//   ....[8]....
        /*004c*/ 	.word	0xffffffff


	//   ....[9]....
        /*0050*/ 	.word	0xffffffff


	//   ....[10]....
        /*0054*/ 	.word	0xffffffff


	//   ....[11]....
        /*0058*/ 	.word	0xffffffff


	//   ....[12]....
        /*005c*/ 	.word	0xffffffff


	//   ....[13]....
        /*0060*/ 	.word	0xffffffff


	//   ....[14]....
        /*0064*/ 	.word	0xffffffff


	//   ....[15]....
        /*0068*/ 	.word	0xffffffff


	//   ....[16]....
        /*006c*/ 	.word	0xffffffff


	//   ....[17]....
        /*0070*/ 	.word	0xffffffff


	//   ....[18]....
        /*0074*/ 	.word	0x05000012


	//   ....[19]....
        /*0078*/ 	.word	0x05000012


	//   ....[20]....
        /*007c*/ 	.word	0x05000012


	//   ....[21]....
        /*0080*/ 	.word	0x05000012


	//   ....[22]....
        /*0084*/ 	.word	0x05000012


	//   ....[23]....
        /*0088*/ 	.word	0x05000012


	//   ....[24]....
        /*008c*/ 	.word	0x05000012


	//   ....[25]....
        /*0090*/ 	.word	0x05000012


	//   ....[26]....
        /*0094*/ 	.word	0x05000012


	//   ....[27]....
        /*0098*/ 	.word	0x05000012


	//----- nvinfo : EIATTR_COOP_GROUP_INSTR_OFFSETS
	.align		4
.L_1316:
        /*009c*/ 	.byte	0x04, 0x28
        /*009e*/ 	.short	(.L_1318 - .L_1317)


	//   ....[0]....
.L_1317:
        /*00a0*/ 	.word	0x00001bf0


	//   ....[1]....
        /*00a4*/ 	.word	0x00001c10


	//   ....[2]....
        /*00a8*/ 	.word	0x00001c30


	//   ....[3]....
        /*00ac*/ 	.word	0x00001c50


	//   ....[4]....
        /*00b0*/ 	.word	0x00001c70


	//   ....[5]....
        /*00b4*/ 	.word	0x00001fa0


	//   ....[6]....
        /*00b8*/ 	.word	0x00001fc0


	//   ....[7]....
        /*00bc*/ 	.word	0x00001fe0


	//   ....[8]....
        /*00c0*/ 	.word	0x00002000


	//   ....[9]....
        /*00c4*/ 	.word	0x00002020


	//   ....[10]....
        /*00c8*/ 	.word	0x00002190


	//   ....[11]....
        /*00cc*/ 	.word	0x000021d0


	//   ....[12]....
        /*00d0*/ 	.word	0x00002200


	//   ....[13]....
        /*00d4*/ 	.word	0x00002210


	//   ....[14]....
        /*00d8*/ 	.word	0x000022d0


	//   ....[15]....
        /*00dc*/ 	.word	0x00002300


	//   ....[16]....
        /*00e0*/ 	.word	0x000023a0


	//   ....[17]....
        /*00e4*/ 	.word	0x000023d0


	//   ....[18]....
        /*00e8*/ 	.word	0x00002ba0


	//   ....[19]....
        /*00ec*/ 	.word	0x00002c10


	//   ....[20]....
        /*00f0*/ 	.word	0x00002c80


	//   ....[21]....
        /*00f4*/ 	.word	0x00002cf0


	//   ....[22]....
        /*00f8*/ 	.word	0x00002d60


	//   ....[23]....
        /*00fc*/ 	.word	0x000030d0


	//   ....[24]....
        /*0100*/ 	.word	0x00003140


	//   ....[25]....
        /*0104*/ 	.word	0x000031b0


	//   ....[26]....
        /*0108*/ 	.word	0x00003220


	//   ....[27]....
        /*010c*/ 	.word	0x00003290


	//----- nvinfo : EIATTR_EXIT_INSTR_OFFSETS
	.align		4
.L_1318:
        /*0110*/ 	.byte	0x04, 0x1c
        /*0112*/ 	.short	(.L_1320 - .L_1319)


	//   ....[0]....
.L_1319:
        /*0114*/ 	.word	0x00000150


	//   ....[1]....
        /*0118*/ 	.word	0x00002b40


	//----- nvinfo : EIATTR_MAX_THREADS
	.align		4
.L_1320:
        /*011c*/ 	.byte	0x04, 0x05
        /*011e*/ 	.short	(.L_1322 - .L_1321)
.L_1321:
        /*0120*/ 	.word	0x00000080
        /*0124*/ 	.word	0x00000001
        /*0128*/ 	.word	0x00000001


	//----- nvinfo : EIATTR_CRS_STACK_SIZE
	.align		4
.L_1322:
        /*012c*/ 	.byte	0x04, 0x1e
        /*012e*/ 	.short	(.L_1324 - .L_1323)
.L_1323:
        /*0130*/ 	.word	0x00000000


	//----- nvinfo : EIATTR_CBANK_PARAM_SIZE
	.align		4
.L_1324:
        /*0134*/ 	.byte	0x03, 0x19
        /*0136*/ 	.short	0x00e8


	//----- nvinfo : EIATTR_PARAM_CBANK
	.align		4
        /*0138*/ 	.byte	0x04, 0x0a
        /*013a*/ 	.short	(.L_1326 - .L_1325)
	.align		4
.L_1325:
        /*013c*/ 	.word	index@(.nv.constant0._ZN10layer_norm13ln_fwd_kernelINS_13Kernel_traitsI6__halfS2_S2_S2_fjLj3072ELj1ELj1ELj4ELj16ENS_18Kernel_traits_baseILj3072ES2_S2_S2_S2_fjLj128EEEEELb0ELb0ELb1ELb1EEEvNS_9FwdParamsE)
        /*0140*/ 	.short	0x0210
        /*0142*/ 	.short	0x00e8


	//----- nvinfo : EIATTR_SW_WAR
	.align		4
.L_1326:
        /*0144*/ 	.byte	0x04, 0x36
        /*0146*/ 	.short	(.L_1328 - .L_1327)
.L_1327:
        /*0148*/ 	.word	0x00000008
.L_1328:


//--------------------- .nv.info._ZN10layer_norm13ln_fwd_kernelINS_13Kernel_traitsI6__halfS2_S2_S2_fjLj3072ELj1ELj1ELj4ELj16ENS_18Kernel_traits_baseILj3072ES2_S2_S2_S2_fjLj128EEEEELb0ELb1ELb0ELb0EEEvNS_9FwdParamsE --------------------------
	.section	.nv.info._ZN10layer_norm13ln_fwd_kernelINS_13Kernel_traitsI6__halfS2_S2_S2_fjLj3072ELj1ELj1ELj4ELj16ENS_18Kernel_traits_baseILj3072ES2_S2_S2_S2_fjLj128EEEEELb0ELb1ELb0ELb0EEEvNS_9FwdParamsE,"",@"SHT_CUDA_INFO"
	.sectionflags	@""
	.align	4


	//----- nvinfo : EIATTR_CUDA_API_VERSION
	.align		4
        /*0000*/ 	.byte	0x04, 0x37
        /*0002*/ 	.short	(.L_1330 - .L_1329)
.L_1329:
        /*0004*/ 	.word	0x00000082


	//----- nvinfo : EIATTR_KPARAM_INFO
	.align		4
.L_1330:
        /*0008*/ 	.byte	0x04, 0x17
        /*000a*/ 	.short	(.L_1332 - .L_1331)
.L_1331:
        /*000c*/ 	.word	0x00000000
        /*0010*/ 	.short	0x0000
        /*0012*/ 	.short	0x0000
        /*0014*/ 	.byte	0x00, 0xf0, 0xa1, 0x03


	//----- nvinfo : EIATTR_SPARSE_MMA_MASK
	.align		4
.L_1332:
        /*0018*/ 	.byte	0x03, 0x50
        /*001a*/ 	.short	0x0000


	//----- nvinfo : EIATTR_MAXREG_COUNT
	.align		4
        /*001c*/ 	.byte	0x03, 0x1b
        /*001e*/ 	.short	0x00ff


	//----- nvinfo : EIATTR_NUM_BARRIERS
	.align		4
        /*0020*/ 	.byte	0x02, 0x4c
        /*0022*/ 	.byte	0x01
	.zero		1


	//----- nvinfo : EIATTR_MERCURY_ISA_VERSION
	.align		4
        /*0024*/ 	.byte	0x03, 0x5f
        /*0026*/ 	.short	0x0101


	//----- nvinfo : EIATTR_COOP_GROUP_MASK_REGIDS
	.align		4
        /*0028*/ 	.byte	0x04, 0x29
        /*002a*/ 	.short	(.L_1334 - .L_1333)


	//   ....[0]....
.L_1333:
        /*002c*/ 	.word	0xffffffff


	//   ....[1]....
        /*0030*/ 	.word	0xffffffff


	//   ....[2]....
        /*0034*/ 	.word	0xffffffff


	//   ....[3]....
        /*0038*/ 	.word	0xffffffff


	//   ....[4]....
        /*003c*/ 	.word	0xffffffff


	//   ....[5]....
        /*0040*/ 	.word	0xffffffff


	//   ....[6]....
        /*0044*/ 	.word	0xffffffff


	//   ....[7]....
        /*0048*/ 	.word	0xffffffff


	//   ....[8]....
        /*004c*/ 	.word	0xffffffff


	//   ....[9]....
        /*0050*/ 	.word	0xffffffff


	//   ....[10]....
        /*0054*/ 	.word	0xffffffff


	//   ....[11]....
        /*0058*/ 	.word	0xffffffff


	//   ....[12]....
        /*005c*/ 	.word	0xffffffff


	//   ....[13]....
        /*0060*/ 	.word	0xffffffff


	//   ....[14]....
        /*0064*/ 	.word	0xffffffff


	//   ....[15]....
        /*0068*/ 	.word	0xffffffff


	//   ....[16]....
        /*006c*/ 	.word	0xffffffff


	//   ....[17]....
        /*0070*/ 	.word	0xffffffff


	//   ....[18]....
        /*0074*/ 	.word	0x05000077


	//   ....[19]....
        /*0078*/ 	.word	0x05000077


	//   ....[20]....
        /*007c*/ 	.word	0x05000077


	//   ....[21]....
        /*0080*/ 	.word	0x05000077


	//   ....[22]....
        /*0084*/ 	.word	0x05000077


	//   ....[23]....
        /*0088*/ 	.word	0x05000077


	//   ....[24]....
        /*008c*/ 	.word	0x05000077


	//   ....[25]....
        /*0090*/ 	.word	0x05000077


	//   ....[26]....
        /*0094*/ 	.word	0x05000077


	//   ....[27]....
        /*0098*/ 	.word	0x05000077


	//----- nvinfo : EIATTR_COOP_GROUP_INSTR_OFFSETS
	.align		4
.L_1334:
        /*009c*/ 	.byte	0x04, 0x28
        /*009e*/ 	.short	(.L_1336 - .L_1335)


	//   ....[0]....
.L_1335:
        /*00a0*/ 	.word	0x00001930


	//   ....[1]....
        /*00a4*/ 	.word	0x00001950


	//   ....[2]....
        /*00a8*/ 	.word	0x00001970


	//   ....[3]....
        /*00ac*/ 	.word	0x00001990


	//   ....[4]....
        /*00b0*/ 	.word	0x000019b0


	//   ....[5]....
        /*00b4*/ 	.word	0x00001cf0


	//   ....[6]....
        /*00b8*/ 	.word	0x00001d10


	//   ....[7]....
        /*00bc*/ 	.word	0x00001d30


	//   ....[8]....
        /*00c0*/ 	.word	0x00001d50


	//   ....[9]....
        /*00c4*/ 	.word	0x00001d70


	//   ....[10]....
        /*00c8*/ 	.word	0x00001eb0


	//   ....[11]....
        /*00cc*/ 	.word	0x00001f40


	//   ....[12]....
        /*00d0*/ 	.word	0x00001f60


	//   ....[13]....
        /*00d4*/ 	.word	0x00001f70


	//   ....[14]....
        /*00d8*/ 	.word	0x00002010


	//   ....[15]....
        /*00dc*/ 	.word	0x00002060


	//   ....[16]....
        /*00e0*/ 	.word	0x00002110


	//   ....[17]....
        /*00e4*/ 	.word	0x00002120


	//   ....[18]....
        /*00e8*/ 	.word	0x00002910


	//   ....[19]....
        /*00ec*/ 	.word	0x00002980


	//   ....[20]....
        /*00f0*/ 	.word	0x000029f0


	//   ....[21]....
        /*00f4*/ 	.word	0x00002a60


	//   ....[22]....
        /*00f8*/ 	.word	0x00002ad0


	//   ....[23]....
        /*00fc*/ 	.word	0x00002e60


	//   ....[24]....
        /*0100*/ 	.word	0x00002ed0


	//   ....[25]....
        /*0104*/ 	.word	0x00002f40


	//   ....[26]....
        /*0108*/ 	.word	0x00002fb0


	//   ....[27]....
        /*010c*/ 	.word	0x00003020


	//----- nvinfo : EIATTR_EXIT_INSTR_OFFSETS
	.align		4
.L_1336:
        /*0110*/ 	.byte	0x04, 0x1c
        /*0112*/ 	.short	(.L_1338 - .L_1337)


	//   ....[0]....
.L_1337:
        /*0114*/ 	.word	0x00000490


	//   ....[1]....
        /*0118*/ 	.word	0x000028b0


	//----- nvinfo : EIATTR_MAX_THREADS
	.align		4
.L_1338:
        /*011c*/ 	.byte	0x04, 0x05
        /*011e*/ 	.short	(.L_1340 - .L_1339)
.L_1339:
        /*0120*/ 	.word	0x00000080
        /*0124*/ 	.word	0x00000001
        /*0128*/ 	.word	0x00000001


	//----- nvinfo : EIATTR_CRS_STACK_SIZE
	.align		4
.L_1340:
        /*012c*/ 	.byte	0x04, 0x1e
        /*012e*/ 	.short	(.L_1342 - .L_1341)
.L_1341:
        /*0130*/ 	.word	0x00000000


	//----- nvinfo : EIATTR_CBANK_PARAM_SIZE
	.align		4
.L_1342:
        /*0134*/ 	.byte	0x03, 0x19
        /*0136*/ 	.short	0x00e8


	//----- nvinfo : EIATTR_PARAM_CBANK
	.align		4
        /*0138*/ 	.byte	0x04, 0x0a
        /*013a*/ 	.short	(.L_1344 - .L_1343)
	.align		4
.L_1343:
        /*013c*/ 	.word	index@(.nv.constant0._ZN10layer_norm13ln_fwd_kernelINS_13Kernel_traitsI6__halfS2_S2_S2_fjLj3072ELj1ELj1ELj4ELj16ENS_18Kernel_traits_baseILj3072ES2_S2_S2_S2_fjLj128EEEEELb0ELb1ELb0ELb0EEEvNS_9FwdParamsE)
        /*0140*/ 	.short	0x0210
        /*0142*/ 	.short	0x00e8


	//----- nvinfo : EIATTR_SW_WAR
	.align		4
.L_1344:
        /*0144*/ 	.byte	0x04, 0x36
        /*0146*/ 	.short	(.L_1346 - .L_1345)
.L_1345:
        /*0148*/ 	.word	0x00000008
.L_1346:


//--------------------- .nv.info._ZN10layer_norm13ln_fwd_kernelINS_13Kernel_traitsI6__halfS2_S2_S2_fjLj3072ELj1ELj1ELj4ELj16ENS_18Kernel_traits_baseILj3072ES2_S2_S2_S2_fjLj128EEEEELb0ELb1ELb0ELb1EEEvNS_9FwdParamsE --------------------------
	.section	.nv.info._ZN10layer_norm13ln_fwd_kernelINS_13Kernel_traitsI6__halfS2_S2_S2_fjLj3072ELj1ELj1ELj4ELj16ENS_18Kernel_traits_baseILj3072ES2_S2_S2_S2_fjLj128EEEEELb0ELb1ELb0ELb1EEEvNS_9FwdParamsE,"",@"SHT_CUDA_INFO"
	.sectionflags	@""
	.align	4


	//----- nvinfo : EIATTR_CUDA_API_VERSION
	.align		4
        /*0000*/ 	.byte	0x04, 0x37
        /*0002*/ 	.short	(.L_1348 - .L_1347)
.L_1347:
        /*0004*/ 	.word	0x00000082


	//----- nvinfo : EIATTR_KPARAM_INFO
	.align		4
.L_1348:
        /*0008*/ 	.byte	0x04, 0x17
        /*000a*/ 	.short	(.L_1350 - .L_1349)
.L_1349:
        /*000c*/ 	.word	0x00000000
        /*0010*/ 	.short	0x0000
        /*0012*/ 	.short	0x0000
        /*0014*/ 	.byte	0x00, 0xf0, 0xa1, 0x03


	//----- nvinfo : EIATTR_SPARSE_MMA_MASK
	.align		4
.L_1350:
        /*0018*/ 	.byte	0x03, 0x50
        /*001a*/ 	.short	0x0000


	//----- nvinfo : EIATTR_MAXREG_COUNT
	.align		4
        /*001c*/ 	.byte	0x03, 0x1b
        /*001e*/ 	.short	0x00ff


	//----- nvinfo : EIATTR_NUM_BARRIERS
	.align		4
        /*0020*/ 	.byte	0x02, 0x4c
        /*0022*/ 	.byte	0x01
	.zero		1


	//----- nvinfo : EIATTR_MERCURY_ISA_VERSION
	.align		4
        /*0024*/ 	.byte	0x03, 0x5f
        /*0026*/ 	.short	0x0101


	//----- nvinfo : EIATTR_COOP_GROUP_MASK_REGIDS
	.align		4
        /*0028*/ 	.byte	0x04, 0x29
        /*002a*/ 	.short	(.L_1352 - .L_1351)


	//   ....[0]....
.L_1351:
        /*002c*/ 	.word	0xffffffff


	//   ....[1]....
        /*0030*/ 	.word	0xffffffff


	//   ....[2]....
        /*0034*/ 	.word	0xffffffff


	//   ....[3]....
        /*0038*/ 	.word	0xffffffff


	//   ....[4]....
        /*003c*/ 	.word	0xffffffff


	//   ....[5]....
        /*0040*/ 	.word	0xffffffff


	//   ....[6]....
        /*0044*/ 	.word	0xffffffff


	//   ....[7]....
        /*0048*/ 	.word	0xffffffff


	//   ....[8]....
        /*004c*/ 	.word	0xffffffff


	//   ....[9]....
        /*0050*/ 	.word	0xffffffff


	//   ....[10]....
        /*0054*/ 	.word	0xffffffff


	//   ....[11]....
        /*0058*/ 	.word	0xffffffff


	//   ....[12]....
        /*005c*/ 	.word	0xffffffff


	//   ....[13]....
        /*0060*/ 	.word	0xffffffff


	//   ....[14]....
        /*0064*/ 	.word	0xffffffff


	//   ....[15]....
        /*0068*/ 	.word	0xffffffff


	//   ....[16]....
        /*006c*/ 	.word	0xffffffff


	//   ....[17]....
        /*0070*/ 	.word	0xffffffff


	//   ....[18]....
        /*0074*/ 	.word	0x0500006e


	//   ....[19]....
        /*0078*/ 	.word	0x0500006e


	//   ....[20]....
        /*007c*/ 	.word	0x0500006e


	//   ....[21]....
        /*0080*/ 	.word	0x0500006e


	//   ....[22]....
        /*0084*/ 	.word	0x0500006e


	//   ....[23]....
        /*0088*/ 	.word	0x0500006e


	//   ....[24]....
        /*008c*/ 	.word	0x0500006e


	//   ....[25]....
        /*0090*/ 	.word	0x0500006e


	//   ....[26]....
        /*0094*/ 	.word	0x0500006e


	//   ....[27]....
        /*0098*/ 	.word	0x0500006e


	//----- nvinfo : EIATTR_COOP_GROUP_INSTR_OFFSETS
	.align		4
.L_1352:
        /*009c*/ 	.byte	0x04, 0x28
        /*009e*/ 	.short	(.L_1354 - .L_1353)


	//   ....[0]....
.L_1353:
        /*00a0*/ 	.word	0x000014d0


	//   ....[1]....
        /*00a4*/ 	.word	0x000014f0


	//   ....[2]....
        /*00a8*/ 	.word	0x00001510


	//   ....[3]....
        /*00ac*/ 	.word	0x00001530


	//   ....[4]....
        /*00b0*/ 	.word	0x00001550


	//   ....[5]....
        /*00b4*/ 	.word	0x00001880


	//   ....[6]....
        /*00b8*/ 	.word	0x000018a0


	//   ....[7]....
        /*00bc*/ 	.word	0x000018c0


	//   ....[8]....
        /*00c0*/ 	.word	0x000018e0


	//   ....[9]....
        /*00c4*/ 	.word	0x00001900


	//   ....[10]....
        /*00c8*/ 	.word	0x00001a70


	//   ....[11]....
        /*00cc*/ 	.word	0x00001ac0


	//   ....[12]....
        /*00d0*/ 	.word	0x00001ae0


	//   ....[13]....
        /*00d4*/ 	.word	0x00001af0


	//   ....[14]....
        /*00d8*/ 	.word	0x00001bb0


	//   ....[15]....
        /*00dc*/ 	.word	0x00001be0


	//   ....[16]....
        /*00e0*/ 	.word	0x00001c80


	//   ....[17]....
        /*00e4*/ 	.word	0x00001cb0


	//   ....[18]....
        /*00e8*/ 	.word	0x000023d0


	//   ....[19]....
        /*00ec*/ 	.word	0x00002440


	//   ....[20]....
        /*00f0*/ 	.word	0x000024b0


	//   ....[21]....
        /*00f4*/ 	.word	0x00002520


	//   ....[22]....
        /*00f8*/ 	.word	0x00002590


	//   ....[23]....
        /*00fc*/ 	.word	0x00002910


	//   ....[24]....
        /*0100*/ 	.word	0x00002980


	//   ....[25]....
        /*0104*/ 	.word	0x000029f0


	//   ....[26]....
        /*0108*/ 	.word	0x00002a60


	//   ....[27]....
        /*010c*/ 	.word	0x00002ad0


	//----- nvinfo : EIATTR_EXIT_INSTR_OFFSETS
	.align		4
.L_1354:
        /*0110*/ 	.byte	0x04, 0x1c
        /*0112*/ 	.short	(.L_1356 - .L_1355)


	//   ....[0]....
.L_1355:
        /*0114*/ 	.word	0x00000190


	//   ....[1]....
        /*0118*/ 	.word	0x00002370


	//----- nvinfo : EIATTR_MAX_THREADS
	.align		4
.L_1356:
        /*011c*/ 	.byte	0x04, 0x05
        /*011e*/ 	.short	(.L_1358 - .L_1357)
.L_1357:
        /*0120*/ 	.word	0x00000080
        /*0124*/ 	.word	0x00000001
        /*0128*/ 	.word	0x00000001


	//----- nvinfo : EIATTR_CRS_STACK_SIZE
	.align		4
.L_1358:
        /*012c*/ 	.byte	0x04, 0x1e
        /*012e*/ 	.short	(.L_1360 - .L_1359)
.L_1359:
        /*0130*/ 	.word	0x00000000


	//----- nvinfo : EIATTR_CBANK_PARAM_SIZE
	.align		4
.L_1360:
        /*0134*/ 	.byte	0x03, 0x19
        /*0136*/ 	.short	0x00e8


	//----- nvinfo : EIATTR_PARAM_CBANK
	.align		4
        /*0138*/ 	.byte	0x04, 0x0a
        /*013a*/ 	.short	(.L_1362 - .L_1361)
	.align		4
.L_1361:
        /*013c*/ 	.word	index@(.nv.constant0._ZN10layer_norm13ln_fwd_kernelINS_13Kernel_traitsI6__halfS2_S2_S2_fjLj3072ELj1ELj1ELj4ELj16ENS_18Kernel_traits_baseILj3072ES2_S2_S2_S2_fjLj128EEEEELb0ELb1ELb0ELb1EEEvNS_9FwdParamsE)
        /*0140*/ 	.short	0x0210
        /*0142*/ 	.short	0x00e8


	//----- nvinfo : EIATTR_SW_WAR
	.align		4
.L_1362:
        /*0144*/ 	.byte	0x04, 0x36
        /*0146*/ 	.short	(.L_1364 - .L_1363)
.L_1363:
        /*0148*/ 	.word	0x00000008
.L_1364:


//--------------------- .nv.info._ZN10layer_norm13ln_fwd_kernelINS_13Kernel_traitsI6__halfS2_S2_S2_fjLj3072ELj1ELj1ELj4ELj16ENS_18Kernel_traits_baseILj3072ES2_S2_S2_S2_fjLj128EEEEELb0ELb1ELb1ELb0EEEvNS_9FwdParamsE --------------------------
	.section	.nv.info._ZN10layer_norm13ln_fwd_kernelINS_13Kernel_traitsI6__halfS2_S2_S2_fjLj3072ELj1ELj1ELj4ELj16ENS_18Kernel_traits_baseILj3072ES2_S2_S2_S2_fjLj128EEEEELb0ELb1ELb1ELb0EEEvNS_9FwdParamsE,"",@"SHT_CUDA_INFO"
	.sectionflags	@""
	.align	4


	//----- nvinfo : EIATTR_CUDA_API_VERSION
	.align		4
        /*0000*/ 	.byte	0x04, 0x37
        /*0002*/ 	.short	(.L_1366 - .L_1365)
.L_1365:
        /*0004*/ 	.word	0x00000082


	//----- nvinfo : EIATTR_KPARAM_INFO
	.align		4
.L_1366:
        /*0008*/ 	.byte	0x04, 0x17
        /*000a*/ 	.short	(.L_1368 - .L_1367)
.L_1367:
        /*000c*/ 	.word	0x00000000
        /*0010*/ 	.short	0x0000
        /*0012*/ 	.short	0x0000
        /*0014*/ 	.byte	0x00, 0xf0, 0xa1, 0x03


	//----- nvinfo : EIATTR_SPARSE_MMA_MASK
	.align		4
.L_1368:
        /*0018*/ 	.byte	0x03, 0x50
        /*001a*/ 	.short	0x0000


	//----- nvinfo : EIATTR_MAXREG_COUNT
	.align		4
        /*001c*/ 	.byte	0x03, 0x1b
        /*001e*/ 	.short	0x00ff


	//----- nvinfo : EIATTR_NUM_BARRIERS
	.align		4
        /*0020*/ 	.byte	0x02, 0x4c
        /*0022*/ 	.byte	0x01
	.zero		1


	//----- nvinfo : EIATTR_MERCURY_ISA_VERSION
	.align		4
        /*0024*/ 	.byte	0x03, 0x5f
        /*0026*/ 	.short	0x0101


	//----- nvinfo : EIATTR_COOP_GROUP_MASK_REGIDS
	.align		4
        /*0028*/ 	.byte	0x04, 0x29
        /*002a*/ 	.short	(.L_1370 - .L_1369)


	//   ....[0]....
.L_1369:
        /*002c*/ 	.word	0xffffffff


	//   ....[1]....
        /*0030*/ 	.word	0xffffffff


	//   ....[2]....
        /*0034*/ 	.word	0xffffffff


	//   ....[3]....
        /*0038*/ 	.word	0xffffffff


	//   ....[4]....
        /*003c*/ 	.word	0xffffffff


	//   ....[5]....
        /*0040*/ 	.word	0xffffffff


	//   ....[6]....
        /*0044*/ 	.word	0xffffffff


	//   ....[7]....
        /*0048*/ 	.word	0xffffffff


	//   ....[8]....
        /*004c*/ 	.word	0xffffffff


	//   ....[9]....
        /*0050*/ 	.word	0xffffffff


	//   ....[10]....
        /*0054*/ 	.word	0xffffffff


	//   ....[11]....
        /*0058*/ 	.word	0xffffffff


	//   ....[12]....
        /*005c*/ 	.word	0xffffffff


	//   ....[13]....
        /*0060*/ 	.word	0xffffffff


	//   ....[14]....
        /*0064*/ 	.word	0xffffffff


	//   ....[15]....
        /*0068*/ 	.word	0xffffffff


	//   ....[16]....
        /*006c*/ 	.word	0xffffffff


	//   ....[17]....
        /*0070*/ 	.word	0xffffffff


	//   ....[18]....
        /*0074*/ 	.word	0x05000078


	//   ....[19]....
        /*0078*/ 	.word	0x05000078


	//   ....[20]....
        /*007c*/ 	.word	0x05000078


	//   ....[21]....
        /*0080*/ 	.word	0x05000078


	//   ....[22]....
        /*0084*/ 	.word	0x05000078


	//   ....[23]....
        /*0088*/ 	.word	0x05000078


	//   ....[24]....
        /*008c*/ 	.word	0x05000078


	//   ....[25]....
        /*0090*/ 	.word	0x05000078


	//   ....[26]....
        /*0094*/ 	.word	0x05000078


	//   ....[27]....
        /*0098*/ 	.word	0x05000078


	//----- nvinfo : EIATTR_COOP_GROUP_INSTR_OFFSETS
	.align		4
.L_1370:
        /*009c*/ 	.byte	0x04, 0x28
        /*009e*/ 	.short	(.L_1372 - .L_1371)


	//   ....[0]....
.L_1371:
        /*00a0*/ 	.word	0x000023d0


	//   ....[1]....
        /*00a4*/ 	.word	0x000023f0


	//   ....[2]....
        /*00a8*/ 	.word	0x00002410


	//   ....[3]....
        /*00ac*/ 	.word	0x00002430


	//   ....[4]....
        /*00b0*/ 	.word	0x00002450


	//   ....[5]....
        /*00b4*/ 	.word	0x00002790


	//   ....[6]....
        /*00b8*/ 	.word	0x000027b0


	//   ....[7]....
        /*00bc*/ 	.word	0x000027d0


	//   ....[8]....
        /*00c0*/ 	.word	0x000027f0


	//   ....[9]....
        /*00c4*/ 	.word	0x00002810


	//   ....[10]....
        /*00c8*/ 	.word	0x00002970


	//   ....[11]....
        /*00cc*/ 	.word	0x000029f0


	//   ....[12]....
        /*00d0*/ 	.word	0x00002a60


	//   ....[13]....
        /*00d4*/ 	.word	0x00002ac0


	//   ....[14]....
        /*00d8*/ 	.word	0x00002ad0


	//   ....[15]....
        /*00dc*/ 	.word	0x00002b30


	//   ....[16]....
        /*00e0*/ 	.word	0x00002bf0


	//   ....[17]....
        /*00e4*/ 	.word	0x00002c10


	//   ....[18]....
        /*00e8*/ 	.word	0x00003460


	//   ....[19]....
        /*00ec*/ 	.word	0x000034c0


	//   ....[20]....
        /*00f0*/ 	.word	0x00003520


	//   ....[21]....
        /*00f4*/ 	.word	0x00003580


	//   ....[22]....
        /*00f8*/ 	.word	0x000035e0


	//   ....[23]....
        /*00fc*/ 	.word	0x00003960


	//   ....[24]....
        /*0100*/ 	.word	0x000039c0


	//   ....[25]....
        /*0104*/ 	.word	0x00003a20


	//   ....[26]....
        /*0108*/ 	.word	0x00003a80


	//   ....[27]....
        /*010c*/ 	.word	0x00003ae0


	//----- nvinfo : EIATTR_EXIT_INSTR_OFFSETS
	.align		4
.L_1372:
        /*0110*/ 	.byte	0x04, 0x1c
        /*0112*/ 	.short	(.L_1374 - .L_1373)


	//   ....[0]....
.L_1373:
        /*0114*/ 	.word	0x00000490


	//   ....[1]....
        /*0118*/ 	.word	0x00003410


	//----- nvinfo : EIATTR_MAX_THREADS
	.align		4
.L_1374:
        /*011c*/ 	.byte	0x04, 0x05
        /*011e*/ 	.short	(.L_1376 - .L_1375)
.L_1375:
        /*0120*/ 	.word	0x00000080
        /*0124*/ 	.word	0x00000001
        /*0128*/ 	.word	0x00000001


	//----- nvinfo : EIATTR_CRS_STACK_SIZE
	.align		4
.L_1376:
        /*012c*/ 	.byte	0x04, 0x1e
        /*012e*/ 	.short	(.L_1378 - .L_1377)
.L_1377:
        /*0130*/ 	.word	0x00000000


	//----- nvinfo : EIATTR_CBANK_PARAM_SIZE
	.align		4
.L_1378:
        /*0134*/ 	.byte	0x03, 0x19
        /*0136*/ 	.short	0x00e8


	//----- nvinfo : EIATTR_PARAM_CBANK
	.align		4
        /*0138*/ 	.byte	0x04, 0x0a
        /*013a*/ 	.short	(.L_1380 - .L_1379)
	.align		4
.L_1379:
        /*013c*/ 	.word	index@(.nv.constant0._ZN10layer_norm13ln_fwd_kernelINS_13Kernel_traitsI6__halfS2_S2_S2_fjLj3072ELj1ELj1ELj4ELj16ENS_18Kernel_traits_baseILj3072ES2_S2_S2_S2_fjLj128EEEEELb0ELb1ELb1ELb0EEEvNS_9FwdParamsE)
        /*0140*/ 	.short	0x0210
        /*0142*/ 	.short	0x00e8


	//----- nvinfo : EIATTR_SW_WAR
	.align		4
.L_1380:
        /*0144*/ 	.byte	0x04, 0x36
        /*0146*/ 	.short	(.L_1382 - .L_1381)
.L_1381:
        /*0148*/ 	.word	0x00000008
.L_1382:


//--------------------- .nv.info._ZN10layer_norm13ln_fwd_kernelINS_13Kernel_traitsI6__halfS2_S2_S2_fjLj3072ELj1ELj1ELj4ELj16ENS_18Kernel_traits_baseILj3072ES2_S2_S2_S2_fjLj128EEEEELb0ELb1ELb1ELb1EEEvNS_9FwdParamsE --------------------------
	.section	.nv.info._ZN10layer_norm13ln_fwd_kernelINS_13Kernel_traitsI6__halfS2_S2_S2_fjLj3072ELj1ELj1ELj4ELj16ENS_18Kernel_traits_baseILj3072ES2_S2_S2_S2_fjLj128EEEEELb0ELb1ELb1ELb1EEEvNS_9FwdParamsE,"",@"SHT_CUDA_INFO"
	.sectionflags	@""
	.align	4


	//----- nvinfo : EIATTR_CUDA_API_VERSION
	.align		4
        /*0000*/ 	.byte	0x04, 0x37
        /*0002*/ 	.short	(.L_1384 - .L_1383)
.L_1383:
        /*0004*/ 	.word	0x00000082


	//----- nvinfo : EIATTR_KPARAM_INFO
	.align		4
.L_1384:
        /*0008*/ 	.byte	0x04, 0x17
        /*000a*/ 	.short	(.L_1386 - .L_1385)
.L_1385:
        /*000c*/ 	.word	0x00000000
        /*0010*/ 	.short	0x0000
        /*0012*/ 	.short	0x0000
        /*0014*/ 	.byte	0x00, 0xf0, 0xa1, 0x03


	//----- nvinfo : EIATTR_SPARSE_MMA_MASK
	.align		4
.L_1386:
        /*0018*/ 	.byte	0x03, 0x50
        /*001a*/ 	.short	0x0000


	//----- nvinfo : EIATTR_MAXREG_COUNT
	.align		4
        /*001c*/ 	.byte	0x03, 0x1b
        /*001e*/ 	.short	0x00ff


	//----- nvinfo : EIATTR_NUM_BARRIERS
	.align		4
        /*0020*/ 	.byte	0x02, 0x4c
        /*0022*/ 	.byte	0x01
	.zero		1


	//----- nvinfo : EIATTR_MERCURY_ISA_VERSION
	.align		4
        /*0024*/ 	.byte	0x03, 0x5f
        /*0026*/ 	.short	0x0101


	//----- nvinfo : EIATTR_COOP_GROUP_MASK_REGIDS
	.align		4
        /*0028*/ 	.byte	0x04, 0x29
        /*002a*/ 	.short	(.L_1388 - .L_1387)


	//   ....[0]....
.L_1387:
        /*002c*/ 	.word	0xffffffff


	//   ....[1]....
        /*0030*/ 	.word	0xffffffff


	//   ....[2]....
        /*0034*/ 	.word	0xffffffff


	//   ....[3]....
        /*0038*/ 	.word	0xffffffff


	//   ....[4]....
        /*003c*/ 	.word	0xffffffff


	//   ....[5]....
        /*0040*/ 	.word	0xffffffff


	//   ....[6]....
        /*0044*/ 	.word	0xffffffff


	//   ....[7]....
        /*0048*/ 	.word	0xffffffff


	//   ....[8]....
        /*004c*/ 	.word	0xffffffff


	//   ....[9]....
        /*0050*/ 	.word	0xffffffff


	//   ....[10]....
        /*0054*/ 	.word	0xffffffff


	//   ....[11]....
        /*0058*/ 	.word	0xffffffff


	//   ....[12]....
        /*005c*/ 	.word	0xffffffff


	//   ....[13]....
        /*0060*/ 	.word	0xffffffff


	//   ....[14]....
        /*0064*/ 	.word	0xffffffff


	//   ....[15]....
        /*0068*/ 	.word	0xffffffff


	//   ....[16]....
        /*006c*/ 	.word	0xffffffff


	//   ....[17]....
        /*0070*/ 	.word	0xffffffff


	//   ....[18]....
        /*0074*/ 	.word	0x05000068


	//   ....[19]....
        /*0078*/ 	.word	0x05000068


	//   ....[20]....
        /*007c*/ 	.word	0x05000068


	//   ....[21]....
        /*0080*/ 	.word	0x05000068


	//   ....[22]....
        /*0084*/ 	.word	0x05000068


	//   ....[23]....
        /*0088*/ 	.word	0x05000068


	//   ....[24]....
        /*008c*/ 	.word	0x05000068


	//   ....[25]....
        /*0090*/ 	.word	0x05000068


	//   ....[26]....
        /*0094*/ 	.word	0x05000068


	//   ....[27]....
        /*0098*/ 	.word	0x05000068


	//----- nvinfo : EIATTR_COOP_GROUP_INSTR_OFFSETS
	.align		4
.L_1388:
        /*009c*/ 	.byte	0x04, 0x28
        /*009e*/ 	.short	(.L_1390 - .L_1389)


	//   ....[0]....
.L_1389:
        /*00a0*/ 	.word	0x00001ee0


	//   ....[1]....
        /*00a4*/ 	.word	0x00001f00


	//   ....[2]....
        /*00a8*/ 	.word	0x00001f20


	//   ....[3]....
        /*00ac*/ 	.word	0x00001f40


	//   ....[4]....
        /*00b0*/ 	.word	0x00001f60


	//   ....[5]....
        /*00b4*/ 	.word	0x00002290


	//   ....[6]....
        /*00b8*/ 	.word	0x000022b0


	//   ....[7]....
        /*00bc*/ 	.word	0x000022d0


	//   ....[8]....
        /*00c0*/ 	.word	0x000022f0


	//   ....[9]....
        /*00c4*/ 	.word	0x00002310


	//   ....[10]....
        /*00c8*/ 	.word	0x00002440


	//   ....[11]....
        /*00cc*/ 	.word	0x000024d0


	//   ....[12]....
        /*00d0*/ 	.word	0x000024f0


	//   ....[13]....
        /*00d4*/ 	.word	0x00002500


	//   ....[14]....
        /*00d8*/ 	.word	0x00002580


	//   ....[15]....
        /*00dc*/ 	.word	0x000025e0


	//   ....[16]....
        /*00e0*/ 	.word	0x00002690


	//   ....[17]....
        /*00e4*/ 	.word	0x000026c0


	//   ....[18]....
        /*00e8*/ 	.word	0x00002f00


	//   ....[19]....
        /*00ec*/ 	.word	0x00002f70


	//   ....[20]....
        /*00f0*/ 	.word	0x00002fe0


	//   ....[21]....
        /*00f4*/ 	.word	0x00003050


	//   ....[22]....
        /*00f8*/ 	.word	0x000030b0


	//   ....[23]....
        /*00fc*/ 	.word	0x00003430


	//   ....[24]....
        /*0100*/ 	.word	0x000034a0


	//   ....[25]....
        /*0104*/ 	.word	0x00003510


	//   ....[26]....
        /*0108*/ 	.word	0x00003580


	//   ....[27]....
        /*010c*/ 	.word	0x000035f0


	//----- nvinfo : EIATTR_EXIT_INSTR_OFFSETS
	.align		4
.L_1390:
        /*0110*/ 	.byte	0x04, 0x1c
        /*0112*/ 	.short	(.L_1392 - .L_1391)


	//   ....[0]....
.L_1391:
        /*0114*/ 	.word	0x00000190


	//   ....[1]....
        /*0118*/ 	.word	0x00002ea0


	//----- nvinfo : EIATTR_MAX_THREADS
	.align		4
.L_1392:
        /*011c*/ 	.byte	0x04, 0x05
        /*011e*/ 	.short	(.L_1394 - .L_1393)
.L_1393:
        /*0120*/ 	.word	0x00000080
        /*0124*/ 	.word	0x00000001
        /*0128*/ 	.word	0x00000001


	//----- nvinfo : EIATTR_CRS_STACK_SIZE
	.align		4
.L_1394:
        /*012c*/ 	.byte	0x04, 0x1e
        /*012e*/ 	.short	(.L_1396 - .L_1395)
.L_1395:
        /*0130*/ 	.word	0x00000000


	//----- nvinfo : EIATTR_CBANK_PARAM_SIZE
	.align		4
.L_1396:
        /*0134*/ 	.byte	0x03, 0x19
        /*0136*/ 	.short	0x00e8


	//----- nvinfo : EIATTR_PARAM_CBANK
	.align		4
        /*0138*/ 	.byte	0x04, 0x0a
        /*013a*/ 	.short	(.L_1398 - .L_1397)
	.align		4
.L_1397:
        /*013c*/ 	.word	index@(.nv.constant0._ZN10layer_norm13ln_fwd_kernelINS_13Kernel_traitsI6__halfS2_S2_S2_fjLj3072ELj1ELj1ELj4ELj16ENS_18Kernel_traits_baseILj3072ES2_S2_S2_S2_fjLj128EEEEELb0ELb1ELb1ELb1EEEvNS_9FwdParamsE)
        /*0140*/ 	.short	0x0210
        /*0142*/ 	.short	0x00e8


	//----- nvinfo : EIATTR_SW_WAR
	.align		4
.L_1398:
        /*0144*/ 	.byte	0x04, 0x36
        /*0146*/ 	.short	(.L_1400 - .L_1399)
.L_1399:
        /*0148*/ 	.word	0x00000008
.L_1400:


//--------------------- .nv.info._ZN10layer_norm13ln_fwd_kernelINS_13Kernel_traitsI6__halfS2_S2_S2_fjLj3072ELj1ELj1ELj4ELj16ENS_18Kernel_traits_baseILj3072ES2_S2_S2_S2_fjLj128EEEEELb1ELb0ELb0ELb0EEEvNS_9FwdParamsE --------------------------
	.section	.nv.info._ZN10layer_norm13ln_fwd_kernelINS_13Kernel_traitsI6__halfS2_S2_S2_fjLj3072ELj1ELj1ELj4ELj16ENS_18Kernel_traits_baseILj3072ES2_S2_S2_S2_fjLj128EEEEELb1ELb0ELb0ELb0EEEvNS_9FwdParamsE,"",@"SHT_CUDA_INFO"
	.sectionflags	@""
	.align	4


	//----- nvinfo : EIATTR_CUDA_API_VERSION
	.align		4
        /*0000*/ 	.byte	0x04, 0x37
        /*0002*/ 	.short	(.L_1402 - .L_1401)
.L_1401:
        /*0004*/ 	.word	0x00000082


	//----- nvinfo : EIATTR_KPARAM_INFO
	.align		4
.L_1402:
        /*0008*/ 	.byte	0x04, 0x17
        /*000a*/ 	.short	(.L_1404 - .L_1403)
.L_1403:
        /*000c*/ 	.word	0x00000000
        /*0010*/ 	.short	0x0000
        /*0012*/ 	.short	0x0000
        /*0014*/ 	.byte	0x00, 0xf0, 0xa1, 0x03


	//----- nvinfo : EIATTR_SPARSE_MMA_MASK
	.align		4
.L_1404:
        /*0018*/ 	.byte	0x03, 0x50
        /*001a*/ 	.short	0x0000


	//----- nvinfo : EIATTR_MAXREG_COUNT
	.align		4
        /*001c*/ 	.byte	0x03, 0x1b
        /*001e*/ 	.short	0x00ff


	//----- nvinfo : EIATTR_NUM_BARRIERS
	.align		4
        /*0020*/ 	.byte	0x02, 0x4c
        /*0022*/ 	.byte	0x01
	.zero		1


	//----- nvinfo : EIATTR_MERCURY_ISA_VERSION
	.align		4
        /*0024*/ 	.byte	0x03, 0x5f
        /*0026*/ 	.short	0x0101


	//----- nvinfo : EIATTR_COOP_GROUP_MASK_REGIDS
	.align		4
        /*0028*/ 	.byte	0x04, 0x29
        /*002a*/ 	.short	(.L_1406 - .L_1405)


	//   ....[0]....
.L_1405:
        /*002c*/ 	.word	0xffffffff


	//   ....[1]....
        /*0030*/ 	.word	0xffffffff


	//   ....[2]....
        /*0034*/ 	.word	0xffffffff


	//   ....[3]....
        /*0038*/ 	.word	0xffffffff


	//   ....[4]....
        /*003c*/ 	.word	0xffffffff


	//   ....[5]....
        /*0040*/ 	.word	0xffffffff


	//   ....[6]....
        /*0044*/ 	.word	0xffffffff


	//   ....[7]....
        /*0048*/ 	.word	0xffffffff


	//   ....[8]....
        /*004c*/ 	.word	0xffffffff


	//   ....[9]....
        /*0050*/ 	.word	0xffffffff


	//   ....[10]....
        /*0054*/ 	.word	0xffffffff


	//   ....[11]....
        /*0058*/ 	.word	0xffffffff


	//   ....[12]....
        /*005c*/ 	.word	0xffffffff


	//   ....[13]....
        /*0060*/ 	.word	0xffffffff


	//   ....[14]....
        /*0064*/ 	.word	0xffffffff


	//   ....[15]....
        /*0068*/ 	.word	0xffffffff


	//   ....[16]....
        /*006c*/ 	.word	0xffffffff


	//   ....[17]....
        /*0070*/ 	.word	0xffffffff


	//   ....[18]....
        /*0074*/ 	.word	0x0500005a


	//   ....[19]....
        /*0078*/ 	.word	0x0500005a


	//   ....[20]....
        /*007c*/ 	.word	0x0500005a


	//   ....[21]....
        /*0080*/ 	.word	0x0500005a


	//   ....[22]....
        /*0084*/ 	.word	0x0500005a


	//   ....[23]....
        /*0088*/ 	.word	0x0500005a


	//   ....[24]....
        /*008c*/ 	.word	0x0500005a


	//   ....[25]....
        /*0090*/ 	.word	0x0500005a


	//   ....[26]....
        /*0094*/ 	.word	0x0500005a


	//   ....[27]....
        /*0098*/ 	.word	0x0500005a


	//----- nvinfo : EIATTR_COOP_GROUP_INSTR_OFFSETS
	.align		4
.L_1406:
        /*009c*/ 	.byte	0x04, 0x28
        /*009e*/ 	.short	(.L_1408 - .L_1407)


	//   ....[0]....
.L_1407:
        /*00a0*/ 	.word	0x00009990


	//   ....[1]....
        /*00a4*/ 	.word	0x000099b0


	//   ....[2]....
        /*00a8*/ 	.word	0x000099d0


	//   ....[3]....
        /*00ac*/ 	.word	0x000099f0


	//   ....[4]....
        /*00b0*/ 	.word	0x00009a10


	//   ....[5]....
        /*00b4*/ 	.word	0x00009d50


	//   ....[6]....
        /*00b8*/ 	.word	0x00009d70


	//   ....[7]....
        /*00bc*/ 	.word	0x00009d90


	//   ....[8]....
        /*00c0*/ 	.word	0x00009db0


	//   ....[9]....
        /*00c4*/ 	.word	0x00009dd0


	//   ....[10]....
        /*00c8*/ 	.word	0x00009f40


	//   ....[11]....
        /*00cc*/ 	.word	0x00009fb0


	//   ....[12]....
        /*00d0*/ 	.word	0x00009fd0


	//   ....[13]....
        /*00d4*/ 	.word	0x00009fe0


	//   ....[14]....
        /*00d8*/ 	.word	0x0000a0a0


	//   ....[15]....
        /*00dc*/ 	.word	0x0000a0d0


	//   ....[16]....
        /*00e0*/ 	.word	0x0000a180


	//   ....[17]....
        /*00e4*/ 	.word	0x0000a1a0


	//   ....[18]....
        /*00e8*/ 	.word	0x0000a9a0


	//   ....[19]....
        /*00ec*/ 	.word	0x0000aa10


	//   ....[20]....
        /*00f0*/ 	.word	0x0000aa80


	//   ....[21]....
        /*00f4*/ 	.word	0x0000aaf0


	//   ....[22]....
        /*00f8*/ 	.word	0x0000ab60


	//   ....[23]....
        /*00fc*/ 	.word	0x0000aef0


	//   ....[24]....
        /*0100*/ 	.word	0x0000af60


	//   ....[25]....
        /*0104*/ 	.word	0x0000afd0


	//   ....[26]....
        /*0108*/ 	.word	0x0000b040


	//   ....[27]....
        /*010c*/ 	.word	0x0000b0b0


	//----- nvinfo : EIATTR_EXIT_INSTR_OFFSETS
	.align		4
.L_1408:
        /*0110*/ 	.byte	0x04, 0x1c
        /*0112*/ 	.short	(.L_1410 - .L_1409)


	//   ....[0]....
.L_1409:
        /*0114*/ 	.word	0x00000890


	//   ....[1]....
        /*0118*/ 	.word	0x0000a940


	//----- nvinfo : EIATTR_MAX_THREADS
	.align		4
.L_1410:
        /*011c*/ 	.byte	0x04, 0x05
        /*011e*/ 	.short	(.L_1412 - .L_1411)
.L_1411:
        /*0120*/ 	.word	0x00000080
        /*0124*/ 	.word	0x00000001
        /*0128*/ 	.word	0x00000001


	//----- nvinfo : EIATTR_CRS_STACK_SIZE
	.align		4
.L_1412:
        /*012c*/ 	.byte	0x04, 0x1e
        /*012e*/ 	.short	(.L_1414 - .L_1413)
.L_1413:
        /*0130*/ 	.word	0x00000000


	//----- nvinfo : EIATTR_CBANK_PARAM_SIZE
	.align		4
.L_1414:
        /*0134*/ 	.byte	0x03, 0x19
        /*0136*/ 	.short	0x00e8


	//----- nvinfo : EIATTR_PARAM_CBANK
	.align		4
        /*0138*/ 	.byte	0x04, 0x0a
        /*013a*/ 	.short	(.L_1416 - .L_1415)
	.align		4
.L_1415:
        /*013c*/ 	.word	index@(.nv.constant0._ZN10layer_norm13ln_fwd_kernelINS_13Kernel_traitsI6__halfS2_S2_S2_fjLj3072ELj1ELj1ELj4ELj16ENS_18Kernel_traits_baseILj3072ES2_S2_S2_S2_fjLj128EEEEELb1ELb0ELb0ELb0EEEvNS_9FwdParamsE)
        /*0140*/ 	.short	0x0210
        /*0142*/ 	.short	0x00e8


	//----- nvinfo : EIATTR_SW_WAR
	.align		4
.L_1416:
        /*0144*/ 	.byte	0x04, 0x36
        /*0146*/ 	.short	(.L_1418 - .L_1417)
.L_1417:
        /*0148*/ 	.word	0x00000008
.L_1418:


//--------------------- .nv.info._ZN10layer_norm13ln_fwd_kernelINS_13Kernel_traitsI6__halfS2_S2_S2_fjLj3072ELj1ELj1ELj4ELj16ENS_18Kernel_traits_baseILj3072ES2_S2_S2_S2_fjLj128EEEEELb1ELb0ELb0ELb1EEEvNS_9FwdParamsE --------------------------
	.section	.nv.info._ZN10layer_norm13ln_fwd_kernelINS_13Kernel_traitsI6__halfS2_S2_S2_fjLj3072ELj1ELj1ELj4ELj16ENS_18Kernel_traits_baseILj3072ES2_S2_S2_S2_fjLj128EEEEELb1ELb0ELb0ELb1EEEvNS_9FwdParamsE,"",@"SHT_CUDA_INFO"
	.sectionflags	@""
	.align	4


	//----- nvinfo : EIATTR_CUDA_API_VERSION
	.align		4
        /*0000*/ 	.byte	0x04, 0x37
        /*0002*/ 	.short	(.L_1420 - .L_1419)
.L_1419:
        /*0004*/ 	.word	0x00000082


	//----- nvinfo : EIATTR_KPARAM_INFO
	.align		4
.L_1420:
        /*0008*/ 	.byte	0x04, 0x17
        /*000a*/ 	.short	(.L_1422 - .L_1421)
.L_1421:
        /*000c*/ 	.word	0x00000000
        /*0010*/ 	.short	0x0000
        /*0012*/ 	.short	0x0000
        /*0014*/ 	.byte	0x00, 0xf0, 0xa1, 0x03


	//----- nvinfo : EIATTR_SPARSE_MMA_MASK
	.align		4
.L_1422:
        /*0018*/ 	.byte	0x03, 0x50
        /*001a*/ 	.short	0x0000


	//----- nvinfo : EIATTR_MAXREG_COUNT
	.align		4
        /*001c*/ 	.byte	0x03, 0x1b
        /*001e*/ 	.short	0x00ff


	//----- nvinfo : EIATTR_NUM_BARRIERS
	.align		4
        /*0020*/ 	.byte	0x02, 0x4c
        /*0022*/ 	.byte	0x01
	.zero		1


	//----- nvinfo : EIATTR_MERCURY_ISA_VERSION
	.align		4
        /*0024*/ 	.byte	0x03, 0x5f
        /*0026*/ 	.short	0x0101


	//----- nvinfo : EIATTR_COOP_GROUP_MASK_REGIDS
	.align		4
        /*0028*/ 	.byte	0x04, 0x29
        /*002a*/ 	.short	(.L_1424 - .L_1423)


	//   ....[0]....
.L_1423:
        /*002c*/ 	.word	0xffffffff


	//   ....[1]....
        /*0030*/ 	.word	0xffffffff


	//   ....[2]....
        /*0034*/ 	.word	0xffffffff


	//   ....[3]....
        /*0038*/ 	.word	0xffffffff


	//   ....[4]....
        /*003c*/ 	.word	0xffffffff


	//   ....[5]....
        /*0040*/ 	.word	0xffffffff


	//   ....[6]....
        /*0044*/ 	.word	0xffffffff


	//   ....[7]....
        /*0048*/ 	.word	0xffffffff


	//   ....[8]....
        /*004c*/ 	.word	0xffffffff


	//   ....[9]....
        /*0050*/ 	.word	0xffffffff


	//   ....[10]....
        /*0054*/ 	.word	0xffffffff


	//   ....[11]....
        /*0058*/ 	.word	0xffffffff


	//   ....[12]....
        /*005c*/ 	.word	0xffffffff


	//   ....[13]....
        /*0060*/ 	.word	0xffffffff


	//   ....[14]....
        /*0064*/ 	.word	0xffffffff


	//   ....[15]....
        /*0068*/ 	.word	0xffffffff


	//   ....[16]....
        /*006c*/ 	.word	0xffffffff


	//   ....[17]....
        /*0070*/ 	.word	0xffffffff


	//   ....[18]....
        /*0074*/ 	.word	0x05000029


	//   ....[19]....
        /*0078*/ 	.word	0x05000029


	//   ....[20]....
        /*007c*/ 	.word	0x05000029


	//   ....[21]....
        /*0080*/ 	.word	0x05000029


	//   ....[22]....
        /*0084*/ 	.word	0x05000029


	//   ....[23]....
        /*0088*/ 	.word	0x05000029


	//   ....[24]....
        /*008c*/ 	.word	0x05000029


	//   ....[25]....
        /*0090*/ 	.word	0x05000029


	//   ....[26]....
        /*0094*/ 	.word	0x05000029


	//   ....[27]....
        /*0098*/ 	.word	0x05000029


	//----- nvinfo : EIATTR_COOP_GROUP_INSTR_OFFSETS
	.align		4
.L_1424:
        /*009c*/ 	.byte	0x04, 0x28
        /*009e*/ 	.short	(.L_1426 - .L_1425)


	//   ....[0]....
.L_1425:
        /*00a0*/ 	.word	0x00009430


	//   ....[1]....
        /*00a4*/ 	.word	0x00009450


	//   ....[2]....
        /*00a8*/ 	.word	0x00009470


	//   ....[3]....
        /*00ac*/ 	.word	0x00009490


	//   ....[4]....
        /*00b0*/ 	.word	0x000094b0


	//   ....[5]....
        /*00b4*/ 	.word	0x000097e0


	//   ....[6]....
        /*00b8*/ 	.word	0x00009800


	//   ....[7]....
        /*00bc*/ 	.word	0x00009820


	//   ....[8]....
        /*00c0*/ 	.word	0x00009840


	//   ....[9]....
        /*00c4*/ 	.word	0x00009860


	//   ....[10]....
        /*00c8*/ 	.word	0x000099b0


	//   ....[11]....
        /*00cc*/ 	.word	0x00009a40


	//   ....[12]....
        /*00d0*/ 	.word	0x00009a70


	//   ....[13]....
        /*00d4*/ 	.word	0x00009aa0


	//   ....[14]....
        /*00d8*/ 	.word	0x00009b30


	//   ....[15]....
        /*00dc*/ 	.word	0x00009b60


	//   ....[16]....
        /*00e0*/ 	.word	0x00009c00


	//   ....[17]....
        /*00e4*/ 	.word	0x00009c30


	//   ....[18]....
        /*00e8*/ 	.word	0x0000a350


	//   ....[19]....
        /*00ec*/ 	.word	0x0000a3c0


	//   ....[20]....
        /*00f0*/ 	.word	0x0000a430


	//   ....[21]....
        /*00f4*/ 	.word	0x0000a4a0


	//   ....[22]....
        /*00f8*/ 	.word	0x0000a510


	//   ....[23]....
        /*00fc*/ 	.word	0x0000a890


	//   ....[24]....
        /*0100*/ 	.word	0x0000a900


	//   ....[25]....
        /*0104*/ 	.word	0x0000a970


	//   ....[26]....
        /*0108*/ 	.word	0x0000a9e0


	//   ....[27]....
        /*010c*/ 	.word	0x0000aa50


	//----- nvinfo : EIATTR_EXIT_INSTR_OFFSETS
	.align		4
.L_1426:
        /*0110*/ 	.byte	0x04, 0x1c
        /*0112*/ 	.short	(.L_1428 - .L_1427)


	//   ....[0]....
.L_1427:
        /*0114*/ 	.word	0x000005c0


	//   ....[1]....
        /*0118*/ 	.word	0x0000a300


	//----- nvinfo : EIATTR_MAX_THREADS
	.align		4
.L_1428:
        /*011c*/ 	.byte	0x04, 0x05
        /*011e*/ 	.short	(.L_1430 - .L_1429)
.L_1429:
        /*0120*/ 	.word	0x00000080
        /*0124*/ 	.word	0x00000001
        /*0128*/ 	.word	0x00000001


	//----- nvinfo : EIATTR_CRS_STACK_SIZE
	.align		4
.L_1430:
        /*012c*/ 	.byte	0x04, 0x1e
        /*012e*/ 	.short	(.L_1432 - .L_1431)
.L_1431:
        /*0130*/ 	.word	0x00000000


	//----- nvinfo : EIATTR_CBANK_PARAM_SIZE
	.align		4
.L_1432:
        /*0134*/ 	.byte	0x03, 0x19
        /*0136*/ 	.short	0x00e8


	//----- nvinfo : EIATTR_PARAM_CBANK
	.align		4
        /*0138*/ 	.byte	0x04, 0x0a
        /*013a*/ 	.short	(.L_1434 - .L_1433)
	.align		4
.L_1433:
        /*013c*/ 	.word	index@(.nv.constant0._ZN10layer_norm13ln_fwd_kernelINS_13Kernel_traitsI6__halfS2_S2_S2_fjLj3072ELj1ELj1ELj4ELj16ENS_18Kernel_traits_baseILj3072ES2_S2_S2_S2_fjLj128EEEEELb1ELb0ELb0ELb1EEEvNS_9FwdParamsE)
        /*0140*/ 	.short	0x0210
        /*0142*/ 	.short	0x00e8


	//----- nvinfo : EIATTR_SW_WAR
	.align		4
.L_1434:
        /*0144*/ 	.byte	0x04, 0x36
        /*0146*/ 	.short	(.L_1436 - .L_1435)
.L_1435:
        /*0148*/ 	.word	0x00000008
.L_1436:


//--------------------- .nv.info._ZN10layer_norm13ln_fwd_kernelINS_13Kernel_traitsI6__halfS2_S2_S2_fjLj3072ELj1ELj1ELj4ELj16ENS_18Kernel_traits_baseILj3072ES2_S2_S2_S2_fjLj128EEEEELb1ELb0ELb1ELb0EEEvNS_9FwdParamsE --------------------------
	.section	.nv.info._ZN10layer_norm13ln_fwd_kernelINS_13Kernel_traitsI6__halfS2_S2_S2_fjLj3072ELj1ELj1ELj4ELj16ENS_18Kernel_traits_baseILj3072ES2_S2_S2_S2_fjLj128EEEEELb1ELb0ELb1ELb0EEEvNS_9FwdParamsE,"",@"SHT_CUDA_INFO"
	.sectionflags	@""
	.align	4


	//----- nvinfo : EIATTR_CUDA_API_VERSION
	.align		4
        /*0000*/ 	.byte	0x04, 0x37
        /*0002*/ 	.short	(.L_1438 - .L_1437)
.L_1437:
        /*0004*/ 	.word	0x00000082


	//----- nvinfo : EIATTR_KPARAM_INFO
	.align		4
.L_1438:
        /*0008*/ 	.byte	0x04, 0x17
        /*000a*/ 	.short	(.L_1440 - .L_1439)
.L_1439:
        /*000c*/ 	.word	0x00000000
        /*0010*/ 	.short	0x0000
        /*0012*/ 	.short	0x0000
        /*0014*/ 	.byte	0x00, 0xf0, 0xa1, 0x03


	//----- nvinfo : EIATTR_SPARSE_MMA_MASK
	.align		4
.L_1440:
        /*0018*/ 	.byte	0x03, 0x50
        /*001a*/ 	.short	0x0000


	//----- nvinfo : EIATTR_MAXREG_COUNT
	.align		4
        /*001c*/ 	.byte	0x03, 0x1b
        /*001e*/ 	.short	0x00ff


	//----- nvinfo : EIATTR_NUM_BARRIERS
	.align		4
        /*0020*/ 	.byte	0x02, 0x4c
        /*0022*/ 	.byte	0x01
	.zero		1


	//----- nvinfo : EIATTR_MERCURY_ISA_VERSION
	.align		4
        /*0024*/ 	.byte	0x03, 0x5f
        /*0026*/ 	.short	0x0101


	//----- nvinfo : EIATTR_COOP_GROUP_MASK_REGIDS
	.align		4
        /*0028*/ 	.byte	0x04, 0x29
        /*002a*/ 	.short	(.L_1442 - .L_1441)


	//   ....[0]....
.L_1441:
        /*002c*/ 	.word	0xffffffff


	//   ....[1]....
        /*0030*/ 	.word	0xffffffff


	//   ....[2]....
        /*0034*/ 	.word	0xffffffff


	//   ....[3]....
        /*0038*/ 	.word	0xffffffff


	//   ....[4]....
        /*003c*/ 	.word	0xffffffff


	//   ....[5]....
        /*0040*/ 	.word	0xffffffff


	//   ....[6]....
        /*0044*/ 	.word	0xffffffff


	//   ....[7]....
        /*0048*/ 	.word	0xffffffff


	//   ....[8]....
        /*004c*/ 	.word	0xffffffff


	//   ....[9]....
        /*0050*/ 	.word	0xffffffff


	//   ....[10]....
        /*0054*/ 	.word	0xffffffff


	//   ....[11]....
        /*0058*/ 	.word	0xffffffff


	//   ....[12]....
        /*005c*/ 	.word	0xffffffff


	//   ....[13]....
        /*0060*/ 	.word	0xffffffff


	//   ....[14]....
        /*0064*/ 	.word	0xffffffff


	//   ....[15]....
        /*0068*/ 	.word	0xffffffff


	//   ....[16]....
        /*006c*/ 	.word	0xffffffff


	//   ....[17]....
        /*0070*/ 	.word	0xffffffff


	//   ....[18]....
        /*0074*/ 	.word	0x05000074


	//   ....[19]....
        /*0078*/ 	.word	0x05000074


	//   ....[20]....
        /*007c*/ 	.word	0x05000074


	//   ....[21]....
        /*0080*/ 	.word	0x05000074


	//   ....[22]....
        /*0084*/ 	.word	0x05000074


	//   ....[23]....
        /*0088*/ 	.word	0x05000074


	//   ....[24]....
        /*008c*/ 	.word	0x05000074


	//   ....[25]....
        /*0090*/ 	.word	0x05000074


	//   ....[26]....
        /*0094*/ 	.word	0x05000074


	//   ....[27]....
        /*0098*/ 	.word	0x05000074


	//----- nvinfo : EIATTR_COOP_GROUP_INSTR_OFFSETS
	.align		4
.L_1442:
        /*009c*/ 	.byte	0x04, 0x28
        /*009e*/ 	.short	(.L_1444 - .L_1443)


	//   ....[0]....
.L_1443:
        /*00a0*/ 	.word	0x0000a8a0


	//   ....[1]....
        /*00a4*/ 	.word	0x0000a8c0


	//   ....[2]....
        /*00a8*/ 	.word	0x0000a8e0


	//   ....[3]....
        /*00ac*/ 	.word	0x0000a900


	//   ....[4]....
        /*00b0*/ 	.word	0x0000a920


	//   ....[5]....
        /*00b4*/ 	.word	0x0000ac60


	//   ....[6]....
        /*00b8*/ 	.word	0x0000ac80


	//   ....[7]....
        /*00bc*/ 	.word	0x0000aca0


	//   ....[8]....
        /*00c0*/ 	.word	0x0000acc0


	//   ....[9]....
        /*00c4*/ 	.word	0x0000ace0


	//   ....[10]....
        /*00c8*/ 	.word	0x0000ae60


	//   ....[11]....
        /*00cc*/ 	.word	0x0000aed0


	//   ....[12]....
        /*00d0*/ 	.word	0x0000aee0


	//   ....[13]....
        /*00d4*/ 	.word	0x0000af10


	//   ....[14]....
        /*00d8*/ 	.word	0x0000af70


	//   ....[15]....
        /*00dc*/ 	.word	0x0000afa0


	//   ....[16]....
        /*00e0*/ 	.word	0x0000b0a0


	//   ....[17]....
        /*00e4*/ 	.word	0x0000b0b0


	//   ....[18]....
        /*00e8*/ 	.word	0x0000b940


	//   ....[19]....
        /*00ec*/ 	.word	0x0000b9b0


	//   ....[20]....
        /*00f0*/ 	.word	0x0000ba20


	//   ....[21]....
        /*00f4*/ 	.word	0x0000ba90


	//   ....[22]....
        /*00f8*/ 	.word	0x0000bb00


	//   ....[23]....
        /*00fc*/ 	.word	0x0000be90


	//   ....[24]....
        /*0100*/ 	.word	0x0000bf00


	//   ....[25]....
        /*0104*/ 	.word	0x0000bf70


	//   ....[26]....
        /*0108*/ 	.word	0x0000bfe0


	//   ....[27]....
        /*010c*/ 	.word	0x0000c050


	//----- nvinfo : EIATTR_EXIT_INSTR_OFFSETS
	.align		4
.L_1444:
        /*0110*/ 	.byte	0x04, 0x1c
        /*0112*/ 	.short	(.L_1446 - .L_1445)


	//   ....[0]....
.L_1445:
        /*0114*/ 	.word	0x00000880


	//   ....[1]....
        /*0118*/ 	.word	0x0000b8e0


	//----- nvinfo : EIATTR_MAX_THREADS
	.align		4
.L_1446:
        /*011c*/ 	.byte	0x04, 0x05
        /*011e*/ 	.short	(.L_1448 - .L_1447)
.L_1447:
        /*0120*/ 	.word	0x00000080
        /*0124*/ 	.word	0x00000001
        /*0128*/ 	.word	0x00000001


	//----- nvinfo : EIATTR_CRS_STACK_SIZE
	.align		4
.L_1448:
        /*012c*/ 	.byte	0x04, 0x1e
        /*012e*/ 	.short	(.L_1450 - .L_1449)
.L_1449:
        /*0130*/ 	.word	0x00000000


	//----- nvinfo : EIATTR_CBANK_PARAM_SIZE
	.align		4
.L_1450:
        /*0134*/ 	.byte	0x03, 0x19
        /*0136*/ 	.short	0x00e8


	//----- nvinfo : EIATTR_PARAM_CBANK
	.align		4
        /*0138*/ 	.byte	0x04, 0x0a
        /*013a*/ 	.short	(.L_1452 - .L_1451)
	.align		4
.L_1451:
        /*013c*/ 	.word	index@(.nv.constant0._ZN10layer_norm13ln_fwd_kernelINS_13Kernel_traitsI6__halfS2_S2_S2_fjLj3072ELj1ELj1ELj4ELj16ENS_18Kernel_traits_baseILj3072ES2_S2_S2_S2_fjLj128EEEEELb1ELb0ELb1ELb0EEEvNS_9FwdParamsE)
        /*0140*/ 	.short	0x0210
        /*0142*/ 	.short	0x00e8


	//----- nvinfo : EIATTR_SW_WAR
	.align		4
.L_1452:
        /*0144*/ 	.byte	0x04, 0x36
        /*0146*/ 	.short	(.L_1454 - .L_1453)
.L_1453:
        /*0148*/ 	.word	0x00000008
.L_1454:


//--------------------- .nv.info._ZN10layer_norm13ln_fwd_kernelINS_13Kernel_traitsI6__halfS2_S2_S2_fjLj3072ELj1ELj1ELj4ELj16ENS_18Kernel_traits_baseILj3072ES2_S2_S2_S2_fjLj128EEEEELb1ELb0ELb1ELb1EEEvNS_9FwdParamsE --------------------------
	.section	.nv.info._ZN10layer_norm13ln_fwd_kernelINS_13Kernel_traitsI6__halfS2_S2_S2_fjLj3072ELj1ELj1ELj4ELj16ENS_18Kernel_traits_baseILj3072ES2_S2_S2_S2_fjLj128EEEEELb1ELb0ELb1ELb1EEEvNS_9FwdParamsE,"",@"SHT_CUDA_INFO"
	.sectionflags	@""
	.align	4


	//----- nvinfo : EIATTR_CUDA_API_VERSION
	.align		4
        /*0000*/ 	.byte	0x04, 0x37
        /*0002*/ 	.short	(.L_1456 - .L_1455)
.L_1455:
        /*0004*/ 	.word	0x00000082


	//----- nvinfo : EIATTR_KPARAM_INFO
	.align		4
.L_1456:
        /*0008*/ 	.byte	0x04, 0x17
        /*000a*/ 	.short	(.L_1458 - .L_1457)
.L_1457:
        /*000c*/ 	.word	0x00000000
        /*0010*/ 	.short	0x0000
        /*0012*/ 	.short	0x0000
        /*0014*/ 	.byte	0x00, 0xf0, 0xa1, 0x03


	//----- nvinfo : EIATTR_SPARSE_MMA_MASK
	.align		4
.L_1458:
        /*0018*/ 	.byte	0x03, 0x50
        /*001a*/ 	.short	0x0000


	//----- nvinfo : EIATTR_MAXREG_COUNT
	.align		4
        /*001c*/ 	.byte	0x03, 0x1b
        /*001e*/ 	.short	0x00ff


	//----- nvinfo : EIATTR_NUM_BARRIERS
	.align		4
        /*0020*/ 	.byte	0x02, 0x4c
        /*0022*/ 	.byte	0x01
	.zero		1


	//----- nvinfo : EIATTR_MERCURY_ISA_VERSION
	.align		4
        /*0024*/ 	.byte	0x03, 0x5f
        /*0026*/ 	.short	0x0101


	//----- nvinfo : EIATTR_COOP_GROUP_MASK_REGIDS
	.align		4
        /*0028*/ 	.byte	0x04, 0x29
        /*002a*/ 	.short	(.L_1460 - .L_1459)


	//   ....[0]....
.L_1459:
        /*002c*/ 	.word	0xffffffff


	//   ....[1]....
        /*0030*/ 	.word	0xffffffff


	//   ....[2]....
        /*0034*/ 	.word	0xffffffff


	//   ....[3]....
        /*0038*/ 	.word	0xffffffff


	//   ....[4]....
        /*003c*/ 	.word	0xffffffff


	//   ....[5]....
        /*0040*/ 	.word	0xffffffff


	//   ....[6]....
        /*0044*/ 	.word	0xffffffff


	//   ....[7]....
        /*0048*/ 	.word	0xffffffff


	//   ....[8]....
        /*004c*/ 	.word	0xffffffff


	//   ....[9]....
        /*0050*/ 	.word	0xffffffff


	//   ....[10]....
        /*0054*/ 	.word	0xffffffff


	//   ....[11]....
        /*0058*/ 	.word	0xffffffff


	//   ....[12]....
        /*005c*/ 	.word	0xffffffff


	//   ....[13]....
        /*0060*/ 	.word	0xffffffff


	//   ....[14]....
        /*0064*/ 	.word	0xffffffff


	//   ....[15]....
        /*0068*/ 	.word	0xffffffff


	//   ....[16]....
        /*006c*/ 	.word	0xffffffff


	//   ....[17]....
        /*0070*/ 	.word	0xffffffff


	//   ....[18]....
        /*0074*/ 	.word	0x05000051


	//   ....[19]....
        /*0078*/ 	.word	0x05000051


	//   ....[20]....
        /*007c*/ 	.word	0x05000051


	//   ....[21]....
        /*0080*/ 	.word	0x05000051


	//   ....[22]....
        /*0084*/ 	.word	0x05000051


	//   ....[23]....
        /*0088*/ 	.word	0x05000051


	//   ....[24]....
        /*008c*/ 	.word	0x05000051


	//   ....[25]....
        /*0090*/ 	.word	0x05000051


	//   ....[26]....
        /*0094*/ 	.word	0x05000051


	//   ....[27]....
        /*0098*/ 	.word	0x05000051


	//----- nvinfo : EIATTR_COOP_GROUP_INSTR_OFFSETS
	.align		4
.L_1460:
        /*009c*/ 	.byte	0x04, 0x28
        /*009e*/ 	.short	(.L_1462 - .L_1461)


	//   ....[0]....
.L_1461:
        /*00a0*/ 	.word	0x0000a330


	//   ....[1]....
        /*00a4*/ 	.word	0x0000a350


	//   ....[2]....
        /*00a8*/ 	.word	0x0000a370


	//   ....[3]....
        /*00ac*/ 	.word	0x0000a390


	//   ....[4]....
        /*00b0*/ 	.word	0x0000a3b0


	//   ....[5]....
        /*00b4*/ 	.word	0x0000a6e0


	//   ....[6]....
        /*00b8*/ 	.word	0x0000a700


	//   ....[7]....
        /*00bc*/ 	.word	0x0000a720


	//   ....[8]....
        /*00c0*/ 	.word	0x0000a740


	//   ....[9]....
        /*00c4*/ 	.word	0x0000a760


	//   ....[10]....
        /*00c8*/ 	.word	0x0000a8f0


	//   ....[11]....
        /*00cc*/ 	.word	0x0000a940


	//   ....[12]....
        /*00d0*/ 	.word	0x0000a960


	//   ....[13]....
        /*00d4*/ 	.word	0x0000a970


	//   ....[14]....
        /*00d8*/ 	.word	0x0000aa30


	//   ....[15]....
        /*00dc*/ 	.word	0x0000aa60


	//   ....[16]....
        /*00e0*/ 	.word	0x0000ab00


	//   ....[17]....
        /*00e4*/ 	.word	0x0000ab20


	//   ....[18]....
        /*00e8*/ 	.word	0x0000b470


	//   ....[19]....
        /*00ec*/ 	.word	0x0000b4e0


	//   ....[20]....
        /*00f0*/ 	.word	0x0000b550


	//   ....[21]....
        /*00f4*/ 	.word	0x0000b5c0


	//   ....[22]....
        /*00f8*/ 	.word	0x0000b630


	//   ....[23]....
        /*00fc*/ 	.word	0x0000b9b0


	//   ....[24]....
        /*0100*/ 	.word	0x0000ba20


	//   ....[25]....
        /*0104*/ 	.word	0x0000ba90


	//   ....[26]....
        /*0108*/ 	.word	0x0000bb00


	//   ....[27]....
        /*010c*/ 	.word	0x0000bb70


	//----- nvinfo : EIATTR_EXIT_INSTR_OFFSETS
	.align		4
.L_1462:
        /*0110*/ 	.byte	0x04, 0x1c
        /*0112*/ 	.short	(.L_1464 - .L_1463)


	//   ....[0]....
.L_1463:
        /*0114*/ 	.word	0x000005c0


	//   ....[1]....
        /*0118*/ 	.word	0x0000b420


	//----- nvinfo : EIATTR_MAX_THREADS
	.align		4
.L_1464:
        /*011c*/ 	.byte	0x04, 0x05
        /*011e*/ 	.short	(.L_1466 - .L_1465)
.L_1465:
        /*0120*/ 	.word	0x00000080
        /*0124*/ 	.word	0x00000001
        /*0128*/ 	.word	0x00000001


	//----- nvinfo : EIATTR_CRS_STACK_SIZE
	.align		4
.L_1466:
        /*012c*/ 	.byte	0x04, 0x1e
        /*012e*/ 	.short	(.L_1468 - .L_1467)
.L_1467:
        /*0130*/ 	.word	0x00000000


	//----- nvinfo : EIATTR_CBANK_PARAM_SIZE
	.align		4
.L_1468:
        /*0134*/ 	.byte	0x03, 0x19
        /*0136*/ 	.short	0x00e8


	//----- nvinfo : EIATTR_PARAM_CBANK
	.align		4
        /*0138*/ 	.byte	0x04, 0x0a
        /*013a*/ 	.short	(.L_1470 - .L_1469)
	.align		4
.L_1469:
        /*013c*/ 	.word	index@(.nv.constant0._ZN10layer_norm13ln_fwd_kernelINS_13Kernel_traitsI6__halfS2_S2_S2_fjLj3072ELj1ELj1ELj4ELj16ENS_18Kernel_traits_baseILj3072ES2_S2_S2_S2_fjLj128EEEEELb1ELb0ELb1ELb1EEEvNS_9FwdParamsE)
        /*0140*/ 	.short	0x0210
        /*0142*/ 	.short	0x00e8


	//----- nvinfo : EIATTR_SW_WAR
	.align		4
.L_1470:
        /*0144*/ 	.byte	0x04, 0x36
        /*0146*/ 	.short	(.L_1472 - .L_1471)
.L_1471:
        /*0148*/ 	.word	0x00000008
.L_1472:


//--------------------- .nv.info._ZN10layer_norm13ln_fwd_kernelINS_13Kernel_traitsI6__halfS2_S2_S2_fjLj3072ELj1ELj1ELj4ELj16ENS_18Kernel_traits_baseILj3072ES2_S2_S2_S2_fjLj128EEEEELb1ELb1ELb0ELb0EEEvNS_9FwdParamsE --------------------------
	.section	.nv.info._ZN10layer_norm13ln_fwd_kernelINS_13Kernel_traitsI6__halfS2_S2_S2_fjLj3072ELj1ELj1ELj4ELj16ENS_18Kernel_traits_baseILj3072ES2_S2_S2_S2_fjLj128EEEEELb1ELb1ELb0ELb0EEEvNS_9FwdParamsE,"",@"SHT_CUDA_INFO"
	.sectionflags	@""
	.align	4


	//----- nvinfo : EIATTR_CUDA_API_VERSION
	.align		4
        /*0000*/ 	.byte	0x04, 0x37
        /*0002*/ 	.short	(.L_1474 - .L_1473)
.L_1473:
        /*0004*/ 	.word	0x00000082


	//----- nvinfo : EIATTR_KPARAM_INFO
	.align		4
.L_1474:
        /*0008*/ 	.byte	0x04, 0x17
        /*000a*/ 	.short	(.L_1476 - .L_1475)
.L_1475:
        /*000c*/ 	.word	0x00000000
        /*0010*/ 	.short	0x0000
        /*0012*/ 	.short	0x0000
        /*0014*/ 	.byte	0x00, 0xf0, 0xa1, 0x03


	//----- nvinfo : EIATTR_SPARSE_MMA_MASK
	.align		4
.L_1476:
        /*0018*/ 	.byte	0x03, 0x50
        /*001a*/ 	.short	0x0000


	//----- nvinfo : EIATTR_MAXREG_COUNT
	.align		4
        /*001c*/ 	.byte	0x03, 0x1b
        /*001e*/ 	.short	0x00ff


	//----- nvinfo : EIATTR_NUM_BARRIERS
	.align		4
        /*0020*/ 	.byte	0x02, 0x4c
        /*0022*/ 	.byte	0x01
	.zero		1


	//----- nvinfo : EIATTR_MERCURY_ISA_VERSION
	.align		4
        /*0024*/ 	.byte	0x03, 0x5f
        /*0026*/ 	.short	0x0101


	//----- nvinfo : EIATTR_COOP_GROUP_MASK_REGIDS
	.align		4
        /*0028*/ 	.byte	0x04, 0x29
        /*002a*/ 	.short	(.L_1478 - .L_1477)


	//   ....[0]....
.L_1477:
        /*002c*/ 	.word	0xffffffff


	//   ....[1]....
        /*0030*/ 	.word	0xffffffff


	//   ....[2]....
        /*0034*/ 	.word	0xffffffff


	//   ....[3]....
        /*0038*/ 	.word	0xffffffff


	//   ....[4]....
        /*003c*/ 	.word	0xffffffff


	//   ....[5]....
        /*0040*/ 	.word	0xffffffff


	//   ....[6]....
        /*0044*/ 	.word	0xffffffff


	//   ....[7]....
        /*0048*/ 	.word	0xffffffff


	//   ....[8]....
        /*004c*/ 	.word	0xffffffff


	//   ....[9]....
        /*0050*/ 	.word	0xffffffff


	//   ....[10]....
        /*0054*/ 	.word	0xffffffff


	//   ....[11]....
        /*0058*/ 	.word	0xffffffff


	//   ....[12]....
        /*005c*/ 	.word	0xffffffff


	//   ....[13]....
        /*0060*/ 	.word	0xffffffff


	//   ....[14]....
        /*0064*/ 	.word	0xffffffff


	//   ....[15]....
        /*0068*/ 	.word	0xffffffff


	//   ....[16]....
        /*006c*/ 	.word	0xffffffff


	//   ....[17]....
        /*0070*/ 	.word	0xffffffff


	//   ....[18]....
        /*0074*/ 	.word	0x05000072


	//   ....[19]....
        /*0078*/ 	.word	0x05000072


	//   ....[20]....
        /*007c*/ 	.word	0x05000072


	//   ....[21]....
        /*0080*/ 	.word	0x05000072


	//   ....[22]....
        /*0084*/ 	.word	0x05000072


	//   ....[23]....
        /*0088*/ 	.word	0x05000072


	//   ....[24]....
        /*008c*/ 	.word	0x05000072


	//   ....[25]....
        /*0090*/ 	.word	0x05000072


	//   ....[26]....
        /*0094*/ 	.word	0x05000072


	//   ....[27]....
        /*0098*/ 	.word	0x05000072


	//----- nvinfo : EIATTR_COOP_GROUP_INSTR_OFFSETS
	.align		4
.L_1478:
        /*009c*/ 	.byte	0x04, 0x28
        /*009e*/ 	.short	(.L_1480 - .L_1479)


	//   ....[0]....
.L_1479:
        /*00a0*/ 	.word	0x00009d00


	//   ....[1]....
        /*00a4*/ 	.word	0x00009d20


	//   ....[2]....
        /*00a8*/ 	.word	0x00009d40


	//   ....[3]....
        /*00ac*/ 	.word	0x00009d60


	//   ....[4]....
        /*00b0*/ 	.word	0x00009d80


	//   ....[5]....
        /*00b4*/ 	.word	0x0000a0c0


	//   ....[6]....
        /*00b8*/ 	.word	0x0000a0e0


	//   ....[7]....
        /*00bc*/ 	.word	0x0000a100


	//   ....[8]....
        /*00c0*/ 	.word	0x0000a120


	//   ....[9]....
        /*00c4*/ 	.word	0x0000a140


	//   ....[10]....
        /*00c8*/ 	.word	0x0000a2e0


	//   ....[11]....
        /*00cc*/ 	.word	0x0000a2f0


	//   ....[12]....
        /*00d0*/ 	.word	0x0000a380


	//   ....[13]....
        /*00d4*/ 	.word	0x0000a3e0


	//   ....[14]....
        /*00d8*/ 	.word	0x0000a3f0


	//   ....[15]....
        /*00dc*/ 	.word	0x0000a400


	//   ....[16]....
        /*00e0*/ 	.word	0x0000a4f0


	//   ....[17]....
        /*00e4*/ 	.word	0x0000a500


	//   ....[18]....
        /*00e8*/ 	.word	0x0000ad10


	//   ....[19]....
        /*00ec*/ 	.word	0x0000ad80


	//   ....[20]....
        /*00f0*/ 	.word	0x0000adf0


	//   ....[21]....
        /*00f4*/ 	.word	0x0000ae60


	//   ....[22]....
        /*00f8*/ 	.word	0x0000aed0


	//   ....[23]....
        /*00fc*/ 	.word	0x0000b260


	//   ....[24]....
        /*0100*/ 	.word	0x0000b2d0


	//   ....[25]....
        /*0104*/ 	.word	0x0000b340


	//   ....[26]....
        /*0108*/ 	.word	0x0000b3b0


	//   ....[27]....
        /*010c*/ 	.word	0x0000b420


	//----- nvinfo : EIATTR_EXIT_INSTR_OFFSETS
	.align		4
.L_1480:
        /*0110*/ 	.byte	0x04, 0x1c
        /*0112*/ 	.short	(.L_1482 - .L_1481)


	//   ....[0]....
.L_1481:
        /*0114*/ 	.word	0x00000950


	//   ....[1]....
        /*0118*/ 	.word	0x0000acb0


	//----- nvinfo : EIATTR_MAX_THREADS
	.align		4
.L_1482:
        /*011c*/ 	.byte	0x04, 0x05
        /*011e*/ 	.short	(.L_1484 - .L_1483)
.L_1483:
        /*0120*/ 	.word	0x00000080
        /*0124*/ 	.word	0x00000001
        /*0128*/ 	.word	0x00000001


	//----- nvinfo : EIATTR_CRS_STACK_SIZE
	.align		4
.L_1484:
        /*012c*/ 	.byte	0x04, 0x1e
        /*012e*/ 	.short	(.L_1486 - .L_1485)
.L_1485:
        /*0130*/ 	.word	0x00000000


	//----- nvinfo : EIATTR_CBANK_PARAM_SIZE
	.align		4
.L_1486:
        /*0134*/ 	.byte	0x03, 0x19
        /*0136*/ 	.short	0x00e8


	//----- nvinfo : EIATTR_PARAM_CBANK
	.align		4
        /*0138*/ 	.byte	0x04, 0x0a
        /*013a*/ 	.short	(.L_1488 - .L_1487)
	.align		4
.L_1487:
        /*013c*/ 	.word	index@(.nv.constant0._ZN10layer_norm13ln_fwd_kernelINS_13Kernel_traitsI6__halfS2_S2_S2_fjLj3072ELj1ELj1ELj4ELj16ENS_18Kernel_traits_baseILj3072ES2_S2_S2_S2_fjLj128EEEEELb1ELb1ELb0ELb0EEEvNS_9FwdParamsE)
        /*0140*/ 	.short	0x0210
        /*0142*/ 	.short	0x00e8


	//----- nvinfo : EIATTR_SW_WAR
	.align		4
.L_1488:
        /*0144*/ 	.byte	0x04, 0x36
        /*0146*/ 	.short	(.L_1490 - .L_1489)
.L_1489:
        /*0148*/ 	.word	0x00000008
.L_1490:


//--------------------- .nv.info._ZN10layer_norm13ln_fwd_kernelINS_13Kernel_traitsI6__halfS2_S2_S2_fjLj3072ELj1ELj1ELj4ELj16ENS_18Kernel_traits_baseILj3072ES2_S2_S2_S2_fjLj128EEEEELb1ELb1ELb0ELb1EEEvNS_9FwdParamsE --------------------------
	.section	.nv.info._ZN10layer_norm13ln_fwd_kernelINS_13Kernel_traitsI6__halfS2_S2_S2_fjLj3072ELj1ELj1ELj4ELj16ENS_18Kernel_traits_baseILj3072ES2_S2_S2_S2_fjLj128EEEEELb1ELb1ELb0ELb1EEEvNS_9FwdParamsE,"",@"SHT_CUDA_INFO"
	.sectionflags	@""
	.align	4


	//----- nvinfo : EIATTR_CUDA_API_VERSION
	.align		4
        /*0000*/ 	.byte	0x04, 0x37
        /*0002*/ 	.short	(.L_1492 - .L_1491)
.L_1491:
        /*0004*/ 	.word	0x00000082


	//----- nvinfo : EIATTR_KPARAM_INFO
	.align		4
.L_1492:
        /*0008*/ 	.byte	0x04, 0x17
        /*000a*/ 	.short	(.L_1494 - .L_1493)
.L_1493:
        /*000c*/ 	.word	0x00000000
        /*0010*/ 	.short	0x0000
        /*0012*/ 	.short	0x0000
        /*0014*/ 	.byte	0x00, 0xf0, 0xa1, 0x03


	//----- nvinfo : EIATTR_SPARSE_MMA_MASK
	.align		4
.L_1494:
        /*0018*/ 	.byte	0x03, 0x50
        /*001a*/ 	.short	0x0000


	//----- nvinfo : EIATTR_MAXREG_COUNT
	.align		4
        /*001c*/ 	.byte	0x03, 0x1b
        /*001e*/ 	.short	0x00ff


	//----- nvinfo : EIATTR_NUM_BARRIERS
	.align		4
        /*0020*/ 	.byte	0x02, 0x4c
        /*0022*/ 	.byte	0x01
	.zero		1


	//----- nvinfo : EIATTR_MERCURY_ISA_VERSION
	.align		4
        /*0024*/ 	.byte	0x03, 0x5f
        /*0026*/ 	.short	0x0101


	//----- nvinfo : EIATTR_COOP_GROUP_MASK_REGIDS
	.align		4
        /*0028*/ 	.byte	0x04, 0x29
        /*002a*/ 	.short	(.L_1496 - .L_1495)


	//   ....[0]....
.L_1495:
        /*002c*/ 	.word	0xffffffff


	//   ....[1]....
        /*0030*/ 	.word	0xffffffff


	//   ....[2]....
        /*0034*/ 	.word	0xffffffff


	//   ....[3]....
        /*0038*/ 	.word	0xffffffff


	//   ....[4]....
        /*003c*/ 	.word	0xffffffff


	//   ....[5]....
        /*0040*/ 	.word	0xffffffff


	//   ....[6]....
        /*0044*/ 	.word	0xffffffff


	//   ....[7]....
        /*0048*/ 	.word	0xffffffff


	//   ....[8]....
        /*004c*/ 	.word	0xffffffff


	//   ....[9]....
        /*0050*/ 	.word	0xffffffff


	//   ....[10]....
        /*0054*/ 	.word	0xffffffff


	//   ....[11]....
        /*0058*/ 	.word	0xffffffff


	//   ....[12]....
        /*005c*/ 	.word	0xffffffff


	//   ....[13]....
        /*0060*/ 	.word	0xffffffff


	//   ....[14]....
        /*0064*/ 	.word	0xffffffff


	//   ....[15]....
        /*0068*/ 	.word	0xffffffff


	//   ....[16]....
        /*006c*/ 	.word	0xffffffff


	//   ....[17]....
        /*0070*/ 	.word	0xffffffff


	//   ....[18]....
        /*0074*/ 	.word	0x05000067


	//   ....[19]....
        /*0078*/ 	.word	0x05000067


	//   ....[20]....
        /*007c*/ 	.word	0x05000067


	//   ....[21]....
        /*0080*/ 	.word	0x05000067


	//   ....[22]....
        /*0084*/ 	.word	0x05000067


	//   ....[23]....
        /*0088*/ 	.word	0x05000067


	//   ....[24]....
        /*008c*/ 	.word	0x05000067


	//   ....[25]....
        /*0090*/ 	.word	0x05000067


	//   ....[26]....
        /*0094*/ 	.word	0x05000067


	//   ....[27]....
        /*0098*/ 	.word	0x05000067


	//----- nvinfo : EIATTR_COOP_GROUP_INSTR_OFFSETS
	.align		4
.L_1496:
        /*009c*/ 	.byte	0x04, 0x28
        /*009e*/ 	.short	(.L_1498 - .L_1497)


	//   ....[0]....
.L_1497:
        /*00a0*/ 	.word	0x000097b0


	//   ....[1]....
        /*00a4*/ 	.word	0x000097d0


	//   ....[2]....
        /*00a8*/ 	.word	0x000097f0


	//   ....[3]....
        /*00ac*/ 	.word	0x00009810


	//   ....[4]....
        /*00b0*/ 	.word	0x00009830


	//   ....[5]....
        /*00b4*/ 	.word	0x00009b60


	//   ....[6]....
        /*00b8*/ 	.word	0x00009b80


	//   ....[7]....
        /*00bc*/ 	.word	0x00009ba0


	//   ....[8]....
        /*00c0*/ 	.word	0x00009bc0


	//   ....[9]....
        /*00c4*/ 	.word	0x00009be0


	//   ....[10]....
        /*00c8*/ 	.word	0x00009d60


	//   ....[11]....
        /*00cc*/ 	.word	0x00009de0


	//   ....[12]....
        /*00d0*/ 	.word	0x00009e00


	//   ....[13]....
        /*00d4*/ 	.word	0x00009e10


	//   ....[14]....
        /*00d8*/ 	.word	0x00009eb0


	//   ....[15]....
        /*00dc*/ 	.word	0x00009f00


	//   ....[16]....
        /*00e0*/ 	.word	0x00009fa0


	//   ....[17]....
        /*00e4*/ 	.word	0x00009fc0


	//   ....[18]....
        /*00e8*/ 	.word	0x0000a6f0


	//   ....[19]....
        /*00ec*/ 	.word	0x0000a760


	//   ....[20]....
        /*00f0*/ 	.word	0x0000a7d0


	//   ....[21]....
        /*00f4*/ 	.word	0x0000a840


	//   ....[22]....
        /*00f8*/ 	.word	0x0000a8b0


	//   ....[23]....
        /*00fc*/ 	.word	0x0000ac30


	//   ....[24]....
        /*0100*/ 	.word	0x0000aca0


	//   ....[25]....
        /*0104*/ 	.word	0x0000ad10


	//   ....[26]....
        /*0108*/ 	.word	0x0000ad80


	//   ....[27]....
        /*010c*/ 	.word	0x0000adf0


	//----- nvinfo : EIATTR_EXIT_INSTR_OFFSETS
	.align		4
.L_1498:
        /*0110*/ 	.byte	0x04, 0x1c
        /*0112*/ 	.short	(.L_1500 - .L_1499)


	//   ....[0]....
.L_1499:
        /*0114*/ 	.word	0x00000600


	//   ....[1]....
        /*0118*/ 	.word	0x0000a690


	//----- nvinfo : EIATTR_MAX_THREADS
	.align		4
.L_1500:
        /*011c*/ 	.byte	0x04, 0x05
        /*011e*/ 	.short	(.L_1502 - .L_1501)
.L_1501:
        /*0120*/ 	.word	0x00000080
        /*0124*/ 	.word	0x00000001
        /*0128*/ 	.word	0x00000001


	//----- nvinfo : EIATTR_CRS_STACK_SIZE
	.align		4
.L_1502:
        /*012c*/ 	.byte	0x04, 0x1e
        /*012e*/ 	.short	(.L_1504 - .L_1503)
.L_1503:
        /*0130*/ 	.word	0x00000000


	//----- nvinfo : EIATTR_CBANK_PARAM_SIZE
	.align		4
.L_1504:
        /*0134*/ 	.byte	0x03, 0x19
        /*0136*/ 	.short	0x00e8


	//----- nvinfo : EIATTR_PARAM_CBANK
	.align		4
        /*0138*/ 	.byte	0x04, 0x0a
        /*013a*/ 	.short	(.L_1506 - .L_1505)
	.align		4
.L_1505:
        /*013c*/ 	.word	index@(.nv.constant0._ZN10layer_norm13ln_fwd_kernelINS_13Kernel_traitsI6__halfS2_S2_S2_fjLj3072ELj1ELj1ELj4ELj16ENS_18Kernel_traits_baseILj3072ES2_S2_S2_S2_fjLj128EEEEELb1ELb1ELb0ELb1EEEvNS_9FwdParamsE)
        /*0140*/ 	.short	0x0210
        /*0142*/ 	.short	0x00e8


	//----- nvinfo : EIATTR_SW_WAR
	.align		4
.L_1506:
        /*0144*/ 	.byte	0x04, 0x36
        /*0146*/ 	.short	(.L_1508 - .L_1507)
.L_1507:
        /*0148*/ 	.word	0x00000008
.L_1508:


//--------------------- .nv.info._ZN10layer_norm13ln_fwd_kernelINS_13Kernel_traitsI6__halfS2_S2_S2_fjLj3072ELj1ELj1ELj4ELj16ENS_18Kernel_traits_baseILj3072ES2_S2_S2_S2_fjLj128EEEEELb1ELb1ELb1ELb0EEEvNS_9FwdParamsE --------------------------
	.section	.nv.info._ZN10layer_norm13ln_fwd_kernelINS_13Kernel_traitsI6__halfS2_S2_S2_fjLj3072ELj1ELj1ELj4ELj16ENS_18Kernel_traits_baseILj3072ES2_S2_S2_S2_fjLj128EEEEELb1ELb1ELb1ELb0EEEvNS_9FwdParamsE,"",@"SHT_CUDA_INFO"
	.sectionflags	@""
	.align	4


	//----- nvinfo : EIATTR_CUDA_API_VERSION
	.align		4
        /*0000*/ 	.byte	0x04, 0x37
        /*0002*/ 	.short	(.L_1510 - .L_1509)
.L_1509:
        /*0004*/ 	.word	0x00000082


	//----- nvinfo : EIATTR_KPARAM_INFO
	.align		4
.L_1510:
        /*0008*/ 	.byte	0x04, 0x17
        /*000a*/ 	.short	(.L_1512 - .L_1511)
.L_1511:
        /*000c*/ 	.word	0x00000000
        /*0010*/ 	.short	0x0000
        /*0012*/ 	.short	0x0000
        /*0014*/ 	.byte	0x00, 0xf0, 0xa1, 0x03


	//----- nvinfo : EIATTR_SPARSE_MMA_MASK
	.align		4
.L_1512:
        /*0018*/ 	.byte	0x03, 0x50
        /*001a*/ 	.short	0x0000


	//----- nvinfo : EIATTR_MAXREG_COUNT
	.align		4
        /*001c*/ 	.byte	0x03, 0x1b
        /*001e*/ 	.short	0x00ff


	//----- nvinfo : EIATTR_NUM_BARRIERS
	.align		4
        /*0020*/ 	.byte	0x02, 0x4c
        /*0022*/ 	.byte	0x01
	.zero		1


	//----- nvinfo : EIATTR_MERCURY_ISA_VERSION
	.align		4
        /*0024*/ 	.byte	0x03, 0x5f
        /*0026*/ 	.short	0x0101


	//----- nvinfo : EIATTR_COOP_GROUP_MASK_REGIDS
	.align		4
        /*0028*/ 	.byte	0x04, 0x29
        /*002a*/ 	.short	(.L_1514 - .L_1513)


	//   ....[0]....
.L_1513:
        /*002c*/ 	.word	0xffffffff


	//   ....[1]....
        /*0030*/ 	.word	0xffffffff


	//   ....[2]....
        /*0034*/ 	.word	0xffffffff


	//   ....[3]....
        /*0038*/ 	.word	0xffffffff


	//   ....[4]....
        /*003c*/ 	.word	0xffffffff


	//   ....[5]....
        /*0040*/ 	.word	0xffffffff


	//   ....[6]....
        /*0044*/ 	.word	0xffffffff


	//   ....[7]....
        /*0048*/ 	.word	0xffffffff


	//   ....[8]....
        /*004c*/ 	.word	0xffffffff


	//   ....[9]....
        /*0050*/ 	.word	0xffffffff


	//   ....[10]....
        /*0054*/ 	.word	0xffffffff


	//   ....[11]....
        /*0058*/ 	.word	0xffffffff


	//   ....[12]....
        /*005c*/ 	.word	0xffffffff


	//   ....[13]....
        /*0060*/ 	.word	0xffffffff


	//   ....[14]....
        /*0064*/ 	.word	0xffffffff


	//   ....[15]....
        /*0068*/ 	.word	0xffffffff


	//   ....[16]....
        /*006c*/ 	.word	0xffffffff


	//   ....[17]....
        /*0070*/ 	.word	0xffffffff


	//   ....[18]....
        /*0074*/ 	.word	0x05000082


	//   ....[19]....
        /*0078*/ 	.word	0x05000082


	//   ....[20]....
        /*007c*/ 	.word	0x05000082


	//   ....[21]....
        /*0080*/ 	.word	0x05000082


	//   ....[22]....
        /*0084*/ 	.word	0x05000082


	//   ....[23]....
        /*0088*/ 	.word	0x05000082


	//   ....[24]....
        /*008c*/ 	.word	0x05000082


	//   ....[25]....
        /*0090*/ 	.word	0x05000082


	//   ....[26]....
        /*0094*/ 	.word	0x05000082


	//   ....[27]....
        /*0098*/ 	.word	0x05000082


	//----- nvinfo : EIATTR_COOP_GROUP_INSTR_OFFSETS
	.align		4
.L_1514:
        /*009c*/ 	.byte	0x04, 0x28
        /*009e*/ 	.short	(.L_1516 - .L_1515)


	//   ....[0]....
.L_1515:
        /*00a0*/ 	.word	0x0000acd0


	//   ....[1]....
        /*00a4*/ 	.word	0x0000acf0


	//   ....[2]....
        /*00a8*/ 	.word	0x0000ad10


	//   ....[3]....
        /*00ac*/ 	.word	0x0000ad30


	//   ....[4]....
        /*00b0*/ 	.word	0x0000ad50


	//   ....[5]....
        /*00b4*/ 	.word	0x0000b090


	//   ....[6]....
        /*00b8*/ 	.word	0x0000b0b0


	//   ....[7]....
        /*00bc*/ 	.word	0x0000b0d0


	//   ....[8]....
        /*00c0*/ 	.word	0x0000b0f0


	//   ....[9]....
        /*00c4*/ 	.word	0x0000b110


	//   ....[10]....
        /*00c8*/ 	.word	0x0000b2a0


	//   ....[11]....
        /*00cc*/ 	.word	0x0000b2f0


	//   ....[12]....
        /*00d0*/ 	.word	0x0000b310


	//   ....[13]....
        /*00d4*/ 	.word	0x0000b320


	//   ....[14]....
        /*00d8*/ 	.word	0x0000b3f0


	//   ....[15]....
        /*00dc*/ 	.word	0x0000b420


	//   ....[16]....
        /*00e0*/ 	.word	0x0000b4c0


	//   ....[17]....
        /*00e4*/ 	.word	0x0000b4f0


	//   ....[18]....
        /*00e8*/ 	.word	0x0000bd80


	//   ....[19]....
        /*00ec*/ 	.word	0x0000bdf0


	//   ....[20]....
        /*00f0*/ 	.word	0x0000be60


	//   ....[21]....
        /*00f4*/ 	.word	0x0000bed0


	//   ....[22]....
        /*00f8*/ 	.word	0x0000bf40


	//   ....[23]....
        /*00fc*/ 	.word	0x0000c2d0


	//   ....[24]....
        /*0100*/ 	.word	0x0000c340


	//   ....[25]....
        /*0104*/ 	.word	0x0000c3b0


	//   ....[26]....
        /*0108*/ 	.word	0x0000c420


	//   ....[27]....
        /*010c*/ 	.word	0x0000c490


	//----- nvinfo : EIATTR_EXIT_INSTR_OFFSETS
	.align		4
.L_1516:
        /*0110*/ 	.byte	0x04, 0x1c
        /*0112*/ 	.short	(.L_1518 - .L_1517)


	//   ....[0]....
.L_1517:
        /*0114*/ 	.word	0x00000940


	//   ....[1]....
        /*0118*/ 	.word	0x0000bd20


	//----- nvinfo : EIATTR_MAX_THREADS
	.align		4
.L_1518:
        /*011c*/ 	.byte	0x04, 0x05
        /*011e*/ 	.short	(.L_1520 - .L_1519)
.L_1519:
        /*0120*/ 	.word	0x00000080
        /*0124*/ 	.word	0x00000001
        /*0128*/ 	.word	0x00000001


	//----- nvinfo : EIATTR_CRS_STACK_SIZE
	.align		4
.L_1520:
        /*012c*/ 	.byte	0x04, 0x1e
        /*012e*/ 	.short	(.L_1522 - .L_1521)
.L_1521:
        /*0130*/ 	.word	0x00000000


	//----- nvinfo : EIATTR_CBANK_PARAM_SIZE
	.align		4
.L_1522:
        /*0134*/ 	.byte	0x03, 0x19
        /*0136*/ 	.short	0x00e8


	//----- nvinfo : EIATTR_PARAM_CBANK
	.align		4
        /*0138*/ 	.byte	0x04, 0x0a
        /*013a*/ 	.short	(.L_1524 - .L_1523)
	.align		4
.L_1523:
        /*013c*/ 	.word	index@(.nv.constant0._ZN10layer_norm13ln_fwd_kernelINS_13Kernel_traitsI6__halfS2_S2_S2_fjLj3072ELj1ELj1ELj4ELj16ENS_18Kernel_traits_baseILj3072ES2_S2_S2_S2_fjLj128EEEEELb1ELb1ELb1ELb0EEEvNS_9FwdParamsE)
        /*0140*/ 	.short	0x0210
        /*0142*/ 	.short	0x00e8


	//----- nvinfo : EIATTR_SW_WAR
	.align		4
.L_1524:
        /*0144*/ 	.byte	0x04, 0x36
        /*0146*/ 	.short	(.L_1526 - .L_1525)
.L_1525:
        /*0148*/ 	.word	0x00000008
.L_1526:


//--------------------- .nv.info._ZN10layer_norm13ln_fwd_kernelINS_13Kernel_traitsI6__halfS2_S2_S2_fjLj3072ELj1ELj1ELj4ELj16ENS_18Kernel_traits_baseILj3072ES2_S2_S2_S2_fjLj128EEEEELb1ELb1ELb1ELb1EEEvNS_9FwdParamsE --------------------------
	.section	.nv.info._ZN10layer_norm13ln_fwd_kernelINS_13Kernel_traitsI6__halfS2_S2_S2_fjLj3072ELj1ELj1ELj4ELj16ENS_18Kernel_traits_baseILj3072ES2_S2_S2_S2_fjLj128EEEEELb1ELb1ELb1ELb1EEEvNS_9FwdParamsE,"",@"SHT_CUDA_INFO"
	.sectionflags	@""
	.align	4


	//----- nvinfo : EIATTR_CUDA_API_VERSION
	.align		4
        /*0000*/ 	.byte	0x04, 0x37
        /*0002*/ 	.short	(.L_1528 - .L_1527)
.L_1527:
        /*0004*/ 	.word	0x00000082


	//----- nvinfo : EIATTR_KPARAM_INFO
	.align		4
.L_1528:
        /*0008*/ 	.byte	0x04, 0x17
        /*000a*/ 	.short	(.L_1530 - .L_1529)
.L_1529:
        /*000c*/ 	.word	0x00000000
        /*0010*/ 	.short	0x0000
        /*0012*/ 	.short	0x0000
        /*0014*/ 	.byte	0x00, 0xf0, 0xa1, 0x03


	//----- nvinfo : EIATTR_SPARSE_MMA_MASK
	.align		4
.L_1530:
        /*0018*/ 	.byte	0x03, 0x50
        /*001a*/ 	.short	0x0000


	//----- nvinfo : EIATTR_MAXREG_COUNT
	.align		4
        /*001c*/ 	.byte	0x03, 0x1b
        /*001e*/ 	.short	0x00ff


	//----- nvinfo : EIATTR_NUM_BARRIERS
	.align		4
        /*0020*/ 	.byte	0x02, 0x4c
        /*0022*/ 	.byte	0x01
	.zero		1


	//----- nvinfo : EIATTR_MERCURY_ISA_VERSION
	.align		4
        /*0024*/ 	.byte	0x03, 0x5f
        /*0026*/ 	.short	0x0101


	//----- nvinfo : EIATTR_COOP_GROUP_MASK_REGIDS
	.align		4
        /*0028*/ 	.byte	0x04, 0x29
        /*002a*/ 	.short	(.L_1532 - .L_1531)


	//   ....[0]....
.L_1531:
        /*002c*/ 	.word	0xffffffff


	//   ....[1]....
        /*0030*/ 	.word	0xffffffff


	//   ....[2]....
        /*0034*/ 	.word	0xffffffff


	//   ....[3]....
        /*0038*/ 	.word	0xffffffff


	//   ....[4]....
        /*003c*/ 	.word	0xffffffff


	//   ....[5]....
        /*0040*/ 	.word	0xffffffff


	//   ....[6]....
        /*0044*/ 	.word	0xffffffff


	//   ....[7]....
        /*0048*/ 	.word	0xffffffff


	//   ....[8]....
        /*004c*/ 	.word	0xffffffff


	//   ....[9]....
        /*0050*/ 	.word	0xffffffff


	//   ....[10]....
        /*0054*/ 	.word	0xffffffff


	//   ....[11]....
        /*0058*/ 	.word	0xffffffff


	//   ....[12]....
        /*005c*/ 	.word	0xffffffff


	//   ....[13]....
        /*0060*/ 	.word	0xffffffff


	//   ....[14]....
        /*0064*/ 	.word	0xffffffff


	//   ....[15]....
        /*0068*/ 	.word	0xffffffff


	//   ....[16]....
        /*006c*/ 	.word	0xffffffff


	//   ....[17]....
        /*0070*/ 	.word	0xffffffff


	//   ....[18]....
        /*0074*/ 	.word	0x0500003b


	//   ....[19]....
        /*0078*/ 	.word	0x0500003b


	//   ....[20]....
        /*007c*/ 	.word	0x0500003b


	//   ....[21]....
        /*0080*/ 	.word	0x0500003b


	//   ....[22]....
        /*0084*/ 	.word	0x0500003b


	//   ....[23]....
        /*0088*/ 	.word	0x0500003b


	//   ....[24]....
        /*008c*/ 	.word	0x0500003b


	//   ....[25]....
        /*0090*/ 	.word	0x0500003b


	//   ....[26]....
        /*0094*/ 	.word	0x0500003b


	//   ....[27]....
        /*0098*/ 	.word	0x0500003b


	//----- nvinfo : EIATTR_COOP_GROUP_INSTR_OFFSETS
	.align		4
.L_1532:
        /*009c*/ 	.byte	0x04, 0x28
        /*009e*/ 	.short	(.L_1534 - .L_1533)


	//   ....[0]....
.L_1533:
        /*00a0*/ 	.word	0x0000a6d0


	//   ....[1]....
        /*00a4*/ 	.word	0x0000a6f0


	//   ....[2]....
        /*00a8*/ 	.word	0x0000a710


	//   ....[3]....
        /*00ac*/ 	.word	0x0000a730


	//   ....[4]....
        /*00b0*/ 	.word	0x0000a750


	//   ....[5]....
        /*00b4*/ 	.word	0x0000aa80


	//   ....[6]....
        /*00b8*/ 	.word	0x0000aaa0


	//   ....[7]....
        /*00bc*/ 	.word	0x0000aac0


	//   ....[8]....
        /*00c0*/ 	.word	0x0000aae0


	//   ....[9]....
        /*00c4*/ 	.word	0x0000ab00


	//   ....[10]....
        /*00c8*/ 	.word	0x0000ac60


	//   ....[11]....
        /*00cc*/ 	.word	0x0000ace0


	//   ....[12]....
        /*00d0*/ 	.word	0x0000ad00


	//   ....[13]....
        /*00d4*/ 	.word	0x0000ad10


	//   ....[14]....
        /*00d8*/ 	.word	0x0000add0


	//   ....[15]....
        /*00dc*/ 	.word	0x0000ae00


	//   ....[16]....
        /*00e0*/ 	.word	0x0000ae90


	//   ....[17]....
        /*00e4*/ 	.word	0x0000aec0


	//   ....[18]....
        /*00e8*/ 	.word	0x0000b810


	//   ....[19]....
        /*00ec*/ 	.word	0x0000b880


	//   ....[20]....
        /*00f0*/ 	.word	0x0000b8f0


	//   ....[21]....
        /*00f4*/ 	.word	0x0000b960


	//   ....[22]....
        /*00f8*/ 	.word	0x0000b9d0


	//   ....[23]....
        /*00fc*/ 	.word	0x0000bd50


	//   ....[24]....
        /*0100*/ 	.word	0x0000bdc0


	//   ....[25]....
        /*0104*/ 	.word	0x0000be30


	//   ....[26]....
        /*0108*/ 	.word	0x0000bea0


	//   ....[27]....
        /*010c*/ 	.word	0x0000bf10


	//----- nvinfo : EIATTR_EXIT_INSTR_OFFSETS
	.align		4
.L_1534:
        /*0110*/ 	.byte	0x04, 0x1c
        /*0112*/ 	.short	(.L_1536 - .L_1535)


	//   ....[0]....
.L_1535:
        /*0114*/ 	.word	0x00000600


	//   ....[1]....
        /*0118*/ 	.word	0x0000b7b0


	//----- nvinfo : EIATTR_MAX_THREADS
	.align		4
.L_1536:
        /*011c*/ 	.byte	0x04, 0x05
        /*011e*/ 	.short	(.L_1538 - .L_1537)
.L_1537:
        /*0120*/ 	.word	0x00000080
        /*0124*/ 	.word	0x00000001
        /*0128*/ 	.word	0x00000001


	//----- nvinfo : EIATTR_CRS_STACK_SIZE
	.align		4
.L_1538:
        /*012c*/ 	.byte	0x04, 0x1e
        /*012e*/ 	.short	(.L_1540 - .L_1539)
.L_1539:
        /*0130*/ 	.word	0x00000000


	//----- nvinfo : EIATTR_CBANK_PARAM_SIZE
	.align		4
.L_1540:
        /*0134*/ 	.byte	0x03, 0x19
        /*0136*/ 	.short	0x00e8


	//----- nvinfo : EIATTR_PARAM_CBANK
	.align		4
        /*0138*/ 	.byte	0x04, 0x0a
        /*013a*/ 	.short	(.L_1542 - .L_1541)
	.align		4
.L_1541:
        /*013c*/ 	.word	index@(.nv.constant0._ZN10layer_norm13ln_fwd_kernelINS_13Kernel_traitsI6__halfS2_S2_S2_fjLj3072ELj1ELj1ELj4ELj16ENS_18Kernel_traits_baseILj3072ES2_S2_S2_S2_fjLj128EEEEELb1ELb1ELb1ELb1EEEvNS_9FwdParamsE)
        /*0140*/ 	.short	0x0210
        /*0142*/ 	.short	0x00e8


	//----- nvinfo : EIATTR_SW_WAR
	.align		4
.L_1542:
        /*0144*/ 	.byte	0x04, 0x36
        /*0146*/ 	.short	(.L_1544 - .L_1543)
.L_1543:
        /*0148*/ 	.word	0x00000008
.L_1544:


//--------------------- .nv.info._ZN10layer_norm13ln_fwd_kernelINS_13Kernel_traitsIf13__nv_bfloat16S2_S2_fjLj3072ELj1ELj1ELj4ELj16ENS_18Kernel_traits_baseILj3072EfS2_S2_S2_fjLj128EEEEELb0ELb0ELb0ELb0EEEvNS_9FwdParamsE --------------------------
	.section	.nv.info._ZN10layer_norm13ln_fwd_kernelINS_13Kernel_traitsIf13__nv_bfloat16S2_S2_fjLj3072ELj1ELj1ELj4ELj16ENS_18Kernel_traits_baseILj3072EfS2_S2_S2_fjLj128EEEEELb0ELb0ELb0ELb0EEEvNS_9FwdParamsE,"",@"SHT_CUDA_INFO"
	.sectionflags	@""
	.align	4


	//----- nvinfo : EIATTR_CUDA_API_VERSION
	.align		4
        /*0000*/ 	.byte	0x04, 0x37
        /*0002*/ 	.short	(.L_1546 - .L_1545)
.L_1545:
        /*0004*/ 	.word	0x00000082


	//----- nvinfo : EIATTR_KPARAM_INFO
	.align		4
.L_1546:
        /*0008*/ 	.byte	0x04, 0x17
        /*000a*/ 	.short	(.L_1548 - .L_1547)
.L_1547:
        /*000c*/ 	.word	0x00000000
        /*0010*/ 	.short	0x0000
        /*0012*/ 	.short	0x0000
        /*0014*/ 	.byte	0x00, 0xf0, 0xa1, 0x03


	//----- nvinfo : EIATTR_SPARSE_MMA_MASK
	.align		4
.L_1548:
        /*0018*/ 	.byte	0x03, 0x50
        /*001a*/ 	.short	0x0000


	//----- nvinfo : EIATTR_MAXREG_COUNT
	.align		4
        /*001c*/ 	.byte	0x03, 0x1b
        /*001e*/ 	.short	0x00ff


	//----- nvinfo : EIATTR_NUM_BARRIERS
	.align		4
        /*0020*/ 	.byte	0x02, 0x4c
        /*0022*/ 	.byte	0x01
	.zero		1


	//----- nvinfo : EIATTR_MERCURY_ISA_VERSION
	.align		4
        /*0024*/ 	.byte	0x03, 0x5f
        /*0026*/ 	.short	0x0101


	//----- nvinfo : EIATTR_COOP_GROUP_MASK_REGIDS
	.align		4
        /*0028*/ 	.byte	0x04, 0x29
        /*002a*/ 	.short	(.L_1550 - .L_1549)


	//   ....[0]....
.L_1549:
        /*002c*/ 	.word	0xffffffff


	//   ....[1]....
        /*0030*/ 	.word	0xffffffff


	//   ....[2]....
        /*0034*/ 	.word	0xffffffff


	//   ....[3]....
        /*0038*/ 	.word	0xffffffff


	//   ....[4]....
        /*003c*/ 	.word	0xffffffff


	//   ....[5]....
        /*0040*/ 	.word	0xffffffff


	//   ....[6]....
        /*0044*/ 	.word	0xffffffff


	//   ....[7]....
        /*0048*/ 	.word	0xffffffff


	//   ....[8]....
        /*004c*/ 	.word	0xffffffff


	//   ....[9]....
        /*0050*/ 	.word	0xffffffff


	//   ....[10]....
        /*0054*/ 	.word	0xffffffff


	//   ....[11]....
        /*0058*/ 	.word	0xffffffff


	//   ....[12]....
        /*005c*/ 	.word	0xffffffff


	//   ....[13]....
        /*0060*/ 	.word	0xffffffff


	//   ....[14]....
        /*0064*/ 	.word	0xffffffff


	//   ....[15]....
        /*0068*/ 	.word	0xffffffff


	//   ....[16]....
        /*006c*/ 	.word	0xffffffff


	//   ....[17]....
        /*0070*/ 	.word	0xffffffff


	//   ....[18]....
        /*0074*/ 	.word	0x0500004e


	//   ....[19]....
        /*0078*/ 	.word	0x0500004e


	//   ....[20]....
        /*007c*/ 	.word	0x0500004e


	//   ....[21]....
        /*0080*/ 	.word	0x0500004e


	//   ....[22]....
        /*0084*/ 	.word	0x0500004e


	//   ....[23]....
        /*0088*/ 	.word	0x0500004e


	//   ....[24]....
        /*008c*/ 	.word	0x0500004e


	//   ....[25]....
        /*0090*/ 	.word	0x0500004e


	//   ....[26]....
        /*0094*/ 	.word	0x0500004e


	//   ....[27]....
        /*0098*/ 	.word	0x0500004e


	//----- nvinfo : EIATTR_COOP_GROUP_INSTR_OFFSETS
	.align		4
.L_1550:
        /*009c*/ 	.byte	0x04, 0x28
        /*009e*/ 	.short	(.L_1552 - .L_1551)


	//   ....[0]....
.L_1551:
        /*00a0*/ 	.word	0x00001bf0


	//   ....[1]....
        /*00a4*/ 	.word	0x00001c10


	//   ....[2]....
        /*00a8*/ 	.word	0x00001c30


	//   ....[3]....
        /*00ac*/ 	.word	0x00001c50


	//   ....[4]....
        /*00b0*/ 	.word	0x00001c70


	//   ....[5]....
        /*00b4*/ 	.word	0x00001fb0


	//   ....[6]....
        /*00b8*/ 	.word	0x00001fd0


	//   ....[7]....
        /*00bc*/ 	.word	0x00001ff0


	//   ....[8]....
        /*00c0*/ 	.word	0x00002010


	//   ....[9]....
        /*00c4*/ 	.word	0x00002030


	//   ....[10]....
        /*00c8*/ 	.word	0x000021d0


	//   ....[11]....
        /*00cc*/ 	.word	0x00002210


	//   ....[12]....
        /*00d0*/ 	.word	0x00002240


	//   ....[13]....
        /*00d4*/ 	.word	0x00002250


	//   ....[14]....
        /*00d8*/ 	.word	0x000022e0


	//   ....[15]....
        /*00dc*/ 	.word	0x00002350


	//   ....[16]....
        /*00e0*/ 	.word	0x000023e0


	//   ....[17]....
        /*00e4*/ 	.word	0x00002430


	//   ....[18]....
        /*00e8*/ 	.word	0x00002c00


	//   ....[19]....
        /*00ec*/ 	.word	0x00002c70


	//   ....[20]....
        /*00f0*/ 	.word	0x00002ce0


	//   ....[21]....
        /*00f4*/ 	.word	0x00002d50


	//   ....[22]....
        /*00f8*/ 	.word	0x00002dc0


	//   ....[23]....
        /*00fc*/ 	.word	0x00003140


	//   ....[24]....
        /*0100*/ 	.word	0x000031b0


	//   ....[25]....
        /*0104*/ 	.word	0x00003220


	//   ....[26]....
        /*0108*/ 	.word	0x00003290


	//   ....[27]....
        /*010c*/ 	.word	0x00003300


	//----- nvinfo : EIATTR_EXIT_INSTR_OFFSETS
	.align		4
.L_1552:
        /*0110*/ 	.byte	0x04, 0x1c
        /*0112*/ 	.short	(.L_1554 - .L_1553)


	//   ....[0]....
.L_1553:
        /*0114*/ 	.word	0x000004e0


	//   ....[1]....
        /*0118*/ 	.word	0x00002ba0


	//----- nvinfo : EIATTR_MAX_THREADS
	.align		4
.L_1554:
        /*011c*/ 	.byte	0x04, 0x05
        /*011e*/ 	.short	(.L_1556 - .L_1555)
.L_1555:
        /*0120*/ 	.word	0x00000080
        /*0124*/ 	.word	0x00000001
        /*0128*/ 	.word	0x00000001


	//----- nvinfo : EIATTR_CRS_STACK_SIZE
	.align		4
.L_1556:
        /*012c*/ 	.byte	0x04, 0x1e
        /*012e*/ 	.short	(.L_1558 - .L_1557)
.L_1557:
        /*0130*/ 	.word	0x00000000


	//----- nvinfo : EIATTR_CBANK_PARAM_SIZE
	.align		4
.L_1558:
        /*0134*/ 	.byte	0x03, 0x19
        /*0136*/ 	.short	0x00e8


	//----- nvinfo : EIATTR_PARAM_CBANK
	.align		4
        /*0138*/ 	.byte	0x04, 0x0a
        /*013a*/ 	.short	(.L_1560 - .L_1559)
	.align		4
.L_1559:
        /*013c*/ 	.word	index@(.nv.constant0._ZN10layer_norm13ln_fwd_kernelINS_13Kernel_traitsIf13__nv_bfloat16S2_S2_fjLj3072ELj1ELj1ELj4ELj16ENS_18Kernel_traits_baseILj3072EfS2_S2_S2_fjLj128EEEEELb0ELb0ELb0ELb0EEEvNS_9FwdParamsE)
        /*0140*/ 	.short	0x0210
        /*0142*/ 	.short	0x00e8


	//----- nvinfo : EIATTR_SW_WAR
	.align		4
.L_1560:
        /*0144*/ 	.byte	0x04, 0x36
        /*0146*/ 	.short	(.L_1562 - .L_1561)
.L_1561:
        /*0148*/ 	.word	0x00000008
.L_1562:


//--------------------- .nv.info._ZN10layer_norm13ln_fwd_kernelINS_13Kernel_traitsIf13__nv_bfloat16S2_S2_fjLj3072ELj1ELj1ELj4ELj16ENS_18Kernel_traits_baseILj3072EfS2_S2_S2_fjLj128EEEEELb0ELb0ELb0ELb1EEEvNS_9FwdParamsE --------------------------
	.section	.nv.info._ZN10layer_norm13ln_fwd_kernelINS_13Kernel_traitsIf13__nv_bfloat16S2_S2_fjLj3072ELj1ELj1ELj4ELj16ENS_18Kernel_traits_baseILj3072EfS2_S2_S2_fjLj128EEEEELb0ELb0ELb0ELb1EEEvNS_9FwdParamsE,"",@"SHT_CUDA_INFO"
	.sectionflags	@""
	.align	4


	//----- nvinfo : EIATTR_CUDA_API_VERSION
	.align		4
        /*0000*/ 	.byte	0x04, 0x37
        /*0002*/ 	.short	(.L_1564 - .L_1563)
.L_1563:
        /*0004*/ 	.word	0x00000082


	//----- nvinfo : EIATTR_KPARAM_INFO
	.align		4
.L_1564:
        /*0008*/ 	.byte	0x04, 0x17
        /*000a*/ 	.short	(.L_1566 - .L_1565)
.L_1565:
        /*000c*/ 	.word	0x00000000
        /*0010*/ 	.short	0x0000
        /*0012*/ 	.short	0x0000
        /*0014*/ 	.byte	0x00, 0xf0, 0xa1, 0x03


	//----- nvinfo : EIATTR_SPARSE_MMA_MASK
	.align		4
.L_1566:
        /*0018*/ 	.byte	0x03, 0x50
        /*001a*/ 	.short	0x0000


	//----- nvinfo : EIATTR_MAXREG_COUNT
	.align		4
        /*001c*/ 	.byte	0x03, 0x1b
        /*001e*/ 	.short	0x00ff


	//----- nvinfo : EIATTR_NUM_BARRIERS
	.align		4
        /*0020*/ 	.byte	0x02, 0x4c
        /*0022*/ 	.byte	0x01
	.zero		1


	//----- nvinfo : EIATTR_MERCURY_ISA_VERSION
	.align		4
        /*0024*/ 	.byte	0x03, 0x5f
        /*0026*/ 	.short	0x0101


	//----- nvinfo : EIATTR_COOP_GROUP_MASK_REGIDS
	.align		4
        /*0028*/ 	.byte	0x04, 0x29
        /*002a*/ 	.short	(.L_1568 - .L_1567)


	//   ....[0]....
.L_1567:
        /*002c*/ 	.word	0xffffffff


	//   ....[1]....
        /*0030*/ 	.word	0xffffffff


	//   ....[2]....
        /*0034*/ 	.word	0xffffffff


	//   ....[3]....
        /*0038*/ 	.word	0xffffffff


	//   ....[4]....
        /*003c*/ 	.word	0xffffffff


	//   ....[5]....
        /*0040*/ 	.word	0xffffffff


	//   ....[6]....
        /*0044*/ 	.word	0xffffffff


	//   ....[7]....
        /*0048*/ 	.word	0xffffffff


	//   ....[8]....
        /*004c*/ 	.word	0xffffffff


	//   ....[9]....
        /*0050*/ 	.word	0xffffffff


	//   ....[10]....
        /*0054*/ 	.word	0xffffffff


	//   ....[11]....
        /*0058*/ 	.word	0xffffffff


	//   ....[12]....
        /*005c*/ 	.word	0xffffffff


	//   ....[13]....
        /*0060*/ 	.word	0xffffffff


	//   ....[14]....
        /*0064*/ 	.word	0xffffffff


	//   ....[15]....
        /*0068*/ 	.word	0xffffffff


	//   ....[16]....
        /*006c*/ 	.word	0xffffffff


	//   ....[17]....
        /*0070*/ 	.word	0xffffffff


	//   ....[18]....
        /*0074*/ 	.word	0x05000041


	//   ....[19]....
        /*0078*/ 	.word	0x05000041


	//   ....[20]....
        /*007c*/ 	.word	0x05000041


	//   ....[21]....
        /*0080*/ 	.word	0x05000041


	//   ....[22]....
        /*0084*/ 	.word	0x05000041


	//   ....[23]....
        /*0088*/ 	.word	0x05000041


	//   ....[24]....
        /*008c*/ 	.word	0x05000041


	//   ....[25]....
        /*0090*/ 	.word	0x05000041


	//   ....[26]....
        /*0094*/ 	.word	0x05000041


	//   ....[27]....
        /*0098*/ 	.word	0x05000041


	//----- nvinfo : EIATTR_COOP_GROUP_INSTR_OFFSETS
	.align		4
.L_1568:
        /*009c*/ 	.byte	0x04, 0x28
        /*009e*/ 	.short	(.L_1570 - .L_1569)


	//   ....[0]....
.L_1569:
        /*00a0*/ 	.word	0x000016f0


	//   ....[1]....
        /*00a4*/ 	.word	0x00001710


	//   ....[2]....
        /*00a8*/ 	.word	0x00001730


	//   ....[3]....
        /*00ac*/ 	.word	0x00001750


	//   ....[4]....
        /*00b0*/ 	.word	0x00001770


	//   ....[5]....
        /*00b4*/ 	.word	0x00001aa0


	//   ....[6]....
        /*00b8*/ 	.word	0x00001ac0


	//   ....[7]....
        /*00bc*/ 	.word	0x00001ae0


	//   ....[8]....
        /*00c0*/ 	.word	0x00001b00


	//   ....[9]....
        /*00c4*/ 	.word	0x00001b20


	//   ....[10]....
        /*00c8*/ 	.word	0x00001c60


	//   ....[11]....
        /*00cc*/ 	.word	0x00001cd0


	//   ....[12]....
        /*00d0*/ 	.word	0x00001ce0


	//   ....[13]....
        /*00d4*/ 	.word	0x00001d20


	//   ....[14]....
        /*00d8*/ 	.word	0x00001de0


	//   ....[15]....
        /*00dc*/ 	.word	0x00001e20


	//   ....[16]....
        /*00e0*/ 	.word	0x00001ec0


	//   ....[17]....
        /*00e4*/ 	.word	0x00001ee0


	//   ....[18]....
        /*00e8*/ 	.word	0x000025d0


	//   ....[19]....
        /*00ec*/ 	.word	0x00002630


	//   ....[20]....
        /*00f0*/ 	.word	0x00002690


	//   ....[21]....
        /*00f4*/ 	.word	0x000026f0


	//   ....[22]....
        /*00f8*/ 	.word	0x00002750


	//   ....[23]....
        /*00fc*/ 	.word	0x00002ac0


	//   ....[24]....
        /*0100*/ 	.word	0x00002b20


	//   ....[25]....
        /*0104*/ 	.word	0x00002b80


	//   ....[26]....
        /*0108*/ 	.word	0x00002be0


	//   ....[27]....
        /*010c*/ 	.word	0x00002c40


	//----- nvinfo : EIATTR_EXIT_INSTR_OFFSETS
	.align		4
.L_1570:
        /*0110*/ 	.byte	0x04, 0x1c
        /*0112*/ 	.short	(.L_1572 - .L_1571)


	//   ....[0]....
.L_1571:
        /*0114*/ 	.word	0x00000270


	//   ....[1]....
        /*0118*/ 	.word	0x00002580


	//----- nvinfo : EIATTR_MAX_THREADS
	.align		4
.L_1572:
        /*011c*/ 	.byte	0x04, 0x05
        /*011e*/ 	.short	(.L_1574 - .L_1573)
.L_1573:
        /*0120*/ 	.word	0x00000080
        /*0124*/ 	.word	0x00000001
        /*0128*/ 	.word	0x00000001


	//----- nvinfo : EIATTR_CRS_STACK_SIZE
	.align		4
.L_1574:
        /*012c*/ 	.byte	0x04, 0x1e
        /*012e*/ 	.short	(.L_1576 - .L_1575)
.L_1575:
        /*0130*/ 	.word	0x00000000


	//----- nvinfo : EIATTR_CBANK_PARAM_SIZE
	.align		4
.L_1576:
        /*0134*/ 	.byte	0x03, 0x19
        /*0136*/ 	.short	0x00e8


	//----- nvinfo : EIATTR_PARAM_CBANK
	.align		4
        /*0138*/ 	.byte	0x04, 0x0a
        /*013a*/ 	.short	(.L_1578 - .L_1577)
	.align		4
.L_1577:
        /*013c*/ 	.word	index@(.nv.constant0._ZN10layer_norm13ln_fwd_kernelINS_13Kernel_traitsIf13__nv_bfloat16S2_S2_fjLj3072ELj1ELj1ELj4ELj16ENS_18Kernel_traits_baseILj3072EfS2_S2_S2_fjLj128EEEEELb0ELb0ELb0ELb1EEEvNS_9FwdParamsE)
        /*0140*/ 	.short	0x0210
        /*0142*/ 	.short	0x00e8


	//----- nvinfo : EIATTR_SW_WAR
	.align		4
.L_1578:
        /*0144*/ 	.byte	0x04, 0x36
        /*0146*/ 	.short	(.L_1580 - .L_1579)
.L_1579:
        /*0148*/ 	.word	0x00000008
.L_1580:


//--------------------- .nv.info._ZN10layer_norm13ln_fwd_kernelINS_13Kernel_traitsIf13__nv_bfloat16S2_S2_fjLj3072ELj1ELj1ELj4ELj16ENS_18Kernel_traits_baseILj3072EfS2_S2_S2_fjLj128EEEEELb0ELb0ELb1ELb0EEEvNS_9FwdParamsE --------------------------
	.section	.nv.info._ZN10layer_norm13ln_fwd_kernelINS_13Kernel_traitsIf13__nv_bfloat16S2_S2_fjLj3072ELj1ELj1ELj4ELj16ENS_18Kernel_traits_baseILj3072EfS2_S2_S2_fjLj128EEEEELb0ELb0ELb1ELb0EEEvNS_9FwdParamsE,"",@"SHT_CUDA_INFO"
	.sectionflags	@""
	.align	4


	//----- nvinfo : EIATTR_CUDA_API_VERSION
	.align		4
        /*0000*/ 	.byte	0x04, 0x37
        /*0002*/ 	.short	(.L_1582 - .L_1581)
.L_1581:
        /*0004*/ 	.word	0x00000082


	//----- nvinfo : EIATTR_KPARAM_INFO
	.align		4
.L_1582:
        /*0008*/ 	.byte	0x04, 0x17
        /*000a*/ 	.short	(.L_1584 - .L_1583)
.L_1583:
        /*000c*/ 	.word	0x00000000
        /*0010*/ 	.short	0x0000
        /*0012*/ 	.short	0x0000
        /*0014*/ 	.byte	0x00, 0xf0, 0xa1, 0x03


	//----- nvinfo : EIATTR_SPARSE_MMA_MASK
	.align		4
.L_1584:
        /*0018*/ 	.byte	0x03, 0x50
        /*001a*/ 	.short	0x0000


	//----- nvinfo : EIATTR_MAXREG_COUNT
	.align		4
        /*001c*/ 	.byte	0x03, 0x1b
        /*001e*/ 	.short	0x00ff


	//----- nvinfo : EIATTR_NUM_BARRIERS
	.align		4
        /*0020*/ 	.byte	0x02, 0x4c
        /*0022*/ 	.byte	0x01
	.zero		1


	//----- nvinfo : EIATTR_MERCURY_ISA_VERSION
	.align		4
        /*0024*/ 	.byte	0x03, 0x5f
        /*0026*/ 	.short	0x0101


	//----- nvinfo : EIATTR_COOP_GROUP_MASK_REGIDS
	.align		4
        /*0028*/ 	.byte	0x04, 0x29
        /*002a*/ 	.short	(.L_1586 - .L_1585)


	//   ....[0]....
.L_1585:
        /*002c*/ 	.word	0xffffffff


	//   ....[1]....
        /*0030*/ 	.word	0xffffffff


	//   ....[2]....
        /*0034*/ 	.word	0xffffffff


	//   ....[3]....
        /*0038*/ 	.word	0xffffffff


	//   ....[4]....
        /*003c*/ 	.word	0xffffffff


	//   ....[5]....
        /*0040*/ 	.word	0xffffffff


	//   ....[6]....
        /*0044*/ 	.word	0xffffffff


	//   ....[7]....
        /*0048*/ 	.word	0xffffffff


	//   ....[8]....
        /*004c*/ 	.word	0xffffffff


	//   ....[9]....
        /*0050*/ 	.word	0xffffffff


	//   ....[10]....
        /*0054*/ 	.word	0xffffffff


	//   ....[11]....
        /*0058*/ 	.word	0xffffffff


	//   ....[12]....
        /*005c*/ 	.word	0xffffffff


	//   ....[13]....
        /*0060*/ 	.word	0xffffffff


	//   ....[14]....
        /*0064*/ 	.word	0xffffffff


	//   ....[15]....
        /*0068*/ 	.word	0xffffffff


	//   ....[16]....
        /*006c*/ 	.word	0xffffffff


	//   ....[17]....
        /*0070*/ 	.word	0xffffffff


	//   ....[18]....
        /*0074*/ 	.word	0x05000056


	//   ....[19]....
        /*0078*/ 	.word	0x05000056


	//   ....[20]....
        /*007c*/ 	.word	0x05000056


	//   ....[21]....
        /*0080*/ 	.word	0x05000056


	//   ....[22]....
        /*0084*/ 	.word	0x05000056


	//   ....[23]....
        /*0088*/ 	.word	0x05000056


	//   ....[24]....
        /*008c*/ 	.word	0x05000056


	//   ....[25]....
        /*0090*/ 	.word	0x05000056


	//   ....[26]....
        /*0094*/ 	.word	0x05000056


	//   ....[27]....
        /*0098*/ 	.word	0x05000056


	//----- nvinfo : EIATTR_COOP_GROUP_INSTR_OFFSETS
	.align		4
.L_1586:
        /*009c*/ 	.byte	0x04, 0x28
        /*009e*/ 	.short	(.L_1588 - .L_1587)


	//   ....[0]....
.L_1587:
        /*00a0*/ 	.word	0x00002020


	//   ....[1]....
        /*00a4*/ 	.word	0x00002040


	//   ....[2]....
        /*00a8*/ 	.word	0x00002060


	//   ....[3]....
        /*00ac*/ 	.word	0x00002080


	//   ....[4]....
        /*00b0*/ 	.word	0x000020a0


	//   ....[5]....
        /*00b4*/ 	.word	0x000023e0


	//   ....[6]....
        /*00b8*/ 	.word	0x00002400


	//   ....[7]....
        /*00bc*/ 	.word	0x00002420


	//   ....[8]....
        /*00c0*/ 	.word	0x00002440


	//   ....[9]....
        /*00c4*/ 	.word	0x00002460


	//   ....[10]....
        /*00c8*/ 	.word	0x00002600


	//   ....[11]....
        /*00cc*/ 	.word	0x00002650


	//   ....[12]....
        /*00d0*/ 	.word	0x00002670


	//   ....[13]....
        /*00d4*/ 	.word	0x00002680


	//   ....[14]....
        /*00d8*/ 	.word	0x00002750


	//   ....[15]....
        /*00dc*/ 	.word	0x00002780


	//   ....[16]....
        /*00e0*/ 	.word	0x00002820


	//   ....[17]....
        /*00e4*/ 	.word	0x00002850


	//   ....[18]....
        /*00e8*/ 	.word	0x000030b0


	//   ....[19]....
        /*00ec*/ 	.word	0x00003120


	//   ....[20]....
        /*00f0*/ 	.word	0x00003190


	//   ....[21]....
        /*00f4*/ 	.word	0x00003200


	//   ....[22]....
        /*00f8*/ 	.word	0x00003270


	//   ....[23]....
        /*00fc*/ 	.word	0x00003600


	//   ....[24]....
        /*0100*/ 	.word	0x00003670


	//   ....[25]....
        /*0104*/ 	.word	0x000036e0


	//   ....[26]....
        /*0108*/ 	.word	0x00003750


	//   ....[27]....
        /*010c*/ 	.word	0x000037c0


	//----- nvinfo : EIATTR_EXIT_INSTR_OFFSETS
	.align		4
.L_1588:
        /*0110*/ 	.byte	0x04, 0x1c
        /*0112*/ 	.short	(.L_1590 - .L_1589)


	//   ....[0]....
.L_1589:
        /*0114*/ 	.word	0x00000490


	//   ....[1]....
        /*0118*/ 	.word	0x00003050


	//----- nvinfo : EIATTR_MAX_THREADS
	.align		4
.L_1590:
        /*011c*/ 	.byte	0x04, 0x05
        /*011e*/ 	.short	(.L_1592 - .L_1591)
.L_1591:
        /*0120*/ 	.word	0x00000080
        /*0124*/ 	.word	0x00000001
        /*0128*/ 	.word	0x00000001


	//----- nvinfo : EIATTR_CRS_STACK_SIZE
	.align		4
.L_1592:
        /*012c*/ 	.byte	0x04, 0x1e
        /*012e*/ 	.short	(.L_1594 - .L_1593)
.L_1593:
        /*0130*/ 	.word	0x00000000


	//----- nvinfo : EIATTR_CBANK_PARAM_SIZE
	.align		4
.L_1594:
        /*0134*/ 	.byte	0x03, 0x19
        /*0136*/ 	.short	0x00e8


	//----- nvinfo : EIATTR_PARAM_CBANK
	.align		4
        /*0138*/ 	.byte	0x04, 0x0a
        /*013a*/ 	.short	(.L_1596 - .L_1595)
	.align		4
.L_1595:
        /*013c*/ 	.word	index@(.nv.constant0._ZN10layer_norm13ln_fwd_kernelINS_13Kernel_traitsIf13__nv_bfloat16S2_S2_fjLj3072ELj1ELj1ELj4ELj16ENS_18Kernel_traits_baseILj3072EfS2_S2_S2_fjLj128EEEEELb0ELb0ELb1ELb0EEEvNS_9FwdParamsE)
        /*0140*/ 	.short	0x0210
        /*0142*/ 	.short	0x00e8


	//----- nvinfo : EIATTR_SW_WAR
	.align		4
.L_1596:
        /*0144*/ 	.byte	0x04, 0x36
        /*0146*/ 	.short	(.L_1598 - .L_1597)
.L_1597:
        /*0148*/ 	.word	0x00000008
.L_1598:


//--------------------- .nv.info._ZN10layer_norm13ln_fwd_kernelINS_13Kernel_traitsIf13__nv_bfloat16S2_S2_fjLj3072ELj1ELj1ELj4ELj16ENS_18Kernel_traits_baseILj3072EfS2_S2_S2_fjLj128EEEEELb0ELb0ELb1ELb1EEEvNS_9FwdParamsE --------------------------
	.section	.nv.info._ZN10layer_norm13ln_fwd_kernelINS_13Kernel_traitsIf13__nv_bfloat16S2_S2_fjLj3072ELj1ELj1ELj4ELj16ENS_18Kernel_traits_baseILj3072EfS2_S2_S2_fjLj128EEEEELb0ELb0ELb1ELb1EEEvNS_9FwdParamsE,"",@"SHT_CUDA_INFO"
	.sectionflags	@""
	.align	4


	//----- nvinfo : EIATTR_CUDA_API_VERSION
	.align		4
        /*0000*/ 	.byte	0x04, 0x37
        /*0002*/ 	.short	(.L_1600 - .L_1599)
.L_1599:
        /*0004*/ 	.word	0x00000082


	//----- nvinfo : EIATTR_KPARAM_INFO
	.align		4
.L_1600:
        /*0008*/ 	.byte	0x04, 0x17
        /*000a*/ 	.short	(.L_1602 - .L_1601)
.L_1601:
        /*000c*/ 	.word	0x00000000
        /*0010*/ 	.short	0x0000
        /*0012*/ 	.short	0x0000
        /*0014*/ 	.byte	0x00, 0xf0, 0xa1, 0x03


	//----- nvinfo : EIATTR_SPARSE_MMA_MASK
	.align		4
.L_1602:
        /*0018*/ 	.byte	0x03, 0x50
        /*001a*/ 	.short	0x0000


	//----- nvinfo : EIATTR_MAXREG_COUNT
	.align		4
        /*001c*/ 	.byte	0x03, 0x1b
        /*001e*/ 	.short	0x00ff


	//----- nvinfo : EIATTR_NUM_BARRIERS
	.align		4
        /*0020*/ 	.byte	0x02, 0x4c
        /*0022*/ 	.byte	0x01
	.zero		1


	//----- nvinfo : EIATTR_MERCURY_ISA_VERSION
	.align		4
        /*0024*/ 	.byte	0x03, 0x5f
        /*0026*/ 	.short	0x0101


	//----- nvinfo : EIATTR_COOP_GROUP_MASK_REGIDS
	.align		4
        /*0028*/ 	.byte	0x04, 0x29
        /*002a*/ 	.short	(.L_1604 - .L_1603)


	//   ....[0]....
.L_1603:
        /*002c*/ 	.word	0xffffffff


	//   ....[1]....
        /*0030*/ 	.word	0xffffffff


	//   ....[2]....
        /*0034*/ 	.word	0xffffffff


	//   ....[3]....
        /*0038*/ 	.word	0xffffffff


	//   ....[4]....
        /*003c*/ 	.word	0xffffffff


	//   ....[5]....
        /*0040*/ 	.word	0xffffffff


	//   ....[6]....
        /*0044*/ 	.word	0xffffffff


	//   ....[7]....
        /*0048*/ 	.word	0xffffffff


	//   ....[8]....
        /*004c*/ 	.word	0xffffffff


	//   ....[9]....
        /*0050*/ 	.word	0xffffffff


	//   ....[10]....
        /*0054*/ 	.word	0xffffffff


	//   ....[11]....
        /*0058*/ 	.word	0xffffffff


	//   ....[12]....
        /*005c*/ 	.word	0xffffffff


	//   ....[13]....
        /*0060*/ 	.word	0xffffffff


	//   ....[14]....
        /*0064*/ 	.word	0xffffffff


	//   ....[15]....
        /*0068*/ 	.word	0xffffffff


	//   ....[16]....
        /*006c*/ 	.word	0xffffffff


	//   ....[17]....
        /*0070*/ 	.word	0xffffffff


	//   ....[18]....
        /*0074*/ 	.word	0x0500004a


	//   ....[19]....
        /*0078*/ 	.word	0x0500004a


	//   ....[20]....
        /*007c*/ 	.word	0x0500004a


	//   ....[21]....
        /*0080*/ 	.word	0x0500004a


	//   ....[22]....
        /*0084*/ 	.word	0x0500004a


	//   ....[23]....
        /*0088*/ 	.word	0x0500004a


	//   ....[24]....
        /*008c*/ 	.word	0x0500004a


	//   ....[25]....
        /*0090*/ 	.word	0x0500004a


	//   ....[26]....
        /*0094*/ 	.word	0x0500004a


	//   ....[27]....
        /*0098*/ 	.word	0x0500004a


	//----- nvinfo : EIATTR_COOP_GROUP_INSTR_OFFSETS
	.align		4
.L_1604:
        /*009c*/ 	.byte	0x04, 0x28
        /*009e*/ 	.short	(.L_1606 - .L_1605)


	//   ....[0]....
.L_1605:
        /*00a0*/ 	.word	0x00001bf0


	//   ....[1]....
        /*00a4*/ 	.word	0x00001c10


	//   ....[2]....
        /*00a8*/ 	.word	0x00001c30


	//   ....[3]....
        /*00ac*/ 	.word	0x00001c50


	//   ....[4]....
        /*00b0*/ 	.word	0x00001c70


	//   ....[5]....
        /*00b4*/ 	.word	0x00001fa0


	//   ....[6]....
        /*00b8*/ 	.word	0x00001fc0


	//   ....[7]....
        /*00bc*/ 	.word	0x00001fe0


	//   ....[8]....
        /*00c0*/ 	.word	0x00002000


	//   ....[9]....
        /*00c4*/ 	.word	0x00002020


	//   ....[10]....
        /*00c8*/ 	.word	0x00002190


	//   ....[11]....
        /*00cc*/ 	.word	0x000021d0


	//   ....[12]....
        /*00d0*/ 	.word	0x00002200


	//   ....[13]....
        /*00d4*/ 	.word	0x00002210


	//   ....[14]....
        /*00d8*/ 	.word	0x000022d0


	//   ....[15]....
        /*00dc*/ 	.word	0x00002300


	//   ....[16]....
        /*00e0*/ 	.word	0x000023a0


	//   ....[17]....
        /*00e4*/ 	.word	0x000023d0


	//   ....[18]....
        /*00e8*/ 	.word	0x00002ba0


	//   ....[19]....
        /*00ec*/ 	.word	0x00002c10


	//   ....[20]....
        /*00f0*/ 	.word	0x00002c80


	//   ....[21]....
        /*00f4*/ 	.word	0x00002cf0


	//   ....[22]....
        /*00f8*/ 	.word	0x00002d60


	//   ....[23]....
        /*00fc*/ 	.word	0x000030d0


	//   ....[24]....
        /*0100*/ 	.word	0x00003140


	//   ....[25]....
        /*0104*/ 	.word	0x000031b0


	//   ....[26]....
        /*0108*/ 	.word	0x00003220


	//   ....[27]....
        /*010c*/ 	.word	0x00003290


	//----- nvinfo : EIATTR_EXIT_INSTR_OFFSETS
	.align		4
.L_1606:
        /*0110*/ 	.byte	0x04, 0x1c
        /*0112*/ 	.short	(.L_1608 - .L_1607)


	//   ....[0]....
.L_1607:
        /*0114*/ 	.word	0x00000240


	//   ....[1]....
        /*0118*/ 	.word	0x00002b40


	//----- nvinfo : EIATTR_MAX_THREADS
	.align		4
.L_1608:
        /*011c*/ 	.byte	0x04, 0x05
        /*011e*/ 	.short	(.L_1610 - .L_1609)
.L_1609:
        /*0120*/ 	.word	0x00000080
        /*0124*/ 	.word	0x00000001
        /*0128*/ 	.word	0x00000001


	//----- nvinfo : EIATTR_CRS_STACK_SIZE
	.align		4
.L_1610:
        /*012c*/ 	.byte	0x04, 0x1e
        /*012e*/ 	.short	(.L_1612 - .L_1611)
.L_1611:
        /*0130*/ 	.word	0x00000000


	//----- nvinfo : EIATTR_CBANK_PARAM_SIZE
	.align		4
.L_1612:
        /*0134*/ 	.byte	0x03, 0x19
        /*0136*/ 	.short	0x00e8


	//----- nvinfo : EIATTR_PARAM_CBANK
	.align		4
        /*0138*/ 	.byte	0x04, 0x0a
        /*013a*/ 	.short	(.L_1614 - .L_1613)
	.align		4
.L_1613:
        /*013c*/ 	.word	index@(.nv.constant0._ZN10layer_norm13ln_fwd_kernelINS_13Kernel_traitsIf13__nv_bfloat16S2_S2_fjLj3072ELj1ELj1ELj4ELj16ENS_18Kernel_traits_baseILj3072EfS2_S2_S2_fjLj128EEEEELb0ELb0ELb1ELb1EEEvNS_9FwdParamsE)
        /*0140*/ 	.short	0x0210
        /*0142*/ 	.short	0x00e8


	//----- nvinfo : EIATTR_SW_WAR
	.align		4
.L_1614:
        /*0144*/ 	.byte	0x04, 0x36
        /*0146*/ 	.short	(.L_1616 - .L_1615)
.L_1615:
        /*0148*/ 	.word	0x00000008
.L_1616:


//--------------------- .nv.info._ZN10layer_norm13ln_fwd_kernelINS_13Kernel_traitsIf13__nv_bfloat16S2_S2_fjLj3072ELj1ELj1ELj4ELj16ENS_18Kernel_traits_baseILj3072EfS2_S2_S2_fjLj128EEEEELb0ELb1ELb0ELb0EEEvNS_9FwdParamsE --------------------------
	.section	.nv.info._ZN10layer_norm13ln_fwd_kernelINS_13Kernel_traitsIf13__nv_bfloat16S2_S2_fjLj3072ELj1ELj1ELj4ELj16ENS_18Kernel_traits_baseILj3072EfS2_S2_S2_fjLj128EEEEELb0ELb1ELb0ELb0EEEvNS_9FwdParamsE,"",@"SHT_CUDA_INFO"
	.sectionflags	@""
	.align	4


	//----- nvinfo : EIATTR_CUDA_API_VERSION
	.align		4
        /*0000*/ 	.byte	0x04, 0x37
        /*0002*/ 	.short	(.L_1618 - .L_1617)
.L_1617:
        /*0004*/ 	.word	0x00000082


	//----- nvinfo : EIATTR_KPARAM_INFO
	.align		4
.L_1618:
        /*0008*/ 	.byte	0x04, 0x17
        /*000a*/ 	.short	(.L_1620 - .L_1619)
.L_1619:
        /*000c*/ 	.word	0x00000000
        /*0010*/ 	.short	0x0000
        /*0012*/ 	.short	0x0000
        /*0014*/ 	.byte	0x00, 0xf0, 0xa1, 0x03


	//----- nvinfo : EIATTR_SPARSE_MMA_MASK
	.align		4
.L_1620:
        /*0018*/ 	.byte	0x03, 0x50
        /*001a*/ 	.short	0x0000


	//----- nvinfo : EIATTR_MAXREG_COUNT
	.align		4
        /*001c*/ 	.byte	0x03, 0x1b
        /*001e*/ 	.short	0x00ff


	//----- nvinfo : EIATTR_NUM_BARRIERS
	.align		4
        /*0020*/ 	.byte	0x02, 0x4c
        /*0022*/ 	.byte	0x01
	.zero		1


	//----- nvinfo : EIATTR_MERCURY_ISA_VERSION
	.align		4
        /*0024*/ 	.byte	0x03, 0x5f
        /*0026*/ 	.short	0x0101


	//----- nvinfo : EIATTR_COOP_GROUP_MASK_REGIDS
	.align		4
        /*0028*/ 	.byte	0x04, 0x29
        /*002a*/ 	.short	(.L_1622 - .L_1621)


	//   ....[0]....
.L_1621:
        /*002c*/ 	.word	0xffffffff


	//   ....[1]....
        /*0030*/ 	.word	0xffffffff


	//   ....[2]....
        /*0034*/ 	.word	0xffffffff


	//   ....[3]....
        /*0038*/ 	.word	0xffffffff


	//   ....[4]....
        /*003c*/ 	.word	0xffffffff


	//   ....[5]....
        /*0040*/ 	.word	0xffffffff


	//   ....[6]....
        /*0044*/ 	.word	0xffffffff


	//   ....[7]....
        /*0048*/ 	.word	0xffffffff


	//   ....[8]....
        /*004c*/ 	.word	0xffffffff


	//   ....[9]....
        /*0050*/ 	.word	0xffffffff


	//   ....[10]....
        /*0054*/ 	.word	0xffffffff


	//   ....[11]....
        /*0058*/ 	.word	0xffffffff


	//   ....[12]....
        /*005c*/ 	.word	0xffffffff


	//   ....[13]....
        /*0060*/ 	.word	0xffffffff


	//   ....[14]....
        /*0064*/ 	.word	0xffffffff


	//   ....[15]....
        /*0068*/ 	.word	0xffffffff


	//   ....[16]....
        /*006c*/ 	.word	0xffffffff


	//   ....[17]....
        /*0070*/ 	.word	0xffffffff


	//   ....[18]....
        /*0074*/ 	.word	0x05000075


	//   ....[19]....
        /*0078*/ 	.word	0x05000075


	//   ....[20]....
        /*007c*/ 	.word	0x05000075


	//   ....[21]....
        /*0080*/ 	.word	0x05000075


	//   ....[22]....
        /*0084*/ 	.word	0x05000075


	//   ....[23]....
        /*0088*/ 	.word	0x05000075


	//   ....[24]....
        /*008c*/ 	.word	0x05000075


	//   ....[25]....
        /*0090*/ 	.word	0x05000075


	//   ....[26]....
        /*0094*/ 	.word	0x05000075


	//   ....[27]....
        /*0098*/ 	.word	0x05000075


	//----- nvinfo : EIATTR_COOP_GROUP_INSTR_OFFSETS
	.align		4
.L_1622:
        /*009c*/ 	.byte	0x04, 0x28
        /*009e*/ 	.short	(.L_1624 - .L_1623)


	//   ....[0]....
.L_1623:
        /*00a0*/ 	.word	0x000016e0


	//   ....[1]....
        /*00a4*/ 	.word	0x00001700


	//   ....[2]....
        /*00a8*/ 	.word	0x00001720


	//   ....[3]....
        /*00ac*/ 	.word	0x00001740


	//   ....[4]....
        /*00b0*/ 	.word	0x00001760


	//   ....[5]....
        /*00b4*/ 	.word	0x00001aa0


	//   ....[6]....
        /*00b8*/ 	.word	0x00001ac0


	//   ....[7]....
        /*00bc*/ 	.word	0x00001ae0


	//   ....[8]....
        /*00c0*/ 	.word	0x00001b00


	//   ....[9]....
        /*00c4*/ 	.word	0x00001b20


	//   ....[10]....
        /*00c8*/ 	.word	0x00001c80


	//   ....[11]....
        /*00cc*/ 	.word	0x00001d00


	//   ....[12]....
        /*00d0*/ 	.word	0x00001d30


	//   ....[13]....
        /*00d4*/ 	.word	0x00001d40


	//   ....[14]....
        /*00d8*/ 	.word	0x00001e00


	//   ....[15]....
        /*00dc*/ 	.word	0x00001e40


	//   ....[16]....
        /*00e0*/ 	.word	0x00001ee0


	//   ....[17]....
        /*00e4*/ 	.word	0x00001f10


	//   ....[18]....
        /*00e8*/ 	.word	0x000026e0


	//   ....[19]....
        /*00ec*/ 	.word	0x00002750


	//   ....[20]....
        /*00f0*/ 	.word	0x000027c0


	//   ....[21]....
        /*00f4*/ 	.word	0x00002830


	//   ....[22]....
        /*00f8*/ 	.word	0x000028a0


	//   ....[23]....
        /*00fc*/ 	.word	0x00002c30


	//   ....[24]....
        /*0100*/ 	.word	0x00002ca0


	//   ....[25]....
        /*0104*/ 	.word	0x00002d10


	//   ....[26]....
        /*0108*/ 	.word	0x00002d80


	//   ....[27]....
        /*010c*/ 	.word	0x00002df0


	//----- nvinfo : EIATTR_EXIT_INSTR_OFFSETS
	.align		4
.L_1624:
        /*0110*/ 	.byte	0x04, 0x1c
        /*0112*/ 	.short	(.L_1626 - .L_1625)


	//   ....[0]....
.L_1625:
        /*0114*/ 	.word	0x00000570


	//   ....[1]....
        /*0118*/ 	.word	0x00002680


	//----- nvinfo : EIATTR_MAX_THREADS
	.align		4
.L_1626:
        /*011c*/ 	.byte	0x04, 0x05
        /*011e*/ 	.short	(.L_1628 - .L_1627)
.L_1627:
        /*0120*/ 	.word	0x00000080
        /*0124*/ 	.word	0x00000001
        /*0128*/ 	.word	0x00000001


	//----- nvinfo : EIATTR_CRS_STACK_SIZE
	.align		4
.L_1628:
        /*012c*/ 	.byte	0x04, 0x1e
        /*012e*/ 	.short	(.L_1630 - .L_1629)
.L_1629:
        /*0130*/ 	.word	0x00000000


	//----- nvinfo : EIATTR_CBANK_PARAM_SIZE
	.align		4
.L_1630:
        /*0134*/ 	.byte	0x03, 0x19
        /*0136*/ 	.short	0x00e8


	//----- nvinfo : EIATTR_PARAM_CBANK
	.align		4
        /*0138*/ 	.byte	0x04, 0x0a
        /*013a*/ 	.short	(.L_1632 - .L_1631)
	.align		4
.L_1631:
        /*013c*/ 	.word	index@(.nv.constant0._ZN10layer_norm13ln_fwd_kernelINS_13Kernel_traitsIf13__nv_bfloat16S2_S2_fjLj3072ELj1ELj1ELj4ELj16ENS_18Kernel_traits_baseILj3072EfS2_S2_S2_fjLj128EEEEELb0ELb1ELb0ELb0EEEvNS_9FwdParamsE)
        /*0140*/ 	.short	0x0210
        /*0142*/ 	.short	0x00e8


	//----- nvinfo : EIATTR_SW_WAR
	.align		4
.L_1632:
        /*0144*/ 	.byte	0x04, 0x36
        /*0146*/ 	.short	(.L_1634 - .L_1633)
.L_1633:
        /*0148*/ 	.word	0x00000008
.L_1634:


//--------------------- .nv.info._ZN10layer_norm13ln_fwd_kernelINS_13Kernel_traitsIf13__nv_bfloat16S2_S2_fjLj3072ELj1ELj1ELj4ELj16ENS_18Kernel_traits_baseILj3072EfS2_S2_S2_fjLj128EEEEELb0ELb1ELb0ELb1EEEvNS_9FwdParamsE --------------------------
	.section	.nv.info._ZN10layer_norm13ln_fwd_kernelINS_13Kernel_traitsIf13__nv_bfloat16S2_S2_fjLj3072ELj1ELj1ELj4ELj16ENS_18Kernel_traits_baseILj3072EfS2_S2_S2_fjLj128EEEEELb0ELb1ELb0ELb1EEEvNS_9FwdParamsE,"",@"SHT_CUDA_INFO"
	.sectionflags	@""
	.align	4


	//----- nvinfo : EIATTR_CUDA_API_VERSION
	.align		4
        /*0000*/ 	.byte	0x04, 0x37
        /*0002*/ 	.short	(.L_1636 - .L_1635)
.L_1635:
        /*0004*/ 	.word	0x00000082


	//----- nvinfo : EIATTR_KPARAM_INFO
	.align		4
.L_1636:
        /*0008*/ 	.byte	0x04, 0x17
        /*000a*/ 	.short	(.L_1638 - .L_1637)
.L_1637:
        /*000c*/ 	.word	0x00000000
        /*0010*/ 	.short	0x0000
        /*0012*/ 	.short	0x0000
        /*0014*/ 	.byte	0x00, 0xf0, 0xa1, 0x03


	//----- nvinfo : EIATTR_SPARSE_MMA_MASK
	.align		4
.L_1638:
        /*0018*/ 	.byte	0x03, 0x50
        /*001a*/ 	.short	0x0000


	//----- nvinfo : EIATTR_MAXREG_COUNT
	.align		4
        /*001c*/ 	.byte	0x03, 0x1b
        /*001e*/ 	.short	0x00ff


	//----- nvinfo : EIATTR_NUM_BARRIERS
	.align		4
        /*0020*/ 	.byte	0x02, 0x4c
        /*0022*/ 	.byte	0x01
	.zero		1


	//----- nvinfo : EIATTR_MERCURY_ISA_VERSION
	.align		4
        /*0024*/ 	.byte	0x03, 0x5f
        /*0026*/ 	.short	0x0101


	//----- nvinfo : EIATTR_COOP_GROUP_MASK_REGIDS
	.align		4
        /*0028*/ 	.byte	0x04, 0x29
        /*002a*/ 	.short	(.L_1640 - .L_1639)


	//   ....[0]....
.L_1639:
        /*002c*/ 	.word	0xffffffff


	//   ....[1]....
        /*0030*/ 	.word	0xffffffff


	//   ....[2]....
        /*0034*/ 	.word	0xffffffff


	//   ....[3]....
        /*0038*/ 	.word	0xffffffff


	//   ....[4]....
        /*003c*/ 	.word	0xffffffff


	//   ....[5]....
        /*0040*/ 	.word	0xffffffff


	//   ....[6]....
        /*0044*/ 	.word	0xffffffff


	//   ....[7]....
        /*0048*/ 	.word	0xffffffff


	//   ....[8]....
        /*004c*/ 	.word	0xffffffff


	//   ....[9]....
        /*0050*/ 	.word	0xffffffff


	//   ....[10]....
        /*0054*/ 	.word	0xffffffff


	//   ....[11]....
        /*0058*/ 	.word	0xffffffff


	//   ....[12]....
        /*005c*/ 	.word	0xffffffff


	//   ....[13]....
        /*0060*/ 	.word	0xffffffff


	//   ....[14]....
        /*0064*/ 	.word	0xffffffff


	//   ....[15]....
        /*0068*/ 	.word	0xffffffff


	//   ....[16]....
        /*006c*/ 	.word	0xffffffff


	//   ....[17]....
        /*0070*/ 	.word	0xffffffff


	//   ....[18]....
        /*0074*/ 	.word	0x05000062


	//   ....[19]....
        /*0078*/ 	.word	0x05000062


	//   ....[20]....
        /*007c*/ 	.word	0x05000062


	//   ....[21]....
        /*0080*/ 	.word	0x05000062


	//   ....[22]....
        /*0084*/ 	.word	0x05000062


	//   ....[23]....
        /*0088*/ 	.word	0x05000062


	//   ....[24]....
        /*008c*/ 	.word	0x05000062


	//   ....[25]....
        /*0090*/ 	.word	0x05000062


	//   ....[26]....
        /*0094*/ 	.word	0x05000062


	//   ....[27]....
        /*0098*/ 	.word	0x05000062


	//----- nvinfo : EIATTR_COOP_GROUP_INSTR_OFFSETS
	.align		4
.L_1640:
        /*009c*/ 	.byte	0x04, 0x28
        /*009e*/ 	.short	(.L_1642 - .L_1641)


	//   ....[0]....
.L_1641:
        /*00a0*/ 	.word	0x000012c0


	//   ....[1]....
        /*00a4*/ 	.word	0x000012e0


	//   ....[2]....
        /*00a8*/ 	.word	0x00001300


	//   ....[3]....
        /*00ac*/ 	.word	0x00001320


	//   ....[4]....
        /*00b0*/ 	.word	0x00001340


	//   ....[5]....
        /*00b4*/ 	.word	0x00001670


	//   ....[6]....
        /*00b8*/ 	.word	0x00001690


	//   ....[7]....
        /*00bc*/ 	.word	0x000016b0


	//   ....[8]....
        /*00c0*/ 	.word	0x000016d0


	//   ....[9]....
        /*00c4*/ 	.word	0x000016f0


	//   ....[10]....
        /*00c8*/ 	.word	0x00001840


	//   ....[11]....
        /*00cc*/ 	.word	0x000018c0


	//   ....[12]....
        /*00d0*/ 	.word	0x000018d0


	//   ....[13]....
        /*00d4*/ 	.word	0x00001930


	//   ....[14]....
        /*00d8*/ 	.word	0x00001970


	//   ....[15]....
        /*00dc*/ 	.word	0x00001990


	//   ....[16]....
        /*00e0*/ 	.word	0x00001a90


	//   ....[17]....
        /*00e4*/ 	.word	0x00001aa0


	//   ....[18]....
        /*00e8*/ 	.word	0x000021c0


	//   ....[19]....
        /*00ec*/ 	.word	0x00002230


	//   ....[20]....
        /*00f0*/ 	.word	0x000022a0


	//   ....[21]....
        /*00f4*/ 	.word	0x00002310


	//   ....[22]....
        /*00f8*/ 	.word	0x00002380


	//   ....[23]....
        /*00fc*/ 	.word	0x00002710


	//   ....[24]....
        /*0100*/ 	.word	0x00002780


	//   ....[25]....
        /*0104*/ 	.word	0x000027f0


	//   ....[26]....
        /*0108*/ 	.word	0x00002860


	//   ....[27]....
        /*010c*/ 	.word	0x000028d0


	//----- nvinfo : EIATTR_EXIT_INSTR_OFFSETS
	.align		4
.L_1642:
        /*0110*/ 	.byte	0x04, 0x1c
        /*0112*/ 	.short	(.L_1644 - .L_1643)


	//   ....[0]....
.L_1643:
        /*0114*/ 	.word	0x00000280


	//   ....[1]....
        /*0118*/ 	.word	0x00002160


	//----- nvinfo : EIATTR_MAX_THREADS
	.align		4
.L_1644:
        /*011c*/ 	.byte	0x04, 0x05
        /*011e*/ 	.short	(.L_1646 - .L_1645)
.L_1645:
        /*0120*/ 	.word	0x00000080
        /*0124*/ 	.word	0x00000001
        /*0128*/ 	.word	0x00000001


	//----- nvinfo : EIATTR_CRS_STACK_SIZE
	.align		4
.L_1646:
        /*012c*/ 	.byte	0x04, 0x1e
        /*012e*/ 	.short	(.L_1648 - .L_1647)
.L_1647:
        /*0130*/ 	.word	0x00000000


	//----- nvinfo : EIATTR_CBANK_PARAM_SIZE
	.align		4
.L_1648:
        /*0134*/ 	.byte	0x03, 0x19
        /*0136*/ 	.short	0x00e8


	//----- nvinfo : EIATTR_PARAM_CBANK
	.align		4
        /*0138*/ 	.byte	0x04, 0x0a
        /*013a*/ 	.short	(.L_1650 - .L_1649)
	.align		4
.L_1649:
        /*013c*/ 	.word	index@(.nv.constant0._ZN10layer_norm13ln_fwd_kernelINS_13Kernel_traitsIf13__nv_bfloat16S2_S2_fjLj3072ELj1ELj1ELj4ELj16ENS_18Kernel_traits_baseILj3072EfS2_S2_S2_fjLj128EEEEELb0ELb1ELb0ELb1EEEvNS_9FwdParamsE)
        /*0140*/ 	.short	0x0210
        /*0142*/ 	.short	0x00e8


	//----- nvinfo : EIATTR_SW_WAR
	.align		4
.L_1650:
        /*0144*/ 	.byte	0x04, 0x36
        /*0146*/ 	.short	(.L_1652 - .L_1651)
.L_1651:
        /*0148*/ 	.word	0x00000008
.L_1652:


//--------------------- .nv.info._ZN10layer_norm13ln_fwd_kernelINS_13Kernel_traitsIf13__nv_bfloat16S2_S2_fjLj3072ELj1ELj1ELj4ELj16ENS_18Kernel_traits_baseILj3072EfS2_S2_S2_fjLj128EEEEELb0ELb1ELb1ELb0EEEvNS_9FwdParamsE --------------------------
	.section	.nv.info._ZN10layer_norm13ln_fwd_kernelINS_13Kernel_traitsIf13__nv_bfloat16S2_S2_fjLj3072ELj1ELj1ELj4ELj16ENS_18Kernel_traits_baseILj3072EfS2_S2_S2_fjLj128EEEEELb0ELb1ELb1ELb0EEEvNS_9FwdParamsE,"",@"SHT_CUDA_INFO"
	.sectionflags	@""
	.align	4


	//----- nvinfo : EIATTR_CUDA_API_VERSION
	.align		4
        /*0000*/ 	.byte	0x04, 0x37
        /*0002*/ 	.short	(.L_1654 - .L_1653)
.L_1653:
        /*0004*/ 	.word	0x00000082


	//----- nvinfo : EIATTR_KPARAM_INFO
	.align		4
.L_1654:
        /*0008*/ 	.byte	0x04, 0x17
        /*000a*/ 	.short	(.L_1656 - .L_1655)
.L_1655:
        /*000c*/ 	.word	0x00000000
        /*0010*/ 	.short	0x0000
        /*0012*/ 	.short	0x0000
        /*0014*/ 	.byte	0x00, 0xf0, 0xa1, 0x03


	//----- nvinfo : EIATTR_SPARSE_MMA_MASK
	.align		4
.L_1656:
        /*0018*/ 	.byte	0x03, 0x50
        /*001a*/ 	.short	0x0000


	//----- nvinfo : EIATTR_MAXREG_COUNT
	.align		4
        /*001c*/ 	.byte	0x03, 0x1b
        /*001e*/ 	.short	0x00ff


	//----- nvinfo : EIATTR_NUM_BARRIERS
	.align		4
        /*0020*/ 	.byte	0x02, 0x4c
        /*0022*/ 	.byte	0x01
	.zero		1


	//----- nvinfo : EIATTR_MERCURY_ISA_VERSION
	.align		4
        /*0024*/ 	.byte	0x03, 0x5f
        /*0026*/ 	.short	0x0101


	//----- nvinfo : EIATTR_COOP_GROUP_MASK_REGIDS
	.align		4
        /*0028*/ 	.byte	0x04, 0x29
        /*002a*/ 	.short	(.L_1658 - .L_1657)


	//   ....[0]....
.L_1657:
        /*002c*/ 	.word	0xffffffff


	//   ....[1]....
        /*0030*/ 	.word	0xffffffff


	//   ....[2]....
        /*0034*/ 	.word	0xffffffff


	//   ....[3]....
        /*0038*/ 	.word	0xffffffff


	//   ....[4]....
        /*003c*/ 	.word	0xffffffff


	//   ....[5]....
        /*0040*/ 	.word	0xffffffff


	//   ....[6]....
        /*0044*/ 	.word	0xffffffff


	//   ....[7]....
        /*0048*/ 	.word	0xffffffff


	//   ....[8]....
        /*004c*/ 	.word	0xffffffff


	//   ....[9]....
        /*0050*/ 	.word	0xffffffff


	//   ....[10]....
        /*0054*/ 	.word	0xffffffff


	//   ....[11]....
        /*0058*/ 	.word	0xffffffff


	//   ....[12]....
        /*005c*/ 	.word	0xffffffff


	//   ....[13]....
        /*0060*/ 	.word	0xffffffff


	//   ....[14]....
        /*0064*/ 	.word	0xffffffff


	//   ....[15]....
        /*0068*/ 	.word	0xffffffff


	//   ....[16]....
        /*006c*/ 	.word	0xffffffff


	//   ....[17]....
        /*0070*/ 	.word	0xffffffff


	//   ....[18]....
        /*0074*/ 	.word	0x05000079


	//   ....[19]....
        /*0078*/ 	.word	0x05000079


	//   ....[20]....
        /*007c*/ 	.word	0x05000079


	//   ....[21]....
        /*0080*/ 	.word	0x05000079


	//   ....[22]....
        /*0084*/ 	.word	0x05000079


	//   ....[23]....
        /*0088*/ 	.word	0x05000079


	//   ....[24]....
        /*008c*/ 	.word	0x05000079


	//   ....[25]....
        /*0090*/ 	.word	0x05000079


	//   ....[26]....
        /*0094*/ 	.word	0x05000079


	//   ....[27]....
        /*0098*/ 	.word	0x05000079


	//----- nvinfo : EIATTR_COOP_GROUP_INSTR_OFFSETS
	.align		4
.L_1658:
        /*009c*/ 	.byte	0x04, 0x28
        /*009e*/ 	.short	(.L_1660 - .L_1659)


	//   ....[0]....
.L_1659:
        /*00a0*/ 	.word	0x00002280


	//   ....[1]....
        /*00a4*/ 	.word	0x000022a0


	//   ....[2]....
        /*00a8*/ 	.word	0x000022c0


	//   ....[3]....
        /*00ac*/ 	.word	0x000022e0


	//   ....[4]....
        /*00b0*/ 	.word	0x00002300


	//   ....[5]....
        /*00b4*/ 	.word	0x00002640


	//   ....[6]....
        /*00b8*/ 	.word	0x00002660


	//   ....[7]....
        /*00bc*/ 	.word	0x00002680


	//   ....[8]....
        /*00c0*/ 	.word	0x000026a0


	//   ....[9]....
        /*00c4*/ 	.word	0x000026c0


	//   ....[10]....
        /*00c8*/ 	.word	0x00002820


	//   ....[11]....
        /*00cc*/ 	.word	0x000028a0


	//   ....[12]....
        /*00d0*/ 	.word	0x00002910


	//   ....[13]....
        /*00d4*/ 	.word	0x00002970


	//   ....[14]....
        /*00d8*/ 	.word	0x00002980


	//   ....[15]....
        /*00dc*/ 	.word	0x000029e0


	//   ....[16]....
        /*00e0*/ 	.word	0x00002aa0


	//   ....[17]....
        /*00e4*/ 	.word	0x00002ac0


	//   ....[18]....
        /*00e8*/ 	.word	0x00003310


	//   ....[19]....
        /*00ec*/ 	.word	0x00003370


	//   ....[20]....
        /*00f0*/ 	.word	0x000033d0


	//   ....[21]....
        /*00f4*/ 	.word	0x00003430


	//   ....[22]....
        /*00f8*/ 	.word	0x00003490


	//   ....[23]....
        /*00fc*/ 	.word	0x00003820


	//   ....[24]....
        /*0100*/ 	.word	0x00003870


	//   ....[25]....
        /*0104*/ 	.word	0x000038d0


	//   ....[26]....
        /*0108*/ 	.word	0x00003930


	//   ....[27]....
        /*010c*/ 	.word	0x00003990


	//----- nvinfo : EIATTR_EXIT_INSTR_OFFSETS
	.align		4
.L_1660:
        /*0110*/ 	.byte	0x04, 0x1c
        /*0112*/ 	.short	(.L_1662 - .L_1661)


	//   ....[0]....
.L_1661:
        /*0114*/ 	.word	0x00000580


	//   ....[1]....
        /*0118*/ 	.word	0x000032c0


	//----- nvinfo : EIATTR_MAX_THREADS
	.align		4
.L_1662:
        /*011c*/ 	.byte	0x04, 0x05
        /*011e*/ 	.short	(.L_1664 - .L_1663)
.L_1663:
        /*0120*/ 	.word	0x00000080
        /*0124*/ 	.word	0x00000001
        /*0128*/ 	.word	0x00000001


	//----- nvinfo : EIATTR_CRS_STACK_SIZE
	.align		4
.L_1664:
        /*012c*/ 	.byte	0x04, 0x1e
        /*012e*/ 	.short	(.L_1666 - .L_1665)
.L_1665:
        /*0130*/ 	.word	0x00000000


	//----- nvinfo : EIATTR_CBANK_PARAM_SIZE
	.align		4
.L_1666:
        /*0134*/ 	.byte	0x03, 0x19
        /*0136*/ 	.short	0x00e8


	//----- nvinfo : EIATTR_PARAM_CBANK
	.align		4
        /*0138*/ 	.byte	0x04, 0x0a
        /*013a*/ 	.short	(.L_1668 - .L_1667)
	.align		4
.L_1667:
        /*013c*/ 	.word	index@(.nv.constant0._ZN10layer_norm13ln_fwd_kernelINS_13Kernel_traitsIf13__nv_bfloat16S2_S2_fjLj3072ELj1ELj1ELj4ELj16ENS_18Kernel_traits_baseILj3072EfS2_S2_S2_fjLj128EEEEELb0ELb1ELb1ELb0EEEvNS_9FwdParamsE)
        /*0140*/ 	.short	0x0210
        /*0142*/ 	.short	0x00e8


	//----- nvinfo : EIATTR_SW_WAR
	.align		4
.L_1668:
        /*0144*/ 	.byte	0x04, 0x36
        /*0146*/ 	.short	(.L_1670 - .L_1669)
.L_1669:
        /*0148*/ 	.word	0x00000008
.L_1670:


//--------------------- .nv.info._ZN10layer_norm13ln_fwd_kernelINS_13Kernel_traitsIf13__nv_bfloat16S2_S2_fjLj3072ELj1ELj1ELj4ELj16ENS_18Kernel_traits_baseILj3072EfS2_S2_S2_fjLj128EEEEELb0ELb1ELb1ELb1EEEvNS_9FwdParamsE --------------------------
	.section	.nv.info._ZN10layer_norm13ln_fwd_kernelINS_13Kernel_traitsIf13__nv_bfloat16S2_S2_fjLj3072ELj1ELj1ELj4ELj16ENS_18Kernel_traits_baseILj3072EfS2_S2_S2_fjLj128EEEEELb0ELb1ELb1ELb1EEEvNS_9FwdParamsE,"",@"SHT_CUDA_INFO"
	.sectionflags	@""
	.align	4


	//----- nvinfo : EIATTR_CUDA_API_VERSION
	.align		4
        /*0000*/ 	.byte	0x04, 0x37
        /*0002*/ 	.short	(.L_1672 - .L_1671)
.L_1671:
        /*0004*/ 	.word	0x00000082


	//----- nvinfo : EIATTR_KPARAM_INFO
	.align		4
.L_1672:
        /*0008*/ 	.byte	0x04, 0x17
        /*000a*/ 	.short	(.L_1674 - .L_1673)
.L_1673:
        /*000c*/ 	.word	0x00000000
        /*0010*/ 	.short	0x0000
        /*0012*/ 	.short	0x0000
        /*0014*/ 	.byte	0x00, 0xf0, 0xa1, 0x03


	//----- nvinfo : EIATTR_SPARSE_MMA_MASK
	.align		4
.L_1674:
        /*0018*/ 	.byte	0x03, 0x50
        /*001a*/ 	.short	0x0000


	//----- nvinfo : EIATTR_MAXREG_COUNT
	.align		4
        /*001c*/ 	.byte	0x03, 0x1b
        /*001e*/ 	.short	0x00ff


	//----- nvinfo : EIATTR_NUM_BARRIERS
	.align		4
        /*0020*/ 	.byte	0x02, 0x4c
        /*0022*/ 	.byte	0x01
	.zero		1


	//----- nvinfo : EIATTR_MERCURY_ISA_VERSION
	.align		4
        /*0024*/ 	.byte	0x03, 0x5f
        /*0026*/ 	.short	0x0101


	//----- nvinfo : EIATTR_COOP_GROUP_MASK_REGIDS
	.align		4
        /*0028*/ 	.byte	0x04, 0x29
        /*002a*/ 	.short	(.L_1676 - .L_1675)


	//   ....[0]....
.L_1675:
        /*002c*/ 	.word	0xffffffff


	//   ....[1]....
        /*0030*/ 	.word	0xffffffff


	//   ....[2]....
        /*0034*/ 	.word	0xffffffff


	//   ....[3]....
        /*0038*/ 	.word	0xffffffff


	//   ....[4]....
        /*003c*/ 	.word	0xffffffff


	//   ....[5]....
        /*0040*/ 	.word	0xffffffff


	//   ....[6]....
        /*0044*/ 	.word	0xffffffff


	//   ....[7]....
        /*0048*/ 	.word	0xffffffff


	//   ....[8]....
        /*004c*/ 	.word	0xffffffff


	//   ....[9]....
        /*0050*/ 	.word	0xffffffff


	//   ....[10]....
        /*0054*/ 	.word	0xffffffff


	//   ....[11]....
        /*0058*/ 	.word	0xffffffff


	//   ....[12]....
        /*005c*/ 	.word	0xffffffff


	//   ....[13]....
        /*0060*/ 	.word	0xffffffff


	//   ....[14]....
        /*0064*/ 	.word	0xffffffff


	//   ....[15]....
        /*0068*/ 	.word	0xffffffff


	//   ....[16]....
        /*006c*/ 	.word	0xffffffff


	//   ....[17]....
        /*0070*/ 	.word	0xffffffff


	//   ....[18]....
        /*0074*/ 	.word	0x05000076


	//   ....[19]....
        /*0078*/ 	.word	0x05000076


	//   ....[20]....
        /*007c*/ 	.word	0x05000076


	//   ....[21]....
        /*0080*/ 	.word	0x05000076


	//   ....[22]....
        /*0084*/ 	.word	0x05000076


	//   ....[23]....
        /*0088*/ 	.word	0x05000076


	//   ....[24]....
        /*008c*/ 	.word	0x05000076


	//   ....[25]....
        /*0090*/ 	.word	0x05000076


	//   ....[26]....
        /*0094*/ 	.word	0x05000076


	//   ....[27]....
        /*0098*/ 	.word	0x05000076


	//----- nvinfo : EIATTR_COOP_GROUP_INSTR_OFFSETS
	.align		4
.L_1676:
        /*009c*/ 	.byte	0x04, 0x28
        /*009e*/ 	.short	(.L_1678 - .L_1677)


	//   ....[0]....
.L_1677:
        /*00a0*/ 	.word	0x00001e00


	//   ....[1]....
        /*00a4*/ 	.word	0x00001e20


	//   ....[2]....
        /*00a8*/ 	.word	0x00001e40


	//   ....[3]....
        /*00ac*/ 	.word	0x00001e60


	//   ....[4]....
        /*00b0*/ 	.word	0x00001e80


	//   ....[5]....
        /*00b4*/ 	.word	0x000021b0


	//   ....[6]....
        /*00b8*/ 	.word	0x000021d0


	//   ....[7]....
        /*00bc*/ 	.word	0x000021f0


	//   ....[8]....
        /*00c0*/ 	.word	0x00002210


	//   ....[9]....
        /*00c4*/ 	.word	0x00002230


	//   ....[10]....
        /*00c8*/ 	.word	0x00002390


	//   ....[11]....
        /*00cc*/ 	.word	0x000023f0


	//   ....[12]....
        /*00d0*/ 	.word	0x00002400


	//   ....[13]....
        /*00d4*/ 	.word	0x00002450


	//   ....[14]....
        /*00d8*/ 	.word	0x000024b0


	//   ....[15]....
        /*00dc*/ 	.word	0x000024f0


	//   ....[16]....
        /*00e0*/ 	.word	0x000025b0


	//   ....[17]....
        /*00e4*/ 	.word	0x000025e0


	//   ....[18]....
        /*00e8*/ 	.word	0x00002da0


	//   ....[19]....
        /*00ec*/ 	.word	0x00002e00


	//   ....[20]....
        /*00f0*/ 	.word	0x00002e60


	//   ....[21]....
        /*00f4*/ 	.word	0x00002ec0


	//   ....[22]....
        /*00f8*/ 	.word	0x00002f20


	//   ....[23]....
        /*00fc*/ 	.word	0x00003290


	//   ....[24]....
        /*0100*/ 	.word	0x000032f0


	//   ....[25]....
        /*0104*/ 	.word	0x00003350


	//   ....[26]....
        /*0108*/ 	.word	0x000033b0


	//   ....[27]....
        /*010c*/ 	.word	0x00003410


	//----- nvinfo : EIATTR_EXIT_INSTR_OFFSETS
	.align		4
.L_1678:
        /*0110*/ 	.byte	0x04, 0x1c
        /*0112*/ 	.short	(.L_1680 - .L_1679)


	//   ....[0]....
.L_1679:
        /*0114*/ 	.word	0x00000280


	//   ....[1]....
        /*0118*/ 	.word	0x00002d50


	//----- nvinfo : EIATTR_MAX_THREADS
	.align		4
.L_1680:
        /*011c*/ 	.byte	0x04, 0x05
        /*011e*/ 	.short	(.L_1682 - .L_1681)
.L_1681:
        /*0120*/ 	.word	0x00000080
        /*0124*/ 	.word	0x00000001
        /*0128*/ 	.word	0x00000001


	//----- nvinfo : EIATTR_CRS_STACK_SIZE
	.align		4
.L_1682:
        /*012c*/ 	.byte	0x04, 0x1e
        /*012e*/ 	.short	(.L_1684 - .L_1683)
.L_1683:
        /*0130*/ 	.word	0x00000000


	//----- nvinfo : EIATTR_CBANK_PARAM_SIZE
	.align		4
.L_1684:
        /*0134*/ 	.byte	0x03, 0x19
        /*0136*/ 	.short	0x00e8


	//----- nvinfo : EIATTR_PARAM_CBANK
	.align		4
        /*0138*/ 	.byte	0x04, 0x0a
        /*013a*/ 	.short	(.L_1686 - .L_1685)
	.align		4
.L_1685:
        /*013c*/ 	.word	index@(.nv.constant0._ZN10layer_norm13ln_fwd_kernelINS_13Kernel_traitsIf13__nv_bfloat16S2_S2_fjLj3072ELj1ELj1ELj4ELj16ENS_18Kernel_traits_baseILj3072EfS2_S2_S2_fjLj128EEEEELb0ELb1ELb1ELb1EEEvNS_9FwdParamsE)
        /*0140*/ 	.short	0x0210
        /*0142*/ 	.short	0x00e8


	//----- nvinfo : EIATTR_SW_WAR
	.align		4
.L_1686:
        /*0144*/ 	.byte	0x04, 0x36
        /*0146*/ 	.short	(.L_1688 - .L_1687)
.L_1687:
        /*0148*/ 	.word	0x00000008
.L_1688:


//--------------------- .nv.info._ZN10layer_norm13ln_fwd_kernelINS_13Kernel_traitsIf13__nv_bfloat16S2_S2_fjLj3072ELj1ELj1ELj4ELj16ENS_18Kernel_traits_baseILj3072EfS2_S2_S2_fjLj128EEEEELb1ELb0ELb0ELb0EEEvNS_9FwdParamsE --------------------------
	.section	.nv.info._ZN10layer_norm13ln_fwd_kernelINS_13Kernel_traitsIf13__nv_bfloat16S2_S2_fjLj3072ELj1ELj1ELj4ELj16ENS_18Kernel_traits_baseILj3072EfS2_S2_S2_fjLj128EEEEELb1ELb0ELb0ELb0EEEvNS_9FwdParamsE,"",@"SHT_CUDA_INFO"
	.sectionflags	@""
	.align	4


	//----- nvinfo : EIATTR_CUDA_API_VERSION
	.align		4
        /*0000*/ 	.byte	0x04, 0x37
        /*0002*/ 	.short	(.L_1690 - .L_1689)
.L_1689:
        /*0004*/ 	.word	0x00000082


	//----- nvinfo : EIATTR_KPARAM_INFO
	.align		4
.L_1690:
        /*0008*/ 	.byte	0x04, 0x17
        /*000a*/ 	.short	(.L_1692 - .L_1691)
.L_1691:
        /*000c*/ 	.word	0x00000000
        /*0010*/ 	.short	0x0000
        /*0012*/ 	.short	0x0000
        /*0014*/ 	.byte	0x00, 0xf0, 0xa1, 0x03


	//----- nvinfo : EIATTR_SPARSE_MMA_MASK
	.align		4
.L_1692:
        /*0018*/ 	.byte	0x03, 0x50
        /*001a*/ 	.short	0x0000


	//----- nvinfo : EIATTR_MAXREG_COUNT
	.align		4
        /*001c*/ 	.byte	0x03, 0x1b
        /*001e*/ 	.short	0x00ff


	//----- nvinfo : EIATTR_NUM_BARRIERS
	.align		4
        /*0020*/ 	.byte	0x02, 0x4c
        /*0022*/ 	.byte	0x01
	.zero		1


	//----- nvinfo : EIATTR_MERCURY_ISA_VERSION
	.align		4
        /*0024*/ 	.byte	0x03, 0x5f
        /*0026*/ 	.short	0x0101


	//----- nvinfo : EIATTR_COOP_GROUP_MASK_REGIDS
	.align		4
        /*0028*/ 	.byte	0x04, 0x29
        /*002a*/ 	.short	(.L_1694 - .L_1693)


	//   ....[0]....
.L_1693:
        /*002c*/ 	.word	0xffffffff


	//   ....[1]....
        /*0030*/ 	.word	0xffffffff


	//   ....[2]....
        /*0034*/ 	.word	0xffffffff


	//   ....[3]....
        /*0038*/ 	.word	0xffffffff


	//   ....[4]....
        /*003c*/ 	.word	0xffffffff


	//   ....[5]....
        /*0040*/ 	.word	0xffffffff


	//   ....[6]....
        /*0044*/ 	.word	0xffffffff


	//   ....[7]....
        /*0048*/ 	.word	0xffffffff


	//   ....[8]....
        /*004c*/ 	.word	0xffffffff


	//   ....[9]....
        /*0050*/ 	.word	0xffffffff


	//   ....[10]....
        /*0054*/ 	.word	0xffffffff


	//   ....[11]....
        /*0058*/ 	.word	0xffffffff


	//   ....[12]....
        /*005c*/ 	.word	0xffffffff


	//   ....[13]....
        /*0060*/ 	.word	0xffffffff


	//   ....[14]....
        /*0064*/ 	.word	0xffffffff


	//   ....[15]....
        /*0068*/ 	.word	0xffffffff


	//   ....[16]....
        /*006c*/ 	.word	0xffffffff


	//   ....[17]....
        /*0070*/ 	.word	0xffffffff


	//   ....[18]....
        /*0074*/ 	.word	0x05000069


	//   ....[19]....
        /*0078*/ 	.word	0x05000069


	//   ....[20]....
        /*007c*/ 	.word	0x05000069


	//   ....[21]....
        /*0080*/ 	.word	0x05000069


	//   ....[22]....
        /*0084*/ 	.word	0x05000069


	//   ....[23]....
        /*0088*/ 	.word	0x05000069


	//   ....[24]....
        /*008c*/ 	.word	0x05000069


	//   ....[25]....
        /*0090*/ 	.word	0x05000069


	//   ....[26]....
        /*0094*/ 	.word	0x05000069


	//   ....[27]....
        /*0098*/ 	.word	0x05000069


	//----- nvinfo : EIATTR_COOP_GROUP_INSTR_OFFSETS
	.align		4
.L_1694:
        /*009c*/ 	.byte	0x04, 0x28
        /*009e*/ 	.short	(.L_1696 - .L_1695)


	//   ....[0]....
.L_1695:
        /*00a0*/ 	.word	0x000098e0


	//   ....[1]....
        /*00a4*/ 	.word	0x00009900


	//   ....[2]....
        /*00a8*/ 	.word	0x00009920


	//   ....[3]....
        /*00ac*/ 	.word	0x00009940


	//   ....[4]....
        /*00b0*/ 	.word	0x00009960


	//   ....[5]....
        /*00b4*/ 	.word	0x00009ca0


	//   ....[6]....
        /*00b8*/ 	.word	0x00009cc0


	//   ....[7]....
        /*00bc*/ 	.word	0x00009ce0


	//   ....[8]....
        /*00c0*/ 	.word	0x00009d00


	//   ....[9]....
        /*00c4*/ 	.word	0x00009d20


	//   ....[10]....
        /*00c8*/ 	.word	0x00009eb0


	//   ....[11]....
        /*00cc*/ 	.word	0x00009f00


	//   ....[12]....
        /*00d0*/ 	.word	0x00009f20


	//   ....[13]....
        /*00d4*/ 	.word	0x00009f30


	//   ....[14]....
        /*00d8*/ 	.word	0x00009ff0


	//   ....[15]....
        /*00dc*/ 	.word	0x0000a020


	//   ....[16]....
        /*00e0*/ 	.word	0x0000a0c0


	//   ....[17]....
        /*00e4*/ 	.word	0x0000a0f0


	//   ....[18]....
        /*00e8*/ 	.word	0x0000a8f0


	//   ....[19]....
        /*00ec*/ 	.word	0x0000a960


	//   ....[20]....
        /*00f0*/ 	.word	0x0000a9d0


	//   ....[21]....
        /*00f4*/ 	.word	0x0000aa40


	//   ....[22]....
        /*00f8*/ 	.word	0x0000aab0


	//   ....[23]....
        /*00fc*/ 	.word	0x0000ae30


	//   ....[24]....
        /*0100*/ 	.word	0x0000aea0


	//   ....[25]....
        /*0104*/ 	.word	0x0000af10


	//   ....[26]....
        /*0108*/ 	.word	0x0000af80


	//   ....[27]....
        /*010c*/ 	.word	0x0000aff0


	//----- nvinfo : EIATTR_EXIT_INSTR_OFFSETS
	.align		4
.L_1696:
        /*0110*/ 	.byte	0x04, 0x1c
        /*0112*/ 	.short	(.L_1698 - .L_1697)


	//   ....[0]....
.L_1697:
        /*0114*/ 	.word	0x00000950


	//   ....[1]....
        /*0118*/ 	.word	0x0000a890


	//----- nvinfo : EIATTR_MAX_THREADS
	.align		4
.L_1698:
        /*011c*/ 	.byte	0x04, 0x05
        /*011e*/ 	.short	(.L_1700 - .L_1699)
.L_1699:
        /*0120*/ 	.word	0x00000080
        /*0124*/ 	.word	0x00000001
        /*0128*/ 	.word	0x00000001


	//----- nvinfo : EIATTR_CRS_STACK_SIZE
	.align		4
.L_1700:
        /*012c*/ 	.byte	0x04, 0x1e
        /*012e*/ 	.short	(.L_1702 - .L_1701)
.L_1701:
        /*0130*/ 	.word	0x00000000


	//----- nvinfo : EIATTR_CBANK_PARAM_SIZE
	.align		4
.L_1702:
        /*0134*/ 	.byte	0x03, 0x19
        /*0136*/ 	.short	0x00e8


	//----- nvinfo : EIATTR_PARAM_CBANK
	.align		4
        /*0138*/ 	.byte	0x04, 0x0a
        /*013a*/ 	.short	(.L_1704 - .L_1703)
	.align		4
.L_1703:
        /*013c*/ 	.word	index@(.nv.constant0._ZN10layer_norm13ln_fwd_kernelINS_13Kernel_traitsIf13__nv_bfloat16S2_S2_fjLj3072ELj1ELj1ELj4ELj16ENS_18Kernel_traits_baseILj3072EfS2_S2_S2_fjLj128EEEEELb1ELb0ELb0ELb0EEEvNS_9FwdParamsE)
        /*0140*/ 	.short	0x0210
        /*0142*/ 	.short	0x00e8


	//----- nvinfo : EIATTR_SW_WAR
	.align		4
.L_1704:
        /*0144*/ 	.byte	0x04, 0x36
        /*0146*/ 	.short	(.L_1706 - .L_1705)
.L_1705:
        /*0148*/ 	.word	0x00000008
.L_1706:


//--------------------- .nv.info._ZN10layer_norm13ln_fwd_kernelINS_13Kernel_traitsIf13__nv_bfloat16S2_S2_fjLj3072ELj1ELj1ELj4ELj16ENS_18Kernel_traits_baseILj3072EfS2_S2_S2_fjLj128EEEEELb1ELb0ELb0ELb1EEEvNS_9FwdParamsE --------------------------
	.section	.nv.info._ZN10layer_norm13ln_fwd_kernelINS_13Kernel_traitsIf13__nv_bfloat16S2_S2_fjLj3072ELj1ELj1ELj4ELj16ENS_18Kernel_traits_baseILj3072EfS2_S2_S2_fjLj128EEEEELb1ELb0ELb0ELb1EEEvNS_9FwdParamsE,"",@"SHT_CUDA_INFO"
	.sectionflags	@""
	.align	4


	//----- nvinfo : EIATTR_CUDA_API_VERSION
	.align		4
        /*0000*/ 	.byte	0x04, 0x37
        /*0002*/ 	.short	(.L_1708 - .L_1707)
.L_1707:
        /*0004*/ 	.word	0x00000082


	//----- nvinfo : EIATTR_KPARAM_INFO
	.align		4
.L_1708:
        /*0008*/ 	.byte	0x04, 0x17
        /*000a*/ 	.short	(.L_1710 - .L_1709)
.L_1709:
        /*000c*/ 	.word	0x00000000
        /*0010*/ 	.short	0x0000
        /*0012*/ 	.short	0x0000
        /*0014*/ 	.byte	0x00, 0xf0, 0xa1, 0x03


	//----- nvinfo : EIATTR_SPARSE_MMA_MASK
	.align		4
.L_1710:
        /*0018*/ 	.byte	0x03, 0x50
        /*001a*/ 	.short	0x0000


	//----- nvinfo : EIATTR_MAXREG_COUNT
	.align		4
        /*001c*/ 	.byte	0x03, 0x1b
        /*001e*/ 	.short	0x00ff


	//----- nvinfo : EIATTR_NUM_BARRIERS
	.align		4
        /*0020*/ 	.byte	0x02, 0x4c
        /*0022*/ 	.byte	0x01
	.zero		1


	//----- nvinfo : EIATTR_MERCURY_ISA_VERSION
	.align		4
        /*0024*/ 	.byte	0x03, 0x5f
        /*0026*/ 	.short	0x0101


	//----- nvinfo : EIATTR_COOP_GROUP_MASK_REGIDS
	.align		4
        /*0028*/ 	.byte	0x04, 0x29
        /*002a*/ 	.short	(.L_1712 - .L_1711)


	//   ....[0]....
.L_1711:
        /*002c*/ 	.word	0xffffffff


	//   ....[1]....
        /*0030*/ 	.word	0xffffffff


	//   ....[2]....
        /*0034*/ 	.word	0xffffffff


	//   ....[3]....
        /*0038*/ 	.word	0xffffffff


	//   ....[4]....
        /*003c*/ 	.word	0xffffffff


	//   ....[5]....
        /*0040*/ 	.word	0xffffffff


	//   ....[6]....
        /*0044*/ 	.word	0xffffffff


	//   ....[7]....
        /*0048*/ 	.word	0xffffffff


	//   ....[8]....
        /*004c*/ 	.word	0xffffffff


	//   ....[9]....
        /*0050*/ 	.word	0xffffffff


	//   ....[10]....
        /*0054*/ 	.word	0xffffffff


	//   ....[11]....
        /*0058*/ 	.word	0xffffffff


	//   ....[12]....
        /*005c*/ 	.word	0xffffffff


	//   ....[13]....
        /*0060*/ 	.word	0xffffffff


	//   ....[14]....
        /*0064*/ 	.word	0xffffffff


	//   ....[15]....
        /*0068*/ 	.word	0xffffffff


	//   ....[16]....
        /*006c*/ 	.word	0xffffffff


	//   ....[17]....
        /*0070*/ 	.word	0xffffffff


	//   ....[18]....
        /*0074*/ 	.word	0x0500004b


	//   ....[19]....
        /*0078*/ 	.word	0x0500004b


	//   ....[20]....
        /*007c*/ 	.word	0x0500004b


	//   ....[21]....
        /*0080*/ 	.word	0x0500004b


	//   ....[22]....
        /*0084*/ 	.word	0x0500004b


	//   ....[23]....
        /*0088*/ 	.word	0x0500004b


	//   ....[24]....
        /*008c*/ 	.word	0x0500004b


	//   ....[25]....
        /*0090*/ 	.word	0x0500004b


	//   ....[26]....
        /*0094*/ 	.word	0x0500004b


	//   ....[27]....
        /*0098*/ 	.word	0x0500004b


	//----- nvinfo : EIATTR_COOP_GROUP_INSTR_OFFSETS
	.align		4
.L_1712:
        /*009c*/ 	.byte	0x04, 0x28
        /*009e*/ 	.short	(.L_1714 - .L_1713)


	//   ....[0]....
.L_1713:
        /*00a0*/ 	.word	0x00009360


	//   ....[1]....
        /*00a4*/ 	.word	0x00009380


	//   ....[2]....
        /*00a8*/ 	.word	0x000093a0


	//   ....[3]....
        /*00ac*/ 	.word	0x000093c0


	//   ....[4]....
        /*00b0*/ 	.word	0x000093e0


	//   ....[5]....
        /*00b4*/ 	.word	0x00009710


	//   ....[6]....
        /*00b8*/ 	.word	0x00009730


	//   ....[7]....
        /*00bc*/ 	.word	0x00009750


	//   ....[8]....
        /*00c0*/ 	.word	0x00009770


	//   ....[9]....
        /*00c4*/ 	.word	0x00009790


	//   ....[10]....
        /*00c8*/ 	.word	0x00009900


	//   ....[11]....
        /*00cc*/ 	.word	0x00009970


	//   ....[12]....
        /*00d0*/ 	.word	0x00009990


	//   ....[13]....
        /*00d4*/ 	.word	0x000099a0


	//   ....[14]....
        /*00d8*/ 	.word	0x00009a60


	//   ....[15]....
        /*00dc*/ 	.word	0x00009a90


	//   ....[16]....
        /*00e0*/ 	.word	0x00009b30


	//   ....[17]....
        /*00e4*/ 	.word	0x00009b60


	//   ....[18]....
        /*00e8*/ 	.word	0x0000a280


	//   ....[19]....
        /*00ec*/ 	.word	0x0000a2f0


	//   ....[20]....
        /*00f0*/ 	.word	0x0000a360


	//   ....[21]....
        /*00f4*/ 	.word	0x0000a3d0


	//   ....[22]....
        /*00f8*/ 	.word	0x0000a440


	//   ....[23]....
        /*00fc*/ 	.word	0x0000a7c0


	//   ....[24]....
        /*0100*/ 	.word	0x0000a830


	//   ....[25]....
        /*0104*/ 	.word	0x0000a8a0


	//   ....[26]....
        /*0108*/ 	.word	0x0000a910


	//   ....[27]....
        /*010c*/ 	.word	0x0000a980


	//----- nvinfo : EIATTR_EXIT_INSTR_OFFSETS
	.align		4
.L_1714:
        /*0110*/ 	.byte	0x04, 0x1c
        /*0112*/ 	.short	(.L_1716 - .L_1715)


	//   ....[0]....
.L_1715:
        /*0114*/ 	.word	0x000006b0


	//   ....[1]....
        /*0118*/ 	.word	0x0000a230


	//----- nvinfo : EIATTR_MAX_THREADS
	.align		4
.L_1716:
        /*011c*/ 	.byte	0x04, 0x05
        /*011e*/ 	.short	(.L_1718 - .L_1717)
.L_1717:
        /*0120*/ 	.word	0x00000080
        /*0124*/ 	.word	0x00000001
        /*0128*/ 	.word	0x00000001


	//----- nvinfo : EIATTR_CRS_STACK_SIZE
	.align		4
.L_1718:
        /*012c*/ 	.byte	0x04, 0x1e
        /*012e*/ 	.short	(.L_1720 - .L_1719)
.L_1719:
        /*0130*/ 	.word	0x00000000


	//----- nvinfo : EIATTR_CBANK_PARAM_SIZE
	.align		4
.L_1720:
        /*0134*/ 	.byte	0x03, 0x19
        /*0136*/ 	.short	0x00e8


	//----- nvinfo : EIATTR_PARAM_CBANK
	.align		4
        /*0138*/ 	.byte	0x04, 0x0a
        /*013a*/ 	.short	(.L_1722 - .L_1721)
	.align		4
.L_1721:
        /*013c*/ 	.word	index@(.nv.constant0._ZN10layer_norm13ln_fwd_kernelINS_13Kernel_traitsIf13__nv_bfloat16S2_S2_fjLj3072ELj1ELj1ELj4ELj16ENS_18Kernel_traits_baseILj3072EfS2_S2_S2_fjLj128EEEEELb1ELb0ELb0ELb1EEEvNS_9FwdParamsE)
        /*0140*/ 	.short	0x0210
        /*0142*/ 	.short	0x00e8


	//----- nvinfo : EIATTR_SW_WAR
	.align		4
.L_1722:
        /*0144*/ 	.byte	0x04, 0x36
        /*0146*/ 	.short	(.L_1724 - .L_1723)
.L_1723:
        /*0148*/ 	.word	0x00000008
.L_1724:


//--------------------- .nv.info._ZN10layer_norm13ln_fwd_kernelINS_13Kernel_traitsIf13__nv_bfloat16S2_S2_fjLj3072ELj1ELj1ELj4ELj16ENS_18Kernel_traits_baseILj3072EfS2_S2_S2_fjLj128EEEEELb1ELb0ELb1ELb0EEEvNS_9FwdParamsE --------------------------
	.section	.nv.info._ZN10layer_norm13ln_fwd_kernelINS_13Kernel_traitsIf13__nv_bfloat16S2_S2_fjLj3072ELj1ELj1ELj4ELj16ENS_18Kernel_traits_baseILj3072EfS2_S2_S2_fjLj128EEEEELb1ELb0ELb1ELb0EEEvNS_9FwdParamsE,"",@"SHT_CUDA_INFO"
	.sectionflags	@""
	.align	4


	//----- nvinfo : EIATTR_CUDA_API_VERSION
	.align		4
        /*0000*/ 	.byte	0x04, 0x37
        /*0002*/ 	.short	(.L_1726 - .L_1725)
.L_1725:
        /*0004*/ 	.word	0x00000082


	//----- nvinfo : EIATTR_KPARAM_INFO
	.align		4
.L_1726:
        /*0008*/ 	.byte	0x04, 0x17
        /*000a*/ 	.short	(.L_1728 - .L_1727)
.L_1727:
        /*000c*/ 	.word	0x00000000
        /*0010*/ 	.short	0x0000
        /*0012*/ 	.short	0x0000
        /*0014*/ 	.byte	0x00, 0xf0, 0xa1, 0x03


	//----- nvinfo : EIATTR_SPARSE_MMA_MASK
	.align		4
.L_1728:
        /*0018*/ 	.byte	0x03, 0x50
        /*001a*/ 	.short	0x0000


	//----- nvinfo : EIATTR_MAXREG_COUNT
	.align		4
        /*001c*/ 	.byte	0x03, 0x1b
        /*001e*/ 	.short	0x00ff


	//----- nvinfo : EIATTR_NUM_BARRIERS
	.align		4
        /*0020*/ 	.byte	0x02, 0x4c
        /*0022*/ 	.byte	0x01
	.zero		1


	//----- nvinfo : EIATTR_MERCURY_ISA_VERSION
	.align		4
        /*0024*/ 	.byte	0x03, 0x5f
        /*0026*/ 	.short	0x0101


	//----- nvinfo : EIATTR_COOP_GROUP_MASK_REGIDS
	.align		4
        /*0028*/ 	.byte	0x04, 0x29
        /*002a*/ 	.short	(.L_1730 - .L_1729)


	//   ....[0]....
.L_1729:
        /*002c*/ 	.word	0xffffffff


	//   ....[1]....
        /*0030*/ 	.word	0xffffffff


	//   ....[2]....
        /*0034*/ 	.word	0xffffffff


	//   ....[3]....
        /*0038*/ 	.word	0xffffffff


	//   ....[4]....
        /*003c*/ 	.word	0xffffffff


	//   ....[5]....
        /*0040*/ 	.word	0xffffffff


	//   ....[6]....
        /*0044*/ 	.word	0xffffffff


	//   ....[7]....
        /*0048*/ 	.word	0xffffffff


	//   ....[8]....
        /*004c*/ 	.word	0xffffffff


	//   ....[9]....
        /*0050*/ 	.word	0xffffffff


	//   ....[10]....
        /*0054*/ 	.word	0xffffffff


	//   ....[11]....
        /*0058*/ 	.word	0xffffffff


	//   ....[12]....
        /*005c*/ 	.word	0xffffffff


	//   ....[13]....
        /*0060*/ 	.word	0xffffffff


	//   ....[14]....
        /*0064*/ 	.word	0xffffffff


	//   ....[15]....
        /*0068*/ 	.word	0xffffffff


	//   ....[16]....
        /*006c*/ 	.word	0xffffffff


	//   ....[17]....
        /*0070*/ 	.word	0xffffffff


	//   ....[18]....
        /*0074*/ 	.word	0x05000076


	//   ....[19]....
        /*0078*/ 	.word	0x05000076


	//   ....[20]....
        /*007c*/ 	.word	0x05000076


	//   ....[21]....
        /*0080*/ 	.word	0x05000076


	//   ....[22]....
        /*0084*/ 	.word	0x05000076


	//   ....[23]....
        /*0088*/ 	.word	0x05000076


	//   ....[24]....
        /*008c*/ 	.word	0x05000076


	//   ....[25]....
        /*0090*/ 	.word	0x05000076


	//   ....[26]....
        /*0094*/ 	.word	0x05000076


	//   ....[27]....
        /*0098*/ 	.word	0x05000076


	//----- nvinfo : EIATTR_COOP_GROUP_INSTR_OFFSETS
	.align		4
.L_1730:
        /*009c*/ 	.byte	0x04, 0x28
        /*009e*/ 	.short	(.L_1732 - .L_1731)


	//   ....[0]....
.L_1731:
        /*00a0*/ 	.word	0x0000a8e0


	//   ....[1]....
        /*00a4*/ 	.word	0x0000a900


	//   ....[2]....
        /*00a8*/ 	.word	0x0000a920


	//   ....[3]....
        /*00ac*/ 	.word	0x0000a940


	//   ....[4]....
        /*00b0*/ 	.word	0x0000a960


	//   ....[5]....
        /*00b4*/ 	.word	0x0000aca0


	//   ....[6]....
        /*00b8*/ 	.word	0x0000acc0


	//   ....[7]....
        /*00bc*/ 	.word	0x0000ace0


	//   ....[8]....
        /*00c0*/ 	.word	0x0000ad00


	//   ....[9]....
        /*00c4*/ 	.word	0x0000ad20


	//   ....[10]....
        /*00c8*/ 	.word	0x0000aea0


	//   ....[11]....
        /*00cc*/ 	.word	0x0000af10


	//   ....[12]....
        /*00d0*/ 	.word	0x0000af20


	//   ....[13]....
        /*00d4*/ 	.word	0x0000af50


	//   ....[14]....
        /*00d8*/ 	.word	0x0000afb0


	//   ....[15]....
        /*00dc*/ 	.word	0x0000afe0


	//   ....[16]....
        /*00e0*/ 	.word	0x0000b0e0


	//   ....[17]....
        /*00e4*/ 	.word	0x0000b0f0


	//   ....[18]....
        /*00e8*/ 	.word	0x0000b980


	//   ....[19]....
        /*00ec*/ 	.word	0x0000b9f0


	//   ....[20]....
        /*00f0*/ 	.word	0x0000ba60


	//   ....[21]....
        /*00f4*/ 	.word	0x0000bad0


	//   ....[22]....
        /*00f8*/ 	.word	0x0000bb40


	//   ....[23]....
        /*00fc*/ 	.word	0x0000bed0


	//   ....[24]....
        /*0100*/ 	.word	0x0000bf40


	//   ....[25]....
        /*0104*/ 	.word	0x0000bfb0


	//   ....[26]....
        /*0108*/ 	.word	0x0000c020


	//   ....[27]....
        /*010c*/ 	.word	0x0000c090


	//----- nvinfo : EIATTR_EXIT_INSTR_OFFSETS
	.align		4
.L_1732:
        /*0110*/ 	.byte	0x04, 0x1c
        /*0112*/ 	.short	(.L_1734 - .L_1733)


	//   ....[0]....
.L_1733:
        /*0114*/ 	.word	0x00000940


	//   ....[1]....
        /*0118*/ 	.word	0x0000b920


	//----- nvinfo : EIATTR_MAX_THREADS
	.align		4
.L_1734:
        /*011c*/ 	.byte	0x04, 0x05
        /*011e*/ 	.short	(.L_1736 - .L_1735)
.L_1735:
        /*0120*/ 	.word	0x00000080
        /*0124*/ 	.word	0x00000001
        /*0128*/ 	.word	0x00000001


	//----- nvinfo : EIATTR_CRS_STACK_SIZE
	.align		4
.L_1736:
        /*012c*/ 	.byte	0x04, 0x1e
        /*012e*/ 	.short	(.L_1738 - .L_1737)
.L_1737:
        /*0130*/ 	.word	0x00000000


	//----- nvinfo : EIATTR_CBANK_PARAM_SIZE
	.align		4
.L_1738:
        /*0134*/ 	.byte	0x03, 0x19
        /*0136*/ 	.short	0x00e8


	//----- nvinfo : EIATTR_PARAM_CBANK
	.align		4
        /*0138*/ 	.byte	0x04, 0x0a
        /*013a*/ 	.short	(.L_1740 - .L_1739)
	.align		4
.L_1739:
        /*013c*/ 	.word	index@(.nv.constant0._ZN10layer_norm13ln_fwd_kernelINS_13Kernel_traitsIf13__nv_bfloat16S2_S2_fjLj3072ELj1ELj1ELj4ELj16ENS_18Kernel_traits_baseILj3072EfS2_S2_S2_fjLj128EEEEELb1ELb0ELb1ELb0EEEvNS_9FwdParamsE)
        /*0140*/ 	.short	0x0210
        /*0142*/ 	.short	0x00e8


	//----- nvinfo : EIATTR_SW_WAR
	.align		4
.L_1740:
        /*0144*/ 	.byte	0x04, 0x36
        /*0146*/ 	.short	(.L_1742 - .L_1741)
.L_1741:
        /*0148*/ 	.word	0x00000008
.L_1742:


//--------------------- .nv.info._ZN10layer_norm13ln_fwd_kernelINS_13Kernel_traitsIf13__nv_bfloat16S2_S2_fjLj3072ELj1ELj1ELj4ELj16ENS_18Kernel_traits_baseILj3072EfS2_S2_S2_fjLj128EEEEELb1ELb0ELb1ELb1EEEvNS_9FwdParamsE --------------------------
	.section	.nv.info._ZN10layer_norm13ln_fwd_kernelINS_13Kernel_traitsIf13__nv_bfloat16S2_S2_fjLj3072ELj1ELj1ELj4ELj16ENS_18Kernel_traits_baseILj3072EfS2_S2_S2_fjLj128EEEEELb1ELb0ELb1ELb1EEEvNS_9FwdParamsE,"",@"SHT_CUDA_INFO"
	.sectionflags	@""
	.align	4


	//----- nvinfo : EIATTR_CUDA_API_VERSION
	.align		4
        /*0000*/ 	.byte	0x04, 0x37
        /*0002*/ 	.short	(.L_1744 - .L_1743)
.L_1743:
        /*0004*/ 	.word	0x00000082


	//----- nvinfo : EIATTR_KPARAM_INFO
	.align		4
.L_1744:
        /*0008*/ 	.byte	0x04, 0x17
        /*000a*/ 	.short	(.L_1746 - .L_1745)
.L_1745:
        /*000c*/ 	.word	0x00000000
        /*0010*/ 	.short	0x0000
        /*0012*/ 	.short	0x0000
        /*0014*/ 	.byte	0x00, 0xf0, 0xa1, 0x03


	//----- nvinfo : EIATTR_SPARSE_MMA_MASK
	.align		4
.L_1746:
        /*0018*/ 	.byte	0x03, 0x50
        /*001a*/ 	.short	0x0000


	//----- nvinfo : EIATTR_MAXREG_COUNT
	.align		4
        /*001c*/ 	.byte	0x03, 0x1b
        /*001e*/ 	.short	0x00ff


	//----- nvinfo : EIATTR_NUM_BARRIERS
	.align		4
        /*0020*/ 	.byte	0x02, 0x4c
        /*0022*/ 	.byte	0x01
	.zero		1


	//----- nvinfo : EIATTR_MERCURY_ISA_VERSION
	.align		4
        /*0024*/ 	.byte	0x03, 0x5f
        /*0026*/ 	.short	0x0101


	//----- nvinfo : EIATTR_COOP_GROUP_MASK_REGIDS
	.align		4
        /*0028*/ 	.byte	0x04, 0x29
        /*002a*/ 	.short	(.L_1748 - .L_1747)


	//   ....[0]....
.L_1747:
        /*002c*/ 	.word	0xffffffff


	//   ....[1]....
        /*0030*/ 	.word	0xffffffff


	//   ....[2]....
        /*0034*/ 	.word	0xffffffff


	//   ....[3]....
        /*0038*/ 	.word	0xffffffff


	//   ....[4]....
        /*003c*/ 	.word	0xffffffff


	//   ....[5]....
        /*0040*/ 	.word	0xffffffff


	//   ....[6]....
        /*0044*/ 	.word	0xffffffff


	//   ....[7]....
        /*0048*/ 	.word	0xffffffff


	//   ....[8]....
        /*004c*/ 	.word	0xffffffff


	//   ....[9]....
        /*0050*/ 	.word	0xffffffff


	//   ....[10]....
        /*0054*/ 	.word	0xffffffff


	//   ....[11]....
        /*0058*/ 	.word	0xffffffff


	//   ....[12]....
        /*005c*/ 	.word	0xffffffff


	//   ....[13]....
        /*0060*/ 	.word	0xffffffff


	//   ....[14]....
        /*0064*/ 	.word	0xffffffff


	//   ....[15]....
        /*0068*/ 	.word	0xffffffff


	//   ....[16]....
        /*006c*/ 	.word	0xffffffff


	//   ....[17]....
        /*0070*/ 	.word	0xffffffff


	//   ....[18]....
        /*0074*/ 	.word	0x0500005f


	//   ....[19]....
        /*0078*/ 	.word	0x0500005f


	//   ....[20]....
        /*007c*/ 	.word	0x0500005f


	//   ....[21]....
        /*0080*/ 	.word	0x0500005f


	//   ....[22]....
        /*0084*/ 	.word	0x0500005f


	//   ....[23]....
        /*0088*/ 	.word	0x0500005f


	//   ....[24]....
        /*008c*/ 	.word	0x0500005f


	//   ....[25]....
        /*0090*/ 	.word	0x0500005f


	//   ....[26]....
        /*0094*/ 	.word	0x0500005f


	//   ....[27]....
        /*0098*/ 	.word	0x0500005f


	//----- nvinfo : EIATTR_COOP_GROUP_INSTR_OFFSETS
	.align		4
.L_1748:
        /*009c*/ 	.byte	0x04, 0x28
        /*009e*/ 	.short	(.L_1750 - .L_1749)


	//   ....[0]....
.L_1749:
        /*00a0*/ 	.word	0x0000a520


	//   ....[1]....
        /*00a4*/ 	.word	0x0000a540


	//   ....[2]....
        /*00a8*/ 	.word	0x0000a560


	//   ....[3]....
        /*00ac*/ 	.word	0x0000a580


	//   ....[4]....
        /*00b0*/ 	.word	0x0000a5a0


	//   ....[5]....
        /*00b4*/ 	.word	0x0000a8d0


	//   ....[6]....
        /*00b8*/ 	.word	0x0000a8f0


	//   ....[7]....
        /*00bc*/ 	.word	0x0000a910


	//   ....[8]....
        /*00c0*/ 	.word	0x0000a930


	//   ....[9]....
        /*00c4*/ 	.word	0x0000a950


	//   ....[10]....
        /*00c8*/ 	.word	0x0000aab0


	//   ....[11]....
        /*00cc*/ 	.word	0x0000ab20


	//   ....[12]....
        /*00d0*/ 	.word	0x0000ab40


	//   ....[13]....
        /*00d4*/ 	.word	0x0000ab50


	//   ....[14]....
        /*00d8*/ 	.word	0x0000ac10


	//   ....[15]....
        /*00dc*/ 	.word	0x0000ac50


	//   ....[16]....
        /*00e0*/ 	.word	0x0000ace0


	//   ....[17]....
        /*00e4*/ 	.word	0x0000ad10


	//   ....[18]....
        /*00e8*/ 	.word	0x0000b4e0


	//   ....[19]....
        /*00ec*/ 	.word	0x0000b550


	//   ....[20]....
        /*00f0*/ 	.word	0x0000b5c0


	//   ....[21]....
        /*00f4*/ 	.word	0x0000b630


	//   ....[22]....
        /*00f8*/ 	.word	0x0000b6a0


	//   ....[23]....
        /*00fc*/ 	.word	0x0000ba20


	//   ....[24]....
        /*0100*/ 	.word	0x0000ba90


	//   ....[25]....
        /*0104*/ 	.word	0x0000bb00


	//   ....[26]....
        /*0108*/ 	.word	0x0000bb70


	//   ....[27]....
        /*010c*/ 	.word	0x0000bbe0


	//----- nvinfo : EIATTR_EXIT_INSTR_OFFSETS
	.align		4
.L_1750:
        /*0110*/ 	.byte	0x04, 0x1c
        /*0112*/ 	.short	(.L_1752 - .L_1751)


	//   ....[0]....
.L_1751:
        /*0114*/ 	.word	0x000006b0


	//   ....[1]....
        /*0118*/ 	.word	0x0000b490


	//----- nvinfo : EIATTR_MAX_THREADS
	.align		4
.L_1752:
        /*011c*/ 	.byte	0x04, 0x05
        /*011e*/ 	.short	(.L_1754 - .L_1753)
.L_1753:
        /*0120*/ 	.word	0x00000080
        /*0124*/ 	.word	0x00000001
        /*0128*/ 	.word	0x00000001


	//----- nvinfo : EIATTR_CRS_STACK_SIZE
	.align		4
.L_1754:
        /*012c*/ 	.byte	0x04, 0x1e
        /*012e*/ 	.short	(.L_1756 - .L_1755)
.L_1755:
        /*0130*/ 	.word	0x00000000


	//----- nvinfo : EIATTR_CBANK_PARAM_SIZE
	.align		4
.L_1756:
        /*0134*/ 	.byte	0x03, 0x19
        /*0136*/ 	.short	0x00e8


	//----- nvinfo : EIATTR_PARAM_CBANK
	.align		4
        /*0138*/ 	.byte	0x04, 0x0a
        /*013a*/ 	.short	(.L_1758 - .L_1757)
	.align		4
.L_1757:
        /*013c*/ 	.word	index@(.nv.constant0._ZN10layer_norm13ln_fwd_kernelINS_13Kernel_traitsIf13__nv_bfloat16S2_S2_fjLj3072ELj1ELj1ELj4ELj16ENS_18Kernel_traits_baseILj3072EfS2_S2_S2_fjLj128EEEEELb1ELb0ELb1ELb1EEEvNS_9FwdParamsE)
        /*0140*/ 	.short	0x0210
        /*0142*/ 	.short	0x00e8


	//----- nvinfo : EIATTR_SW_WAR
	.align		4
.L_1758:
        /*0144*/ 	.byte	0x04, 0x36
        /*0146*/ 	.short	(.L_1760 - .L_1759)
.L_1759:
        /*0148*/ 	.word	0x00000008
.L_1760:


//--------------------- .nv.info._ZN10layer_norm13ln_fwd_kernelINS_13Kernel_traitsIf13__nv_bfloat16S2_S2_fjLj3072ELj1ELj1ELj4ELj16ENS_18Kernel_traits_baseILj3072EfS2_S2_S2_fjLj128EEEEELb1ELb1ELb0ELb0EEEvNS_9FwdParamsE --------------------------
	.section	.nv.info._ZN10layer_norm13ln_fwd_kernelINS_13Kernel_traitsIf13__nv_bfloat16S2_S2_fjLj3072ELj1ELj1ELj4ELj16ENS_18Kernel_traits_baseILj3072EfS2_S2_S2_fjLj128EEEEELb1ELb1ELb0ELb0EEEvNS_9FwdParamsE,"",@"SHT_CUDA_INFO"
	.sectionflags	@""
	.align	4


	//----- nvinfo : EIATTR_CUDA_API_VERSION
	.align		4
        /*0000*/ 	.byte	0x04, 0x37
        /*0002*/ 	.short	(.L_1762 - .L_1761)
.L_1761:
        /*0004*/ 	.word	0x00000082


	//----- nvinfo : EIATTR_KPARAM_INFO
	.align		4
.L_1762:
        /*0008*/ 	.byte	0x04, 0x17
        /*000a*/ 	.short	(.L_1764 - .L_1763)
.L_1763:
        /*000c*/ 	.word	0x00000000
        /*0010*/ 	.short	0x0000
        /*0012*/ 	.short	0x0000
        /*0014*/ 	.byte	0x00, 0xf0, 0xa1, 0x03


	//----- nvinfo : EIATTR_SPARSE_MMA_MASK
	.align		4
.L_1764:
        /*0018*/ 	.byte	0x03, 0x50
        /*001a*/ 	.short	0x0000


	//----- nvinfo : EIATTR_MAXREG_COUNT
	.align		4
        /*001c*/ 	.byte	0x03, 0x1b
        /*001e*/ 	.short	0x00ff


	//----- nvinfo : EIATTR_NUM_BARRIERS
	.align		4
        /*0020*/ 	.byte	0x02, 0x4c
        /*0022*/ 	.byte	0x01
	.zero		1


	//----- nvinfo : EIATTR_MERCURY_ISA_VERSION
	.align		4
        /*0024*/ 	.byte	0x03, 0x5f
        /*0026*/ 	.short	0x0101


	//----- nvinfo : EIATTR_COOP_GROUP_MASK_REGIDS
	.align		4
        /*0028*/ 	.byte	0x04, 0x29
        /*002a*/ 	.short	(.L_1766 - .L_1765)


	//   ....[0]....
.L_1765:
        /*002c*/ 	.word	0xffffffff


	//   ....[1]....
        /*0030*/ 	.word	0xffffffff


	//   ....[2]....
        /*0034*/ 	.word	0xffffffff


	//   ....[3]....
        /*0038*/ 	.word	0xffffffff


	//   ....[4]....
        /*003c*/ 	.word	0xffffffff


	//   ....[5]....
        /*0040*/ 	.word	0xffffffff


	//   ....[6]....
        /*0044*/ 	.word	0xffffffff


	//   ....[7]....
        /*0048*/ 	.word	0xffffffff


	//   ....[8]....
        /*004c*/ 	.word	0xffffffff


	//   ....[9]....
        /*0050*/ 	.word	0xffffffff


	//   ....[10]....
        /*0054*/ 	.word	0xffffffff


	//   ....[11]....
        /*0058*/ 	.word	0xffffffff


	//   ....[12]....
        /*005c*/ 	.word	0xffffffff


	//   ....[13]....
        /*0060*/ 	.word	0xffffffff


	//   ....[14]....
        /*0064*/ 	.word	0xffffffff


	//   ....[15]....
        /*0068*/ 	.word	0xffffffff


	//   ....[16]....
        /*006c*/ 	.word	0xffffffff


	//   ....[17]....
        /*0070*/ 	.word	0xffffffff


	//   ....[18]....
        /*0074*/ 	.word	0x0500006c


	//   ....[19]....
        /*0078*/ 	.word	0x0500006c


	//   ....[20]....
        /*007c*/ 	.word	0x0500006c


	//   ....[21]....
        /*0080*/ 	.word	0x0500006c


	//   ....[22]....
        /*0084*/ 	.word	0x0500006c


	//   ....[23]....
        /*0088*/ 	.word	0x0500006c


	//   ....[24]....
        /*008c*/ 	.word	0x0500006c


	//   ....[25]....
        /*0090*/ 	.word	0x0500006c


	//   ....[26]....
        /*0094*/ 	.word	0x0500006c


	//   ....[27]....
        /*0098*/ 	.word	0x0500006c


	//----- nvinfo : EIATTR_COOP_GROUP_INSTR_OFFSETS
	.align		4
.L_1766:
        /*009c*/ 	.byte	0x04, 0x28
        /*009e*/ 	.short	(.L_1768 - .L_1767)


	//   ....[0]....
.L_1767:
        /*00a0*/ 	.word	0x00009af0


	//   ....[1]....
        /*00a4*/ 	.word	0x00009b10


	//   ....[2]....
        /*00a8*/ 	.word	0x00009b30


	//   ....[3]....
        /*00ac*/ 	.word	0x00009b50


	//   ....[4]....
        /*00b0*/ 	.word	0x00009b70


	//   ....[5]....
        /*00b4*/ 	.word	0x00009eb0


	//   ....[6]....
        /*00b8*/ 	.word	0x00009ed0


	//   ....[7]....
        /*00bc*/ 	.word	0x00009ef0


	//   ....[8]....
        /*00c0*/ 	.word	0x00009f10


	//   ....[9]....
        /*00c4*/ 	.word	0x00009f30


	//   ....[10]....
        /*00c8*/ 	.word	0x0000a0d0


	//   ....[11]....
        /*00cc*/ 	.word	0x0000a0f0


	//   ....[12]....
        /*00d0*/ 	.word	0x0000a150


	//   ....[13]....
        /*00d4*/ 	.word	0x0000a1d0


	//   ....[14]....
        /*00d8*/ 	.word	0x0000a1e0


	//   ....[15]....
        /*00dc*/ 	.word	0x0000a1f0


	//   ....[16]....
        /*00e0*/ 	.word	0x0000a2f0


	//   ....[17]....
        /*00e4*/ 	.word	0x0000a300


	//   ....[18]....
        /*00e8*/ 	.word	0x0000ab00


	//   ....[19]....
        /*00ec*/ 	.word	0x0000ab70


	//   ....[20]....
        /*00f0*/ 	.word	0x0000abe0


	//   ....[21]....
        /*00f4*/ 	.word	0x0000ac50


	//   ....[22]....
        /*00f8*/ 	.word	0x0000acc0


	//   ....[23]....
        /*00fc*/ 	.word	0x0000b050


	//   ....[24]....
        /*0100*/ 	.word	0x0000b0c0


	//   ....[25]....
        /*0104*/ 	.word	0x0000b130


	//   ....[26]....
        /*0108*/ 	.word	0x0000b1a0


	//   ....[27]....
        /*010c*/ 	.word	0x0000b210


	//----- nvinfo : EIATTR_EXIT_INSTR_OFFSETS
	.align		4
.L_1768:
        /*0110*/ 	.byte	0x04, 0x1c
        /*0112*/ 	.short	(.L_1770 - .L_1769)


	//   ....[0]....
.L_1769:
        /*0114*/ 	.word	0x00000a40


	//   ....[1]....
        /*0118*/ 	.word	0x0000aaa0


	//----- nvinfo : EIATTR_MAX_THREADS
	.align		4
.L_1770:
        /*011c*/ 	.byte	0x04, 0x05
        /*011e*/ 	.short	(.L_1772 - .L_1771)
.L_1771:
        /*0120*/ 	.word	0x00000080
        /*0124*/ 	.word	0x00000001
        /*0128*/ 	.word	0x00000001


	//----- nvinfo : EIATTR_CRS_STACK_SIZE
	.align		4
.L_1772:
        /*012c*/ 	.byte	0x04, 0x1e
        /*012e*/ 	.short	(.L_1774 - .L_1773)
.L_1773:
        /*0130*/ 	.word	0x00000000


	//----- nvinfo : EIATTR_CBANK_PARAM_SIZE
	.align		4
.L_1774:
        /*0134*/ 	.byte	0x03, 0x19
        /*0136*/ 	.short	0x00e8


	//----- nvinfo : EIATTR_PARAM_CBANK
	.align		4
        /*0138*/ 	.byte	0x04, 0x0a
        /*013a*/ 	.short	(.L_1776 - .L_1775)
	.align		4
.L_1775:
        /*013c*/ 	.word	index@(.nv.constant0._ZN10layer_norm13ln_fwd_kernelINS_13Kernel_traitsIf13__nv_bfloat16S2_S2_fjLj3072ELj1ELj1ELj4ELj16ENS_18Kernel_traits_baseILj3072EfS2_S2_S2_fjLj128EEEEELb1ELb1ELb0ELb0EEEvNS_9FwdParamsE)
        /*0140*/ 	.short	0x0210
        /*0142*/ 	.short	0x00e8


	//----- nvinfo : EIATTR_SW_WAR
	.align		4
.L_1776:
        /*0144*/ 	.byte	0x04, 0x36
        /*0146*/ 	.short	(.L_1778 - .L_1777)
.L_1777:
        /*0148*/ 	.word	0x00000008
.L_1778:


//--------------------- .nv.info._ZN10layer_norm13ln_fwd_kernelINS_13Kernel_traitsIf13__nv_bfloat16S2_S2_fjLj3072ELj1ELj1ELj4ELj16ENS_18Kernel_traits_baseILj3072EfS2_S2_S2_fjLj128EEEEELb1ELb1ELb0ELb1EEEvNS_9FwdParamsE --------------------------
	.section	.nv.info._ZN10layer_norm13ln_fwd_kernelINS_13Kernel_traitsIf13__nv_bfloat16S2_S2_fjLj3072ELj1ELj1ELj4ELj16ENS_18Kernel_traits_baseILj3072EfS2_S2_S2_fjLj128EEEEELb1ELb1ELb0ELb1EEEvNS_9FwdParamsE,"",@"SHT_CUDA_INFO"
	.sectionflags	@""
	.align	4


	//----- nvinfo : EIATTR_CUDA_API_VERSION
	.align		4
        /*0000*/ 	.byte	0x04, 0x37
        /*0002*/ 	.short	(.L_1780 - .L_1779)
.L_1779:
        /*0004*/ 	.word	0x00000082


	//----- nvinfo : EIATTR_KPARAM_INFO
	.align		4
.L_1780:
        /*0008*/ 	.byte	0x04, 0x17
        /*000a*/ 	.short	(.L_1782 - .L_1781)
.L_1781:
        /*000c*/ 	.word	0x00000000
        /*0010*/ 	.short	0x0000
        /*0012*/ 	.short	0x0000
        /*0014*/ 	.byte	0x00, 0xf0, 0xa1, 0x03


	//----- nvinfo : EIATTR_SPARSE_MMA_MASK
	.align		4
.L_1782:
        /*0018*/ 	.byte	0x03, 0x50
        /*001a*/ 	.short	0x0000


	//----- nvinfo : EIATTR_MAXREG_COUNT
	.align		4
        /*001c*/ 	.byte	0x03, 0x1b
        /*001e*/ 	.short	0x00ff


	//----- nvinfo : EIATTR_NUM_BARRIERS
	.align		4
        /*0020*/ 	.byte	0x02, 0x4c
        /*0022*/ 	.byte	0x01
	.zero		1


	//----- nvinfo : EIATTR_MERCURY_ISA_VERSION
	.align		4
        /*0024*/ 	.byte	0x03, 0x5f
        /*0026*/ 	.short	0x0101


	//----- nvinfo : EIATTR_COOP_GROUP_MASK_REGIDS
	.align		4
        /*0028*/ 	.byte	0x04, 0x29
        /*002a*/ 	.short	(.L_1784 - .L_1783)


	//   ....[0]....
.L_1783:
        /*002c*/ 	.word	0xffffffff


	//   ....[1]....
        /*0030*/ 	.word	0xffffffff


	//   ....[2]....
        /*0034*/ 	.word	0xffffffff


	//   ....[3]....
        /*0038*/ 	.word	0xffffffff


	//   ....[4]....
        /*003c*/ 	.word	0xffffffff


	//   ....[5]....
        /*0040*/ 	.word	0xffffffff


	//   ....[6]....
        /*0044*/ 	.word	0xffffffff


	//   ....[7]....
        /*0048*/ 	.word	0xffffffff


	//   ....[8]....
        /*004c*/ 	.word	0xffffffff


	//   ....[9]....
        /*0050*/ 	.word	0xffffffff


	//   ....[10]....
        /*0054*/ 	.word	0xffffffff


	//   ....[11]....
        /*0058*/ 	.word	0xffffffff


	//   ....[12]....
        /*005c*/ 	.word	0xffffffff


	//   ....[13]....
        /*0060*/ 	.word	0xffffffff


	//   ....[14]....
        /*0064*/ 	.word	0xffffffff


	//   ....[15]....
        /*0068*/ 	.word	0xffffffff


	//   ....[16]....
        /*006c*/ 	.word	0xffffffff


	//   ....[17]....
        /*0070*/ 	.word	0xffffffff


	//   ....[18]....
        /*0074*/ 	.word	0x05000054


	//   ....[19]....
        /*0078*/ 	.word	0x05000054


	//   ....[20]....
        /*007c*/ 	.word	0x05000054


	//   ....[21]....
        /*0080*/ 	.word	0x05000054


	//   ....[22]....
        /*0084*/ 	.word	0x05000054


	//   ....[23]....
        /*0088*/ 	.word	0x05000054


	//   ....[24]....
        /*008c*/ 	.word	0x05000054


	//   ....[25]....
        /*0090*/ 	.word	0x05000054


	//   ....[26]....
        /*0094*/ 	.word	0x05000054


	//   ....[27]....
        /*0098*/ 	.word	0x05000054


	//----- nvinfo : EIATTR_COOP_GROUP_INSTR_OFFSETS
	.align		4
.L_1784:
        /*009c*/ 	.byte	0x04, 0x28
        /*009e*/ 	.short	(.L_1786 - .L_1785)


	//   ....[0]....
.L_1785:
        /*00a0*/ 	.word	0x00009430


	//   ....[1]....
        /*00a4*/ 	.word	0x00009450


	//   ....[2]....
        /*00a8*/ 	.word	0x00009470


	//   ....[3]....
        /*00ac*/ 	.word	0x00009490


	//   ....[4]....
        /*00b0*/ 	.word	0x000094b0


	//   ....[5]....
        /*00b4*/ 	.word	0x000097e0


	//   ....[6]....
        /*00b8*/ 	.word	0x00009800


	//   ....[7]....
        /*00bc*/ 	.word	0x00009820


	//   ....[8]....
        /*00c0*/ 	.word	0x00009840


	//   ....[9]....
        /*00c4*/ 	.word	0x00009860


	//   ....[10]....
        /*00c8*/ 	.word	0x000099c0


	//   ....[11]....
        /*00cc*/ 	.word	0x00009a40


	//   ....[12]....
        /*00d0*/ 	.word	0x00009a70


	//   ....[13]....
        /*00d4*/ 	.word	0x00009aa0


	//   ....[14]....
        /*00d8*/ 	.word	0x00009b30


	//   ....[15]....
        /*00dc*/ 	.word	0x00009b60


	//   ....[16]....
        /*00e0*/ 	.word	0x00009c00


	//   ....[17]....
        /*00e4*/ 	.word	0x00009c30


	//   ....[18]....
        /*00e8*/ 	.word	0x0000a360


	//   ....[19]....
        /*00ec*/ 	.word	0x0000a3d0


	//   ....[20]....
        /*00f0*/ 	.word	0x0000a440


	//   ....[21]....
        /*00f4*/ 	.word	0x0000a4b0


	//   ....[22]....
        /*00f8*/ 	.word	0x0000a520


	//   ....[23]....
        /*00fc*/ 	.word	0x0000a890


	//   ....[24]....
        /*0100*/ 	.word	0x0000a900


	//   ....[25]....
        /*0104*/ 	.word	0x0000a970


	//   ....[26]....
        /*0108*/ 	.word	0x0000a9e0


	//   ....[27]....
        /*010c*/ 	.word	0x0000aa50


	//----- nvinfo : EIATTR_EXIT_INSTR_OFFSETS
	.align		4
.L_1786:
        /*0110*/ 	.byte	0x04, 0x1c
        /*0112*/ 	.short	(.L_1788 - .L_1787)


	//   ....[0]....
.L_1787:
        /*0114*/ 	.word	0x000006f0


	//   ....[1]....
        /*0118*/ 	.word	0x0000a300


	//----- nvinfo : EIATTR_MAX_THREADS
	.align		4
.L_1788:
        /*011c*/ 	.byte	0x04, 0x05
        /*011e*/ 	.short	(.L_1790 - .L_1789)
.L_1789:
        /*0120*/ 	.word	0x00000080
        /*0124*/ 	.word	0x00000001
        /*0128*/ 	.word	0x00000001


	//----- nvinfo : EIATTR_CRS_STACK_SIZE
	.align		4
.L_1790:
        /*012c*/ 	.byte	0x04, 0x1e
        /*012e*/ 	.short	(.L_1792 - .L_1791)
.L_1791:
        /*0130*/ 	.word	0x00000000


	//----- nvinfo : EIATTR_CBANK_PARAM_SIZE
	.align		4
.L_1792:
        /*0134*/ 	.byte	0x03, 0x19
        /*0136*/ 	.short	0x00e8


	//----- nvinfo : EIATTR_PARAM_CBANK
	.align		4
        /*0138*/ 	.byte	0x04, 0x0a
        /*013a*/ 	.short	(.L_1794 - .L_1793)
	.align		4
.L_1793:
        /*013c*/ 	.word	index@(.nv.constant0._ZN10layer_norm13ln_fwd_kernelINS_13Kernel_traitsIf13__nv_bfloat16S2_S2_fjLj3072ELj1ELj1ELj4ELj16ENS_18Kernel_traits_baseILj3072EfS2_S2_S2_fjLj128EEEEELb1ELb1ELb0ELb1EEEvNS_9FwdParamsE)
        /*0140*/ 	.short	0x0210
        /*0142*/ 	.short	0x00e8


	//----- nvinfo : EIATTR_SW_WAR
	.align		4
.L_1794:
        /*0144*/ 	.byte	0x04, 0x36
        /*0146*/ 	.short	(.L_1796 - .L_1795)
.L_1795:
        /*0148*/ 	.word	0x00000008
.L_1796:


//--------------------- .nv.info._ZN10layer_norm13ln_fwd_kernelINS_13Kernel_traitsIf13__nv_bfloat16S2_S2_fjLj3072ELj1ELj1ELj4ELj16ENS_18Kernel_traits_baseILj3072EfS2_S2_S2_fjLj128EEEEELb1ELb1ELb1ELb0EEEvNS_9FwdParamsE --------------------------
	.section	.nv.info._ZN10layer_norm13ln_fwd_kernelINS_13Kernel_traitsIf13__nv_bfloat16S2_S2_fjLj3072ELj1ELj1ELj4ELj16ENS_18Kernel_traits_baseILj3072EfS2_S2_S2_fjLj128EEEEELb1ELb1ELb1ELb0EEEvNS_9FwdParamsE,"",@"SHT_CUDA_INFO"
	.sectionflags	@""
	.align	4


	//----- nvinfo : EIATTR_CUDA_API_VERSION
	.align		4
        /*0000*/ 	.byte	0x04, 0x37
        /*0002*/ 	.short	(.L_1798 - .L_1797)
.L_1797:
        /*0004*/ 	.word	0x00000082


	//----- nvinfo : EIATTR_KPARAM_INFO
	.align		4
.L_1798:
        /*0008*/ 	.byte	0x04, 0x17
        /*000a*/ 	.short	(.L_1800 - .L_1799)
.L_1799:
        /*000c*/ 	.word	0x00000000
        /*0010*/ 	.short	0x0000
        /*0012*/ 	.short	0x0000
        /*0014*/ 	.byte	0x00, 0xf0, 0xa1, 0x03


	//----- nvinfo : EIATTR_SPARSE_MMA_MASK
	.align		4
.L_1800:
        /*0018*/ 	.byte	0x03, 0x50
        /*001a*/ 	.short	0x0000


	//----- nvinfo : EIATTR_MAXREG_COUNT
	.align		4
        /*001c*/ 	.byte	0x03, 0x1b
        /*001e*/ 	.short	0x00ff


	//----- nvinfo : EIATTR_NUM_BARRIERS
	.align		4
        /*0020*/ 	.byte	0x02, 0x4c
        /*0022*/ 	.byte	0x01
	.zero		1


	//----- nvinfo : EIATTR_MERCURY_ISA_VERSION
	.align		4
        /*0024*/ 	.byte	0x03, 0x5f
        /*0026*/ 	.short	0x0101


	//----- nvinfo : EIATTR_COOP_GROUP_MASK_REGIDS
	.align		4
        /*0028*/ 	.byte	0x04, 0x29
        /*002a*/ 	.short	(.L_1802 - .L_1801)


	//   ....[0]....
.L_1801:
        /*002c*/ 	.word	0xffffffff


	//   ....[1]....
        /*0030*/ 	.word	0xffffffff


	//   ....[2]....
        /*0034*/ 	.word	0xffffffff


	//   ....[3]....
        /*0038*/ 	.word	0xffffffff


	//   ....[4]....
        /*003c*/ 	.word	0xffffffff


	//   ....[5]....
        /*0040*/ 	.word	0xffffffff


	//   ....[6]....
        /*0044*/ 	.word	0xffffffff


	//   ....[7]....
        /*0048*/ 	.word	0xffffffff


	//   ....[8]....
        /*004c*/ 	.word	0xffffffff


	//   ....[9]....
        /*0050*/ 	.word	0xffffffff


	//   ....[10]....
        /*0054*/ 	.word	0xffffffff


	//   ....[11]....
        /*0058*/ 	.word	0xffffffff


	//   ....[12]....
        /*005c*/ 	.word	0xffffffff


	//   ....[13]....
        /*0060*/ 	.word	0xffffffff


	//   ....[14]....
        /*0064*/ 	.word	0xffffffff


	//   ....[15]....
        /*0068*/ 	.word	0xffffffff


	//   ....[16]....
        /*006c*/ 	.word	0xffffffff


	//   ....[17]....
        /*0070*/ 	.word	0xffffffff


	//   ....[18]....
        /*0074*/ 	.word	0x05000084


	//   ....[19]....
        /*0078*/ 	.word	0x05000084


	//   ....[20]....
        /*007c*/ 	.word	0x05000084


	//   ....[21]....
        /*0080*/ 	.word	0x05000084


	//   ....[22]....
        /*0084*/ 	.word	0x05000084


	//   ....[23]....
        /*0088*/ 	.word	0x05000084


	//   ....[24]....
        /*008c*/ 	.word	0x05000084


	//   ....[25]....
        /*0090*/ 	.word	0x05000084


	//   ....[26]....
        /*0094*/ 	.word	0x05000084


	//   ....[27]....
        /*0098*/ 	.word	0x05000084


	//----- nvinfo : EIATTR_COOP_GROUP_INSTR_OFFSETS
	.align		4
.L_1802:
        /*009c*/ 	.byte	0x04, 0x28
        /*009e*/ 	.short	(.L_1804 - .L_1803)


	//   ....[0]....
.L_1803:
        /*00a0*/ 	.word	0x0000ab90


	//   ....[1]....
        /*00a4*/ 	.word	0x0000abb0


	//   ....[2]....
        /*00a8*/ 	.word	0x0000abd0


	//   ....[3]....
        /*00ac*/ 	.word	0x0000abf0


	//   ....[4]....
        /*00b0*/ 	.word	0x0000ac10


	//   ....[5]....
        /*00b4*/ 	.word	0x0000af50


	//   ....[6]....
        /*00b8*/ 	.word	0x0000af70


	//   ....[7]....
        /*00bc*/ 	.word	0x0000af90


	//   ....[8]....
        /*00c0*/ 	.word	0x0000afb0


	//   ....[9]....
        /*00c4*/ 	.word	0x0000afd0


	//   ....[10]....
        /*00c8*/ 	.word	0x0000b160


	//   ....[11]....
        /*00cc*/ 	.word	0x0000b1b0


	//   ....[12]....
        /*00d0*/ 	.word	0x0000b1d0


	//   ....[13]....
        /*00d4*/ 	.word	0x0000b1e0


	//   ....[14]....
        /*00d8*/ 	.word	0x0000b2b0


	//   ....[15]....
        /*00dc*/ 	.word	0x0000b2e0


	//   ....[16]....
        /*00e0*/ 	.word	0x0000b380


	//   ....[17]....
        /*00e4*/ 	.word	0x0000b3b0


	//   ....[18]....
        /*00e8*/ 	.word	0x0000bc40


	//   ....[19]....
        /*00ec*/ 	.word	0x0000bcb0


	//   ....[20]....
        /*00f0*/ 	.word	0x0000bd20


	//   ....[21]....
        /*00f4*/ 	.word	0x0000bd90


	//   ....[22]....
        /*00f8*/ 	.word	0x0000be00


	//   ....[23]....
        /*00fc*/ 	.word	0x0000c190


	//   ....[24]....
        /*0100*/ 	.word	0x0000c200


	//   ....[25]....
        /*0104*/ 	.word	0x0000c270


	//   ....[26]....
        /*0108*/ 	.word	0x0000c2e0


	//   ....[27]....
        /*010c*/ 	.word	0x0000c350


	//----- nvinfo : EIATTR_EXIT_INSTR_OFFSETS
	.align		4
.L_1804:
        /*0110*/ 	.byte	0x04, 0x1c
        /*0112*/ 	.short	(.L_1806 - .L_1805)


	//   ....[0]....
.L_1805:
        /*0114*/ 	.word	0x00000a30


	//   ....[1]....
        /*0118*/ 	.word	0x0000bbe0


	//----- nvinfo : EIATTR_MAX_THREADS
	.align		4
.L_1806:
        /*011c*/ 	.byte	0x04, 0x05
        /*011e*/ 	.short	(.L_1808 - .L_1807)
.L_1807:
        /*0120*/ 	.word	0x00000080
        /*0124*/ 	.word	0x00000001
        /*0128*/ 	.word	0x00000001


	//----- nvinfo : EIATTR_CRS_STACK_SIZE
	.align		4
.L_1808:
        /*012c*/ 	.byte	0x04, 0x1e
        /*012e*/ 	.short	(.L_1810 - .L_1809)
.L_1809:
        /*0130*/ 	.word	0x00000000


	//----- nvinfo : EIATTR_CBANK_PARAM_SIZE
	.align		4
.L_1810:
        /*0134*/ 	.byte	0x03, 0x19
        /*0136*/ 	.short	0x00e8


	//----- nvinfo : EIATTR_PARAM_CBANK
	.align		4
        /*0138*/ 	.byte	0x04, 0x0a
        /*013a*/ 	.short	(.L_1812 - .L_1811)
	.align		4
.L_1811:
        /*013c*/ 	.word	index@(.nv.constant0._ZN10layer_norm13ln_fwd_kernelINS_13Kernel_traitsIf13__nv_bfloat16S2_S2_fjLj3072ELj1ELj1ELj4ELj16ENS_18Kernel_traits_baseILj3072EfS2_S2_S2_fjLj128EEEEELb1ELb1ELb1ELb0EEEvNS_9FwdParamsE)
        /*0140*/ 	.short	0x0210
        /*0142*/ 	.short	0x00e8


	//----- nvinfo : EIATTR_SW_WAR
	.align		4
.L_1812:
        /*0144*/ 	.byte	0x04, 0x36
        /*0146*/ 	.short	(.L_1814 - .L_1813)
.L_1813:
        /*0148*/ 	.word	0x00000008
.L_1814:


//--------------------- .nv.info._ZN10layer_norm13ln_fwd_kernelINS_13Kernel_traitsIf13__nv_bfloat16S2_S2_fjLj3072ELj1ELj1ELj4ELj16ENS_18Kernel_traits_baseILj3072EfS2_S2_S2_fjLj128EEEEELb1ELb1ELb1ELb1EEEvNS_9FwdParamsE --------------------------
	.section	.nv.info._ZN10layer_norm13ln_fwd_kernelINS_13Kernel_traitsIf13__nv_bfloat16S2_S2_fjLj3072ELj1ELj1ELj4ELj16ENS_18Kernel_traits_baseILj3072EfS2_S2_S2_fjLj128EEEEELb1ELb1ELb1ELb1EEEvNS_9FwdParamsE,"",@"SHT_CUDA_INFO"
	.sectionflags	@""
	.align	4


	//----- nvinfo : EIATTR_CUDA_API_VERSION
	.align		4
        /*0000*/ 	.byte	0x04, 0x37
        /*0002*/ 	.short	(.L_1816 - .L_1815)
.L_1815:
        /*0004*/ 	.word	0x00000082


	//----- nvinfo : EIATTR_KPARAM_INFO
	.align		4
.L_1816:
        /*0008*/ 	.byte	0x04, 0x17
        /*000a*/ 	.short	(.L_1818 - .L_1817)
.L_1817:
        /*000c*/ 	.word	0x00000000
        /*0010*/ 	.short	0x0000
        /*0012*/ 	.short	0x0000
        /*0014*/ 	.byte	0x00, 0xf0, 0xa1, 0x03


	//----- nvinfo : EIATTR_SPARSE_MMA_MASK
	.align		4
.L_1818:
        /*0018*/ 	.byte	0x03, 0x50
        /*001a*/ 	.short	0x0000


	//----- nvinfo : EIATTR_MAXREG_COUNT
	.align		4
        /*001c*/ 	.byte	0x03, 0x1b
        /*001e*/ 	.short	0x00ff


	//----- nvinfo : EIATTR_NUM_BARRIERS
	.align		4
        /*0020*/ 	.byte	0x02, 0x4c
        /*0022*/ 	.byte	0x01
	.zero		1


	//----- nvinfo : EIATTR_MERCURY_ISA_VERSION
	.align		4
        /*0024*/ 	.byte	0x03, 0x5f
        /*0026*/ 	.short	0x0101


	//----- nvinfo : EIATTR_COOP_GROUP_MASK_REGIDS
	.align		4
        /*0028*/ 	.byte	0x04, 0x29
        /*002a*/ 	.short	(.L_1820 - .L_1819)


	//   ....[0]....
.L_1819:
        /*002c*/ 	.word	0xffffffff


	//   ....[1]....
        /*0030*/ 	.word	0xffffffff


	//   ....[2]....
        /*0034*/ 	.word	0xffffffff


	//   ....[3]....
        /*0038*/ 	.word	0xffffffff


	//   ....[4]....
        /*003c*/ 	.word	0xffffffff


	//   ....[5]....
        /*0040*/ 	.word	0xffffffff


	//   ....[6]....
        /*0044*/ 	.word	0xffffffff


	//   ....[7]....
        /*0048*/ 	.word	0xffffffff


	//   ....[8]....
        /*004c*/ 	.word	0xffffffff


	//   ....[9]....
        /*0050*/ 	.word	0xffffffff


	//   ....[10]....
        /*0054*/ 	.word	0xffffffff


	//   ....[11]....
        /*0058*/ 	.word	0xffffffff


	//   ....[12]....
        /*005c*/ 	.word	0xffffffff


	//   ....[13]....
        /*0060*/ 	.word	0xffffffff


	//   ....[14]....
        /*0064*/ 	.word	0xffffffff


	//   ....[15]....
        /*0068*/ 	.word	0xffffffff


	//   ....[16]....
        /*006c*/ 	.word	0xffffffff


	//   ....[17]....
        /*0070*/ 	.word	0xffffffff


	//   ....[18]....
        /*0074*/ 	.word	0x05000078


	//   ....[19]....
        /*0078*/ 	.word	0x05000078


	//   ....[20]....
        /*007c*/ 	.word	0x05000078


	//   ....[21]....
        /*0080*/ 	.word	0x05000078


	//   ....[22]....
        /*0084*/ 	.word	0x05000078


	//   ....[23]....
        /*0088*/ 	.word	0x05000078


	//   ....[24]....
        /*008c*/ 	.word	0x05000078


	//   ....[25]....
        /*0090*/ 	.word	0x05000078


	//   ....[26]....
        /*0094*/ 	.word	0x05000078


	//   ....[27]....
        /*0098*/ 	.word	0x05000078


	//----- nvinfo : EIATTR_COOP_GROUP_INSTR_OFFSETS
	.align		4
.L_1820:
        /*009c*/ 	.byte	0x04, 0x28
        /*009e*/ 	.short	(.L_1822 - .L_1821)


	//   ....[0]....
.L_1821:
        /*00a0*/ 	.word	0x0000a710


	//   ....[1]....
        /*00a4*/ 	.word	0x0000a730


	//   ....[2]....
        /*00a8*/ 	.word	0x0000a750


	//   ....[3]....
        /*00ac*/ 	.word	0x0000a770


	//   ....[4]....
        /*00b0*/ 	.word	0x0000a790


	//   ....[5]....
        /*00b4*/ 	.word	0x0000aac0


	//   ....[6]....
        /*00b8*/ 	.word	0x0000aae0


	//   ....[7]....
        /*00bc*/ 	.word	0x0000ab00


	//   ....[8]....
        /*00c0*/ 	.word	0x0000ab20


	//   ....[9]....
        /*00c4*/ 	.word	0x0000ab40


	//   ....[10]....
        /*00c8*/ 	.word	0x0000aca0


	//   ....[11]....
        /*00cc*/ 	.word	0x0000ad20


	//   ....[12]....
        /*00d0*/ 	.word	0x0000ad40


	//   ....[13]....
        /*00d4*/ 	.word	0x0000ad50


	//   ....[14]....
        /*00d8*/ 	.word	0x0000ae10


	//   ....[15]....
        /*00dc*/ 	.word	0x0000ae40


	//   ....[16]....
        /*00e0*/ 	.word	0x0000aee0


	//   ....[17]....
        /*00e4*/ 	.word	0x0000af10


	//   ....[18]....
        /*00e8*/ 	.word	0x0000b6d0


	//   ....[19]....
        /*00ec*/ 	.word	0x0000b740


	//   ....[20]....
        /*00f0*/ 	.word	0x0000b7b0


	//   ....[21]....
        /*00f4*/ 	.word	0x0000b820


	//   ....[22]....
        /*00f8*/ 	.word	0x0000b890


	//   ....[23]....
        /*00fc*/ 	.word	0x0000bc10


	//   ....[24]....
        /*0100*/ 	.word	0x0000bc80


	//   ....[25]....
        /*0104*/ 	.word	0x0000bcf0


	//   ....[26]....
        /*0108*/ 	.word	0x0000bd60


	//   ....[27]....
        /*010c*/ 	.word	0x0000bdd0


	//----- nvinfo : EIATTR_EXIT_INSTR_OFFSETS
	.align		4
.L_1822:
        /*0110*/ 	.byte	0x04, 0x1c
        /*0112*/ 	.short	(.L_1824 - .L_1823)


	//   ....[0]....
.L_1823:
        /*0114*/ 	.word	0x000006f0


	//   ....[1]....
        /*0118*/ 	.word	0x0000b670


	//----- nvinfo : EIATTR_MAX_THREADS
	.align		4
.L_1824:
        /*011c*/ 	.byte	0x04, 0x05
        /*011e*/ 	.short	(.L_1826 - .L_1825)
.L_1825:
        /*0120*/ 	.word	0x00000080
        /*0124*/ 	.word	0x00000001
        /*0128*/ 	.word	0x00000001


	//----- nvinfo : EIATTR_CRS_STACK_SIZE
	.align		4
.L_1826:
        /*012c*/ 	.byte	0x04, 0x1e
        /*012e*/ 	.short	(.L_1828 - .L_1827)
.L_1827:
        /*0130*/ 	.word	0x00000000


	//----- nvinfo : EIATTR_CBANK_PARAM_SIZE
	.align		4
.L_1828:
        /*0134*/ 	.byte	0x03, 0x19
        /*0136*/ 	.short	0x00e8


	//----- nvinfo : EIATTR_PARAM_CBANK
	.align		4
        /*0138*/ 	.byte	0x04, 0x0a
        /*013a*/ 	.short	(.L_1830 - .L_1829)
	.align		4
.L_1829:
        /*013c*/ 	.word	index@(.nv.constant0._ZN10layer_norm13ln_fwd_kernelINS_13Kernel_traitsIf13__nv_bfloat16S2_S2_fjLj3072ELj1ELj1ELj4ELj16ENS_18Kernel_traits_baseILj3072EfS2_S2_S2_fjLj128EEEEELb1ELb1ELb1ELb1EEEvNS_9FwdParamsE)
        /*0140*/ 	.short	0x0210
        /*0142*/ 	.short	0x00e8


	//----- nvinfo : EIATTR_SW_WAR
	.align		4
.L_1830:
        /*0144*/ 	.byte	0x04, 0x36
        /*0146*/ 	.short	(.L_1832 - .L_1831)
.L_1831:
        /*0148*/ 	.word	0x00000008
.L_1832:


//--------------------- .nv.info._ZN10layer_norm13ln_fwd_kernelINS_13Kernel_traitsI13__nv_bfloat16S2_fS2_fjLj3072ELj1ELj1ELj4ELj16ENS_18Kernel_traits_baseILj3072ES2_S2_fS2_fjLj128EEEEELb0ELb0ELb0ELb0EEEvNS_9FwdParamsE --------------------------
	.section	.nv.info._ZN10layer_norm13ln_fwd_kernelINS_13Kernel_traitsI13__nv_bfloat16S2_fS2_fjLj3072ELj1ELj1ELj4ELj16ENS_18Kernel_traits_baseILj3072ES2_S2_fS2_fjLj128EEEEELb0ELb0ELb0ELb0EEEvNS_9FwdParamsE,"",@"SHT_CUDA_INFO"
	.sectionflags	@""
	.align	4


	//----- nvinfo : EIATTR_CUDA_API_VERSION
	.align		4
        /*0000*/ 	.byte	0x04, 0x37
        /*0002*/ 	.short	(.L_1834 - .L_1833)
.L_1833:
        /*0004*/ 	.word	0x00000082


	//----- nvinfo : EIATTR_KPARAM_INFO
	.align		4
.L_1834:
        /*0008*/ 	.byte	0x04, 0x17
        /*000a*/ 	.short	(.L_1836 - .L_1835)
.L_1835:
        /*000c*/ 	.word	0x00000000
        /*0010*/ 	.short	0x0000
        /*0012*/ 	.short	0x0000
        /*0014*/ 	.byte	0x00, 0xf0, 0xa1, 0x03


	//----- nvinfo : EIATTR_SPARSE_MMA_MASK
	.align		4
.L_1836:
        /*0018*/ 	.byte	0x03, 0x50
        /*001a*/ 	.short	0x0000


	//----- nvinfo : EIATTR_MAXREG_COUNT
	.align		4
        /*001c*/ 	.byte	0x03, 0x1b
        /*001e*/ 	.short	0x00ff


	//----- nvinfo : EIATTR_NUM_BARRIERS
	.align		4
        /*0020*/ 	.byte	0x02, 0x4c
        /*0022*/ 	.byte	0x01
	.zero		1


	//----- nvinfo : EIATTR_MERCURY_ISA_VERSION
	.align		4
        /*0024*/ 	.byte	0x03, 0x5f
        /*0026*/ 	.short	0x0101


	//----- nvinfo : EIATTR_COOP_GROUP_MASK_REGIDS
	.align		4
        /*0028*/ 	.byte	0x04, 0x29
        /*002a*/ 	.short	(.L_1838 - .L_1837)


	//   ....[0]....
.L_1837:
        /*002c*/ 	.word	0xffffffff


	//   ....[1]....
        /*0030*/ 	.word	0xffffffff


	//   ....[2]....
        /*0034*/ 	.word	0xffffffff


	//   ....[3]....
        /*0038*/ 	.word	0xffffffff


	//   ....[4]....
        /*003c*/ 	.word	0xffffffff


	//   ....[5]....
        /*0040*/ 	.word	0xffffffff


	//   ....[6]....
        /*0044*/ 	.word	0xffffffff


	//   ....[7]....
        /*0048*/ 	.word	0xffffffff


	//   ....[8]....
        /*004c*/ 	.word	0xffffffff


	//   ....[9]....
        /*0050*/ 	.word	0xffffffff


	//   ....[10]....
        /*0054*/ 	.word	0xffffffff


	//   ....[11]....
        /*0058*/ 	.word	0xffffffff


	//   ....[12]....
        /*005c*/ 	.word	0xffffffff


	//   ....[13]....
        /*0060*/ 	.word	0xffffffff


	//   ....[14]....
        /*0064*/ 	.word	0xffffffff


	//   ....[15]....
        /*0068*/ 	.word	0xffffffff


	//   ....[16]....
        /*006c*/ 	.word	0xffffffff


	//   ....[17]....
        /*0070*/ 	.word	0xffffffff


	//   ....[18]....
        /*0074*/ 	.word	0x05000061


	//   ....[19]....
        /*0078*/ 	.word	0x05000061


	//   ....[20]....
        /*007c*/ 	.word	0x05000061


	//   ....[21]....
        /*0080*/ 	.word	0x05000061


	//   ....[22]....
        /*0084*/ 	.word	0x05000061


	//   ....[23]....
        /*0088*/ 	.word	0x05000061


	//   ....[24]....
        /*008c*/ 	.word	0x05000061


	//   ....[25]....
        /*0090*/ 	.word	0x05000061


	//   ....[26]....
        /*0094*/ 	.word	0x05000061


	//   ....[27]....
        /*0098*/ 	.word	0x05000061


	//----- nvinfo : EIATTR_COOP_GROUP_INSTR_OFFSETS
	.align		4
.L_1838:
        /*009c*/ 	.byte	0x04, 0x28
        /*009e*/ 	.short	(.L_1840 - .L_1839)


	//   ....[0]....
.L_1839:
        /*00a0*/ 	.word	0x000015f0


	//   ....[1]....
        /*00a4*/ 	.word	0x00001610


	//   ....[2]....
        /*00a8*/ 	.word	0x00001630


	//   ....[3]....
        /*00ac*/ 	.word	0x00001650


	//   ....[4]....
        /*00b0*/ 	.word	0x00001670


	//   ....[5]....
        /*00b4*/ 	.word	0x000019b0


	//   ....[6]....
        /*00b8*/ 	.word	0x000019d0


	//   ....[7]....
        /*00bc*/ 	.word	0x000019f0


	//   ....[8]....
        /*00c0*/ 	.word	0x00001a10


	//   ....[9]....
        /*00c4*/ 	.word	0x00001a30


	//   ....[10]....
        /*00c8*/ 	.word	0x00001bd0


	//   ....[11]....
        /*00cc*/ 	.word	0x00001c20


	//   ....[12]....
        /*00d0*/ 	.word	0x00001c40


	//   ....[13]....
        /*00d4*/ 	.word	0x00001c50


	//   ....[14]....
        /*00d8*/ 	.word	0x00001d10


	//   ....[15]....
        /*00dc*/ 	.word	0x00001d50


	//   ....[16]....
        /*00e0*/ 	.word	0x00001df0


	//   ....[17]....
        /*00e4*/ 	.word	0x00001e20


	//   ....[18]....
        /*00e8*/ 	.word	0x000025f0


	//   ....[19]....
        /*00ec*/ 	.word	0x00002660


	//   ....[20]....
        /*00f0*/ 	.word	0x000026d0


	//   ....[21]....
        /*00f4*/ 	.word	0x00002740


	//   ....[22]....
        /*00f8*/ 	.word	0x000027b0


	//   ....[23]....
        /*00fc*/ 	.word	0x00002b40


	//   ....[24]....
        /*0100*/ 	.word	0x00002bb0


	//   ....[25]....
        /*0104*/ 	.word	0x00002c20


	//   ....[26]....
        /*0108*/ 	.word	0x00002c90


	//   ....[27]....
        /*010c*/ 	.word	0x00002d00


	//----- nvinfo : EIATTR_EXIT_INSTR_OFFSETS
	.align		4
.L_1840:
        /*0110*/ 	.byte	0x04, 0x1c
        /*0112*/ 	.short	(.L_1842 - .L_1841)


	//   ....[0]....
.L_1841:
        /*0114*/ 	.word	0x00000450


	//   ....[1]....
        /*0118*/ 	.word	0x00002590


	//----- nvinfo : EIATTR_MAX_THREADS
	.align		4
.L_1842:
        /*011c*/ 	.byte	0x04, 0x05
        /*011e*/ 	.short	(.L_1844 - .L_1843)
.L_1843:
        /*0120*/ 	.word	0x00000080
        /*0124*/ 	.word	0x00000001
        /*0128*/ 	.word	0x00000001


	//----- nvinfo : EIATTR_CRS_STACK_SIZE
	.align		4
.L_1844:
        /*012c*/ 	.byte	0x04, 0x1e
        /*012e*/ 	.short	(.L_1846 - .L_1845)
.L_1845:
        /*0130*/ 	.word	0x00000000


	//----- nvinfo : EIATTR_CBANK_PARAM_SIZE
	.align		4
.L_1846:
        /*0134*/ 	.byte	0x03, 0x19
        /*0136*/ 	.short	0x00e8


	//----- nvinfo : EIATTR_PARAM_CBANK
	.align		4
        /*0138*/ 	.byte	0x04, 0x0a
        /*013a*/ 	.short	(.L_1848 - .L_1847)
	.align		4
.L_1847:
        /*013c*/ 	.word	index@(.nv.constant0._ZN10layer_norm13ln_fwd_kernelINS_13Kernel_traitsI13__nv_bfloat16S2_fS2_fjLj3072ELj1ELj1ELj4ELj16ENS_18Kernel_traits_baseILj3072ES2_S2_fS2_fjLj128EEEEELb0ELb0ELb0ELb0EEEvNS_9FwdParamsE)
        /*0140*/ 	.short	0x0210
        /*0142*/ 	.short	0x00e8


	//----- nvinfo : EIATTR_SW_WAR
	.align		4
.L_1848:
        /*0144*/ 	.byte	0x04, 0x36
        /*0146*/ 	.short	(.L_1850 - .L_1849)
.L_1849:
        /*0148*/ 	.word	0x00000008
.L_1850:


//--------------------- .nv.info._ZN10layer_norm13ln_fwd_kernelINS_13Kernel_traitsI13__nv_bfloat16S2_fS2_fjLj3072ELj1ELj1ELj4ELj16ENS_18Kernel_traits_baseILj3072ES2_S2_fS2_fjLj128EEEEELb0ELb0ELb0ELb1EEEvNS_9FwdParamsE --------------------------
	.section	.nv.info._ZN10layer_norm13ln_fwd_kernelINS_13Kernel_traitsI13__nv_bfloat16S2_fS2_fjLj3072ELj1ELj1ELj4ELj16ENS_18Kernel_traits_baseILj3072ES2_S2_fS2_fjLj128EEEEELb0ELb0ELb0ELb1EEEvNS_9FwdParamsE,"",@"SHT_CUDA_INFO"
	.sectionflags	@""
	.align	4


	//----- nvinfo : EIATTR_CUDA_API_VERSION
	.align		4
        /*0000*/ 	.byte	0x04, 0x37
        /*0002*/ 	.short	(.L_1852 - .L_1851)
.L_1851:
        /*0004*/ 	.word	0x00000082


	//----- nvinfo : EIATTR_KPARAM_INFO
	.align		4
.L_1852:
        /*0008*/ 	.byte	0x04, 0x17
        /*000a*/ 	.short	(.L_1854 - .L_1853)
.L_1853:
        /*000c*/ 	.word	0x00000000
        /*0010*/ 	.short	0x0000
        /*0012*/ 	.short	0x0000
        /*0014*/ 	.byte	0x00, 0xf0, 0xa1, 0x03


	//----- nvinfo : EIATTR_SPARSE_MMA_MASK
	.align		4
.L_1854:
        /*0018*/ 	.byte	0x03, 0x50
        /*001a*/ 	.short	0x0000


	//----- nvinfo : EIATTR_MAXREG_COUNT
	.align		4
        /*001c*/ 	.byte	0x03, 0x1b
        /*001e*/ 	.short	0x00ff


	//----- nvinfo : EIATTR_NUM_BARRIERS
	.align		4
        /*0020*/ 	.byte	0x02, 0x4c
        /*0022*/ 	.byte	0x01
	.zero		1


	//----- nvinfo : EIATTR_MERCURY_ISA_VERSION
	.align		4
        /*0024*/ 	.byte	0x03, 0x5f
        /*0026*/ 	.short	0x0101


	//----- nvinfo : EIATTR_COOP_GROUP_MASK_REGIDS
	.align		4
        /*0028*/ 	.byte	0x04, 0x29
        /*002a*/ 	.short	(.L_1856 - .L_1855)


	//   ....[0]....
.L_1855:
        /*002c*/ 	.word	0xffffffff


	//   ....[1]....
        /*0030*/ 	.word	0xffffffff


	//   ....[2]....
        /*0034*/ 	.word	0xffffffff


	//   ....[3]....
        /*0038*/ 	.word	0xffffffff


	//   ....[4]....
        /*003c*/ 	.word	0xffffffff


	//   ....[5]....
        /*0040*/ 	.word	0xffffffff


	//   ....[6]....
        /*0044*/ 	.word	0xffffffff


	//   ....[7]....
        /*0048*/ 	.word	0xffffffff


	//   ....[8]....
        /*004c*/ 	.word	0xffffffff


	//   ....[9]....
        /*0050*/ 	.word	0xffffffff


	//   ....[10]....
        /*0054*/ 	.word	0xffffffff


	//   ....[11]....
        /*0058*/ 	.word	0xffffffff


	//   ....[12]....
        /*005c*/ 	.word	0xffffffff


	//   ....[13]....
        /*0060*/ 	.word	0xffffffff


	//   ....[14]....
        /*0064*/ 	.word	0xffffffff


	//   ....[15]....
        /*0068*/ 	.word	0xffffffff


	//   ....[16]....
        /*006c*/ 	.word	0xffffffff


	//   ....[17]....
        /*0070*/ 	.word	0xffffffff


	//   ....[18]....
        /*0074*/ 	.word	0x0500004d


	//   ....[19]....
        /*0078*/ 	.word	0x0500004d


	//   ....[20]....
        /*007c*/ 	.word	0x0500004d


	//   ....[21]....
        /*0080*/ 	.word	0x0500004d


	//   ....[22]....
        /*0084*/ 	.word	0x0500004d


	//   ....[23]....
        /*0088*/ 	.word	0x0500004d


	//   ....[24]....
        /*008c*/ 	.word	0x0500004d


	//   ....[25]....
        /*0090*/ 	.word	0x0500004d


	//   ....[26]....
        /*0094*/ 	.word	0x0500004d


	//   ....[27]....
        /*0098*/ 	.word	0x0500004d


	//----- nvinfo : EIATTR_COOP_GROUP_INSTR_OFFSETS
	.align		4
.L_1856:
        /*009c*/ 	.byte	0x04, 0x28
        /*009e*/ 	.short	(.L_1858 - .L_1857)


	//   ....[0]....
.L_1857:
        /*00a0*/ 	.word	0x00001280


	//   ....[1]....
        /*00a4*/ 	.word	0x000012a0


	//   ....[2]....
        /*00a8*/ 	.word	0x000012c0


	//   ....[3]....
        /*00ac*/ 	.word	0x000012e0


	//   ....[4]....
        /*00b0*/ 	.word	0x00001300


	//   ....[5]....
        /*00b4*/ 	.word	0x00001630


	//   ....[6]....
        /*00b8*/ 	.word	0x00001650


	//   ....[7]....
        /*00bc*/ 	.word	0x00001670


	//   ....[8]....
        /*00c0*/ 	.word	0x00001690


	//   ....[9]....
        /*00c4*/ 	.word	0x000016b0


	//   ....[10]....
        /*00c8*/ 	.word	0x00001810


	//   ....[11]....
        /*00cc*/ 	.word	0x00001860


	//   ....[12]....
        /*00d0*/ 	.word	0x00001890


	//   ....[13]....
        /*00d4*/ 	.word	0x000018a0


	//   ....[14]....
        /*00d8*/ 	.word	0x00001960


	//   ....[15]....
        /*00dc*/ 	.word	0x00001990


	//   ....[16]....
        /*00e0*/ 	.word	0x00001a40


	//   ....[17]....
        /*00e4*/ 	.word	0x00001a50


	//   ....[18]....
        /*00e8*/ 	.word	0x00002170


	//   ....[19]....
        /*00ec*/ 	.word	0x000021e0


	//   ....[20]....
        /*00f0*/ 	.word	0x00002250


	//   ....[21]....
        /*00f4*/ 	.word	0x000022c0


	//   ....[22]....
        /*00f8*/ 	.word	0x00002330


	//   ....[23]....
        /*00fc*/ 	.word	0x000026b0


	//   ....[24]....
        /*0100*/ 	.word	0x00002720


	//   ....[25]....
        /*0104*/ 	.word	0x00002790


	//   ....[26]....
        /*0108*/ 	.word	0x00002800


	//   ....[27]....
        /*010c*/ 	.word	0x00002870


	//----- nvinfo : EIATTR_EXIT_INSTR_OFFSETS
	.align		4
.L_1858:
        /*0110*/ 	.byte	0x04, 0x1c
        /*0112*/ 	.short	(.L_1860 - .L_1859)


	//   ....[0]....
.L_1859:
        /*0114*/ 	.word	0x00000140


	//   ....[1]....
        /*0118*/ 	.word	0x00002110


	//----- nvinfo : EIATTR_MAX_THREADS
	.align		4
.L_1860:
        /*011c*/ 	.byte	0x04, 0x05
        /*011e*/ 	.short	(.L_1862 - .L_1861)
.L_1861:
        /*0120*/ 	.word	0x00000080
        /*0124*/ 	.word	0x00000001
        /*0128*/ 	.word	0x00000001


	//----- nvinfo : EIATTR_CRS_STACK_SIZE
	.align		4
.L_1862:
        /*012c*/ 	.byte	0x04, 0x1e
        /*012e*/ 	.short	(.L_1864 - .L_1863)
.L_1863:
        /*0130*/ 	.word	0x00000000


	//----- nvinfo : EIATTR_CBANK_PARAM_SIZE
	.align		4
.L_1864:
        /*0134*/ 	.byte	0x03, 0x19
        /*0136*/ 	.short	0x00e8


	//----- nvinfo : EIATTR_PARAM_CBANK
	.align		4
        /*0138*/ 	.byte	0x04, 0x0a
        /*013a*/ 	.short	(.L_1866 - .L_1865)
	.align		4
.L_1865:
        /*013c*/ 	.word	index@(.nv.constant0._ZN10layer_norm13ln_fwd_kernelINS_13Kernel_traitsI13__nv_bfloat16S2_fS2_fjLj3072ELj1ELj1ELj4ELj16ENS_18Kernel_traits_baseILj3072ES2_S2_fS2_fjLj128EEEEELb0ELb0ELb0ELb1EEEvNS_9FwdParamsE)
        /*0140*/ 	.short	0x0210
        /*0142*/ 	.short	0x00e8


	//----- nvinfo : EIATTR_SW_WAR
	.align		4
.L_1866:
        /*0144*/ 	.byte	0x04, 0x36
        /*0146*/ 	.short	(.L_1868 - .L_1867)
.L_1867:
        /*0148*/ 	.word	0x00000008
.L_1868:


//--------------------- .nv.info._ZN10layer_norm13ln_fwd_kernelINS_13Kernel_traitsI13__nv_bfloat16S2_fS2_fjLj3072ELj1ELj1ELj4ELj16ENS_18Kernel_traits_baseILj3072ES2_S2_fS2_fjLj128EEEEELb0ELb0ELb1ELb0EEEvNS_9FwdParamsE --------------------------
	.section	.nv.info._ZN10layer_norm13ln_fwd_kernelINS_13Kernel_traitsI13__nv_bfloat16S2_fS2_fjLj3072ELj1ELj1ELj4ELj16ENS_18Kernel_traits_baseILj3072ES2_S2_fS2_fjLj128EEEEELb0ELb0ELb1ELb0EEEvNS_9FwdParamsE,"",@"SHT_CUDA_INFO"
	.sectionflags	@""
	.align	4


	//----- nvinfo : EIATTR_CUDA_API_VERSION
	.align		4
        /*0000*/ 	.byte	0x04, 0x37
        /*0002*/ 	.short	(.L_1870 - .L_1869)
.L_1869:
        /*0004*/ 	.word	0x00000082


	//----- nvinfo : EIATTR_KPARAM_INFO
	.align		4
.L_1870:
        /*0008*/ 	.byte	0x04, 0x17
        /*000a*/ 	.short	(.L_1872 - .L_1871)
.L_1871:
        /*000c*/ 	.word	0x00000000
        /*0010*/ 	.short	0x0000
        /*0012*/ 	.short	0x0000
        /*0014*/ 	.byte	0x00, 0xf0, 0xa1, 0x03


	//----- nvinfo : EIATTR_SPARSE_MMA_MASK
	.align		4
.L_1872:
        /*0018*/ 	.byte	0x03, 0x50
        /*001a*/ 	.short	0x0000


	//----- nvinfo : EIATTR_MAXREG_COUNT
	.align		4
        /*001c*/ 	.byte	0x03, 0x1b
        /*001e*/ 	.short	0x00ff


	//----- nvinfo : EIATTR_NUM_BARRIERS
	.align		4
        /*0020*/ 	.byte	0x02, 0x4c
        /*0022*/ 	.byte	0x01
	.zero		1


	//----- nvinfo : EIATTR_MERCURY_ISA_VERSION
	.align		4
        /*0024*/ 	.byte	0x03, 0x5f
        /*0026*/ 	.short	0x0101


	//----- nvinfo : EIATTR_COOP_GROUP_MASK_REGIDS
	.align		4
        /*0028*/ 	.byte	0x04, 0x29
        /*002a*/ 	.short	(.L_1874 - .L_1873)


	//   ....[0]....
.L_1873:
        /*002c*/ 	.word	0xffffffff


	//   ....[1]....
        /*0030*/ 	.word	0xffffffff


	//   ....[2]....
        /*0034*/ 	.word	0xffffffff


	//   ....[3]....
        /*0038*/ 	.word	0xffffffff


	//   ....[4]....
        /*003c*/ 	.word	0xffffffff


	//   ....[5]....
        /*0040*/ 	.word	0xffffffff


	//   ....[6]....
        /*0044*/ 	.word	0xffffffff


	//   ....[7]....
        /*0048*/ 	.word	0xffffffff


	//   ....[8]....
        /*004c*/ 	.word	0xffffffff


	//   ....[9]....
        /*0050*/ 	.word	0xffffffff


	//   ....[10]....
        /*0054*/ 	.word	0xffffffff


	//   ....[11]....
        /*0058*/ 	.word	0xffffffff


	//   ....[12]....
        /*005c*/ 	.word	0xffffffff


	//   ....[13]....
        /*0060*/ 	.word	0xffffffff


	//   ....[14]....
        /*0064*/ 	.word	0xffffffff


	//   ....[15]....
        /*0068*/ 	.word	0xffffffff


	//   ....[16]....
        /*006c*/ 	.word	0xffffffff


	//   ....[17]....
        /*0070*/ 	.word	0xffffffff


	//   ....[18]....
        /*0074*/ 	.word	0x05000069


	//   ....[19]....
        /*0078*/ 	.word	0x05000069


	//   ....[20]....
        /*007c*/ 	.word	0x05000069


	//   ....[21]....
        /*0080*/ 	.word	0x05000069


	//   ....[22]....
        /*0084*/ 	.word	0x05000069


	//   ....[23]....
        /*0088*/ 	.word	0x05000069


	//   ....[24]....
        /*008c*/ 	.word	0x05000069


	//   ....[25]....
        /*0090*/ 	.word	0x05000069


	//   ....[26]....
        /*0094*/ 	.word	0x05000069


	//   ....[27]....
        /*0098*/ 	.word	0x05000069


	//----- nvinfo : EIATTR_COOP_GROUP_INSTR_OFFSETS
	.align		4
.L_1874:
        /*009c*/ 	.byte	0x04, 0x28
        /*009e*/ 	.short	(.L_1876 - .L_1875)


	//   ....[0]....
.L_1875:
        /*00a0*/ 	.word	0x00001f20


	//   ....[1]....
        /*00a4*/ 	.word	0x00001f40


	//   ....[2]....
        /*00a8*/ 	.word	0x00001f60


	//   ....[3]....
        /*00ac*/ 	.word	0x00001f80


	//   ....[4]....
        /*00b0*/ 	.word	0x00001fa0


	//   ....[5]....
        /*00b4*/ 	.word	0x000022e0


	//   ....[6]....
        /*00b8*/ 	.word	0x00002300


	//   ....[7]....
        /*00bc*/ 	.word	0x00002320


	//   ....[8]....
        /*00c0*/ 	.word	0x00002340


	//   ....[9]....
        /*00c4*/ 	.word	0x00002360


	//   ....[10]....
        /*00c8*/ 	.word	0x00002500


	//   ....[11]....
        /*00cc*/ 	.word	0x00002550


	//   ....[12]....
        /*00d0*/ 	.word	0x00002570


	//   ....[13]....
        /*00d4*/ 	.word	0x00002580


	//   ....[14]....
        /*00d8*/ 	.word	0x00002640


	//   ....[15]....
        /*00dc*/ 	.word	0x00002670


	//   ....[16]....
        /*00e0*/ 	.word	0x00002710


	//   ....[17]....
        /*00e4*/ 	.word	0x00002740


	//   ....[18]....
        /*00e8*/ 	.word	0x00002fb0


	//   ....[19]....
        /*00ec*/ 	.word	0x00003020


	//   ....[20]....
        /*00f0*/ 	.word	0x00003090


	//   ....[21]....
        /*00f4*/ 	.word	0x00003100


	//   ....[22]....
        /*00f8*/ 	.word	0x00003170


	//   ....[23]....
        /*00fc*/ 	.word	0x000034f0


	//   ....[24]....
        /*0100*/ 	.word	0x00003560


	//   ....[25]....
        /*0104*/ 	.word	0x000035d0


	//   ....[26]....
        /*0108*/ 	.word	0x00003640


	//   ....[27]....
        /*010c*/ 	.word	0x000036b0


	//----- nvinfo : EIATTR_EXIT_INSTR_OFFSETS
	.align		4
.L_1876:
        /*0110*/ 	.byte	0x04, 0x1c
        /*0112*/ 	.short	(.L_1878 - .L_1877)


	//   ....[0]....
.L_1877:
        /*0114*/ 	.word	0x00000450


	//   ....[1]....
        /*0118*/ 	.word	0x00002f50


	//----- nvinfo : EIATTR_MAX_THREADS
	.align		4
.L_1878:
        /*011c*/ 	.byte	0x04, 0x05
        /*011e*/ 	.short	(.L_1880 - .L_1879)
.L_1879:
        /*0120*/ 	.word	0x00000080
        /*0124*/ 	.word	0x00000001
        /*0128*/ 	.word	0x00000001


	//----- nvinfo : EIATTR_CRS_STACK_SIZE
	.align		4
.L_1880:
        /*012c*/ 	.byte	0x04, 0x1e
        /*012e*/ 	.short	(.L_1882 - .L_1881)
.L_1881:
        /*0130*/ 	.word	0x00000000


	//----- nvinfo : EIATTR_CBANK_PARAM_SIZE
	.align		4
.L_1882:
        /*0134*/ 	.byte	0x03, 0x19
        /*0136*/ 	.short	0x00e8


	//----- nvinfo : EIATTR_PARAM_CBANK
	.align		4
        /*0138*/ 	.byte	0x04, 0x0a
        /*013a*/ 	.short	(.L_1884 - .L_1883)
	.align		4
.L_1883:
        /*013c*/ 	.word	index@(.nv.constant0._ZN10layer_norm13ln_fwd_kernelINS_13Kernel_traitsI13__nv_bfloat16S2_fS2_fjLj3072ELj1ELj1ELj4ELj16ENS_18Kernel_traits_baseILj3072ES2_S2_fS2_fjLj128EEEEELb0ELb0ELb1ELb0EEEvNS_9FwdParamsE)
        /*0140*/ 	.short	0x0210
        /*0142*/ 	.short	0x00e8


	//----- nvinfo : EIATTR_SW_WAR
	.align		4
.L_1884:
        /*0144*/ 	.byte	0x04, 0x36
        /*0146*/ 	.short	(.L_1886 - .L_1885)
.L_1885:
        /*0148*/ 	.word	0x00000008
.L_1886:


//--------------------- .nv.info._ZN10layer_norm13ln_fwd_kernelINS_13Kernel_traitsI13__nv_bfloat16S2_fS2_fjLj3072ELj1ELj1ELj4ELj16ENS_18Kernel_traits_baseILj3072ES2_S2_fS2_fjLj128EEEEELb0ELb0ELb1ELb1EEEvNS_9FwdParamsE --------------------------
	.section	.nv.info._ZN10layer_norm13ln_fwd_kernelINS_13Kernel_traitsI13__nv_bfloat16S2_fS2_fjLj3072ELj1ELj1ELj4ELj16ENS_18Kernel_traits_baseILj3072ES2_S2_fS2_fjLj128EEEEELb0ELb0ELb1ELb1EEEvNS_9FwdParamsE,"",@"SHT_CUDA_INFO"
	.sectionflags	@""
	.align	4


	//----- nvinfo : EIATTR_CUDA_API_VERSION
	.align		4
        /*0000*/ 	.byte	0x04, 0x37
        /*0002*/ 	.short	(.L_1888 - .L_1887)
.L_1887:
        /*0004*/ 	.word	0x00000082


	//----- nvinfo : EIATTR_KPARAM_INFO
	.align		4
.L_1888:
        /*0008*/ 	.byte	0x04, 0x17
        /*000a*/ 	.short	(.L_1890 - .L_1889)
.L_1889:
        /*000c*/ 	.word	0x00000000
        /*0010*/ 	.short	0x0000
        /*0012*/ 	.short	0x0000
        /*0014*/ 	.byte	0x00, 0xf0, 0xa1, 0x03


	//----- nvinfo : EIATTR_SPARSE_MMA_MASK
	.align		4
.L_1890:
        /*0018*/ 	.byte	0x03, 0x50
        /*001a*/ 	.short	0x0000


	//----- nvinfo : EIATTR_MAXREG_COUNT
	.align		4
        /*001c*/ 	.byte	0x03, 0x1b
        /*001e*/ 	.short	0x00ff


	//----- nvinfo : EIATTR_NUM_BARRIERS
	.align		4
        /*0020*/ 	.byte	0x02, 0x4c
        /*0022*/ 	.byte	0x01
	.zero		1


	//----- nvinfo : EIATTR_MERCURY_ISA_VERSION
	.align		4
        /*0024*/ 	.byte	0x03, 0x5f
        /*0026*/ 	.short	0x0101


	//----- nvinfo : EIATTR_COOP_GROUP_MASK_REGIDS
	.align		4
        /*0028*/ 	.byte	0x04, 0x29
        /*002a*/ 	.short	(.L_1892 - .L_1891)


	//   ....[0]....
.L_1891:
        /*002c*/ 	.word	0xffffffff


	//   ....[1]....
        /*0030*/ 	.word	0xffffffff


	//   ....[2]....
        /*0034*/ 	.word	0xffffffff


	//   ....[3]....
        /*0038*/ 	.word	0xffffffff


	//   ....[4]....
        /*003c*/ 	.word	0xffffffff


	//   ....[5]....
        /*0040*/ 	.word	0xffffffff


	//   ....[6]....
        /*0044*/ 	.word	0xffffffff


	//   ....[7]....
        /*0048*/ 	.word	0xffffffff


	//   ....[8]....
        /*004c*/ 	.word	0xffffffff


	//   ....[9]....
        /*0050*/ 	.word	0xffffffff


	//   ....[10]....
        /*0054*/ 	.word	0xffffffff


	//   ....[11]....
        /*0058*/ 	.word	0xffffffff


	//   ....[12]....
        /*005c*/ 	.word	0xffffffff


	//   ....[13]....
        /*0060*/ 	.word	0xffffffff


	//   ....[14]....
        /*0064*/ 	.word	0xffffffff


	//   ....[15]....
        /*0068*/ 	.word	0xffffffff


	//   ....[16]....
        /*006c*/ 	.word	0xffffffff


	//   ....[17]....
        /*0070*/ 	.word	0xffffffff


	//   ....[18]....
        /*0074*/ 	.word	0x05000066


	//   ....[19]....
        /*0078*/ 	.word	0x05000066


	//   ....[20]....
        /*007c*/ 	.word	0x05000066


	//   ....[21]....
        /*0080*/ 	.word	0x05000066


	//   ....[22]....
        /*0084*/ 	.word	0x05000066


	//   ....[23]....
        /*0088*/ 	.word	0x05000066


	//   ....[24]....
        /*008c*/ 	.word	0x05000066


	//   ....[25]....
        /*0090*/ 	.word	0x05000066


	//   ....[26]....
        /*0094*/ 	.word	0x05000066


	//   ....[27]....
        /*0098*/ 	.word	0x05000066


	//----- nvinfo : EIATTR_COOP_GROUP_INSTR_OFFSETS
	.align		4
.L_1892:
        /*009c*/ 	.byte	0x04, 0x28
        /*009e*/ 	.short	(.L_1894 - .L_1893)


	//   ....[0]....
.L_1893:
        /*00a0*/ 	.word	0x00001ab0


	//   ....[1]....
        /*00a4*/ 	.word	0x00001ad0


	//   ....[2]....
        /*00a8*/ 	.word	0x00001af0


	//   ....[3]....
        /*00ac*/ 	.word	0x00001b10


	//   ....[4]....
        /*00b0*/ 	.word	0x00001b30


	//   ....[5]....
        /*00b4*/ 	.word	0x00001e60


	//   ....[6]....
        /*00b8*/ 	.word	0x00001e80


	//   ....[7]....
        /*00bc*/ 	.word	0x00001ea0


	//   ....[8]....
        /*00c0*/ 	.word	0x00001ec0


	//   ....[9]....
        /*00c4*/ 	.word	0x00001ee0


	//   ....[10]....
        /*00c8*/ 	.word	0x00002050


	//   ....[11]....
        /*00cc*/ 	.word	0x000020a0


	//   ....[12]....
        /*00d0*/ 	.word	0x000020c0


	//   ....[13]....
        /*00d4*/ 	.word	0x000020d0


	//   ....[14]....
        /*00d8*/ 	.word	0x00002190


	//   ....[15]....
        /*00dc*/ 	.word	0x000021c0


	//   ....[16]....
        /*00e0*/ 	.word	0x00002260


	//   ....[17]....
        /*00e4*/ 	.word	0x00002290


	//   ....[18]....
        /*00e8*/ 	.word	0x00002a90


	//   ....[19]....
        /*00ec*/ 	.word	0x00002b00


	//   ....[20]....
        /*00f0*/ 	.word	0x00002b70


	//   ....[21]....
        /*00f4*/ 	.word	0x00002be0


	//   ....[22]....
        /*00f8*/ 	.word	0x00002c50


	//   ....[23]....
        /*00fc*/ 	.word	0x00002fd0


	//   ....[24]....
        /*0100*/ 	.word	0x00003040


	//   ....[25]....
        /*0104*/ 	.word	0x000030b0


	//   ....[26]....
        /*0108*/ 	.word	0x00003120


	//   ....[27]....
        /*010c*/ 	.word	0x00003190


	//----- nvinfo : EIATTR_EXIT_INSTR_OFFSETS
	.align		4
.L_1894:
        /*0110*/ 	.byte	0x04, 0x1c
        /*0112*/ 	.short	(.L_1896 - .L_1895)


	//   ....[0]....
.L_1895:
        /*0114*/ 	.word	0x00000150


	//   ....[1]....
        /*0118*/ 	.word	0x00002a30


	//----- nvinfo : EIATTR_MAX_THREADS
	.align		4
.L_1896:
        /*011c*/ 	.byte	0x04, 0x05
        /*011e*/ 	.short	(.L_1898 - .L_1897)
.L_1897:
        /*0120*/ 	.word	0x00000080
        /*0124*/ 	.word	0x00000001
        /*0128*/ 	.word	0x00000001


	//----- nvinfo : EIATTR_CRS_STACK_SIZE
	.align		4
.L_1898:
        /*012c*/ 	.byte	0x04, 0x1e
        /*012e*/ 	.short	(.L_1900 - .L_1899)
.L_1899:
        /*0130*/ 	.word	0x00000000


	//----- nvinfo : EIATTR_CBANK_PARAM_SIZE
	.align		4
.L_1900:
        /*0134*/ 	.byte	0x03, 0x19
        /*0136*/ 	.short	0x00e8


	//----- nvinfo : EIATTR_PARAM_CBANK
	.align		4
        /*0138*/ 	.byte	0x04, 0x0a
        /*013a*/ 	.short	(.L_1902 - .L_1901)
	.align		4
.L_1901:
        /*013c*/ 	.word	index@(.nv.constant0._ZN10layer_norm13ln_fwd_kernelINS_13Kernel_traitsI13__nv_bfloat16S2_fS2_fjLj3072ELj1ELj1ELj4ELj16ENS_18Kernel_traits_baseILj3072ES2_S2_fS2_fjLj128EEEEELb0ELb0ELb1ELb1EEEvNS_9FwdParamsE)
        /*0140*/ 	.short	0x0210
        /*0142*/ 	.short	0x00e8


	//----- nvinfo : EIATTR_SW_WAR
	.align		4
.L_1902:
        /*0144*/ 	.byte	0x04, 0x36
        /*0146*/ 	.short	(.L_1904 - .L_1903)
.L_1903:
        /*0148*/ 	.word	0x00000008
.L_1904:


//--------------------- .nv.info._ZN10layer_norm13ln_fwd_kernelINS_13Kernel_traitsI13__nv_bfloat16S2_fS2_fjLj3072ELj1ELj1ELj4ELj16ENS_18Kernel_traits_baseILj3072ES2_S2_fS2_fjLj128EEEEELb0ELb1ELb0ELb0EEEvNS_9FwdParamsE --------------------------
	.section	.nv.info._ZN10layer_norm13ln_fwd_kernelINS_13Kernel_traitsI13__nv_bfloat16S2_fS2_fjLj3072ELj1ELj1ELj4ELj16ENS_18Kernel_traits_baseILj3072ES2_S2_fS2_fjLj128EEEEELb0ELb1ELb0ELb0EEEvNS_9FwdParamsE,"",@"SHT_CUDA_INFO"
	.sectionflags	@""
	.align	4


	//----- nvinfo : EIATTR_CUDA_API_VERSION
	.align		4
        /*0000*/ 	.byte	0x04, 0x37
        /*0002*/ 	.short	(.L_1906 - .L_1905)
.L_1905:
        /*0004*/ 	.word	0x00000082


	//----- nvinfo : EIATTR_KPARAM_INFO
	.align		4
.L_1906:
        /*0008*/ 	.byte	0x04, 0x17
        /*000a*/ 	.short	(.L_1908 - .L_1907)
.L_1907:
        /*000c*/ 	.word	0x00000000
        /*0010*/ 	.short	0x0000
        /*0012*/ 	.short	0x0000
        /*0014*/ 	.byte	0x00, 0xf0, 0xa1, 0x03


	//----- nvinfo : EIATTR_SPARSE_MMA_MASK
	.align		4
.L_1908:
        /*0018*/ 	.byte	0x03, 0x50
        /*001a*/ 	.short	0x0000


	//----- nvinfo : EIATTR_MAXREG_COUNT
	.align		4
        /*001c*/ 	.byte	0x03, 0x1b
        /*001e*/ 	.short	0x00ff


	//----- nvinfo : EIATTR_NUM_BARRIERS
	.align		4
        /*0020*/ 	.byte	0x02, 0x4c
        /*0022*/ 	.byte	0x01
	.zero		1


	//----- nvinfo : EIATTR_MERCURY_ISA_VERSION
	.align		4
        /*0024*/ 	.byte	0x03, 0x5f
        /*0026*/ 	.short	0x0101


	//----- nvinfo : EIATTR_COOP_GROUP_MASK_REGIDS
	.align		4
        /*0028*/ 	.byte	0x04, 0x29
        /*002a*/ 	.short	(.L_1910 - .L_1909)


	//   ....[0]....
.L_1909:
        /*002c*/ 	.word	0xffffffff


	//   ....[1]....
        /*0030*/ 	.word	0xffffffff


	//   ....[2]....
        /*0034*/ 	.word	0xffffffff


	//   ....[3]....
        /*0038*/ 	.word	0xffffffff


	//   ....[4]....
        /*003c*/ 	.word	0xffffffff


	//   ....[5]....
        /*0040*/ 	.word	0xffffffff


	//   ....[6]....
        /*0044*/ 	.word	0xffffffff


	//   ....[7]....
        /*0048*/ 	.word	0xffffffff


	//   ....[8]....
        /*004c*/ 	.word	0xffffffff


	//   ....[9]....
        /*0050*/ 	.word	0xffffffff


	//   ....[10]....
        /*0054*/ 	.word	0xffffffff


	//   ....[11]....
        /*0058*/ 	.word	0xffffffff


	//   ....[12]....
        /*005c*/ 	.word	0xffffffff


	//   ....[13]....
        /*0060*/ 	.word	0xffffffff


	//   ....[14]....
        /*0064*/ 	.word	0xffffffff


	//   ....[15]....
        /*0068*/ 	.word	0xffffffff


	//   ....[16]....
        /*006c*/ 	.word	0xffffffff


	//   ....[17]....
        /*0070*/ 	.word	0xffffffff


	//   ....[18]....
        /*0074*/ 	.word	0x05000075


	//   ....[19]....
        /*0078*/ 	.word	0x05000075


	//   ....[20]....
        /*007c*/ 	.word	0x05000075


	//   ....[21]....
        /*0080*/ 	.word	0x05000075


	//   ....[22]....
        /*0084*/ 	.word	0x05000075


	//   ....[23]....
        /*0088*/ 	.word	0x05000075


	//   ....[24]....
        /*008c*/ 	.word	0x05000075


	//   ....[25]....
        /*0090*/ 	.word	0x05000075


	//   ....[26]....
        /*0094*/ 	.word	0x05000075


	//   ....[27]....
        /*0098*/ 	.word	0x05000075


	//----- nvinfo : EIATTR_COOP_GROUP_INSTR_OFFSETS
	.align		4
.L_1910:
        /*009c*/ 	.byte	0x04, 0x28
        /*009e*/ 	.short	(.L_1912 - .L_1911)


	//   ....[0]....
.L_1911:
        /*00a0*/ 	.word	0x00001a70


	//   ....[1]....
        /*00a4*/ 	.word	0x00001a90


	//   ....[2]....
        /*00a8*/ 	.word	0x00001ab0


	//   ....[3]....
        /*00ac*/ 	.word	0x00001ad0


	//   ....[4]....
        /*00b0*/ 	.word	0x00001af0


	//   ....[5]....
        /*00b4*/ 	.word	0x00001e30


	//   ....[6]....
        /*00b8*/ 	.word	0x00001e50


	//   ....[7]....
        /*00bc*/ 	.word	0x00001e70


	//   ....[8]....
        /*00c0*/ 	.word	0x00001e90


	//   ....[9]....
        /*00c4*/ 	.word	0x00001eb0


	//   ....[10]....
        /*00c8*/ 	.word	0x00002010


	//   ....[11]....
        /*00cc*/ 	.word	0x000020b0


	//   ....[12]....
        /*00d0*/ 	.word	0x000020c0


	//   ....[13]....
        /*00d4*/ 	.word	0x00002110


	//   ....[14]....
        /*00d8*/ 	.word	0x00002150


	//   ....[15]....
        /*00dc*/ 	.word	0x00002180


	//   ....[16]....
        /*00e0*/ 	.word	0x00002280


	//   ....[17]....
        /*00e4*/ 	.word	0x00002290


	//   ....[18]....
        /*00e8*/ 	.word	0x00002a70


	//   ....[19]....
        /*00ec*/ 	.word	0x00002ae0


	//   ....[20]....
        /*00f0*/ 	.word	0x00002b50


	//   ....[21]....
        /*00f4*/ 	.word	0x00002bc0


	//   ....[22]....
        /*00f8*/ 	.word	0x00002c30


	//   ....[23]....
        /*00fc*/ 	.word	0x00002fd0


	//   ....[24]....
        /*0100*/ 	.word	0x00003040


	//   ....[25]....
        /*0104*/ 	.word	0x000030b0


	//   ....[26]....
        /*0108*/ 	.word	0x00003120


	//   ....[27]....
        /*010c*/ 	.word	0x00003190


	//----- nvinfo : EIATTR_EXIT_INSTR_OFFSETS
	.align		4
.L_1912:
        /*0110*/ 	.byte	0x04, 0x1c
        /*0112*/ 	.short	(.L_1914 - .L_1913)


	//   ....[0]....
.L_1913:
        /*0114*/ 	.word	0x00000600


	//   ....[1]....
        /*0118*/ 	.word	0x00002a10


	//----- nvinfo : EIATTR_MAX_THREADS
	.align		4
.L_1914:
        /*011c*/ 	.byte	0x04, 0x05
        /*011e*/ 	.short	(.L_1916 - .L_1915)
.L_1915:
        /*0120*/ 	.word	0x00000080
        /*0124*/ 	.word	0x00000001
        /*0128*/ 	.word	0x00000001


	//----- nvinfo : EIATTR_CRS_STACK_SIZE
	.align		4
.L_1916:
        /*012c*/ 	.byte	0x04, 0x1e
        /*012e*/ 	.short	(.L_1918 - .L_1917)
.L_1917:
        /*0130*/ 	.word	0x00000000


	//----- nvinfo : EIATTR_CBANK_PARAM_SIZE
	.align		4
.L_1918:
        /*0134*/ 	.byte	0x03, 0x19
        /*0136*/ 	.short	0x00e8


	//----- nvinfo : EIATTR_PARAM_CBANK
	.align		4
        /*0138*/ 	.byte	0x04, 0x0a
        /*013a*/ 	.short	(.L_1920 - .L_1919)
	.align		4
.L_1919:
        /*013c*/ 	.word	index@(.nv.constant0._ZN10layer_norm13ln_fwd_kernelINS_13Kernel_traitsI13__nv_bfloat16S2_fS2_fjLj3072ELj1ELj1ELj4ELj16ENS_18Kernel_traits_baseILj3072ES2_S2_fS2_fjLj128EEEEELb0ELb1ELb0ELb0EEEvNS_9FwdParamsE)
        /*0140*/ 	.short	0x0210
        /*0142*/ 	.short	0x00e8


	//----- nvinfo : EIATTR_SW_WAR
	.align		4
.L_1920:
        /*0144*/ 	.byte	0x04, 0x36
        /*0146*/ 	.short	(.L_1922 - .L_1921)
.L_1921:
        /*0148*/ 	.word	0x00000008
.L_1922:


//--------------------- .nv.info._ZN10layer_norm13ln_fwd_kernelINS_13Kernel_traitsI13__nv_bfloat16S2_fS2_fjLj3072ELj1ELj1ELj4ELj16ENS_18Kernel_traits_baseILj3072ES2_S2_fS2_fjLj128EEEEELb0ELb1ELb0ELb1EEEvNS_9FwdParamsE --------------------------
	.section	.nv.info._ZN10layer_norm13ln_fwd_kernelINS_13Kernel_traitsI13__nv_bfloat16S2_fS2_fjLj3072ELj1ELj1ELj4ELj16ENS_18Kernel_traits_baseILj3072ES2_S2_fS2_fjLj128EEEEELb0ELb1ELb0ELb1EEEvNS_9FwdParamsE,"",@"SHT_CUDA_INFO"
	.sectionflags	@""
	.align	4


	//----- nvinfo : EIATTR_CUDA_API_VERSION
	.align		4
        /*0000*/ 	.byte	0x04, 0x37
        /*0002*/ 	.short	(.L_1924 - .L_1923)
.L_1923:
        /*0004*/ 	.word	0x00000082


	//----- nvinfo : EIATTR_KPARAM_INFO
	.align		4
.L_1924:
        /*0008*/ 	.byte	0x04, 0x17
        /*000a*/ 	.short	(.L_1926 - .L_1925)
.L_1925:
        /*000c*/ 	.word	0x00000000
        /*0010*/ 	.short	0x0000
        /*0012*/ 	.short	0x0000
        /*0014*/ 	.byte	0x00, 0xf0, 0xa1, 0x03


	//----- nvinfo : EIATTR_SPARSE_MMA_MASK
	.align		4
.L_1926:
        /*0018*/ 	.byte	0x03, 0x50
        /*001a*/ 	.short	0x0000


	//----- nvinfo : EIATTR_MAXREG_COUNT
	.align		4
        /*001c*/ 	.byte	0x03, 0x1b
        /*001e*/ 	.short	0x00ff


	//----- nvinfo : EIATTR_NUM_BARRIERS
	.align		4
        /*0020*/ 	.byte	0x02, 0x4c
        /*0022*/ 	.byte	0x01
	.zero		1


	//----- nvinfo : EIATTR_MERCURY_ISA_VERSION
	.align		4
        /*0024*/ 	.byte	0x03, 0x5f
        /*0026*/ 	.short	0x0101


	//----- nvinfo : EIATTR_COOP_GROUP_MASK_REGIDS
	.align		4
        /*0028*/ 	.byte	0x04, 0x29
        /*002a*/ 	.short	(.L_1928 - .L_1927)


	//   ....[0]....
.L_1927:
        /*002c*/ 	.word	0xffffffff


	//   ....[1]....
        /*0030*/ 	.word	0xffffffff


	//   ....[2]....
        /*0034*/ 	.word	0xffffffff


	//   ....[3]....
        /*0038*/ 	.word	0xffffffff


	//   ....[4]....
        /*003c*/ 	.word	0xffffffff


	//   ....[5]....
        /*0040*/ 	.word	0xffffffff


	//   ....[6]....
        /*0044*/ 	.word	0xffffffff


	//   ....[7]....
        /*0048*/ 	.word	0xffffffff


	//   ....[8]....
        /*004c*/ 	.word	0xffffffff


	//   ....[9]....
        /*0050*/ 	.word	0xffffffff


	//   ....[10]....
        /*0054*/ 	.word	0xffffffff


	//   ....[11]....
        /*0058*/ 	.word	0xffffffff


	//   ....[12]....
        /*005c*/ 	.word	0xffffffff


	//   ....[13]....
        /*0060*/ 	.word	0xffffffff


	//   ....[14]....
        /*0064*/ 	.word	0xffffffff


	//   ....[15]....
        /*0068*/ 	.word	0xffffffff


	//   ....[16]....
        /*006c*/ 	.word	0xffffffff


	//   ....[17]....
        /*0070*/ 	.word	0xffffffff


	//   ....[18]....
        /*0074*/ 	.word	0x05000027


	//   ....[19]....
        /*0078*/ 	.word	0x05000027


	//   ....[20]....
        /*007c*/ 	.word	0x05000027


	//   ....[21]....
        /*0080*/ 	.word	0x05000027


	//   ....[22]....
        /*0084*/ 	.word	0x05000027


	//   ....[23]....
        /*0088*/ 	.word	0x05000027


	//   ....[24]....
        /*008c*/ 	.word	0x05000027


	//   ....[25]....
        /*0090*/ 	.word	0x05000027


	//   ....[26]....
        /*0094*/ 	.word	0x05000027


	//   ....[27]....
        /*0098*/ 	.word	0x05000027


	//----- nvinfo : EIATTR_COOP_GROUP_INSTR_OFFSETS
	.align		4
.L_1928:
        /*009c*/ 	.byte	0x04, 0x28
        /*009e*/ 	.short	(.L_1930 - .L_1929)


	//   ....[0]....
.L_1929:
        /*00a0*/ 	.word	0x00001710


	//   ....[1]....
        /*00a4*/ 	.word	0x00001730


	//   ....[2]....
        /*00a8*/ 	.word	0x00001750


	//   ....[3]....
        /*00ac*/ 	.word	0x00001770


	//   ....[4]....
        /*00b0*/ 	.word	0x00001790


	//   ....[5]....
        /*00b4*/ 	.word	0x00001ac0


	//   ....[6]....
        /*00b8*/ 	.word	0x00001ae0


	//   ....[7]....
        /*00bc*/ 	.word	0x00001b00


	//   ....[8]....
        /*00c0*/ 	.word	0x00001b20


	//   ....[9]....
        /*00c4*/ 	.word	0x00001b40


	//   ....[10]....
        /*00c8*/ 	.word	0x00001ca0


	//   ....[11]....
        /*00cc*/ 	.word	0x00001ce0


	//   ....[12]....
        /*00d0*/ 	.word	0x00001cf0


	//   ....[13]....
        /*00d4*/ 	.word	0x00001dc0


	//   ....[14]....
        /*00d8*/ 	.word	0x00001dd0


	//   ....[15]....
        /*00dc*/ 	.word	0x00001e00


	//   ....[16]....
        /*00e0*/ 	.word	0x00001ed0


	//   ....[17]....
        /*00e4*/ 	.word	0x00001ee0


	//   ....[18]....
        /*00e8*/ 	.word	0x00002600


	//   ....[19]....
        /*00ec*/ 	.word	0x00002660


	//   ....[20]....
        /*00f0*/ 	.word	0x000026c0


	//   ....[21]....
        /*00f4*/ 	.word	0x00002720


	//   ....[22]....
        /*00f8*/ 	.word	0x00002780


	//   ....[23]....
        /*00fc*/ 	.word	0x00002af0


	//   ....[24]....
        /*0100*/ 	.word	0x00002b50


	//   ....[25]....
        /*0104*/ 	.word	0x00002bb0


	//   ....[26]....
        /*0108*/ 	.word	0x00002c10


	//   ....[27]....
        /*010c*/ 	.word	0x00002c70


	//----- nvinfo : EIATTR_EXIT_INSTR_OFFSETS
	.align		4
.L_1930:
        /*0110*/ 	.byte	0x04, 0x1c
        /*0112*/ 	.short	(.L_1932 - .L_1931)


	//   ....[0]....
.L_1931:
        /*0114*/ 	.word	0x00000190


	//   ....[1]....
        /*0118*/ 	.word	0x000025b0


	//----- nvinfo : EIATTR_MAX_THREADS
	.align		4
.L_1932:
        /*011c*/ 	.byte	0x04, 0x05
        /*011e*/ 	.short	(.L_1934 - .L_1933)
.L_1933:
        /*0120*/ 	.word	0x00000080
        /*0124*/ 	.word	0x00000001
        /*0128*/ 	.word	0x00000001


	//----- nvinfo : EIATTR_CRS_STACK_SIZE
	.align		4
.L_1934:
        /*012c*/ 	.byte	0x04, 0x1e
        /*012e*/ 	.short	(.L_1936 - .L_1935)
.L_1935:
        /*0130*/ 	.word	0x00000000


	//----- nvinfo : EIATTR_CBANK_PARAM_SIZE
	.align		4
.L_1936:
        /*0134*/ 	.byte	0x03, 0x19
        /*0136*/ 	.short	0x00e8


	//----- nvinfo : EIATTR_PARAM_CBANK
	.align		4
        /*0138*/ 	.byte	0x04, 0x0a
        /*013a*/ 	.short	(.L_1938 - .L_1937)
	.align		4
.L_1937:
        /*013c*/ 	.word	index@(.nv.constant0._ZN10layer_norm13ln_fwd_kernelINS_13Kernel_traitsI13__nv_bfloat16S2_fS2_fjLj3072ELj1ELj1ELj4ELj16ENS_18Kernel_traits_baseILj3072ES2_S2_fS2_fjLj128EEEEELb0ELb1ELb0ELb1EEEvNS_9FwdParamsE)
        /*0140*/ 	.short	0x0210
        /*0142*/ 	.short	0x00e8


	//----- nvinfo : EIATTR_SW_WAR
	.align		4
.L_1938:
        /*0144*/ 	.byte	0x04, 0x36
        /*0146*/ 	.short	(.L_1940 - .L_1939)
.L_1939:
        /*0148*/ 	.word	0x00000008
.L_1940:


//--------------------- .nv.info._ZN10layer_norm13ln_fwd_kernelINS_13Kernel_traitsI13__nv_bfloat16S2_fS2_fjLj3072ELj1ELj1ELj4ELj16ENS_18Kernel_traits_baseILj3072ES2_S2_fS2_fjLj128EEEEELb0ELb1ELb1ELb0EEEvNS_9FwdParamsE --------------------------
	.section	.nv.info._ZN10layer_norm13ln_fwd_kernelINS_13Kernel_traitsI13__nv_bfloat16S2_fS2_fjLj3072ELj1ELj1ELj4ELj16ENS_18Kernel_traits_baseILj3072ES2_S2_fS2_fjLj128EEEEELb0ELb1ELb1ELb0EEEvNS_9FwdParamsE,"",@"SHT_CUDA_INFO"
	.sectionflags	@""
	.align	4


	//----- nvinfo : EIATTR_CUDA_API_VERSION
	.align		4
        /*0000*/ 	.byte	0x04, 0x37
        /*0002*/ 	.short	(.L_1942 - .L_1941)
.L_1941:
        /*0004*/ 	.word	0x00000082


	//----- nvinfo : EIATTR_KPARAM_INFO
	.align		4
.L_1942:
        /*0008*/ 	.byte	0x04, 0x17
        /*000a*/ 	.short	(.L_1944 - .L_1943)
.L_1943:
        /*000c*/ 	.word	0x00000000
        /*0010*/ 	.short	0x0000
        /*0012*/ 	.short	0x0000
        /*0014*/ 	.byte	0x00, 0xf0, 0xa1, 0x03


	//----- nvinfo : EIATTR_SPARSE_MMA_MASK
	.align		4
.L_1944:
        /*0018*/ 	.byte	0x03, 0x50
        /*001a*/ 	.short	0x0000


	//----- nvinfo : EIATTR_MAXREG_COUNT
	.align		4
        /*001c*/ 	.byte	0x03, 0x1b
        /*001e*/ 	.short	0x00ff


	//----- nvinfo : EIATTR_NUM_BARRIERS
	.align		4
        /*0020*/ 	.byte	0x02, 0x4c
        /*0022*/ 	.byte	0x01
	.zero		1


	//----- nvinfo : EIATTR_MERCURY_ISA_VERSION
	.align		4
        /*0024*/ 	.byte	0x03, 0x5f
        /*0026*/ 	.short	0x0101


	//----- nvinfo : EIATTR_COOP_GROUP_MASK_REGIDS
	.align		4
        /*0028*/ 	.byte	0x04, 0x29
        /*002a*/ 	.short	(.L_1946 - .L_1945)


	//   ....[0]....
.L_1945:
        /*002c*/ 	.word	0xffffffff


	//   ....[1]....
        /*0030*/ 	.word	0xffffffff


	//   ....[2]....
        /*0034*/ 	.word	0xffffffff


	//   ....[3]....
        /*0038*/ 	.word	0xffffffff


	//   ....[4]....
        /*003c*/ 	.word	0xffffffff


	//   ....[5]....
        /*0040*/ 	.word	0xffffffff


	//   ....[6]....
        /*0044*/ 	.word	0xffffffff


	//   ....[7]....
        /*0048*/ 	.word	0xffffffff


	//   ....[8]....
        /*004c*/ 	.word	0xffffffff


	//   ....[9]....
        /*0050*/ 	.word	0xffffffff


	//   ....[10]....
        /*0054*/ 	.word	0xffffffff


	//   ....[11]....
        /*0058*/ 	.word	0xffffffff


	//   ....[12]....
        /*005c*/ 	.word	0xffffffff


	//   ....[13]....
        /*0060*/ 	.word	0xffffffff


	//   ....[14]....
        /*0064*/ 	.word	0xffffffff


	//   ....[15]....
        /*0068*/ 	.word	0xffffffff


	//   ....[16]....
        /*006c*/ 	.word	0xffffffff


	//   ....[17]....
        /*0070*/ 	.word	0xffffffff


	//   ....[18]....
        /*0074*/ 	.word	0x0500007c


	//   ....[19]....
        /*0078*/ 	.word	0x0500007c


	//   ....[20]....
        /*007c*/ 	.word	0x0500007c


	//   ....[21]....
        /*0080*/ 	.word	0x0500007c


	//   ....[22]....
        /*0084*/ 	.word	0x0500007c


	//   ....[23]....
        /*0088*/ 	.word	0x0500007c


	//   ....[24]....
        /*008c*/ 	.word	0x0500007c


	//   ....[25]....
        /*0090*/ 	.word	0x0500007c


	//   ....[26]....
        /*0094*/ 	.word	0x0500007c


	//   ....[27]....
        /*0098*/ 	.word	0x0500007c


	//----- nvinfo : EIATTR_COOP_GROUP_INSTR_OFFSETS
	.align		4
.L_1946:
        /*009c*/ 	.byte	0x04, 0x28
        /*009e*/ 	.short	(.L_1948 - .L_1947)


	//   ....[0]....
.L_1947:
        /*00a0*/ 	.word	0x00002390


	//   ....[1]....
        /*00a4*/ 	.word	0x000023b0


	//   ....[2]....
        /*00a8*/ 	.word	0x000023d0


	//   ....[3]....
        /*00ac*/ 	.word	0x000023f0


	//   ....[4]....
        /*00b0*/ 	.word	0x00002410


	//   ....[5]....
        /*00b4*/ 	.word	0x00002750


	//   ....[6]....
        /*00b8*/ 	.word	0x00002770


	//   ....[7]....
        /*00bc*/ 	.word	0x00002790


	//   ....[8]....
        /*00c0*/ 	.word	0x000027b0


	//   ....[9]....
        /*00c4*/ 	.word	0x000027d0


	//   ....[10]....
        /*00c8*/ 	.word	0x00002920


	//   ....[11]....
        /*00cc*/ 	.word	0x000029a0


	//   ....[12]....
        /*00d0*/ 	.word	0x00002a10


	//   ....[13]....
        /*00d4*/ 	.word	0x00002a40


	//   ....[14]....
        /*00d8*/ 	.word	0x00002a90


	//   ....[15]....
        /*00dc*/ 	.word	0x00002b20


	//   ....[16]....
        /*00e0*/ 	.word	0x00002b70


	//   ....[17]....
        /*00e4*/ 	.word	0x00002b90


	//   ....[18]....
        /*00e8*/ 	.word	0x00003420


	//   ....[19]....
        /*00ec*/ 	.word	0x00003470


	//   ....[20]....
        /*00f0*/ 	.word	0x000034d0


	//   ....[21]....
        /*00f4*/ 	.word	0x00003530


	//   ....[22]....
        /*00f8*/ 	.word	0x00003580


	//   ....[23]....
        /*00fc*/ 	.word	0x000038f0


	//   ....[24]....
        /*0100*/ 	.word	0x00003940


	//   ....[25]....
        /*0104*/ 	.word	0x00003990


	//   ....[26]....
        /*0108*/ 	.word	0x000039e0


	//   ....[27]....
        /*010c*/ 	.word	0x00003a30


	//----- nvinfo : EIATTR_EXIT_INSTR_OFFSETS
	.align		4
.L_1948:
        /*0110*/ 	.byte	0x04, 0x1c
        /*0112*/ 	.short	(.L_1950 - .L_1949)


	//   ....[0]....
.L_1949:
        /*0114*/ 	.word	0x00000610


	//   ....[1]....
        /*0118*/ 	.word	0x000033d0


	//----- nvinfo : EIATTR_MAX_THREADS
	.align		4
.L_1950:
        /*011c*/ 	.byte	0x04, 0x05
        /*011e*/ 	.short	(.L_1952 - .L_1951)
.L_1951:
        /*0120*/ 	.word	0x00000080
        /*0124*/ 	.word	0x00000001
        /*0128*/ 	.word	0x00000001


	//----- nvinfo : EIATTR_CRS_STACK_SIZE
	.align		4
.L_1952:
        /*012c*/ 	.byte	0x04, 0x1e
        /*012e*/ 	.short	(.L_1954 - .L_1953)
.L_1953:
        /*0130*/ 	.word	0x00000000


	//----- nvinfo : EIATTR_CBANK_PARAM_SIZE
	.align		4
.L_1954:
        /*0134*/ 	.byte	0x03, 0x19
        /*0136*/ 	.short	0x00e8


	//----- nvinfo : EIATTR_PARAM_CBANK
	.align		4
        /*0138*/ 	.byte	0x04, 0x0a
        /*013a*/ 	.short	(.L_1956 - .L_1955)
	.align		4
.L_1955:
        /*013c*/ 	.word	index@(.nv.constant0._ZN10layer_norm13ln_fwd_kernelINS_13Kernel_traitsI13__nv_bfloat16S2_fS2_fjLj3072ELj1ELj1ELj4ELj16ENS_18Kernel_traits_baseILj3072ES2_S2_fS2_fjLj128EEEEELb0ELb1ELb1ELb0EEEvNS_9FwdParamsE)
        /*0140*/ 	.short	0x0210
        /*0142*/ 	.short	0x00e8


	//----- nvinfo : EIATTR_SW_WAR
	.align		4
.L_1956:
        /*0144*/ 	.byte	0x04, 0x36
        /*0146*/ 	.short	(.L_1958 - .L_1957)
.L_1957:
        /*0148*/ 	.word	0x00000008
.L_1958:


//--------------------- .nv.info._ZN10layer_norm13ln_fwd_kernelINS_13Kernel_traitsI13__nv_bfloat16S2_fS2_fjLj3072ELj1ELj1ELj4ELj16ENS_18Kernel_traits_baseILj3072ES2_S2_fS2_fjLj128EEEEELb0ELb1ELb1ELb1EEEvNS_9FwdParamsE --------------------------
	.section	.nv.info._ZN10layer_norm13ln_fwd_kernelINS_13Kernel_traitsI13__nv_bfloat16S2_fS2_fjLj3072ELj1ELj1ELj4ELj16ENS_18Kernel_traits_baseILj3072ES2_S2_fS2_fjLj128EEEEELb0ELb1ELb1ELb1EEEvNS_9FwdParamsE,"",@"SHT_CUDA_INFO"
	.sectionflags	@""
	.align	4


	//----- nvinfo : EIATTR_CUDA_API_VERSION
	.align		4
        /*0000*/ 	.byte	0x04, 0x37
        /*0002*/ 	.short	(.L_1960 - .L_1959)
.L_1959:
        /*0004*/ 	.word	0x00000082


	//----- nvinfo : EIATTR_KPARAM_INFO
	.align		4
.L_1960:
        /*0008*/ 	.byte	0x04, 0x17
        /*000a*/ 	.short	(.L_1962 - .L_1961)
.L_1961:
        /*000c*/ 	.word	0x00000000
        /*0010*/ 	.short	0x0000
        /*0012*/ 	.short	0x0000
        /*0014*/ 	.byte	0x00, 0xf0, 0xa1, 0x03


	//----- nvinfo : EIATTR_SPARSE_MMA_MASK
	.align		4
.L_1962:
        /*0018*/ 	.byte	0x03, 0x50
        /*001a*/ 	.short	0x0000


	//----- nvinfo : EIATTR_MAXREG_COUNT
	.align		4
        /*001c*/ 	.byte	0x03, 0x1b
        /*001e*/ 	.short	0x00ff


	//----- nvinfo : EIATTR_NUM_BARRIERS
	.align		4
        /*0020*/ 	.byte	0x02, 0x4c
        /*0022*/ 	.byte	0x01
	.zero		1


	//----- nvinfo : EIATTR_MERCURY_ISA_VERSION
	.align		4
        /*0024*/ 	.byte	0x03, 0x5f
        /*0026*/ 	.short	0x0101


	//----- nvinfo : EIATTR_COOP_GROUP_MASK_REGIDS
	.align		4
        /*0028*/ 	.byte	0x04, 0x29
        /*002a*/ 	.short	(.L_1964 - .L_1963)


	//   ....[0]....
.L_1963:
        /*002c*/ 	.word	0xffffffff


	//   ....[1]....
        /*0030*/ 	.word	0xffffffff


	//   ....[2]....
        /*0034*/ 	.word	0xffffffff


	//   ....[3]....
        /*0038*/ 	.word	0xffffffff


	//   ....[4]....
        /*003c*/ 	.word	0xffffffff


	//   ....[5]....
        /*0040*/ 	.word	0xffffffff


	//   ....[6]....
        /*0044*/ 	.word	0xffffffff


	//   ....[7]....
        /*0048*/ 	.word	0xffffffff


	//   ....[8]....
        /*004c*/ 	.word	0xffffffff


	//   ....[9]....
        /*0050*/ 	.word	0xffffffff


	//   ....[10]....
        /*0054*/ 	.word	0xffffffff


	//   ....[11]....
        /*0058*/ 	.word	0xffffffff


	//   ....[12]....
        /*005c*/ 	.word	0xffffffff


	//   ....[13]....
        /*0060*/ 	.word	0xffffffff


	//   ....[14]....
        /*0064*/ 	.word	0xffffffff


	//   ....[15]....
        /*0068*/ 	.word	0xffffffff


	//   ....[16]....
        /*006c*/ 	.word	0xffffffff


	//   ....[17]....
        /*0070*/ 	.word	0xffffffff


	//   ....[18]....
        /*0074*/ 	.word	0x05000074


	//   ....[19]....
        /*0078*/ 	.word	0x05000074


	//   ....[20]....
        /*007c*/ 	.word	0x05000074


	//   ....[21]....
        /*0080*/ 	.word	0x05000074


	//   ....[22]....
        /*0084*/ 	.word	0x05000074


	//   ....[23]....
        /*0088*/ 	.word	0x05000074


	//   ....[24]....
        /*008c*/ 	.word	0x05000074


	//   ....[25]....
        /*0090*/ 	.word	0x05000074


	//   ....[26]....
        /*0094*/ 	.word	0x05000074


	//   ....[27]....
        /*0098*/ 	.word	0x05000074


	//----- nvinfo : EIATTR_COOP_GROUP_INSTR_OFFSETS
	.align		4
.L_1964:
        /*009c*/ 	.byte	0x04, 0x28
        /*009e*/ 	.short	(.L_1966 - .L_1965)


	//   ....[0]....
.L_1965:
        /*00a0*/ 	.word	0x00001dd0


	//   ....[1]....
        /*00a4*/ 	.word	0x00001df0


	//   ....[2]....
        /*00a8*/ 	.word	0x00001e10


	//   ....[3]....
        /*00ac*/ 	.word	0x00001e30


	//   ....[4]....
        /*00b0*/ 	.word	0x00001e50


	//   ....[5]....
        /*00b4*/ 	.word	0x00002180


	//   ....[6]....
        /*00b8*/ 	.word	0x000021a0


	//   ....[7]....
        /*00bc*/ 	.word	0x000021c0


	//   ....[8]....
        /*00c0*/ 	.word	0x000021e0


	//   ....[9]....
        /*00c4*/ 	.word	0x00002200


	//   ....[10]....
        /*00c8*/ 	.word	0x00002360


	//   ....[11]....
        /*00cc*/ 	.word	0x000023d0


	//   ....[12]....
        /*00d0*/ 	.word	0x000023e0


	//   ....[13]....
        /*00d4*/ 	.word	0x00002410


	//   ....[14]....
        /*00d8*/ 	.word	0x00002470


	//   ....[15]....
        /*00dc*/ 	.word	0x000024b0


	//   ....[16]....
        /*00e0*/ 	.word	0x00002580


	//   ....[17]....
        /*00e4*/ 	.word	0x000025b0


	//   ....[18]....
        /*00e8*/ 	.word	0x00002eb0


	//   ....[19]....
        /*00ec*/ 	.word	0x00002f20


	//   ....[20]....
        /*00f0*/ 	.word	0x00002f90


	//   ....[21]....
        /*00f4*/ 	.word	0x00003000


	//   ....[22]....
        /*00f8*/ 	.word	0x00003070


	//   ....[23]....
        /*00fc*/ 	.word	0x000033f0


	//   ....[24]....
        /*0100*/ 	.word	0x00003460


	//   ....[25]....
        /*0104*/ 	.word	0x000034d0


	//   ....[26]....
        /*0108*/ 	.word	0x00003540


	//   ....[27]....
        /*010c*/ 	.word	0x000035b0


	//----- nvinfo : EIATTR_EXIT_INSTR_OFFSETS
	.align		4
.L_1966:
        /*0110*/ 	.byte	0x04, 0x1c
        /*0112*/ 	.short	(.L_1968 - .L_1967)


	//   ....[0]....
.L_1967:
        /*0114*/ 	.word	0x00000190


	//   ....[1]....
        /*0118*/ 	.word	0x00002e50


	//----- nvinfo : EIATTR_MAX_THREADS
	.align		4
.L_1968:
        /*011c*/ 	.byte	0x04, 0x05
        /*011e*/ 	.short	(.L_1970 - .L_1969)
.L_1969:
        /*0120*/ 	.word	0x00000080
        /*0124*/ 	.word	0x00000001
        /*0128*/ 	.word	0x00000001


	//----- nvinfo : EIATTR_CRS_STACK_SIZE
	.align		4
.L_1970:
        /*012c*/ 	.byte	0x04, 0x1e
        /*012e*/ 	.short	(.L_1972 - .L_1971)
.L_1971:
        /*0130*/ 	.word	0x00000000


	//----- nvinfo : EIATTR_CBANK_PARAM_SIZE
	.align		4
.L_1972:
        /*0134*/ 	.byte	0x03, 0x19
        /*0136*/ 	.short	0x00e8


	//----- nvinfo : EIATTR_PARAM_CBANK
	.align		4
        /*0138*/ 	.byte	0x04, 0x0a
        /*013a*/ 	.short	(.L_1974 - .L_1973)
	.align		4
.L_1973:
        /*013c*/ 	.word	index@(.nv.constant0._ZN10layer_norm13ln_fwd_kernelINS_13Kernel_traitsI13__nv_bfloat16S2_fS2_fjLj3072ELj1ELj1ELj4ELj16ENS_18Kernel_traits_baseILj3072ES2_S2_fS2_fjLj128EEEEELb0ELb1ELb1ELb1EEEvNS_9FwdParamsE)
        /*0140*/ 	.short	0x0210
        /*0142*/ 	.short	0x00e8


	//----- nvinfo : EIATTR_SW_WAR
	.align		4
.L_1974:
        /*0144*/ 	.byte	0x04, 0x36
        /*0146*/ 	.short	(.L_1976 - .L_1975)
.L_1975:
        /*0148*/ 	.word	0x00000008
.L_1976:


//--------------------- .nv.info._ZN10layer_norm13ln_fwd_kernelINS_13Kernel_traitsI13__nv_bfloat16S2_fS2_fjLj3072ELj1ELj1ELj4ELj16ENS_18Kernel_traits_baseILj3072ES2_S2_fS2_fjLj128EEEEELb1ELb0ELb0ELb0EEEvNS_9FwdParamsE --------------------------
	.section	.nv.info._ZN10layer_norm13ln_fwd_kernelINS_13Kernel_traitsI13__nv_bfloat16S2_fS2_fjLj3072ELj1ELj1ELj4ELj16ENS_18Kernel_traits_baseILj3072ES2_S2_fS2_fjLj128EEEEELb1ELb0ELb0ELb0EEEvNS_9FwdParamsE,"",@"SHT_CUDA_INFO"
	.sectionflags	@""
	.align	4


	//----- nvinfo : EIATTR_CUDA_API_VERSION
	.align		4
        /*0000*/ 	.byte	0x04, 0x37
        /*0002*/ 	.short	(.L_1978 - .L_1977)
.L_1977:
        /*0004*/ 	.word	0x00000082


	//----- nvinfo : EIATTR_KPARAM_INFO
	.align		4
.L_1978:
        /*0008*/ 	.byte	0x04, 0x17
        /*000a*/ 	.short	(.L_1980 - .L_1979)
.L_1979:
        /*000c*/ 	.word	0x00000000
        /*0010*/ 	.short	0x0000
        /*0012*/ 	.short	0x0000
        /*0014*/ 	.byte	0x00, 0xf0, 0xa1, 0x03


	//----- nvinfo : EIATTR_SPARSE_MMA_MASK
	.align		4
.L_1980:
        /*0018*/ 	.byte	0x03, 0x50
        /*001a*/ 	.short	0x0000


	//----- nvinfo : EIATTR_MAXREG_COUNT
	.align		4
        /*001c*/ 	.byte	0x03, 0x1b
        /*001e*/ 	.short	0x00ff


	//----- nvinfo : EIATTR_NUM_BARRIERS
	.align		4
        /*0020*/ 	.byte	0x02, 0x4c
        /*0022*/ 	.byte	0x01
	.zero		1


	//----- nvinfo : EIATTR_MERCURY_ISA_VERSION
	.align		4
        /*0024*/ 	.byte	0x03, 0x5f
        /*0026*/ 	.short	0x0101


	//----- nvinfo : EIATTR_COOP_GROUP_MASK_REGIDS
	.align		4
        /*0028*/ 	.byte	0x04, 0x29
        /*002a*/ 	.short	(.L_1982 - .L_1981)


	//   ....[0]....
.L_1981:
        /*002c*/ 	.word	0xffffffff


	//   ....[1]....
        /*0030*/ 	.word	0xffffffff


	//   ....[2]....
        /*0034*/ 	.word	0xffffffff


	//   ....[3]....
        /*0038*/ 	.word	0xffffffff


	//   ....[4]....
        /*003c*/ 	.word	0xffffffff


	//   ....[5]....
        /*0040*/ 	.word	0xffffffff


	//   ....[6]....
        /*0044*/ 	.word	0xffffffff


	//   ....[7]....
        /*0048*/ 	.word	0xffffffff


	//   ....[8]....
        /*004c*/ 	.word	0xffffffff


	//   ....[9]....
        /*0050*/ 	.word	0xffffffff


	//   ....[10]....
        /*0054*/ 	.word	0xffffffff


	//   ....[11]....
        /*0058*/ 	.word	0xffffffff


	//   ....[12]....
        /*005c*/ 	.word	0xffffffff


	//   ....[13]....
        /*0060*/ 	.word	0xffffffff


	//   ....[14]....
        /*0064*/ 	.word	0xffffffff


	//   ....[15]....
        /*0068*/ 	.word	0xffffffff


	//   ....[16]....
        /*006c*/ 	.word	0xffffffff


	//   ....[17]....
        /*0070*/ 	.word	0xffffffff


	//   ....[18]....
        /*0074*/ 	.word	0x0500006d


	//   ....[19]....
        /*0078*/ 	.word	0x0500006d


	//   ....[20]....
        /*007c*/ 	.word	0x0500006d


	//   ....[21]....
        /*0080*/ 	.word	0x0500006d


	//   ....[22]....
        /*0084*/ 	.word	0x0500006d


	//   ....[23]....
        /*0088*/ 	.word	0x0500006d


	//   ....[24]....
        /*008c*/ 	.word	0x0500006d


	//   ....[25]....
        /*0090*/ 	.word	0x0500006d


	//   ....[26]....
        /*0094*/ 	.word	0x0500006d


	//   ....[27]....
        /*0098*/ 	.word	0x0500006d


	//----- nvinfo : EIATTR_COOP_GROUP_INSTR_OFFSETS
	.align		4
.L_1982:
        /*009c*/ 	.byte	0x04, 0x28
        /*009e*/ 	.short	(.L_1984 - .L_1983)


	//   ....[0]....
.L_1983:
        /*00a0*/ 	.word	0x00009a80


	//   ....[1]....
        /*00a4*/ 	.word	0x00009aa0


	//   ....[2]....
        /*00a8*/ 	.word	0x00009ac0


	//   ....[3]....
        /*00ac*/ 	.word	0x00009ae0


	//   ....[4]....
        /*00b0*/ 	.word	0x00009b00


	//   ....[5]....
        /*00b4*/ 	.word	0x00009e40


	//   ....[6]....
        /*00b8*/ 	.word	0x00009e60


	//   ....[7]....
        /*00bc*/ 	.word	0x00009e80


	//   ....[8]....
        /*00c0*/ 	.word	0x00009ea0


	//   ....[9]....
        /*00c4*/ 	.word	0x00009ec0


	//   ....[10]....
        /*00c8*/ 	.word	0x0000a050


	//   ....[11]....
        /*00cc*/ 	.word	0x0000a0a0


	//   ....[12]....
        /*00d0*/ 	.word	0x0000a0c0


	//   ....[13]....
        /*00d4*/ 	.word	0x0000a0d0


	//   ....[14]....
        /*00d8*/ 	.word	0x0000a190


	//   ....[15]....
        /*00dc*/ 	.word	0x0000a1c0


	//   ....[16]....
        /*00e0*/ 	.word	0x0000a260


	//   ....[17]....
        /*00e4*/ 	.word	0x0000a290


	//   ....[18]....
        /*00e8*/ 	.word	0x0000aa90


	//   ....[19]....
        /*00ec*/ 	.word	0x0000ab00


	//   ....[20]....
        /*00f0*/ 	.word	0x0000ab70


	//   ....[21]....
        /*00f4*/ 	.word	0x0000abe0


	//   ....[22]....
        /*00f8*/ 	.word	0x0000ac50


	//   ....[23]....
        /*00fc*/ 	.word	0x0000afd0


	//   ....[24]....
        /*0100*/ 	.word	0x0000b040


	//   ....[25]....
        /*0104*/ 	.word	0x0000b0b0


	//   ....[26]....
        /*0108*/ 	.word	0x0000b120


	//   ....[27]....
        /*010c*/ 	.word	0x0000b190


	//----- nvinfo : EIATTR_EXIT_INSTR_OFFSETS
	.align		4
.L_1984:
        /*0110*/ 	.byte	0x04, 0x1c
        /*0112*/ 	.short	(.L_1986 - .L_1985)


	//   ....[0]....
.L_1985:
        /*0114*/ 	.word	0x00000910


	//   ....[1]....
        /*0118*/ 	.word	0x0000aa30


	//----- nvinfo : EIATTR_MAX_THREADS
	.align		4
.L_1986:
        /*011c*/ 	.byte	0x04, 0x05
        /*011e*/ 	.short	(.L_1988 - .L_1987)
.L_1987:
        /*0120*/ 	.word	0x00000080
        /*0124*/ 	.word	0x00000001
        /*0128*/ 	.word	0x00000001


	//----- nvinfo : EIATTR_CRS_STACK_SIZE
	.align		4
.L_1988:
        /*012c*/ 	.byte	0x04, 0x1e
        /*012e*/ 	.short	(.L_1990 - .L_1989)
.L_1989:
        /*0130*/ 	.word	0x00000000


	//----- nvinfo : EIATTR_CBANK_PARAM_SIZE
	.align		4
.L_1990:
        /*0134*/ 	.byte	0x03, 0x19
        /*0136*/ 	.short	0x00e8


	//----- nvinfo : EIATTR_PARAM_CBANK
	.align		4
        /*0138*/ 	.byte	0x04, 0x0a
        /*013a*/ 	.short	(.L_1992 - .L_1991)
	.align		4
.L_1991:
        /*013c*/ 	.word	index@(.nv.constant0._ZN10layer_norm13ln_fwd_kernelINS_13Kernel_traitsI13__nv_bfloat16S2_fS2_fjLj3072ELj1ELj1ELj4ELj16ENS_18Kernel_traits_baseILj3072ES2_S2_fS2_fjLj128EEEEELb1ELb0ELb0ELb0EEEvNS_9FwdParamsE)
        /*0140*/ 	.short	0x0210
        /*0142*/ 	.short	0x00e8


	//----- nvinfo : EIATTR_SW_WAR
	.align		4
.L_1992:
        /*0144*/ 	.byte	0x04, 0x36
        /*0146*/ 	.short	(.L_1994 - .L_1993)
.L_1993:
        /*0148*/ 	.word	0x00000008
.L_1994:


//--------------------- .nv.info._ZN10layer_norm13ln_fwd_kernelINS_13Kernel_traitsI13__nv_bfloat16S2_fS2_fjLj3072ELj1ELj1ELj4ELj16ENS_18Kernel_traits_baseILj3072ES2_S2_fS2_fjLj128EEEEELb1ELb0ELb0ELb1EEEvNS_9FwdParamsE --------------------------
	.section	.nv.info._ZN10layer_norm13ln_fwd_kernelINS_13Kernel_traitsI13__nv_bfloat16S2_fS2_fjLj3072ELj1ELj1ELj4ELj16ENS_18Kernel_traits_baseILj3072ES2_S2_fS2_fjLj128EEEEELb1ELb0ELb0ELb1EEEvNS_9FwdParamsE,"",@"SHT_CUDA_INFO"
	.sectionflags	@""
	.align	4


	//----- nvinfo : EIATTR_CUDA_API_VERSION
	.align		4
        /*0000*/ 	.byte	0x04, 0x37
        /*0002*/ 	.short	(.L_1996 - .L_1995)
.L_1995:
        /*0004*/ 	.word	0x00000082


	//----- nvinfo : EIATTR_KPARAM_INFO
	.align		4
.L_1996:
        /*0008*/ 	.byte	0x04, 0x17
        /*000a*/ 	.short	(.L_1998 - .L_1997)
.L_1997:
        /*000c*/ 	.word	0x00000000
        /*0010*/ 	.short	0x0000
        /*0012*/ 	.short	0x0000
        /*0014*/ 	.byte	0x00, 0xf0, 0xa1, 0x03


	//----- nvinfo : EIATTR_SPARSE_MMA_MASK
	.align		4
.L_1998:
        /*0018*/ 	.byte	0x03, 0x50
        /*001a*/ 	.short	0x0000


	//----- nvinfo : EIATTR_MAXREG_COUNT
	.align		4
        /*001c*/ 	.byte	0x03, 0x1b
        /*001e*/ 	.short	0x00ff


	//----- nvinfo : EIATTR_NUM_BARRIERS
	.align		4
        /*0020*/ 	.byte	0x02, 0x4c
        /*0022*/ 	.byte	0x01
	.zero		1


	//----- nvinfo : EIATTR_MERCURY_ISA_VERSION
	.align		4
        /*0024*/ 	.byte	0x03, 0x5f
        /*0026*/ 	.short	0x0101


	//----- nvinfo : EIATTR_COOP_GROUP_MASK_REGIDS
	.align		4
        /*0028*/ 	.byte	0x04, 0x29
        /*002a*/ 	.short	(.L_2000 - .L_1999)


	//   ....[0]....
.L_1999:
        /*002c*/ 	.word	0xffffffff


	//   ....[1]....
        /*0030*/ 	.word	0xffffffff


	//   ....[2]....
        /*0034*/ 	.word	0xffffffff


	//   ....[3]....
        /*0038*/ 	.word	0xffffffff


	//   ....[4]....
        /*003c*/ 	.word	0xffffffff


	//   ....[5]....
        /*0040*/ 	.word	0xffffffff


	//   ....[6]....
        /*0044*/ 	.word	0xffffffff


	//   ....[7]....
        /*0048*/ 	.word	0xffffffff


	//   ....[8]....
        /*004c*/ 	.word	0xffffffff


	//   ....[9]....
        /*0050*/ 	.word	0xffffffff


	//   ....[10]....
        /*0054*/ 	.word	0xffffffff


	//   ....[11]....
        /*0058*/ 	.word	0xffffffff


	//   ....[12]....
        /*005c*/ 	.word	0xffffffff


	//   ....[13]....
        /*0060*/ 	.word	0xffffffff


	//   ....[14]....
        /*0064*/ 	.word	0xffffffff


	//   ....[15]....
        /*0068*/ 	.word	0xffffffff


	//   ....[16]....
        /*006c*/ 	.word	0xffffffff


	//   ....[17]....
        /*0070*/ 	.word	0xffffffff


	//   ....[18]....
        /*0074*/ 	.word	0x05000065


	//   ....[19]....
        /*0078*/ 	.word	0x05000065


	//   ....[20]....
        /*007c*/ 	.word	0x05000065


	//   ....[21]....
        /*0080*/ 	.word	0x05000065


	//   ....[22]....
        /*0084*/ 	.word	0x05000065


	//   ....[23]....
        /*0088*/ 	.word	0x05000065


	//   ....[24]....
        /*008c*/ 	.word	0x05000065


	//   ....[25]....
        /*0090*/ 	.word	0x05000065


	//   ....[26]....
        /*0094*/ 	.word	0x05000065


	//   ....[27]....
        /*0098*/ 	.word	0x05000065


	//----- nvinfo : EIATTR_COOP_GROUP_INSTR_OFFSETS
	.align		4
.L_2000:
        /*009c*/ 	.byte	0x04, 0x28
        /*009e*/ 	.short	(.L_2002 - .L_2001)


	//   ....[0]....
.L_2001:
        /*00a0*/ 	.word	0x00009380


	//   ....[1]....
        /*00a4*/ 	.word	0x000093a0


	//   ....[2]....
        /*00a8*/ 	.word	0x000093c0


	//   ....[3]....
        /*00ac*/ 	.word	0x000093e0


	//   ....[4]....
        /*00b0*/ 	.word	0x00009400


	//   ....[5]....
        /*00b4*/ 	.word	0x00009730


	//   ....[6]....
        /*00b8*/ 	.word	0x00009750


	//   ....[7]....
        /*00bc*/ 	.word	0x00009770


	//   ....[8]....
        /*00c0*/ 	.word	0x00009790


	//   ....[9]....
        /*00c4*/ 	.word	0x000097b0


	//   ....[10]....
        /*00c8*/ 	.word	0x00009910


	//   ....[11]....
        /*00cc*/ 	.word	0x00009980


	//   ....[12]....
        /*00d0*/ 	.word	0x000099a0


	//   ....[13]....
        /*00d4*/ 	.word	0x000099b0


	//   ....[14]....
        /*00d8*/ 	.word	0x00009a70


	//   ....[15]....
        /*00dc*/ 	.word	0x00009aa0


	//   ....[16]....
        /*00e0*/ 	.word	0x00009b40


	//   ....[17]....
        /*00e4*/ 	.word	0x00009b70


	//   ....[18]....
        /*00e8*/ 	.word	0x0000a2b0


	//   ....[19]....
        /*00ec*/ 	.word	0x0000a320


	//   ....[20]....
        /*00f0*/ 	.word	0x0000a390


	//   ....[21]....
        /*00f4*/ 	.word	0x0000a400


	//   ....[22]....
        /*00f8*/ 	.word	0x0000a470


	//   ....[23]....
        /*00fc*/ 	.word	0x0000a7f0


	//   ....[24]....
        /*0100*/ 	.word	0x0000a860


	//   ....[25]....
        /*0104*/ 	.word	0x0000a8d0


	//   ....[26]....
        /*0108*/ 	.word	0x0000a940


	//   ....[27]....
        /*010c*/ 	.word	0x0000a9b0


	//----- nvinfo : EIATTR_EXIT_INSTR_OFFSETS
	.align		4
.L_2002:
        /*0110*/ 	.byte	0x04, 0x1c
        /*0112*/ 	.short	(.L_2004 - .L_2003)


	//   ....[0]....
.L_2003:
        /*0114*/ 	.word	0x000005c0


	//   ....[1]....
        /*0118*/ 	.word	0x0000a250


	//----- nvinfo : EIATTR_MAX_THREADS
	.align		4
.L_2004:
        /*011c*/ 	.byte	0x04, 0x05
        /*011e*/ 	.short	(.L_2006 - .L_2005)
.L_2005:
        /*0120*/ 	.word	0x00000080
        /*0124*/ 	.word	0x00000001
        /*0128*/ 	.word	0x00000001


	//----- nvinfo : EIATTR_CRS_STACK_SIZE
	.align		4
.L_2006:
        /*012c*/ 	.byte	0x04, 0x1e
        /*012e*/ 	.short	(.L_2008 - .L_2007)
.L_2007:
        /*0130*/ 	.word	0x00000000


	//----- nvinfo : EIATTR_CBANK_PARAM_SIZE
	.align		4
.L_2008:
        /*0134*/ 	.byte	0x03, 0x19
        /*0136*/ 	.short	0x00e8


	//----- nvinfo : EIATTR_PARAM_CBANK
	.align		4
        /*0138*/ 	.byte	0x04, 0x0a
        /*013a*/ 	.short	(.L_2010 - .L_2009)
	.align		4
.L_2009:
        /*013c*/ 	.word	index@(.nv.constant0._ZN10layer_norm13ln_fwd_kernelINS_13Kernel_traitsI13__nv_bfloat16S2_fS2_fjLj3072ELj1ELj1ELj4ELj16ENS_18Kernel_traits_baseILj3072ES2_S2_fS2_fjLj128EEEEELb1ELb0ELb0ELb1EEEvNS_9FwdParamsE)
        /*0140*/ 	.short	0x0210
        /*0142*/ 	.short	0x00e8


	//----- nvinfo : EIATTR_SW_WAR
	.align		4
.L_2010:
        /*0144*/ 	.byte	0x04, 0x36
        /*0146*/ 	.short	(.L_2012 - .L_2011)
.L_2011:
        /*0148*/ 	.word	0x00000008
.L_2012:


//--------------------- .nv.info._ZN10layer_norm13ln_fwd_kernelINS_13Kernel_traitsI13__nv_bfloat16S2_fS2_fjLj3072ELj1ELj1ELj4ELj16ENS_18Kernel_traits_baseILj3072ES2_S2_fS2_fjLj128EEEEELb1ELb0ELb1ELb0EEEvNS_9FwdParamsE --------------------------
	.section	.nv.info._ZN10layer_norm13ln_fwd_kernelINS_13Kernel_traitsI13__nv_bfloat16S2_fS2_fjLj3072ELj1ELj1ELj4ELj16ENS_18Kernel_traits_baseILj3072ES2_S2_fS2_fjLj128EEEEELb1ELb0ELb1ELb0EEEvNS_9FwdParamsE,"",@"SHT_CUDA_INFO"
	.sectionflags	@""
	.align	4


	//----- nvinfo : EIATTR_CUDA_API_VERSION
	.align		4
        /*0000*/ 	.byte	0x04, 0x37
        /*0002*/ 	.short	(.L_2014 - .L_2013)
.L_2013:
        /*0004*/ 	.word	0x00000082


	//----- nvinfo : EIATTR_KPARAM_INFO
	.align		4
.L_2014:
        /*0008*/ 	.byte	0x04, 0x17
        /*000a*/ 	.short	(.L_2016 - .L_2015)
.L_2015:
        /*000c*/ 	.word	0x00000000
        /*0010*/ 	.short	0x0000
        /*0012*/ 	.short	0x0000
        /*0014*/ 	.byte	0x00, 0xf0, 0xa1, 0x03


	//----- nvinfo : EIATTR_SPARSE_MMA_MASK
	.align		4
.L_2016:
        /*0018*/ 	.byte	0x03, 0x50
        /*001a*/ 	.short	0x0000


	//----- nvinfo : EIATTR_MAXREG_COUNT
	.align		4
        /*001c*/ 	.byte	0x03, 0x1b
        /*001e*/ 	.short	0x00ff


	//----- nvinfo : EIATTR_NUM_BARRIERS
	.align		4
        /*0020*/ 	.byte	0x02, 0x4c
        /*0022*/ 	.byte	0x01
	.zero		1


	//----- nvinfo : EIATTR_MERCURY_ISA_VERSION
	.align		4
        /*0024*/ 	.byte	0x03, 0x5f
        /*0026*/ 	.short	0x0101


	//----- nvinfo : EIATTR_COOP_GROUP_MASK_REGIDS
	.align		4
        /*0028*/ 	.byte	0x04, 0x29
        /*002a*/ 	.short	(.L_2018 - .L_2017)


	//   ....[0]....
.L_2017:
        /*002c*/ 	.word	0xffffffff


	//   ....[1]....
        /*0030*/ 	.word	0xffffffff


	//   ....[2]....
        /*0034*/ 	.word	0xffffffff


	//   ....[3]....
        /*0038*/ 	.word	0xffffffff


	//   ....[4]....
        /*003c*/ 	.word	0xffffffff


	//   ....[5]....
        /*0040*/ 	.word	0xffffffff


	//   ....[6]....
        /*0044*/ 	.word	0xffffffff


	//   ....[7]....
        /*0048*/ 	.word	0xffffffff


	//   ....[8]....
        /*004c*/ 	.word	0xffffffff


	//   ....[9]....
        /*0050*/ 	.word	0xffffffff


	//   ....[10]....
        /*0054*/ 	.word	0xffffffff


	//   ....[11]....
        /*0058*/ 	.word	0xffffffff


	//   ....[12]....
        /*005c*/ 	.word	0xffffffff


	//   ....[13]....
        /*0060*/ 	.word	0xffffffff


	//   ....[14]....
        /*0064*/ 	.word	0xffffffff


	//   ....[15]....
        /*0068*/ 	.word	0xffffffff


	//   ....[16]....
        /*006c*/ 	.word	0xffffffff


	//   ....[17]....
        /*0070*/ 	.word	0xffffffff


	//   ....[18]....
        /*0074*/ 	.word	0x05000075


	//   ....[19]....
        /*0078*/ 	.word	0x05000075


	//   ....[20]....
        /*007c*/ 	.word	0x05000075


	//   ....[21]....
        /*0080*/ 	.word	0x05000075


	//   ....[22]....
        /*0084*/ 	.word	0x05000075


	//   ....[23]....
        /*0088*/ 	.word	0x05000075


	//   ....[24]....
        /*008c*/ 	.word	0x05000075


	//   ....[25]....
        /*0090*/ 	.word	0x05000075


	//   ....[26]....
        /*0094*/ 	.word	0x05000075


	//   ....[27]....
        /*0098*/ 	.word	0x05000075


	//----- nvinfo : EIATTR_COOP_GROUP_INSTR_OFFSETS
	.align		4
.L_2018:
        /*009c*/ 	.byte	0x04, 0x28
        /*009e*/ 	.short	(.L_2020 - .L_2019)


	//   ....[0]....
.L_2019:
        /*00a0*/ 	.word	0x0000a6b0


	//   ....[1]....
        /*00a4*/ 	.word	0x0000a6d0


	//   ....[2]....
        /*00a8*/ 	.word	0x0000a6f0


	//   ....[3]....
        /*00ac*/ 	.word	0x0000a710


	//   ....[4]....
        /*00b0*/ 	.word	0x0000a730


	//   ....[5]....
        /*00b4*/ 	.word	0x0000aa70


	//   ....[6]....
        /*00b8*/ 	.word	0x0000aa90


	//   ....[7]....
        /*00bc*/ 	.word	0x0000aab0


	//   ....[8]....
        /*00c0*/ 	.word	0x0000aad0


	//   ....[9]....
        /*00c4*/ 	.word	0x0000aaf0


	//   ....[10]....
        /*00c8*/ 	.word	0x0000ac40


	//   ....[11]....
        /*00cc*/ 	.word	0x0000acd0


	//   ....[12]....
        /*00d0*/ 	.word	0x0000acf0


	//   ....[13]....
        /*00d4*/ 	.word	0x0000ad00


	//   ....[14]....
        /*00d8*/ 	.word	0x0000adc0


	//   ....[15]....
        /*00dc*/ 	.word	0x0000adf0


	//   ....[16]....
        /*00e0*/ 	.word	0x0000aea0


	//   ....[17]....
        /*00e4*/ 	.word	0x0000aeb0


	//   ....[18]....
        /*00e8*/ 	.word	0x0000b750


	//   ....[19]....
        /*00ec*/ 	.word	0x0000b7c0


	//   ....[20]....
        /*00f0*/ 	.word	0x0000b830


	//   ....[21]....
        /*00f4*/ 	.word	0x0000b8a0


	//   ....[22]....
        /*00f8*/ 	.word	0x0000b910


	//   ....[23]....
        /*00fc*/ 	.word	0x0000bca0


	//   ....[24]....
        /*0100*/ 	.word	0x0000bd10


	//   ....[25]....
        /*0104*/ 	.word	0x0000bd80


	//   ....[26]....
        /*0108*/ 	.word	0x0000bdf0


	//   ....[27]....
        /*010c*/ 	.word	0x0000be60


	//----- nvinfo : EIATTR_EXIT_INSTR_OFFSETS
	.align		4
.L_2020:
        /*0110*/ 	.byte	0x04, 0x1c
        /*0112*/ 	.short	(.L_2022 - .L_2021)


	//   ....[0]....
.L_2021:
        /*0114*/ 	.word	0x00000900


	//   ....[1]....
        /*0118*/ 	.word	0x0000b6f0


	//----- nvinfo : EIATTR_MAX_THREADS
	.align		4
.L_2022:
        /*011c*/ 	.byte	0x04, 0x05
        /*011e*/ 	.short	(.L_2024 - .L_2023)
.L_2023:
        /*0120*/ 	.word	0x00000080
        /*0124*/ 	.word	0x00000001
        /*0128*/ 	.word	0x00000001


	//----- nvinfo : EIATTR_CRS_STACK_SIZE
	.align		4
.L_2024:
        /*012c*/ 	.byte	0x04, 0x1e
        /*012e*/ 	.short	(.L_2026 - .L_2025)
.L_2025:
        /*0130*/ 	.word	0x00000000


	//----- nvinfo : EIATTR_CBANK_PARAM_SIZE
	.align		4
.L_2026:
        /*0134*/ 	.byte	0x03, 0x19
        /*0136*/ 	.short	0x00e8


	//----- nvinfo : EIATTR_PARAM_CBANK
	.align		4
        /*0138*/ 	.byte	0x04, 0x0a
        /*013a*/ 	.short	(.L_2028 - .L_2027)
	.align		4
.L_2027:
        /*013c*/ 	.word	index@(.nv.constant0._ZN10layer_norm13ln_fwd_kernelINS_13Kernel_traitsI13__nv_bfloat16S2_fS2_fjLj3072ELj1ELj1ELj4ELj16ENS_18Kernel_traits_baseILj3072ES2_S2_fS2_fjLj128EEEEELb1ELb0ELb1ELb0EEEvNS_9FwdParamsE)
        /*0140*/ 	.short	0x0210
        /*0142*/ 	.short	0x00e8


	//----- nvinfo : EIATTR_SW_WAR
	.align		4
.L_2028:
        /*0144*/ 	.byte	0x04, 0x36
        /*0146*/ 	.short	(.L_2030 - .L_2029)
.L_2029:
        /*0148*/ 	.word	0x00000008
.L_2030:


//--------------------- .nv.info._ZN10layer_norm13ln_fwd_kernelINS_13Kernel_traitsI13__nv_bfloat16S2_fS2_fjLj3072ELj1ELj1ELj4ELj16ENS_18Kernel_traits_baseILj3072ES2_S2_fS2_fjLj128EEEEELb1ELb0ELb1ELb1EEEvNS_9FwdParamsE --------------------------
	.section	.nv.info._ZN10layer_norm13ln_fwd_kernelINS_13Kernel_traitsI13__nv_bfloat16S2_fS2_fjLj3072ELj1ELj1ELj4ELj16ENS_18Kernel_traits_baseILj3072ES2_S2_fS2_fjLj128EEEEELb1ELb0ELb1ELb1EEEvNS_9FwdParamsE,"",@"SHT_CUDA_INFO"
	.sectionflags	@""
	.align	4


	//----- nvinfo : EIATTR_CUDA_API_VERSION
	.align		4
        /*0000*/ 	.byte	0x04, 0x37
        /*0002*/ 	.short	(.L_2032 - .L_2031)
.L_2031:
        /*0004*/ 	.word	0x00000082


	//----- nvinfo : EIATTR_KPARAM_INFO
	.align		4
.L_2032:
        /*0008*/ 	.byte	0x04, 0x17
        /*000a*/ 	.short	(.L_2034 - .L_2033)
.L_2033:
        /*000c*/ 	.word	0x00000000
        /*0010*/ 	.short	0x0000
        /*0012*/ 	.short	0x0000
        /*0014*/ 	.byte	0x00, 0xf0, 0xa1, 0x03


	//----- nvinfo : EIATTR_SPARSE_MMA_MASK
	.align		4
.L_2034:
        /*0018*/ 	.byte	0x03, 0x50
        /*001a*/ 	.short	0x0000


	//----- nvinfo : EIATTR_MAXREG_COUNT
	.align		4
        /*001c*/ 	.byte	0x03, 0x1b
        /*001e*/ 	.short	0x00ff


	//----- nvinfo : EIATTR_NUM_BARRIERS
	.align		4
        /*0020*/ 	.byte	0x02, 0x4c
        /*0022*/ 	.byte	0x01
	.zero		1


	//----- nvinfo : EIATTR_MERCURY_ISA_VERSION
	.align		4
        /*0024*/ 	.byte	0x03, 0x5f
        /*0026*/ 	.short	0x0101


	//----- nvinfo : EIATTR_COOP_GROUP_MASK_REGIDS
	.align		4
        /*0028*/ 	.byte	0x04, 0x29
        /*002a*/ 	.short	(.L_2036 - .L_2035)


	//   ....[0]....
.L_2035:
        /*002c*/ 	.word	0xffffffff


	//   ....[1]....
        /*0030*/ 	.word	0xffffffff


	//   ....[2]....
        /*0034*/ 	.word	0xffffffff


	//   ....[3]....
        /*0038*/ 	.word	0xffffffff


	//   ....[4]....
        /*003c*/ 	.word	0xffffffff


	//   ....[5]....
        /*0040*/ 	.word	0xffffffff


	//   ....[6]....
        /*0044*/ 	.word	0xffffffff


	//   ....[7]....
        /*0048*/ 	.word	0xffffffff


	//   ....[8]....
        /*004c*/ 	.word	0xffffffff


	//   ....[9]....
        /*0050*/ 	.word	0xffffffff


	//   ....[10]....
        /*0054*/ 	.word	0xffffffff


	//   ....[11]....
        /*0058*/ 	.word	0xffffffff


	//   ....[12]....
        /*005c*/ 	.word	0xffffffff


	//   ....[13]....
        /*0060*/ 	.word	0xffffffff


	//   ....[14]....
        /*0064*/ 	.word	0xffffffff


	//   ....[15]....
        /*0068*/ 	.word	0xffffffff


	//   ....[16]....
        /*006c*/ 	.word	0xffffffff


	//   ....[17]....
        /*0070*/ 	.word	0xffffffff


	//   ....[18]....
        /*0074*/ 	.word	0x0500005b


	//   ....[19]....
        /*0078*/ 	.word	0x0500005b


	//   ....[20]....
        /*007c*/ 	.word	0x0500005b


	//   ....[21]....
        /*0080*/ 	.word	0x0500005b


	//   ....[22]....
        /*0084*/ 	.word	0x0500005b


	//   ....[23]....
        /*0088*/ 	.word	0x0500005b


	//   ....[24]....
        /*008c*/ 	.word	0x0500005b


	//   ....[25]....
        /*0090*/ 	.word	0x0500005b


	//   ....[26]....
        /*0094*/ 	.word	0x0500005b


	//   ....[27]....
        /*0098*/ 	.word	0x0500005b


	//----- nvinfo : EIATTR_COOP_GROUP_INSTR_OFFSETS
	.align		4
.L_2036:
        /*009c*/ 	.byte	0x04, 0x28
        /*009e*/ 	.short	(.L_2038 - .L_2037)


	//   ....[0]....
.L_2037:
        /*00a0*/ 	.word	0x0000a020


	//   ....[1]....
        /*00a4*/ 	.word	0x0000a040


	//   ....[2]....
        /*00a8*/ 	.word	0x0000a060


	//   ....[3]....
        /*00ac*/ 	.word	0x0000a080


	//   ....[4]....
        /*00b0*/ 	.word	0x0000a0a0


	//   ....[5]....
        /*00b4*/ 	.word	0x0000a3d0


	//   ....[6]....
        /*00b8*/ 	.word	0x0000a3f0


	//   ....[7]....
        /*00bc*/ 	.word	0x0000a410


	//   ....[8]....
        /*00c0*/ 	.word	0x0000a430


	//   ....[9]....
        /*00c4*/ 	.word	0x0000a450


	//   ....[10]....
        /*00c8*/ 	.word	0x0000a580


	//   ....[11]....
        /*00cc*/ 	.word	0x0000a610


	//   ....[12]....
        /*00d0*/ 	.word	0x0000a680


	//   ....[13]....
        /*00d4*/ 	.word	0x0000a690


	//   ....[14]....
        /*00d8*/ 	.word	0x0000a720


	//   ....[15]....
        /*00dc*/ 	.word	0x0000a750


	//   ....[16]....
        /*00e0*/ 	.word	0x0000a7f0


	//   ....[17]....
        /*00e4*/ 	.word	0x0000a810


	//   ....[18]....
        /*00e8*/ 	.word	0x0000b220


	//   ....[19]....
        /*00ec*/ 	.word	0x0000b290


	//   ....[20]....
        /*00f0*/ 	.word	0x0000b300


	//   ....[21]....
        /*00f4*/ 	.word	0x0000b370


	//   ....[22]....
        /*00f8*/ 	.word	0x0000b3e0


	//   ....[23]....
        /*00fc*/ 	.word	0x0000b760


	//   ....[24]....
        /*0100*/ 	.word	0x0000b7d0


	//   ....[25]....
        /*0104*/ 	.word	0x0000b840


	//   ....[26]....
        /*0108*/ 	.word	0x0000b8b0


	//   ....[27]....
        /*010c*/ 	.word	0x0000b920


	//----- nvinfo : EIATTR_EXIT_INSTR_OFFSETS
	.align		4
.L_2038:
        /*0110*/ 	.byte	0x04, 0x1c
        /*0112*/ 	.short	(.L_2040 - .L_2039)


	//   ....[0]....
.L_2039:
        /*0114*/ 	.word	0x000005c0


	//   ....[1]....
        /*0118*/ 	.word	0x0000b1d0


	//----- nvinfo : EIATTR_MAX_THREADS
	.align		4
.L_2040:
        /*011c*/ 	.byte	0x04, 0x05
        /*011e*/ 	.short	(.L_2042 - .L_2041)
.L_2041:
        /*0120*/ 	.word	0x00000080
        /*0124*/ 	.word	0x00000001
        /*0128*/ 	.word	0x00000001


	//----- nvinfo : EIATTR_CRS_STACK_SIZE
	.align		4
.L_2042:
        /*012c*/ 	.byte	0x04, 0x1e
        /*012e*/ 	.short	(.L_2044 - .L_2043)
.L_2043:
        /*0130*/ 	.word	0x00000000


	//----- nvinfo : EIATTR_CBANK_PARAM_SIZE
	.align		4
.L_2044:
        /*0134*/ 	.byte	0x03, 0x19
        /*0136*/ 	.short	0x00e8


	//----- nvinfo : EIATTR_PARAM_CBANK
	.align		4
        /*0138*/ 	.byte	0x04, 0x0a
        /*013a*/ 	.short	(.L_2046 - .L_2045)
	.align		4
.L_2045:
        /*013c*/ 	.word	index@(.nv.constant0._ZN10layer_norm13ln_fwd_kernelINS_13Kernel_traitsI13__nv_bfloat16S2_fS2_fjLj3072ELj1ELj1ELj4ELj16ENS_18Kernel_traits_baseILj3072ES2_S2_fS2_fjLj128EEEEELb1ELb0ELb1ELb1EEEvNS_9FwdParamsE)
        /*0140*/ 	.short	0x0210
        /*0142*/ 	.short	0x00e8


	//----- nvinfo : EIATTR_SW_WAR
	.align		4
.L_2046:
        /*0144*/ 	.byte	0x04, 0x36
        /*0146*/ 	.short	(.L_2048 - .L_2047)
.L_2047:
        /*0148*/ 	.word	0x00000008
.L_2048:


//--------------------- .nv.info._ZN10layer_norm13ln_fwd_kernelINS_13Kernel_traitsI13__nv_bfloat16S2_fS2_fjLj3072ELj1ELj1ELj4ELj16ENS_18Kernel_traits_baseILj3072ES2_S2_fS2_fjLj128EEEEELb1ELb1ELb0ELb0EEEvNS_9FwdParamsE --------------------------
	.section	.nv.info._ZN10layer_norm13ln_fwd_kernelINS_13Kernel_traitsI13__nv_bfloat16S2_fS2_fjLj3072ELj1ELj1ELj4ELj16ENS_18Kernel_traits_baseILj3072ES2_S2_fS2_fjLj128EEEEELb1ELb1ELb0ELb0EEEvNS_9FwdParamsE,"",@"SHT_CUDA_INFO"
	.sectionflags	@""
	.align	4


	//----- nvinfo : EIATTR_CUDA_API_VERSION
	.align		4
        /*0000*/ 	.byte	0x04, 0x37
        /*0002*/ 	.short	(.L_2050 - .L_2049)
.L_2049:
        /*0004*/ 	.word	0x00000082


	//----- nvinfo : EIATTR_KPARAM_INFO
	.align		4
.L_2050:
        /*0008*/ 	.byte	0x04, 0x17
        /*000a*/ 	.short	(.L_2052 - .L_2051)
.L_2051:
        /*000c*/ 	.word	0x00000000
        /*0010*/ 	.short	0x0000
        /*0012*/ 	.short	0x0000
        /*0014*/ 	.byte	0x00, 0xf0, 0xa1, 0x03


	//----- nvinfo : EIATTR_SPARSE_MMA_MASK
	.align		4
.L_2052:
        /*0018*/ 	.byte	0x03, 0x50
        /*001a*/ 	.short	0x0000


	//----- nvinfo : EIATTR_MAXREG_COUNT
	.align		4
        /*001c*/ 	.byte	0x03, 0x1b
        /*001e*/ 	.short	0x00ff


	//----- nvinfo : EIATTR_NUM_BARRIERS
	.align		4
        /*0020*/ 	.byte	0x02, 0x4c
        /*0022*/ 	.byte	0x01
	.zero		1


	//----- nvinfo : EIATTR_MERCURY_ISA_VERSION
	.align		4
        /*0024*/ 	.byte	0x03, 0x5f
        /*0026*/ 	.short	0x0101


	//----- nvinfo : EIATTR_COOP_GROUP_MASK_REGIDS
	.align		4
        /*0028*/ 	.byte	0x04, 0x29
        /*002a*/ 	.short	(.L_2054 - .L_2053)


	//   ....[0]....
.L_2053:
        /*002c*/ 	.word	0xffffffff


	//   ....[1]....
        /*0030*/ 	.word	0xffffffff


	//   ....[2]....
        /*0034*/ 	.word	0xffffffff


	//   ....[3]....
        /*0038*/ 	.word	0xffffffff


	//   ....[4]....
        /*003c*/ 	.word	0xffffffff


	//   ....[5]....
        /*0040*/ 	.word	0xffffffff


	//   ....[6]....
        /*0044*/ 	.word	0xffffffff


	//   ....[7]....
        /*0048*/ 	.word	0xffffffff


	//   ....[8]....
        /*004c*/ 	.word	0xffffffff


	//   ....[9]....
        /*0050*/ 	.word	0xffffffff


	//   ....[10]....
        /*0054*/ 	.word	0xffffffff


	//   ....[11]....
        /*0058*/ 	.word	0xffffffff


	//   ....[12]....
        /*005c*/ 	.word	0xffffffff


	//   ....[13]....
        /*0060*/ 	.word	0xffffffff


	//   ....[14]....
        /*0064*/ 	.word	0xffffffff


	//   ....[15]....
        /*0068*/ 	.word	0xffffffff


	//   ....[16]....
        /*006c*/ 	.word	0xffffffff


	//   ....[17]....
        /*0070*/ 	.word	0xffffffff


	//   ....[18]....
        /*0074*/ 	.word	0x05000083


	//   ....[19]....
        /*0078*/ 	.word	0x05000083


	//   ....[20]....
        /*007c*/ 	.word	0x05000083


	//   ....[21]....
        /*0080*/ 	.word	0x05000083


	//   ....[22]....
        /*0084*/ 	.word	0x05000083


	//   ....[23]....
        /*0088*/ 	.word	0x05000083


	//   ....[24]....
        /*008c*/ 	.word	0x05000083


	//   ....[25]....
        /*0090*/ 	.word	0x05000083


	//   ....[26]....
        /*0094*/ 	.word	0x05000083


	//   ....[27]....
        /*0098*/ 	.word	0x05000083


	//----- nvinfo : EIATTR_COOP_GROUP_INSTR_OFFSETS
	.align		4
.L_2054:
        /*009c*/ 	.byte	0x04, 0x28
        /*009e*/ 	.short	(.L_2056 - .L_2055)


	//   ....[0]....
.L_2055:
        /*00a0*/ 	.word	0x00009c00


	//   ....[1]....
        /*00a4*/ 	.word	0x00009c20


	//   ....[2]....
        /*00a8*/ 	.word	0x00009c40


	//   ....[3]....
        /*00ac*/ 	.word	0x00009c60


	//   ....[4]....
        /*00b0*/ 	.word	0x00009c80


	//   ....[5]....
        /*00b4*/ 	.word	0x00009fc0


	//   ....[6]....
        /*00b8*/ 	.word	0x00009fe0


	//   ....[7]....
        /*00bc*/ 	.word	0x0000a000


	//   ....[8]....
        /*00c0*/ 	.word	0x0000a020


	//   ....[9]....
        /*00c4*/ 	.word	0x0000a040


	//   ....[10]....
        /*00c8*/ 	.word	0x0000a1d0


	//   ....[11]....
        /*00cc*/ 	.word	0x0000a220


	//   ....[12]....
        /*00d0*/ 	.word	0x0000a240


	//   ....[13]....
        /*00d4*/ 	.word	0x0000a250


	//   ....[14]....
        /*00d8*/ 	.word	0x0000a310


	//   ....[15]....
        /*00dc*/ 	.word	0x0000a350


	//   ....[16]....
        /*00e0*/ 	.word	0x0000a3f0


	//   ....[17]....
        /*00e4*/ 	.word	0x0000a420


	//   ....[18]....
        /*00e8*/ 	.word	0x0000ac10


	//   ....[19]....
        /*00ec*/ 	.word	0x0000ac80


	//   ....[20]....
        /*00f0*/ 	.word	0x0000acf0


	//   ....[21]....
        /*00f4*/ 	.word	0x0000ad60


	//   ....[22]....
        /*00f8*/ 	.word	0x0000add0


	//   ....[23]....
        /*00fc*/ 	.word	0x0000b160


	//   ....[24]....
        /*0100*/ 	.word	0x0000b1d0


	//   ....[25]....
        /*0104*/ 	.word	0x0000b240


	//   ....[26]....
        /*0108*/ 	.word	0x0000b2b0


	//   ....[27]....
        /*010c*/ 	.word	0x0000b320


	//----- nvinfo : EIATTR_EXIT_INSTR_OFFSETS
	.align		4
.L_2056:
        /*0110*/ 	.byte	0x04, 0x1c
        /*0112*/ 	.short	(.L_2058 - .L_2057)


	//   ....[0]....
.L_2057:
        /*0114*/ 	.word	0x00000ad0


	//   ....[1]....
        /*0118*/ 	.word	0x0000abb0


	//----- nvinfo : EIATTR_MAX_THREADS
	.align		4
.L_2058:
        /*011c*/ 	.byte	0x04, 0x05
        /*011e*/ 	.short	(.L_2060 - .L_2059)
.L_2059:
        /*0120*/ 	.word	0x00000080
        /*0124*/ 	.word	0x00000001
        /*0128*/ 	.word	0x00000001


	//----- nvinfo : EIATTR_CRS_STACK_SIZE
	.align		4
.L_2060:
        /*012c*/ 	.byte	0x04, 0x1e
        /*012e*/ 	.short	(.L_2062 - .L_2061)
.L_2061:
        /*0130*/ 	.word	0x00000000


	//----- nvinfo : EIATTR_CBANK_PARAM_SIZE
	.align		4
.L_2062:
        /*0134*/ 	.byte	0x03, 0x19
        /*0136*/ 	.short	0x00e8


	//----- nvinfo : EIATTR_PARAM_CBANK
	.align		4
        /*0138*/ 	.byte	0x04, 0x0a
        /*013a*/ 	.short	(.L_2064 - .L_2063)
	.align		4
.L_2063:
        /*013c*/ 	.word	index@(.nv.constant0._ZN10layer_norm13ln_fwd_kernelINS_13Kernel_traitsI13__nv_bfloat16S2_fS2_fjLj3072ELj1ELj1ELj4ELj16ENS_18Kernel_traits_baseILj3072ES2_S2_fS2_fjLj128EEEEELb1ELb1ELb0ELb0EEEvNS_9FwdParamsE)
        /*0140*/ 	.short	0x0210
        /*0142*/ 	.short	0x00e8


	//----- nvinfo : EIATTR_SW_WAR
	.align		4
.L_2064:
        /*0144*/ 	.byte	0x04, 0x36
        /*0146*/ 	.short	(.L_2066 - .L_2065)
.L_2065:
        /*0148*/ 	.word	0x00000008
.L_2066:


//--------------------- .nv.info._ZN10layer_norm13ln_fwd_kernelINS_13Kernel_traitsI13__nv_bfloat16S2_fS2_fjLj3072ELj1ELj1ELj4ELj16ENS_18Kernel_traits_baseILj3072ES2_S2_fS2_fjLj128EEEEELb1ELb1ELb0ELb1EEEvNS_9FwdParamsE --------------------------
	.section	.nv.info._ZN10layer_norm13ln_fwd_kernelINS_13Kernel_traitsI13__nv_bfloat16S2_fS2_fjLj3072ELj1ELj1ELj4ELj16ENS_18Kernel_traits_baseILj3072ES2_S2_fS2_fjLj128EEEEELb1ELb1ELb0ELb1EEEvNS_9FwdParamsE,"",@"SHT_CUDA_INFO"
	.sectionflags	@""
	.align	4


	//----- nvinfo : EIATTR_CUDA_API_VERSION
	.align		4
        /*0000*/ 	.byte	0x04, 0x37
        /*0002*/ 	.short	(.L_2068 - .L_2067)
.L_2067:
        /*0004*/ 	.word	0x00000082


	//----- nvinfo : EIATTR_KPARAM_INFO
	.align		4
.L_2068:
        /*0008*/ 	.byte	0x04, 0x17
        /*000a*/ 	.short	(.L_2070 - .L_2069)
.L_2069:
        /*000c*/ 	.word	0x00000000
        /*0010*/ 	.short	0x0000
        /*0012*/ 	.short	0x0000
        /*0014*/ 	.byte	0x00, 0xf0, 0xa1, 0x03


	//----- nvinfo : EIATTR_SPARSE_MMA_MASK
	.align		4
.L_2070:
        /*0018*/ 	.byte	0x03, 0x50
        /*001a*/ 	.short	0x0000


	//----- nvinfo : EIATTR_MAXREG_COUNT
	.align		4
        /*001c*/ 	.byte	0x03, 0x1b
        /*001e*/ 	.short	0x00ff


	//----- nvinfo : EIATTR_NUM_BARRIERS
	.align		4
        /*0020*/ 	.byte	0x02, 0x4c
        /*0022*/ 	.byte	0x01
	.zero		1


	//----- nvinfo : EIATTR_MERCURY_ISA_VERSION
	.align		4
        /*0024*/ 	.byte	0x03, 0x5f
        /*0026*/ 	.short	0x0101


	//----- nvinfo : EIATTR_COOP_GROUP_MASK_REGIDS
	.align		4
        /*0028*/ 	.byte	0x04, 0x29
        /*002a*/ 	.short	(.L_2072 - .L_2071)


	//   ....[0]....
.L_2071:
        /*002c*/ 	.word	0xffffffff


	//   ....[1]....
        /*0030*/ 	.word	0xffffffff


	//   ....[2]....
        /*0034*/ 	.word	0xffffffff


	//   ....[3]....
        /*0038*/ 	.word	0xffffffff


	//   ....[4]....
        /*003c*/ 	.word	0xffffffff


	//   ....[5]....
        /*0040*/ 	.word	0xffffffff


	//   ....[6]....
        /*0044*/ 	.word	0xffffffff


	//   ....[7]....
        /*0048*/ 	.word	0xffffffff


	//   ....[8]....
        /*004c*/ 	.word	0xffffffff


	//   ....[9]....
        /*0050*/ 	.word	0xffffffff


	//   ....[10]....
        /*0054*/ 	.word	0xffffffff


	//   ....[11]....
        /*0058*/ 	.word	0xffffffff


	//   ....[12]....
        /*005c*/ 	.word	0xffffffff


	//   ....[13]....
        /*0060*/ 	.word	0xffffffff


	//   ....[14]....
        /*0064*/ 	.word	0xffffffff


	//   ....[15]....
        /*0068*/ 	.word	0xffffffff


	//   ....[16]....
        /*006c*/ 	.word	0xffffffff


	//   ....[17]....
        /*0070*/ 	.word	0xffffffff


	//   ....[18]....
        /*0074*/ 	.word	0x05000056


	//   ....[19]....
        /*0078*/ 	.word	0x05000056


	//   ....[20]....
        /*007c*/ 	.word	0x05000056


	//   ....[21]....
        /*0080*/ 	.word	0x05000056


	//   ....[22]....
        /*0084*/ 	.word	0x05000056


	//   ....[23]....
        /*0088*/ 	.word	0x05000056


	//   ....[24]....
        /*008c*/ 	.word	0x05000056


	//   ....[25]....
        /*0090*/ 	.word	0x05000056


	//   ....[26]....
        /*0094*/ 	.word	0x05000056


	//   ....[27]....
        /*0098*/ 	.word	0x05000056


	//----- nvinfo : EIATTR_COOP_GROUP_INSTR_OFFSETS
	.align		4
.L_2072:
        /*009c*/ 	.byte	0x04, 0x28
        /*009e*/ 	.short	(.L_2074 - .L_2073)


	//   ....[0]....
.L_2073:
        /*00a0*/ 	.word	0x00009970


	//   ....[1]....
        /*00a4*/ 	.word	0x00009990


	//   ....[2]....
        /*00a8*/ 	.word	0x000099b0


	//   ....[3]....
        /*00ac*/ 	.word	0x000099d0


	//   ....[4]....
        /*00b0*/ 	.word	0x000099f0


	//   ....[5]....
        /*00b4*/ 	.word	0x00009d20


	//   ....[6]....
        /*00b8*/ 	.word	0x00009d40


	//   ....[7]....
        /*00bc*/ 	.word	0x00009d60


	//   ....[8]....
        /*00c0*/ 	.word	0x00009d80


	//   ....[9]....
        /*00c4*/ 	.word	0x00009da0


	//   ....[10]....
        /*00c8*/ 	.word	0x00009f10


	//   ....[11]....
        /*00cc*/ 	.word	0x00009f70


	//   ....[12]....
        /*00d0*/ 	.word	0x00009f80


	//   ....[13]....
        /*00d4*/ 	.word	0x00009fe0


	//   ....[14]....
        /*00d8*/ 	.word	0x0000a040


	//   ....[15]....
        /*00dc*/ 	.word	0x0000a060


	//   ....[16]....
        /*00e0*/ 	.word	0x0000a150


	//   ....[17]....
        /*00e4*/ 	.word	0x0000a160


	//   ....[18]....
        /*00e8*/ 	.word	0x0000a890


	//   ....[19]....
        /*00ec*/ 	.word	0x0000a900


	//   ....[20]....
        /*00f0*/ 	.word	0x0000a970


	//   ....[21]....
        /*00f4*/ 	.word	0x0000a9e0


	//   ....[22]....
        /*00f8*/ 	.word	0x0000aa50


	//   ....[23]....
        /*00fc*/ 	.word	0x0000add0


	//   ....[24]....
        /*0100*/ 	.word	0x0000ae40


	//   ....[25]....
        /*0104*/ 	.word	0x0000aeb0


	//   ....[26]....
        /*0108*/ 	.word	0x0000af20


	//   ....[27]....
        /*010c*/ 	.word	0x0000af90


	//----- nvinfo : EIATTR_EXIT_INSTR_OFFSETS
	.align		4
.L_2074:
        /*0110*/ 	.byte	0x04, 0x1c
        /*0112*/ 	.short	(.L_2076 - .L_2075)


	//   ....[0]....
.L_2075:
        /*0114*/ 	.word	0x00000600


	//   ....[1]....
        /*0118*/ 	.word	0x0000a830


	//----- nvinfo : EIATTR_MAX_THREADS
	.align		4
.L_2076:
        /*011c*/ 	.byte	0x04, 0x05
        /*011e*/ 	.short	(.L_2078 - .L_2077)
.L_2077:
        /*0120*/ 	.word	0x00000080
        /*0124*/ 	.word	0x00000001
        /*0128*/ 	.word	0x00000001


	//----- nvinfo : EIATTR_CRS_STACK_SIZE
	.align		4
.L_2078:
        /*012c*/ 	.byte	0x04, 0x1e
        /*012e*/ 	.short	(.L_2080 - .L_2079)
.L_2079:
        /*0130*/ 	.word	0x00000000


	//----- nvinfo : EIATTR_CBANK_PARAM_SIZE
	.align		4
.L_2080:
        /*0134*/ 	.byte	0x03, 0x19
        /*0136*/ 	.short	0x00e8


	//----- nvinfo : EIATTR_PARAM_CBANK
	.align		4
        /*0138*/ 	.byte	0x04, 0x0a
        /*013a*/ 	.short	(.L_2082 - .L_2081)
	.align		4
.L_2081:
        /*013c*/ 	.word	index@(.nv.constant0._ZN10layer_norm13ln_fwd_kernelINS_13Kernel_traitsI13__nv_bfloat16S2_fS2_fjLj3072ELj1ELj1ELj4ELj16ENS_18Kernel_traits_baseILj3072ES2_S2_fS2_fjLj128EEEEELb1ELb1ELb0ELb1EEEvNS_9FwdParamsE)
        /*0140*/ 	.short	0x0210
        /*0142*/ 	.short	0x00e8


	//----- nvinfo : EIATTR_SW_WAR
	.align		4
.L_2082:
        /*0144*/ 	.byte	0x04, 0x36
        /*0146*/ 	.short	(.L_2084 - .L_2083)
.L_2083:
        /*0148*/ 	.word	0x00000008
.L_2084:


//--------------------- .nv.info._ZN10layer_norm13ln_fwd_kernelINS_13Kernel_traitsI13__nv_bfloat16S2_fS2_fjLj3072ELj1ELj1ELj4ELj16ENS_18Kernel_traits_baseILj3072ES2_S2_fS2_fjLj128EEEEELb1ELb1ELb1ELb0EEEvNS_9FwdParamsE --------------------------
	.section	.nv.info._ZN10layer_norm13ln_fwd_kernelINS_13Kernel_traitsI13__nv_bfloat16S2_fS2_fjLj3072ELj1ELj1ELj4ELj16ENS_18Kernel_traits_baseILj3072ES2_S2_fS2_fjLj128EEEEELb1ELb1ELb1ELb0EEEvNS_9FwdParamsE,"",@"SHT_CUDA_INFO"
	.sectionflags	@""
	.align	4


	//----- nvinfo : EIATTR_CUDA_API_VERSION
	.align		4
        /*0000*/ 	.byte	0x04, 0x37
        /*0002*/ 	.short	(.L_2086 - .L_2085)
.L_2085:
        /*0004*/ 	.word	0x00000082


	//----- nvinfo : EIATTR_KPARAM_INFO
	.align		4
.L_2086:
        /*0008*/ 	.byte	0x04, 0x17
        /*000a*/ 	.short	(.L_2088 - .L_2087)
.L_2087:
        /*000c*/ 	.word	0x00000000
        /*0010*/ 	.short	0x0000
        /*0012*/ 	.short	0x0000
        /*0014*/ 	.byte	0x00, 0xf0, 0xa1, 0x03


	//----- nvinfo : EIATTR_SPARSE_MMA_MASK
	.align		4
.L_2088:
        /*0018*/ 	.byte	0x03, 0x50
        /*001a*/ 	.short	0x0000


	//----- nvinfo : EIATTR_MAXREG_COUNT
	.align		4
        /*001c*/ 	.byte	0x03, 0x1b
        /*001e*/ 	.short	0x00ff


	//----- nvinfo : EIATTR_NUM_BARRIERS
	.align		4
        /*0020*/ 	.byte	0x02, 0x4c
        /*0022*/ 	.byte	0x01
	.zero		1


	//----- nvinfo : EIATTR_MERCURY_ISA_VERSION
	.align		4
        /*0024*/ 	.byte	0x03, 0x5f
        /*0026*/ 	.short	0x0101


	//----- nvinfo : EIATTR_COOP_GROUP_MASK_REGIDS
	.align		4
        /*0028*/ 	.byte	0x04, 0x29
        /*002a*/ 	.short	(.L_2090 - .L_2089)


	//   ....[0]....
.L_2089:
        /*002c*/ 	.word	0xffffffff


	//   ....[1]....
        /*0030*/ 	.word	0xffffffff


	//   ....[2]....
        /*0034*/ 	.word	0xffffffff


	//   ....[3]....
        /*0038*/ 	.word	0xffffffff


	//   ....[4]....
        /*003c*/ 	.word	0xffffffff


	//   ....[5]....
        /*0040*/ 	.word	0xffffffff


	//   ....[6]....
        /*0044*/ 	.word	0xffffffff


	//   ....[7]....
        /*0048*/ 	.word	0xffffffff


	//   ....[8]....
        /*004c*/ 	.word	0xffffffff


	//   ....[9]....
        /*0050*/ 	.word	0xffffffff


	//   ....[10]....
        /*0054*/ 	.word	0xffffffff


	//   ....[11]....
        /*0058*/ 	.word	0xffffffff


	//   ....[12]....
        /*005c*/ 	.word	0xffffffff


	//   ....[13]....
        /*0060*/ 	.word	0xffffffff


	//   ....[14]....
        /*0064*/ 	.word	0xffffffff


	//   ....[15]....
        /*0068*/ 	.word	0xffffffff


	//   ....[16]....
        /*006c*/ 	.word	0xffffffff


	//   ....[17]....
        /*0070*/ 	.word	0xffffffff


	//   ....[18]....
        /*0074*/ 	.word	0x0500008f


	//   ....[19]....
        /*0078*/ 	.word	0x0500008f


	//   ....[20]....
        /*007c*/ 	.word	0x0500008f


	//   ....[21]....
        /*0080*/ 	.word	0x0500008f


	//   ....[22]....
        /*0084*/ 	.word	0x0500008f


	//   ....[23]....
        /*0088*/ 	.word	0x0500008f


	//   ....[24]....
        /*008c*/ 	.word	0x0500008f


	//   ....[25]....
        /*0090*/ 	.word	0x0500008f


	//   ....[26]....
        /*0094*/ 	.word	0x0500008f


	//   ....[27]....
        /*0098*/ 	.word	0x0500008f


	//----- nvinfo : EIATTR_COOP_GROUP_INSTR_OFFSETS
	.align		4
.L_2090:
        /*009c*/ 	.byte	0x04, 0x28
        /*009e*/ 	.short	(.L_2092 - .L_2091)


	//   ....[0]....
.L_2091:
        /*00a0*/ 	.word	0x0000ab30


	//   ....[1]....
        /*00a4*/ 	.word	0x0000ab50


	//   ....[2]....
        /*00a8*/ 	.word	0x0000ab70


	//   ....[3]....
        /*00ac*/ 	.word	0x0000ab90


	//   ....[4]....
        /*00b0*/ 	.word	0x0000abb0


	//   ....[5]....
        /*00b4*/ 	.word	0x0000aef0


	//   ....[6]....
        /*00b8*/ 	.word	0x0000af10


	//   ....[7]....
        /*00bc*/ 	.word	0x0000af30


	//   ....[8]....
        /*00c0*/ 	.word	0x0000af50


	//   ....[9]....
        /*00c4*/ 	.word	0x0000af70


	//   ....[10]....
        /*00c8*/ 	.word	0x0000b0b0


	//   ....[11]....
        /*00cc*/ 	.word	0x0000b140


	//   ....[12]....
        /*00d0*/ 	.word	0x0000b1b0


	//   ....[13]....
        /*00d4*/ 	.word	0x0000b1c0


	//   ....[14]....
        /*00d8*/ 	.word	0x0000b240


	//   ....[15]....
        /*00dc*/ 	.word	0x0000b270


	//   ....[16]....
        /*00e0*/ 	.word	0x0000b310


	//   ....[17]....
        /*00e4*/ 	.word	0x0000b340


	//   ....[18]....
        /*00e8*/ 	.word	0x0000bbd0


	//   ....[19]....
        /*00ec*/ 	.word	0x0000bc40


	//   ....[20]....
        /*00f0*/ 	.word	0x0000bcb0


	//   ....[21]....
        /*00f4*/ 	.word	0x0000bd20


	//   ....[22]....
        /*00f8*/ 	.word	0x0000bd90


	//   ....[23]....
        /*00fc*/ 	.word	0x0000c120


	//   ....[24]....
        /*0100*/ 	.word	0x0000c190


	//   ....[25]....
        /*0104*/ 	.word	0x0000c200


	//   ....[26]....
        /*0108*/ 	.word	0x0000c270


	//   ....[27]....
        /*010c*/ 	.word	0x0000c2e0


	//----- nvinfo : EIATTR_EXIT_INSTR_OFFSETS
	.align		4
.L_2092:
        /*0110*/ 	.byte	0x04, 0x1c
        /*0112*/ 	.short	(.L_2094 - .L_2093)


	//   ....[0]....
.L_2093:
        /*0114*/ 	.word	0x00000ac0


	//   ....[1]....
        /*0118*/ 	.word	0x0000bb70


	//----- nvinfo : EIATTR_MAX_THREADS
	.align		4
.L_2094:
        /*011c*/ 	.byte	0x04, 0x05
        /*011e*/ 	.short	(.L_2096 - .L_2095)
.L_2095:
        /*0120*/ 	.word	0x00000080
        /*0124*/ 	.word	0x00000001
        /*0128*/ 	.word	0x00000001


	//----- nvinfo : EIATTR_CRS_STACK_SIZE
	.align		4
.L_2096:
        /*012c*/ 	.byte	0x04, 0x1e
        /*012e*/ 	.short	(.L_2098 - .L_2097)
.L_2097:
        /*0130*/ 	.word	0x00000000


	//----- nvinfo : EIATTR_CBANK_PARAM_SIZE
	.align		4
.L_2098:
        /*0134*/ 	.byte	0x03, 0x19
        /*0136*/ 	.short	0x00e8


	//----- nvinfo : EIATTR_PARAM_CBANK
	.align		4
        /*0138*/ 	.byte	0x04, 0x0a
        /*013a*/ 	.short	(.L_2100 - .L_2099)
	.align		4
.L_2099:
        /*013c*/ 	.word	index@(.nv.constant0._ZN10layer_norm13ln_fwd_kernelINS_13Kernel_traitsI13__nv_bfloat16S2_fS2_fjLj3072ELj1ELj1ELj4ELj16ENS_18Kernel_traits_baseILj3072ES2_S2_fS2_fjLj128EEEEELb1ELb1ELb1ELb0EEEvNS_9FwdParamsE)
        /*0140*/ 	.short	0x0210
        /*0142*/ 	.short	0x00e8


	//----- nvinfo : EIATTR_SW_WAR
	.align		4
.L_2100:
        /*0144*/ 	.byte	0x04, 0x36
        /*0146*/ 	.short	(.L_2102 - .L_2101)
.L_2101:
        /*0148*/ 	.word	0x00000008
.L_2102:


//--------------------- .nv.info._ZN10layer_norm13ln_fwd_kernelINS_13Kernel_traitsI13__nv_bfloat16S2_fS2_fjLj3072ELj1ELj1ELj4ELj16ENS_18Kernel_traits_baseILj3072ES2_S2_fS2_fjLj128EEEEELb1ELb1ELb1ELb1EEEvNS_9FwdParamsE --------------------------
	.section	.nv.info._ZN10layer_norm13ln_fwd_kernelINS_13Kernel_traitsI13__nv_bfloat16S2_fS2_fjLj3072ELj1ELj1ELj4ELj16ENS_18Kernel_traits_baseILj3072ES2_S2_fS2_fjLj128EEEEELb1ELb1ELb1ELb1EEEvNS_9FwdParamsE,"",@"SHT_CUDA_INFO"
	.sectionflags	@""
	.align	4


	//----- nvinfo : EIATTR_CUDA_API_VERSION
	.align		4
        /*0000*/ 	.byte	0x04, 0x37
        /*0002*/ 	.short	(.L_2104 - .L_2103)
.L_2103:
        /*0004*/ 	.word	0x00000082


	//----- nvinfo : EIATTR_KPARAM_INFO
	.align		4
.L_2104:
        /*0008*/ 	.byte	0x04, 0x17
        /*000a*/ 	.short	(.L_2106 - .L_2105)
.L_2105:
        /*000c*/ 	.word	0x00000000
        /*0010*/ 	.short	0x0000
        /*0012*/ 	.short	0x0000
        /*0014*/ 	.byte	0x00, 0xf0, 0xa1, 0x03


	//----- nvinfo : EIATTR_SPARSE_MMA_MASK
	.align		4
.L_2106:
        /*0018*/ 	.byte	0x03, 0x50
        /*001a*/ 	.short	0x0000


	//----- nvinfo : EIATTR_MAXREG_COUNT
	.align		4
        /*001c*/ 	.byte	0x03, 0x1b
        /*001e*/ 	.short	0x00ff


	//----- nvinfo : EIATTR_NUM_BARRIERS
	.align		4
        /*0020*/ 	.byte	0x02, 0x4c
        /*0022*/ 	.byte	0x01
	.zero		1


	//----- nvinfo : EIATTR_MERCURY_ISA_VERSION
	.align		4
        /*0024*/ 	.byte	0x03, 0x5f
        /*0026*/ 	.short	0x0101


	//----- nvinfo : EIATTR_COOP_GROUP_MASK_REGIDS
	.align		4
        /*0028*/ 	.byte	0x04, 0x29
        /*002a*/ 	.short	(.L_2108 - .L_2107)


	//   ....[0]....
.L_2107:
        /*002c*/ 	.word	0xffffffff


	//   ....[1]....
        /*0030*/ 	.word	0xffffffff


	//   ....[2]....
        /*0034*/ 	.word	0xffffffff


	//   ....[3]....
        /*0038*/ 	.word	0xffffffff


	//   ....[4]....
        /*003c*/ 	.word	0xffffffff


	//   ....[5]....
        /*0040*/ 	.word	0xffffffff


	//   ....[6]....
        /*0044*/ 	.word	0xffffffff


	//   ....[7]....
        /*0048*/ 	.word	0xffffffff


	//   ....[8]....
        /*004c*/ 	.word	0xffffffff


	//   ....[9]....
        /*0050*/ 	.word	0xffffffff


	//   ....[10]....
        /*0054*/ 	.word	0xffffffff


	//   ....[11]....
        /*0058*/ 	.word	0xffffffff


	//   ....[12]....
        /*005c*/ 	.word	0xffffffff


	//   ....[13]....
        /*0060*/ 	.word	0xffffffff


	//   ....[14]....
        /*0064*/ 	.word	0xffffffff


	//   ....[15]....
        /*0068*/ 	.word	0xffffffff


	//   ....[16]....
        /*006c*/ 	.word	0xffffffff


	//   ....[17]....
        /*0070*/ 	.word	0xffffffff


	//   ....[18]....
        /*0074*/ 	.word	0x0500006f


	//   ....[19]....
        /*0078*/ 	.word	0x0500006f


	//   ....[20]....
        /*007c*/ 	.word	0x0500006f


	//   ....[21]....
        /*0080*/ 	.word	0x0500006f


	//   ....[22]....
        /*0084*/ 	.word	0x0500006f


	//   ....[23]....
        /*0088*/ 	.word	0x0500006f


	//   ....[24]....
        /*008c*/ 	.word	0x0500006f


	//   ....[25]....
        /*0090*/ 	.word	0x0500006f


	//   ....[26]....
        /*0094*/ 	.word	0x0500006f


	//   ....[27]....
        /*0098*/ 	.word	0x0500006f


	//----- nvinfo : EIATTR_COOP_GROUP_INSTR_OFFSETS
	.align		4
.L_2108:
        /*009c*/ 	.byte	0x04, 0x28
        /*009e*/ 	.short	(.L_2110 - .L_2109)


	//   ....[0]....
.L_2109:
        /*00a0*/ 	.word	0x0000a430


	//   ....[1]....
        /*00a4*/ 	.word	0x0000a450


	//   ....[2]....
        /*00a8*/ 	.word	0x0000a470


	//   ....[3]....
        /*00ac*/ 	.word	0x0000a490


	//   ....[4]....
        /*00b0*/ 	.word	0x0000a4b0


	//   ....[5]....
        /*00b4*/ 	.word	0x0000a7e0


	//   ....[6]....
        /*00b8*/ 	.word	0x0000a800


	//   ....[7]....
        /*00bc*/ 	.word	0x0000a820


	//   ....[8]....
        /*00c0*/ 	.word	0x0000a840


	//   ....[9]....
        /*00c4*/ 	.word	0x0000a860


	//   ....[10]....
        /*00c8*/ 	.word	0x0000a9a0


	//   ....[11]....
        /*00cc*/ 	.word	0x0000aa30


	//   ....[12]....
        /*00d0*/ 	.word	0x0000aa60


	//   ....[13]....
        /*00d4*/ 	.word	0x0000aa70


	//   ....[14]....
        /*00d8*/ 	.word	0x0000ab00


	//   ....[15]....
        /*00dc*/ 	.word	0x0000ab50


	//   ....[16]....
        /*00e0*/ 	.word	0x0000abf0


	//   ....[17]....
        /*00e4*/ 	.word	0x0000ac20


	//   ....[18]....
        /*00e8*/ 	.word	0x0000b620


	//   ....[19]....
        /*00ec*/ 	.word	0x0000b690


	//   ....[20]....
        /*00f0*/ 	.word	0x0000b700


	//   ....[21]....
        /*00f4*/ 	.word	0x0000b770


	//   ....[22]....
        /*00f8*/ 	.word	0x0000b7e0


	//   ....[23]....
        /*00fc*/ 	.word	0x0000bb60


	//   ....[24]....
        /*0100*/ 	.word	0x0000bbd0


	//   ....[25]....
        /*0104*/ 	.word	0x0000bc40


	//   ....[26]....
        /*0108*/ 	.word	0x0000bcb0


	//   ....[27]....
        /*010c*/ 	.word	0x0000bd20


	//----- nvinfo : EIATTR_EXIT_INSTR_OFFSETS
	.align		4
.L_2110:
        /*0110*/ 	.byte	0x04, 0x1c
        /*0112*/ 	.short	(.L_2112 - .L_2111)


	//   ....[0]....
.L_2111:
        /*0114*/ 	.word	0x00000600


	//   ....[1]....
        /*0118*/ 	.word	0x0000b5d0


	//----- nvinfo : EIATTR_MAX_THREADS
	.align		4
.L_2112:
        /*011c*/ 	.byte	0x04, 0x05
        /*011e*/ 	.short	(.L_2114 - .L_2113)
.L_2113:
        /*0120*/ 	.word	0x00000080
        /*0124*/ 	.word	0x00000001
        /*0128*/ 	.word	0x00000001


	//----- nvinfo : EIATTR_CRS_STACK_SIZE
	.align		4
.L_2114:
        /*012c*/ 	.byte	0x04, 0x1e
        /*012e*/ 	.short	(.L_2116 - .L_2115)
.L_2115:
        /*0130*/ 	.word	0x00000000


	//----- nvinfo : EIATTR_CBANK_PARAM_SIZE
	.align		4
.L_2116:
        /*0134*/ 	.byte	0x03, 0x19
        /*0136*/ 	.short	0x00e8


	//----- nvinfo : EIATTR_PARAM_CBANK
	.align		4
        /*0138*/ 	.byte	0x04, 0x0a
        /*013a*/ 	.short	(.L_2118 - .L_2117)
	.align		4
.L_2117:
        /*013c*/ 	.word	index@(.nv.constant0._ZN10layer_norm13ln_fwd_kernelINS_13Kernel_traitsI13__nv_bfloat16S2_fS2_fjLj3072ELj1ELj1ELj4ELj16ENS_18Kernel_traits_baseILj3072ES2_S2_fS2_fjLj128EEEEELb1ELb1ELb1ELb1EEEvNS_9FwdParamsE)
        /*0140*/ 	.short	0x0210
        /*0142*/ 	.short	0x00e8


	//----- nvinfo : EIATTR_SW_WAR
	.align		4
.L_2118:
        /*0144*/ 	.byte	0x04, 0x36
        /*0146*/ 	.short	(.L_2120 - .L_2119)
.L_2119:
        /*0148*/ 	.word	0x00000008
.L_2120:


//--------------------- .nv.info._ZN10layer_norm13ln_fwd_kernelINS_13Kernel_traitsIf13__nv_bfloat16fS2_fjLj3072ELj1ELj1ELj4ELj16ENS_18Kernel_traits_baseILj3072EfS2_fS2_fjLj128EEEEELb0ELb0ELb0ELb0EEEvNS_9FwdParamsE --------------------------
	.section	.nv.info._ZN10layer_norm13ln_fwd_kernelINS_13Kernel_traitsIf13__nv_bfloat16fS2_fjLj3072ELj1ELj1ELj4ELj16ENS_18Kernel_traits_baseILj3072EfS2_fS2_fjLj128EEEEELb0ELb0ELb0ELb0EEEvNS_9FwdParamsE,"",@"SHT_CUDA_INFO"
	.sectionflags	@""
	.align	4


	//----- nvinfo : EIATTR_CUDA_API_VERSION
	.align		4
        /*0000*/ 	.byte	0x04, 0x37
        /*0002*/ 	.short	(.L_2122 - .L_2121)
.L_2121:
        /*0004*/ 	.word	0x00000082


	//----- nvinfo : EIATTR_KPARAM_INFO
	.align		4
.L_2122:
        /*0008*/ 	.byte	0x04, 0x17
        /*000a*/ 	.short	(.L_2124 - .L_2123)
.L_2123:
        /*000c*/ 	.word	0x00000000
        /*0010*/ 	.short	0x0000
        /*0012*/ 	.short	0x0000
        /*0014*/ 	.byte	0x00, 0xf0, 0xa1, 0x03


	//----- nvinfo : EIATTR_SPARSE_MMA_MASK
	.align		4
.L_2124:
        /*0018*/ 	.byte	0x03, 0x50
        /*001a*/ 	.short	0x0000


	//----- nvinfo : EIATTR_MAXREG_COUNT
	.align		4
        /*001c*/ 	.byte	0x03, 0x1b
        /*001e*/ 	.short	0x00ff


	//----- nvinfo : EIATTR_NUM_BARRIERS
	.align		4
        /*0020*/ 	.byte	0x02, 0x4c
        /*0022*/ 	.byte	0x01
	.zero		1


	//----- nvinfo : EIATTR_MERCURY_ISA_VERSION
	.align		4
        /*0024*/ 	.byte	0x03, 0x5f
        /*0026*/ 	.short	0x0101


	//----- nvinfo : EIATTR_COOP_GROUP_MASK_REGIDS
	.align		4
        /*0028*/ 	.byte	0x04, 0x29
        /*002a*/ 	.short	(.L_2126 - .L_2125)


	//   ....[0]....
.L_2125:
        /*002c*/ 	.word	0xffffffff


	//   ....[1]....
        /*0030*/ 	.word	0xffffffff


	//   ....[2]....
        /*0034*/ 	.word	0xffffffff


	//   ....[3]....
        /*0038*/ 	.word	0xffffffff


	//   ....[4]....
        /*003c*/ 	.word	0xffffffff


	//   ....[5]....
        /*0040*/ 	.word	0xffffffff


	//   ....[6]....
        /*0044*/ 	.word	0xffffffff


	//   ....[7]....
        /*0048*/ 	.word	0xffffffff


	//   ....[8]....
        /*004c*/ 	.word	0xffffffff


	//   ....[9]....
        /*0050*/ 	.word	0xffffffff


	//   ....[10]....
        /*0054*/ 	.word	0xffffffff


	//   ....[11]....
        /*0058*/ 	.word	0xffffffff


	//   ....[12]....
        /*005c*/ 	.word	0xffffffff


	//   ....[13]....
        /*0060*/ 	.word	0xffffffff


	//   ....[14]....
        /*0064*/ 	.word	0xffffffff


	//   ....[15]....
        /*0068*/ 	.word	0xffffffff


	//   ....[16]....
        /*006c*/ 	.word	0xffffffff


	//   ....[17]....
        /*0070*/ 	.word	0xffffffff


	//   ....[18]....
        /*0074*/ 	.word	0x05000062


	//   ....[19]....
        /*0078*/ 	.word	0x05000062


	//   ....[20]....
        /*007c*/ 	.word	0x05000062


	//   ....[21]....
        /*0080*/ 	.word	0x05000062


	//   ....[22]....
        /*0084*/ 	.word	0x05000062


	//   ....[23]....
        /*0088*/ 	.word	0x05000062


	//   ....[24]....
        /*008c*/ 	.word	0x05000062


	//   ....[25]....
        /*0090*/ 	.word	0x05000062


	//   ....[26]....
        /*0094*/ 	.word	0x05000062


	//   ....[27]....
        /*0098*/ 	.word	0x05000062


	//----- nvinfo : EIATTR_COOP_GROUP_INSTR_OFFSETS
	.align		4
.L_2126:
        /*009c*/ 	.byte	0x04, 0x28
        /*009e*/ 	.short	(.L_2128 - .L_2127)


	//   ....[0]....
.L_2127:
        /*00a0*/ 	.word	0x00001220


	//   ....[1]....
        /*00a4*/ 	.word	0x00001240


	//   ....[2]....
        /*00a8*/ 	.word	0x00001260


	//   ....[3]....
        /*00ac*/ 	.word	0x00001280


	//   ....[4]....
        /*00b0*/ 	.word	0x000012a0


	//   ....[5]....
        /*00b4*/ 	.word	0x000015e0


	//   ....[6]....
        /*00b8*/ 	.word	0x00001600


	//   ....[7]....
        /*00bc*/ 	.word	0x00001620


	//   ....[8]....
        /*00c0*/ 	.word	0x00001640


	//   ....[9]....
        /*00c4*/ 	.word	0x00001660


	//   ....[10]....
        /*00c8*/ 	.word	0x00001800


	//   ....[11]....
        /*00cc*/ 	.word	0x00001850


	//   ....[12]....
        /*00d0*/ 	.word	0x00001870


	//   ....[13]....
        /*00d4*/ 	.word	0x00001880


	//   ....[14]....
        /*00d8*/ 	.word	0x00001940


	//   ....[15]....
        /*00dc*/ 	.word	0x00001970


	//   ....[16]....
        /*00e0*/ 	.word	0x00001a10


	//   ....[17]....
        /*00e4*/ 	.word	0x00001a40


	//   ....[18]....
        /*00e8*/ 	.word	0x00002220


	//   ....[19]....
        /*00ec*/ 	.word	0x00002290


	//   ....[20]....
        /*00f0*/ 	.word	0x00002300


	//   ....[21]....
        /*00f4*/ 	.word	0x00002370


	//   ....[22]....
        /*00f8*/ 	.word	0x000023e0


	//   ....[23]....
        /*00fc*/ 	.word	0x00002760


	//   ....[24]....
        /*0100*/ 	.word	0x000027d0


	//   ....[25]....
        /*0104*/ 	.word	0x00002840


	//   ....[26]....
        /*0108*/ 	.word	0x000028b0


	//   ....[27]....
        /*010c*/ 	.word	0x00002920


	//----- nvinfo : EIATTR_EXIT_INSTR_OFFSETS
	.align		4
.L_2128:
        /*0110*/ 	.byte	0x04, 0x1c
        /*0112*/ 	.short	(.L_2130 - .L_2129)


	//   ....[0]....
.L_2129:
        /*0114*/ 	.word	0x00000490


	//   ....[1]....
        /*0118*/ 	.word	0x000021c0


	//----- nvinfo : EIATTR_MAX_THREADS
	.align		4
.L_2130:
        /*011c*/ 	.byte	0x04, 0x05
        /*011e*/ 	.short	(.L_2132 - .L_2131)
.L_2131:
        /*0120*/ 	.word	0x00000080
        /*0124*/ 	.word	0x00000001
        /*0128*/ 	.word	0x00000001


	//----- nvinfo : EIATTR_CRS_STACK_SIZE
	.align		4
.L_2132:
        /*012c*/ 	.byte	0x04, 0x1e
        /*012e*/ 	.short	(.L_2134 - .L_2133)
.L_2133:
        /*0130*/ 	.word	0x00000000


	//----- nvinfo : EIATTR_CBANK_PARAM_SIZE
	.align		4
.L_2134:
        /*0134*/ 	.byte	0x03, 0x19
        /*0136*/ 	.short	0x00e8


	//----- nvinfo : EIATTR_PARAM_CBANK
	.align		4
        /*0138*/ 	.byte	0x04, 0x0a
        /*013a*/ 	.short	(.L_2136 - .L_2135)
	.align		4
.L_2135:
        /*013c*/ 	.word	index@(.nv.constant0._ZN10layer_norm13ln_fwd_kernelINS_13Kernel_traitsIf13__nv_bfloat16fS2_fjLj3072ELj1ELj1ELj4ELj16ENS_18Kernel_traits_baseILj3072EfS2_fS2_fjLj128EEEEELb0ELb0ELb0ELb0EEEvNS_9FwdParamsE)
        /*0140*/ 	.short	0x0210
        /*0142*/ 	.short	0x00e8


	//----- nvinfo : EIATTR_SW_WAR
	.align		4
.L_2136:
        /*0144*/ 	.byte	0x04, 0x36
        /*0146*/ 	.short	(.L_2138 - .L_2137)
.L_2137:
        /*0148*/ 	.word	0x00000008
.L_2138:


//--------------------- .nv.info._ZN10layer_norm13ln_fwd_kernelINS_13Kernel_traitsIf13__nv_bfloat16fS2_fjLj3072ELj1ELj1ELj4ELj16ENS_18Kernel_traits_baseILj3072EfS2_fS2_fjLj128EEEEELb0ELb0ELb0ELb1EEEvNS_9FwdParamsE --------------------------
	.section	.nv.info._ZN10layer_norm13ln_fwd_kernelINS_13Kernel_traitsIf13__nv_bfloat16fS2_fjLj3072ELj1ELj1ELj4ELj16ENS_18Kernel_traits_baseILj3072EfS2_fS2_fjLj128EEEEELb0ELb0ELb0ELb1EEEvNS_9FwdParamsE,"",@"SHT_CUDA_INFO"
	.sectionflags	@""
	.align	4


	//----- nvinfo : EIATTR_CUDA_API_VERSION
	.align		4
        /*0000*/ 	.byte	0x04, 0x37
        /*0002*/ 	.short	(.L_2140 - .L_2139)
.L_2139:
        /*0004*/ 	.word	0x00000082


	//----- nvinfo : EIATTR_KPARAM_INFO
	.align		4
.L_2140:
        /*0008*/ 	.byte	0x04, 0x17
        /*000a*/ 	.short	(.L_2142 - .L_2141)
.L_2141:
        /*000c*/ 	.word	0x00000000
        /*0010*/ 	.short	0x0000
        /*0012*/ 	.short	0x0000
        /*0014*/ 	.byte	0x00, 0xf0, 0xa1, 0x03


	//----- nvinfo : EIATTR_SPARSE_MMA_MASK
	.align		4
.L_2142:
        /*0018*/ 	.byte	0x03, 0x50
        /*001a*/ 	.short	0x0000


	//----- nvinfo : EIATTR_MAXREG_COUNT
	.align		4
        /*001c*/ 	.byte	0x03, 0x1b
        /*001e*/ 	.short	0x00ff


	//----- nvinfo : EIATTR_NUM_BARRIERS
	.align		4
        /*0020*/ 	.byte	0x02, 0x4c
        /*0022*/ 	.byte	0x01
	.zero		1


	//----- nvinfo : EIATTR_MERCURY_ISA_VERSION
	.align		4
        /*0024*/ 	.byte	0x03, 0x5f
        /*0026*/ 	.short	0x0101


	//----- nvinfo : EIATTR_COOP_GROUP_MASK_REGIDS
	.align		4
        /*0028*/ 	.byte	0x04, 0x29
        /*002a*/ 	.short	(.L_2144 - .L_2143)


	//   ....[0]....
.L_2143:
        /*002c*/ 	.word	0xffffffff


	//   ....[1]....
        /*0030*/ 	.word	0xffffffff


	//   ....[2]....
        /*0034*/ 	.word	0xffffffff


	//   ....[3]....
        /*0038*/ 	.word	0xffffffff


	//   ....[4]....
        /*003c*/ 	.word	0xffffffff


	//   ....[5]....
        /*0040*/ 	.word	0xffffffff


	//   ....[6]....
        /*0044*/ 	.word	0xffffffff


	//   ....[7]....
        /*0048*/ 	.word	0xffffffff


	//   ....[8]....
        /*004c*/ 	.word	0xffffffff


	//   ....[9]....
        /*0050*/ 	.word	0xffffffff


	//   ....[10]....
        /*0054*/ 	.word	0xffffffff


	//   ....[11]....
        /*0058*/ 	.word	0xffffffff


	//   ....[12]....
        /*005c*/ 	.word	0xffffffff


	//   ....[13]....
        /*0060*/ 	.word	0xffffffff


	//   ....[14]....
        /*0064*/ 	.word	0xffffffff


	//   ....[15]....
        /*0068*/ 	.word	0xffffffff


	//   ....[16]....
        /*006c*/ 	.word	0xffffffff


	//   ....[17]....
        /*0070*/ 	.word	0xffffffff


	//   ....[18]....
        /*0074*/ 	.word	0x0500005f


	//   ....[19]....
        /*0078*/ 	.word	0x0500005f


	//   ....[20]....
        /*007c*/ 	.word	0x0500005f


	//   ....[21]....
        /*0080*/ 	.word	0x0500005f


	//   ....[22]....
        /*0084*/ 	.word	0x0500005f


	//   ....[23]....
        /*0088*/ 	.word	0x0500005f


	//   ....[24]....
        /*008c*/ 	.word	0x0500005f


	//   ....[25]....
        /*0090*/ 	.word	0x0500005f


	//   ....[26]....
        /*0094*/ 	.word	0x0500005f


	//   ....[27]....
        /*0098*/ 	.word	0x0500005f


	//----- nvinfo : EIATTR_COOP_GROUP_INSTR_OFFSETS
	.align		4
.L_2144:
        /*009c*/ 	.byte	0x04, 0x28
        /*009e*/ 	.short	(.L_2146 - .L_2145)


	//   ....[0]....
.L_2145:
        /*00a0*/ 	.word	0x00000ec0


	//   ....[1]....
        /*00a4*/ 	.word	0x00000ee0


	//   ....[2]....
        /*00a8*/ 	.word	0x00000f00


	//   ....[3]....
        /*00ac*/ 	.word	0x00000f20


	//   ....[4]....
        /*00b0*/ 	.word	0x00000f40


	//   ....[5]....
        /*00b4*/ 	.word	0x00001270


	//   ....[6]....
        /*00b8*/ 	.word	0x00001290


	//   ....[7]....
        /*00bc*/ 	.word	0x000012b0


	//   ....[8]....
        /*00c0*/ 	.word	0x000012d0


	//   ....[9]....
        /*00c4*/ 	.word	0x000012f0


	//   ....[10]....
        /*00c8*/ 	.word	0x00001450


	//   ....[11]....
        /*00cc*/ 	.word	0x000014a0


	//   ....[12]....
        /*00d0*/ 	.word	0x000014d0


	//   ....[13]....
        /*00d4*/ 	.word	0x000014e0


	//   ....[14]....
        /*00d8*/ 	.word	0x000015a0


	//   ....[15]....
        /*00dc*/ 	.word	0x000015d0


	//   ....[16]....
        /*00e0*/ 	.word	0x00001680


	//   ....[17]....
        /*00e4*/ 	.word	0x00001690


	//   ....[18]....
        /*00e8*/ 	.word	0x00001db0


	//   ....[19]....
        /*00ec*/ 	.word	0x00001e20


	//   ....[20]....
        /*00f0*/ 	.word	0x00001e90


	//   ....[21]....
        /*00f4*/ 	.word	0x00001f00


	//   ....[22]....
        /*00f8*/ 	.word	0x00001f70


	//   ....[23]....
        /*00fc*/ 	.word	0x000022e0


	//   ....[24]....
        /*0100*/ 	.word	0x00002350


	//   ....[25]....
        /*0104*/ 	.word	0x000023c0


	//   ....[26]....
        /*0108*/ 	.word	0x00002430


	//   ....[27]....
        /*010c*/ 	.word	0x000024a0


	//----- nvinfo : EIATTR_EXIT_INSTR_OFFSETS
	.align		4
.L_2146:
        /*0110*/ 	.byte	0x04, 0x1c
        /*0112*/ 	.short	(.L_2148 - .L_2147)


	//   ....[0]....
.L_2147:
        /*0114*/ 	.word	0x00000230


	//   ....[1]....
        /*0118*/ 	.word	0x00001d50


	//----- nvinfo : EIATTR_MAX_THREADS
	.align		4
.L_2148:
        /*011c*/ 	.byte	0x04, 0x05
        /*011e*/ 	.short	(.L_2150 - .L_2149)
.L_2149:
        /*0120*/ 	.word	0x00000080
        /*0124*/ 	.word	0x00000001
        /*0128*/ 	.word	0x00000001


	//----- nvinfo : EIATTR_CRS_STACK_SIZE
	.align		4
.L_2150:
        /*012c*/ 	.byte	0x04, 0x1e
        /*012e*/ 	.short	(.L_2152 - .L_2151)
.L_2151:
        /*0130*/ 	.word	0x00000000


	//----- nvinfo : EIATTR_CBANK_PARAM_SIZE
	.align		4
.L_2152:
        /*0134*/ 	.byte	0x03, 0x19
        /*0136*/ 	.short	0x00e8


	//----- nvinfo : EIATTR_PARAM_CBANK
	.align		4
        /*0138*/ 	.byte	0x04, 0x0a
        /*013a*/ 	.short	(.L_2154 - .L_2153)
	.align		4
.L_2153:
        /*013c*/ 	.word	index@(.nv.constant0._ZN10layer_norm13ln_fwd_kernelINS_13Kernel_traitsIf13__nv_bfloat16fS2_fjLj3072ELj1ELj1ELj4ELj16ENS_18Kernel_traits_baseILj3072EfS2_fS2_fjLj128EEEEELb0ELb0ELb0ELb1EEEvNS_9FwdParamsE)
        /*0140*/ 	.short	0x0210
        /*0142*/ 	.short	0x00e8


	//----- nvinfo : EIATTR_SW_WAR
	.align		4
.L_2154:
        /*0144*/ 	.byte	0x04, 0x36
        /*0146*/ 	.short	(.L_2156 - .L_2155)
.L_2155:
        /*0148*/ 	.word	0x00000008
.L_2156:


//--------------------- .nv.info._ZN10layer_norm13ln_fwd_kernelINS_13Kernel_traitsIf13__nv_bfloat16fS2_fjLj3072ELj1ELj1ELj4ELj16ENS_18Kernel_traits_baseILj3072EfS2_fS2_fjLj128EEEEELb0ELb0ELb1ELb0EEEvNS_9FwdParamsE --------------------------
	.section	.nv.info._ZN10layer_norm13ln_fwd_kernelINS_13Kernel_traitsIf13__nv_bfloat16fS2_fjLj3072ELj1ELj1ELj4ELj16ENS_18Kernel_traits_baseILj3072EfS2_fS2_fjLj128EEEEELb0ELb0ELb1ELb0EEEvNS_9FwdParamsE,"",@"SHT_CUDA_INFO"
	.sectionflags	@""
	.align	4


	//----- nvinfo : EIATTR_CUDA_API_VERSION
	.align		4
        /*0000*/ 	.byte	0x04, 0x37
        /*0002*/ 	.short	(.L_2158 - .L_2157)
.L_2157:
        /*0004*/ 	.word	0x00000082


	//----- nvinfo : EIATTR_KPARAM_INFO
	.align		4
.L_2158:
        /*0008*/ 	.byte	0x04, 0x17
        /*000a*/ 	.short	(.L_2160 - .L_2159)
.L_2159:
        /*000c*/ 	.word	0x00000000
        /*0010*/ 	.short	0x0000
        /*0012*/ 	.short	0x0000
        /*0014*/ 	.byte	0x00, 0xf0, 0xa1, 0x03


	//----- nvinfo : EIATTR_SPARSE_MMA_MASK
	.align		4
.L_2160:
        /*0018*/ 	.byte	0x03, 0x50
        /*001a*/ 	.short	0x0000


	//----- nvinfo : EIATTR_MAXREG_COUNT
	.align		4
        /*001c*/ 	.byte	0x03, 0x1b
        /*001e*/ 	.short	0x00ff


	//----- nvinfo : EIATTR_NUM_BARRIERS
	.align		4
        /*0020*/ 	.byte	0x02, 0x4c
        /*0022*/ 	.byte	0x01
	.zero		1


	//----- nvinfo : EIATTR_MERCURY_ISA_VERSION
	.align		4
        /*0024*/ 	.byte	0x03, 0x5f
        /*0026*/ 	.short	0x0101


	//----- nvinfo : EIATTR_COOP_GROUP_MASK_REGIDS
	.align		4
        /*0028*/ 	.byte	0x04, 0x29
        /*002a*/ 	.short	(.L_2162 - .L_2161)


	//   ....[0]....
.L_2161:
        /*002c*/ 	.word	0xffffffff


	//   ....[1]....
        /*0030*/ 	.word	0xffffffff


	//   ....[2]....
        /*0034*/ 	.word	0xffffffff


	//   ....[3]....
        /*0038*/ 	.word	0xffffffff


	//   ....[4]....
        /*003c*/ 	.word	0xffffffff


	//   ....[5]....
        /*0040*/ 	.word	0xffffffff


	//   ....[6]....
        /*0044*/ 	.word	0xffffffff


	//   ....[7]....
        /*0048*/ 	.word	0xffffffff


	//   ....[8]....
        /*004c*/ 	.word	0xffffffff


	//   ....[9]....
        /*0050*/ 	.word	0xffffffff


	//   ....[10]....
        /*0054*/ 	.word	0xffffffff


	//   ....[11]....
        /*0058*/ 	.word	0xffffffff


	//   ....[12]....
        /*005c*/ 	.word	0xffffffff


	//   ....[13]....
        /*0060*/ 	.word	0xffffffff


	//   ....[14]....
        /*0064*/ 	.word	0xffffffff


	//   ....[15]....
        /*0068*/ 	.word	0xffffffff


	//   ....[16]....
        /*006c*/ 	.word	0xffffffff


	//   ....[17]....
        /*0070*/ 	.word	0xffffffff


	//   ....[18]....
        /*0074*/ 	.word	0x05000069


	//   ....[19]....
        /*0078*/ 	.word	0x05000069


	//   ....[20]....
        /*007c*/ 	.word	0x05000069


	//   ....[21]....
        /*0080*/ 	.word	0x05000069


	//   ....[22]....
        /*0084*/ 	.word	0x05000069


	//   ....[23]....
        /*0088*/ 	.word	0x05000069


	//   ....[24]....
        /*008c*/ 	.word	0x05000069


	//   ....[25]....
        /*0090*/ 	.word	0x05000069


	//   ....[26]....
        /*0094*/ 	.word	0x05000069


	//   ....[27]....
        /*0098*/ 	.word	0x05000069


	//----- nvinfo : EIATTR_COOP_GROUP_INSTR_OFFSETS
	.align		4
.L_2162:
        /*009c*/ 	.byte	0x04, 0x28
        /*009e*/ 	.short	(.L_2164 - .L_2163)


	//   ....[0]....
.L_2163:
        /*00a0*/ 	.word	0x00001b70


	//   ....[1]....
        /*00a4*/ 	.word	0x00001b90


	//   ....[2]....
        /*00a8*/ 	.word	0x00001bb0


	//   ....[3]....
        /*00ac*/ 	.word	0x00001bd0


	//   ....[4]....
        /*00b0*/ 	.word	0x00001bf0


	//   ....[5]....
        /*00b4*/ 	.word	0x00001f30


	//   ....[6]....
        /*00b8*/ 	.word	0x00001f50


	//   ....[7]....
        /*00bc*/ 	.word	0x00001f70


	//   ....[8]....
        /*00c0*/ 	.word	0x00001f90


	//   ....[9]....
        /*00c4*/ 	.word	0x00001fb0


	//   ....[10]....
        /*00c8*/ 	.word	0x00002150


	//   ....[11]....
        /*00cc*/ 	.word	0x000021a0


	//   ....[12]....
        /*00d0*/ 	.word	0x000021c0


	//   ....[13]....
        /*00d4*/ 	.word	0x000021d0


	//   ....[14]....
        /*00d8*/ 	.word	0x00002290


	//   ....[15]....
        /*00dc*/ 	.word	0x000022c0


	//   ....[16]....
        /*00e0*/ 	.word	0x00002360


	//   ....[17]....
        /*00e4*/ 	.word	0x00002390


	//   ....[18]....
        /*00e8*/ 	.word	0x00002c00


	//   ....[19]....
        /*00ec*/ 	.word	0x00002c70


	//   ....[20]....
        /*00f0*/ 	.word	0x00002ce0


	//   ....[21]....
        /*00f4*/ 	.word	0x00002d50


	//   ....[22]....
        /*00f8*/ 	.word	0x00002dc0


	//   ....[23]....
        /*00fc*/ 	.word	0x00003150


	//   ....[24]....
        /*0100*/ 	.word	0x000031c0


	//   ....[25]....
        /*0104*/ 	.word	0x00003230


	//   ....[26]....
        /*0108*/ 	.word	0x000032a0


	//   ....[27]....
        /*010c*/ 	.word	0x00003310


	//----- nvinfo : EIATTR_EXIT_INSTR_OFFSETS
	.align		4
.L_2164:
        /*0110*/ 	.byte	0x04, 0x1c
        /*0112*/ 	.short	(.L_2166 - .L_2165)


	//   ....[0]....
.L_2165:
        /*0114*/ 	.word	0x00000490


	//   ....[1]....
        /*0118*/ 	.word	0x00002ba0


	//----- nvinfo : EIATTR_MAX_THREADS
	.align		4
.L_2166:
        /*011c*/ 	.byte	0x04, 0x05
        /*011e*/ 	.short	(.L_2168 - .L_2167)
.L_2167:
        /*0120*/ 	.word	0x00000080
        /*0124*/ 	.word	0x00000001
        /*0128*/ 	.word	0x00000001


	//----- nvinfo : EIATTR_CRS_STACK_SIZE
	.align		4
.L_2168:
        /*012c*/ 	.byte	0x04, 0x1e
        /*012e*/ 	.short	(.L_2170 - .L_2169)
.L_2169:
        /*0130*/ 	.word	0x00000000


	//----- nvinfo : EIATTR_CBANK_PARAM_SIZE
	.align		4
.L_2170:
        /*0134*/ 	.byte	0x03, 0x19
        /*0136*/ 	.short	0x00e8


	//----- nvinfo : EIATTR_PARAM_CBANK
	.align		4
        /*0138*/ 	.byte	0x04, 0x0a
        /*013a*/ 	.short	(.L_2172 - .L_2171)
	.align		4
.L_2171:
        /*013c*/ 	.word	index@(.nv.constant0._ZN10layer_norm13ln_fwd_kernelINS_13Kernel_traitsIf13__nv_bfloat16fS2_fjLj3072ELj1ELj1ELj4ELj16ENS_18Kernel_traits_baseILj3072EfS2_fS2_fjLj128EEEEELb0ELb0ELb1ELb0EEEvNS_9FwdParamsE)
        /*0140*/ 	.short	0x0210
        /*0142*/ 	.short	0x00e8


	//----- nvinfo : EIATTR_SW_WAR
	.align		4
.L_2172:
        /*0144*/ 	.byte	0x04, 0x36
        /*0146*/ 	.short	(.L_2174 - .L_2173)
.L_2173:
        /*0148*/ 	.word	0x00000008
.L_2174:


//--------------------- .nv.info._ZN10layer_norm13ln_fwd_kernelINS_13Kernel_traitsIf13__nv_bfloat16fS2_fjLj3072ELj1ELj1ELj4ELj16ENS_18Kernel_traits_baseILj3072EfS2_fS2_fjLj128EEEEELb0ELb0ELb1ELb1EEEvNS_9FwdParamsE --------------------------
	.section	.nv.info._ZN10layer_norm13ln_fwd_kernelINS_13Kernel_traitsIf13__nv_bfloat16fS2_fjLj3072ELj1ELj1ELj4ELj16ENS_18Kernel_traits_baseILj3072EfS2_fS2_fjLj128EEEEELb0ELb0ELb1ELb1EEEvNS_9FwdParamsE,"",@"SHT_CUDA_INFO"
	.sectionflags	@""
	.align	4


	//----- nvinfo : EIATTR_CUDA_API_VERSION
	.align		4
        /*0000*/ 	.byte	0x04, 0x37
        /*0002*/ 	.short	(.L_2176 - .L_2175)
.L_2175:
        /*0004*/ 	.word	0x00000082


	//----- nvinfo : EIATTR_KPARAM_INFO
	.align		4
.L_2176:
        /*0008*/ 	.byte	0x04, 0x17
        /*000a*/ 	.short	(.L_2178 - .L_2177)
.L_2177:
        /*000c*/ 	.word	0x00000000
        /*0010*/ 	.short	0x0000
        /*0012*/ 	.short	0x0000
        /*0014*/ 	.byte	0x00, 0xf0, 0xa1, 0x03


	//----- nvinfo : EIATTR_SPARSE_MMA_MASK
	.align		4
.L_2178:
        /*0018*/ 	.byte	0x03, 0x50
        /*001a*/ 	.short	0x0000


	//----- nvinfo : EIATTR_MAXREG_COUNT
	.align		4
        /*001c*/ 	.byte	0x03, 0x1b
        /*001e*/ 	.short	0x00ff


	//----- nvinfo : EIATTR_NUM_BARRIERS
	.align		4
        /*0020*/ 	.byte	0x02, 0x4c
        /*0022*/ 	.byte	0x01
	.zero		1


	//----- nvinfo : EIATTR_MERCURY_ISA_VERSION
	.align		4
        /*0024*/ 	.byte	0x03, 0x5f
        /*0026*/ 	.short	0x0101


	//----- nvinfo : EIATTR_COOP_GROUP_MASK_REGIDS
	.align		4
        /*0028*/ 	.byte	0x04, 0x29
        /*002a*/ 	.short	(.L_2180 - .L_2179)


	//   ....[0]....
.L_2179:
        /*002c*/ 	.word	0xffffffff


	//   ....[1]....
        /*0030*/ 	.word	0xffffffff


	//   ....[2]....
        /*0034*/ 	.word	0xffffffff


	//   ....[3]....
        /*0038*/ 	.word	0xffffffff


	//   ....[4]....
        /*003c*/ 	.word	0xffffffff


	//   ....[5]....
        /*0040*/ 	.word	0xffffffff


	//   ....[6]....
        /*0044*/ 	.word	0xffffffff


	//   ....[7]....
        /*0048*/ 	.word	0xffffffff


	//   ....[8]....
        /*004c*/ 	.word	0xffffffff


	//   ....[9]....
        /*0050*/ 	.word	0xffffffff


	//   ....[10]....
        /*0054*/ 	.word	0xffffffff


	//   ....[11]....
        /*0058*/ 	.word	0xffffffff


	//   ....[12]....
        /*005c*/ 	.word	0xffffffff


	//   ....[13]....
        /*0060*/ 	.word	0xffffffff


	//   ....[14]....
        /*0064*/ 	.word	0xffffffff


	//   ....[15]....
        /*0068*/ 	.word	0xffffffff


	//   ....[16]....
        /*006c*/ 	.word	0xffffffff


	//   ....[17]....
        /*0070*/ 	.word	0xffffffff


	//   ....[18]....
        /*0074*/ 	.word	0x05000067


	//   ....[19]....
        /*0078*/ 	.word	0x05000067


	//   ....[20]....
        /*007c*/ 	.word	0x05000067


	//   ....[21]....
        /*0080*/ 	.word	0x05000067


	//   ....[22]....
        /*0084*/ 	.word	0x05000067


	//   ....[23]....
        /*0088*/ 	.word	0x05000067


	//   ....[24]....
        /*008c*/ 	.word	0x05000067


	//   ....[25]....
        /*0090*/ 	.word	0x05000067


	//   ....[26]....
        /*0094*/ 	.word	0x05000067


	//   ....[27]....
        /*0098*/ 	.word	0x05000067


	//----- nvinfo : EIATTR_COOP_GROUP_INSTR_OFFSETS
	.align		4
.L_2180:
        /*009c*/ 	.byte	0x04, 0x28
        /*009e*/ 	.short	(.L_2182 - .L_2181)


	//   ....[0]....
.L_2181:
        /*00a0*/ 	.word	0x00001710


	//   ....[1]....
        /*00a4*/ 	.word	0x00001730


	//   ....[2]....
        /*00a8*/ 	.word	0x00001750


	//   ....[3]....
        /*00ac*/ 	.word	0x00001770


	//   ....[4]....
        /*00b0*/ 	.word	0x00001790


	//   ....[5]....
        /*00b4*/ 	.word	0x00001ac0


	//   ....[6]....
        /*00b8*/ 	.word	0x00001ae0


	//   ....[7]....
        /*00bc*/ 	.word	0x00001b00


	//   ....[8]....
        /*00c0*/ 	.word	0x00001b20


	//   ....[9]....
        /*00c4*/ 	.word	0x00001b40


	//   ....[10]....
        /*00c8*/ 	.word	0x00001cb0


	//   ....[11]....
        /*00cc*/ 	.word	0x00001d00


	//   ....[12]....
        /*00d0*/ 	.word	0x00001d20


	//   ....[13]....
        /*00d4*/ 	.word	0x00001d30


	//   ....[14]....
        /*00d8*/ 	.word	0x00001df0


	//   ....[15]....
        /*00dc*/ 	.word	0x00001e20


	//   ....[16]....
        /*00e0*/ 	.word	0x00001ec0


	//   ....[17]....
        /*00e4*/ 	.word	0x00001ef0


	//   ....[18]....
        /*00e8*/ 	.word	0x000026c0


	//   ....[19]....
        /*00ec*/ 	.word	0x00002730


	//   ....[20]....
        /*00f0*/ 	.word	0x000027a0


	//   ....[21]....
        /*00f4*/ 	.word	0x00002810


	//   ....[22]....
        /*00f8*/ 	.word	0x00002880


	//   ....[23]....
        /*00fc*/ 	.word	0x00002c00


	//   ....[24]....
        /*0100*/ 	.word	0x00002c70


	//   ....[25]....
        /*0104*/ 	.word	0x00002ce0


	//   ....[26]....
        /*0108*/ 	.word	0x00002d50


	//   ....[27]....
        /*010c*/ 	.word	0x00002dc0


	//----- nvinfo : EIATTR_EXIT_INSTR_OFFSETS
	.align		4
.L_2182:
        /*0110*/ 	.byte	0x04, 0x1c
        /*0112*/ 	.short	(.L_2184 - .L_2183)


	//   ....[0]....
.L_2183:
        /*0114*/ 	.word	0x00000240


	//   ....[1]....
        /*0118*/ 	.word	0x00002660


	//----- nvinfo : EIATTR_MAX_THREADS
	.align		4
.L_2184:
        /*011c*/ 	.byte	0x04, 0x05
        /*011e*/ 	.short	(.L_2186 - .L_2185)
.L_2185:
        /*0120*/ 	.word	0x00000080
        /*0124*/ 	.word	0x00000001
        /*0128*/ 	.word	0x00000001


	//----- nvinfo : EIATTR_CRS_STACK_SIZE
	.align		4
.L_2186:
        /*012c*/ 	.byte	0x04, 0x1e
        /*012e*/ 	.short	(.L_2188 - .L_2187)
.L_2187:
        /*0130*/ 	.word	0x00000000


	//----- nvinfo : EIATTR_CBANK_PARAM_SIZE
	.align		4
.L_2188:
        /*0134*/ 	.byte	0x03, 0x19
        /*0136*/ 	.short	0x00e8


	//----- nvinfo : EIATTR_PARAM_CBANK
	.align		4
        /*0138*/ 	.byte	0x04, 0x0a
        /*013a*/ 	.short	(.L_2190 - .L_2189)
	.align		4
.L_2189:
        /*013c*/ 	.word	index@(.nv.constant0._ZN10layer_norm13ln_fwd_kernelINS_13Kernel_traitsIf13__nv_bfloat16fS2_fjLj3072ELj1ELj1ELj4ELj16ENS_18Kernel_traits_baseILj3072EfS2_fS2_fjLj128EEEEELb0ELb0ELb1ELb1EEEvNS_9FwdParamsE)
        /*0140*/ 	.short	0x0210
        /*0142*/ 	.short	0x00e8


	//----- nvinfo : EIATTR_SW_WAR
	.align		4
.L_2190:
        /*0144*/ 	.byte	0x04, 0x36
        /*0146*/ 	.short	(.L_2192 - .L_2191)
.L_2191:
        /*0148*/ 	.word	0x00000008
.L_2192:


//--------------------- .nv.info._ZN10layer_norm13ln_fwd_kernelINS_13Kernel_traitsIf13__nv_bfloat16fS2_fjLj3072ELj1ELj1ELj4ELj16ENS_18Kernel_traits_baseILj3072EfS2_fS2_fjLj128EEEEELb0ELb1ELb0ELb0EEEvNS_9FwdParamsE --------------------------
	.section	.nv.info._ZN10layer_norm13ln_fwd_kernelINS_13Kernel_traitsIf13__nv_bfloat16fS2_fjLj3072ELj1ELj1ELj4ELj16ENS_18Kernel_traits_baseILj3072EfS2_fS2_fjLj128EEEEELb0ELb1ELb0ELb0EEEvNS_9FwdParamsE,"",@"SHT_CUDA_INFO"
	.sectionflags	@""
	.align	4


	//----- nvinfo : EIATTR_CUDA_API_VERSION
	.align		4
        /*0000*/ 	.byte	0x04, 0x37
        /*0002*/ 	.short	(.L_2194 - .L_2193)
.L_2193:
        /*0004*/ 	.word	0x00000082


	//----- nvinfo : EIATTR_KPARAM_INFO
	.align		4
.L_2194:
        /*0008*/ 	.byte	0x04, 0x17
        /*000a*/ 	.short	(.L_2196 - .L_2195)
.L_2195:
        /*000c*/ 	.word	0x00000000
        /*0010*/ 	.short	0x0000
        /*0012*/ 	.short	0x0000
        /*0014*/ 	.byte	0x00, 0xf0, 0xa1, 0x03


	//----- nvinfo : EIATTR_SPARSE_MMA_MASK
	.align		4
.L_2196:
        /*0018*/ 	.byte	0x03, 0x50
        /*001a*/ 	.short	0x0000


	//----- nvinfo : EIATTR_MAXREG_COUNT
	.align		4
        /*001c*/ 	.byte	0x03, 0x1b
        /*001e*/ 	.short	0x00ff


	//----- nvinfo : EIATTR_NUM_BARRIERS
	.align		4
        /*0020*/ 	.byte	0x02, 0x4c
        /*0022*/ 	.byte	0x01
	.zero		1


	//----- nvinfo : EIATTR_MERCURY_ISA_VERSION
	.align		4
        /*0024*/ 	.byte	0x03, 0x5f
        /*0026*/ 	.short	0x0101


	//----- nvinfo : EIATTR_COOP_GROUP_MASK_REGIDS
	.align		4
        /*0028*/ 	.byte	0x04, 0x29
        /*002a*/ 	.short	(.L_2198 - .L_2197)


	//   ....[0]....
.L_2197:
        /*002c*/ 	.word	0xffffffff


	//   ....[1]....
        /*0030*/ 	.word	0xffffffff


	//   ....[2]....
        /*0034*/ 	.word	0xffffffff


	//   ....[3]....
        /*0038*/ 	.word	0xffffffff


	//   ....[4]....
        /*003c*/ 	.word	0xffffffff


	//   ....[5]....
        /*0040*/ 	.word	0xffffffff


	//   ....[6]....
        /*0044*/ 	.word	0xffffffff


	//   ....[7]....
        /*0048*/ 	.word	0xffffffff


	//   ....[8]....
        /*004c*/ 	.word	0xffffffff


	//   ....[9]....
        /*0050*/ 	.word	0xffffffff


	//   ....[10]....
        /*0054*/ 	.word	0xffffffff


	//   ....[11]....
        /*0058*/ 	.word	0xffffffff


	//   ....[12]....
        /*005c*/ 	.word	0xffffffff


	//   ....[13]....
        /*0060*/ 	.word	0xffffffff


	//   ....[14]....
        /*0064*/ 	.word	0xffffffff


	//   ....[15]....
        /*0068*/ 	.word	0xffffffff


	//   ....[16]....
        /*006c*/ 	.word	0xffffffff


	//   ....[17]....
        /*0070*/ 	.word	0xffffffff


	//   ....[18]....
        /*0074*/ 	.word	0x05000075


	//   ....[19]....
        /*0078*/ 	.word	0x05000075


	//   ....[20]....
        /*007c*/ 	.word	0x05000075


	//   ....[21]....
        /*0080*/ 	.word	0x05000075


	//   ....[22]....
        /*0084*/ 	.word	0x05000075


	//   ....[23]....
        /*0088*/ 	.word	0x05000075


	//   ....[24]....
        /*008c*/ 	.word	0x05000075


	//   ....[25]....
        /*0090*/ 	.word	0x05000075


	//   ....[26]....
        /*0094*/ 	.word	0x05000075


	//   ....[27]....
        /*0098*/ 	.word	0x05000075


	//----- nvinfo : EIATTR_COOP_GROUP_INSTR_OFFSETS
	.align		4
.L_2198:
        /*009c*/ 	.byte	0x04, 0x28
        /*009e*/ 	.short	(.L_2200 - .L_2199)


	//   ....[0]....
.L_2199:
        /*00a0*/ 	.word	0x000014a0


	//   ....[1]....
        /*00a4*/ 	.word	0x000014c0


	//   ....[2]....
        /*00a8*/ 	.word	0x000014e0


	//   ....[3]....
        /*00ac*/ 	.word	0x00001500


	//   ....[4]....
        /*00b0*/ 	.word	0x00001520


	//   ....[5]....
        /*00b4*/ 	.word	0x00001860


	//   ....[6]....
        /*00b8*/ 	.word	0x00001880


	//   ....[7]....
        /*00bc*/ 	.word	0x000018a0


	//   ....[8]....
        /*00c0*/ 	.word	0x000018c0


	//   ....[9]....
        /*00c4*/ 	.word	0x000018e0


	//   ....[10]....
        /*00c8*/ 	.word	0x00001a40


	//   ....[11]....
        /*00cc*/ 	.word	0x00001ae0


	//   ....[12]....
        /*00d0*/ 	.word	0x00001af0


	//   ....[13]....
        /*00d4*/ 	.word	0x00001b40


	//   ....[14]....
        /*00d8*/ 	.word	0x00001b80


	//   ....[15]....
        /*00dc*/ 	.word	0x00001bb0


	//   ....[16]....
        /*00e0*/ 	.word	0x00001ca0


	//   ....[17]....
        /*00e4*/ 	.word	0x00001cb0


	//   ....[18]....
        /*00e8*/ 	.word	0x000024a0


	//   ....[19]....
        /*00ec*/ 	.word	0x00002510


	//   ....[20]....
        /*00f0*/ 	.word	0x00002580


	//   ....[21]....
        /*00f4*/ 	.word	0x000025f0


	//   ....[22]....
        /*00f8*/ 	.word	0x00002660


	//   ....[23]....
        /*00fc*/ 	.word	0x000029f0


	//   ....[24]....
        /*0100*/ 	.word	0x00002a60


	//   ....[25]....
        /*0104*/ 	.word	0x00002ad0


	//   ....[26]....
        /*0108*/ 	.word	0x00002b40


	//   ....[27]....
        /*010c*/ 	.word	0x00002bb0


	//----- nvinfo : EIATTR_EXIT_INSTR_OFFSETS
	.align		4
.L_2200:
        /*0110*/ 	.byte	0x04, 0x1c
        /*0112*/ 	.short	(.L_2202 - .L_2201)


	//   ....[0]....
.L_2201:
        /*0114*/ 	.word	0x00000570


	//   ....[1]....
        /*0118*/ 	.word	0x00002440


	//----- nvinfo : EIATTR_MAX_THREADS
	.align		4
.L_2202:
        /*011c*/ 	.byte	0x04, 0x05
        /*011e*/ 	.short	(.L_2204 - .L_2203)
.L_2203:
        /*0120*/ 	.word	0x00000080
        /*0124*/ 	.word	0x00000001
        /*0128*/ 	.word	0x00000001


	//----- nvinfo : EIATTR_CRS_STACK_SIZE
	.align		4
.L_2204:
        /*012c*/ 	.byte	0x04, 0x1e
        /*012e*/ 	.short	(.L_2206 - .L_2205)
.L_2205:
        /*0130*/ 	.word	0x00000000


	//----- nvinfo : EIATTR_CBANK_PARAM_SIZE
	.align		4
.L_2206:
        /*0134*/ 	.byte	0x03, 0x19
        /*0136*/ 	.short	0x00e8


	//----- nvinfo : EIATTR_PARAM_CBANK
	.align		4
        /*0138*/ 	.byte	0x04, 0x0a
        /*013a*/ 	.short	(.L_2208 - .L_2207)
	.align		4
.L_2207:
        /*013c*/ 	.word	index@(.nv.constant0._ZN10layer_norm13ln_fwd_kernelINS_13Kernel_traitsIf13__nv_bfloat16fS2_fjLj3072ELj1ELj1ELj4ELj16ENS_18Kernel_traits_baseILj3072EfS2_fS2_fjLj128EEEEELb0ELb1ELb0ELb0EEEvNS_9FwdParamsE)
        /*0140*/ 	.short	0x0210
        /*0142*/ 	.short	0x00e8


	//----- nvinfo : EIATTR_SW_WAR
	.align		4
.L_2208:
        /*0144*/ 	.byte	0x04, 0x36
        /*0146*/ 	.short	(.L_2210 - .L_2209)
.L_2209:
        /*0148*/ 	.word	0x00000008
.L_2210:


//--------------------- .nv.info._ZN10layer_norm13ln_fwd_kernelINS_13Kernel_traitsIf13__nv_bfloat16fS2_fjLj3072ELj1ELj1ELj4ELj16ENS_18Kernel_traits_baseILj3072EfS2_fS2_fjLj128EEEEELb0ELb1ELb0ELb1EEEvNS_9FwdParamsE --------------------------
	.section	.nv.info._ZN10layer_norm13ln_fwd_kernelINS_13Kernel_traitsIf13__nv_bfloat16fS2_fjLj3072ELj1ELj1ELj4ELj16ENS_18Kernel_traits_baseILj3072EfS2_fS2_fjLj128EEEEELb0ELb1ELb0ELb1EEEvNS_9FwdParamsE,"",@"SHT_CUDA_INFO"
	.sectionflags	@""
	.align	4


	//----- nvinfo : EIATTR_CUDA_API_VERSION
	.align		4
        /*0000*/ 	.byte	0x04, 0x37
        /*0002*/ 	.short	(.L_2212 - .L_2211)
.L_2211:
        /*0004*/ 	.word	0x00000082


	//----- nvinfo : EIATTR_KPARAM_INFO
	.align		4
.L_2212:
        /*0008*/ 	.byte	0x04, 0x17
        /*000a*/ 	.short	(.L_2214 - .L_2213)
.L_2213:
        /*000c*/ 	.word	0x00000000
        /*0010*/ 	.short	0x0000
        /*0012*/ 	.short	0x0000
        /*0014*/ 	.byte	0x00, 0xf0, 0xa1, 0x03


	//----- nvinfo : EIATTR_SPARSE_MMA_MASK
	.align		4
.L_2214:
        /*0018*/ 	.byte	0x03, 0x50
        /*001a*/ 	.short	0x0000


	//----- nvinfo : EIATTR_MAXREG_COUNT
	.align		4
        /*001c*/ 	.byte	0x03, 0x1b
        /*001e*/ 	.short	0x00ff


	//----- nvinfo : EIATTR_NUM_BARRIERS
	.align		4
        /*0020*/ 	.byte	0x02, 0x4c
        /*0022*/ 	.byte	0x01
	.zero		1


	//----- nvinfo : EIATTR_MERCURY_ISA_VERSION
	.align		4
        /*0024*/ 	.byte	0x03, 0x5f
        /*0026*/ 	.short	0x0101


	//----- nvinfo : EIATTR_COOP_GROUP_MASK_REGIDS
	.align		4
        /*0028*/ 	.byte	0x04, 0x29
        /*002a*/ 	.short	(.L_2216 - .L_2215)


	//   ....[0]....
.L_2215:
        /*002c*/ 	.word	0xffffffff


	//   ....[1]....
        /*0030*/ 	.word	0xffffffff


	//   ....[2]....
        /*0034*/ 	.word	0xffffffff


	//   ....[3]....
        /*0038*/ 	.word	0xffffffff


	//   ....[4]....
        /*003c*/ 	.word	0xffffffff


	//   ....[5]....
        /*0040*/ 	.word	0xffffffff


	//   ....[6]....
        /*0044*/ 	.word	0xffffffff


	//   ....[7]....
        /*0048*/ 	.word	0xffffffff


	//   ....[8]....
        /*004c*/ 	.word	0xffffffff


	//   ....[9]....
        /*0050*/ 	.word	0xffffffff


	//   ....[10]....
        /*0054*/ 	.word	0xffffffff


	//   ....[11]....
        /*0058*/ 	.word	0xffffffff


	//   ....[12]....
        /*005c*/ 	.word	0xffffffff


	//   ....[13]....
        /*0060*/ 	.word	0xffffffff


	//   ....[14]....
        /*0064*/ 	.word	0xffffffff


	//   ....[15]....
        /*0068*/ 	.word	0xffffffff


	//   ....[16]....
        /*006c*/ 	.word	0xffffffff


	//   ....[17]....
        /*0070*/ 	.word	0xffffffff


	//   ....[18]....
        /*0074*/ 	.word	0x05000013


	//   ....[19]....
        /*0078*/ 	.word	0x05000013


	//   ....[20]....
        /*007c*/ 	.word	0x05000013


	//   ....[21]....
        /*0080*/ 	.word	0x05000013


	//   ....[22]....
        /*0084*/ 	.word	0x05000013


	//   ....[23]....
        /*0088*/ 	.word	0x05000013


	//   ....[24]....
        /*008c*/ 	.word	0x05000013


	//   ....[25]....
        /*0090*/ 	.word	0x05000013


	//   ....[26]....
        /*0094*/ 	.word	0x05000013


	//   ....[27]....
        /*0098*/ 	.word	0x05000013


	//----- nvinfo : EIATTR_COOP_GROUP_INSTR_OFFSETS
	.align		4
.L_2216:
        /*009c*/ 	.byte	0x04, 0x28
        /*009e*/ 	.short	(.L_2218 - .L_2217)


	//   ....[0]....
.L_2217:
        /*00a0*/ 	.word	0x00001150


	//   ....[1]....
        /*00a4*/ 	.word	0x00001170


	//   ....[2]....
        /*00a8*/ 	.word	0x00001190


	//   ....[3]....
        /*00ac*/ 	.word	0x000011b0


	//   ....[4]....
        /*00b0*/ 	.word	0x000011d0


	//   ....[5]....
        /*00b4*/ 	.word	0x00001500


	//   ....[6]....
        /*00b8*/ 	.word	0x00001520


	//   ....[7]....
        /*00bc*/ 	.word	0x00001540


	//   ....[8]....
        /*00c0*/ 	.word	0x00001560


	//   ....[9]....
        /*00c4*/ 	.word	0x00001580


	//   ....[10]....
        /*00c8*/ 	.word	0x000016e0


	//   ....[11]....
        /*00cc*/ 	.word	0x00001720


	//   ....[12]....
        /*00d0*/ 	.word	0x00001730


	//   ....[13]....
        /*00d4*/ 	.word	0x00001800


	//   ....[14]....
        /*00d8*/ 	.word	0x00001810


	//   ....[15]....
        /*00dc*/ 	.word	0x00001840


	//   ....[16]....
        /*00e0*/ 	.word	0x00001910


	//   ....[17]....
        /*00e4*/ 	.word	0x00001920


	//   ....[18]....
        /*00e8*/ 	.word	0x00002040


	//   ....[19]....
        /*00ec*/ 	.word	0x000020a0


	//   ....[20]....
        /*00f0*/ 	.word	0x00002100


	//   ....[21]....
        /*00f4*/ 	.word	0x00002160


	//   ....[22]....
        /*00f8*/ 	.word	0x000021c0


	//   ....[23]....
        /*00fc*/ 	.word	0x00002530


	//   ....[24]....
        /*0100*/ 	.word	0x00002590


	//   ....[25]....
        /*0104*/ 	.word	0x000025f0


	//   ....[26]....
        /*0108*/ 	.word	0x00002650


	//   ....[27]....
        /*010c*/ 	.word	0x000026b0


	//----- nvinfo : EIATTR_EXIT_INSTR_OFFSETS
	.align		4
.L_2218:
        /*0110*/ 	.byte	0x04, 0x1c
        /*0112*/ 	.short	(.L_2220 - .L_2219)


	//   ....[0]....
.L_2219:
        /*0114*/ 	.word	0x00000280


	//   ....[1]....
        /*0118*/ 	.word	0x00001ff0


	//----- nvinfo : EIATTR_MAX_THREADS
	.align		4
.L_2220:
        /*011c*/ 	.byte	0x04, 0x05
        /*011e*/ 	.short	(.L_2222 - .L_2221)
.L_2221:
        /*0120*/ 	.word	0x00000080
        /*0124*/ 	.word	0x00000001
        /*0128*/ 	.word	0x00000001


	//----- nvinfo : EIATTR_CRS_STACK_SIZE
	.align		4
.L_2222:
        /*012c*/ 	.byte	0x04, 0x1e
        /*012e*/ 	.short	(.L_2224 - .L_2223)
.L_2223:
        /*0130*/ 	.word	0x00000000


	//----- nvinfo : EIATTR_CBANK_PARAM_SIZE
	.align		4
.L_2224:
        /*0134*/ 	.byte	0x03, 0x19
        /*0136*/ 	.short	0x00e8


	//----- nvinfo : EIATTR_PARAM_CBANK
	.align		4
        /*0138*/ 	.byte	0x04, 0x0a
        /*013a*/ 	.short	(.L_2226 - .L_2225)
	.align		4
.L_2225:
        /*013c*/ 	.word	index@(.nv.constant0._ZN10layer_norm13ln_fwd_kernelINS_13Kernel_traitsIf13__nv_bfloat16fS2_fjLj3072ELj1ELj1ELj4ELj16ENS_18Kernel_traits_baseILj3072EfS2_fS2_fjLj128EEEEELb0ELb1ELb0ELb1EEEvNS_9FwdParamsE)
        /*0140*/ 	.short	0x0210
        /*0142*/ 	.short	0x00e8


	//----- nvinfo : EIATTR_SW_WAR
	.align		4
.L_2226:
        /*0144*/ 	.byte	0x04, 0x36
        /*0146*/ 	.short	(.L_2228 - .L_2227)
.L_2227:
        /*0148*/ 	.word	0x00000008
.L_2228:


//--------------------- .nv.info._ZN10layer_norm13ln_fwd_kernelINS_13Kernel_traitsIf13__nv_bfloat16fS2_fjLj3072ELj1ELj1ELj4ELj16ENS_18Kernel_traits_baseILj3072EfS2_fS2_fjLj128EEEEELb0ELb1ELb1ELb0EEEvNS_9FwdParamsE --------------------------
	.section	.nv.info._ZN10layer_norm13ln_fwd_kernelINS_13Kernel_traitsIf13__nv_bfloat16fS2_fjLj3072ELj1ELj1ELj4ELj16ENS_18Kernel_traits_baseILj3072EfS2_fS2_fjLj128EEEEELb0ELb1ELb1ELb0EEEvNS_9FwdParamsE,"",@"SHT_CUDA_INFO"
	.sectionflags	@""
	.align	4


	//----- nvinfo : EIATTR_CUDA_API_VERSION
	.align		4
        /*0000*/ 	.byte	0x04, 0x37
        /*0002*/ 	.short	(.L_2230 - .L_2229)
.L_2229:
        /*0004*/ 	.word	0x00000082


	//----- nvinfo : EIATTR_KPARAM_INFO
	.align		4
.L_2230:
        /*0008*/ 	.byte	0x04, 0x17
        /*000a*/ 	.short	(.L_2232 - .L_2231)
.L_2231:
        /*000c*/ 	.word	0x00000000
        /*0010*/ 	.short	0x0000
        /*0012*/ 	.short	0x0000
        /*0014*/ 	.byte	0x00, 0xf0, 0xa1, 0x03


	//----- nvinfo : EIATTR_SPARSE_MMA_MASK
	.align		4
.L_2232:
        /*0018*/ 	.byte	0x03, 0x50
        /*001a*/ 	.short	0x0000


	//----- nvinfo : EIATTR_MAXREG_COUNT
	.align		4
        /*001c*/ 	.byte	0x03, 0x1b
        /*001e*/ 	.short	0x00ff


	//----- nvinfo : EIATTR_NUM_BARRIERS
	.align		4
        /*0020*/ 	.byte	0x02, 0x4c
        /*0022*/ 	.byte	0x01
	.zero		1


	//----- nvinfo : EIATTR_MERCURY_ISA_VERSION
	.align		4
        /*0024*/ 	.byte	0x03, 0x5f
        /*0026*/ 	.short	0x0101


	//----- nvinfo : EIATTR_COOP_GROUP_MASK_REGIDS
	.align		4
        /*0028*/ 	.byte	0x04, 0x29
        /*002a*/ 	.short	(.L_2234 - .L_2233)


	//   ....[0]....
.L_2233:
        /*002c*/ 	.word	0xffffffff


	//   ....[1]....
        /*0030*/ 	.word	0xffffffff


	//   ....[2]....
        /*0034*/ 	.word	0xffffffff


	//   ....[3]....
        /*0038*/ 	.word	0xffffffff


	//   ....[4]....
        /*003c*/ 	.word	0xffffffff


	//   ....[5]....
        /*0040*/ 	.word	0xffffffff


	//   ....[6]....
        /*0044*/ 	.word	0xffffffff


	//   ....[7]....
        /*0048*/ 	.word	0xffffffff


	//   ....[8]....
        /*004c*/ 	.word	0xffffffff


	//   ....[9]....
        /*0050*/ 	.word	0xffffffff


	//   ....[10]....
        /*0054*/ 	.word	0xffffffff


	//   ....[11]....
        /*0058*/ 	.word	0xffffffff


	//   ....[12]....
        /*005c*/ 	.word	0xffffffff


	//   ....[13]....
        /*0060*/ 	.word	0xffffffff


	//   ....[14]....
        /*0064*/ 	.word	0xffffffff


	//   ....[15]....
        /*0068*/ 	.word	0xffffffff


	//   ....[16]....
        /*006c*/ 	.word	0xffffffff


	//   ....[17]....
        /*0070*/ 	.word	0xffffffff


	//   ....[18]....
        /*0074*/ 	.word	0x0500007c


	//   ....[19]....
        /*0078*/ 	.word	0x0500007c


	//   ....[20]....
        /*007c*/ 	.word	0x0500007c


	//   ....[21]....
        /*0080*/ 	.word	0x0500007c


	//   ....[22]....
        /*0084*/ 	.word	0x0500007c


	//   ....[23]....
        /*0088*/ 	.word	0x0500007c


	//   ....[24]....
        /*008c*/ 	.word	0x0500007c


	//   ....[25]....
        /*0090*/ 	.word	0x0500007c


	//   ....[26]....
        /*0094*/ 	.word	0x0500007c


	//   ....[27]....
        /*0098*/ 	.word	0x0500007c


	//----- nvinfo : EIATTR_COOP_GROUP_INSTR_OFFSETS
	.align		4
.L_2234:
        /*009c*/ 	.byte	0x04, 0x28
        /*009e*/ 	.short	(.L_2236 - .L_2235)


	//   ....[0]....
.L_2235:
        /*00a0*/ 	.word	0x00001dc0


	//   ....[1]....
        /*00a4*/ 	.word	0x00001de0


	//   ....[2]....
        /*00a8*/ 	.word	0x00001e00


	//   ....[3]....
        /*00ac*/ 	.word	0x00001e20


	//   ....[4]....
        /*00b0*/ 	.word	0x00001e40


	//   ....[5]....
        /*00b4*/ 	.word	0x00002180


	//   ....[6]....
        /*00b8*/ 	.word	0x000021a0


	//   ....[7]....
        /*00bc*/ 	.word	0x000021c0


	//   ....[8]....
        /*00c0*/ 	.word	0x000021e0


	//   ....[9]....
        /*00c4*/ 	.word	0x00002200


	//   ....[10]....
        /*00c8*/ 	.word	0x00002350


	//   ....[11]....
        /*00cc*/ 	.word	0x000023d0


	//   ....[12]....
        /*00d0*/ 	.word	0x00002440


	//   ....[13]....
        /*00d4*/ 	.word	0x00002470


	//   ....[14]....
        /*00d8*/ 	.word	0x000024c0


	//   ....[15]....
        /*00dc*/ 	.word	0x00002550


	//   ....[16]....
        /*00e0*/ 	.word	0x000025a0


	//   ....[17]....
        /*00e4*/ 	.word	0x000025c0


	//   ....[18]....
        /*00e8*/ 	.word	0x00002e50


	//   ....[19]....
        /*00ec*/ 	.word	0x00002ea0


	//   ....[20]....
        /*00f0*/ 	.word	0x00002f00


	//   ....[21]....
        /*00f4*/ 	.word	0x00002f60


	//   ....[22]....
        /*00f8*/ 	.word	0x00002fb0


	//   ....[23]....
        /*00fc*/ 	.word	0x00003320


	//   ....[24]....
        /*0100*/ 	.word	0x00003370


	//   ....[25]....
        /*0104*/ 	.word	0x000033c0


	//   ....[26]....
        /*0108*/ 	.word	0x00003410


	//   ....[27]....
        /*010c*/ 	.word	0x00003460


	//----- nvinfo : EIATTR_EXIT_INSTR_OFFSETS
	.align		4
.L_2236:
        /*0110*/ 	.byte	0x04, 0x1c
        /*0112*/ 	.short	(.L_2238 - .L_2237)


	//   ....[0]....
.L_2237:
        /*0114*/ 	.word	0x00000580


	//   ....[1]....
        /*0118*/ 	.word	0x00002e00


	//----- nvinfo : EIATTR_MAX_THREADS
	.align		4
.L_2238:
        /*011c*/ 	.byte	0x04, 0x05
        /*011e*/ 	.short	(.L_2240 - .L_2239)
.L_2239:
        /*0120*/ 	.word	0x00000080
        /*0124*/ 	.word	0x00000001
        /*0128*/ 	.word	0x00000001


	//----- nvinfo : EIATTR_CRS_STACK_SIZE
	.align		4
.L_2240:
        /*012c*/ 	.byte	0x04, 0x1e
        /*012e*/ 	.short	(.L_2242 - .L_2241)
.L_2241:
        /*0130*/ 	.word	0x00000000


	//----- nvinfo : EIATTR_CBANK_PARAM_SIZE
	.align		4
.L_2242:
        /*0134*/ 	.byte	0x03, 0x19
        /*0136*/ 	.short	0x00e8


	//----- nvinfo : EIATTR_PARAM_CBANK
	.align		4
        /*0138*/ 	.byte	0x04, 0x0a
        /*013a*/ 	.short	(.L_2244 - .L_2243)
	.align		4
.L_2243:
        /*013c*/ 	.word	index@(.nv.constant0._ZN10layer_norm13ln_fwd_kernelINS_13Kernel_traitsIf13__nv_bfloat16fS2_fjLj3072ELj1ELj1ELj4ELj16ENS_18Kernel_traits_baseILj3072EfS2_fS2_fjLj128EEEEELb0ELb1ELb1ELb0EEEvNS_9FwdParamsE)
        /*0140*/ 	.short	0x0210
        /*0142*/ 	.short	0x00e8


	//----- nvinfo : EIATTR_SW_WAR
	.align		4
.L_2244:
        /*0144*/ 	.byte	0x04, 0x36
        /*0146*/ 	.short	(.L_2246 - .L_2245)
.L_2245:
        /*0148*/ 	.word	0x00000008
.L_2246:


//--------------------- .nv.info._ZN10layer_norm13ln_fwd_kernelINS_13Kernel_traitsIf13__nv_bfloat16fS2_fjLj3072ELj1ELj1ELj4ELj16ENS_18Kernel_traits_baseILj3072EfS2_fS2_fjLj128EEEEELb0ELb1ELb1ELb1EEEvNS_9FwdParamsE --------------------------
	.section	.nv.info._ZN10layer_norm13ln_fwd_kernelINS_13Kernel_traitsIf13__nv_bfloat16fS2_fjLj3072ELj1ELj1ELj4ELj16ENS_18Kernel_traits_baseILj3072EfS2_fS2_fjLj128EEEEELb0ELb1ELb1ELb1EEEvNS_9FwdParamsE,"",@"SHT_CUDA_INFO"
	.sectionflags	@""
	.align	4


	//----- nvinfo : EIATTR_CUDA_API_VERSION
	.align		4
        /*0000*/ 	.byte	0x04, 0x37
        /*0002*/ 	.short	(.L_2248 - .L_2247)
.L_2247:
        /*0004*/ 	.word	0x00000082


	//----- nvinfo : EIATTR_KPARAM_INFO
	.align		4
.L_2248:
        /*0008*/ 	.byte	0x04, 0x17
        /*000a*/ 	.short	(.L_2250 - .L_2249)
.L_2249:
        /*000c*/ 	.word	0x00000000
        /*0010*/ 	.short	0x0000
        /*0012*/ 	.short	0x0000
        /*0014*/ 	.byte	0x00, 0xf0, 0xa1, 0x03


	//----- nvinfo : EIATTR_SPARSE_MMA_MASK
	.align		4
.L_2250:
        /*0018*/ 	.byte	0x03, 0x50
        /*001a*/ 	.short	0x0000


	//----- nvinfo : EIATTR_MAXREG_COUNT
	.align		4
        /*001c*/ 	.byte	0x03, 0x1b
        /*001e*/ 	.short	0x00ff


	//----- nvinfo : EIATTR_NUM_BARRIERS
	.align		4
        /*0020*/ 	.byte	0x02, 0x4c
        /*0022*/ 	.byte	0x01
	.zero		1


	//----- nvinfo : EIATTR_MERCURY_ISA_VERSION
	.align		4
        /*0024*/ 	.byte	0x03, 0x5f
        /*0026*/ 	.short	0x0101


	//----- nvinfo : EIATTR_COOP_GROUP_MASK_REGIDS
	.align		4
        /*0028*/ 	.byte	0x04, 0x29
        /*002a*/ 	.short	(.L_2252 - .L_2251)


	//   ....[0]....
.L_2251:
        /*002c*/ 	.word	0xffffffff


	//   ....[1]....
        /*0030*/ 	.word	0xffffffff


	//   ....[2]....
        /*0034*/ 	.word	0xffffffff


	//   ....[3]....
        /*0038*/ 	.word	0xffffffff


	//   ....[4]....
        /*003c*/ 	.word	0xffffffff


	//   ....[5]....
        /*0040*/ 	.word	0xffffffff


	//   ....[6]....
        /*0044*/ 	.word	0xffffffff


	//   ....[7]....
        /*0048*/ 	.word	0xffffffff


	//   ....[8]....
        /*004c*/ 	.word	0xffffffff


	//   ....[9]....
        /*0050*/ 	.word	0xffffffff


	//   ....[10]....
        /*0054*/ 	.word	0xffffffff


	//   ....[11]....
        /*0058*/ 	.word	0xffffffff


	//   ....[12]....
        /*005c*/ 	.word	0xffffffff


	//   ....[13]....
        /*0060*/ 	.word	0xffffffff


	//   ....[14]....
        /*0064*/ 	.word	0xffffffff


	//   ....[15]....
        /*0068*/ 	.word	0xffffffff


	//   ....[16]....
        /*006c*/ 	.word	0xffffffff


	//   ....[17]....
        /*0070*/ 	.word	0xffffffff


	//   ....[18]....
        /*0074*/ 	.word	0x05000073


	//   ....[19]....
        /*0078*/ 	.word	0x05000073


	//   ....[20]....
        /*007c*/ 	.word	0x05000073


	//   ....[21]....
        /*0080*/ 	.word	0x05000073


	//   ....[22]....
        /*0084*/ 	.word	0x05000073


	//   ....[23]....
        /*0088*/ 	.word	0x05000073


	//   ....[24]....
        /*008c*/ 	.word	0x05000073


	//   ....[25]....
        /*0090*/ 	.word	0x05000073


	//   ....[26]....
        /*0094*/ 	.word	0x05000073


	//   ....[27]....
        /*0098*/ 	.word	0x05000073


	//----- nvinfo : EIATTR_COOP_GROUP_INSTR_OFFSETS
	.align		4
.L_2252:
        /*009c*/ 	.byte	0x04, 0x28
        /*009e*/ 	.short	(.L_2254 - .L_2253)


	//   ....[0]....
.L_2253:
        /*00a0*/ 	.word	0x00001940


	//   ....[1]....
        /*00a4*/ 	.word	0x00001960


	//   ....[2]....
        /*00a8*/ 	.word	0x00001980


	//   ....[3]....
        /*00ac*/ 	.word	0x000019a0


	//   ....[4]....
        /*00b0*/ 	.word	0x000019c0


	//   ....[5]....
        /*00b4*/ 	.word	0x00001cf0


	//   ....[6]....
        /*00b8*/ 	.word	0x00001d10


	//   ....[7]....
        /*00bc*/ 	.word	0x00001d30


	//   ....[8]....
        /*00c0*/ 	.word	0x00001d50


	//   ....[9]....
        /*00c4*/ 	.word	0x00001d70


	//   ....[10]....
        /*00c8*/ 	.word	0x00001ea0


	//   ....[11]....
        /*00cc*/ 	.word	0x00001f20


	//   ....[12]....
        /*00d0*/ 	.word	0x00001f40


	//   ....[13]....
        /*00d4*/ 	.word	0x00001f90


	//   ....[14]....
        /*00d8*/ 	.word	0x00001ff0


	//   ....[15]....
        /*00dc*/ 	.word	0x00002030


	//   ....[16]....
        /*00e0*/ 	.word	0x000020f0


	//   ....[17]....
        /*00e4*/ 	.word	0x00002120


	//   ....[18]....
        /*00e8*/ 	.word	0x00002910


	//   ....[19]....
        /*00ec*/ 	.word	0x00002960


	//   ....[20]....
        /*00f0*/ 	.word	0x000029c0


	//   ....[21]....
        /*00f4*/ 	.word	0x00002a20


	//   ....[22]....
        /*00f8*/ 	.word	0x00002a80


	//   ....[23]....
        /*00fc*/ 	.word	0x00002e00


	//   ....[24]....
        /*0100*/ 	.word	0x00002e50


	//   ....[25]....
        /*0104*/ 	.word	0x00002eb0


	//   ....[26]....
        /*0108*/ 	.word	0x00002f10


	//   ....[27]....
        /*010c*/ 	.word	0x00002f70


	//----- nvinfo : EIATTR_EXIT_INSTR_OFFSETS
	.align		4
.L_2254:
        /*0110*/ 	.byte	0x04, 0x1c
        /*0112*/ 	.short	(.L_2256 - .L_2255)


	//   ....[0]....
.L_2255:
        /*0114*/ 	.word	0x00000280


	//   ....[1]....
        /*0118*/ 	.word	0x000028b0


	//----- nvinfo : EIATTR_MAX_THREADS
	.align		4
.L_2256:
        /*011c*/ 	.byte	0x04, 0x05
        /*011e*/ 	.short	(.L_2258 - .L_2257)
.L_2257:
        /*0120*/ 	.word	0x00000080
        /*0124*/ 	.word	0x00000001
        /*0128*/ 	.word	0x00000001


	//----- nvinfo : EIATTR_CRS_STACK_SIZE
	.align		4
.L_2258:
        /*012c*/ 	.byte	0x04, 0x1e
        /*012e*/ 	.short	(.L_2260 - .L_2259)
.L_2259:
        /*0130*/ 	.word	0x00000000


	//----- nvinfo : EIATTR_CBANK_PARAM_SIZE
	.align		4
.L_2260:
        /*0134*/ 	.byte	0x03, 0x19
        /*0136*/ 	.short	0x00e8


	//----- nvinfo : EIATTR_PARAM_CBANK
	.align		4
        /*0138*/ 	.byte	0x04, 0x0a
        /*013a*/ 	.short	(.L_2262 - .L_2261)
	.align		4
.L_2261:
        /*013c*/ 	.word	index@(.nv.constant0._ZN10layer_norm13ln_fwd_kernelINS_13Kernel_traitsIf13__nv_bfloat16fS2_fjLj3072ELj1ELj1ELj4ELj16ENS_18Kernel_traits_baseILj3072EfS2_fS2_fjLj128EEEEELb0ELb1ELb1ELb1EEEvNS_9FwdParamsE)
        /*0140*/ 	.short	0x0210
        /*0142*/ 	.short	0x00e8


	//----- nvinfo : EIATTR_SW_WAR
	.align		4
.L_2262:
        /*0144*/ 	.byte	0x04, 0x36
        /*0146*/ 	.short	(.L_2264 - .L_2263)
.L_2263:
        /*0148*/ 	.word	0x00000008
.L_2264:


//--------------------- .nv.info._ZN10layer_norm13ln_fwd_kernelINS_13Kernel_traitsIf13__nv_bfloat16fS2_fjLj3072ELj1ELj1ELj4ELj16ENS_18Kernel_traits_baseILj3072EfS2_fS2_fjLj128EEEEELb1ELb0ELb0ELb0EEEvNS_9FwdParamsE --------------------------
	.section	.nv.info._ZN10layer_norm13ln_fwd_kernelINS_13Kernel_traitsIf13__nv_bfloat16fS2_fjLj3072ELj1ELj1ELj4ELj16ENS_18Kernel_traits_baseILj3072EfS2_fS2_fjLj128EEEEELb1ELb0ELb0ELb0EEEvNS_9FwdParamsE,"",@"SHT_CUDA_INFO"
	.sectionflags	@""
	.align	4


	//----- nvinfo : EIATTR_CUDA_API_VERSION
	.align		4
        /*0000*/ 	.byte	0x04, 0x37
        /*0002*/ 	.short	(.L_2266 - .L_2265)
.L_2265:
        /*0004*/ 	.word	0x00000082


	//----- nvinfo : EIATTR_KPARAM_INFO
	.align		4
.L_2266:
        /*0008*/ 	.byte	0x04, 0x17
        /*000a*/ 	.short	(.L_2268 - .L_2267)
.L_2267:
        /*000c*/ 	.word	0x00000000
        /*0010*/ 	.short	0x0000
        /*0012*/ 	.short	0x0000
        /*0014*/ 	.byte	0x00, 0xf0, 0xa1, 0x03


	//----- nvinfo : EIATTR_SPARSE_MMA_MASK
	.align		4
.L_2268:
        /*0018*/ 	.byte	0x03, 0x50
        /*001a*/ 	.short	0x0000


	//----- nvinfo : EIATTR_MAXREG_COUNT
	.align		4
        /*001c*/ 	.byte	0x03, 0x1b
        /*001e*/ 	.short	0x00ff


	//----- nvinfo : EIATTR_NUM_BARRIERS
	.align		4
        /*0020*/ 	.byte	0x02, 0x4c
        /*0022*/ 	.byte	0x01
	.zero		1


	//----- nvinfo : EIATTR_MERCURY_ISA_VERSION
	.align		4
        /*0024*/ 	.byte	0x03, 0x5f
        /*0026*/ 	.short	0x0101


	//----- nvinfo : EIATTR_COOP_GROUP_MASK_REGIDS
	.align		4
        /*0028*/ 	.byte	0x04, 0x29
        /*002a*/ 	.short	(.L_2270 - .L_2269)


	//   ....[0]....
.L_2269:
        /*002c*/ 	.word	0xffffffff


	//   ....[1]....
        /*0030*/ 	.word	0xffffffff


	//   ....[2]....
        /*0034*/ 	.word	0xffffffff


	//   ....[3]....
        /*0038*/ 	.word	0xffffffff


	//   ....[4]....
        /*003c*/ 	.word	0xffffffff


	//   ....[5]....
        /*0040*/ 	.word	0xffffffff


	//   ....[6]....
        /*0044*/ 	.word	0xffffffff


	//   ....[7]....
        /*0048*/ 	.word	0xffffffff


	//   ....[8]....
        /*004c*/ 	.word	0xffffffff


	//   ....[9]....
        /*0050*/ 	.word	0xffffffff


	//   ....[10]....
        /*0054*/ 	.word	0xffffffff


	//   ....[11]....
        /*0058*/ 	.word	0xffffffff


	//   ....[12]....
        /*005c*/ 	.word	0xffffffff


	//   ....[13]....
        /*0060*/ 	.word	0xffffffff


	//   ....[14]....
        /*0064*/ 	.word	0xffffffff


	//   ....[15]....
        /*0068*/ 	.word	0xffffffff


	//   ....[16]....
        /*006c*/ 	.word	0xffffffff


	//   ....[17]....
        /*0070*/ 	.word	0xffffffff


	//   ....[18]....
        /*0074*/ 	.word	0x0500006c


	//   ....[19]....
        /*0078*/ 	.word	0x0500006c


	//   ....[20]....
        /*007c*/ 	.word	0x0500006c


	//   ....[21]....
        /*0080*/ 	.word	0x0500006c


	//   ....[22]....
        /*0084*/ 	.word	0x0500006c


	//   ....[23]....
        /*0088*/ 	.word	0x0500006c


	//   ....[24]....
        /*008c*/ 	.word	0x0500006c


	//   ....[25]....
        /*0090*/ 	.word	0x0500006c


	//   ....[26]....
        /*0094*/ 	.word	0x0500006c


	//   ....[27]....
        /*0098*/ 	.word	0x0500006c


	//----- nvinfo : EIATTR_COOP_GROUP_INSTR_OFFSETS
	.align		4
.L_2270:
        /*009c*/ 	.byte	0x04, 0x28
        /*009e*/ 	.short	(.L_2272 - .L_2271)


	//   ....[0]....
.L_2271:
        /*00a0*/ 	.word	0x00009520


	//   ....[1]....
        /*00a4*/ 	.word	0x00009540


	//   ....[2]....
        /*00a8*/ 	.word	0x00009560


	//   ....[3]....
        /*00ac*/ 	.word	0x00009580


	//   ....[4]....
        /*00b0*/ 	.word	0x000095a0


	//   ....[5]....
        /*00b4*/ 	.word	0x000098e0


	//   ....[6]....
        /*00b8*/ 	.word	0x00009900


	//   ....[7]....
        /*00bc*/ 	.word	0x00009920


	//   ....[8]....
        /*00c0*/ 	.word	0x00009940


	//   ....[9]....
        /*00c4*/ 	.word	0x00009960


	//   ....[10]....
        /*00c8*/ 	.word	0x00009af0


	//   ....[11]....
        /*00cc*/ 	.word	0x00009b40


	//   ....[12]....
        /*00d0*/ 	.word	0x00009b60


	//   ....[13]....
        /*00d4*/ 	.word	0x00009b70


	//   ....[14]....
        /*00d8*/ 	.word	0x00009c30


	//   ....[15]....
        /*00dc*/ 	.word	0x00009c60


	//   ....[16]....
        /*00e0*/ 	.word	0x00009d00


	//   ....[17]....
        /*00e4*/ 	.word	0x00009d30


	//   ....[18]....
        /*00e8*/ 	.word	0x0000a530


	//   ....[19]....
        /*00ec*/ 	.word	0x0000a5a0


	//   ....[20]....
        /*00f0*/ 	.word	0x0000a610


	//   ....[21]....
        /*00f4*/ 	.word	0x0000a680


	//   ....[22]....
        /*00f8*/ 	.word	0x0000a6f0


	//   ....[23]....
        /*00fc*/ 	.word	0x0000aa80


	//   ....[24]....
        /*0100*/ 	.word	0x0000aaf0


	//   ....[25]....
        /*0104*/ 	.word	0x0000ab60


	//   ....[26]....
        /*0108*/ 	.word	0x0000abd0


	//   ....[27]....
        /*010c*/ 	.word	0x0000ac40


	//----- nvinfo : EIATTR_EXIT_INSTR_OFFSETS
	.align		4
.L_2272:
        /*0110*/ 	.byte	0x04, 0x1c
        /*0112*/ 	.short	(.L_2274 - .L_2273)


	//   ....[0]....
.L_2273:
        /*0114*/ 	.word	0x00000930


	//   ....[1]....
        /*0118*/ 	.word	0x0000a4d0


	//----- nvinfo : EIATTR_MAX_THREADS
	.align		4
.L_2274:
        /*011c*/ 	.byte	0x04, 0x05
        /*011e*/ 	.short	(.L_2276 - .L_2275)
.L_2275:
        /*0120*/ 	.word	0x00000080
        /*0124*/ 	.word	0x00000001
        /*0128*/ 	.word	0x00000001


	//----- nvinfo : EIATTR_CRS_STACK_SIZE
	.align		4
.L_2276:
        /*012c*/ 	.byte	0x04, 0x1e
        /*012e*/ 	.short	(.L_2278 - .L_2277)
.L_2277:
        /*0130*/ 	.word	0x00000000


	//----- nvinfo : EIATTR_CBANK_PARAM_SIZE
	.align		4
.L_2278:
        /*0134*/ 	.byte	0x03, 0x19
        /*0136*/ 	.short	0x00e8


	//----- nvinfo : EIATTR_PARAM_CBANK
	.align		4
        /*0138*/ 	.byte	0x04, 0x0a
        /*013a*/ 	.short	(.L_2280 - .L_2279)
	.align		4
.L_2279:
        /*013c*/ 	.word	index@(.nv.constant0._ZN10layer_norm13ln_fwd_kernelINS_13Kernel_traitsIf13__nv_bfloat16fS2_fjLj3072ELj1ELj1ELj4ELj16ENS_18Kernel_traits_baseILj3072EfS2_fS2_fjLj128EEEEELb1ELb0ELb0ELb0EEEvNS_9FwdParamsE)
        /*0140*/ 	.short	0x0210
        /*0142*/ 	.short	0x00e8


	//----- nvinfo : EIATTR_SW_WAR
	.align		4
.L_2280:
        /*0144*/ 	.byte	0x04, 0x36
        /*0146*/ 	.short	(.L_2282 - .L_2281)
.L_2281:
        /*0148*/ 	.word	0x00000008
.L_2282:


//--------------------- .nv.info._ZN10layer_norm13ln_fwd_kernelINS_13Kernel_traitsIf13__nv_bfloat16fS2_fjLj3072ELj1ELj1ELj4ELj16ENS_18Kernel_traits_baseILj3072EfS2_fS2_fjLj128EEEEELb1ELb0ELb0ELb1EEEvNS_9FwdParamsE --------------------------
	.section	.nv.info._ZN10layer_norm13ln_fwd_kernelINS_13Kernel_traitsIf13__nv_bfloat16fS2_fjLj3072ELj1ELj1ELj4ELj16ENS_18Kernel_traits_baseILj3072EfS2_fS2_fjLj128EEEEELb1ELb0ELb0ELb1EEEvNS_9FwdParamsE,"",@"SHT_CUDA_INFO"
	.sectionflags	@""
	.align	4


	//----- nvinfo : EIATTR_CUDA_API_VERSION
	.align		4
        /*0000*/ 	.byte	0x04, 0x37
        /*0002*/ 	.short	(.L_2284 - .L_2283)
.L_2283:
        /*0004*/ 	.word	0x00000082


	//----- nvinfo : EIATTR_KPARAM_INFO
	.align		4
.L_2284:
        /*0008*/ 	.byte	0x04, 0x17
        /*000a*/ 	.short	(.L_2286 - .L_2285)
.L_2285:
        /*000c*/ 	.word	0x00000000
        /*0010*/ 	.short	0x0000
        /*0012*/ 	.short	0x0000
        /*0014*/ 	.byte	0x00, 0xf0, 0xa1, 0x03


	//----- nvinfo : EIATTR_SPARSE_MMA_MASK
	.align		4
.L_2286:
        /*0018*/ 	.byte	0x03, 0x50
        /*001a*/ 	.short	0x0000


	//----- nvinfo : EIATTR_MAXREG_COUNT
	.align		4
        /*001c*/ 	.byte	0x03, 0x1b
        /*001e*/ 	.short	0x00ff


	//----- nvinfo : EIATTR_NUM_BARRIERS
	.align		4
        /*0020*/ 	.byte	0x02, 0x4c
        /*0022*/ 	.byte	0x01
	.zero		1


	//----- nvinfo : EIATTR_MERCURY_ISA_VERSION
	.align		4
        /*0024*/ 	.byte	0x03, 0x5f
        /*0026*/ 	.short	0x0101


	//----- nvinfo : EIATTR_COOP_GROUP_MASK_REGIDS
	.align		4
        /*0028*/ 	.byte	0x04, 0x29
        /*002a*/ 	.short	(.L_2288 - .L_2287)


	//   ....[0]....
.L_2287:
        /*002c*/ 	.word	0xffffffff


	//   ....[1]....
        /*0030*/ 	.word	0xffffffff


	//   ....[2]....
        /*0034*/ 	.word	0xffffffff


	//   ....[3]....
        /*0038*/ 	.word	0xffffffff


	//   ....[4]....
        /*003c*/ 	.word	0xffffffff


	//   ....[5]....
        /*0040*/ 	.word	0xffffffff


	//   ....[6]....
        /*0044*/ 	.word	0xffffffff


	//   ....[7]....
        /*0048*/ 	.word	0xffffffff


	//   ....[8]....
        /*004c*/ 	.word	0xffffffff


	//   ....[9]....
        /*0050*/ 	.word	0xffffffff


	//   ....[10]....
        /*0054*/ 	.word	0xffffffff


	//   ....[11]....
        /*0058*/ 	.word	0xffffffff


	//   ....[12]....
        /*005c*/ 	.word	0xffffffff


	//   ....[13]....
        /*0060*/ 	.word	0xffffffff


	//   ....[14]....
        /*0064*/ 	.word	0xffffffff


	//   ....[15]....
        /*0068*/ 	.word	0xffffffff


	//   ....[16]....
        /*006c*/ 	.word	0xffffffff


	//   ....[17]....
        /*0070*/ 	.word	0xffffffff


	//   ....[18]....
        /*0074*/ 	.word	0x05000063


	//   ....[19]....
        /*0078*/ 	.word	0x05000063


	//   ....[20]....
        /*007c*/ 	.word	0x05000063


	//   ....[21]....
        /*0080*/ 	.word	0x05000063


	//   ....[22]....
        /*0084*/ 	.word	0x05000063


	//   ....[23]....
        /*0088*/ 	.word	0x05000063


	//   ....[24]....
        /*008c*/ 	.word	0x05000063


	//   ....[25]....
        /*0090*/ 	.word	0x05000063


	//   ....[26]....
        /*0094*/ 	.word	0x05000063


	//   ....[27]....
        /*0098*/ 	.word	0x05000063


	//----- nvinfo : EIATTR_COOP_GROUP_INSTR_OFFSETS
	.align		4
.L_2288:
        /*009c*/ 	.byte	0x04, 0x28
        /*009e*/ 	.short	(.L_2290 - .L_2289)


	//   ....[0]....
.L_2289:
        /*00a0*/ 	.word	0x00008ea0


	//   ....[1]....
        /*00a4*/ 	.word	0x00008ec0


	//   ....[2]....
        /*00a8*/ 	.word	0x00008ee0


	//   ....[3]....
        /*00ac*/ 	.word	0x00008f00


	//   ....[4]....
        /*00b0*/ 	.word	0x00008f20


	//   ....[5]....
        /*00b4*/ 	.word	0x00009250


	//   ....[6]....
        /*00b8*/ 	.word	0x00009270


	//   ....[7]....
        /*00bc*/ 	.word	0x00009290


	//   ....[8]....
        /*00c0*/ 	.word	0x000092b0


	//   ....[9]....
        /*00c4*/ 	.word	0x000092d0


	//   ....[10]....
        /*00c8*/ 	.word	0x00009430


	//   ....[11]....
        /*00cc*/ 	.word	0x000094a0


	//   ....[12]....
        /*00d0*/ 	.word	0x000094d0


	//   ....[13]....
        /*00d4*/ 	.word	0x000094f0


	//   ....[14]....
        /*00d8*/ 	.word	0x00009590


	//   ....[15]....
        /*00dc*/ 	.word	0x000095c0


	//   ....[16]....
        /*00e0*/ 	.word	0x00009650


	//   ....[17]....
        /*00e4*/ 	.word	0x00009680


	//   ....[18]....
        /*00e8*/ 	.word	0x00009dd0


	//   ....[19]....
        /*00ec*/ 	.word	0x00009e40


	//   ....[20]....
        /*00f0*/ 	.word	0x00009eb0


	//   ....[21]....
        /*00f4*/ 	.word	0x00009f20


	//   ....[22]....
        /*00f8*/ 	.word	0x00009f90


	//   ....[23]....
        /*00fc*/ 	.word	0x0000a310


	//   ....[24]....
        /*0100*/ 	.word	0x0000a380


	//   ....[25]....
        /*0104*/ 	.word	0x0000a3f0


	//   ....[26]....
        /*0108*/ 	.word	0x0000a460


	//   ....[27]....
        /*010c*/ 	.word	0x0000a4d0


	//----- nvinfo : EIATTR_EXIT_INSTR_OFFSETS
	.align		4
.L_2290:
        /*0110*/ 	.byte	0x04, 0x1c
        /*0112*/ 	.short	(.L_2292 - .L_2291)


	//   ....[0]....
.L_2291:
        /*0114*/ 	.word	0x00000690


	//   ....[1]....
        /*0118*/ 	.word	0x00009d70


	//----- nvinfo : EIATTR_MAX_THREADS
	.align		4
.L_2292:
        /*011c*/ 	.byte	0x04, 0x05
        /*011e*/ 	.short	(.L_2294 - .L_2293)
.L_2293:
        /*0120*/ 	.word	0x00000080
        /*0124*/ 	.word	0x00000001
        /*0128*/ 	.word	0x00000001


	//----- nvinfo : EIATTR_CRS_STACK_SIZE
	.align		4
.L_2294:
        /*012c*/ 	.byte	0x04, 0x1e
        /*012e*/ 	.short	(.L_2296 - .L_2295)
.L_2295:
        /*0130*/ 	.word	0x00000000


	//----- nvinfo : EIATTR_CBANK_PARAM_SIZE
	.align		4
.L_2296:
        /*0134*/ 	.byte	0x03, 0x19
        /*0136*/ 	.short	0x00e8


	//----- nvinfo : EIATTR_PARAM_CBANK
	.align		4
        /*0138*/ 	.byte	0x04, 0x0a
        /*013a*/ 	.short	(.L_2298 - .L_2297)
	.align		4
.L_2297:
        /*013c*/ 	.word	index@(.nv.constant0._ZN10layer_norm13ln_fwd_kernelINS_13Kernel_traitsIf13__nv_bfloat16fS2_fjLj3072ELj1ELj1ELj4ELj16ENS_18Kernel_traits_baseILj3072EfS2_fS2_fjLj128EEEEELb1ELb0ELb0ELb1EEEvNS_9FwdParamsE)
        /*0140*/ 	.short	0x0210
        /*0142*/ 	.short	0x00e8


	//----- nvinfo : EIATTR_SW_WAR
	.align		4
.L_2298:
        /*0144*/ 	.byte	0x04, 0x36
        /*0146*/ 	.short	(.L_2300 - .L_2299)
.L_2299:
        /*0148*/ 	.word	0x00000008
.L_2300:


//--------------------- .nv.info._ZN10layer_norm13ln_fwd_kernelINS_13Kernel_traitsIf13__nv_bfloat16fS2_fjLj3072ELj1ELj1ELj4ELj16ENS_18Kernel_traits_baseILj3072EfS2_fS2_fjLj128EEEEELb1ELb0ELb1ELb0EEEvNS_9FwdParamsE --------------------------
	.section	.nv.info._ZN10layer_norm13ln_fwd_kernelINS_13Kernel_traitsIf13__nv_bfloat16fS2_fjLj3072ELj1ELj1ELj4ELj16ENS_18Kernel_traits_baseILj3072EfS2_fS2_fjLj128EEEEELb1ELb0ELb1ELb0EEEvNS_9FwdParamsE,"",@"SHT_CUDA_INFO"
	.sectionflags	@""
	.align	4


	//----- nvinfo : EIATTR_CUDA_API_VERSION
	.align		4
        /*0000*/ 	.byte	0x04, 0x37
        /*0002*/ 	.short	(.L_2302 - .L_2301)
.L_2301:
        /*0004*/ 	.word	0x00000082


	//----- nvinfo : EIATTR_KPARAM_INFO
	.align		4
.L_2302:
        /*0008*/ 	.byte	0x04, 0x17
        /*000a*/ 	.short	(.L_2304 - .L_2303)
.L_2303:
        /*000c*/ 	.word	0x00000000
        /*0010*/ 	.short	0x0000
        /*0012*/ 	.short	0x0000
        /*0014*/ 	.byte	0x00, 0xf0, 0xa1, 0x03


	//----- nvinfo : EIATTR_SPARSE_MMA_MASK
	.align		4
.L_2304:
        /*0018*/ 	.byte	0x03, 0x50
        /*001a*/ 	.short	0x0000


	//----- nvinfo : EIATTR_MAXREG_COUNT
	.align		4
        /*001c*/ 	.byte	0x03, 0x1b
        /*001e*/ 	.short	0x00ff


	//----- nvinfo : EIATTR_NUM_BARRIERS
	.align		4
        /*0020*/ 	.byte	0x02, 0x4c
        /*0022*/ 	.byte	0x01
	.zero		1


	//----- nvinfo : EIATTR_MERCURY_ISA_VERSION
	.align		4
        /*0024*/ 	.byte	0x03, 0x5f
        /*0026*/ 	.short	0x0101


	//----- nvinfo : EIATTR_COOP_GROUP_MASK_REGIDS
	.align		4
        /*0028*/ 	.byte	0x04, 0x29
        /*002a*/ 	.short	(.L_2306 - .L_2305)


	//   ....[0]....
.L_2305:
        /*002c*/ 	.word	0xffffffff


	//   ....[1]....
        /*0030*/ 	.word	0xffffffff


	//   ....[2]....
        /*0034*/ 	.word	0xffffffff


	//   ....[3]....
        /*0038*/ 	.word	0xffffffff


	//   ....[4]....
        /*003c*/ 	.word	0xffffffff


	//   ....[5]....
        /*0040*/ 	.word	0xffffffff


	//   ....[6]....
        /*0044*/ 	.word	0xffffffff


	//   ....[7]....
        /*0048*/ 	.word	0xffffffff


	//   ....[8]....
        /*004c*/ 	.word	0xffffffff


	//   ....[9]....
        /*0050*/ 	.word	0xffffffff


	//   ....[10]....
        /*0054*/ 	.word	0xffffffff


	//   ....[11]....
        /*0058*/ 	.word	0xffffffff


	//   ....[12]....
        /*005c*/ 	.word	0xffffffff


	//   ....[13]....
        /*0060*/ 	.word	0xffffffff


	//   ....[14]....
        /*0064*/ 	.word	0xffffffff


	//   ....[15]....
        /*0068*/ 	.word	0xffffffff


	//   ....[16]....
        /*006c*/ 	.word	0xffffffff


	//   ....[17]....
        /*0070*/ 	.word	0xffffffff


	//   ....[18]....
        /*0074*/ 	.word	0x05000076


	//   ....[19]....
        /*0078*/ 	.word	0x05000076


	//   ....[20]....
        /*007c*/ 	.word	0x05000076


	//   ....[21]....
        /*0080*/ 	.word	0x05000076


	//   ....[22]....
        /*0084*/ 	.word	0x05000076


	//   ....[23]....
        /*0088*/ 	.word	0x05000076


	//   ....[24]....
        /*008c*/ 	.word	0x05000076


	//   ....[25]....
        /*0090*/ 	.word	0x05000076


	//   ....[26]....
        /*0094*/ 	.word	0x05000076


	//   ....[27]....
        /*0098*/ 	.word	0x05000076


	//----- nvinfo : EIATTR_COOP_GROUP_INSTR_OFFSETS
	.align		4
.L_2306:
        /*009c*/ 	.byte	0x04, 0x28
        /*009e*/ 	.short	(.L_2308 - .L_2307)


	//   ....[0]....
.L_2307:
        /*00a0*/ 	.word	0x0000a2f0


	//   ....[1]....
        /*00a4*/ 	.word	0x0000a310


	//   ....[2]....
        /*00a8*/ 	.word	0x0000a330


	//   ....[3]....
        /*00ac*/ 	.word	0x0000a350


	//   ....[4]....
        /*00b0*/ 	.word	0x0000a370


	//   ....[5]....
        /*00b4*/ 	.word	0x0000a6b0


	//   ....[6]....
        /*00b8*/ 	.word	0x0000a6d0


	//   ....[7]....
        /*00bc*/ 	.word	0x0000a6f0


	//   ....[8]....
        /*00c0*/ 	.word	0x0000a710


	//   ....[9]....
        /*00c4*/ 	.word	0x0000a730


	//   ....[10]....
        /*00c8*/ 	.word	0x0000a880


	//   ....[11]....
        /*00cc*/ 	.word	0x0000a910


	//   ....[12]....
        /*00d0*/ 	.word	0x0000a930


	//   ....[13]....
        /*00d4*/ 	.word	0x0000a940


	//   ....[14]....
        /*00d8*/ 	.word	0x0000aa00


	//   ....[15]....
        /*00dc*/ 	.word	0x0000aa30


	//   ....[16]....
        /*00e0*/ 	.word	0x0000aaf0


	//   ....[17]....
        /*00e4*/ 	.word	0x0000ab00


	//   ....[18]....
        /*00e8*/ 	.word	0x0000b390


	//   ....[19]....
        /*00ec*/ 	.word	0x0000b400


	//   ....[20]....
        /*00f0*/ 	.word	0x0000b470


	//   ....[21]....
        /*00f4*/ 	.word	0x0000b4e0


	//   ....[22]....
        /*00f8*/ 	.word	0x0000b550


	//   ....[23]....
        /*00fc*/ 	.word	0x0000b8e0


	//   ....[24]....
        /*0100*/ 	.word	0x0000b950


	//   ....[25]....
        /*0104*/ 	.word	0x0000b9c0


	//   ....[26]....
        /*0108*/ 	.word	0x0000ba30


	//   ....[27]....
        /*010c*/ 	.word	0x0000baa0


	//----- nvinfo : EIATTR_EXIT_INSTR_OFFSETS
	.align		4
.L_2308:
        /*0110*/ 	.byte	0x04, 0x1c
        /*0112*/ 	.short	(.L_2310 - .L_2309)


	//   ....[0]....
.L_2309:
        /*0114*/ 	.word	0x00000940


	//   ....[1]....
        /*0118*/ 	.word	0x0000b330


	//----- nvinfo : EIATTR_MAX_THREADS
	.align		4
.L_2310:
        /*011c*/ 	.byte	0x04, 0x05
        /*011e*/ 	.short	(.L_2312 - .L_2311)
.L_2311:
        /*0120*/ 	.word	0x00000080
        /*0124*/ 	.word	0x00000001
        /*0128*/ 	.word	0x00000001


	//----- nvinfo : EIATTR_CRS_STACK_SIZE
	.align		4
.L_2312:
        /*012c*/ 	.byte	0x04, 0x1e
        /*012e*/ 	.short	(.L_2314 - .L_2313)
.L_2313:
        /*0130*/ 	.word	0x00000000


	//----- nvinfo : EIATTR_CBANK_PARAM_SIZE
	.align		4
.L_2314:
        /*0134*/ 	.byte	0x03, 0x19
        /*0136*/ 	.short	0x00e8


	//----- nvinfo : EIATTR_PARAM_CBANK
	.align		4
        /*0138*/ 	.byte	0x04, 0x0a
        /*013a*/ 	.short	(.L_2316 - .L_2315)
	.align		4
.L_2315:
        /*013c*/ 	.word	index@(.nv.constant0._ZN10layer_norm13ln_fwd_kernelINS_13Kernel_traitsIf13__nv_bfloat16fS2_fjLj3072ELj1ELj1ELj4ELj16ENS_18Kernel_traits_baseILj3072EfS2_fS2_fjLj128EEEEELb1ELb0ELb1ELb0EEEvNS_9FwdParamsE)
        /*0140*/ 	.short	0x0210
        /*0142*/ 	.short	0x00e8


	//----- nvinfo : EIATTR_SW_WAR
	.align		4
.L_2316:
        /*0144*/ 	.byte	0x04, 0x36
        /*0146*/ 	.short	(.L_2318 - .L_2317)
.L_2317:
        /*0148*/ 	.word	0x00000008
.L_2318:


//--------------------- .nv.info._ZN10layer_norm13ln_fwd_kernelINS_13Kernel_traitsIf13__nv_bfloat16fS2_fjLj3072ELj1ELj1ELj4ELj16ENS_18Kernel_traits_baseILj3072EfS2_fS2_fjLj128EEEEELb1ELb0ELb1ELb1EEEvNS_9FwdParamsE --------------------------
	.section	.nv.info._ZN10layer_norm13ln_fwd_kernelINS_13Kernel_traitsIf13__nv_bfloat16fS2_fjLj3072ELj1ELj1ELj4ELj16ENS_18Kernel_traits_baseILj3072EfS2_fS2_fjLj128EEEEELb1ELb0ELb1ELb1EEEvNS_9FwdParamsE,"",@"SHT_CUDA_INFO"
	.sectionflags	@""
	.align	4


	//----- nvinfo : EIATTR_CUDA_API_VERSION
	.align		4
        /*0000*/ 	.byte	0x04, 0x37
        /*0002*/ 	.short	(.L_2320 - .L_2319)
.L_2319:
        /*0004*/ 	.word	0x00000082


	//----- nvinfo : EIATTR_KPARAM_INFO
	.align		4
.L_2320:
        /*0008*/ 	.byte	0x04, 0x17
        /*000a*/ 	.short	(.L_2322 - .L_2321)
.L_2321:
        /*000c*/ 	.word	0x00000000
        /*0010*/ 	.short	0x0000
        /*0012*/ 	.short	0x0000
        /*0014*/ 	.byte	0x00, 0xf0, 0xa1, 0x03


	//----- nvinfo : EIATTR_SPARSE_MMA_MASK
	.align		4
.L_2322:
        /*0018*/ 	.byte	0x03, 0x50
        /*001a*/ 	.short	0x0000


	//----- nvinfo : EIATTR_MAXREG_COUNT
	.align		4
        /*001c*/ 	.byte	0x03, 0x1b
        /*001e*/ 	.short	0x00ff


	//----- nvinfo : EIATTR_NUM_BARRIERS
	.align		4
        /*0020*/ 	.byte	0x02, 0x4c
        /*0022*/ 	.byte	0x01
	.zero		1


	//----- nvinfo : EIATTR_MERCURY_ISA_VERSION
	.align		4
        /*0024*/ 	.byte	0x03, 0x5f
        /*0026*/ 	.short	0x0101


	//----- nvinfo : EIATTR_COOP_GROUP_MASK_REGIDS
	.align		4
        /*0028*/ 	.byte	0x04, 0x29
        /*002a*/ 	.short	(.L_2324 - .L_2323)


	//   ....[0]....
.L_2323:
        /*002c*/ 	.word	0xffffffff


	//   ....[1]....
        /*0030*/ 	.word	0xffffffff


	//   ....[2]....
        /*0034*/ 	.word	0xffffffff


	//   ....[3]....
        /*0038*/ 	.word	0xffffffff


	//   ....[4]....
        /*003c*/ 	.word	0xffffffff


	//   ....[5]....
        /*0040*/ 	.word	0xffffffff


	//   ....[6]....
        /*0044*/ 	.word	0xffffffff


	//   ....[7]....
        /*0048*/ 	.word	0xffffffff


	//   ....[8]....
        /*004c*/ 	.word	0xffffffff


	//   ....[9]....
        /*0050*/ 	.word	0xffffffff


	//   ....[10]....
        /*0054*/ 	.word	0xffffffff


	//   ....[11]....
        /*0058*/ 	.word	0xffffffff


	//   ....[12]....
        /*005c*/ 	.word	0xffffffff


	//   ....[13]....
        /*0060*/ 	.word	0xffffffff


	//   ....[14]....
        /*0064*/ 	.word	0xffffffff


	//   ....[15]....
        /*0068*/ 	.word	0xffffffff


	//   ....[16]....
        /*006c*/ 	.word	0xffffffff


	//   ....[17]....
        /*0070*/ 	.word	0xffffffff


	//   ....[18]....
        /*0074*/ 	.word	0x05000073


	//   ....[19]....
        /*0078*/ 	.word	0x05000073


	//   ....[20]....
        /*007c*/ 	.word	0x05000073


	//   ....[21]....
        /*0080*/ 	.word	0x05000073


	//   ....[22]....
        /*0084*/ 	.word	0x05000073


	//   ....[23]....
        /*0088*/ 	.word	0x05000073


	//   ....[24]....
        /*008c*/ 	.word	0x05000073


	//   ....[25]....
        /*0090*/ 	.word	0x05000073


	//   ....[26]....
        /*0094*/ 	.word	0x05000073


	//   ....[27]....
        /*0098*/ 	.word	0x05000073


	//----- nvinfo : EIATTR_COOP_GROUP_INSTR_OFFSETS
	.align		4
.L_2324:
        /*009c*/ 	.byte	0x04, 0x28
        /*009e*/ 	.short	(.L_2326 - .L_2325)


	//   ....[0]....
.L_2325:
        /*00a0*/ 	.word	0x00009ea0


	//   ....[1]....
        /*00a4*/ 	.word	0x00009ec0


	//   ....[2]....
        /*00a8*/ 	.word	0x00009ee0


	//   ....[3]....
        /*00ac*/ 	.word	0x00009f00


	//   ....[4]....
        /*00b0*/ 	.word	0x00009f20


	//   ....[5]....
        /*00b4*/ 	.word	0x0000a250


	//   ....[6]....
        /*00b8*/ 	.word	0x0000a270


	//   ....[7]....
        /*00bc*/ 	.word	0x0000a290


	//   ....[8]....
        /*00c0*/ 	.word	0x0000a2b0


	//   ....[9]....
        /*00c4*/ 	.word	0x0000a2d0


	//   ....[10]....
        /*00c8*/ 	.word	0x0000a460


	//   ....[11]....
        /*00cc*/ 	.word	0x0000a4a0


	//   ....[12]....
        /*00d0*/ 	.word	0x0000a4c0


	//   ....[13]....
        /*00d4*/ 	.word	0x0000a4d0


	//   ....[14]....
        /*00d8*/ 	.word	0x0000a560


	//   ....[15]....
        /*00dc*/ 	.word	0x0000a5a0


	//   ....[16]....
        /*00e0*/ 	.word	0x0000a680


	//   ....[17]....
        /*00e4*/ 	.word	0x0000a6a0


	//   ....[18]....
        /*00e8*/ 	.word	0x0000ae60


	//   ....[19]....
        /*00ec*/ 	.word	0x0000aed0


	//   ....[20]....
        /*00f0*/ 	.word	0x0000af40


	//   ....[21]....
        /*00f4*/ 	.word	0x0000afb0


	//   ....[22]....
        /*00f8*/ 	.word	0x0000b020


	//   ....[23]....
        /*00fc*/ 	.word	0x0000b3a0


	//   ....[24]....
        /*0100*/ 	.word	0x0000b410


	//   ....[25]....
        /*0104*/ 	.word	0x0000b480


	//   ....[26]....
        /*0108*/ 	.word	0x0000b4f0


	//   ....[27]....
        /*010c*/ 	.word	0x0000b560


	//----- nvinfo : EIATTR_EXIT_INSTR_OFFSETS
	.align		4
.L_2326:
        /*0110*/ 	.byte	0x04, 0x1c
        /*0112*/ 	.short	(.L_2328 - .L_2327)


	//   ....[0]....
.L_2327:
        /*0114*/ 	.word	0x000006a0


	//   ....[1]....
        /*0118*/ 	.word	0x0000ae10


	//----- nvinfo : EIATTR_MAX_THREADS
	.align		4
.L_2328:
        /*011c*/ 	.byte	0x04, 0x05
        /*011e*/ 	.short	(.L_2330 - .L_2329)
.L_2329:
        /*0120*/ 	.word	0x00000080
        /*0124*/ 	.word	0x00000001
        /*0128*/ 	.word	0x00000001


	//----- nvinfo : EIATTR_CRS_STACK_SIZE
	.align		4
.L_2330:
        /*012c*/ 	.byte	0x04, 0x1e
        /*012e*/ 	.short	(.L_2332 - .L_2331)
.L_2331:
        /*0130*/ 	.word	0x00000000


	//----- nvinfo : EIATTR_CBANK_PARAM_SIZE
	.align		4
.L_2332:
        /*0134*/ 	.byte	0x03, 0x19
        /*0136*/ 	.short	0x00e8


	//----- nvinfo : EIATTR_PARAM_CBANK
	.align		4
        /*0138*/ 	.byte	0x04, 0x0a
        /*013a*/ 	.short	(.L_2334 - .L_2333)
	.align		4
.L_2333:
        /*013c*/ 	.word	index@(.nv.constant0._ZN10layer_norm13ln_fwd_kernelINS_13Kernel_traitsIf13__nv_bfloat16fS2_fjLj3072ELj1ELj1ELj4ELj16ENS_18Kernel_traits_baseILj3072EfS2_fS2_fjLj128EEEEELb1ELb0ELb1ELb1EEEvNS_9FwdParamsE)
        /*0140*/ 	.short	0x0210
        /*0142*/ 	.short	0x00e8


	//----- nvinfo : EIATTR_SW_WAR
	.align		4
.L_2334:
        /*0144*/ 	.byte	0x04, 0x36
        /*0146*/ 	.short	(.L_2336 - .L_2335)
.L_2335:
        /*0148*/ 	.word	0x00000008
.L_2336:


//--------------------- .nv.info._ZN10layer_norm13ln_fwd_kernelINS_13Kernel_traitsIf13__nv_bfloat16fS2_fjLj3072ELj1ELj1ELj4ELj16ENS_18Kernel_traits_baseILj3072EfS2_fS2_fjLj128EEEEELb1ELb1ELb0ELb0EEEvNS_9FwdParamsE --------------------------
	.section	.nv.info._ZN10layer_norm13ln_fwd_kernelINS_13Kernel_traitsIf13__nv_bfloat16fS2_fjLj3072ELj1ELj1ELj4ELj16ENS_18Kernel_traits_baseILj3072EfS2_fS2_fjLj128EEEEELb1ELb1ELb0ELb0EEEvNS_9FwdParamsE,"",@"SHT_CUDA_INFO"
	.sectionflags	@""
	.align	4


	//----- nvinfo : EIATTR_CUDA_API_VERSION
	.align		4
        /*0000*/ 	.byte	0x04, 0x37
        /*0002*/ 	.short	(.L_2338 - .L_2337)
.L_2337:
        /*0004*/ 	.word	0x00000082


	//----- nvinfo : EIATTR_KPARAM_INFO
	.align		4
.L_2338:
        /*0008*/ 	.byte	0x04, 0x17
        /*000a*/ 	.short	(.L_2340 - .L_2339)
.L_2339:
        /*000c*/ 	.word	0x00000000
        /*0010*/ 	.short	0x0000
        /*0012*/ 	.short	0x0000
        /*0014*/ 	.byte	0x00, 0xf0, 0xa1, 0x03


	//----- nvinfo : EIATTR_SPARSE_MMA_MASK
	.align		4
.L_2340:
        /*0018*/ 	.byte	0x03, 0x50
        /*001a*/ 	.short	0x0000


	//----- nvinfo : EIATTR_MAXREG_COUNT
	.align		4
        /*001c*/ 	.byte	0x03, 0x1b
        /*001e*/ 	.short	0x00ff


	//----- nvinfo : EIATTR_NUM_BARRIERS
	.align		4
        /*0020*/ 	.byte	0x02, 0x4c
        /*0022*/ 	.byte	0x01
	.zero		1


	//----- nvinfo : EIATTR_MERCURY_ISA_VERSION
	.align		4
        /*0024*/ 	.byte	0x03, 0x5f
        /*0026*/ 	.short	0x0101


	//----- nvinfo : EIATTR_COOP_GROUP_MASK_REGIDS
	.align		4
        /*0028*/ 	.byte	0x04, 0x29
        /*002a*/ 	.short	(.L_2342 - .L_2341)


	//   ....[0]....
.L_2341:
        /*002c*/ 	.word	0xffffffff


	//   ....[1]....
        /*0030*/ 	.word	0xffffffff


	//   ....[2]....
        /*0034*/ 	.word	0xffffffff


	//   ....[3]....
        /*0038*/ 	.word	0xffffffff


	//   ....[4]....
        /*003c*/ 	.word	0xffffffff


	//   ....[5]....
        /*0040*/ 	.word	0xffffffff


	//   ....[6]....
        /*0044*/ 	.word	0xffffffff


	//   ....[7]....
        /*0048*/ 	.word	0xffffffff


	//   ....[8]....
        /*004c*/ 	.word	0xffffffff


	//   ....[9]....
        /*0050*/ 	.word	0xffffffff


	//   ....[10]....
        /*0054*/ 	.word	0xffffffff


	//   ....[11]....
        /*0058*/ 	.word	0xffffffff


	//   ....[12]....
        /*005c*/ 	.word	0xffffffff


	//   ....[13]....
        /*0060*/ 	.word	0xffffffff


	//   ....[14]....
        /*0064*/ 	.word	0xffffffff


	//   ....[15]....
        /*0068*/ 	.word	0xffffffff


	//   ....[16]....
        /*006c*/ 	.word	0xffffffff


	//   ....[17]....
        /*0070*/ 	.word	0xffffffff


	//   ....[18]....
        /*0074*/ 	.word	0x05000085


	//   ....[19]....
        /*0078*/ 	.word	0x05000085


	//   ....[20]....
        /*007c*/ 	.word	0x05000085


	//   ....[21]....
        /*0080*/ 	.word	0x05000085


	//   ....[22]....
        /*0084*/ 	.word	0x05000085


	//   ....[23]....
        /*0088*/ 	.word	0x05000085


	//   ....[24]....
        /*008c*/ 	.word	0x05000085


	//   ....[25]....
        /*0090*/ 	.word	0x05000085


	//   ....[26]....
        /*0094*/ 	.word	0x05000085


	//   ....[27]....
        /*0098*/ 	.word	0x05000085


	//----- nvinfo : EIATTR_COOP_GROUP_INSTR_OFFSETS
	.align		4
.L_2342:
        /*009c*/ 	.byte	0x04, 0x28
        /*009e*/ 	.short	(.L_2344 - .L_2343)


	//   ....[0]....
.L_2343:
        /*00a0*/ 	.word	0x00009820


	//   ....[1]....
        /*00a4*/ 	.word	0x00009840


	//   ....[2]....
        /*00a8*/ 	.word	0x00009860


	//   ....[3]....
        /*00ac*/ 	.word	0x00009880


	//   ....[4]....
        /*00b0*/ 	.word	0x000098a0


	//   ....[5]....
        /*00b4*/ 	.word	0x00009be0


	//   ....[6]....
        /*00b8*/ 	.word	0x00009c00


	//   ....[7]....
        /*00bc*/ 	.word	0x00009c20


	//   ....[8]....
        /*00c0*/ 	.word	0x00009c40


	//   ....[9]....
        /*00c4*/ 	.word	0x00009c60


	//   ....[10]....
        /*00c8*/ 	.word	0x00009df0


	//   ....[11]....
        /*00cc*/ 	.word	0x00009e40


	//   ....[12]....
        /*00d0*/ 	.word	0x00009e60


	//   ....[13]....
        /*00d4*/ 	.word	0x00009e70


	//   ....[14]....
        /*00d8*/ 	.word	0x00009f30


	//   ....[15]....
        /*00dc*/ 	.word	0x00009f70


	//   ....[16]....
        /*00e0*/ 	.word	0x0000a000


	//   ....[17]....
        /*00e4*/ 	.word	0x0000a030


	//   ....[18]....
        /*00e8*/ 	.word	0x0000a830


	//   ....[19]....
        /*00ec*/ 	.word	0x0000a8a0


	//   ....[20]....
        /*00f0*/ 	.word	0x0000a910


	//   ....[21]....
        /*00f4*/ 	.word	0x0000a980


	//   ....[22]....
        /*00f8*/ 	.word	0x0000a9f0


	//   ....[23]....
        /*00fc*/ 	.word	0x0000ad80


	//   ....[24]....
        /*0100*/ 	.word	0x0000adf0


	//   ....[25]....
        /*0104*/ 	.word	0x0000ae60


	//   ....[26]....
        /*0108*/ 	.word	0x0000aed0


	//   ....[27]....
        /*010c*/ 	.word	0x0000af40


	//----- nvinfo : EIATTR_EXIT_INSTR_OFFSETS
	.align		4
.L_2344:
        /*0110*/ 	.byte	0x04, 0x1c
        /*0112*/ 	.short	(.L_2346 - .L_2345)


	//   ....[0]....
.L_2345:
        /*0114*/ 	.word	0x00000a50


	//   ....[1]....
        /*0118*/ 	.word	0x0000a7d0


	//----- nvinfo : EIATTR_MAX_THREADS
	.align		4
.L_2346:
        /*011c*/ 	.byte	0x04, 0x05
        /*011e*/ 	.short	(.L_2348 - .L_2347)
.L_2347:
        /*0120*/ 	.word	0x00000080
        /*0124*/ 	.word	0x00000001
        /*0128*/ 	.word	0x00000001


	//----- nvinfo : EIATTR_CRS_STACK_SIZE
	.align		4
.L_2348:
        /*012c*/ 	.byte	0x04, 0x1e
        /*012e*/ 	.short	(.L_2350 - .L_2349)
.L_2349:
        /*0130*/ 	.word	0x00000000


	//----- nvinfo : EIATTR_CBANK_PARAM_SIZE
	.align		4
.L_2350:
        /*0134*/ 	.byte	0x03, 0x19
        /*0136*/ 	.short	0x00e8


	//----- nvinfo : EIATTR_PARAM_CBANK
	.align		4
        /*0138*/ 	.byte	0x04, 0x0a
        /*013a*/ 	.short	(.L_2352 - .L_2351)
	.align		4
.L_2351:
        /*013c*/ 	.word	index@(.nv.constant0._ZN10layer_norm13ln_fwd_kernelINS_13Kernel_traitsIf13__nv_bfloat16fS2_fjLj3072ELj1ELj1ELj4ELj16ENS_18Kernel_traits_baseILj3072EfS2_fS2_fjLj128EEEEELb1ELb1ELb0ELb0EEEvNS_9FwdParamsE)
        /*0140*/ 	.short	0x0210
        /*0142*/ 	.short	0x00e8


	//----- nvinfo : EIATTR_SW_WAR
	.align		4
.L_2352:
        /*0144*/ 	.byte	0x04, 0x36
        /*0146*/ 	.short	(.L_2354 - .L_2353)
.L_2353:
        /*0148*/ 	.word	0x00000008
.L_2354:


//--------------------- .nv.info._ZN10layer_norm13ln_fwd_kernelINS_13Kernel_traitsIf13__nv_bfloat16fS2_fjLj3072ELj1ELj1ELj4ELj16ENS_18Kernel_traits_baseILj3072EfS2_fS2_fjLj128EEEEELb1ELb1ELb0ELb1EEEvNS_9FwdParamsE --------------------------
	.section	.nv.info._ZN10layer_norm13ln_fwd_kernelINS_13Kernel_traitsIf13__nv_bfloat16fS2_fjLj3072ELj1ELj1ELj4ELj16ENS_18Kernel_traits_baseILj3072EfS2_fS2_fjLj128EEEEELb1ELb1ELb0ELb1EEEvNS_9FwdParamsE,"",@"SHT_CUDA_INFO"
	.sectionflags	@""
	.align	4


	//----- nvinfo : EIATTR_CUDA_API_VERSION
	.align		4
        /*0000*/ 	.byte	0x04, 0x37
        /*0002*/ 	.short	(.L_2356 - .L_2355)
.L_2355:
        /*0004*/ 	.word	0x00000082


	//----- nvinfo : EIATTR_KPARAM_INFO
	.align		4
.L_2356:
        /*0008*/ 	.byte	0x04, 0x17
        /*000a*/ 	.short	(.L_2358 - .L_2357)
.L_2357:
        /*000c*/ 	.word	0x00000000
        /*0010*/ 	.short	0x0000
        /*0012*/ 	.short	0x0000
        /*0014*/ 	.byte	0x00, 0xf0, 0xa1, 0x03


	//----- nvinfo : EIATTR_SPARSE_MMA_MASK
	.align		4
.L_2358:
        /*0018*/ 	.byte	0x03, 0x50
        /*001a*/ 	.short	0x0000


	//----- nvinfo : EIATTR_MAXREG_COUNT
	.align		4
        /*001c*/ 	.byte	0x03, 0x1b
        /*001e*/ 	.short	0x00ff


	//----- nvinfo : EIATTR_NUM_BARRIERS
	.align		4
        /*0020*/ 	.byte	0x02, 0x4c
        /*0022*/ 	.byte	0x01
	.zero		1


	//----- nvinfo : EIATTR_MERCURY_ISA_VERSION
	.align		4
        /*0024*/ 	.byte	0x03, 0x5f
        /*0026*/ 	.short	0x0101


	//----- nvinfo : EIATTR_COOP_GROUP_MASK_REGIDS
	.align		4
        /*0028*/ 	.byte	0x04, 0x29
        /*002a*/ 	.short	(.L_2360 - .L_2359)


	//   ....[0]....
.L_2359:
        /*002c*/ 	.word	0xffffffff


	//   ....[1]....
        /*0030*/ 	.word	0xffffffff


	//   ....[2]....
        /*0034*/ 	.word	0xffffffff


	//   ....[3]....
        /*0038*/ 	.word	0xffffffff


	//   ....[4]....
        /*003c*/ 	.word	0xffffffff


	//   ....[5]....
        /*0040*/ 	.word	0xffffffff


	//   ....[6]....
        /*0044*/ 	.word	0xffffffff


	//   ....[7]....
        /*0048*/ 	.word	0xffffffff


	//   ....[8]....
        /*004c*/ 	.word	0xffffffff


	//   ....[9]....
        /*0050*/ 	.word	0xffffffff


	//   ....[10]....
        /*0054*/ 	.word	0xffffffff


	//   ....[11]....
        /*0058*/ 	.word	0xffffffff


	//   ....[12]....
        /*005c*/ 	.word	0xffffffff


	//   ....[13]....
        /*0060*/ 	.word	0xffffffff


	//   ....[14]....
        /*0064*/ 	.word	0xffffffff


	//   ....[15]....
        /*0068*/ 	.word	0xffffffff


	//   ....[16]....
        /*006c*/ 	.word	0xffffffff


	//   ....[17]....
        /*0070*/ 	.word	0xffffffff


	//   ....[18]....
        /*0074*/ 	.word	0x05000080


	//   ....[19]....
        /*0078*/ 	.word	0x05000080


	//   ....[20]....
        /*007c*/ 	.word	0x05000080


	//   ....[21]....
        /*0080*/ 	.word	0x05000080


	//   ....[22]....
        /*0084*/ 	.word	0x05000080


	//   ....[23]....
        /*0088*/ 	.word	0x05000080


	//   ....[24]....
        /*008c*/ 	.word	0x05000080


	//   ....[25]....
        /*0090*/ 	.word	0x05000080


	//   ....[26]....
        /*0094*/ 	.word	0x05000080


	//   ....[27]....
        /*0098*/ 	.word	0x05000080


	//----- nvinfo : EIATTR_COOP_GROUP_INSTR_OFFSETS
	.align		4
.L_2360:
        /*009c*/ 	.byte	0x04, 0x28
        /*009e*/ 	.short	(.L_2362 - .L_2361)


	//   ....[0]....
.L_2361:
        /*00a0*/ 	.word	0x00009370


	//   ....[1]....
        /*00a4*/ 	.word	0x00009390


	//   ....[2]....
        /*00a8*/ 	.word	0x000093b0


	//   ....[3]....
        /*00ac*/ 	.word	0x000093d0


	//   ....[4]....
        /*00b0*/ 	.word	0x000093f0


	//   ....[5]....
        /*00b4*/ 	.word	0x00009720


	//   ....[6]....
        /*00b8*/ 	.word	0x00009740


	//   ....[7]....
        /*00bc*/ 	.word	0x00009760


	//   ....[8]....
        /*00c0*/ 	.word	0x00009780


	//   ....[9]....
        /*00c4*/ 	.word	0x000097a0


	//   ....[10]....
        /*00c8*/ 	.word	0x00009900


	//   ....[11]....
        /*00cc*/ 	.word	0x00009970


	//   ....[12]....
        /*00d0*/ 	.word	0x00009990


	//   ....[13]....
        /*00d4*/ 	.word	0x000099a0


	//   ....[14]....
        /*00d8*/ 	.word	0x00009a60


	//   ....[15]....
        /*00dc*/ 	.word	0x00009a90


	//   ....[16]....
        /*00e0*/ 	.word	0x00009b30


	//   ....[17]....
        /*00e4*/ 	.word	0x00009b50


	//   ....[18]....
        /*00e8*/ 	.word	0x0000a2a0


	//   ....[19]....
        /*00ec*/ 	.word	0x0000a310


	//   ....[20]....
        /*00f0*/ 	.word	0x0000a380


	//   ....[21]....
        /*00f4*/ 	.word	0x0000a3f0


	//   ....[22]....
        /*00f8*/ 	.word	0x0000a460


	//   ....[23]....
        /*00fc*/ 	.word	0x0000a7d0


	//   ....[24]....
        /*0100*/ 	.word	0x0000a840


	//   ....[25]....
        /*0104*/ 	.word	0x0000a8b0


	//   ....[26]....
        /*0108*/ 	.word	0x0000a920


	//   ....[27]....
        /*010c*/ 	.word	0x0000a990


	//----- nvinfo : EIATTR_EXIT_INSTR_OFFSETS
	.align		4
.L_2362:
        /*0110*/ 	.byte	0x04, 0x1c
        /*0112*/ 	.short	(.L_2364 - .L_2363)


	//   ....[0]....
.L_2363:
        /*0114*/ 	.word	0x000006f0


	//   ....[1]....
        /*0118*/ 	.word	0x0000a240


	//----- nvinfo : EIATTR_MAX_THREADS
	.align		4
.L_2364:
        /*011c*/ 	.byte	0x04, 0x05
        /*011e*/ 	.short	(.L_2366 - .L_2365)
.L_2365:
        /*0120*/ 	.word	0x00000080
        /*0124*/ 	.word	0x00000001
        /*0128*/ 	.word	0x00000001


	//----- nvinfo : EIATTR_CRS_STACK_SIZE
	.align		4
.L_2366:
        /*012c*/ 	.byte	0x04, 0x1e
        /*012e*/ 	.short	(.L_2368 - .L_2367)
.L_2367:
        /*0130*/ 	.word	0x00000000


	//----- nvinfo : EIATTR_CBANK_PARAM_SIZE
	.align		4
.L_2368:
        /*0134*/ 	.byte	0x03, 0x19
        /*0136*/ 	.short	0x00e8


	//----- nvinfo : EIATTR_PARAM_CBANK
	.align		4
        /*0138*/ 	.byte	0x04, 0x0a
        /*013a*/ 	.short	(.L_2370 - .L_2369)
	.align		4
.L_2369:
        /*013c*/ 	.word	index@(.nv.constant0._ZN10layer_norm13ln_fwd_kernelINS_13Kernel_traitsIf13__nv_bfloat16fS2_fjLj3072ELj1ELj1ELj4ELj16ENS_18Kernel_traits_baseILj3072EfS2_fS2_fjLj128EEEEELb1ELb1ELb0ELb1EEEvNS_9FwdParamsE)
        /*0140*/ 	.short	0x0210
        /*0142*/ 	.short	0x00e8


	//----- nvinfo : EIATTR_SW_WAR
	.align		4
.L_2370:
        /*0144*/ 	.byte	0x04, 0x36
        /*0146*/ 	.short	(.L_2372 - .L_2371)
.L_2371:
        /*0148*/ 	.word	0x00000008
.L_2372:


//--------------------- .nv.info._ZN10layer_norm13ln_fwd_kernelINS_13Kernel_traitsIf13__nv_bfloat16fS2_fjLj3072ELj1ELj1ELj4ELj16ENS_18Kernel_traits_baseILj3072EfS2_fS2_fjLj128EEEEELb1ELb1ELb1ELb0EEEvNS_9FwdParamsE --------------------------
	.section	.nv.info._ZN10layer_norm13ln_fwd_kernelINS_13Kernel_traitsIf13__nv_bfloat16fS2_fjLj3072ELj1ELj1ELj4ELj16ENS_18Kernel_traits_baseILj3072EfS2_fS2_fjLj128EEEEELb1ELb1ELb1ELb0EEEvNS_9FwdParamsE,"",@"SHT_CUDA_INFO"
	.sectionflags	@""
	.align	4


	//----- nvinfo : EIATTR_CUDA_API_VERSION
	.align		4
        /*0000*/ 	.byte	0x04, 0x37
        /*0002*/ 	.short	(.L_2374 - .L_2373)
.L_2373:
        /*0004*/ 	.word	0x00000082


	//----- nvinfo : EIATTR_KPARAM_INFO
	.align		4
.L_2374:
        /*0008*/ 	.byte	0x04, 0x17
        /*000a*/ 	.short	(.L_2376 - .L_2375)
.L_2375:
        /*000c*/ 	.word	0x00000000
        /*0010*/ 	.short	0x0000
        /*0012*/ 	.short	0x0000
        /*0014*/ 	.byte	0x00, 0xf0, 0xa1, 0x03


	//----- nvinfo : EIATTR_SPARSE_MMA_MASK
	.align		4
.L_2376:
        /*0018*/ 	.byte	0x03, 0x50
        /*001a*/ 	.short	0x0000


	//----- nvinfo : EIATTR_MAXREG_COUNT
	.align		4
        /*001c*/ 	.byte	0x03, 0x1b
        /*001e*/ 	.short	0x00ff


	//----- nvinfo : EIATTR_NUM_BARRIERS
	.align		4
        /*0020*/ 	.byte	0x02, 0x4c
        /*0022*/ 	.byte	0x01
	.zero		1


	//----- nvinfo : EIATTR_MERCURY_ISA_VERSION
	.align		4
        /*0024*/ 	.byte	0x03, 0x5f
        /*0026*/ 	.short	0x0101


	//----- nvinfo : EIATTR_COOP_GROUP_MASK_REGIDS
	.align		4
        /*0028*/ 	.byte	0x04, 0x29
        /*002a*/ 	.short	(.L_2378 - .L_2377)


	//   ....[0]....
.L_2377:
        /*002c*/ 	.word	0xffffffff


	//   ....[1]....
        /*0030*/ 	.word	0xffffffff


	//   ....[2]....
        /*0034*/ 	.word	0xffffffff


	//   ....[3]....
        /*0038*/ 	.word	0xffffffff


	//   ....[4]....
        /*003c*/ 	.word	0xffffffff


	//   ....[5]....
        /*0040*/ 	.word	0xffffffff


	//   ....[6]....
        /*0044*/ 	.word	0xffffffff


	//   ....[7]....
        /*0048*/ 	.word	0xffffffff


	//   ....[8]....
        /*004c*/ 	.word	0xffffffff


	//   ....[9]....
        /*0050*/ 	.word	0xffffffff


	//   ....[10]....
        /*0054*/ 	.word	0xffffffff


	//   ....[11]....
        /*0058*/ 	.word	0xffffffff


	//   ....[12]....
        /*005c*/ 	.word	0xffffffff


	//   ....[13]....
        /*0060*/ 	.word	0xffffffff


	//   ....[14]....
        /*0064*/ 	.word	0xffffffff


	//   ....[15]....
        /*0068*/ 	.word	0xffffffff


	//   ....[16]....
        /*006c*/ 	.word	0xffffffff


	//   ....[17]....
        /*0070*/ 	.word	0xffffffff


	//   ....[18]....
        /*0074*/ 	.word	0x0500008f


	//   ....[19]....
        /*0078*/ 	.word	0x0500008f


	//   ....[20]....
        /*007c*/ 	.word	0x0500008f


	//   ....[21]....
        /*0080*/ 	.word	0x0500008f


	//   ....[22]....
        /*0084*/ 	.word	0x0500008f


	//   ....[23]....
        /*0088*/ 	.word	0x0500008f


	//   ....[24]....
        /*008c*/ 	.word	0x0500008f


	//   ....[25]....
        /*0090*/ 	.word	0x0500008f


	//   ....[26]....
        /*0094*/ 	.word	0x0500008f


	//   ....[27]....
        /*0098*/ 	.word	0x0500008f


	//----- nvinfo : EIATTR_COOP_GROUP_INSTR_OFFSETS
	.align		4
.L_2378:
        /*009c*/ 	.byte	0x04, 0x28
        /*009e*/ 	.short	(.L_2380 - .L_2379)


	//   ....[0]....
.L_2379:
        /*00a0*/ 	.word	0x0000a560


	//   ....[1]....
        /*00a4*/ 	.word	0x0000a580


	//   ....[2]....
        /*00a8*/ 	.word	0x0000a5a0


	//   ....[3]....
        /*00ac*/ 	.word	0x0000a5c0


	//   ....[4]....
        /*00b0*/ 	.word	0x0000a5e0


	//   ....[5]....
        /*00b4*/ 	.word	0x0000a920


	//   ....[6]....
        /*00b8*/ 	.word	0x0000a940


	//   ....[7]....
        /*00bc*/ 	.word	0x0000a960


	//   ....[8]....
        /*00c0*/ 	.word	0x0000a980


	//   ....[9]....
        /*00c4*/ 	.word	0x0000a9a0


	//   ....[10]....
        /*00c8*/ 	.word	0x0000aae0


	//   ....[11]....
        /*00cc*/ 	.word	0x0000ab70


	//   ....[12]....
        /*00d0*/ 	.word	0x0000abe0


	//   ....[13]....
        /*00d4*/ 	.word	0x0000abf0


	//   ....[14]....
        /*00d8*/ 	.word	0x0000ac70


	//   ....[15]....
        /*00dc*/ 	.word	0x0000aca0


	//   ....[16]....
        /*00e0*/ 	.word	0x0000ad40


	//   ....[17]....
        /*00e4*/ 	.word	0x0000ad70


	//   ....[18]....
        /*00e8*/ 	.word	0x0000b600


	//   ....[19]....
        /*00ec*/ 	.word	0x0000b670


	//   ....[20]....
        /*00f0*/ 	.word	0x0000b6e0


	//   ....[21]....
        /*00f4*/ 	.word	0x0000b750


	//   ....[22]....
        /*00f8*/ 	.word	0x0000b7c0


	//   ....[23]....
        /*00fc*/ 	.word	0x0000bb50


	//   ....[24]....
        /*0100*/ 	.word	0x0000bbc0


	//   ....[25]....
        /*0104*/ 	.word	0x0000bc30


	//   ....[26]....
        /*0108*/ 	.word	0x0000bca0


	//   ....[27]....
        /*010c*/ 	.word	0x0000bd10


	//----- nvinfo : EIATTR_EXIT_INSTR_OFFSETS
	.align		4
.L_2380:
        /*0110*/ 	.byte	0x04, 0x1c
        /*0112*/ 	.short	(.L_2382 - .L_2381)


	//   ....[0]....
.L_2381:
        /*0114*/ 	.word	0x00000a30


	//   ....[1]....
        /*0118*/ 	.word	0x0000b5a0


	//----- nvinfo : EIATTR_MAX_THREADS
	.align		4
.L_2382:
        /*011c*/ 	.byte	0x04, 0x05
        /*011e*/ 	.short	(.L_2384 - .L_2383)
.L_2383:
        /*0120*/ 	.word	0x00000080
        /*0124*/ 	.word	0x00000001
        /*0128*/ 	.word	0x00000001


	//----- nvinfo : EIATTR_CRS_STACK_SIZE
	.align		4
.L_2384:
        /*012c*/ 	.byte	0x04, 0x1e
        /*012e*/ 	.short	(.L_2386 - .L_2385)
.L_2385:
        /*0130*/ 	.word	0x00000000


	//----- nvinfo : EIATTR_CBANK_PARAM_SIZE
	.align		4
.L_2386:
        /*0134*/ 	.byte	0x03, 0x19
        /*0136*/ 	.short	0x00e8


	//----- nvinfo : EIATTR_PARAM_CBANK
	.align		4
        /*0138*/ 	.byte	0x04, 0x0a
        /*013a*/ 	.short	(.L_2388 - .L_2387)
	.align		4
.L_2387:
        /*013c*/ 	.word	index@(.nv.constant0._ZN10layer_norm13ln_fwd_kernelINS_13Kernel_traitsIf13__nv_bfloat16fS2_fjLj3072ELj1ELj1ELj4ELj16ENS_18Kernel_traits_baseILj3072EfS2_fS2_fjLj128EEEEELb1ELb1ELb1ELb0EEEvNS_9FwdParamsE)
        /*0140*/ 	.short	0x0210
        /*0142*/ 	.short	0x00e8


	//----- nvinfo : EIATTR_SW_WAR
	.align		4
.L_2388:
        /*0144*/ 	.byte	0x04, 0x36
        /*0146*/ 	.short	(.L_2390 - .L_2389)
.L_2389:
        /*0148*/ 	.word	0x00000008
.L_2390:


//--------------------- .nv.info._ZN10layer_norm13ln_fwd_kernelINS_13Kernel_traitsIf13__nv_bfloat16fS2_fjLj3072ELj1ELj1ELj4ELj16ENS_18Kernel_traits_baseILj3072EfS2_fS2_fjLj128EEEEELb1ELb1ELb1ELb1EEEvNS_9FwdParamsE --------------------------
	.section	.nv.info._ZN10layer_norm13ln_fwd_kernelINS_13Kernel_traitsIf13__nv_bfloat16fS2_fjLj3072ELj1ELj1ELj4ELj16ENS_18Kernel_traits_baseILj3072EfS2_fS2_fjLj128EEEEELb1ELb1ELb1ELb1EEEvNS_9FwdParamsE,"",@"SHT_CUDA_INFO"
	.sectionflags	@""
	.align	4


	//----- nvinfo : EIATTR_CUDA_API_VERSION
	.align		4
        /*0000*/ 	.byte	0x04, 0x37
        /*0002*/ 	.short	(.L_2392 - .L_2391)
.L_2391:
        /*0004*/ 	.word	0x00000082


	//----- nvinfo : EIATTR_KPARAM_INFO
	.align		4
.L_2392:
        /*0008*/ 	.byte	0x04, 0x17
        /*000a*/ 	.short	(.L_2394 - .L_2393)
.L_2393:
        /*000c*/ 	.word	0x00000000
        /*0010*/ 	.short	0x0000
        /*0012*/ 	.short	0x0000
        /*0014*/ 	.byte	0x00, 0xf0, 0xa1, 0x03


	//----- nvinfo : EIATTR_SPARSE_MMA_MASK
	.align		4
.L_2394:
        /*0018*/ 	.byte	0x03, 0x50
        /*001a*/ 	.short	0x0000


	//----- nvinfo : EIATTR_MAXREG_COUNT
	.align		4
        /*001c*/ 	.byte	0x03, 0x1b
        /*001e*/ 	.short	0x00ff


	//----- nvinfo : EIATTR_NUM_BARRIERS
	.align		4
        /*0020*/ 	.byte	0x02, 0x4c
        /*0022*/ 	.byte	0x01
	.zero		1


	//----- nvinfo : EIATTR_MERCURY_ISA_VERSION
	.align		4
        /*0024*/ 	.byte	0x03, 0x5f
        /*0026*/ 	.short	0x0101


	//----- nvinfo : EIATTR_COOP_GROUP_MASK_REGIDS
	.align		4
        /*0028*/ 	.byte	0x04, 0x29
        /*002a*/ 	.short	(.L_2396 - .L_2395)


	//   ....[0]....
.L_2395:
        /*002c*/ 	.word	0xffffffff


	//   ....[1]....
        /*0030*/ 	.word	0xffffffff


	//   ....[2]....
        /*0034*/ 	.word	0xffffffff


	//   ....[3]....
        /*0038*/ 	.word	0xffffffff


	//   ....[4]....
        /*003c*/ 	.word	0xffffffff


	//   ....[5]....
        /*0040*/ 	.word	0xffffffff


	//   ....[6]....
        /*0044*/ 	.word	0xffffffff


	//   ....[7]....
        /*0048*/ 	.word	0xffffffff


	//   ....[8]....
        /*004c*/ 	.word	0xffffffff


	//   ....[9]....
        /*0050*/ 	.word	0xffffffff


	//   ....[10]....
        /*0054*/ 	.word	0xffffffff


	//   ....[11]....
        /*0058*/ 	.word	0xffffffff


	//   ....[12]....
        /*005c*/ 	.word	0xffffffff


	//   ....[13]....
        /*0060*/ 	.word	0xffffffff


	//   ....[14]....
        /*0064*/ 	.word	0xffffffff


	//   ....[15]....
        /*0068*/ 	.word	0xffffffff


	//   ....[16]....
        /*006c*/ 	.word	0xffffffff


	//   ....[17]....
        /*0070*/ 	.word	0xffffffff


	//   ....[18]....
        /*0074*/ 	.word	0x0500008b


	//   ....[19]....
        /*0078*/ 	.word	0x0500008b


	//   ....[20]....
        /*007c*/ 	.word	0x0500008b


	//   ....[21]....
        /*0080*/ 	.word	0x0500008b


	//   ....[22]....
        /*0084*/ 	.word	0x0500008b


	//   ....[23]....
        /*0088*/ 	.word	0x0500008b


	//   ....[24]....
        /*008c*/ 	.word	0x0500008b


	//   ....[25]....
        /*0090*/ 	.word	0x0500008b


	//   ....[26]....
        /*0094*/ 	.word	0x0500008b


	//   ....[27]....
        /*0098*/ 	.word	0x0500008b


	//----- nvinfo : EIATTR_COOP_GROUP_INSTR_OFFSETS
	.align		4
.L_2396:
        /*009c*/ 	.byte	0x04, 0x28
        /*009e*/ 	.short	(.L_2398 - .L_2397)


	//   ....[0]....
.L_2397:
        /*00a0*/ 	.word	0x0000a0a0


	//   ....[1]....
        /*00a4*/ 	.word	0x0000a0c0


	//   ....[2]....
        /*00a8*/ 	.word	0x0000a0e0


	//   ....[3]....
        /*00ac*/ 	.word	0x0000a100


	//   ....[4]....
        /*00b0*/ 	.word	0x0000a120


	//   ....[5]....
        /*00b4*/ 	.word	0x0000a450


	//   ....[6]....
        /*00b8*/ 	.word	0x0000a470


	//   ....[7]....
        /*00bc*/ 	.word	0x0000a490


	//   ....[8]....
        /*00c0*/ 	.word	0x0000a4b0


	//   ....[9]....
        /*00c4*/ 	.word	0x0000a4d0


	//   ....[10]....
        /*00c8*/ 	.word	0x0000a630


	//   ....[11]....
        /*00cc*/ 	.word	0x0000a6a0


	//   ....[12]....
        /*00d0*/ 	.word	0x0000a6c0


	//   ....[13]....
        /*00d4*/ 	.word	0x0000a6d0


	//   ....[14]....
        /*00d8*/ 	.word	0x0000a790


	//   ....[15]....
        /*00dc*/ 	.word	0x0000a7c0


	//   ....[16]....
        /*00e0*/ 	.word	0x0000a860


	//   ....[17]....
        /*00e4*/ 	.word	0x0000a890


	//   ....[18]....
        /*00e8*/ 	.word	0x0000b060


	//   ....[19]....
        /*00ec*/ 	.word	0x0000b0d0


	//   ....[20]....
        /*00f0*/ 	.word	0x0000b140


	//   ....[21]....
        /*00f4*/ 	.word	0x0000b1b0


	//   ....[22]....
        /*00f8*/ 	.word	0x0000b220


	//   ....[23]....
        /*00fc*/ 	.word	0x0000b5a0


	//   ....[24]....
        /*0100*/ 	.word	0x0000b610


	//   ....[25]....
        /*0104*/ 	.word	0x0000b680


	//   ....[26]....
        /*0108*/ 	.word	0x0000b6f0


	//   ....[27]....
        /*010c*/ 	.word	0x0000b760


	//----- nvinfo : EIATTR_EXIT_INSTR_OFFSETS
	.align		4
.L_2398:
        /*0110*/ 	.byte	0x04, 0x1c
        /*0112*/ 	.short	(.L_2400 - .L_2399)


	//   ....[0]....
.L_2399:
        /*0114*/ 	.word	0x000006f0


	//   ....[1]....
        /*0118*/ 	.word	0x0000b000


	//----- nvinfo : EIATTR_MAX_THREADS
	.align		4
.L_2400:
        /*011c*/ 	.byte	0x04, 0x05
        /*011e*/ 	.short	(.L_2402 - .L_2401)
.L_2401:
        /*0120*/ 	.word	0x00000080
        /*0124*/ 	.word	0x00000001
        /*0128*/ 	.word	0x00000001


	//----- nvinfo : EIATTR_CRS_STACK_SIZE
	.align		4
.L_2402:
        /*012c*/ 	.byte	0x04, 0x1e
        /*012e*/ 	.short	(.L_2404 - .L_2403)
.L_2403:
        /*0130*/ 	.word	0x00000000


	//----- nvinfo : EIATTR_CBANK_PARAM_SIZE
	.align		4
.L_2404:
        /*0134*/ 	.byte	0x03, 0x19
        /*0136*/ 	.short	0x00e8


	//----- nvinfo : EIATTR_PARAM_CBANK
	.align		4
        /*0138*/ 	.byte	0x04, 0x0a
        /*013a*/ 	.short	(.L_2406 - .L_2405)
	.align		4
.L_2405:
        /*013c*/ 	.word	index@(.nv.constant0._ZN10layer_norm13ln_fwd_kernelINS_13Kernel_traitsIf13__nv_bfloat16fS2_fjLj3072ELj1ELj1ELj4ELj16ENS_18Kernel_traits_baseILj3072EfS2_fS2_fjLj128EEEEELb1ELb1ELb1ELb1EEEvNS_9FwdParamsE)
        /*0140*/ 	.short	0x0210
        /*0142*/ 	.short	0x00e8


	//----- nvinfo : EIATTR_SW_WAR
	.align		4
.L_2406:
        /*0144*/ 	.byte	0x04, 0x36
        /*0146*/ 	.short	(.L_2408 - .L_2407)
.L_2407:
        /*0148*/ 	.word	0x00000008
.L_2408:


//--------------------- .nv.info._ZN10layer_norm13ln_fwd_kernelINS_13Kernel_traitsIf6__halfS2_S2_fjLj3072ELj1ELj1ELj4ELj16ENS_18Kernel_traits_baseILj3072EfS2_S2_S2_fjLj128EEEEELb0ELb0ELb0ELb0EEEvNS_9FwdParamsE --------------------------
	.section	.nv.info._ZN10layer_norm13ln_fwd_kernelINS_13Kernel_traitsIf6__halfS2_S2_fjLj3072ELj1ELj1ELj4ELj16ENS_18Kernel_traits_baseILj3072EfS2_S2_S2_fjLj128EEEEELb0ELb0ELb0ELb0EEEvNS_9FwdParamsE,"",@"SHT_CUDA_INFO"
	.sectionflags	@""
	.align	4


	//----- nvinfo : EIATTR_CUDA_API_VERSION
	.align		4
        /*0000*/ 	.byte	0x04, 0x37
        /*0002*/ 	.short	(.L_2410 - .L_2409)
.L_2409:
        /*0004*/ 	.word	0x00000082


	//----- nvinfo : EIATTR_KPARAM_INFO
	.align		4
.L_2410:
        /*0008*/ 	.byte	0x04, 0x17
        /*000a*/ 	.short	(.L_2412 - .L_2411)
.L_2411:
        /*000c*/ 	.word	0x00000000
        /*0010*/ 	.short	0x0000
        /*0012*/ 	.short	0x0000
        /*0014*/ 	.byte	0x00, 0xf0, 0xa1, 0x03


	//----- nvinfo : EIATTR_SPARSE_MMA_MASK
	.align		4
.L_2412:
        /*0018*/ 	.byte	0x03, 0x50
        /*001a*/ 	.short	0x0000


	//----- nvinfo : EIATTR_MAXREG_COUNT
	.align		4
        /*001c*/ 	.byte	0x03, 0x1b
        /*001e*/ 	.short	0x00ff


	//----- nvinfo : EIATTR_NUM_BARRIERS
	.align		4
        /*0020*/ 	.byte	0x02, 0x4c
        /*0022*/ 	.byte	0x01
	.zero		1


	//----- nvinfo : EIATTR_MERCURY_ISA_VERSION
	.align		4
        /*0024*/ 	.byte	0x03, 0x5f
        /*0026*/ 	.short	0x0101


	//----- nvinfo : EIATTR_COOP_GROUP_MASK_REGIDS
	.align		4
        /*0028*/ 	.byte	0x04, 0x29
        /*002a*/ 	.short	(.L_2414 - .L_2413)


	//   ....[0]....
.L_2413:
        /*002c*/ 	.word	0xffffffff


	//   ....[1]....
        /*0030*/ 	.word	0xffffffff


	//   ....[2]....
        /*0034*/ 	.word	0xffffffff


	//   ....[3]....
        /*0038*/ 	.word	0xffffffff


	//   ....[4]....
        /*003c*/ 	.word	0xffffffff


	//   ....[5]....
        /*0040*/ 	.word	0xffffffff


	//   ....[6]....
        /*0044*/ 	.word	0xffffffff


	//   ....[7]....
        /*0048*/ 	.word	0xffffffff


	//   ....[8]....
        /*004c*/ 	.word	0xffffffff


	//   ....[9]....
        /*0050*/ 	.word	0xffffffff


	//   ....[10]....
        /*0054*/ 	.word	0xffffffff


	//   ....[11]....
        /*0058*/ 	.word	0xffffffff


	//   ....[12]....
        /*005c*/ 	.word	0xffffffff


	//   ....[13]....
        /*0060*/ 	.word	0xffffffff


	//   ....[14]....
        /*0064*/ 	.word	0xffffffff


	//   ....[15]....
        /*0068*/ 	.word	0xffffffff


	//   ....[16]....
        /*006c*/ 	.word	0xffffffff


	//   ....[17]....
        /*0070*/ 	.word	0xffffffff


	//   ....[18]....
        /*0074*/ 	.word	0x0500004e


	//   ....[19]....
        /*0078*/ 	.word	0x0500004e


	//   ....[20]....
        /*007c*/ 	.word	0x0500004e


	//   ....[21]....
        /*0080*/ 	.word	0x0500004e


	//   ....[22]....
        /*0084*/ 	.word	0x0500004e


	//   ....[23]....
        /*0088*/ 	.word	0x0500004e


	//   ....[24]....
        /*008c*/ 	.word	0x0500004e


	//   ....[25]....
        /*0090*/ 	.word	0x0500004e


	//   ....[26]....
        /*0094*/ 	.word	0x0500004e


	//   ....[27]....
        /*0098*/ 	.word	0x0500004e


	//----- nvinfo : EIATTR_COOP_GROUP_INSTR_OFFSETS
	.align		4
.L_2414:
        /*009c*/ 	.byte	0x04, 0x28
        /*009e*/ 	.short	(.L_2416 - .L_2415)


	//   ....[0]....
.L_2415:
        /*00a0*/ 	.word	0x00001a70


	//   ....[1]....
        /*00a4*/ 	.word	0x00001a90


	//   ....[2]....
        /*00a8*/ 	.word	0x00001ab0


	//   ....[3]....
        /*00ac*/ 	.word	0x00001ad0


	//   ....[4]....
        /*00b0*/ 	.word	0x00001af0


	//   ....[5]....
        /*00b4*/ 	.word	0x00001e30


	//   ....[6]....
        /*00b8*/ 	.word	0x00001e50


	//   ....[7]....
        /*00bc*/ 	.word	0x00001e70


	//   ....[8]....
        /*00c0*/ 	.word	0x00001e90


	//   ....[9]....
        /*00c4*/ 	.word	0x00001eb0


	//   ....[10]....
        /*00c8*/ 	.word	0x00002050


	//   ....[11]....
        /*00cc*/ 	.word	0x00002090


	//   ....[12]....
        /*00d0*/ 	.word	0x000020c0


	//   ....[13]....
        /*00d4*/ 	.word	0x000020d0


	//   ....[14]....
        /*00d8*/ 	.word	0x00002160


	//   ....[15]....
        /*00dc*/ 	.word	0x000021d0


	//   ....[16]....
        /*00e0*/ 	.word	0x00002260


	//   ....[17]....
        /*00e4*/ 	.word	0x000022b0


	//   ....[18]....
        /*00e8*/ 	.word	0x00002a80


	//   ....[19]....
        /*00ec*/ 	.word	0x00002af0


	//   ....[20]....
        /*00f0*/ 	.word	0x00002b60


	//   ....[21]....
        /*00f4*/ 	.word	0x00002bd0


	//   ....[22]....
        /*00f8*/ 	.word	0x00002c40


	//   ....[23]....
        /*00fc*/ 	.word	0x00002fc0


	//   ....[24]....
        /*0100*/ 	.word	0x00003030


	//   ....[25]....
        /*0104*/ 	.word	0x000030a0


	//   ....[26]....
        /*0108*/ 	.word	0x00003110


	//   ....[27]....
        /*010c*/ 	.word	0x00003180


	//----- nvinfo : EIATTR_EXIT_INSTR_OFFSETS
	.align		4
.L_2416:
        /*0110*/ 	.byte	0x04, 0x1c
        /*0112*/ 	.short	(.L_2418 - .L_2417)


	//   ....[0]....
.L_2417:
        /*0114*/ 	.word	0x000004e0


	//   ....[1]....
        /*0118*/ 	.word	0x00002a20


	//----- nvinfo : EIATTR_MAX_THREADS
	.align		4
.L_2418:
        /*011c*/ 	.byte	0x04, 0x05
        /*011e*/ 	.short	(.L_2420 - .L_2419)
.L_2419:
        /*0120*/ 	.word	0x00000080
        /*0124*/ 	.word	0x00000001
        /*0128*/ 	.word	0x00000001


	//----- nvinfo : EIATTR_CRS_STACK_SIZE
	.align		4
.L_2420:
        /*012c*/ 	.byte	0x04, 0x1e
        /*012e*/ 	.short	(.L_2422 - .L_2421)
.L_2421:
        /*0130*/ 	.word	0x00000000


	//----- nvinfo : EIATTR_CBANK_PARAM_SIZE
	.align		4
.L_2422:
        /*0134*/ 	.byte	0x03, 0x19
        /*0136*/ 	.short	0x00e8


	//----- nvinfo : EIATTR_PARAM_CBANK
	.align		4
        /*0138*/ 	.byte	0x04, 0x0a
        /*013a*/ 	.short	(.L_2424 - .L_2423)
	.align		4
.L_2423:
        /*013c*/ 	.word	index@(.nv.constant0._ZN10layer_norm13ln_fwd_kernelINS_13Kernel_traitsIf6__halfS2_S2_fjLj3072ELj1ELj1ELj4ELj16ENS_18Kernel_traits_baseILj3072EfS2_S2_S2_fjLj128EEEEELb0ELb0ELb0ELb0EEEvNS_9FwdParamsE)
        /*0140*/ 	.short	0x0210
        /*0142*/ 	.short	0x00e8


	//----- nvinfo : EIATTR_SW_WAR
	.align		4
.L_2424:
        /*0144*/ 	.byte	0x04, 0x36
        /*0146*/ 	.short	(.L_2426 - .L_2425)
.L_2425:
        /*0148*/ 	.word	0x00000008
.L_2426:


//--------------------- .nv.info._ZN10layer_norm13ln_fwd_kernelINS_13Kernel_traitsIf6__halfS2_S2_fjLj3072ELj1ELj1ELj4ELj16ENS_18Kernel_traits_baseILj3072EfS2_S2_S2_fjLj128EEEEELb0ELb0ELb0ELb1EEEvNS_9FwdParamsE --------------------------
	.section	.nv.info._ZN10layer_norm13ln_fwd_kernelINS_13Kernel_traitsIf6__halfS2_S2_fjLj3072ELj1ELj1ELj4ELj16ENS_18Kernel_traits_baseILj3072EfS2_S2_S2_fjLj128EEEEELb0ELb0ELb0ELb1EEEvNS_9FwdParamsE,"",@"SHT_CUDA_INFO"
	.sectionflags	@""
	.align	4


	//----- nvinfo : EIATTR_CUDA_API_VERSION
	.align		4
        /*0000*/ 	.byte	0x04, 0x37
        /*0002*/ 	.short	(.L_2428 - .L_2427)
.L_2427:
        /*0004*/ 	.word	0x00000082


	//----- nvinfo : EIATTR_KPARAM_INFO
	.align		4
.L_2428:
        /*0008*/ 	.byte	0x04, 0x17
        /*000a*/ 	.short	(.L_2430 - .L_2429)
.L_2429:
        /*000c*/ 	.word	0x00000000
        /*0010*/ 	.short	0x0000
        /*0012*/ 	.short	0x0000
        /*0014*/ 	.byte	0x00, 0xf0, 0xa1, 0x03


	//----- nvinfo : EIATTR_SPARSE_MMA_MASK
	.align		4
.L_2430:
        /*0018*/ 	.byte	0x03, 0x50
        /*001a*/ 	.short	0x0000


	//----- nvinfo : EIATTR_MAXREG_COUNT
	.align		4
        /*001c*/ 	.byte	0x03, 0x1b
        /*001e*/ 	.short	0x00ff


	//----- nvinfo : EIATTR_NUM_BARRIERS
	.align		4
        /*0020*/ 	.byte	0x02, 0x4c
        /*0022*/ 	.byte	0x01
	.zero		1


	//----- nvinfo : EIATTR_MERCURY_ISA_VERSION
	.align		4
        /*0024*/ 	.byte	0x03, 0x5f
        /*0026*/ 	.short	0x0101


	//----- nvinfo : EIATTR_COOP_GROUP_MASK_REGIDS
	.align		4
        /*0028*/ 	.byte	0x04, 0x29
        /*002a*/ 	.short	(.L_2432 - .L_2431)


	//   ....[0]....
.L_2431:
        /*002c*/ 	.word	0xffffffff


	//   ....[1]....
        /*0030*/ 	.word	0xffffffff


	//   ....[2]....
        /*0034*/ 	.word	0xffffffff


	//   ....[3]....
        /*0038*/ 	.word	0xffffffff


	//   ....[4]....
        /*003c*/ 	.word	0xffffffff


	//   ....[5]....
        /*0040*/ 	.word	0xffffffff


	//   ....[6]....
        /*0044*/ 	.word	0xffffffff


	//   ....[7]....
        /*0048*/ 	.word	0xffffffff


	//   ....[8]....
        /*004c*/ 	.word	0xffffffff


	//   ....[9]....
        /*0050*/ 	.word	0xffffffff


	//   ....[10]....
        /*0054*/ 	.word	0xffffffff


	//   ....[11]....
        /*0058*/ 	.word	0xffffffff


	//   ....[12]....
        /*005c*/ 	.word	0xffffffff


	//   ....[13]....
        /*0060*/ 	.word	0xffffffff


	//   ....[14]....
        /*0064*/ 	.word	0xffffffff


	//   ....[15]....
        /*0068*/ 	.word	0xffffffff


	//   ....[16]....
        /*006c*/ 	.word	0xffffffff


	//   ....[17]....
        /*0070*/ 	.word	0xffffffff


	//   ....[18]....
        /*0074*/ 	.word	0x05000056


	//   ....[19]....
        /*0078*/ 	.word	0x05000056


	//   ....[20]....
        /*007c*/ 	.word	0x05000056


	//   ....[21]....
        /*0080*/ 	.word	0x05000056


	//   ....[22]....
        /*0084*/ 	.word	0x05000056


	//   ....[23]....
        /*0088*/ 	.word	0x05000056


	//   ....[24]....
        /*008c*/ 	.word	0x05000056


	//   ....[25]....
        /*0090*/ 	.word	0x05000056


	//   ....[26]....
        /*0094*/ 	.word	0x05000056


	//   ....[27]....
        /*0098*/ 	.word	0x05000056


	//----- nvinfo : EIATTR_COOP_GROUP_INSTR_OFFSETS
	.align		4
.L_2432:
        /*009c*/ 	.byte	0x04, 0x28
        /*009e*/ 	.short	(.L_2434 - .L_2433)


	//   ....[0]....
.L_2433:
        /*00a0*/ 	.word	0x00001580


	//   ....[1]....
        /*00a4*/ 	.word	0x000015a0


	//   ....[2]....
        /*00a8*/ 	.word	0x000015c0


	//   ....[3]....
        /*00ac*/ 	.word	0x000015e0


	//   ....[4]....
        /*00b0*/ 	.word	0x00001600


	//   ....[5]....
        /*00b4*/ 	.word	0x00001930


	//   ....[6]....
        /*00b8*/ 	.word	0x00001950


	//   ....[7]....
        /*00bc*/ 	.word	0x00001970


	//   ....[8]....
        /*00c0*/ 	.word	0x00001990


	//   ....[9]....
        /*00c4*/ 	.word	0x000019b0


	//   ....[10]....
        /*00c8*/ 	.word	0x00001b00


	//   ....[11]....
        /*00cc*/ 	.word	0x00001b60


	//   ....[12]....
        /*00d0*/ 	.word	0x00001b70


	//   ....[13]....
        /*00d4*/ 	.word	0x00001c00


	//   ....[14]....
        /*00d8*/ 	.word	0x00001c60


	//   ....[15]....
        /*00dc*/ 	.word	0x00001ce0


	//   ....[16]....
        /*00e0*/ 	.word	0x00001d20


	//   ....[17]....
        /*00e4*/ 	.word	0x00001d60


	//   ....[18]....
        /*00e8*/ 	.word	0x00002470


	//   ....[19]....
        /*00ec*/ 	.word	0x000024d0


	//   ....[20]....
        /*00f0*/ 	.word	0x00002530


	//   ....[21]....
        /*00f4*/ 	.word	0x00002590


	//   ....[22]....
        /*00f8*/ 	.word	0x000025f0


	//   ....[23]....
        /*00fc*/ 	.word	0x00002970


	//   ....[24]....
        /*0100*/ 	.word	0x000029d0


	//   ....[25]....
        /*0104*/ 	.word	0x00002a30


	//   ....[26]....
        /*0108*/ 	.word	0x00002a90


	//   ....[27]....
        /*010c*/ 	.word	0x00002af0


	//----- nvinfo : EIATTR_EXIT_INSTR_OFFSETS
	.align		4
.L_2434:
        /*0110*/ 	.byte	0x04, 0x1c
        /*0112*/ 	.short	(.L_2436 - .L_2435)


	//   ....[0]....
.L_2435:
        /*0114*/ 	.word	0x00000270


	//   ....[1]....
        /*0118*/ 	.word	0x00002410


	//----- nvinfo : EIATTR_MAX_THREADS
	.align		4
.L_2436:
        /*011c*/ 	.byte	0x04, 0x05
        /*011e*/ 	.short	(.L_2438 - .L_2437)
.L_2437:
        /*0120*/ 	.word	0x00000080
        /*0124*/ 	.word	0x00000001
        /*0128*/ 	.word	0x00000001


	//----- nvinfo : EIATTR_CRS_STACK_SIZE
	.align		4
.L_2438:
        /*012c*/ 	.byte	0x04, 0x1e
        /*012e*/ 	.short	(.L_2440 - .L_2439)
.L_2439:
        /*0130*/ 	.word	0x00000000


	//----- nvinfo : EIATTR_CBANK_PARAM_SIZE
	.align		4
.L_2440:
        /*0134*/ 	.byte	0x03, 0x19
        /*0136*/ 	.short	0x00e8


	//----- nvinfo : EIATTR_PARAM_CBANK
	.align		4
        /*0138*/ 	.byte	0x04, 0x0a
        /*013a*/ 	.short	(.L_2442 - .L_2441)
	.align		4
.L_2441:
        /*013c*/ 	.word	index@(.nv.constant0._ZN10layer_norm13ln_fwd_kernelINS_13Kernel_traitsIf6__halfS2_S2_fjLj3072ELj1ELj1ELj4ELj16ENS_18Kernel_traits_baseILj3072EfS2_S2_S2_fjLj128EEEEELb0ELb0ELb0ELb1EEEvNS_9FwdParamsE)
        /*0140*/ 	.short	0x0210
        /*0142*/ 	.short	0x00e8


	//----- nvinfo : EIATTR_SW_WAR
	.align		4
.L_2442:
        /*0144*/ 	.byte	0x04, 0x36
        /*0146*/ 	.short	(.L_2444 - .L_2443)
.L_2443:
        /*0148*/ 	.word	0x00000008
.L_2444:


//--------------------- .nv.info._ZN10layer_norm13ln_fwd_kernelINS_13Kernel_traitsIf6__halfS2_S2_fjLj3072ELj1ELj1ELj4ELj16ENS_18Kernel_traits_baseILj3072EfS2_S2_S2_fjLj128EEEEELb0ELb0ELb1ELb0EEEvNS_9FwdParamsE --------------------------
	.section	.nv.info._ZN10layer_norm13ln_fwd_kernelINS_13Kernel_traitsIf6__halfS2_S2_fjLj3072ELj1ELj1ELj4ELj16ENS_18Kernel_traits_baseILj3072EfS2_S2_S2_fjLj128EEEEELb0ELb0ELb1ELb0EEEvNS_9FwdParamsE,"",@"SHT_CUDA_INFO"
	.sectionflags	@""
	.align	4


	//----- nvinfo : EIATTR_CUDA_API_VERSION
	.align		4
        /*0000*/ 	.byte	0x04, 0x37
        /*0002*/ 	.short	(.L_2446 - .L_2445)
.L_2445:
        /*0004*/ 	.word	0x00000082


	//----- nvinfo : EIATTR_KPARAM_INFO
	.align		4
.L_2446:
        /*0008*/ 	.byte	0x04, 0x17
        /*000a*/ 	.short	(.L_2448 - .L_2447)
.L_2447:
        /*000c*/ 	.word	0x00000000
        /*0010*/ 	.short	0x0000
        /*0012*/ 	.short	0x0000
        /*0014*/ 	.byte	0x00, 0xf0, 0xa1, 0x03


	//----- nvinfo : EIATTR_SPARSE_MMA_MASK
	.align		4
.L_2448:
        /*0018*/ 	.byte	0x03, 0x50
        /*001a*/ 	.short	0x0000


	//----- nvinfo : EIATTR_MAXREG_COUNT
	.align		4
        /*001c*/ 	.byte	0x03, 0x1b
        /*001e*/ 	.short	0x00ff


	//----- nvinfo : EIATTR_NUM_BARRIERS
	.align		4
        /*0020*/ 	.byte	0x02, 0x4c
        /*0022*/ 	.byte	0x01
	.zero		1


	//----- nvinfo : EIATTR_MERCURY_ISA_VERSION
	.align		4
        /*0024*/ 	.byte	0x03, 0x5f
        /*0026*/ 	.short	0x0101


	//----- nvinfo : EIATTR_COOP_GROUP_MASK_REGIDS
	.align		4
        /*0028*/ 	.byte	0x04, 0x29
        /*002a*/ 	.short	(.L_2450 - .L_2449)


	//   ....[0]....
.L_2449:
        /*002c*/ 	.word	0xffffffff


	//   ....[1]....
        /*0030*/ 	.word	0xffffffff


	//   ....[2]....
        /*0034*/ 	.word	0xffffffff


	//   ....[3]....
        /*0038*/ 	.word	0xffffffff


	//   ....[4]....
        /*003c*/ 	.word	0xffffffff


	//   ....[5]....
        /*0040*/ 	.word	0xffffffff


	//   ....[6]....
        /*0044*/ 	.word	0xffffffff


	//   ....[7]....
        /*0048*/ 	.word	0xffffffff


	//   ....[8]....
        /*004c*/ 	.word	0xffffffff


	//   ....[9]....
        /*0050*/ 	.word	0xffffffff


	//   ....[10]....
        /*0054*/ 	.word	0xffffffff


	//   ....[11]....
        /*0058*/ 	.word	0xffffffff


	//   ....[12]....
        /*005c*/ 	.word	0xffffffff


	//   ....[13]....
        /*0060*/ 	.word	0xffffffff


	//   ....[14]....
        /*0064*/ 	.word	0xffffffff


	//   ....[15]....
        /*0068*/ 	.word	0xffffffff


	//   ....[16]....
        /*006c*/ 	.word	0xffffffff


	//   ....[17]....
        /*0070*/ 	.word	0xffffffff


	//   ....[18]....
        /*0074*/ 	.word	0x05000056


	//   ....[19]....
        /*0078*/ 	.word	0x05000056


	//   ....[20]....
        /*007c*/ 	.word	0x05000056


	//   ....[21]....
        /*0080*/ 	.word	0x05000056


	//   ....[22]....
        /*0084*/ 	.word	0x05000056


	//   ....[23]....
        /*0088*/ 	.word	0x05000056


	//   ....[24]....
        /*008c*/ 	.word	0x05000056


	//   ....[25]....
        /*0090*/ 	.word	0x05000056


	//   ....[26]....
        /*0094*/ 	.word	0x05000056


	//   ....[27]....
        /*0098*/ 	.word	0x05000056


	//----- nvinfo : EIATTR_COOP_GROUP_INSTR_OFFSETS
	.align		4
.L_2450:
        /*009c*/ 	.byte	0x04, 0x28
        /*009e*/ 	.short	(.L_2452 - .L_2451)


	//   ....[0]....
.L_2451:
        /*00a0*/ 	.word	0x00001de0


	//   ....[1]....
        /*00a4*/ 	.word	0x00001e00


	//   ....[2]....
        /*00a8*/ 	.word	0x00001e20


	//   ....[3]....
        /*00ac*/ 	.word	0x00001e40


	//   ....[4]....
        /*00b0*/ 	.word	0x00001e60


	//   ....[5]....
        /*00b4*/ 	.word	0x000021a0


	//   ....[6]....
        /*00b8*/ 	.word	0x000021c0


	//   ....[7]....
        /*00bc*/ 	.word	0x000021e0


	//   ....[8]....
        /*00c0*/ 	.word	0x00002200


	//   ....[9]....
        /*00c4*/ 	.word	0x00002220


	//   ....[10]....
        /*00c8*/ 	.word	0x000023c0


	//   ....[11]....
        /*00cc*/ 	.word	0x00002410


	//   ....[12]....
        /*00d0*/ 	.word	0x00002430


	//   ....[13]....
        /*00d4*/ 	.word	0x00002440


	//   ....[14]....
        /*00d8*/ 	.word	0x00002510


	//   ....[15]....
        /*00dc*/ 	.word	0x00002540


	//   ....[16]....
        /*00e0*/ 	.word	0x000025e0


	//   ....[17]....
        /*00e4*/ 	.word	0x00002610


	//   ....[18]....
        /*00e8*/ 	.word	0x00002e70


	//   ....[19]....
        /*00ec*/ 	.word	0x00002ee0


	//   ....[20]....
        /*00f0*/ 	.word	0x00002f50


	//   ....[21]....
        /*00f4*/ 	.word	0x00002fc0


	//   ....[22]....
        /*00f8*/ 	.word	0x00003030


	//   ....[23]....
        /*00fc*/ 	.word	0x000033c0


	//   ....[24]....
        /*0100*/ 	.word	0x00003430


	//   ....[25]....
        /*0104*/ 	.word	0x000034a0


	//   ....[26]....
        /*0108*/ 	.word	0x00003510


	//   ....[27]....
        /*010c*/ 	.word	0x00003580


	//----- nvinfo : EIATTR_EXIT_INSTR_OFFSETS
	.align		4
.L_2452:
        /*0110*/ 	.byte	0x04, 0x1c
        /*0112*/ 	.short	(.L_2454 - .L_2453)


	//   ....[0]....
.L_2453:
        /*0114*/ 	.word	0x00000490


	//   ....[1]....
        /*0118*/ 	.word	0x00002e10


	//----- nvinfo : EIATTR_MAX_THREADS
	.align		4
.L_2454:
        /*011c*/ 	.byte	0x04, 0x05
        /*011e*/ 	.short	(.L_2456 - .L_2455)
.L_2455:
        /*0120*/ 	.word	0x00000080
        /*0124*/ 	.word	0x00000001
        /*0128*/ 	.word	0x00000001


	//----- nvinfo : EIATTR_CRS_STACK_SIZE
	.align		4
.L_2456:
        /*012c*/ 	.byte	0x04, 0x1e
        /*012e*/ 	.short	(.L_2458 - .L_2457)
.L_2457:
        /*0130*/ 	.word	0x00000000


	//----- nvinfo : EIATTR_CBANK_PARAM_SIZE
	.align		4
.L_2458:
        /*0134*/ 	.byte	0x03, 0x19
        /*0136*/ 	.short	0x00e8


	//----- nvinfo : EIATTR_PARAM_CBANK
	.align		4
        /*0138*/ 	.byte	0x04, 0x0a
        /*013a*/ 	.short	(.L_2460 - .L_2459)
	.align		4
.L_2459:
        /*013c*/ 	.word	index@(.nv.constant0._ZN10layer_norm13ln_fwd_kernelINS_13Kernel_traitsIf6__halfS2_S2_fjLj3072ELj1ELj1ELj4ELj16ENS_18Kernel_traits_baseILj3072EfS2_S2_S2_fjLj128EEEEELb0ELb0ELb1ELb0EEEvNS_9FwdParamsE)
        /*0140*/ 	.short	0x0210
        /*0142*/ 	.short	0x00e8


	//----- nvinfo : EIATTR_SW_WAR
	.align		4
.L_2460:
        /*0144*/ 	.byte	0x04, 0x36
        /*0146*/ 	.short	(.L_2462 - .L_2461)
.L_2461:
        /*0148*/ 	.word	0x00000008
.L_2462:


//--------------------- .nv.info._ZN10layer_norm13ln_fwd_kernelINS_13Kernel_traitsIf6__halfS2_S2_fjLj3072ELj1ELj1ELj4ELj16ENS_18Kernel_traits_baseILj3072EfS2_S2_S2_fjLj128EEEEELb0ELb0ELb1ELb1EEEvNS_9FwdParamsE --------------------------
	.section	.nv.info._ZN10layer_norm13ln_fwd_kernelINS_13Kernel_traitsIf6__halfS2_S2_fjLj3072ELj1ELj1ELj4ELj16ENS_18Kernel_traits_baseILj3072EfS2_S2_S2_fjLj128EEEEELb0ELb0ELb1ELb1EEEvNS_9FwdParamsE,"",@"SHT_CUDA_INFO"
	.sectionflags	@""
	.align	4


	//----- nvinfo : EIATTR_CUDA_API_VERSION
	.align		4
        /*0000*/ 	.byte	0x04, 0x37
        /*0002*/ 	.short	(.L_2464 - .L_2463)
.L_2463:
        /*0004*/ 	.word	0x00000082


	//----- nvinfo : EIATTR_KPARAM_INFO
	.align		4
.L_2464:
        /*0008*/ 	.byte	0x04, 0x17
        /*000a*/ 	.short	(.L_2466 - .L_2465)
.L_2465:
        /*000c*/ 	.word	0x00000000
        /*0010*/ 	.short	0x0000
        /*0012*/ 	.short	0x0000
        /*0014*/ 	.byte	0x00, 0xf0, 0xa1, 0x03


	//----- nvinfo : EIATTR_SPARSE_MMA_MASK
	.align		4
.L_2466:
        /*0018*/ 	.byte	0x03, 0x50
        /*001a*/ 	.short	0x0000


	//----- nvinfo : EIATTR_MAXREG_COUNT
	.align		4
        /*001c*/ 	.byte	0x03, 0x1b
        /*001e*/ 	.short	0x00ff


	//----- nvinfo : EIATTR_NUM_BARRIERS
	.align		4
        /*0020*/ 	.byte	0x02, 0x4c
        /*0022*/ 	.byte	0x01
	.zero		1


	//----- nvinfo : EIATTR_MERCURY_ISA_VERSION
	.align		4
        /*0024*/ 	.byte	0x03, 0x5f
        /*0026*/ 	.short	0x0101


	//----- nvinfo : EIATTR_COOP_GROUP_MASK_REGIDS
	.align		4
        /*0028*/ 	.byte	0x04, 0x29
        /*002a*/ 	.short	(.L_2468 - .L_2467)


	//   ....[0]....
.L_2467:
        /*002c*/ 	.word	0xffffffff


	//   ....[1]....
        /*0030*/ 	.word	0xffffffff


	//   ....[2]....
        /*0034*/ 	.word	0xffffffff


	//   ....[3]....
        /*0038*/ 	.word	0xffffffff


	//   ....[4]....
        /*003c*/ 	.word	0xffffffff


	//   ....[5]....
        /*0040*/ 	.word	0xffffffff


	//   ....[6]....
        /*0044*/ 	.word	0xffffffff


	//   ....[7]....
        /*0048*/ 	.word	0xffffffff


	//   ....[8]....
        /*004c*/ 	.word	0xffffffff


	//   ....[9]....
        /*0050*/ 	.word	0xffffffff


	//   ....[10]....
        /*0054*/ 	.word	0xffffffff


	//   ....[11]....
        /*0058*/ 	.word	0xffffffff


	//   ....[12]....
        /*005c*/ 	.word	0xffffffff


	//   ....[13]....
        /*0060*/ 	.word	0xffffffff


	//   ....[14]....
        /*0064*/ 	.word	0xffffffff


	//   ....[15]....
        /*0068*/ 	.word	0xffffffff


	//   ....[16]....
        /*006c*/ 	.word	0xffffffff


	//   ....[17]....
        /*0070*/ 	.word	0xffffffff


	//   ....[18]....
        /*0074*/ 	.word	0x0500004a


	//   ....[19]....
        /*0078*/ 	.word	0x0500004a


	//   ....[20]....
        /*007c*/ 	.word	0x0500004a


	//   ....[21]....
        /*0080*/ 	.word	0x0500004a


	//   ....[22]....
        /*0084*/ 	.word	0x0500004a


	//   ....[23]....
        /*0088*/ 	.word	0x0500004a


	//   ....[24]....
        /*008c*/ 	.word	0x0500004a


	//   ....[25]....
        /*0090*/ 	.word	0x0500004a


	//   ....[26]....
        /*0094*/ 	.word	0x0500004a


	//   ....[27]....
        /*0098*/ 	.word	0x0500004a


	//----- nvinfo : EIATTR_COOP_GROUP_INSTR_OFFSETS
	.align		4
.L_2468:
        /*009c*/ 	.byte	0x04, 0x28
        /*009e*/ 	.short	(.L_2470 - .L_2469)


	//   ....[0]....
.L_2469:
        /*00a0*/ 	.word	0x000019b0


	//   ....[1]....
        /*00a4*/ 	.word	0x000019d0


	//   ....[2]....
        /*00a8*/ 	.word	0x000019f0


	//   ....[3]....
        /*00ac*/ 	.word	0x00001a10


	//   ....[4]....
        /*00b0*/ 	.word	0x00001a30


	//   ....[5]....
        /*00b4*/ 	.word	0x00001d60


	//   ....[6]....
        /*00b8*/ 	.word	0x00001d80


	//   ....[7]....
        /*00bc*/ 	.word	0x00001da0


	//   ....[8]....
        /*00c0*/ 	.word	0x00001dc0


	//   ....[9]....
        /*00c4*/ 	.word	0x00001de0


	//   ....[10]....
        /*00c8*/ 	.word	0x00001f50


	//   ....[11]....
        /*00cc*/ 	.word	0x00001f90


	//   ....[12]....
        /*00d0*/ 	.word	0x00001fc0


	//   ....[13]....
        /*00d4*/ 	.word	0x00001fd0


	//   ....[14]....
        /*00d8*/ 	.word	0x00002090


	//   ....[15]....
        /*00dc*/ 	.word	0x000020c0


	//   ....[16]....
        /*00e0*/ 	.word	0x00002160


	//   ....[17]....
        /*00e4*/ 	.word	0x00002190


	//   ....[18]....
        /*00e8*/ 	.word	0x00002960


	//   ....[19]....
        /*00ec*/ 	.word	0x000029d0


	//   ....[20]....
        /*00f0*/ 	.word	0x00002a40


	//   ....[21]....
        /*00f4*/ 	.word	0x00002ab0


	//   ....[22]....
        /*00f8*/ 	.word	0x00002b20


	//   ....[23]....
        /*00fc*/ 	.word	0x00002e90


	//   ....[24]....
        /*0100*/ 	.word	0x00002f00


	//   ....[25]....
        /*0104*/ 	.word	0x00002f70


	//   ....[26]....
        /*0108*/ 	.word	0x00002fe0


	//   ....[27]....
        /*010c*/ 	.word	0x00003050


	//----- nvinfo : EIATTR_EXIT_INSTR_OFFSETS
	.align		4
.L_2470:
        /*0110*/ 	.byte	0x04, 0x1c
        /*0112*/ 	.short	(.L_2472 - .L_2471)


	//   ....[0]....
.L_2471:
        /*0114*/ 	.word	0x00000240


	//   ....[1]....
        /*0118*/ 	.word	0x00002900


	//----- nvinfo : EIATTR_MAX_THREADS
	.align		4
.L_2472:
        /*011c*/ 	.byte	0x04, 0x05
        /*011e*/ 	.short	(.L_2474 - .L_2473)
.L_2473:
        /*0120*/ 	.word	0x00000080
        /*0124*/ 	.word	0x00000001
        /*0128*/ 	.word	0x00000001


	//----- nvinfo : EIATTR_CRS_STACK_SIZE
	.align		4
.L_2474:
        /*012c*/ 	.byte	0x04, 0x1e
        /*012e*/ 	.short	(.L_2476 - .L_2475)
.L_2475:
        /*0130*/ 	.word	0x00000000


	//----- nvinfo : EIATTR_CBANK_PARAM_SIZE
	.align		4
.L_2476:
        /*0134*/ 	.byte	0x03, 0x19
        /*0136*/ 	.short	0x00e8


	//----- nvinfo : EIATTR_PARAM_CBANK
	.align		4
        /*0138*/ 	.byte	0x04, 0x0a
        /*013a*/ 	.short	(.L_2478 - .L_2477)
	.align		4
.L_2477:
        /*013c*/ 	.word	index@(.nv.constant0._ZN10layer_norm13ln_fwd_kernelINS_13Kernel_traitsIf6__halfS2_S2_fjLj3072ELj1ELj1ELj4ELj16ENS_18Kernel_traits_baseILj3072EfS2_S2_S2_fjLj128EEEEELb0ELb0ELb1ELb1EEEvNS_9FwdParamsE)
        /*0140*/ 	.short	0x0210
        /*0142*/ 	.short	0x00e8


	//----- nvinfo : EIATTR_SW_WAR
	.align		4
.L_2478:
        /*0144*/ 	.byte	0x04, 0x36
        /*0146*/ 	.short	(.L_2480 - .L_2479)
.L_2479:
        /*0148*/ 	.word	0x00000008
.L_2480:


//--------------------- .nv.info._ZN10layer_norm13ln_fwd_kernelINS_13Kernel_traitsIf6__halfS2_S2_fjLj3072ELj1ELj1ELj4ELj16ENS_18Kernel_traits_baseILj3072EfS2_S2_S2_fjLj128EEEEELb0ELb1ELb0ELb0EEEvNS_9FwdParamsE --------------------------
	.section	.nv.info._ZN10layer_norm13ln_fwd_kernelINS_13Kernel_traitsIf6__halfS2_S2_fjLj3072ELj1ELj1ELj4ELj16ENS_18Kernel_traits_baseILj3072EfS2_S2_S2_fjLj128EEEEELb0ELb1ELb0ELb0EEEvNS_9FwdParamsE,"",@"SHT_CUDA_INFO"
	.sectionflags	@""
	.align	4


	//----- nvinfo : EIATTR_CUDA_API_VERSION
	.align		4
        /*0000*/ 	.byte	0x04, 0x37
        /*0002*/ 	.short	(.L_2482 - .L_2481)
.L_2481:
        /*0004*/ 	.word	0x00000082


	//----- nvinfo : EIATTR_KPARAM_INFO
	.align		4
.L_2482:
        /*0008*/ 	.byte	0x04, 0x17
        /*000a*/ 	.short	(.L_2484 - .L_2483)
.L_2483:
        /*000c*/ 	.word	0x00000000
        /*0010*/ 	.short	0x0000
        /*0012*/ 	.short	0x0000
        /*0014*/ 	.byte	0x00, 0xf0, 0xa1, 0x03


	//----- nvinfo : EIATTR_SPARSE_MMA_MASK
	.align		4
.L_2484:
        /*0018*/ 	.byte	0x03, 0x50
        /*001a*/ 	.short	0x0000


	//----- nvinfo : EIATTR_MAXREG_COUNT
	.align		4
        /*001c*/ 	.byte	0x03, 0x1b
        /*001e*/ 	.short	0x00ff


	//----- nvinfo : EIATTR_NUM_BARRIERS
	.align		4
        /*0020*/ 	.byte	0x02, 0x4c
        /*0022*/ 	.byte	0x01
	.zero		1


	//----- nvinfo : EIATTR_MERCURY_ISA_VERSION
	.align		4
        /*0024*/ 	.byte	0x03, 0x5f
        /*0026*/ 	.short	0x0101


	//----- nvinfo : EIATTR_COOP_GROUP_MASK_REGIDS
	.align		4
        /*0028*/ 	.byte	0x04, 0x29
        /*002a*/ 	.short	(.L_2486 - .L_2485)


	//   ....[0]....
.L_2485:
        /*002c*/ 	.word	0xffffffff


	//   ....[1]....
        /*0030*/ 	.word	0xffffffff


	//   ....[2]....
        /*0034*/ 	.word	0xffffffff


	//   ....[3]....
        /*0038*/ 	.word	0xffffffff


	//   ....[4]....
        /*003c*/ 	.word	0xffffffff


	//   ....[5]....
        /*0040*/ 	.word	0xffffffff


	//   ....[6]....
        /*0044*/ 	.word	0xffffffff


	//   ....[7]....
        /*0048*/ 	.word	0xffffffff


	//   ....[8]....
        /*004c*/ 	.word	0xffffffff


	//   ....[9]....
        /*0050*/ 	.word	0xffffffff


	//   ....[10]....
        /*0054*/ 	.word	0xffffffff


	//   ....[11]....
        /*0058*/ 	.word	0xffffffff


	//   ....[12]....
        /*005c*/ 	.word	0xffffffff


	//   ....[13]....
        /*0060*/ 	.word	0xffffffff


	//   ....[14]....
        /*0064*/ 	.word	0xffffffff


	//   ....[15]....
        /*0068*/ 	.word	0xffffffff


	//   ....[16]....
        /*006c*/ 	.word	0xffffffff


	//   ....[17]....
        /*0070*/ 	.word	0xffffffff


	//   ....[18]....
        /*0074*/ 	.word	0x05000075


	//   ....[19]....
        /*0078*/ 	.word	0x05000075


	//   ....[20]....
        /*007c*/ 	.word	0x05000075


	//   ....[21]....
        /*0080*/ 	.word	0x05000075


	//   ....[22]....
        /*0084*/ 	.word	0x05000075


	//   ....[23]....
        /*0088*/ 	.word	0x05000075


	//   ....[24]....
        /*008c*/ 	.word	0x05000075


	//   ....[25]....
        /*0090*/ 	.word	0x05000075


	//   ....[26]....
        /*0094*/ 	.word	0x05000075


	//   ....[27]....
        /*0098*/ 	.word	0x05000075


	//----- nvinfo : EIATTR_COOP_GROUP_INSTR_OFFSETS
	.align		4
.L_2486:
        /*009c*/ 	.byte	0x04, 0x28
        /*009e*/ 	.short	(.L_2488 - .L_2487)


	//   ....[0]....
.L_2487:
        /*00a0*/ 	.word	0x00001560


	//   ....[1]....
        /*00a4*/ 	.word	0x00001580


	//   ....[2]....
        /*00a8*/ 	.word	0x000015a0


	//   ....[3]....
        /*00ac*/ 	.word	0x000015c0


	//   ....[4]....
        /*00b0*/ 	.word	0x000015e0


	//   ....[5]....
        /*00b4*/ 	.word	0x00001920


	//   ....[6]....
        /*00b8*/ 	.word	0x00001940


	//   ....[7]....
        /*00bc*/ 	.word	0x00001960


	//   ....[8]....
        /*00c0*/ 	.word	0x00001980


	//   ....[9]....
        /*00c4*/ 	.word	0x000019a0


	//   ....[10]....
        /*00c8*/ 	.word	0x00001b00


	//   ....[11]....
        /*00cc*/ 	.word	0x00001b80


	//   ....[12]....
        /*00d0*/ 	.word	0x00001bb0


	//   ....[13]....
        /*00d4*/ 	.word	0x00001bc0


	//   ....[14]....
        /*00d8*/ 	.word	0x00001c80


	//   ....[15]....
        /*00dc*/ 	.word	0x00001cc0


	//   ....[16]....
        /*00e0*/ 	.word	0x00001d60


	//   ....[17]....
        /*00e4*/ 	.word	0x00001d90


	//   ....[18]....
        /*00e8*/ 	.word	0x00002560


	//   ....[19]....
        /*00ec*/ 	.word	0x000025d0


	//   ....[20]....
        /*00f0*/ 	.word	0x00002640


	//   ....[21]....
        /*00f4*/ 	.word	0x000026b0


	//   ....[22]....
        /*00f8*/ 	.word	0x00002720


	//   ....[23]....
        /*00fc*/ 	.word	0x00002aa0


	//   ....[24]....
        /*0100*/ 	.word	0x00002b10


	//   ....[25]....
        /*0104*/ 	.word	0x00002b80


	//   ....[26]....
        /*0108*/ 	.word	0x00002bf0


	//   ....[27]....
        /*010c*/ 	.word	0x00002c60


	//----- nvinfo : EIATTR_EXIT_INSTR_OFFSETS
	.align		4
.L_2488:
        /*0110*/ 	.byte	0x04, 0x1c
        /*0112*/ 	.short	(.L_2490 - .L_2489)


	//   ....[0]....
.L_2489:
        /*0114*/ 	.word	0x00000570


	//   ....[1]....
        /*0118*/ 	.word	0x00002500


	//----- nvinfo : EIATTR_MAX_THREADS
	.align		4
.L_2490:
        /*011c*/ 	.byte	0x04, 0x05
        /*011e*/ 	.short	(.L_2492 - .L_2491)
.L_2491:
        /*0120*/ 	.word	0x00000080
        /*0124*/ 	.word	0x00000001
        /*0128*/ 	.word	0x00000001


	//----- nvinfo : EIATTR_CRS_STACK_SIZE
	.align		4
.L_2492:
        /*012c*/ 	.byte	0x04, 0x1e
        /*012e*/ 	.short	(.L_2494 - .L_2493)
.L_2493:
        /*0130*/ 	.word	0x00000000


	//----- nvinfo : EIATTR_CBANK_PARAM_SIZE
	.align		4
.L_2494:
        /*0134*/ 	.byte	0x03, 0x19
        /*0136*/ 	.short	0x00e8


	//----- nvinfo : EIATTR_PARAM_CBANK
	.align		4
        /*0138*/ 	.byte	0x04, 0x0a
        /*013a*/ 	.short	(.L_2496 - .L_2495)
	.align		4
.L_2495:
        /*013c*/ 	.word	index@(.nv.constant0._ZN10layer_norm13ln_fwd_kernelINS_13Kernel_traitsIf6__halfS2_S2_fjLj3072ELj1ELj1ELj4ELj16ENS_18Kernel_traits_baseILj3072EfS2_S2_S2_fjLj128EEEEELb0ELb1ELb0ELb0EEEvNS_9FwdParamsE)
        /*0140*/ 	.short	0x0210
        /*0142*/ 	.short	0x00e8


	//----- nvinfo : EIATTR_SW_WAR
	.align		4
.L_2496:
        /*0144*/ 	.byte	0x04, 0x36
        /*0146*/ 	.short	(.L_2498 - .L_2497)
.L_2497:
        /*0148*/ 	.word	0x00000008
.L_2498:


//--------------------- .nv.info._ZN10layer_norm13ln_fwd_kernelINS_13Kernel_traitsIf6__halfS2_S2_fjLj3072ELj1ELj1ELj4ELj16ENS_18Kernel_traits_baseILj3072EfS2_S2_S2_fjLj128EEEEELb0ELb1ELb0ELb1EEEvNS_9FwdParamsE --------------------------
	.section	.nv.info._ZN10layer_norm13ln_fwd_kernelINS_13Kernel_traitsIf6__halfS2_S2_fjLj3072ELj1ELj1ELj4ELj16ENS_18Kernel_traits_baseILj3072EfS2_S2_S2_fjLj128EEEEELb0ELb1ELb0ELb1EEEvNS_9FwdParamsE,"",@"SHT_CUDA_INFO"
	.sectionflags	@""
	.align	4


	//----- nvinfo : EIATTR_CUDA_API_VERSION
	.align		4
        /*0000*/ 	.byte	0x04, 0x37
        /*0002*/ 	.short	(.L_2500 - .L_2499)
.L_2499:
        /*0004*/ 	.word	0x00000082


	//----- nvinfo : EIATTR_KPARAM_INFO
	.align		4
.L_2500:
        /*0008*/ 	.byte	0x04, 0x17
        /*000a*/ 	.short	(.L_2502 - .L_2501)
.L_2501:
        /*000c*/ 	.word	0x00000000
        /*0010*/ 	.short	0x0000
        /*0012*/ 	.short	0x0000
        /*0014*/ 	.byte	0x00, 0xf0, 0xa1, 0x03


	//----- nvinfo : EIATTR_SPARSE_MMA_MASK
	.align		4
.L_2502:
        /*0018*/ 	.byte	0x03, 0x50
        /*001a*/ 	.short	0x0000


	//----- nvinfo : EIATTR_MAXREG_COUNT
	.align		4
        /*001c*/ 	.byte	0x03, 0x1b
        /*001e*/ 	.short	0x00ff


	//----- nvinfo : EIATTR_NUM_BARRIERS
	.align		4
        /*0020*/ 	.byte	0x02, 0x4c
        /*0022*/ 	.byte	0x01
	.zero		1


	//----- nvinfo : EIATTR_MERCURY_ISA_VERSION
	.align		4
        /*0024*/ 	.byte	0x03, 0x5f
        /*0026*/ 	.short	0x0101


	//----- nvinfo : EIATTR_COOP_GROUP_MASK_REGIDS
	.align		4
        /*0028*/ 	.byte	0x04, 0x29
        /*002a*/ 	.short	(.L_2504 - .L_2503)


	//   ....[0]....
.L_2503:
        /*002c*/ 	.word	0xffffffff


	//   ....[1]....
        /*0030*/ 	.word	0xffffffff


	//   ....[2]....
        /*0034*/ 	.word	0xffffffff


	//   ....[3]....
        /*0038*/ 	.word	0xffffffff


	//   ....[4]....
        /*003c*/ 	.word	0xffffffff


	//   ....[5]....
        /*0040*/ 	.word	0xffffffff


	//   ....[6]....
        /*0044*/ 	.word	0xffffffff


	//   ....[7]....
        /*0048*/ 	.word	0xffffffff


	//   ....[8]....
        /*004c*/ 	.word	0xffffffff


	//   ....[9]....
        /*0050*/ 	.word	0xffffffff


	//   ....[10]....
        /*0054*/ 	.word	0xffffffff


	//   ....[11]....
        /*0058*/ 	.word	0xffffffff


	//   ....[12]....
        /*005c*/ 	.word	0xffffffff


	//   ....[13]....
        /*0060*/ 	.word	0xffffffff


	//   ....[14]....
        /*0064*/ 	.word	0xffffffff


	//   ....[15]....
        /*0068*/ 	.word	0xffffffff


	//   ....[16]....
        /*006c*/ 	.word	0xffffffff


	//   ....[17]....
        /*0070*/ 	.word	0xffffffff


	//   ....[18]....
        /*0074*/ 	.word	0x05000062


	//   ....[19]....
        /*0078*/ 	.word	0x05000062


	//   ....[20]....
        /*007c*/ 	.word	0x05000062


	//   ....[21]....
        /*0080*/ 	.word	0x05000062


	//   ....[22]....
        /*0084*/ 	.word	0x05000062


	//   ....[23]....
        /*0088*/ 	.word	0x05000062


	//   ....[24]....
        /*008c*/ 	.word	0x05000062


	//   ....[25]....
        /*0090*/ 	.word	0x05000062


	//   ....[26]....
        /*0094*/ 	.word	0x05000062


	//   ....[27]....
        /*0098*/ 	.word	0x05000062


	//----- nvinfo : EIATTR_COOP_GROUP_INSTR_OFFSETS
	.align		4
.L_2504:
        /*009c*/ 	.byte	0x04, 0x28
        /*009e*/ 	.short	(.L_2506 - .L_2505)


	//   ....[0]....
.L_2505:
        /*00a0*/ 	.word	0x00001140


	//   ....[1]....
        /*00a4*/ 	.word	0x00001160


	//   ....[2]....
        /*00a8*/ 	.word	0x00001180


	//   ....[3]....
        /*00ac*/ 	.word	0x000011a0


	//   ....[4]....
        /*00b0*/ 	.word	0x000011c0


	//   ....[5]....
        /*00b4*/ 	.word	0x000014f0


	//   ....[6]....
        /*00b8*/ 	.word	0x00001510


	//   ....[7]....
        /*00bc*/ 	.word	0x00001530


	//   ....[8]....
        /*00c0*/ 	.word	0x00001550


	//   ....[9]....
        /*00c4*/ 	.word	0x00001570


	//   ....[10]....
        /*00c8*/ 	.word	0x000016c0


	//   ....[11]....
        /*00cc*/ 	.word	0x00001740


	//   ....[12]....
        /*00d0*/ 	.word	0x00001750


	//   ....[13]....
        /*00d4*/ 	.word	0x000017b0


	//   ....[14]....
        /*00d8*/ 	.word	0x000017f0


	//   ....[15]....
        /*00dc*/ 	.word	0x00001810


	//   ....[16]....
        /*00e0*/ 	.word	0x00001910


	//   ....[17]....
        /*00e4*/ 	.word	0x00001920


	//   ....[18]....
        /*00e8*/ 	.word	0x00002040


	//   ....[19]....
        /*00ec*/ 	.word	0x000020b0


	//   ....[20]....
        /*00f0*/ 	.word	0x00002120


	//   ....[21]....
        /*00f4*/ 	.word	0x00002190


	//   ....[22]....
        /*00f8*/ 	.word	0x00002200


	//   ....[23]....
        /*00fc*/ 	.word	0x00002590


	//   ....[24]....
        /*0100*/ 	.word	0x00002600


	//   ....[25]....
        /*0104*/ 	.word	0x00002670


	//   ....[26]....
        /*0108*/ 	.word	0x000026e0


	//   ....[27]....
        /*010c*/ 	.word	0x00002750


	//----- nvinfo : EIATTR_EXIT_INSTR_OFFSETS
	.align		4
.L_2506:
        /*0110*/ 	.byte	0x04, 0x1c
        /*0112*/ 	.short	(.L_2508 - .L_2507)


	//   ....[0]....
.L_2507:
        /*0114*/ 	.word	0x00000280


	//   ....[1]....
        /*0118*/ 	.word	0x00001fe0


	//----- nvinfo : EIATTR_MAX_THREADS
	.align		4
.L_2508:
        /*011c*/ 	.byte	0x04, 0x05
        /*011e*/ 	.short	(.L_2510 - .L_2509)
.L_2509:
        /*0120*/ 	.word	0x00000080
        /*0124*/ 	.word	0x00000001
        /*0128*/ 	.word	0x00000001


	//----- nvinfo : EIATTR_CRS_STACK_SIZE
	.align		4
.L_2510:
        /*012c*/ 	.byte	0x04, 0x1e
        /*012e*/ 	.short	(.L_2512 - .L_2511)
.L_2511:
        /*0130*/ 	.word	0x00000000


	//----- nvinfo : EIATTR_CBANK_PARAM_SIZE
	.align		4
.L_2512:
        /*0134*/ 	.byte	0x03, 0x19
        /*0136*/ 	.short	0x00e8


	//----- nvinfo : EIATTR_PARAM_CBANK
	.align		4
        /*0138*/ 	.byte	0x04, 0x0a
        /*013a*/ 	.short	(.L_2514 - .L_2513)
	.align		4
.L_2513:
        /*013c*/ 	.word	index@(.nv.constant0._ZN10layer_norm13ln_fwd_kernelINS_13Kernel_traitsIf6__halfS2_S2_fjLj3072ELj1ELj1ELj4ELj16ENS_18Kernel_traits_baseILj3072EfS2_S2_S2_fjLj128EEEEELb0ELb1ELb0ELb1EEEvNS_9FwdParamsE)
        /*0140*/ 	.short	0x0210
        /*0142*/ 	.short	0x00e8


	//----- nvinfo : EIATTR_SW_WAR
	.align		4
.L_2514:
        /*0144*/ 	.byte	0x04, 0x36
        /*0146*/ 	.short	(.L_2516 - .L_2515)
.L_2515:
        /*0148*/ 	.word	0x00000008
.L_2516:


//--------------------- .nv.info._ZN10layer_norm13ln_fwd_kernelINS_13Kernel_traitsIf6__halfS2_S2_fjLj3072ELj1ELj1ELj4ELj16ENS_18Kernel_traits_baseILj3072EfS2_S2_S2_fjLj128EEEEELb0ELb1ELb1ELb0EEEvNS_9FwdParamsE --------------------------
	.section	.nv.info._ZN10layer_norm13ln_fwd_kernelINS_13Kernel_traitsIf6__halfS2_S2_fjLj3072ELj1ELj1ELj4ELj16ENS_18Kernel_traits_baseILj3072EfS2_S2_S2_fjLj128EEEEELb0ELb1ELb1ELb0EEEvNS_9FwdParamsE,"",@"SHT_CUDA_INFO"
	.sectionflags	@""
	.align	4


	//----- nvinfo : EIATTR_CUDA_API_VERSION
	.align		4
        /*0000*/ 	.byte	0x04, 0x37
        /*0002*/ 	.short	(.L_2518 - .L_2517)
.L_2517:
        /*0004*/ 	.word	0x00000082


	//----- nvinfo : EIATTR_KPARAM_INFO
	.align		4
.L_2518:
        /*0008*/ 	.byte	0x04, 0x17
        /*000a*/ 	.short	(.L_2520 - .L_2519)
.L_2519:
        /*000c*/ 	.word	0x00000000
        /*0010*/ 	.short	0x0000
        /*0012*/ 	.short	0x0000
        /*0014*/ 	.byte	0x00, 0xf0, 0xa1, 0x03


	//----- nvinfo : EIATTR_SPARSE_MMA_MASK
	.align		4
.L_2520:
        /*0018*/ 	.byte	0x03, 0x50
        /*001a*/ 	.short	0x0000


	//----- nvinfo : EIATTR_MAXREG_COUNT
	.align		4
        /*001c*/ 	.byte	0x03, 0x1b
        /*001e*/ 	.short	0x00ff


	//----- nvinfo : EIATTR_NUM_BARRIERS
	.align		4
        /*0020*/ 	.byte	0x02, 0x4c
        /*0022*/ 	.byte	0x01
	.zero		1


	//----- nvinfo : EIATTR_MERCURY_ISA_VERSION
	.align		4
        /*0024*/ 	.byte	0x03, 0x5f
        /*0026*/ 	.short	0x0101


	//----- nvinfo : EIATTR_COOP_GROUP_MASK_REGIDS
	.align		4
        /*0028*/ 	.byte	0x04, 0x29
        /*002a*/ 	.short	(.L_2522 - .L_2521)


	//   ....[0]....
.L_2521:
        /*002c*/ 	.word	0xffffffff


	//   ....[1]....
        /*0030*/ 	.word	0xffffffff


	//   ....[2]....
        /*0034*/ 	.word	0xffffffff


	//   ....[3]....
        /*0038*/ 	.word	0xffffffff


	//   ....[4]....
        /*003c*/ 	.word	0xffffffff


	//   ....[5]....
        /*0040*/ 	.word	0xffffffff


	//   ....[6]....
        /*0044*/ 	.word	0xffffffff


	//   ....[7]....
        /*0048*/ 	.word	0xffffffff


	//   ....[8]....
        /*004c*/ 	.word	0xffffffff


	//   ....[9]....
        /*0050*/ 	.word	0xffffffff


	//   ....[10]....
        /*0054*/ 	.word	0xffffffff


	//   ....[11]....
        /*0058*/ 	.word	0xffffffff


	//   ....[12]....
        /*005c*/ 	.word	0xffffffff


	//   ....[13]....
        /*0060*/ 	.word	0xffffffff


	//   ....[14]....
        /*0064*/ 	.word	0xffffffff


	//   ....[15]....
        /*0068*/ 	.word	0xffffffff


	//   ....[16]....
        /*006c*/ 	.word	0xffffffff


	//   ....[17]....
        /*0070*/ 	.word	0xffffffff


	//   ....[18]....
        /*0074*/ 	.word	0x05000079


	//   ....[19]....
        /*0078*/ 	.word	0x05000079


	//   ....[20]....
        /*007c*/ 	.word	0x05000079


	//   ....[21]....
        /*0080*/ 	.word	0x05000079


	//   ....[22]....
        /*0084*/ 	.word	0x05000079


	//   ....[23]....
        /*0088*/ 	.word	0x05000079


	//   ....[24]....
        /*008c*/ 	.word	0x05000079


	//   ....[25]....
        /*0090*/ 	.word	0x05000079


	//   ....[26]....
        /*0094*/ 	.word	0x05000079


	//   ....[27]....
        /*0098*/ 	.word	0x05000079


	//----- nvinfo : EIATTR_COOP_GROUP_INSTR_OFFSETS
	.align		4
.L_2522:
        /*009c*/ 	.byte	0x04, 0x28
        /*009e*/ 	.short	(.L_2524 - .L_2523)


	//   ....[0]....
.L_2523:
        /*00a0*/ 	.word	0x00002040


	//   ....[1]....
        /*00a4*/ 	.word	0x00002060


	//   ....[2]....
        /*00a8*/ 	.word	0x00002080


	//   ....[3]....
        /*00ac*/ 	.word	0x000020a0


	//   ....[4]....
        /*00b0*/ 	.word	0x000020c0


	//   ....[5]....
        /*00b4*/ 	.word	0x00002400


	//   ....[6]....
        /*00b8*/ 	.word	0x00002420


	//   ....[7]....
        /*00bc*/ 	.word	0x00002440


	//   ....[8]....
        /*00c0*/ 	.word	0x00002460


	//   ....[9]....
        /*00c4*/ 	.word	0x00002480


	//   ....[10]....
        /*00c8*/ 	.word	0x000025e0


	//   ....[11]....
        /*00cc*/ 	.word	0x00002660


	//   ....[12]....
        /*00d0*/ 	.word	0x000026d0


	//   ....[13]....
        /*00d4*/ 	.word	0x00002730


	//   ....[14]....
        /*00d8*/ 	.word	0x00002740


	//   ....[15]....
        /*00dc*/ 	.word	0x000027a0


	//   ....[16]....
        /*00e0*/ 	.word	0x00002860


	//   ....[17]....
        /*00e4*/ 	.word	0x00002880


	//   ....[18]....
        /*00e8*/ 	.word	0x000030d0


	//   ....[19]....
        /*00ec*/ 	.word	0x00003130


	//   ....[20]....
        /*00f0*/ 	.word	0x00003190


	//   ....[21]....
        /*00f4*/ 	.word	0x000031f0


	//   ....[22]....
        /*00f8*/ 	.word	0x00003250


	//   ....[23]....
        /*00fc*/ 	.word	0x000035e0


	//   ....[24]....
        /*0100*/ 	.word	0x00003630


	//   ....[25]....
        /*0104*/ 	.word	0x00003690


	//   ....[26]....
        /*0108*/ 	.word	0x000036f0


	//   ....[27]....
        /*010c*/ 	.word	0x00003750


	//----- nvinfo : EIATTR_EXIT_INSTR_OFFSETS
	.align		4
.L_2524:
        /*0110*/ 	.byte	0x04, 0x1c
        /*0112*/ 	.short	(.L_2526 - .L_2525)


	//   ....[0]....
.L_2525:
        /*0114*/ 	.word	0x00000580


	//   ....[1]....
        /*0118*/ 	.word	0x00003080


	//----- nvinfo : EIATTR_MAX_THREADS
	.align		4
.L_2526:
        /*011c*/ 	.byte	0x04, 0x05
        /*011e*/ 	.short	(.L_2528 - .L_2527)
.L_2527:
        /*0120*/ 	.word	0x00000080
        /*0124*/ 	.word	0x00000001
        /*0128*/ 	.word	0x00000001


	//----- nvinfo : EIATTR_CRS_STACK_SIZE
	.align		4
.L_2528:
        /*012c*/ 	.byte	0x04, 0x1e
        /*012e*/ 	.short	(.L_2530 - .L_2529)
.L_2529:
        /*0130*/ 	.word	0x00000000


	//----- nvinfo : EIATTR_CBANK_PARAM_SIZE
	.align		4
.L_2530:
        /*0134*/ 	.byte	0x03, 0x19
        /*0136*/ 	.short	0x00e8


	//----- nvinfo : EIATTR_PARAM_CBANK
	.align		4
        /*0138*/ 	.byte	0x04, 0x0a
        /*013a*/ 	.short	(.L_2532 - .L_2531)
	.align		4
.L_2531:
        /*013c*/ 	.word	index@(.nv.constant0._ZN10layer_norm13ln_fwd_kernelINS_13Kernel_traitsIf6__halfS2_S2_fjLj3072ELj1ELj1ELj4ELj16ENS_18Kernel_traits_baseILj3072EfS2_S2_S2_fjLj128EEEEELb0ELb1ELb1ELb0EEEvNS_9FwdParamsE)
        /*0140*/ 	.short	0x0210
        /*0142*/ 	.short	0x00e8


	//----- nvinfo : EIATTR_SW_WAR
	.align		4
.L_2532:
        /*0144*/ 	.byte	0x04, 0x36
        /*0146*/ 	.short	(.L_2534 - .L_2533)
.L_2533:
        /*0148*/ 	.word	0x00000008
.L_2534:


//--------------------- .nv.info._ZN10layer_norm13ln_fwd_kernelINS_13Kernel_traitsIf6__halfS2_S2_fjLj3072ELj1ELj1ELj4ELj16ENS_18Kernel_traits_baseILj3072EfS2_S2_S2_fjLj128EEEEELb0ELb1ELb1ELb1EEEvNS_9FwdParamsE --------------------------
	.section	.nv.info._ZN10layer_norm13ln_fwd_kernelINS_13Kernel_traitsIf6__halfS2_S2_fjLj3072ELj1ELj1ELj4ELj16ENS_18Kernel_traits_baseILj3072EfS2_S2_S2_fjLj128EEEEELb0ELb1ELb1ELb1EEEvNS_9FwdParamsE,"",@"SHT_CUDA_INFO"
	.sectionflags	@""
	.align	4


	//----- nvinfo : EIATTR_CUDA_API_VERSION
	.align		4
        /*0000*/ 	.byte	0x04, 0x37
        /*0002*/ 	.short	(.L_2536 - .L_2535)
.L_2535:
        /*0004*/ 	.word	0x00000082


	//----- nvinfo : EIATTR_KPARAM_INFO
	.align		4
.L_2536:
        /*0008*/ 	.byte	0x04, 0x17
        /*000a*/ 	.short	(.L_2538 - .L_2537)
.L_2537:
        /*000c*/ 	.word	0x00000000
        /*0010*/ 	.short	0x0000
        /*0012*/ 	.short	0x0000
        /*0014*/ 	.byte	0x00, 0xf0, 0xa1, 0x03


	//----- nvinfo : EIATTR_SPARSE_MMA_MASK
	.align		4
.L_2538:
        /*0018*/ 	.byte	0x03, 0x50
        /*001a*/ 	.short	0x0000


	//----- nvinfo : EIATTR_MAXREG_COUNT
	.align		4
        /*001c*/ 	.byte	0x03, 0x1b
        /*001e*/ 	.short	0x00ff


	//----- nvinfo : EIATTR_NUM_BARRIERS
	.align		4
        /*0020*/ 	.byte	0x02, 0x4c
        /*0022*/ 	.byte	0x01
	.zero		1


	//----- nvinfo : EIATTR_MERCURY_ISA_VERSION
	.align		4
        /*0024*/ 	.byte	0x03, 0x5f
        /*0026*/ 	.short	0x0101


	//----- nvinfo : EIATTR_COOP_GROUP_MASK_REGIDS
	.align		4
        /*0028*/ 	.byte	0x04, 0x29
        /*002a*/ 	.short	(.L_2540 - .L_2539)


	//   ....[0]....
.L_2539:
        /*002c*/ 	.word	0xffffffff


	//   ....[1]....
        /*0030*/ 	.word	0xffffffff


	//   ....[2]....
        /*0034*/ 	.word	0xffffffff


	//   ....[3]....
        /*0038*/ 	.word	0xffffffff


	//   ....[4]....
        /*003c*/ 	.word	0xffffffff


	//   ....[5]....
        /*0040*/ 	.word	0xffffffff


	//   ....[6]....
        /*0044*/ 	.word	0xffffffff


	//   ....[7]....
        /*0048*/ 	.word	0xffffffff


	//   ....[8]....
        /*004c*/ 	.word	0xffffffff


	//   ....[9]....
        /*0050*/ 	.word	0xffffffff


	//   ....[10]....
        /*0054*/ 	.word	0xffffffff


	//   ....[11]....
        /*0058*/ 	.word	0xffffffff


	//   ....[12]....
        /*005c*/ 	.word	0xffffffff


	//   ....[13]....
        /*0060*/ 	.word	0xffffffff


	//   ....[14]....
        /*0064*/ 	.word	0xffffffff


	//   ....[15]....
        /*0068*/ 	.word	0xffffffff


	//   ....[16]....
        /*006c*/ 	.word	0xffffffff


	//   ....[17]....
        /*0070*/ 	.word	0xffffffff


	//   ....[18]....
        /*0074*/ 	.word	0x05000076


	//   ....[19]....
        /*0078*/ 	.word	0x05000076


	//   ....[20]....
        /*007c*/ 	.word	0x05000076


	//   ....[21]....
        /*0080*/ 	.word	0x05000076


	//   ....[22]....
        /*0084*/ 	.word	0x05000076


	//   ....[23]....
        /*0088*/ 	.word	0x05000076


	//   ....[24]....
        /*008c*/ 	.word	0x05000076


	//   ....[25]....
        /*0090*/ 	.word	0x05000076


	//   ....[26]....
        /*0094*/ 	.word	0x05000076


	//   ....[27]....
        /*0098*/ 	.word	0x05000076


	//----- nvinfo : EIATTR_COOP_GROUP_INSTR_OFFSETS
	.align		4
.L_2540:
        /*009c*/ 	.byte	0x04, 0x28
        /*009e*/ 	.short	(.L_2542 - .L_2541)


	//   ....[0]....
.L_2541:
        /*00a0*/ 	.word	0x00001bc0


	//   ....[1]....
        /*00a4*/ 	.word	0x00001be0


	//   ....[2]....
        /*00a8*/ 	.word	0x00001c00


	//   ....[3]....
        /*00ac*/ 	.word	0x00001c20


	//   ....[4]....
        /*00b0*/ 	.word	0x00001c40


	//   ....[5]....
        /*00b4*/ 	.word	0x00001f70


	//   ....[6]....
        /*00b8*/ 	.word	0x00001f90


	//   ....[7]....
        /*00bc*/ 	.word	0x00001fb0


	//   ....[8]....
        /*00c0*/ 	.word	0x00001fd0


	//   ....[9]....
        /*00c4*/ 	.word	0x00001ff0


	//   ....[10]....
        /*00c8*/ 	.word	0x00002150


	//   ....[11]....
        /*00cc*/ 	.word	0x000021b0


	//   ....[12]....
        /*00d0*/ 	.word	0x000021c0


	//   ....[13]....
        /*00d4*/ 	.word	0x00002210


	//   ....[14]....
        /*00d8*/ 	.word	0x00002270


	//   ....[15]....
        /*00dc*/ 	.word	0x000022b0


	//   ....[16]....
        /*00e0*/ 	.word	0x00002370


	//   ....[17]....
        /*00e4*/ 	.word	0x000023a0


	//   ....[18]....
        /*00e8*/ 	.word	0x00002b60


	//   ....[19]....
        /*00ec*/ 	.word	0x00002bc0


	//   ....[20]....
        /*00f0*/ 	.word	0x00002c20


	//   ....[21]....
        /*00f4*/ 	.word	0x00002c80


	//   ....[22]....
        /*00f8*/ 	.word	0x00002ce0


	//   ....[23]....
        /*00fc*/ 	.word	0x00003050


	//   ....[24]....
        /*0100*/ 	.word	0x000030b0


	//   ....[25]....
        /*0104*/ 	.word	0x00003110


	//   ....[26]....
        /*0108*/ 	.word	0x00003170


	//   ....[27]....
        /*010c*/ 	.word	0x000031d0


	//----- nvinfo : EIATTR_EXIT_INSTR_OFFSETS
	.align		4
.L_2542:
        /*0110*/ 	.byte	0x04, 0x1c
        /*0112*/ 	.short	(.L_2544 - .L_2543)


	//   ....[0]....
.L_2543:
        /*0114*/ 	.word	0x00000280


	//   ....[1]....
        /*0118*/ 	.word	0x00002b10


	//----- nvinfo : EIATTR_MAX_THREADS
	.align		4
.L_2544:
        /*011c*/ 	.byte	0x04, 0x05
        /*011e*/ 	.short	(.L_2546 - .L_2545)
.L_2545:
        /*0120*/ 	.word	0x00000080
        /*0124*/ 	.word	0x00000001
        /*0128*/ 	.word	0x00000001


	//----- nvinfo : EIATTR_CRS_STACK_SIZE
	.align		4
.L_2546:
        /*012c*/ 	.byte	0x04, 0x1e
        /*012e*/ 	.short	(.L_2548 - .L_2547)
.L_2547:
        /*0130*/ 	.word	0x00000000


	//----- nvinfo : EIATTR_CBANK_PARAM_SIZE
	.align		4
.L_2548:
        /*0134*/ 	.byte	0x03, 0x19
        /*0136*/ 	.short	0x00e8


	//----- nvinfo : EIATTR_PARAM_CBANK
	.align		4
        /*0138*/ 	.byte	0x04, 0x0a
        /*013a*/ 	.short	(.L_2550 - .L_2549)
	.align		4
.L_2549:
        /*013c*/ 	.word	index@(.nv.constant0._ZN10layer_norm13ln_fwd_kernelINS_13Kernel_traitsIf6__halfS2_S2_fjLj3072ELj1ELj1ELj4ELj16ENS_18Kernel_traits_baseILj3072EfS2_S2_S2_fjLj128EEEEELb0ELb1ELb1ELb1EEEvNS_9FwdParamsE)
        /*0140*/ 	.short	0x0210
        /*0142*/ 	.short	0x00e8


	//----- nvinfo : EIATTR_SW_WAR
	.align		4
.L_2550:
        /*0144*/ 	.byte	0x04, 0x36
        /*0146*/ 	.short	(.L_2552 - .L_2551)
.L_2551:
        /*0148*/ 	.word	0x00000008
.L_2552:


//--------------------- .nv.info._ZN10layer_norm13ln_fwd_kernelINS_13Kernel_traitsIf6__halfS2_S2_fjLj3072ELj1ELj1ELj4ELj16ENS_18Kernel_traits_baseILj3072EfS2_S2_S2_fjLj128EEEEELb1ELb0ELb0ELb0EEEvNS_9FwdParamsE --------------------------
	.section	.nv.info._ZN10layer_norm13ln_fwd_kernelINS_13Kernel_traitsIf6__halfS2_S2_fjLj3072ELj1ELj1ELj4ELj16ENS_18Kernel_traits_baseILj3072EfS2_S2_S2_fjLj128EEEEELb1ELb0ELb0ELb0EEEvNS_9FwdParamsE,"",@"SHT_CUDA_INFO"
	.sectionflags	@""
	.align	4


	//----- nvinfo : EIATTR_CUDA_API_VERSION
	.align		4
        /*0000*/ 	.byte	0x04, 0x37
        /*0002*/ 	.short	(.L_2554 - .L_2553)
.L_2553:
        /*0004*/ 	.word	0x00000082


	//----- nvinfo : EIATTR_KPARAM_INFO
	.align		4
.L_2554:
        /*0008*/ 	.byte	0x04, 0x17
        /*000a*/ 	.short	(.L_2556 - .L_2555)
.L_2555:
        /*000c*/ 	.word	0x00000000
        /*0010*/ 	.short	0x0000
        /*0012*/ 	.short	0x0000
        /*0014*/ 	.byte	0x00, 0xf0, 0xa1, 0x03


	//----- nvinfo : EIATTR_SPARSE_MMA_MASK
	.align		4
.L_2556:
        /*0018*/ 	.byte	0x03, 0x50
        /*001a*/ 	.short	0x0000


	//----- nvinfo : EIATTR_MAXREG_COUNT
	.align		4
        /*001c*/ 	.byte	0x03, 0x1b
        /*001e*/ 	.short	0x00ff


	//----- nvinfo : EIATTR_NUM_BARRIERS
	.align		4
        /*0020*/ 	.byte	0x02, 0x4c
        /*0022*/ 	.byte	0x01
	.zero		1


	//----- nvinfo : EIATTR_MERCURY_ISA_VERSION
	.align		4
        /*0024*/ 	.byte	0x03, 0x5f
        /*0026*/ 	.short	0x0101


	//----- nvinfo : EIATTR_COOP_GROUP_MASK_REGIDS
	.align		4
        /*0028*/ 	.byte	0x04, 0x29
        /*002a*/ 	.short	(.L_2558 - .L_2557)


	//   ....[0]....
.L_2557:
        /*002c*/ 	.word	0xffffffff


	//   ....[1]....
        /*0030*/ 	.word	0xffffffff


	//   ....[2]....
        /*0034*/ 	.word	0xffffffff


	//   ....[3]....
        /*0038*/ 	.word	0xffffffff


	//   ....[4]....
        /*003c*/ 	.word	0xffffffff


	//   ....[5]....
        /*0040*/ 	.word	0xffffffff


	//   ....[6]....
        /*0044*/ 	.word	0xffffffff


	//   ....[7]....
        /*0048*/ 	.word	0xffffffff


	//   ....[8]....
        /*004c*/ 	.word	0xffffffff


	//   ....[9]....
        /*0050*/ 	.word	0xffffffff


	//   ....[10]....
        /*0054*/ 	.word	0xffffffff


	//   ....[11]....
        /*0058*/ 	.word	0xffffffff


	//   ....[12]....
        /*005c*/ 	.word	0xffffffff


	//   ....[13]....
        /*0060*/ 	.word	0xffffffff


	//   ....[14]....
        /*0064*/ 	.word	0xffffffff


	//   ....[15]....
        /*0068*/ 	.word	0xffffffff


	//   ....[16]....
        /*006c*/ 	.word	0xffffffff


	//   ....[17]....
        /*0070*/ 	.word	0xffffffff


	//   ....[18]....
        /*0074*/ 	.word	0x05000069


	//   ....[19]....
        /*0078*/ 	.word	0x05000069


	//   ....[20]....
        /*007c*/ 	.word	0x05000069


	//   ....[21]....
        /*0080*/ 	.word	0x05000069


	//   ....[22]....
        /*0084*/ 	.word	0x05000069


	//   ....[23]....
        /*0088*/ 	.word	0x05000069


	//   ....[24]....
        /*008c*/ 	.word	0x05000069


	//   ....[25]....
        /*0090*/ 	.word	0x05000069


	//   ....[26]....
        /*0094*/ 	.word	0x05000069


	//   ....[27]....
        /*0098*/ 	.word	0x05000069


	//----- nvinfo : EIATTR_COOP_GROUP_INSTR_OFFSETS
	.align		4
.L_2558:
        /*009c*/ 	.byte	0x04, 0x28
        /*009e*/ 	.short	(.L_2560 - .L_2559)


	//   ....[0]....
.L_2559:
        /*00a0*/ 	.word	0x00009760


	//   ....[1]....
        /*00a4*/ 	.word	0x00009780


	//   ....[2]....
        /*00a8*/ 	.word	0x000097a0


	//   ....[3]....
        /*00ac*/ 	.word	0x000097c0


	//   ....[4]....
        /*00b0*/ 	.word	0x000097e0


	//   ....[5]....
        /*00b4*/ 	.word	0x00009b20


	//   ....[6]....
        /*00b8*/ 	.word	0x00009b40


	//   ....[7]....
        /*00bc*/ 	.word	0x00009b60


	//   ....[8]....
        /*00c0*/ 	.word	0x00009b80


	//   ....[9]....
        /*00c4*/ 	.word	0x00009ba0


	//   ....[10]....
        /*00c8*/ 	.word	0x00009d30


	//   ....[11]....
        /*00cc*/ 	.word	0x00009d80


	//   ....[12]....
        /*00d0*/ 	.word	0x00009da0


	//   ....[13]....
        /*00d4*/ 	.word	0x00009db0


	//   ....[14]....
        /*00d8*/ 	.word	0x00009e70


	//   ....[15]....
        /*00dc*/ 	.word	0x00009ea0


	//   ....[16]....
        /*00e0*/ 	.word	0x00009f40


	//   ....[17]....
        /*00e4*/ 	.word	0x00009f70


	//   ....[18]....
        /*00e8*/ 	.word	0x0000a770


	//   ....[19]....
        /*00ec*/ 	.word	0x0000a7e0


	//   ....[20]....
        /*00f0*/ 	.word	0x0000a850


	//   ....[21]....
        /*00f4*/ 	.word	0x0000a8c0


	//   ....[22]....
        /*00f8*/ 	.word	0x0000a930


	//   ....[23]....
        /*00fc*/ 	.word	0x0000acb0


	//   ....[24]....
        /*0100*/ 	.word	0x0000ad20


	//   ....[25]....
        /*0104*/ 	.word	0x0000ad90


	//   ....[26]....
        /*0108*/ 	.word	0x0000ae00


	//   ....[27]....
        /*010c*/ 	.word	0x0000ae70


	//----- nvinfo : EIATTR_EXIT_INSTR_OFFSETS
	.align		4
.L_2560:
        /*0110*/ 	.byte	0x04, 0x1c
        /*0112*/ 	.short	(.L_2562 - .L_2561)


	//   ....[0]....
.L_2561:
        /*0114*/ 	.word	0x00000950


	//   ....[1]....
        /*0118*/ 	.word	0x0000a710


	//----- nvinfo : EIATTR_MAX_THREADS
	.align		4
.L_2562:
        /*011c*/ 	.byte	0x04, 0x05
        /*011e*/ 	.short	(.L_2564 - .L_2563)
.L_2563:
        /*0120*/ 	.word	0x00000080
        /*0124*/ 	.word	0x00000001
        /*0128*/ 	.word	0x00000001


	//----- nvinfo : EIATTR_CRS_STACK_SIZE
	.align		4
.L_2564:
        /*012c*/ 	.byte	0x04, 0x1e
        /*012e*/ 	.short	(.L_2566 - .L_2565)
.L_2565:
        /*0130*/ 	.word	0x00000000


	//----- nvinfo : EIATTR_CBANK_PARAM_SIZE
	.align		4
.L_2566:
        /*0134*/ 	.byte	0x03, 0x19
        /*0136*/ 	.short	0x00e8


	//----- nvinfo : EIATTR_PARAM_CBANK
	.align		4
        /*0138*/ 	.byte	0x04, 0x0a
        /*013a*/ 	.short	(.L_2568 - .L_2567)
	.align		4
.L_2567:
        /*013c*/ 	.word	index@(.nv.constant0._ZN10layer_norm13ln_fwd_kernelINS_13Kernel_traitsIf6__halfS2_S2_fjLj3072ELj1ELj1ELj4ELj16ENS_18Kernel_traits_baseILj3072EfS2_S2_S2_fjLj128EEEEELb1ELb0ELb0ELb0EEEvNS_9FwdParamsE)
        /*0140*/ 	.short	0x0210
        /*0142*/ 	.short	0x00e8


	//----- nvinfo : EIATTR_SW_WAR
	.align		4
.L_2568:
        /*0144*/ 	.byte	0x04, 0x36
        /*0146*/ 	.short	(.L_2570 - .L_2569)
.L_2569:
        /*0148*/ 	.word	0x00000008
.L_2570:


//--------------------- .nv.info._ZN10layer_norm13ln_fwd_kernelINS_13Kernel_traitsIf6__halfS2_S2_fjLj3072ELj1ELj1ELj4ELj16ENS_18Kernel_traits_baseILj3072EfS2_S2_S2_fjLj128EEEEELb1ELb0ELb0ELb1EEEvNS_9FwdParamsE --------------------------
	.section	.nv.info._ZN10layer_norm13ln_fwd_kernelINS_13Kernel_traitsIf6__halfS2_S2_fjLj3072ELj1ELj1ELj4ELj16ENS_18Kernel_traits_baseILj3072EfS2_S2_S2_fjLj128EEEEELb1ELb0ELb0ELb1EEEvNS_9FwdParamsE,"",@"SHT_CUDA_INFO"
	.sectionflags	@""
	.align	4


	//----- nvinfo : EIATTR_CUDA_API_VERSION
	.align		4
        /*0000*/ 	.byte	0x04, 0x37
        /*0002*/ 	.short	(.L_2572 - .L_2571)
.L_2571:
        /*0004*/ 	.word	0x00000082


	//----- nvinfo : EIATTR_KPARAM_INFO
	.align		4
.L_2572:
        /*0008*/ 	.byte	0x04, 0x17
        /*000a*/ 	.short	(.L_2574 - .L_2573)
.L_2573:
        /*000c*/ 	.word	0x00000000
        /*0010*/ 	.short	0x0000
        /*0012*/ 	.short	0x0000
        /*0014*/ 	.byte	0x00, 0xf0, 0xa1, 0x03


	//----- nvinfo : EIATTR_SPARSE_MMA_MASK
	.align		4
.L_2574:
        /*0018*/ 	.byte	0x03, 0x50
        /*001a*/ 	.short	0x0000


	//----- nvinfo : EIATTR_MAXREG_COUNT
	.align		4
        /*001c*/ 	.byte	0x03, 0x1b
        /*001e*/ 	.short	0x00ff


	//----- nvinfo : EIATTR_NUM_BARRIERS
	.align		4
        /*0020*/ 	.byte	0x02, 0x4c
        /*0022*/ 	.byte	0x01
	.zero		1


	//----- nvinfo : EIATTR_MERCURY_ISA_VERSION
	.align		4
        /*0024*/ 	.byte	0x03, 0x5f
        /*0026*/ 	.short	0x0101


	//----- nvinfo : EIATTR_COOP_GROUP_MASK_REGIDS
	.align		4
        /*0028*/ 	.byte	0x04, 0x29
        /*002a*/ 	.short	(.L_2576 - .L_2575)


	//   ....[0]....
.L_2575:
        /*002c*/ 	.word	0xffffffff


	//   ....[1]....
        /*0030*/ 	.word	0xffffffff


	//   ....[2]....
        /*0034*/ 	.word	0xffffffff


	//   ....[3]....
        /*0038*/ 	.word	0xffffffff


	//   ....[4]....
        /*003c*/ 	.word	0xffffffff


	//   ....[5]....
        /*0040*/ 	.word	0xffffffff


	//   ....[6]....
        /*0044*/ 	.word	0xffffffff


	//   ....[7]....
        /*0048*/ 	.word	0xffffffff


	//   ....[8]....
        /*004c*/ 	.word	0xffffffff


	//   ....[9]....
        /*0050*/ 	.word	0xffffffff


	//   ....[10]....
        /*0054*/ 	.word	0xffffffff


	//   ....[11]....
        /*0058*/ 	.word	0xffffffff


	//   ....[12]....
        /*005c*/ 	.word	0xffffffff


	//   ....[13]....
        /*0060*/ 	.word	0xffffffff


	//   ....[14]....
        /*0064*/ 	.word	0xffffffff


	//   ....[15]....
        /*0068*/ 	.word	0xffffffff


	//   ....[16]....
        /*006c*/ 	.word	0xffffffff


	//   ....[17]....
        /*0070*/ 	.word	0xffffffff


	//   ....[18]....
        /*0074*/ 	.word	0x0500004e


	//   ....[19]....
        /*0078*/ 	.word	0x0500004e


	//   ....[20]....
        /*007c*/ 	.word	0x0500004e


	//   ....[21]....
        /*0080*/ 	.word	0x0500004e


	//   ....[22]....
        /*0084*/ 	.word	0x0500004e


	//   ....[23]....
        /*0088*/ 	.word	0x0500004e


	//   ....[24]....
        /*008c*/ 	.word	0x0500004e


	//   ....[25]....
        /*0090*/ 	.word	0x0500004e


	//   ....[26]....
        /*0094*/ 	.word	0x0500004e


	//   ....[27]....
        /*0098*/ 	.word	0x0500004e


	//----- nvinfo : EIATTR_COOP_GROUP_INSTR_OFFSETS
	.align		4
.L_2576:
        /*009c*/ 	.byte	0x04, 0x28
        /*009e*/ 	.short	(.L_2578 - .L_2577)


	//   ....[0]....
.L_2577:
        /*00a0*/ 	.word	0x00009100


	//   ....[1]....
        /*00a4*/ 	.word	0x00009120


	//   ....[2]....
        /*00a8*/ 	.word	0x00009140


	//   ....[3]....
        /*00ac*/ 	.word	0x00009160


	//   ....[4]....
        /*00b0*/ 	.word	0x00009180


	//   ....[5]....
        /*00b4*/ 	.word	0x000094b0


	//   ....[6]....
        /*00b8*/ 	.word	0x000094d0


	//   ....[7]....
        /*00bc*/ 	.word	0x000094f0


	//   ....[8]....
        /*00c0*/ 	.word	0x00009510


	//   ....[9]....
        /*00c4*/ 	.word	0x00009530


	//   ....[10]....
        /*00c8*/ 	.word	0x000096a0


	//   ....[11]....
        /*00cc*/ 	.word	0x00009710


	//   ....[12]....
        /*00d0*/ 	.word	0x00009730


	//   ....[13]....
        /*00d4*/ 	.word	0x00009740


	//   ....[14]....
        /*00d8*/ 	.word	0x000097f0


	//   ....[15]....
        /*00dc*/ 	.word	0x00009830


	//   ....[16]....
        /*00e0*/ 	.word	0x000098d0


	//   ....[17]....
        /*00e4*/ 	.word	0x000098f0


	//   ....[18]....
        /*00e8*/ 	.word	0x0000a030


	//   ....[19]....
        /*00ec*/ 	.word	0x0000a0a0


	//   ....[20]....
        /*00f0*/ 	.word	0x0000a110


	//   ....[21]....
        /*00f4*/ 	.word	0x0000a180


	//   ....[22]....
        /*00f8*/ 	.word	0x0000a1f0


	//   ....[23]....
        /*00fc*/ 	.word	0x0000a570


	//   ....[24]....
        /*0100*/ 	.word	0x0000a5e0


	//   ....[25]....
        /*0104*/ 	.word	0x0000a650


	//   ....[26]....
        /*0108*/ 	.word	0x0000a6c0


	//   ....[27]....
        /*010c*/ 	.word	0x0000a730


	//----- nvinfo : EIATTR_EXIT_INSTR_OFFSETS
	.align		4
.L_2578:
        /*0110*/ 	.byte	0x04, 0x1c
        /*0112*/ 	.short	(.L_2580 - .L_2579)


	//   ....[0]....
.L_2579:
        /*0114*/ 	.word	0x000006b0


	//   ....[1]....
        /*0118*/ 	.word	0x00009fd0


	//----- nvinfo : EIATTR_MAX_THREADS
	.align		4
.L_2580:
        /*011c*/ 	.byte	0x04, 0x05
        /*011e*/ 	.short	(.L_2582 - .L_2581)
.L_2581:
        /*0120*/ 	.word	0x00000080
        /*0124*/ 	.word	0x00000001
        /*0128*/ 	.word	0x00000001


	//----- nvinfo : EIATTR_CRS_STACK_SIZE
	.align		4
.L_2582:
        /*012c*/ 	.byte	0x04, 0x1e
        /*012e*/ 	.short	(.L_2584 - .L_2583)
.L_2583:
        /*0130*/ 	.word	0x00000000


	//----- nvinfo : EIATTR_CBANK_PARAM_SIZE
	.align		4
.L_2584:
        /*0134*/ 	.byte	0x03, 0x19
        /*0136*/ 	.short	0x00e8


	//----- nvinfo : EIATTR_PARAM_CBANK
	.align		4
        /*0138*/ 	.byte	0x04, 0x0a
        /*013a*/ 	.short	(.L_2586 - .L_2585)
	.align		4
.L_2585:
        /*013c*/ 	.word	index@(.nv.constant0._ZN10layer_norm13ln_fwd_kernelINS_13Kernel_traitsIf6__halfS2_S2_fjLj3072ELj1ELj1ELj4ELj16ENS_18Kernel_traits_baseILj3072EfS2_S2_S2_fjLj128EEEEELb1ELb0ELb0ELb1EEEvNS_9FwdParamsE)
        /*0140*/ 	.short	0x0210
        /*0142*/ 	.short	0x00e8


	//----- nvinfo : EIATTR_SW_WAR
	.align		4
.L_2586:
        /*0144*/ 	.byte	0x04, 0x36
        /*0146*/ 	.short	(.L_2588 - .L_2587)
.L_2587:
        /*0148*/ 	.word	0x00000008
.L_2588:


//--------------------- .nv.info._ZN10layer_norm13ln_fwd_kernelINS_13Kernel_traitsIf6__halfS2_S2_fjLj3072ELj1ELj1ELj4ELj16ENS_18Kernel_traits_baseILj3072EfS2_S2_S2_fjLj128EEEEELb1ELb0ELb1ELb0EEEvNS_9FwdParamsE --------------------------
	.section	.nv.info._ZN10layer_norm13ln_fwd_kernelINS_13Kernel_traitsIf6__halfS2_S2_fjLj3072ELj1ELj1ELj4ELj16ENS_18Kernel_traits_baseILj3072EfS2_S2_S2_fjLj128EEEEELb1ELb0ELb1ELb0EEEvNS_9FwdParamsE,"",@"SHT_CUDA_INFO"
	.sectionflags	@""
	.align	4


	//----- nvinfo : EIATTR_CUDA_API_VERSION
	.align		4
        /*0000*/ 	.byte	0x04, 0x37
        /*0002*/ 	.short	(.L_2590 - .L_2589)
.L_2589:
        /*0004*/ 	.word	0x00000082


	//----- nvinfo : EIATTR_KPARAM_INFO
	.align		4
.L_2590:
        /*0008*/ 	.byte	0x04, 0x17
        /*000a*/ 	.short	(.L_2592 - .L_2591)
.L_2591:
        /*000c*/ 	.word	0x00000000
        /*0010*/ 	.short	0x0000
        /*0012*/ 	.short	0x0000
        /*0014*/ 	.byte	0x00, 0xf0, 0xa1, 0x03


	//----- nvinfo : EIATTR_SPARSE_MMA_MASK
	.align		4
.L_2592:
        /*0018*/ 	.byte	0x03, 0x50
        /*001a*/ 	.short	0x0000


	//----- nvinfo : EIATTR_MAXREG_COUNT
	.align		4
        /*001c*/ 	.byte	0x03, 0x1b
        /*001e*/ 	.short	0x00ff


	//----- nvinfo : EIATTR_NUM_BARRIERS
	.align		4
        /*0020*/ 	.byte	0x02, 0x4c
        /*0022*/ 	.byte	0x01
	.zero		1


	//----- nvinfo : EIATTR_MERCURY_ISA_VERSION
	.align		4
        /*0024*/ 	.byte	0x03, 0x5f
        /*0026*/ 	.short	0x0101


	//----- nvinfo : EIATTR_COOP_GROUP_MASK_REGIDS
	.align		4
        /*0028*/ 	.byte	0x04, 0x29
        /*002a*/ 	.short	(.L_2594 - .L_2593)


	//   ....[0]....
.L_2593:
        /*002c*/ 	.word	0xffffffff


	//   ....[1]....
        /*0030*/ 	.word	0xffffffff


	//   ....[2]....
        /*0034*/ 	.word	0xffffffff


	//   ....[3]....
        /*0038*/ 	.word	0xffffffff


	//   ....[4]....
        /*003c*/ 	.word	0xffffffff


	//   ....[5]....
        /*0040*/ 	.word	0xffffffff


	//   ....[6]....
        /*0044*/ 	.word	0xffffffff


	//   ....[7]....
        /*0048*/ 	.word	0xffffffff


	//   ....[8]....
        /*004c*/ 	.word	0xffffffff


	//   ....[9]....
        /*0050*/ 	.word	0xffffffff


	//   ....[10]....
        /*0054*/ 	.word	0xffffffff


	//   ....[11]....
        /*0058*/ 	.word	0xffffffff


	//   ....[12]....
        /*005c*/ 	.word	0xffffffff


	//   ....[13]....
        /*0060*/ 	.word	0xffffffff


	//   ....[14]....
        /*0064*/ 	.word	0xffffffff


	//   ....[15]....
        /*0068*/ 	.word	0xffffffff


	//   ....[16]....
        /*006c*/ 	.word	0xffffffff


	//   ....[17]....
        /*0070*/ 	.word	0xffffffff


	//   ....[18]....
        /*0074*/ 	.word	0x05000076


	//   ....[19]....
        /*0078*/ 	.word	0x05000076


	//   ....[20]....
        /*007c*/ 	.word	0x05000076


	//   ....[21]....
        /*0080*/ 	.word	0x05000076


	//   ....[22]....
        /*0084*/ 	.word	0x05000076


	//   ....[23]....
        /*0088*/ 	.word	0x05000076


	//   ....[24]....
        /*008c*/ 	.word	0x05000076


	//   ....[25]....
        /*0090*/ 	.word	0x05000076


	//   ....[26]....
        /*0094*/ 	.word	0x05000076


	//   ....[27]....
        /*0098*/ 	.word	0x05000076


	//----- nvinfo : EIATTR_COOP_GROUP_INSTR_OFFSETS
	.align		4
.L_2594:
        /*009c*/ 	.byte	0x04, 0x28
        /*009e*/ 	.short	(.L_2596 - .L_2595)


	//   ....[0]....
.L_2595:
        /*00a0*/ 	.word	0x0000a6a0


	//   ....[1]....
        /*00a4*/ 	.word	0x0000a6c0


	//   ....[2]....
        /*00a8*/ 	.word	0x0000a6e0


	//   ....[3]....
        /*00ac*/ 	.word	0x0000a700


	//   ....[4]....
        /*00b0*/ 	.word	0x0000a720


	//   ....[5]....
        /*00b4*/ 	.word	0x0000aa60


	//   ....[6]....
        /*00b8*/ 	.word	0x0000aa80


	//   ....[7]....
        /*00bc*/ 	.word	0x0000aaa0


	//   ....[8]....
        /*00c0*/ 	.word	0x0000aac0


	//   ....[9]....
        /*00c4*/ 	.word	0x0000aae0


	//   ....[10]....
        /*00c8*/ 	.word	0x0000ac60


	//   ....[11]....
        /*00cc*/ 	.word	0x0000acd0


	//   ....[12]....
        /*00d0*/ 	.word	0x0000ace0


	//   ....[13]....
        /*00d4*/ 	.word	0x0000ad10


	//   ....[14]....
        /*00d8*/ 	.word	0x0000ad70


	//   ....[15]....
        /*00dc*/ 	.word	0x0000ada0


	//   ....[16]....
        /*00e0*/ 	.word	0x0000aea0


	//   ....[17]....
        /*00e4*/ 	.word	0x0000aeb0


	//   ....[18]....
        /*00e8*/ 	.word	0x0000b740


	//   ....[19]....
        /*00ec*/ 	.word	0x0000b7b0


	//   ....[20]....
        /*00f0*/ 	.word	0x0000b820


	//   ....[21]....
        /*00f4*/ 	.word	0x0000b890


	//   ....[22]....
        /*00f8*/ 	.word	0x0000b900


	//   ....[23]....
        /*00fc*/ 	.word	0x0000bc90


	//   ....[24]....
        /*0100*/ 	.word	0x0000bd00


	//   ....[25]....
        /*0104*/ 	.word	0x0000bd70


	//   ....[26]....
        /*0108*/ 	.word	0x0000bde0


	//   ....[27]....
        /*010c*/ 	.word	0x0000be50


	//----- nvinfo : EIATTR_EXIT_INSTR_OFFSETS
	.align		4
.L_2596:
        /*0110*/ 	.byte	0x04, 0x1c
        /*0112*/ 	.short	(.L_2598 - .L_2597)


	//   ....[0]....
.L_2597:
        /*0114*/ 	.word	0x00000940


	//   ....[1]....
        /*0118*/ 	.word	0x0000b6e0


	//----- nvinfo : EIATTR_MAX_THREADS
	.align		4
.L_2598:
        /*011c*/ 	.byte	0x04, 0x05
        /*011e*/ 	.short	(.L_2600 - .L_2599)
.L_2599:
        /*0120*/ 	.word	0x00000080
        /*0124*/ 	.word	0x00000001
        /*0128*/ 	.word	0x00000001


	//----- nvinfo : EIATTR_CRS_STACK_SIZE
	.align		4
.L_2600:
        /*012c*/ 	.byte	0x04, 0x1e
        /*012e*/ 	.short	(.L_2602 - .L_2601)
.L_2601:
        /*0130*/ 	.word	0x00000000


	//----- nvinfo : EIATTR_CBANK_PARAM_SIZE
	.align		4
.L_2602:
        /*0134*/ 	.byte	0x03, 0x19
        /*0136*/ 	.short	0x00e8


	//----- nvinfo : EIATTR_PARAM_CBANK
	.align		4
        /*0138*/ 	.byte	0x04, 0x0a
        /*013a*/ 	.short	(.L_2604 - .L_2603)
	.align		4
.L_2603:
        /*013c*/ 	.word	index@(.nv.constant0._ZN10layer_norm13ln_fwd_kernelINS_13Kernel_traitsIf6__halfS2_S2_fjLj3072ELj1ELj1ELj4ELj16ENS_18Kernel_traits_baseILj3072EfS2_S2_S2_fjLj128EEEEELb1ELb0ELb1ELb0EEEvNS_9FwdParamsE)
        /*0140*/ 	.short	0x0210
        /*0142*/ 	.short	0x00e8


	//----- nvinfo : EIATTR_SW_WAR
	.align		4
.L_2604:
        /*0144*/ 	.byte	0x04, 0x36
        /*0146*/ 	.short	(.L_2606 - .L_2605)
.L_2605:
        /*0148*/ 	.word	0x00000008
.L_2606:


//--------------------- .nv.info._ZN10layer_norm13ln_fwd_kernelINS_13Kernel_traitsIf6__halfS2_S2_fjLj3072ELj1ELj1ELj4ELj16ENS_18Kernel_traits_baseILj3072EfS2_S2_S2_fjLj128EEEEELb1ELb0ELb1ELb1EEEvNS_9FwdParamsE --------------------------
	.section	.nv.info._ZN10layer_norm13ln_fwd_kernelINS_13Kernel_traitsIf6__halfS2_S2_fjLj3072ELj1ELj1ELj4ELj16ENS_18Kernel_traits_baseILj3072EfS2_S2_S2_fjLj128EEEEELb1ELb0ELb1ELb1EEEvNS_9FwdParamsE,"",@"SHT_CUDA_INFO"
	.sectionflags	@""
	.align	4


	//----- nvinfo : EIATTR_CUDA_API_VERSION
	.align		4
        /*0000*/ 	.byte	0x04, 0x37
        /*0002*/ 	.short	(.L_2608 - .L_2607)
.L_2607:
        /*0004*/ 	.word	0x00000082


	//----- nvinfo : EIATTR_KPARAM_INFO
	.align		4
.L_2608:
        /*0008*/ 	.byte	0x04, 0x17
        /*000a*/ 	.short	(.L_2610 - .L_2609)
.L_2609:
        /*000c*/ 	.word	0x00000000
        /*0010*/ 	.short	0x0000
        /*0012*/ 	.short	0x0000
        /*0014*/ 	.byte	0x00, 0xf0, 0xa1, 0x03


	//----- nvinfo : EIATTR_SPARSE_MMA_MASK
	.align		4
.L_2610:
        /*0018*/ 	.byte	0x03, 0x50
        /*001a*/ 	.short	0x0000


	//----- nvinfo : EIATTR_MAXREG_COUNT
	.align		4
        /*001c*/ 	.byte	0x03, 0x1b
        /*001e*/ 	.short	0x00ff


	//----- nvinfo : EIATTR_NUM_BARRIERS
	.align		4
        /*0020*/ 	.byte	0x02, 0x4c
        /*0022*/ 	.byte	0x01
	.zero		1


	//----- nvinfo : EIATTR_MERCURY_ISA_VERSION
	.align		4
        /*0024*/ 	.byte	0x03, 0x5f
        /*0026*/ 	.short	0x0101


	//----- nvinfo : EIATTR_COOP_GROUP_MASK_REGIDS
	.align		4
        /*0028*/ 	.byte	0x04, 0x29
        /*002a*/ 	.short	(.L_2612 - .L_2611)


	//   ....[0]....
.L_2611:
        /*002c*/ 	.word	0xffffffff


	//   ....[1]....
        /*0030*/ 	.word	0xffffffff


	//   ....[2]....
        /*0034*/ 	.word	0xffffffff


	//   ....[3]....
        /*0038*/ 	.word	0xffffffff


	//   ....[4]....
        /*003c*/ 	.word	0xffffffff


	//   ....[5]....
        /*0040*/ 	.word	0xffffffff


	//   ....[6]....
        /*0044*/ 	.word	0xffffffff


	//   ....[7]....
        /*0048*/ 	.word	0xffffffff


	//   ....[8]....
        /*004c*/ 	.word	0xffffffff


	//   ....[9]....
        /*0050*/ 	.word	0xffffffff


	//   ....[10]....
        /*0054*/ 	.word	0xffffffff


	//   ....[11]....
        /*0058*/ 	.word	0xffffffff


	//   ....[12]....
        /*005c*/ 	.word	0xffffffff


	//   ....[13]....
        /*0060*/ 	.word	0xffffffff


	//   ....[14]....
        /*0064*/ 	.word	0xffffffff


	//   ....[15]....
        /*0068*/ 	.word	0xffffffff


	//   ....[16]....
        /*006c*/ 	.word	0xffffffff


	//   ....[17]....
        /*0070*/ 	.word	0xffffffff


	//   ....[18]....
        /*0074*/ 	.word	0x0500005f


	//   ....[19]....
        /*0078*/ 	.word	0x0500005f


	//   ....[20]....
        /*007c*/ 	.word	0x0500005f


	//   ....[21]....
        /*0080*/ 	.word	0x0500005f


	//   ....[22]....
        /*0084*/ 	.word	0x0500005f


	//   ....[23]....
        /*0088*/ 	.word	0x0500005f


	//   ....[24]....
        /*008c*/ 	.word	0x0500005f


	//   ....[25]....
        /*0090*/ 	.word	0x0500005f


	//   ....[26]....
        /*0094*/ 	.word	0x0500005f


	//   ....[27]....
        /*0098*/ 	.word	0x0500005f


	//----- nvinfo : EIATTR_COOP_GROUP_INSTR_OFFSETS
	.align		4
.L_2612:
        /*009c*/ 	.byte	0x04, 0x28
        /*009e*/ 	.short	(.L_2614 - .L_2613)


	//   ....[0]....
.L_2613:
        /*00a0*/ 	.word	0x0000a2e0


	//   ....[1]....
        /*00a4*/ 	.word	0x0000a300


	//   ....[2]....
        /*00a8*/ 	.word	0x0000a320


	//   ....[3]....
        /*00ac*/ 	.word	0x0000a340


	//   ....[4]....
        /*00b0*/ 	.word	0x0000a360


	//   ....[5]....
        /*00b4*/ 	.word	0x0000a690


	//   ....[6]....
        /*00b8*/ 	.word	0x0000a6b0


	//   ....[7]....
        /*00bc*/ 	.word	0x0000a6d0


	//   ....[8]....
        /*00c0*/ 	.word	0x0000a6f0


	//   ....[9]....
        /*00c4*/ 	.word	0x0000a710


	//   ....[10]....
        /*00c8*/ 	.word	0x0000a870


	//   ....[11]....
        /*00cc*/ 	.word	0x0000a8e0


	//   ....[12]....
        /*00d0*/ 	.word	0x0000a900


	//   ....[13]....
        /*00d4*/ 	.word	0x0000a910


	//   ....[14]....
        /*00d8*/ 	.word	0x0000a9d0


	//   ....[15]....
        /*00dc*/ 	.word	0x0000aa10


	//   ....[16]....
        /*00e0*/ 	.word	0x0000aaa0


	//   ....[17]....
        /*00e4*/ 	.word	0x0000aad0


	//   ....[18]....
        /*00e8*/ 	.word	0x0000b2a0


	//   ....[19]....
        /*00ec*/ 	.word	0x0000b310


	//   ....[20]....
        /*00f0*/ 	.word	0x0000b380


	//   ....[21]....
        /*00f4*/ 	.word	0x0000b3f0


	//   ....[22]....
        /*00f8*/ 	.word	0x0000b460


	//   ....[23]....
        /*00fc*/ 	.word	0x0000b7e0


	//   ....[24]....
        /*0100*/ 	.word	0x0000b850


	//   ....[25]....
        /*0104*/ 	.word	0x0000b8c0


	//   ....[26]....
        /*0108*/ 	.word	0x0000b930


	//   ....[27]....
        /*010c*/ 	.word	0x0000b9a0


	//----- nvinfo : EIATTR_EXIT_INSTR_OFFSETS
	.align		4
.L_2614:
        /*0110*/ 	.byte	0x04, 0x1c
        /*0112*/ 	.short	(.L_2616 - .L_2615)


	//   ....[0]....
.L_2615:
        /*0114*/ 	.word	0x000006b0


	//   ....[1]....
        /*0118*/ 	.word	0x0000b250


	//----- nvinfo : EIATTR_MAX_THREADS
	.align		4
.L_2616:
        /*011c*/ 	.byte	0x04, 0x05
        /*011e*/ 	.short	(.L_2618 - .L_2617)
.L_2617:
        /*0120*/ 	.word	0x00000080
        /*0124*/ 	.word	0x00000001
        /*0128*/ 	.word	0x00000001


	//----- nvinfo : EIATTR_CRS_STACK_SIZE
	.align		4
.L_2618:
        /*012c*/ 	.byte	0x04, 0x1e
        /*012e*/ 	.short	(.L_2620 - .L_2619)
.L_2619:
        /*0130*/ 	.word	0x00000000


	//----- nvinfo : EIATTR_CBANK_PARAM_SIZE
	.align		4
.L_2620:
        /*0134*/ 	.byte	0x03, 0x19
        /*0136*/ 	.short	0x00e8


	//----- nvinfo : EIATTR_PARAM_CBANK
	.align		4
        /*0138*/ 	.byte	0x04, 0x0a
        /*013a*/ 	.short	(.L_2622 - .L_2621)
	.align		4
.L_2621:
        /*013c*/ 	.word	index@(.nv.constant0._ZN10layer_norm13ln_fwd_kernelINS_13Kernel_traitsIf6__halfS2_S2_fjLj3072ELj1ELj1ELj4ELj16ENS_18Kernel_traits_baseILj3072EfS2_S2_S2_fjLj128EEEEELb1ELb0ELb1ELb1EEEvNS_9FwdParamsE)
        /*0140*/ 	.short	0x0210
        /*0142*/ 	.short	0x00e8


	//----- nvinfo : EIATTR_SW_WAR
	.align		4
.L_2622:
        /*0144*/ 	.byte	0x04, 0x36
        /*0146*/ 	.short	(.L_2624 - .L_2623)
.L_2623:
        /*0148*/ 	.word	0x00000008
.L_2624:


//--------------------- .nv.info._ZN10layer_norm13ln_fwd_kernelINS_13Kernel_traitsIf6__halfS2_S2_fjLj3072ELj1ELj1ELj4ELj16ENS_18Kernel_traits_baseILj3072EfS2_S2_S2_fjLj128EEEEELb1ELb1ELb0ELb0EEEvNS_9FwdParamsE --------------------------
	.section	.nv.info._ZN10layer_norm13ln_fwd_kernelINS_13Kernel_traitsIf6__halfS2_S2_fjLj3072ELj1ELj1ELj4ELj16ENS_18Kernel_traits_baseILj3072EfS2_S2_S2_fjLj128EEEEELb1ELb1ELb0ELb0EEEvNS_9FwdParamsE,"",@"SHT_CUDA_INFO"
	.sectionflags	@""
	.align	4


	//----- nvinfo : EIATTR_CUDA_API_VERSION
	.align		4
        /*0000*/ 	.byte	0x04, 0x37
        /*0002*/ 	.short	(.L_2626 - .L_2625)
.L_2625:
        /*0004*/ 	.word	0x00000082


	//----- nvinfo : EIATTR_KPARAM_INFO
	.align		4
.L_2626:
        /*0008*/ 	.byte	0x04, 0x17
        /*000a*/ 	.short	(.L_2628 - .L_2627)
.L_2627:
        /*000c*/ 	.word	0x00000000
        /*0010*/ 	.short	0x0000
        /*0012*/ 	.short	0x0000
        /*0014*/ 	.byte	0x00, 0xf0, 0xa1, 0x03


	//----- nvinfo : EIATTR_SPARSE_MMA_MASK
	.align		4
.L_2628:
        /*0018*/ 	.byte	0x03, 0x50
        /*001a*/ 	.short	0x0000


	//----- nvinfo : EIATTR_MAXREG_COUNT
	.align		4
        /*001c*/ 	.byte	0x03, 0x1b
        /*001e*/ 	.short	0x00ff


	//----- nvinfo : EIATTR_NUM_BARRIERS
	.align		4
        /*0020*/ 	.byte	0x02, 0x4c
        /*0022*/ 	.byte	0x01
	.zero		1


	//----- nvinfo : EIATTR_MERCURY_ISA_VERSION
	.align		4
        /*0024*/ 	.byte	0x03, 0x5f
        /*0026*/ 	.short	0x0101


	//----- nvinfo : EIATTR_COOP_GROUP_MASK_REGIDS
	.align		4
        /*0028*/ 	.byte	0x04, 0x29
        /*002a*/ 	.short	(.L_2630 - .L_2629)


	//   ....[0]....
.L_2629:
        /*002c*/ 	.word	0xffffffff


	//   ....[1]....
        /*0030*/ 	.word	0xffffffff


	//   ....[2]....
        /*0034*/ 	.word	0xffffffff


	//   ....[3]....
        /*0038*/ 	.word	0xffffffff


	//   ....[4]....
        /*003c*/ 	.word	0xffffffff


	//   ....[5]....
        /*0040*/ 	.word	0xffffffff


	//   ....[6]....
        /*0044*/ 	.word	0xffffffff


	//   ....[7]....
        /*0048*/ 	.word	0xffffffff


	//   ....[8]....
        /*004c*/ 	.word	0xffffffff


	//   ....[9]....
        /*0050*/ 	.word	0xffffffff


	//   ....[10]....
        /*0054*/ 	.word	0xffffffff


	//   ....[11]....
        /*0058*/ 	.word	0xffffffff


	//   ....[12]....
        /*005c*/ 	.word	0xffffffff


	//   ....[13]....
        /*0060*/ 	.word	0xffffffff


	//   ....[14]....
        /*0064*/ 	.word	0xffffffff


	//   ....[15]....
        /*0068*/ 	.word	0xffffffff


	//   ....[16]....
        /*006c*/ 	.word	0xffffffff


	//   ....[17]....
        /*0070*/ 	.word	0xffffffff


	//   ....[18]....
        /*0074*/ 	.word	0x0500006c


	//   ....[19]....
        /*0078*/ 	.word	0x0500006c


	//   ....[20]....
        /*007c*/ 	.word	0x0500006c


	//   ....[21]....
        /*0080*/ 	.word	0x0500006c


	//   ....[22]....
        /*0084*/ 	.word	0x0500006c


	//   ....[23]....
        /*0088*/ 	.word	0x0500006c


	//   ....[24]....
        /*008c*/ 	.word	0x0500006c


	//   ....[25]....
        /*0090*/ 	.word	0x0500006c


	//   ....[26]....
        /*0094*/ 	.word	0x0500006c


	//   ....[27]....
        /*0098*/ 	.word	0x0500006c


	//----- nvinfo : EIATTR_COOP_GROUP_INSTR_OFFSETS
	.align		4
.L_2630:
        /*009c*/ 	.byte	0x04, 0x28
        /*009e*/ 	.short	(.L_2632 - .L_2631)


	//   ....[0]....
.L_2631:
        /*00a0*/ 	.word	0x000099a0


	//   ....[1]....
        /*00a4*/ 	.word	0x000099c0


	//   ....[2]....
        /*00a8*/ 	.word	0x000099e0


	//   ....[3]....
        /*00ac*/ 	.word	0x00009a00


	//   ....[4]....
        /*00b0*/ 	.word	0x00009a20


	//   ....[5]....
        /*00b4*/ 	.word	0x00009d60


	//   ....[6]....
        /*00b8*/ 	.word	0x00009d80


	//   ....[7]....
        /*00bc*/ 	.word	0x00009da0


	//   ....[8]....
        /*00c0*/ 	.word	0x00009dc0


	//   ....[9]....
        /*00c4*/ 	.word	0x00009de0


	//   ....[10]....
        /*00c8*/ 	.word	0x00009f60


	//   ....[11]....
        /*00cc*/ 	.word	0x00009fa0


	//   ....[12]....
        /*00d0*/ 	.word	0x0000a000


	//   ....[13]....
        /*00d4*/ 	.word	0x0000a080


	//   ....[14]....
        /*00d8*/ 	.word	0x0000a090


	//   ....[15]....
        /*00dc*/ 	.word	0x0000a0a0


	//   ....[16]....
        /*00e0*/ 	.word	0x0000a1a0


	//   ....[17]....
        /*00e4*/ 	.word	0x0000a1b0


	//   ....[18]....
        /*00e8*/ 	.word	0x0000a9b0


	//   ....[19]....
        /*00ec*/ 	.word	0x0000aa20


	//   ....[20]....
        /*00f0*/ 	.word	0x0000aa90


	//   ....[21]....
        /*00f4*/ 	.word	0x0000ab00


	//   ....[22]....
        /*00f8*/ 	.word	0x0000ab70


	//   ....[23]....
        /*00fc*/ 	.word	0x0000af00


	//   ....[24]....
        /*0100*/ 	.word	0x0000af70


	//   ....[25]....
        /*0104*/ 	.word	0x0000afe0


	//   ....[26]....
        /*0108*/ 	.word	0x0000b050


	//   ....[27]....
        /*010c*/ 	.word	0x0000b0c0


	//----- nvinfo : EIATTR_EXIT_INSTR_OFFSETS
	.align		4
.L_2632:
        /*0110*/ 	.byte	0x04, 0x1c
        /*0112*/ 	.short	(.L_2634 - .L_2633)


	//   ....[0]....
.L_2633:
        /*0114*/ 	.word	0x00000a40


	//   ....[1]....
        /*0118*/ 	.word	0x0000a950


	//----- nvinfo : EIATTR_MAX_THREADS
	.align		4
.L_2634:
        /*011c*/ 	.byte	0x04, 0x05
        /*011e*/ 	.short	(.L_2636 - .L_2635)
.L_2635:
        /*0120*/ 	.word	0x00000080
        /*0124*/ 	.word	0x00000001
        /*0128*/ 	.word	0x00000001


	//----- nvinfo : EIATTR_CRS_STACK_SIZE
	.align		4
.L_2636:
        /*012c*/ 	.byte	0x04, 0x1e
        /*012e*/ 	.short	(.L_2638 - .L_2637)
.L_2637:
        /*0130*/ 	.word	0x00000000


	//----- nvinfo : EIATTR_CBANK_PARAM_SIZE
	.align		4
.L_2638:
        /*0134*/ 	.byte	0x03, 0x19
        /*0136*/ 	.short	0x00e8


	//----- nvinfo : EIATTR_PARAM_CBANK
	.align		4
        /*0138*/ 	.byte	0x04, 0x0a
        /*013a*/ 	.short	(.L_2640 - .L_2639)
	.align		4
.L_2639:
        /*013c*/ 	.word	index@(.nv.constant0._ZN10layer_norm13ln_fwd_kernelINS_13Kernel_traitsIf6__halfS2_S2_fjLj3072ELj1ELj1ELj4ELj16ENS_18Kernel_traits_baseILj3072EfS2_S2_S2_fjLj128EEEEELb1ELb1ELb0ELb0EEEvNS_9FwdParamsE)
        /*0140*/ 	.short	0x0210
        /*0142*/ 	.short	0x00e8


	//----- nvinfo : EIATTR_SW_WAR
	.align		4
.L_2640:
        /*0144*/ 	.byte	0x04, 0x36
        /*0146*/ 	.short	(.L_2642 - .L_2641)
.L_2641:
        /*0148*/ 	.word	0x00000008
.L_2642:


//--------------------- .nv.info._ZN10layer_norm13ln_fwd_kernelINS_13Kernel_traitsIf6__halfS2_S2_fjLj3072ELj1ELj1ELj4ELj16ENS_18Kernel_traits_baseILj3072EfS2_S2_S2_fjLj128EEEEELb1ELb1ELb0ELb1EEEvNS_9FwdParamsE --------------------------
	.section	.nv.info._ZN10layer_norm13ln_fwd_kernelINS_13Kernel_traitsIf6__halfS2_S2_fjLj3072ELj1ELj1ELj4ELj16ENS_18Kernel_traits_baseILj3072EfS2_S2_S2_fjLj128EEEEELb1ELb1ELb0ELb1EEEvNS_9FwdParamsE,"",@"SHT_CUDA_INFO"
	.sectionflags	@""
	.align	4


	//----- nvinfo : EIATTR_CUDA_API_VERSION
	.align		4
        /*0000*/ 	.byte	0x04, 0x37
        /*0002*/ 	.short	(.L_2644 - .L_2643)
.L_2643:
        /*0004*/ 	.word	0x00000082


	//----- nvinfo : EIATTR_KPARAM_INFO
	.align		4
.L_2644:
        /*0008*/ 	.byte	0x04, 0x17
        /*000a*/ 	.short	(.L_2646 - .L_2645)
.L_2645:
        /*000c*/ 	.word	0x00000000
        /*0010*/ 	.short	0x0000
        /*0012*/ 	.short	0x0000
        /*0014*/ 	.byte	0x00, 0xf0, 0xa1, 0x03


	//----- nvinfo : EIATTR_SPARSE_MMA_MASK
	.align		4
.L_2646:
        /*0018*/ 	.byte	0x03, 0x50
        /*001a*/ 	.short	0x0000


	//----- nvinfo : EIATTR_MAXREG_COUNT
	.align		4
        /*001c*/ 	.byte	0x03, 0x1b
        /*001e*/ 	.short	0x00ff


	//----- nvinfo : EIATTR_NUM_BARRIERS
	.align		4
        /*0020*/ 	.byte	0x02, 0x4c
        /*0022*/ 	.byte	0x01
	.zero		1


	//----- nvinfo : EIATTR_MERCURY_ISA_VERSION
	.align		4
        /*0024*/ 	.byte	0x03, 0x5f
        /*0026*/ 	.short	0x0101


	//----- nvinfo : EIATTR_COOP_GROUP_MASK_REGIDS
	.align		4
        /*0028*/ 	.byte	0x04, 0x29
        /*002a*/ 	.short	(.L_2648 - .L_2647)


	//   ....[0]....
.L_2647:
        /*002c*/ 	.word	0xffffffff


	//   ....[1]....
        /*0030*/ 	.word	0xffffffff


	//   ....[2]....
        /*0034*/ 	.word	0xffffffff


	//   ....[3]....
        /*0038*/ 	.word	0xffffffff


	//   ....[4]....
        /*003c*/ 	.word	0xffffffff


	//   ....[5]....
        /*0040*/ 	.word	0xffffffff


	//   ....[6]....
        /*0044*/ 	.word	0xffffffff


	//   ....[7]....
        /*0048*/ 	.word	0xffffffff


	//   ....[8]....
        /*004c*/ 	.word	0xffffffff


	//   ....[9]....
        /*0050*/ 	.word	0xffffffff


	//   ....[10]....
        /*0054*/ 	.word	0xffffffff


	//   ....[11]....
        /*0058*/ 	.word	0xffffffff


	//   ....[12]....
        /*005c*/ 	.word	0xffffffff


	//   ....[13]....
        /*0060*/ 	.word	0xffffffff


	//   ....[14]....
        /*0064*/ 	.word	0xffffffff


	//   ....[15]....
        /*0068*/ 	.word	0xffffffff


	//   ....[16]....
        /*006c*/ 	.word	0xffffffff


	//   ....[17]....
        /*0070*/ 	.word	0xffffffff


	//   ....[18]....
        /*0074*/ 	.word	0x05000068


	//   ....[19]....
        /*0078*/ 	.word	0x05000068


	//   ....[20]....
        /*007c*/ 	.word	0x05000068


	//   ....[21]....
        /*0080*/ 	.word	0x05000068


	//   ....[22]....
        /*0084*/ 	.word	0x05000068


	//   ....[23]....
        /*0088*/ 	.word	0x05000068


	//   ....[24]....
        /*008c*/ 	.word	0x05000068


	//   ....[25]....
        /*0090*/ 	.word	0x05000068


	//   ....[26]....
        /*0094*/ 	.word	0x05000068


	//   ....[27]....
        /*0098*/ 	.word	0x05000068


	//----- nvinfo : EIATTR_COOP_GROUP_INSTR_OFFSETS
	.align		4
.L_2648:
        /*009c*/ 	.byte	0x04, 0x28
        /*009e*/ 	.short	(.L_2650 - .L_2649)


	//   ....[0]....
.L_2649:
        /*00a0*/ 	.word	0x00009280


	//   ....[1]....
        /*00a4*/ 	.word	0x000092a0


	//   ....[2]....
        /*00a8*/ 	.word	0x000092c0


	//   ....[3]....
        /*00ac*/ 	.word	0x000092e0


	//   ....[4]....
        /*00b0*/ 	.word	0x00009300


	//   ....[5]....
        /*00b4*/ 	.word	0x00009630


	//   ....[6]....
        /*00b8*/ 	.word	0x00009650


	//   ....[7]....
        /*00bc*/ 	.word	0x00009670


	//   ....[8]....
        /*00c0*/ 	.word	0x00009690


	//   ....[9]....
        /*00c4*/ 	.word	0x000096b0


	//   ....[10]....
        /*00c8*/ 	.word	0x00009820


	//   ....[11]....
        /*00cc*/ 	.word	0x00009890


	//   ....[12]....
        /*00d0*/ 	.word	0x000098b0


	//   ....[13]....
        /*00d4*/ 	.word	0x000098c0


	//   ....[14]....
        /*00d8*/ 	.word	0x00009980


	//   ....[15]....
        /*00dc*/ 	.word	0x000099b0


	//   ....[16]....
        /*00e0*/ 	.word	0x00009a50


	//   ....[17]....
        /*00e4*/ 	.word	0x00009a80


	//   ....[18]....
        /*00e8*/ 	.word	0x0000a1b0


	//   ....[19]....
        /*00ec*/ 	.word	0x0000a220


	//   ....[20]....
        /*00f0*/ 	.word	0x0000a290


	//   ....[21]....
        /*00f4*/ 	.word	0x0000a300


	//   ....[22]....
        /*00f8*/ 	.word	0x0000a370


	//   ....[23]....
        /*00fc*/ 	.word	0x0000a6f0


	//   ....[24]....
        /*0100*/ 	.word	0x0000a760


	//   ....[25]....
        /*0104*/ 	.word	0x0000a7d0


	//   ....[26]....
        /*0108*/ 	.word	0x0000a840


	//   ....[27]....
        /*010c*/ 	.word	0x0000a8b0


	//----- nvinfo : EIATTR_EXIT_INSTR_OFFSETS
	.align		4
.L_2650:
        /*0110*/ 	.byte	0x04, 0x1c
        /*0112*/ 	.short	(.L_2652 - .L_2651)


	//   ....[0]....
.L_2651:
        /*0114*/ 	.word	0x000006f0


	//   ....[1]....
        /*0118*/ 	.word	0x0000a150


	//----- nvinfo : EIATTR_MAX_THREADS
	.align		4
.L_2652:
        /*011c*/ 	.byte	0x04, 0x05
        /*011e*/ 	.short	(.L_2654 - .L_2653)
.L_2653:
        /*0120*/ 	.word	0x00000080
        /*0124*/ 	.word	0x00000001
        /*0128*/ 	.word	0x00000001


	//----- nvinfo : EIATTR_CRS_STACK_SIZE
	.align		4
.L_2654:
        /*012c*/ 	.byte	0x04, 0x1e
        /*012e*/ 	.short	(.L_2656 - .L_2655)
.L_2655:
        /*0130*/ 	.word	0x00000000


	//----- nvinfo : EIATTR_CBANK_PARAM_SIZE
	.align		4
.L_2656:
        /*0134*/ 	.byte	0x03, 0x19
        /*0136*/ 	.short	0x00e8


	//----- nvinfo : EIATTR_PARAM_CBANK
	.align		4
        /*0138*/ 	.byte	0x04, 0x0a
        /*013a*/ 	.short	(.L_2658 - .L_2657)
	.align		4
.L_2657:
        /*013c*/ 	.word	index@(.nv.constant0._ZN10layer_norm13ln_fwd_kernelINS_13Kernel_traitsIf6__halfS2_S2_fjLj3072ELj1ELj1ELj4ELj16ENS_18Kernel_traits_baseILj3072EfS2_S2_S2_fjLj128EEEEELb1ELb1ELb0ELb1EEEvNS_9FwdParamsE)
        /*0140*/ 	.short	0x0210
        /*0142*/ 	.short	0x00e8


	//----- nvinfo : EIATTR_SW_WAR
	.align		4
.L_2658:
        /*0144*/ 	.byte	0x04, 0x36
        /*0146*/ 	.short	(.L_2660 - .L_2659)
.L_2659:
        /*0148*/ 	.word	0x00000008
.L_2660:


//--------------------- .nv.info._ZN10layer_norm13ln_fwd_kernelINS_13Kernel_traitsIf6__halfS2_S2_fjLj3072ELj1ELj1ELj4ELj16ENS_18Kernel_traits_baseILj3072EfS2_S2_S2_fjLj128EEEEELb1ELb1ELb1ELb0EEEvNS_9FwdParamsE --------------------------
	.section	.nv.info._ZN10layer_norm13ln_fwd_kernelINS_13Kernel_traitsIf6__halfS2_S2_fjLj3072ELj1ELj1ELj4ELj16ENS_18Kernel_traits_baseILj3072EfS2_S2_S2_fjLj128EEEEELb1ELb1ELb1ELb0EEEvNS_9FwdParamsE,"",@"SHT_CUDA_INFO"
	.sectionflags	@""
	.align	4


	//----- nvinfo : EIATTR_CUDA_API_VERSION
	.align		4
        /*0000*/ 	.byte	0x04, 0x37
        /*0002*/ 	.short	(.L_2662 - .L_2661)
.L_2661:
        /*0004*/ 	.word	0x00000082


	//----- nvinfo : EIATTR_KPARAM_INFO
	.align		4
.L_2662:
        /*0008*/ 	.byte	0x04, 0x17
        /*000a*/ 	.short	(.L_2664 - .L_2663)
.L_2663:
        /*000c*/ 	.word	0x00000000
        /*0010*/ 	.short	0x0000
        /*0012*/ 	.short	0x0000
        /*0014*/ 	.byte	0x00, 0xf0, 0xa1, 0x03


	//----- nvinfo : EIATTR_SPARSE_MMA_MASK
	.align		4
.L_2664:
        /*0018*/ 	.byte	0x03, 0x50
        /*001a*/ 	.short	0x0000


	//----- nvinfo : EIATTR_MAXREG_COUNT
	.align		4
        /*001c*/ 	.byte	0x03, 0x1b
        /*001e*/ 	.short	0x00ff


	//----- nvinfo : EIATTR_NUM_BARRIERS
	.align		4
        /*0020*/ 	.byte	0x02, 0x4c
        /*0022*/ 	.byte	0x01
	.zero		1


	//----- nvinfo : EIATTR_MERCURY_ISA_VERSION
	.align		4
        /*0024*/ 	.byte	0x03, 0x5f
        /*0026*/ 	.short	0x0101


	//----- nvinfo : EIATTR_COOP_GROUP_MASK_REGIDS
	.align		4
        /*0028*/ 	.byte	0x04, 0x29
        /*002a*/ 	.short	(.L_2666 - .L_2665)


	//   ....[0]....
.L_2665:
        /*002c*/ 	.word	0xffffffff


	//   ....[1]....
        /*0030*/ 	.word	0xffffffff


	//   ....[2]....
        /*0034*/ 	.word	0xffffffff


	//   ....[3]....
        /*0038*/ 	.word	0xffffffff


	//   ....[4]....
        /*003c*/ 	.word	0xffffffff


	//   ....[5]....
        /*0040*/ 	.word	0xffffffff


	//   ....[6]....
        /*0044*/ 	.word	0xffffffff


	//   ....[7]....
        /*0048*/ 	.word	0xffffffff


	//   ....[8]....
        /*004c*/ 	.word	0xffffffff


	//   ....[9]....
        /*0050*/ 	.word	0xffffffff


	//   ....[10]....
        /*0054*/ 	.word	0xffffffff


	//   ....[11]....
        /*0058*/ 	.word	0xffffffff


	//   ....[12]....
        /*005c*/ 	.word	0xffffffff


	//   ....[13]....
        /*0060*/ 	.word	0xffffffff


	//   ....[14]....
        /*0064*/ 	.word	0xffffffff


	//   ....[15]....
        /*0068*/ 	.word	0xffffffff


	//   ....[16]....
        /*006c*/ 	.word	0xffffffff


	//   ....[17]....
        /*0070*/ 	.word	0xffffffff


	//   ....[18]....
        /*0074*/ 	.word	0x05000084


	//   ....[19]....
        /*0078*/ 	.word	0x05000084


	//   ....[20]....
        /*007c*/ 	.word	0x05000084


	//   ....[21]....
        /*0080*/ 	.word	0x05000084


	//   ....[22]....
        /*0084*/ 	.word	0x05000084


	//   ....[23]....
        /*0088*/ 	.word	0x05000084


	//   ....[24]....
        /*008c*/ 	.word	0x05000084


	//   ....[25]....
        /*0090*/ 	.word	0x05000084


	//   ....[26]....
        /*0094*/ 	.word	0x05000084


	//   ....[27]....
        /*0098*/ 	.word	0x05000084


	//----- nvinfo : EIATTR_COOP_GROUP_INSTR_OFFSETS
	.align		4
.L_2666:
        /*009c*/ 	.byte	0x04, 0x28
        /*009e*/ 	.short	(.L_2668 - .L_2667)


	//   ....[0]....
.L_2667:
        /*00a0*/ 	.word	0x0000a950


	//   ....[1]....
        /*00a4*/ 	.word	0x0000a970


	//   ....[2]....
        /*00a8*/ 	.word	0x0000a990


	//   ....[3]....
        /*00ac*/ 	.word	0x0000a9b0


	//   ....[4]....
        /*00b0*/ 	.word	0x0000a9d0


	//   ....[5]....
        /*00b4*/ 	.word	0x0000ad10


	//   ....[6]....
        /*00b8*/ 	.word	0x0000ad30


	//   ....[7]....
        /*00bc*/ 	.word	0x0000ad50


	//   ....[8]....
        /*00c0*/ 	.word	0x0000ad70


	//   ....[9]....
        /*00c4*/ 	.word	0x0000ad90


	//   ....[10]....
        /*00c8*/ 	.word	0x0000af20


	//   ....[11]....
        /*00cc*/ 	.word	0x0000af70


	//   ....[12]....
        /*00d0*/ 	.word	0x0000af90


	//   ....[13]....
        /*00d4*/ 	.word	0x0000afa0


	//   ....[14]....
        /*00d8*/ 	.word	0x0000b070


	//   ....[15]....
        /*00dc*/ 	.word	0x0000b0a0


	//   ....[16]....
        /*00e0*/ 	.word	0x0000b140


	//   ....[17]....
        /*00e4*/ 	.word	0x0000b170


	//   ....[18]....
        /*00e8*/ 	.word	0x0000ba00


	//   ....[19]....
        /*00ec*/ 	.word	0x0000ba70


	//   ....[20]....
        /*00f0*/ 	.word	0x0000bae0


	//   ....[21]....
        /*00f4*/ 	.word	0x0000bb50


	//   ....[22]....
        /*00f8*/ 	.word	0x0000bbc0


	//   ....[23]....
        /*00fc*/ 	.word	0x0000bf50


	//   ....[24]....
        /*0100*/ 	.word	0x0000bfc0


	//   ....[25]....
        /*0104*/ 	.word	0x0000c030


	//   ....[26]....
        /*0108*/ 	.word	0x0000c0a0


	//   ....[27]....
        /*010c*/ 	.word	0x0000c110


	//----- nvinfo : EIATTR_EXIT_INSTR_OFFSETS
	.align		4
.L_2668:
        /*0110*/ 	.byte	0x04, 0x1c
        /*0112*/ 	.short	(.L_2670 - .L_2669)


	//   ....[0]....
.L_2669:
        /*0114*/ 	.word	0x00000a30


	//   ....[1]....
        /*0118*/ 	.word	0x0000b9a0


	//----- nvinfo : EIATTR_MAX_THREADS
	.align		4
.L_2670:
        /*011c*/ 	.byte	0x04, 0x05
        /*011e*/ 	.short	(.L_2672 - .L_2671)
.L_2671:
        /*0120*/ 	.word	0x00000080
        /*0124*/ 	.word	0x00000001
        /*0128*/ 	.word	0x00000001


	//----- nvinfo : EIATTR_CRS_STACK_SIZE
	.align		4
.L_2672:
        /*012c*/ 	.byte	0x04, 0x1e
        /*012e*/ 	.short	(.L_2674 - .L_2673)
.L_2673:
        /*0130*/ 	.word	0x00000000


	//----- nvinfo : EIATTR_CBANK_PARAM_SIZE
	.align		4
.L_2674:
        /*0134*/ 	.byte	0x03, 0x19
        /*0136*/ 	.short	0x00e8


	//----- nvinfo : EIATTR_PARAM_CBANK
	.align		4
        /*0138*/ 	.byte	0x04, 0x0a
        /*013a*/ 	.short	(.L_2676 - .L_2675)
	.align		4
.L_2675:
        /*013c*/ 	.word	index@(.nv.constant0._ZN10layer_norm13ln_fwd_kernelINS_13Kernel_traitsIf6__halfS2_S2_fjLj3072ELj1ELj1ELj4ELj16ENS_18Kernel_traits_baseILj3072EfS2_S2_S2_fjLj128EEEEELb1ELb1ELb1ELb0EEEvNS_9FwdParamsE)
        /*0140*/ 	.short	0x0210
        /*0142*/ 	.short	0x00e8


	//----- nvinfo : EIATTR_SW_WAR
	.align		4
.L_2676:
        /*0144*/ 	.byte	0x04, 0x36
        /*0146*/ 	.short	(.L_2678 - .L_2677)
.L_2677:
        /*0148*/ 	.word	0x00000008
.L_2678:


//--------------------- .nv.info._ZN10layer_norm13ln_fwd_kernelINS_13Kernel_traitsIf6__halfS2_S2_fjLj3072ELj1ELj1ELj4ELj16ENS_18Kernel_traits_baseILj3072EfS2_S2_S2_fjLj128EEEEELb1ELb1ELb1ELb1EEEvNS_9FwdParamsE --------------------------
	.section	.nv.info._ZN10layer_norm13ln_fwd_kernelINS_13Kernel_traitsIf6__halfS2_S2_fjLj3072ELj1ELj1ELj4ELj16ENS_18Kernel_traits_baseILj3072EfS2_S2_S2_fjLj128EEEEELb1ELb1ELb1ELb1EEEvNS_9FwdParamsE,"",@"SHT_CUDA_INFO"
	.sectionflags	@""
	.align	4


	//----- nvinfo : EIATTR_CUDA_API_VERSION
	.align		4
        /*0000*/ 	.byte	0x04, 0x37
        /*0002*/ 	.short	(.L_2680 - .L_2679)
.L_2679:
        /*0004*/ 	.word	0x00000082


	//----- nvinfo : EIATTR_KPARAM_INFO
	.align		4
.L_2680:
        /*0008*/ 	.byte	0x04, 0x17
        /*000a*/ 	.short	(.L_2682 - .L_2681)
.L_2681:
        /*000c*/ 	.word	0x00000000
        /*0010*/ 	.short	0x0000
        /*0012*/ 	.short	0x0000
        /*0014*/ 	.byte	0x00, 0xf0, 0xa1, 0x03


	//----- nvinfo : EIATTR_SPARSE_MMA_MASK
	.align		4
.L_2682:
        /*0018*/ 	.byte	0x03, 0x50
        /*001a*/ 	.short	0x0000


	//----- nvinfo : EIATTR_MAXREG_COUNT
	.align		4
        /*001c*/ 	.byte	0x03, 0x1b
        /*001e*/ 	.short	0x00ff


	//----- nvinfo : EIATTR_NUM_BARRIERS
	.align		4
        /*0020*/ 	.byte	0x02, 0x4c
        /*0022*/ 	.byte	0x01
	.zero		1


	//----- nvinfo : EIATTR_MERCURY_ISA_VERSION
	.align		4
        /*0024*/ 	.byte	0x03, 0x5f
        /*0026*/ 	.short	0x0101


	//----- nvinfo : EIATTR_COOP_GROUP_MASK_REGIDS
	.align		4
        /*0028*/ 	.byte	0x04, 0x29
        /*002a*/ 	.short	(.L_2684 - .L_2683)


	//   ....[0]....
.L_2683:
        /*002c*/ 	.word	0xffffffff


	//   ....[1]....
        /*0030*/ 	.word	0xffffffff


	//   ....[2]....
        /*0034*/ 	.word	0xffffffff


	//   ....[3]....
        /*0038*/ 	.word	0xffffffff


	//   ....[4]....
        /*003c*/ 	.word	0xffffffff


	//   ....[5]....
        /*0040*/ 	.word	0xffffffff


	//   ....[6]....
        /*0044*/ 	.word	0xffffffff


	//   ....[7]....
        /*0048*/ 	.word	0xffffffff


	//   ....[8]....
        /*004c*/ 	.word	0xffffffff


	//   ....[9]....
        /*0050*/ 	.word	0xffffffff


	//   ....[10]....
        /*0054*/ 	.word	0xffffffff


	//   ....[11]....
        /*0058*/ 	.word	0xffffffff


	//   ....[12]....
        /*005c*/ 	.word	0xffffffff


	//   ....[13]....
        /*0060*/ 	.word	0xffffffff


	//   ....[14]....
        /*0064*/ 	.word	0xffffffff


	//   ....[15]....
        /*0068*/ 	.word	0xffffffff


	//   ....[16]....
        /*006c*/ 	.word	0xffffffff


	//   ....[17]....
        /*0070*/ 	.word	0xffffffff


	//   ....[18]....
        /*0074*/ 	.word	0x05000078


	//   ....[19]....
        /*0078*/ 	.word	0x05000078


	//   ....[20]....
        /*007c*/ 	.word	0x05000078


	//   ....[21]....
        /*0080*/ 	.word	0x05000078


	//   ....[22]....
        /*0084*/ 	.word	0x05000078


	//   ....[23]....
        /*0088*/ 	.word	0x05000078


	//   ....[24]....
        /*008c*/ 	.word	0x05000078


	//   ....[25]....
        /*0090*/ 	.word	0x05000078


	//   ....[26]....
        /*0094*/ 	.word	0x05000078


	//   ....[27]....
        /*0098*/ 	.word	0x05000078


	//----- nvinfo : EIATTR_COOP_GROUP_INSTR_OFFSETS
	.align		4
.L_2684:
        /*009c*/ 	.byte	0x04, 0x28
        /*009e*/ 	.short	(.L_2686 - .L_2685)


	//   ....[0]....
.L_2685:
        /*00a0*/ 	.word	0x0000a4d0


	//   ....[1]....
        /*00a4*/ 	.word	0x0000a4f0


	//   ....[2]....
        /*00a8*/ 	.word	0x0000a510


	//   ....[3]....
        /*00ac*/ 	.word	0x0000a530


	//   ....[4]....
        /*00b0*/ 	.word	0x0000a550


	//   ....[5]....
        /*00b4*/ 	.word	0x0000a880


	//   ....[6]....
        /*00b8*/ 	.word	0x0000a8a0


	//   ....[7]....
        /*00bc*/ 	.word	0x0000a8c0


	//   ....[8]....
        /*00c0*/ 	.word	0x0000a8e0


	//   ....[9]....
        /*00c4*/ 	.word	0x0000a900


	//   ....[10]....
        /*00c8*/ 	.word	0x0000aa60


	//   ....[11]....
        /*00cc*/ 	.word	0x0000aae0


	//   ....[12]....
        /*00d0*/ 	.word	0x0000ab00


	//   ....[13]....
        /*00d4*/ 	.word	0x0000ab10


	//   ....[14]....
        /*00d8*/ 	.word	0x0000abd0


	//   ....[15]....
        /*00dc*/ 	.word	0x0000ac00


	//   ....[16]....
        /*00e0*/ 	.word	0x0000aca0


	//   ....[17]....
        /*00e4*/ 	.word	0x0000acd0


	//   ....[18]....
        /*00e8*/ 	.word	0x0000b490


	//   ....[19]....
        /*00ec*/ 	.word	0x0000b500


	//   ....[20]....
        /*00f0*/ 	.word	0x0000b570


	//   ....[21]....
        /*00f4*/ 	.word	0x0000b5e0


	//   ....[22]....
        /*00f8*/ 	.word	0x0000b650


	//   ....[23]....
        /*00fc*/ 	.word	0x0000b9d0


	//   ....[24]....
        /*0100*/ 	.word	0x0000ba40


	//   ....[25]....
        /*0104*/ 	.word	0x0000bab0


	//   ....[26]....
        /*0108*/ 	.word	0x0000bb20


	//   ....[27]....
        /*010c*/ 	.word	0x0000bb90


	//----- nvinfo : EIATTR_EXIT_INSTR_OFFSETS
	.align		4
.L_2686:
        /*0110*/ 	.byte	0x04, 0x1c
        /*0112*/ 	.short	(.L_2688 - .L_2687)


	//   ....[0]....
.L_2687:
        /*0114*/ 	.word	0x000006f0


	//   ....[1]....
        /*0118*/ 	.word	0x0000b430


	//----- nvinfo : EIATTR_MAX_THREADS
	.align		4
.L_2688:
        /*011c*/ 	.byte	0x04, 0x05
        /*011e*/ 	.short	(.L_2690 - .L_2689)
.L_2689:
        /*0120*/ 	.word	0x00000080
        /*0124*/ 	.word	0x00000001
        /*0128*/ 	.word	0x00000001


	//----- nvinfo : EIATTR_CRS_STACK_SIZE
	.align		4
.L_2690:
        /*012c*/ 	.byte	0x04, 0x1e
        /*012e*/ 	.short	(.L_2692 - .L_2691)
.L_2691:
        /*0130*/ 	.word	0x00000000


	//----- nvinfo : EIATTR_CBANK_PARAM_SIZE
	.align		4
.L_2692:
        /*0134*/ 	.byte	0x03, 0x19
        /*0136*/ 	.short	0x00e8


	//----- nvinfo : EIATTR_PARAM_CBANK
	.align		4
        /*0138*/ 	.byte	0x04, 0x0a
        /*013a*/ 	.short	(.L_2694 - .L_2693)
	.align		4
.L_2693:
        /*013c*/ 	.word	index@(.nv.constant0._ZN10layer_norm13ln_fwd_kernelINS_13Kernel_traitsIf6__halfS2_S2_fjLj3072ELj1ELj1ELj4ELj16ENS_18Kernel_traits_baseILj3072EfS2_S2_S2_fjLj128EEEEELb1ELb1ELb1ELb1EEEvNS_9FwdParamsE)
        /*0140*/ 	.short	0x0210
        /*0142*/ 	.short	0x00e8


	//----- nvinfo : EIATTR_SW_WAR
	.align		4
.L_2694:
        /*0144*/ 	.byte	0x04, 0x36
        /*0146*/ 	.short	(.L_2696 - .L_2695)
.L_2695:
        /*0148*/ 	.word	0x00000008
.L_2696:


//--------------------- .nv.info._ZN10layer_norm13ln_fwd_kernelINS_13Kernel_traitsI6__halfS2_fS2_fjLj3072ELj1ELj1ELj4ELj16ENS_18Kernel_traits_baseILj3072ES2_S2_fS2_fjLj128EEEEELb0ELb0ELb0ELb0EEEvNS_9FwdParamsE --------------------------
	.section	.nv.info._ZN10layer_norm13ln_fwd_kernelINS_13Kernel_traitsI6__halfS2_fS2_fjLj3072ELj1ELj1ELj4ELj16ENS_18Kernel_traits_baseILj3072ES2_S2_fS2_fjLj128EEEEELb0ELb0ELb0ELb0EEEvNS_9FwdParamsE,"",@"SHT_CUDA_INFO"
	.sectionflags	@""
	.align	4


	//----- nvinfo : EIATTR_CUDA_API_VERSION
	.align		4
        /*0000*/ 	.byte	0x04, 0x37
        /*0002*/ 	.short	(.L_2698 - .L_2697)
.L_2697:
        /*0004*/ 	.word	0x00000082


	//----- nvinfo : EIATTR_KPARAM_INFO
	.align		4
.L_2698:
        /*0008*/ 	.byte	0x04, 0x17
        /*000a*/ 	.short	(.L_2700 - .L_2699)
.L_2699:
        /*000c*/ 	.word	0x00000000
        /*0010*/ 	.short	0x0000
        /*0012*/ 	.short	0x0000
        /*0014*/ 	.byte	0x00, 0xf0, 0xa1, 0x03


	//----- nvinfo : EIATTR_SPARSE_MMA_MASK
	.align		4
.L_2700:
        /*0018*/ 	.byte	0x03, 0x50
        /*001a*/ 	.short	0x0000


	//----- nvinfo : EIATTR_MAXREG_COUNT
	.align		4
        /*001c*/ 	.byte	0x03, 0x1b
        /*001e*/ 	.short	0x00ff


	//----- nvinfo : EIATTR_NUM_BARRIERS
	.align		4
        /*0020*/ 	.byte	0x02, 0x4c
        /*0022*/ 	.byte	0x01
	.zero		1


	//----- nvinfo : EIATTR_MERCURY_ISA_VERSION
	.align		4
        /*0024*/ 	.byte	0x03, 0x5f
        /*0026*/ 	.short	0x0101


	//----- nvinfo : EIATTR_COOP_GROUP_MASK_REGIDS
	.align		4
        /*0028*/ 	.byte	0x04, 0x29
        /*002a*/ 	.short	(.L_2702 - .L_2701)


	//   ....[0]....
.L_2701:
        /*002c*/ 	.word	0xffffffff


	//   ....[1]....
        /*0030*/ 	.word	0xffffffff


	//   ....[2]....
        /*0034*/ 	.word	0xffffffff


	//   ....[3]....
        /*0038*/ 	.word	0xffffffff


	//   ....[4]....
        /*003c*/ 	.word	0xffffffff


	//   ....[5]....
        /*0040*/ 	.word	0xffffffff


	//   ....[6]....
        /*0044*/ 	.word	0xffffffff


	//   ....[7]....
        /*0048*/ 	.word	0xffffffff


	//   ....[8]....
        /*004c*/ 	.word	0xffffffff


	//   ....[9]....
        /*0050*/ 	.word	0xffffffff


	//   ....[10]....
        /*0054*/ 	.word	0xffffffff


	//   ....[11]....
        /*0058*/ 	.word	0xffffffff


	//   ....[12]....
        /*005c*/ 	.word	0xffffffff


	//   ....[13]....
        /*0060*/ 	.word	0xffffffff


	//   ....[14]....
        /*0064*/ 	.word	0xffffffff


	//   ....[15]....
        /*0068*/ 	.word	0xffffffff


	//   ....[16]....
        /*006c*/ 	.word	0xffffffff


	//   ....[17]....
        /*0070*/ 	.word	0xffffffff


	//   ....[18]....
        /*0074*/ 	.word	0x05000061


	//   ....[19]....
        /*0078*/ 	.word	0x05000061


	//   ....[20]....
        /*007c*/ 	.word	0x05000061


	//   ....[21]....
        /*0080*/ 	.word	0x05000061


	//   ....[22]....
        /*0084*/ 	.word	0x05000061


	//   ....[23]....
        /*0088*/ 	.word	0x05000061


	//   ....[24]....
        /*008c*/ 	.word	0x05000061


	//   ....[25]....
        /*0090*/ 	.word	0x05000061


	//   ....[26]....
        /*0094*/ 	.word	0x05000061


	//   ....[27]....
        /*0098*/ 	.word	0x05000061


	//----- nvinfo : EIATTR_COOP_GROUP_INSTR_OFFSETS
	.align		4
.L_2702:
        /*009c*/ 	.byte	0x04, 0x28
        /*009e*/ 	.short	(.L_2704 - .L_2703)


	//   ....[0]....
.L_2703:
        /*00a0*/ 	.word	0x000013a0


	//   ....[1]....
        /*00a4*/ 	.word	0x000013c0


	//   ....[2]....
        /*00a8*/ 	.word	0x000013e0


	//   ....[3]....
        /*00ac*/ 	.word	0x00001400


	//   ....[4]....
        /*00b0*/ 	.word	0x00001420


	//   ....[5]....
        /*00b4*/ 	.word	0x00001760


	//   ....[6]....
        /*00b8*/ 	.word	0x00001780


	//   ....[7]....
        /*00bc*/ 	.word	0x000017a0


	//   ....[8]....
        /*00c0*/ 	.word	0x000017c0


	//   ....[9]....
        /*00c4*/ 	.word	0x000017e0


	//   ....[10]....
        /*00c8*/ 	.word	0x00001980


	//   ....[11]....
        /*00cc*/ 	.word	0x000019d0


	//   ....[12]....
        /*00d0*/ 	.word	0x000019f0


	//   ....[13]....
        /*00d4*/ 	.word	0x00001a00


	//   ....[14]....
        /*00d8*/ 	.word	0x00001ac0


	//   ....[15]....
        /*00dc*/ 	.word	0x00001b00


	//   ....[16]....
        /*00e0*/ 	.word	0x00001ba0


	//   ....[17]....
        /*00e4*/ 	.word	0x00001bd0


	//   ....[18]....
        /*00e8*/ 	.word	0x000023a0


	//   ....[19]....
        /*00ec*/ 	.word	0x00002410


	//   ....[20]....
        /*00f0*/ 	.word	0x00002480


	//   ....[21]....
        /*00f4*/ 	.word	0x000024f0


	//   ....[22]....
        /*00f8*/ 	.word	0x00002560


	//   ....[23]....
        /*00fc*/ 	.word	0x000028f0


	//   ....[24]....
        /*0100*/ 	.word	0x00002960


	//   ....[25]....
        /*0104*/ 	.word	0x000029d0


	//   ....[26]....
        /*0108*/ 	.word	0x00002a40


	//   ....[27]....
        /*010c*/ 	.word	0x00002ab0


	//----- nvinfo : EIATTR_EXIT_INSTR_OFFSETS
	.align		4
.L_2704:
        /*0110*/ 	.byte	0x04, 0x1c
        /*0112*/ 	.short	(.L_2706 - .L_2705)


	//   ....[0]....
.L_2705:
        /*0114*/ 	.word	0x000003d0


	//   ....[1]....
        /*0118*/ 	.word	0x00002340


	//----- nvinfo : EIATTR_MAX_THREADS
	.align		4
.L_2706:
        /*011c*/ 	.byte	0x04, 0x05
        /*011e*/ 	.short	(.L_2708 - .L_2707)
.L_2707:
        /*0120*/ 	.word	0x00000080
        /*0124*/ 	.word	0x00000001
        /*0128*/ 	.word	0x00000001


	//----- nvinfo : EIATTR_CRS_STACK_SIZE
	.align		4
.L_2708:
        /*012c*/ 	.byte	0x04, 0x1e
        /*012e*/ 	.short	(.L_2710 - .L_2709)
.L_2709:
        /*0130*/ 	.word	0x00000000


	//----- nvinfo : EIATTR_CBANK_PARAM_SIZE
	.align		4
.L_2710:
        /*0134*/ 	.byte	0x03, 0x19
        /*0136*/ 	.short	0x00e8


	//----- nvinfo : EIATTR_PARAM_CBANK
	.align		4
        /*0138*/ 	.byte	0x04, 0x0a
        /*013a*/ 	.short	(.L_2712 - .L_2711)
	.align		4
.L_2711:
        /*013c*/ 	.word	index@(.nv.constant0._ZN10layer_norm13ln_fwd_kernelINS_13Kernel_traitsI6__halfS2_fS2_fjLj3072ELj1ELj1ELj4ELj16ENS_18Kernel_traits_baseILj3072ES2_S2_fS2_fjLj128EEEEELb0ELb0ELb0ELb0EEEvNS_9FwdParamsE)
        /*0140*/ 	.short	0x0210
        /*0142*/ 	.short	0x00e8


	//----- nvinfo : EIATTR_SW_WAR
	.align		4
.L_2712:
        /*0144*/ 	.byte	0x04, 0x36
        /*0146*/ 	.short	(.L_2714 - .L_2713)
.L_2713:
        /*0148*/ 	.word	0x00000008
.L_2714:


//--------------------- .nv.info._ZN10layer_norm13ln_fwd_kernelINS_13Kernel_traitsI6__halfS2_fS2_fjLj3072ELj1ELj1ELj4ELj16ENS_18Kernel_traits_baseILj3072ES2_S2_fS2_fjLj128EEEEELb0ELb0ELb0ELb1EEEvNS_9FwdParamsE --------------------------
	.section	.nv.info._ZN10layer_norm13ln_fwd_kernelINS_13Kernel_traitsI6__halfS2_fS2_fjLj3072ELj1ELj1ELj4ELj16ENS_18Kernel_traits_baseILj3072ES2_S2_fS2_fjLj128EEEEELb0ELb0ELb0ELb1EEEvNS_9FwdParamsE,"",@"SHT_CUDA_INFO"
	.sectionflags	@""
	.align	4


	//----- nvinfo : EIATTR_CUDA_API_VERSION
	.align		4
        /*0000*/ 	.byte	0x04, 0x37
        /*0002*/ 	.short	(.L_2716 - .L_2715)
.L_2715:
        /*0004*/ 	.word	0x00000082


	//----- nvinfo : EIATTR_KPARAM_INFO
	.align		4
.L_2716:
        /*0008*/ 	.byte	0x04, 0x17
        /*000a*/ 	.short	(.L_2718 - .L_2717)
.L_2717:
        /*000c*/ 	.word	0x00000000
        /*0010*/ 	.short	0x0000
        /*0012*/ 	.short	0x0000
        /*0014*/ 	.byte	0x00, 0xf0, 0xa1, 0x03


	//----- nvinfo : EIATTR_SPARSE_MMA_MASK
	.align		4
.L_2718:
        /*0018*/ 	.byte	0x03, 0x50
        /*001a*/ 	.short	0x0000


	//----- nvinfo : EIATTR_MAXREG_COUNT
	.align		4
        /*001c*/ 	.byte	0x03, 0x1b
        /*001e*/ 	.short	0x00ff


	//----- nvinfo : EIATTR_NUM_BARRIERS
	.align		4
        /*0020*/ 	.byte	0x02, 0x4c
        /*0022*/ 	.byte	0x01
	.zero		1


	//----- nvinfo : EIATTR_MERCURY_ISA_VERSION
	.align		4
        /*0024*/ 	.byte	0x03, 0x5f
        /*0026*/ 	.short	0x0101


	//----- nvinfo : EIATTR_COOP_GROUP_MASK_REGIDS
	.align		4
        /*0028*/ 	.byte	0x04, 0x29
        /*002a*/ 	.short	(.L_2720 - .L_2719)


	//   ....[0]....
.L_2719:
        /*002c*/ 	.word	0xffffffff


	//   ....[1]....
        /*0030*/ 	.word	0xffffffff


	//   ....[2]....
        /*0034*/ 	.word	0xffffffff


	//   ....[3]....
        /*0038*/ 	.word	0xffffffff


	//   ....[4]....
        /*003c*/ 	.word	0xffffffff


	//   ....[5]....
        /*0040*/ 	.word	0xffffffff


	//   ....[6]....
        /*0044*/ 	.word	0xffffffff


	//   ....[7]....
        /*0048*/ 	.word	0xffffffff


	//   ....[8]....
        /*004c*/ 	.word	0xffffffff


	//   ....[9]....
        /*0050*/ 	.word	0xffffffff


	//   ....[10]....
        /*0054*/ 	.word	0xffffffff


	//   ....[11]....
        /*0058*/ 	.word	0xffffffff


	//   ....[12]....
        /*005c*/ 	.word	0xffffffff


	//   ....[13]....
        /*0060*/ 	.word	0xffffffff


	//   ....[14]....
        /*0064*/ 	.word	0xffffffff


	//   ....[15]....
        /*0068*/ 	.word	0xffffffff


	//   ....[16]....
        /*006c*/ 	.word	0xffffffff


	//   ....[17]....
        /*0070*/ 	.word	0xffffffff


	//   ....[18]....
        /*0074*/ 	.word	0x0500004d


	//   ....[19]....
        /*0078*/ 	.word	0x0500004d


	//   ....[20]....
        /*007c*/ 	.word	0x0500004d


	//   ....[21]....
        /*0080*/ 	.word	0x0500004d


	//   ....[22]....
        /*0084*/ 	.word	0x0500004d


	//   ....[23]....
        /*0088*/ 	.word	0x0500004d


	//   ....[24]....
        /*008c*/ 	.word	0x0500004d


	//   ....[25]....
        /*0090*/ 	.word	0x0500004d


	//   ....[26]....
        /*0094*/ 	.word	0x0500004d


	//   ....[27]....
        /*0098*/ 	.word	0x0500004d


	//----- nvinfo : EIATTR_COOP_GROUP_INSTR_OFFSETS
	.align		4
.L_2720:
        /*009c*/ 	.byte	0x04, 0x28
        /*009e*/ 	.short	(.L_2722 - .L_2721)


	//   ....[0]....
.L_2721:
        /*00a0*/ 	.word	0x00001040


	//   ....[1]....
        /*00a4*/ 	.word	0x00001060


	//   ....[2]....
        /*00a8*/ 	.word	0x00001080


	//   ....[3]....
        /*00ac*/ 	.word	0x000010a0


	//   ....[4]....
        /*00b0*/ 	.word	0x000010c0


	//   ....[5]....
        /*00b4*/ 	.word	0x000013f0


	//   ....[6]....
        /*00b8*/ 	.word	0x00001410


	//   ....[7]....
        /*00bc*/ 	.word	0x00001430


	//   ....[8]....
        /*00c0*/ 	.word	0x00001450


	//   ....[9]....
        /*00c4*/ 	.word	0x00001470


	//   ....[10]....
        /*00c8*/ 	.word	0x000015d0


	//   ....[11]....
        /*00cc*/ 	.word	0x00001620


	//   ....[12]....
        /*00d0*/ 	.word	0x00001650


	//   ....[13]....
        /*00d4*/ 	.word	0x00001660


	//   ....[14]....
        /*00d8*/ 	.word	0x00001720


	//   ....[15]....
        /*00dc*/ 	.word	0x00001750


	//   ....[16]....
        /*00e0*/ 	.word	0x00001800


	//   ....[17]....
        /*00e4*/ 	.word	0x00001810


	//   ....[18]....
        /*00e8*/ 	.word	0x00001f30


	//   ....[19]....
        /*00ec*/ 	.word	0x00001fa0


	//   ....[20]....
        /*00f0*/ 	.word	0x00002010


	//   ....[21]....
        /*00f4*/ 	.word	0x00002080


	//   ....[22]....
        /*00f8*/ 	.word	0x000020f0


	//   ....[23]....
        /*00fc*/ 	.word	0x00002470


	//   ....[24]....
        /*0100*/ 	.word	0x000024e0


	//   ....[25]....
        /*0104*/ 	.word	0x00002550


	//   ....[26]....
        /*0108*/ 	.word	0x000025c0


	//   ....[27]....
        /*010c*/ 	.word	0x00002630


	//----- nvinfo : EIATTR_EXIT_INSTR_OFFSETS
	.align		4
.L_2722:
        /*0110*/ 	.byte	0x04, 0x1c
        /*0112*/ 	.short	(.L_2724 - .L_2723)


	//   ....[0]....
.L_2723:
        /*0114*/ 	.word	0x00000140


	//   ....[1]....
        /*0118*/ 	.word	0x00001ed0


	//----- nvinfo : EIATTR_MAX_THREADS
	.align		4
.L_2724:
        /*011c*/ 	.byte	0x04, 0x05
        /*011e*/ 	.short	(.L_2726 - .L_2725)
.L_2725:
        /*0120*/ 	.word	0x00000080
        /*0124*/ 	.word	0x00000001
        /*0128*/ 	.word	0x00000001


	//----- nvinfo : EIATTR_CRS_STACK_SIZE
	.align		4
.L_2726:
        /*012c*/ 	.byte	0x04, 0x1e
        /*012e*/ 	.short	(.L_2728 - .L_2727)
.L_2727:
        /*0130*/ 	.word	0x00000000


	//----- nvinfo : EIATTR_CBANK_PARAM_SIZE
	.align		4
.L_2728:
        /*0134*/ 	.byte	0x03, 0x19
        /*0136*/ 	.short	0x00e8


	//----- nvinfo : EIATTR_PARAM_CBANK
	.align		4
        /*0138*/ 	.byte	0x04, 0x0a
        /*013a*/ 	.short	(.L_2730 - .L_2729)
	.align		4
.L_2729:
        /*013c*/ 	.word	index@(.nv.constant0._ZN10layer_norm13ln_fwd_kernelINS_13Kernel_traitsI6__halfS2_fS2_fjLj3072ELj1ELj1ELj4ELj16ENS_18Kernel_traits_baseILj3072ES2_S2_fS2_fjLj128EEEEELb0ELb0ELb0ELb1EEEvNS_9FwdParamsE)
        /*0140*/ 	.short	0x0210
        /*0142*/ 	.short	0x00e8


	//----- nvinfo : EIATTR_SW_WAR
	.align		4
.L_2730:
        /*0144*/ 	.byte	0x04, 0x36
        /*0146*/ 	.short	(.L_2732 - .L_2731)
.L_2731:
        /*0148*/ 	.word	0x00000008
.L_2732:


//--------------------- .nv.info._ZN10layer_norm13ln_fwd_kernelINS_13Kernel_traitsI6__halfS2_fS2_fjLj3072ELj1ELj1ELj4ELj16ENS_18Kernel_traits_baseILj3072ES2_S2_fS2_fjLj128EEEEELb0ELb0ELb1ELb0EEEvNS_9FwdParamsE --------------------------
	.section	.nv.info._ZN10layer_norm13ln_fwd_kernelINS_13Kernel_traitsI6__halfS2_fS2_fjLj3072ELj1ELj1ELj4ELj16ENS_18Kernel_traits_baseILj3072ES2_S2_fS2_fjLj128EEEEELb0ELb0ELb1ELb0EEEvNS_9FwdParamsE,"",@"SHT_CUDA_INFO"
	.sectionflags	@""
	.align	4


	//----- nvinfo : EIATTR_CUDA_API_VERSION
	.align		4
        /*0000*/ 	.byte	0x04, 0x37
        /*0002*/ 	.short	(.L_2734 - .L_2733)
.L_2733:
        /*0004*/ 	.word	0x00000082


	//----- nvinfo : EIATTR_KPARAM_INFO
	.align		4
.L_2734:
        /*0008*/ 	.byte	0x04, 0x17
        /*000a*/ 	.short	(.L_2736 - .L_2735)
.L_2735:
        /*000c*/ 	.word	0x00000000
        /*0010*/ 	.short	0x0000
        /*0012*/ 	.short	0x0000
        /*0014*/ 	.byte	0x00, 0xf0, 0xa1, 0x03


	//----- nvinfo : EIATTR_SPARSE_MMA_MASK
	.align		4
.L_2736:
        /*0018*/ 	.byte	0x03, 0x50
        /*001a*/ 	.short	0x0000


	//----- nvinfo : EIATTR_MAXREG_COUNT
	.align		4
        /*001c*/ 	.byte	0x03, 0x1b
        /*001e*/ 	.short	0x00ff


	//----- nvinfo : EIATTR_NUM_BARRIERS
	.align		4
        /*0020*/ 	.byte	0x02, 0x4c
        /*0022*/ 	.byte	0x01
	.zero		1


	//----- nvinfo : EIATTR_MERCURY_ISA_VERSION
	.align		4
        /*0024*/ 	.byte	0x03, 0x5f
        /*0026*/ 	.short	0x0101


	//----- nvinfo : EIATTR_COOP_GROUP_MASK_REGIDS
	.align		4
        /*0028*/ 	.byte	0x04, 0x29
        /*002a*/ 	.short	(.L_2738 - .L_2737)


	//   ....[0]....
.L_2737:
        /*002c*/ 	.word	0xffffffff


	//   ....[1]....
        /*0030*/ 	.word	0xffffffff


	//   ....[2]....
        /*0034*/ 	.word	0xffffffff


	//   ....[3]....
        /*0038*/ 	.word	0xffffffff


	//   ....[4]....
        /*003c*/ 	.word	0xffffffff


	//   ....[5]....
        /*0040*/ 	.word	0xffffffff


	//   ....[6]....
        /*0044*/ 	.word	0xffffffff


	//   ....[7]....
        /*0048*/ 	.word	0xffffffff


	//   ....[8]....
        /*004c*/ 	.word	0xffffffff


	//   ....[9]....
        /*0050*/ 	.word	0xffffffff


	//   ....[10]....
        /*0054*/ 	.word	0xffffffff


	//   ....[11]....
        /*0058*/ 	.word	0xffffffff


	//   ....[12]....
        /*005c*/ 	.word	0xffffffff


	//   ....[13]....
        /*0060*/ 	.word	0xffffffff


	//   ....[14]....
        /*0064*/ 	.word	0xffffffff


	//   ....[15]....
        /*0068*/ 	.word	0xffffffff


	//   ....[16]....
        /*006c*/ 	.word	0xffffffff


	//   ....[17]....
        /*0070*/ 	.word	0xffffffff


	//   ....[18]....
        /*0074*/ 	.word	0x05000069


	//   ....[19]....
        /*0078*/ 	.word	0x05000069


	//   ....[20]....
        /*007c*/ 	.word	0x05000069


	//   ....[21]....
        /*0080*/ 	.word	0x05000069


	//   ....[22]....
        /*0084*/ 	.word	0x05000069


	//   ....[23]....
        /*0088*/ 	.word	0x05000069


	//   ....[24]....
        /*008c*/ 	.word	0x05000069


	//   ....[25]....
        /*0090*/ 	.word	0x05000069


	//   ....[26]....
        /*0094*/ 	.word	0x05000069


	//   ....[27]....
        /*0098*/ 	.word	0x05000069


	//----- nvinfo : EIATTR_COOP_GROUP_INSTR_OFFSETS
	.align		4
.L_2738:
        /*009c*/ 	.byte	0x04, 0x28
        /*009e*/ 	.short	(.L_2740 - .L_2739)


	//   ....[0]....
.L_2739:
        /*00a0*/ 	.word	0x00001ce0


	//   ....[1]....
        /*00a4*/ 	.word	0x00001d00


	//   ....[2]....
        /*00a8*/ 	.word	0x00001d20


	//   ....[3]....
        /*00ac*/ 	.word	0x00001d40


	//   ....[4]....
        /*00b0*/ 	.word	0x00001d60


	//   ....[5]....
        /*00b4*/ 	.word	0x000020a0


	//   ....[6]....
        /*00b8*/ 	.word	0x000020c0


	//   ....[7]....
        /*00bc*/ 	.word	0x000020e0


	//   ....[8]....
        /*00c0*/ 	.word	0x00002100


	//   ....[9]....
        /*00c4*/ 	.word	0x00002120


	//   ....[10]....
        /*00c8*/ 	.word	0x00002270


	//   ....[11]....
        /*00cc*/ 	.word	0x00002300


	//   ....[12]....
        /*00d0*/ 	.word	0x00002370


	//   ....[13]....
        /*00d4*/ 	.word	0x00002380


	//   ....[14]....
        /*00d8*/ 	.word	0x00002400


	//   ....[15]....
        /*00dc*/ 	.word	0x00002430


	//   ....[16]....
        /*00e0*/ 	.word	0x000024d0


	//   ....[17]....
        /*00e4*/ 	.word	0x00002500


	//   ....[18]....
        /*00e8*/ 	.word	0x00002d70


	//   ....[19]....
        /*00ec*/ 	.word	0x00002de0


	//   ....[20]....
        /*00f0*/ 	.word	0x00002e50


	//   ....[21]....
        /*00f4*/ 	.word	0x00002ec0


	//   ....[22]....
        /*00f8*/ 	.word	0x00002f30


	//   ....[23]....
        /*00fc*/ 	.word	0x000032b0


	//   ....[24]....
        /*0100*/ 	.word	0x00003320


	//   ....[25]....
        /*0104*/ 	.word	0x00003390


	//   ....[26]....
        /*0108*/ 	.word	0x00003400


	//   ....[27]....
        /*010c*/ 	.word	0x00003470


	//----- nvinfo : EIATTR_EXIT_INSTR_OFFSETS
	.align		4
.L_2740:
        /*0110*/ 	.byte	0x04, 0x1c
        /*0112*/ 	.short	(.L_2742 - .L_2741)


	//   ....[0]....
.L_2741:
        /*0114*/ 	.word	0x000003d0


	//   ....[1]....
        /*0118*/ 	.word	0x00002d10


	//----- nvinfo : EIATTR_MAX_THREADS
	.align		4
.L_2742:
        /*011c*/ 	.byte	0x04, 0x05
        /*011e*/ 	.short	(.L_2744 - .L_2743)
.L_2743:
        /*0120*/ 	.word	0x00000080
        /*0124*/ 	.word	0x00000001
        /*0128*/ 	.word	0x00000001


	//----- nvinfo : EIATTR_CRS_STACK_SIZE
	.align		4
.L_2744:
        /*012c*/ 	.byte	0x04, 0x1e
        /*012e*/ 	.short	(.L_2746 - .L_2745)
.L_2745:
        /*0130*/ 	.word	0x00000000


	//----- nvinfo : EIATTR_CBANK_PARAM_SIZE
	.align		4
.L_2746:
        /*0134*/ 	.byte	0x03, 0x19
        /*0136*/ 	.short	0x00e8


	//----- nvinfo : EIATTR_PARAM_CBANK
	.align		4
        /*0138*/ 	.byte	0x04, 0x0a
        /*013a*/ 	.short	(.L_2748 - .L_2747)
	.align		4
.L_2747:
        /*013c*/ 	.word	index@(.nv.constant0._ZN10layer_norm13ln_fwd_kernelINS_13Kernel_traitsI6__halfS2_fS2_fjLj3072ELj1ELj1ELj4ELj16ENS_18Kernel_traits_baseILj3072ES2_S2_fS2_fjLj128EEEEELb0ELb0ELb1ELb0EEEvNS_9FwdParamsE)
        /*0140*/ 	.short	0x0210
        /*0142*/ 	.short	0x00e8


	//----- nvinfo : EIATTR_SW_WAR
	.align		4
.L_2748:
        /*0144*/ 	.byte	0x04, 0x36
        /*0146*/ 	.short	(.L_2750 - .L_2749)
.L_2749:
        /*0148*/ 	.word	0x00000008
.L_2750:


//--------------------- .nv.info._ZN10layer_norm13ln_fwd_kernelINS_13Kernel_traitsI6__halfS2_fS2_fjLj3072ELj1ELj1ELj4ELj16ENS_18Kernel_traits_baseILj3072ES2_S2_fS2_fjLj128EEEEELb0ELb0ELb1ELb1EEEvNS_9FwdParamsE --------------------------
	.section	.nv.info._ZN10layer_norm13ln_fwd_kernelINS_13Kernel_traitsI6__halfS2_fS2_fjLj3072ELj1ELj1ELj4ELj16ENS_18Kernel_traits_baseILj3072ES2_S2_fS2_fjLj128EEEEELb0ELb0ELb1ELb1EEEvNS_9FwdParamsE,"",@"SHT_CUDA_INFO"
	.sectionflags	@""
	.align	4


	//----- nvinfo : EIATTR_CUDA_API_VERSION
	.align		4
        /*0000*/ 	.byte	0x04, 0x37
        /*0002*/ 	.short	(.L_2752 - .L_2751)
.L_2751:
        /*0004*/ 	.word	0x00000082


	//----- nvinfo : EIATTR_KPARAM_INFO
	.align		4
.L_2752:
        /*0008*/ 	.byte	0x04, 0x17
        /*000a*/ 	.short	(.L_2754 - .L_2753)
.L_2753:
        /*000c*/ 	.word	0x00000000
        /*0010*/ 	.short	0x0000
        /*0012*/ 	.short	0x0000
        /*0014*/ 	.byte	0x00, 0xf0, 0xa1, 0x03


	//----- nvinfo : EIATTR_SPARSE_MMA_MASK
	.align		4
.L_2754:
        /*0018*/ 	.byte	0x03, 0x50
        /*001a*/ 	.short	0x0000


	//----- nvinfo : EIATTR_MAXREG_COUNT
	.align		4
        /*001c*/ 	.byte	0x03, 0x1b
        /*001e*/ 	.short	0x00ff


	//----- nvinfo : EIATTR_NUM_BARRIERS
	.align		4
        /*0020*/ 	.byte	0x02, 0x4c
        /*0022*/ 	.byte	0x01
	.zero		1


	//----- nvinfo : EIATTR_MERCURY_ISA_VERSION
	.align		4
        /*0024*/ 	.byte	0x03, 0x5f
        /*0026*/ 	.short	0x0101


	//----- nvinfo : EIATTR_COOP_GROUP_MASK_REGIDS
	.align		4
        /*0028*/ 	.byte	0x04, 0x29
        /*002a*/ 	.short	(.L_2756 - .L_2755)


	//   ....[0]....
.L_2755:
        /*002c*/ 	.word	0xffffffff


	//   ....[1]....
        /*0030*/ 	.word	0xffffffff


	//   ....[2]....
        /*0034*/ 	.word	0xffffffff


	//   ....[3]....
        /*0038*/ 	.word	0xffffffff


	//   ....[4]....
        /*003c*/ 	.word	0xffffffff


	//   ....[5]....
        /*0040*/ 	.word	0xffffffff


	//   ....[6]....
        /*0044*/ 	.word	0xffffffff


	//   ....[7]....
        /*0048*/ 	.word	0xffffffff


	//   ....[8]....
        /*004c*/ 	.word	0xffffffff


	//   ....[9]....
        /*0050*/ 	.word	0xffffffff


	//   ....[10]....
        /*0054*/ 	.word	0xffffffff


	//   ....[11]....
        /*0058*/ 	.word	0xffffffff


	//   ....[12]....
        /*005c*/ 	.word	0xffffffff


	//   ....[13]....
        /*0060*/ 	.word	0xffffffff


	//   ....[14]....
        /*0064*/ 	.word	0xffffffff


	//   ....[15]....
        /*0068*/ 	.word	0xffffffff


	//   ....[16]....
        /*006c*/ 	.word	0xffffffff


	//   ....[17]....
        /*0070*/ 	.word	0xffffffff


	//   ....[18]....
        /*0074*/ 	.word	0x05000066


	//   ....[19]....
        /*0078*/ 	.word	0x05000066


	//   ....[20]....
        /*007c*/ 	.word	0x05000066


	//   ....[21]....
        /*0080*/ 	.word	0x05000066


	//   ....[22]....
        /*0084*/ 	.word	0x05000066


	//   ....[23]....
        /*0088*/ 	.word	0x05000066


	//   ....[24]....
        /*008c*/ 	.word	0x05000066


	//   ....[25]....
        /*0090*/ 	.word	0x05000066


	//   ....[26]....
        /*0094*/ 	.word	0x05000066


	//   ....[27]....
        /*0098*/ 	.word	0x05000066


	//----- nvinfo : EIATTR_COOP_GROUP_INSTR_OFFSETS
	.align		4
.L_2756:
        /*009c*/ 	.byte	0x04, 0x28
        /*009e*/ 	.short	(.L_2758 - .L_2757)


	//   ....[0]....
.L_2757:
        /*00a0*/ 	.word	0x00001870


	//   ....[1]....
        /*00a4*/ 	.word	0x00001890


	//   ....[2]....
        /*00a8*/ 	.word	0x000018b0


	//   ....[3]....
        /*00ac*/ 	.word	0x000018d0


	//   ....[4]....
        /*00b0*/ 	.word	0x000018f0


	//   ....[5]....
        /*00b4*/ 	.word	0x00001c20


	//   ....[6]....
        /*00b8*/ 	.word	0x00001c40


	//   ....[7]....
        /*00bc*/ 	.word	0x00001c60


	//   ....[8]....
        /*00c0*/ 	.word	0x00001c80


	//   ....[9]....
        /*00c4*/ 	.word	0x00001ca0


	//   ....[10]....
        /*00c8*/ 	.word	0x00001e10


	//   ....[11]....
        /*00cc*/ 	.word	0x00001e60


	//   ....[12]....
        /*00d0*/ 	.word	0x00001e80


	//   ....[13]....
        /*00d4*/ 	.word	0x00001e90


	//   ....[14]....
        /*00d8*/ 	.word	0x00001f50


	//   ....[15]....
        /*00dc*/ 	.word	0x00001f80


	//   ....[16]....
        /*00e0*/ 	.word	0x00002020


	//   ....[17]....
        /*00e4*/ 	.word	0x00002050


	//   ....[18]....
        /*00e8*/ 	.word	0x00002840


	//   ....[19]....
        /*00ec*/ 	.word	0x000028b0


	//   ....[20]....
        /*00f0*/ 	.word	0x00002920


	//   ....[21]....
        /*00f4*/ 	.word	0x00002990


	//   ....[22]....
        /*00f8*/ 	.word	0x00002a00


	//   ....[23]....
        /*00fc*/ 	.word	0x00002d80


	//   ....[24]....
        /*0100*/ 	.word	0x00002df0


	//   ....[25]....
        /*0104*/ 	.word	0x00002e60


	//   ....[26]....
        /*0108*/ 	.word	0x00002ed0


	//   ....[27]....
        /*010c*/ 	.word	0x00002f40


	//----- nvinfo : EIATTR_EXIT_INSTR_OFFSETS
	.align		4
.L_2758:
        /*0110*/ 	.byte	0x04, 0x1c
        /*0112*/ 	.short	(.L_2760 - .L_2759)


	//   ....[0]....
.L_2759:
        /*0114*/ 	.word	0x00000150


	//   ....[1]....
        /*0118*/ 	.word	0x000027e0


	//----- nvinfo : EIATTR_MAX_THREADS
	.align		4
.L_2760:
        /*011c*/ 	.byte	0x04, 0x05
        /*011e*/ 	.short	(.L_2762 - .L_2761)
.L_2761:
        /*0120*/ 	.word	0x00000080
        /*0124*/ 	.word	0x00000001
        /*0128*/ 	.word	0x00000001


	//----- nvinfo : EIATTR_CRS_STACK_SIZE
	.align		4
.L_2762:
        /*012c*/ 	.byte	0x04, 0x1e
        /*012e*/ 	.short	(.L_2764 - .L_2763)
.L_2763:
        /*0130*/ 	.word	0x00000000


	//----- nvinfo : EIATTR_CBANK_PARAM_SIZE
	.align		4
.L_2764:
        /*0134*/ 	.byte	0x03, 0x19
        /*0136*/ 	.short	0x00e8


	//----- nvinfo : EIATTR_PARAM_CBANK
	.align		4
        /*0138*/ 	.byte	0x04, 0x0a
        /*013a*/ 	.short	(.L_2766 - .L_2765)
	.align		4
.L_2765:
        /*013c*/ 	.word	index@(.nv.constant0._ZN10layer_norm13ln_fwd_kernelINS_13Kernel_traitsI6__halfS2_fS2_fjLj3072ELj1ELj1ELj4ELj16ENS_18Kernel_traits_baseILj3072ES2_S2_fS2_fjLj128EEEEELb0ELb0ELb1ELb1EEEvNS_9FwdParamsE)
        /*0140*/ 	.short	0x0210
        /*0142*/ 	.short	0x00e8


	//----- nvinfo : EIATTR_SW_WAR
	.align		4
.L_2766:
        /*0144*/ 	.byte	0x04, 0x36
        /*0146*/ 	.short	(.L_2768 - .L_2767)
.L_2767:
        /*0148*/ 	.word	0x00000008
.L_2768:


//--------------------- .nv.info._ZN10layer_norm13ln_fwd_kernelINS_13Kernel_traitsI6__halfS2_fS2_fjLj3072ELj1ELj1ELj4ELj16ENS_18Kernel_traits_baseILj3072ES2_S2_fS2_fjLj128EEEEELb0ELb1ELb0ELb0EEEvNS_9FwdParamsE --------------------------
	.section	.nv.info._ZN10layer_norm13ln_fwd_kernelINS_13Kernel_traitsI6__halfS2_fS2_fjLj3072ELj1ELj1ELj4ELj16ENS_18Kernel_traits_baseILj3072ES2_S2_fS2_fjLj128EEEEELb0ELb1ELb0ELb0EEEvNS_9FwdParamsE,"",@"SHT_CUDA_INFO"
	.sectionflags	@""
	.align	4


	//----- nvinfo : EIATTR_CUDA_API_VERSION
	.align		4
        /*0000*/ 	.byte	0x04, 0x37
        /*0002*/ 	.short	(.L_2770 - .L_2769)
.L_2769:
        /*0004*/ 	.word	0x00000082


	//----- nvinfo : EIATTR_KPARAM_INFO
	.align		4
.L_2770:
        /*0008*/ 	.byte	0x04, 0x17
        /*000a*/ 	.short	(.L_2772 - .L_2771)
.L_2771:
        /*000c*/ 	.word	0x00000000
        /*0010*/ 	.short	0x0000
        /*0012*/ 	.short	0x0000
        /*0014*/ 	.byte	0x00, 0xf0, 0xa1, 0x03


	//----- nvinfo : EIATTR_SPARSE_MMA_MASK
	.align		4
.L_2772:
        /*0018*/ 	.byte	0x03, 0x50
        /*001a*/ 	.short	0x0000


	//----- nvinfo : EIATTR_MAXREG_COUNT
	.align		4
        /*001c*/ 	.byte	0x03, 0x1b
        /*001e*/ 	.short	0x00ff


	//----- nvinfo : EIATTR_NUM_BARRIERS
	.align		4
        /*0020*/ 	.byte	0x02, 0x4c
        /*0022*/ 	.byte	0x01
	.zero		1


	//----- nvinfo : EIATTR_MERCURY_ISA_VERSION
	.align		4
        /*0024*/ 	.byte	0x03, 0x5f
        /*0026*/ 	.short	0x0101


	//----- nvinfo : EIATTR_COOP_GROUP_MASK_REGIDS
	.align		4
        /*0028*/ 	.byte	0x04, 0x29
        /*002a*/ 	.short	(.L_2774 - .L_2773)


	//   ....[0]....
.L_2773:
        /*002c*/ 	.word	0xffffffff


	//   ....[1]....
        /*0030*/ 	.word	0xffffffff


	//   ....[2]....
        /*0034*/ 	.word	0xffffffff


	//   ....[3]....
        /*0038*/ 	.word	0xffffffff


	//   ....[4]....
        /*003c*/ 	.word	0xffffffff


	//   ....[5]....
        /*0040*/ 	.word	0xffffffff


	//   ....[6]....
        /*0044*/ 	.word	0xffffffff


	//   ....[7]....
        /*0048*/ 	.word	0xffffffff


	//   ....[8]....
        /*004c*/ 	.word	0xffffffff


	//   ....[9]....
        /*0050*/ 	.word	0xffffffff


	//   ....[10]....
        /*0054*/ 	.word	0xffffffff


	//   ....[11]....
        /*0058*/ 	.word	0xffffffff


	//   ....[12]....
        /*005c*/ 	.word	0xffffffff


	//   ....[13]....
        /*0060*/ 	.word	0xffffffff


	//   ....[14]....
        /*0064*/ 	.word	0xffffffff


	//   ....[15]....
        /*0068*/ 	.word	0xffffffff


	//   ....[16]....
        /*006c*/ 	.word	0xffffffff


	//   ....[17]....
        /*0070*/ 	.word	0xffffffff


	//   ....[18]....
        /*0074*/ 	.word	0x05000075


	//   ....[19]....
        /*0078*/ 	.word	0x05000075


	//   ....[20]....
        /*007c*/ 	.word	0x05000075


	//   ....[21]....
        /*0080*/ 	.word	0x05000075


	//   ....[22]....
        /*0084*/ 	.word	0x05000075


	//   ....[23]....
        /*0088*/ 	.word	0x05000075


	//   ....[24]....
        /*008c*/ 	.word	0x05000075


	//   ....[25]....
        /*0090*/ 	.word	0x05000075


	//   ....[26]....
        /*0094*/ 	.word	0x05000075


	//   ....[27]....
        /*0098*/ 	.word	0x05000075


	//----- nvinfo : EIATTR_COOP_GROUP_INSTR_OFFSETS
	.align		4
.L_2774:
        /*009c*/ 	.byte	0x04, 0x28
        /*009e*/ 	.short	(.L_2776 - .L_2775)


	//   ....[0]....
.L_2775:
        /*00a0*/ 	.word	0x00001770


	//   ....[1]....
        /*00a4*/ 	.word	0x00001790


	//   ....[2]....
        /*00a8*/ 	.word	0x000017b0


	//   ....[3]....
        /*00ac*/ 	.word	0x000017d0


	//   ....[4]....
        /*00b0*/ 	.word	0x000017f0


	//   ....[5]....
        /*00b4*/ 	.word	0x00001b30


	//   ....[6]....
        /*00b8*/ 	.word	0x00001b50


	//   ....[7]....
        /*00bc*/ 	.word	0x00001b70


	//   ....[8]....
        /*00c0*/ 	.word	0x00001b90


	//   ....[9]....
        /*00c4*/ 	.word	0x00001bb0


	//   ....[10]....
        /*00c8*/ 	.word	0x00001d10


	//   ....[11]....
        /*00cc*/ 	.word	0x00001db0


	//   ....[12]....
        /*00d0*/ 	.word	0x00001dc0


	//   ....[13]....
        /*00d4*/ 	.word	0x00001e10


	//   ....[14]....
        /*00d8*/ 	.word	0x00001e60


	//   ....[15]....
        /*00dc*/ 	.word	0x00001e80


	//   ....[16]....
        /*00e0*/ 	.word	0x00001f80


	//   ....[17]....
        /*00e4*/ 	.word	0x00001f90


	//   ....[18]....
        /*00e8*/ 	.word	0x00002770


	//   ....[19]....
        /*00ec*/ 	.word	0x000027e0


	//   ....[20]....
        /*00f0*/ 	.word	0x00002850


	//   ....[21]....
        /*00f4*/ 	.word	0x000028c0


	//   ....[22]....
        /*00f8*/ 	.word	0x00002930


	//   ....[23]....
        /*00fc*/ 	.word	0x00002cd0


	//   ....[24]....
        /*0100*/ 	.word	0x00002d40


	//   ....[25]....
        /*0104*/ 	.word	0x00002db0


	//   ....[26]....
        /*0108*/ 	.word	0x00002e20


	//   ....[27]....
        /*010c*/ 	.word	0x00002e90


	//----- nvinfo : EIATTR_EXIT_INSTR_OFFSETS
	.align		4
.L_2776:
        /*0110*/ 	.byte	0x04, 0x1c
        /*0112*/ 	.short	(.L_2778 - .L_2777)


	//   ....[0]....
.L_2777:
        /*0114*/ 	.word	0x00000480


	//   ....[1]....
        /*0118*/ 	.word	0x00002710


	//----- nvinfo : EIATTR_MAX_THREADS
	.align		4
.L_2778:
        /*011c*/ 	.byte	0x04, 0x05
        /*011e*/ 	.short	(.L_2780 - .L_2779)
.L_2779:
        /*0120*/ 	.word	0x00000080
        /*0124*/ 	.word	0x00000001
        /*0128*/ 	.word	0x00000001


	//----- nvinfo : EIATTR_CRS_STACK_SIZE
	.align		4
.L_2780:
        /*012c*/ 	.byte	0x04, 0x1e
        /*012e*/ 	.short	(.L_2782 - .L_2781)
.L_2781:
        /*0130*/ 	.word	0x00000000


	//----- nvinfo : EIATTR_CBANK_PARAM_SIZE
	.align		4
.L_2782:
        /*0134*/ 	.byte	0x03, 0x19
        /*0136*/ 	.short	0x00e8


	//----- nvinfo : EIATTR_PARAM_CBANK
	.align		4
        /*0138*/ 	.byte	0x04, 0x0a
        /*013a*/ 	.short	(.L_2784 - .L_2783)
	.align		4
.L_2783:
        /*013c*/ 	.word	index@(.nv.constant0._ZN10layer_norm13ln_fwd_kernelINS_13Kernel_traitsI6__halfS2_fS2_fjLj3072ELj1ELj1ELj4ELj16ENS_18Kernel_traits_baseILj3072ES2_S2_fS2_fjLj128EEEEELb0ELb1ELb0ELb0EEEvNS_9FwdParamsE)
        /*0140*/ 	.short	0x0210
        /*0142*/ 	.short	0x00e8


	//----- nvinfo : EIATTR_SW_WAR
	.align		4
.L_2784:
        /*0144*/ 	.byte	0x04, 0x36
        /*0146*/ 	.short	(.L_2786 - .L_2785)
.L_2785:
        /*0148*/ 	.word	0x00000008
.L_2786:


//--------------------- .nv.info._ZN10layer_norm13ln_fwd_kernelINS_13Kernel_traitsI6__halfS2_fS2_fjLj3072ELj1ELj1ELj4ELj16ENS_18Kernel_traits_baseILj3072ES2_S2_fS2_fjLj128EEEEELb0ELb1ELb0ELb1EEEvNS_9FwdParamsE --------------------------
	.section	.nv.info._ZN10layer_norm13ln_fwd_kernelINS_13Kernel_traitsI6__halfS2_fS2_fjLj3072ELj1ELj1ELj4ELj16ENS_18Kernel_traits_baseILj3072ES2_S2_fS2_fjLj128EEEEELb0ELb1ELb0ELb1EEEvNS_9FwdParamsE,"",@"SHT_CUDA_INFO"
	.sectionflags	@""
	.align	4


	//----- nvinfo : EIATTR_CUDA_API_VERSION
	.align		4
        /*0000*/ 	.byte	0x04, 0x37
        /*0002*/ 	.short	(.L_2788 - .L_2787)
.L_2787:
        /*0004*/ 	.word	0x00000082


	//----- nvinfo : EIATTR_KPARAM_INFO
	.align		4
.L_2788:
        /*0008*/ 	.byte	0x04, 0x17
        /*000a*/ 	.short	(.L_2790 - .L_2789)
.L_2789:
        /*000c*/ 	.word	0x00000000
        /*0010*/ 	.short	0x0000
        /*0012*/ 	.short	0x0000
        /*0014*/ 	.byte	0x00, 0xf0, 0xa1, 0x03


	//----- nvinfo : EIATTR_SPARSE_MMA_MASK
	.align		4
.L_2790:
        /*0018*/ 	.byte	0x03, 0x50
        /*001a*/ 	.short	0x0000


	//----- nvinfo : EIATTR_MAXREG_COUNT
	.align		4
        /*001c*/ 	.byte	0x03, 0x1b
        /*001e*/ 	.short	0x00ff


	//----- nvinfo : EIATTR_NUM_BARRIERS
	.align		4
        /*0020*/ 	.byte	0x02, 0x4c
        /*0022*/ 	.byte	0x01
	.zero		1


	//----- nvinfo : EIATTR_MERCURY_ISA_VERSION
	.align		4
        /*0024*/ 	.byte	0x03, 0x5f
        /*0026*/ 	.short	0x0101


	//----- nvinfo : EIATTR_COOP_GROUP_MASK_REGIDS
	.align		4
        /*0028*/ 	.byte	0x04, 0x29
        /*002a*/ 	.short	(.L_2792 - .L_2791)


	//   ....[0]....
.L_2791:
        /*002c*/ 	.word	0xffffffff


	//   ....[1]....
        /*0030*/ 	.word	0xffffffff


	//   ....[2]....
        /*0034*/ 	.word	0xffffffff


	//   ....[3]....
        /*0038*/ 	.word	0xffffffff


	//   ....[4]....
        /*003c*/ 	.word	0xffffffff


	//   ....[5]....
        /*0040*/ 	.word	0xffffffff


	//   ....[6]....
        /*0044*/ 	.word	0xffffffff


	//   ....[7]....
        /*0048*/ 	.word	0xffffffff


	//   ....[8]....
        /*004c*/ 	.word	0xffffffff


	//   ....[9]....
        /*0050*/ 	.word	0xffffffff


	//   ....[10]....
        /*0054*/ 	.word	0xffffffff


	//   ....[11]....
        /*0058*/ 	.word	0xffffffff


	//   ....[12]....
        /*005c*/ 	.word	0xffffffff


	//   ....[13]....
        /*0060*/ 	.word	0xffffffff


	//   ....[14]....
        /*0064*/ 	.word	0xffffffff


	//   ....[15]....
        /*0068*/ 	.word	0xffffffff


	//   ....[16]....
        /*006c*/ 	.word	0xffffffff


	//   ....[17]....
        /*0070*/ 	.word	0xffffffff


	//   ....[18]....
        /*0074*/ 	.word	0x0500002f


	//   ....[19]....
        /*0078*/ 	.word	0x0500002f


	//   ....[20]....
        /*007c*/ 	.word	0x0500002f


	//   ....[21]....
        /*0080*/ 	.word	0x0500002f


	//   ....[22]....
        /*0084*/ 	.word	0x0500002f


	//   ....[23]....
        /*0088*/ 	.word	0x0500002f


	//   ....[24]....
        /*008c*/ 	.word	0x0500002f


	//   ....[25]....
        /*0090*/ 	.word	0x0500002f


	//   ....[26]....
        /*0094*/ 	.word	0x0500002f


	//   ....[27]....
        /*0098*/ 	.word	0x0500002f


	//----- nvinfo : EIATTR_COOP_GROUP_INSTR_OFFSETS
	.align		4
.L_2792:
        /*009c*/ 	.byte	0x04, 0x28
        /*009e*/ 	.short	(.L_2794 - .L_2793)


	//   ....[0]....
.L_2793:
        /*00a0*/ 	.word	0x00001410


	//   ....[1]....
        /*00a4*/ 	.word	0x00001430


	//   ....[2]....
        /*00a8*/ 	.word	0x00001450


	//   ....[3]....
        /*00ac*/ 	.word	0x00001470


	//   ....[4]....
        /*00b0*/ 	.word	0x00001490


	//   ....[5]....
        /*00b4*/ 	.word	0x000017c0


	//   ....[6]....
        /*00b8*/ 	.word	0x000017e0


	//   ....[7]....
        /*00bc*/ 	.word	0x00001800


	//   ....[8]....
        /*00c0*/ 	.word	0x00001820


	//   ....[9]....
        /*00c4*/ 	.word	0x00001840


	//   ....[10]....
        /*00c8*/ 	.word	0x000019a0


	//   ....[11]....
        /*00cc*/ 	.word	0x000019e0


	//   ....[12]....
        /*00d0*/ 	.word	0x000019f0


	//   ....[13]....
        /*00d4*/ 	.word	0x00001ac0


	//   ....[14]....
        /*00d8*/ 	.word	0x00001ad0


	//   ....[15]....
        /*00dc*/ 	.word	0x00001b00


	//   ....[16]....
        /*00e0*/ 	.word	0x00001bd0


	//   ....[17]....
        /*00e4*/ 	.word	0x00001be0


	//   ....[18]....
        /*00e8*/ 	.word	0x00002300


	//   ....[19]....
        /*00ec*/ 	.word	0x00002360


	//   ....[20]....
        /*00f0*/ 	.word	0x000023c0


	//   ....[21]....
        /*00f4*/ 	.word	0x00002420


	//   ....[22]....
        /*00f8*/ 	.word	0x00002480


	//   ....[23]....
        /*00fc*/ 	.word	0x000027f0


	//   ....[24]....
        /*0100*/ 	.word	0x00002850


	//   ....[25]....
        /*0104*/ 	.word	0x000028b0


	//   ....[26]....
        /*0108*/ 	.word	0x00002910


	//   ....[27]....
        /*010c*/ 	.word	0x00002970


	//----- nvinfo : EIATTR_EXIT_INSTR_OFFSETS
	.align		4
.L_2794:
        /*0110*/ 	.byte	0x04, 0x1c
        /*0112*/ 	.short	(.L_2796 - .L_2795)


	//   ....[0]....
.L_2795:
        /*0114*/ 	.word	0x00000190


	//   ....[1]....
        /*0118*/ 	.word	0x000022b0


	//----- nvinfo : EIATTR_MAX_THREADS
	.align		4
.L_2796:
        /*011c*/ 	.byte	0x04, 0x05
        /*011e*/ 	.short	(.L_2798 - .L_2797)
.L_2797:
        /*0120*/ 	.word	0x00000080
        /*0124*/ 	.word	0x00000001
        /*0128*/ 	.word	0x00000001


	//----- nvinfo : EIATTR_CRS_STACK_SIZE
	.align		4
.L_2798:
        /*012c*/ 	.byte	0x04, 0x1e
        /*012e*/ 	.short	(.L_2800 - .L_2799)
.L_2799:
        /*0130*/ 	.word	0x00000000


	//----- nvinfo : EIATTR_CBANK_PARAM_SIZE
	.align		4
.L_2800:
        /*0134*/ 	.byte	0x03, 0x19
        /*0136*/ 	.short	0x00e8


	//----- nvinfo : EIATTR_PARAM_CBANK
	.align		4
        /*0138*/ 	.byte	0x04, 0x0a
        /*013a*/ 	.short	(.L_2802 - .L_2801)
	.align		4
.L_2801:
        /*013c*/ 	.word	index@(.nv.constant0._ZN10layer_norm13ln_fwd_kernelINS_13Kernel_traitsI6__halfS2_fS2_fjLj3072ELj1ELj1ELj4ELj16ENS_18Kernel_traits_baseILj3072ES2_S2_fS2_fjLj128EEEEELb0ELb1ELb0ELb1EEEvNS_9FwdParamsE)
        /*0140*/ 	.short	0x0210
        /*0142*/ 	.short	0x00e8


	//----- nvinfo : EIATTR_SW_WAR
	.align		4
.L_2802:
        /*0144*/ 	.byte	0x04, 0x36
        /*0146*/ 	.short	(.L_2804 - .L_2803)
.L_2803:
        /*0148*/ 	.word	0x00000008
.L_2804:


//--------------------- .nv.info._ZN10layer_norm13ln_fwd_kernelINS_13Kernel_traitsI6__halfS2_fS2_fjLj3072ELj1ELj1ELj4ELj16ENS_18Kernel_traits_baseILj3072ES2_S2_fS2_fjLj128EEEEELb0ELb1ELb1ELb0EEEvNS_9FwdParamsE --------------------------
	.section	.nv.info._ZN10layer_norm13ln_fwd_kernelINS_13Kernel_traitsI6__halfS2_fS2_fjLj3072ELj1ELj1ELj4ELj16ENS_18Kernel_traits_baseILj3072ES2_S2_fS2_fjLj128EEEEELb0ELb1ELb1ELb0EEEvNS_9FwdParamsE,"",@"SHT_CUDA_INFO"
	.sectionflags	@""
	.align	4


	//----- nvinfo : EIATTR_CUDA_API_VERSION
	.align		4
        /*0000*/ 	.byte	0x04, 0x37
        /*0002*/ 	.short	(.L_2806 - .L_2805)
.L_2805:
        /*0004*/ 	.word	0x00000082


	//----- nvinfo : EIATTR_KPARAM_INFO
	.align		4
.L_2806:
        /*0008*/ 	.byte	0x04, 0x17
        /*000a*/ 	.short	(.L_2808 - .L_2807)
.L_2807:
        /*000c*/ 	.word	0x00000000
        /*0010*/ 	.short	0x0000
        /*0012*/ 	.short	0x0000
        /*0014*/ 	.byte	0x00, 0xf0, 0xa1, 0x03


	//----- nvinfo : EIATTR_SPARSE_MMA_MASK
	.align		4
.L_2808:
        /*0018*/ 	.byte	0x03, 0x50
        /*001a*/ 	.short	0x0000


	//----- nvinfo : EIATTR_MAXREG_COUNT
	.align		4
        /*001c*/ 	.byte	0x03, 0x1b
        /*001e*/ 	.short	0x00ff


	//----- nvinfo : EIATTR_NUM_BARRIERS
	.align		4
        /*0020*/ 	.byte	0x02, 0x4c
        /*0022*/ 	.byte	0x01
	.zero		1


	//----- nvinfo : EIATTR_MERCURY_ISA_VERSION
	.align		4
        /*0024*/ 	.byte	0x03, 0x5f
        /*0026*/ 	.short	0x0101


	//----- nvinfo : EIATTR_COOP_GROUP_MASK_REGIDS
	.align		4
        /*0028*/ 	.byte	0x04, 0x29
        /*002a*/ 	.short	(.L_2810 - .L_2809)


	//   ....[0]....
.L_2809:
        /*002c*/ 	.word	0xffffffff


	//   ....[1]....
        /*0030*/ 	.word	0xffffffff


	//   ....[2]....
        /*0034*/ 	.word	0xffffffff


	//   ....[3]....
        /*0038*/ 	.word	0xffffffff


	//   ....[4]....
        /*003c*/ 	.word	0xffffffff


	//   ....[5]....
        /*0040*/ 	.word	0xffffffff


	//   ....[6]....
        /*0044*/ 	.word	0xffffffff


	//   ....[7]....
        /*0048*/ 	.word	0xffffffff


	//   ....[8]....
        /*004c*/ 	.word	0xffffffff


	//   ....[9]....
        /*0050*/ 	.word	0xffffffff


	//   ....[10]....
        /*0054*/ 	.word	0xffffffff


	//   ....[11]....
        /*0058*/ 	.word	0xffffffff


	//   ....[12]....
        /*005c*/ 	.word	0xffffffff


	//   ....[13]....
        /*0060*/ 	.word	0xffffffff


	//   ....[14]....
        /*0064*/ 	.word	0xffffffff


	//   ....[15]....
        /*0068*/ 	.word	0xffffffff


	//   ....[16]....
        /*006c*/ 	.word	0xffffffff


	//   ....[17]....
        /*0070*/ 	.word	0xffffffff


	//   ....[18]....
        /*0074*/ 	.word	0x0500007c


	//   ....[19]....
        /*0078*/ 	.word	0x0500007c


	//   ....[20]....
        /*007c*/ 	.word	0x0500007c


	//   ....[21]....
        /*0080*/ 	.word	0x0500007c


	//   ....[22]....
        /*0084*/ 	.word	0x0500007c


	//   ....[23]....
        /*0088*/ 	.word	0x0500007c


	//   ....[24]....
        /*008c*/ 	.word	0x0500007c


	//   ....[25]....
        /*0090*/ 	.word	0x0500007c


	//   ....[26]....
        /*0094*/ 	.word	0x0500007c


	//   ....[27]....
        /*0098*/ 	.word	0x0500007c


	//----- nvinfo : EIATTR_COOP_GROUP_INSTR_OFFSETS
	.align		4
.L_2810:
        /*009c*/ 	.byte	0x04, 0x28
        /*009e*/ 	.short	(.L_2812 - .L_2811)


	//   ....[0]....
.L_2811:
        /*00a0*/ 	.word	0x00002090


	//   ....[1]....
        /*00a4*/ 	.word	0x000020b0


	//   ....[2]....
        /*00a8*/ 	.word	0x000020d0


	//   ....[3]....
        /*00ac*/ 	.word	0x000020f0


	//   ....[4]....
        /*00b0*/ 	.word	0x00002110


	//   ....[5]....
        /*00b4*/ 	.word	0x00002450


	//   ....[6]....
        /*00b8*/ 	.word	0x00002470


	//   ....[7]....
        /*00bc*/ 	.word	0x00002490


	//   ....[8]....
        /*00c0*/ 	.word	0x000024b0


	//   ....[9]....
        /*00c4*/ 	.word	0x000024d0


	//   ....[10]....
        /*00c8*/ 	.word	0x00002620


	//   ....[11]....
        /*00cc*/ 	.word	0x000026a0


	//   ....[12]....
        /*00d0*/ 	.word	0x00002710


	//   ....[13]....
        /*00d4*/ 	.word	0x00002740


	//   ....[14]....
        /*00d8*/ 	.word	0x00002790


	//   ....[15]....
        /*00dc*/ 	.word	0x00002820


	//   ....[16]....
        /*00e0*/ 	.word	0x00002870


	//   ....[17]....
        /*00e4*/ 	.word	0x00002890


	//   ....[18]....
        /*00e8*/ 	.word	0x00003120


	//   ....[19]....
        /*00ec*/ 	.word	0x00003170


	//   ....[20]....
        /*00f0*/ 	.word	0x000031d0


	//   ....[21]....
        /*00f4*/ 	.word	0x00003230


	//   ....[22]....
        /*00f8*/ 	.word	0x00003280


	//   ....[23]....
        /*00fc*/ 	.word	0x000035f0


	//   ....[24]....
        /*0100*/ 	.word	0x00003640


	//   ....[25]....
        /*0104*/ 	.word	0x00003690


	//   ....[26]....
        /*0108*/ 	.word	0x000036e0


	//   ....[27]....
        /*010c*/ 	.word	0x00003730


	//----- nvinfo : EIATTR_EXIT_INSTR_OFFSETS
	.align		4
.L_2812:
        /*0110*/ 	.byte	0x04, 0x1c
        /*0112*/ 	.short	(.L_2814 - .L_2813)


	//   ....[0]....
.L_2813:
        /*0114*/ 	.word	0x00000490


	//   ....[1]....
        /*0118*/ 	.word	0x000030d0


	//----- nvinfo : EIATTR_MAX_THREADS
	.align		4
.L_2814:
        /*011c*/ 	.byte	0x04, 0x05
        /*011e*/ 	.short	(.L_2816 - .L_2815)
.L_2815:
        /*0120*/ 	.word	0x00000080
        /*0124*/ 	.word	0x00000001
        /*0128*/ 	.word	0x00000001


	//----- nvinfo : EIATTR_CRS_STACK_SIZE
	.align		4
.L_2816:
        /*012c*/ 	.byte	0x04, 0x1e
        /*012e*/ 	.short	(.L_2818 - .L_2817)
.L_2817:
        /*0130*/ 	.word	0x00000000


	//----- nvinfo : EIATTR_CBANK_PARAM_SIZE
	.align		4
.L_2818:
        /*0134*/ 	.byte	0x03, 0x19
        /*0136*/ 	.short	0x00e8


	//----- nvinfo : EIATTR_PARAM_CBANK
	.align		4
        /*0138*/ 	.byte	0x04, 0x0a
        /*013a*/ 	.short	(.L_2820 - .L_2819)
	.align		4
.L_2819:
        /*013c*/ 	.word	index@(.nv.constant0._ZN10layer_norm13ln_fwd_kernelINS_13Kernel_traitsI6__halfS2_fS2_fjLj3072ELj1ELj1ELj4ELj16ENS_18Kernel_traits_baseILj3072ES2_S2_fS2_fjLj128EEEEELb0ELb1ELb1ELb0EEEvNS_9FwdParamsE)
        /*0140*/ 	.short	0x0210
        /*0142*/ 	.short	0x00e8


	//----- nvinfo : EIATTR_SW_WAR
	.align		4
.L_2820:
        /*0144*/ 	.byte	0x04, 0x36
        /*0146*/ 	.short	(.L_2822 - .L_2821)
.L_2821:
        /*0148*/ 	.word	0x00000008
.L_2822:


//--------------------- .nv.info._ZN10layer_norm13ln_fwd_kernelINS_13Kernel_traitsI6__halfS2_fS2_fjLj3072ELj1ELj1ELj4ELj16ENS_18Kernel_traits_baseILj3072ES2_S2_fS2_fjLj128EEEEELb0ELb1ELb1ELb1EEEvNS_9FwdParamsE --------------------------
	.section	.nv.info._ZN10layer_norm13ln_fwd_kernelINS_13Kernel_traitsI6__halfS2_fS2_fjLj3072ELj1ELj1ELj4ELj16ENS_18Kernel_traits_baseILj3072ES2_S2_fS2_fjLj128EEEEELb0ELb1ELb1ELb1EEEvNS_9FwdParamsE,"",@"SHT_CUDA_INFO"
	.sectionflags	@""
	.align	4


	//----- nvinfo : EIATTR_CUDA_API_VERSION
	.align		4
        /*0000*/ 	.byte	0x04, 0x37
        /*0002*/ 	.short	(.L_2824 - .L_2823)
.L_2823:
        /*0004*/ 	.word	0x00000082


	//----- nvinfo : EIATTR_KPARAM_INFO
	.align		4
.L_2824:
        /*0008*/ 	.byte	0x04, 0x17
        /*000a*/ 	.short	(.L_2826 - .L_2825)
.L_2825:
        /*000c*/ 	.word	0x00000000
        /*0010*/ 	.short	0x0000
        /*0012*/ 	.short	0x0000
        /*0014*/ 	.byte	0x00, 0xf0, 0xa1, 0x03


	//----- nvinfo : EIATTR_SPARSE_MMA_MASK
	.align		4
.L_2826:
        /*0018*/ 	.byte	0x03, 0x50
        /*001a*/ 	.short	0x0000


	//----- nvinfo : EIATTR_MAXREG_COUNT
	.align		4
        /*001c*/ 	.byte	0x03, 0x1b
        /*001e*/ 	.short	0x00ff


	//----- nvinfo : EIATTR_NUM_BARRIERS
	.align		4
        /*0020*/ 	.byte	0x02, 0x4c
        /*0022*/ 	.byte	0x01
	.zero		1


	//----- nvinfo : EIATTR_MERCURY_ISA_VERSION
	.align		4
        /*0024*/ 	.byte	0x03, 0x5f
        /*0026*/ 	.short	0x0101


	//----- nvinfo : EIATTR_COOP_GROUP_MASK_REGIDS
	.align		4
        /*0028*/ 	.byte	0x04, 0x29
        /*002a*/ 	.short	(.L_2828 - .L_2827)


	//   ....[0]....
.L_2827:
        /*002c*/ 	.word	0xffffffff


	//   ....[1]....
        /*0030*/ 	.word	0xffffffff


	//   ....[2]....
        /*0034*/ 	.word	0xffffffff


	//   ....[3]....
        /*0038*/ 	.word	0xffffffff


	//   ....[4]....
        /*003c*/ 	.word	0xffffffff


	//   ....[5]....
        /*0040*/ 	.word	0xffffffff


	//   ....[6]....
        /*0044*/ 	.word	0xffffffff


	//   ....[7]....
        /*0048*/ 	.word	0xffffffff


	//   ....[8]....
        /*004c*/ 	.word	0xffffffff


	//   ....[9]....
        /*0050*/ 	.word	0xffffffff


	//   ....[10]....
        /*0054*/ 	.word	0xffffffff


	//   ....[11]....
        /*0058*/ 	.word	0xffffffff


	//   ....[12]....
        /*005c*/ 	.word	0xffffffff


	//   ....[13]....
        /*0060*/ 	.word	0xffffffff


	//   ....[14]....
        /*0064*/ 	.word	0xffffffff


	//   ....[15]....
        /*0068*/ 	.word	0xffffffff


	//   ....[16]....
        /*006c*/ 	.word	0xffffffff


	//   ....[17]....
        /*0070*/ 	.word	0xffffffff


	//   ....[18]....
        /*0074*/ 	.word	0x05000073


	//   ....[19]....
        /*0078*/ 	.word	0x05000073


	//   ....[20]....
        /*007c*/ 	.word	0x05000073


	//   ....[21]....
        /*0080*/ 	.word	0x05000073


	//   ....[22]....
        /*0084*/ 	.word	0x05000073


	//   ....[23]....
        /*0088*/ 	.word	0x05000073


	//   ....[24]....
        /*008c*/ 	.word	0x05000073


	//   ....[25]....
        /*0090*/ 	.word	0x05000073


	//   ....[26]....
        /*0094*/ 	.word	0x05000073


	//   ....[27]....
        /*0098*/ 	.word	0x05000073


	//----- nvinfo : EIATTR_COOP_GROUP_INSTR_OFFSETS
	.align		4
.L_2828:
        /*009c*/ 	.byte	0x04, 0x28
        /*009e*/ 	.short	(.L_2830 - .L_2829)


	//   ....[0]....
.L_2829:
        /*00a0*/ 	.word	0x00001b20


	//   ....[1]....
        /*00a4*/ 	.word	0x00001b40


	//   ....[2]....
        /*00a8*/ 	.word	0x00001b60


	//   ....[3]....
        /*00ac*/ 	.word	0x00001b80


	//   ....[4]....
        /*00b0*/ 	.word	0x00001ba0


	//   ....[5]....
        /*00b4*/ 	.word	0x00001ed0


	//   ....[6]....
        /*00b8*/ 	.word	0x00001ef0


	//   ....[7]....
        /*00bc*/ 	.word	0x00001f10


	//   ....[8]....
        /*00c0*/ 	.word	0x00001f30


	//   ....[9]....
        /*00c4*/ 	.word	0x00001f50


	//   ....[10]....
        /*00c8*/ 	.word	0x00002080


	//   ....[11]....
        /*00cc*/ 	.word	0x00002110


	//   ....[12]....
        /*00d0*/ 	.word	0x00002130


	//   ....[13]....
        /*00d4*/ 	.word	0x00002140


	//   ....[14]....
        /*00d8*/ 	.word	0x000021c0


	//   ....[15]....
        /*00dc*/ 	.word	0x00002220


	//   ....[16]....
        /*00e0*/ 	.word	0x000022d0


	//   ....[17]....
        /*00e4*/ 	.word	0x00002300


	//   ....[18]....
        /*00e8*/ 	.word	0x00002ba0


	//   ....[19]....
        /*00ec*/ 	.word	0x00002c10


	//   ....[20]....
        /*00f0*/ 	.word	0x00002c80


	//   ....[21]....
        /*00f4*/ 	.word	0x00002cf0


	//   ....[22]....
        /*00f8*/ 	.word	0x00002d60


	//   ....[23]....
        /*00fc*/ 	.word	0x000030e0


	//   ....[24]....
        /*0100*/ 	.word	0x00003150


	//   ....[25]....
        /*0104*/ 	.word	0x000031c0


	//   ....[26]....
        /*0108*/ 	.word	0x00003230


	//   ....[27]....
        /*010c*/ 	.word	0x000032a0


	//----- nvinfo : EIATTR_EXIT_INSTR_OFFSETS
	.align		4
.L_2830:
        /*0110*/ 	.byte	0x04, 0x1c
        /*0112*/ 	.short	(.L_2832 - .L_2831)


	//   ....[0]....
.L_2831:
        /*0114*/ 	.word	0x00000190


	//   ....[1]....
        /*0118*/ 	.word	0x00002b40


	//----- nvinfo : EIATTR_MAX_THREADS
	.align		4
.L_2832:
        /*011c*/ 	.byte	0x04, 0x05
        /*011e*/ 	.short	(.L_2834 - .L_2833)
.L_2833:
        /*0120*/ 	.word	0x00000080
        /*0124*/ 	.word	0x00000001
        /*0128*/ 	.word	0x00000001


	//----- nvinfo : EIATTR_CRS_STACK_SIZE
	.align		4
.L_2834:
        /*012c*/ 	.byte	0x04, 0x1e
        /*012e*/ 	.short	(.L_2836 - .L_2835)
.L_2835:
        /*0130*/ 	.word	0x00000000


	//----- nvinfo : EIATTR_CBANK_PARAM_SIZE
	.align		4
.L_2836:
        /*0134*/ 	.byte	0x03, 0x19
        /*0136*/ 	.short	0x00e8


	//----- nvinfo : EIATTR_PARAM_CBANK
	.align		4
        /*0138*/ 	.byte	0x04, 0x0a
        /*013a*/ 	.short	(.L_2838 - .L_2837)
	.align		4
.L_2837:
        /*013c*/ 	.word	index@(.nv.constant0._ZN10layer_norm13ln_fwd_kernelINS_13Kernel_traitsI6__halfS2_fS2_fjLj3072ELj1ELj1ELj4ELj16ENS_18Kernel_traits_baseILj3072ES2_S2_fS2_fjLj128EEEEELb0ELb1ELb1ELb1EEEvNS_9FwdParamsE)
        /*0140*/ 	.short	0x0210
        /*0142*/ 	.short	0x00e8


	//----- nvinfo : EIATTR_SW_WAR
	.align		4
.L_2838:
        /*0144*/ 	.byte	0x04, 0x36
        /*0146*/ 	.short	(.L_2840 - .L_2839)
.L_2839:
        /*0148*/ 	.word	0x00000008
.L_2840:


//--------------------- .nv.info._ZN10layer_norm13ln_fwd_kernelINS_13Kernel_traitsI6__halfS2_fS2_fjLj3072ELj1ELj1ELj4ELj16ENS_18Kernel_traits_baseILj3072ES2_S2_fS2_fjLj128EEEEELb1ELb0ELb0ELb0EEEvNS_9FwdParamsE --------------------------
	.section	.nv.info._ZN10layer_norm13ln_fwd_kernelINS_13Kernel_traitsI6__halfS2_fS2_fjLj3072ELj1ELj1ELj4ELj16ENS_18Kernel_traits_baseILj3072ES2_S2_fS2_fjLj128EEEEELb1ELb0ELb0ELb0EEEvNS_9FwdParamsE,"",@"SHT_CUDA_INFO"
	.sectionflags	@""
	.align	4


	//----- nvinfo : EIATTR_CUDA_API_VERSION
	.align		4
        /*0000*/ 	.byte	0x04, 0x37
        /*0002*/ 	.short	(.L_2842 - .L_2841)
.L_2841:
        /*0004*/ 	.word	0x00000082


	//----- nvinfo : EIATTR_KPARAM_INFO
	.align		4
.L_2842:
        /*0008*/ 	.byte	0x04, 0x17
        /*000a*/ 	.short	(.L_2844 - .L_2843)
.L_2843:
        /*000c*/ 	.word	0x00000000
        /*0010*/ 	.short	0x0000
        /*0012*/ 	.short	0x0000
        /*0014*/ 	.byte	0x00, 0xf0, 0xa1, 0x03


	//----- nvinfo : EIATTR_SPARSE_MMA_MASK
	.align		4
.L_2844:
        /*0018*/ 	.byte	0x03, 0x50
        /*001a*/ 	.short	0x0000


	//----- nvinfo : EIATTR_MAXREG_COUNT
	.align		4
        /*001c*/ 	.byte	0x03, 0x1b
        /*001e*/ 	.short	0x00ff


	//----- nvinfo : EIATTR_NUM_BARRIERS
	.align		4
        /*0020*/ 	.byte	0x02, 0x4c
        /*0022*/ 	.byte	0x01
	.zero		1


	//----- nvinfo : EIATTR_MERCURY_ISA_VERSION
	.align		4
        /*0024*/ 	.byte	0x03, 0x5f
        /*0026*/ 	.short	0x0101


	//----- nvinfo : EIATTR_COOP_GROUP_MASK_REGIDS
	.align		4
        /*0028*/ 	.byte	0x04, 0x29
        /*002a*/ 	.short	(.L_2846 - .L_2845)


	//   ....[0]....
.L_2845:
        /*002c*/ 	.word	0xffffffff


	//   ....[1]....
        /*0030*/ 	.word	0xffffffff


	//   ....[2]....
        /*0034*/ 	.word	0xffffffff


	//   ....[3]....
        /*0038*/ 	.word	0xffffffff


	//   ....[4]....
        /*003c*/ 	.word	0xffffffff


	//   ....[5]....
        /*0040*/ 	.word	0xffffffff


	//   ....[6]....
        /*0044*/ 	.word	0xffffffff


	//   ....[7]....
        /*0048*/ 	.word	0xffffffff


	//   ....[8]....
        /*004c*/ 	.word	0xffffffff


	//   ....[9]....
        /*0050*/ 	.word	0xffffffff


	//   ....[10]....
        /*0054*/ 	.word	0xffffffff


	//   ....[11]....
        /*0058*/ 	.word	0xffffffff


	//   ....[12]....
        /*005c*/ 	.word	0xffffffff


	//   ....[13]....
        /*0060*/ 	.word	0xffffffff


	//   ....[14]....
        /*0064*/ 	.word	0xffffffff


	//   ....[15]....
        /*0068*/ 	.word	0xffffffff


	//   ....[16]....
        /*006c*/ 	.word	0xffffffff


	//   ....[17]....
        /*0070*/ 	.word	0xffffffff


	//   ....[18]....
        /*0074*/ 	.word	0x0500006d


	//   ....[19]....
        /*0078*/ 	.word	0x0500006d


	//   ....[20]....
        /*007c*/ 	.word	0x0500006d


	//   ....[21]....
        /*0080*/ 	.word	0x0500006d


	//   ....[22]....
        /*0084*/ 	.word	0x0500006d


	//   ....[23]....
        /*0088*/ 	.word	0x0500006d


	//   ....[24]....
        /*008c*/ 	.word	0x0500006d


	//   ....[25]....
        /*0090*/ 	.word	0x0500006d


	//   ....[26]....
        /*0094*/ 	.word	0x0500006d


	//   ....[27]....
        /*0098*/ 	.word	0x0500006d


	//----- nvinfo : EIATTR_COOP_GROUP_INSTR_OFFSETS
	.align		4
.L_2846:
        /*009c*/ 	.byte	0x04, 0x28
        /*009e*/ 	.short	(.L_2848 - .L_2847)


	//   ....[0]....
.L_2847:
        /*00a0*/ 	.word	0x00009840


	//   ....[1]....
        /*00a4*/ 	.word	0x00009860


	//   ....[2]....
        /*00a8*/ 	.word	0x00009880


	//   ....[3]....
        /*00ac*/ 	.word	0x000098a0


	//   ....[4]....
        /*00b0*/ 	.word	0x000098c0


	//   ....[5]....
        /*00b4*/ 	.word	0x00009c00


	//   ....[6]....
        /*00b8*/ 	.word	0x00009c20


	//   ....[7]....
        /*00bc*/ 	.word	0x00009c40


	//   ....[8]....
        /*00c0*/ 	.word	0x00009c60


	//   ....[9]....
        /*00c4*/ 	.word	0x00009c80


	//   ....[10]....
        /*00c8*/ 	.word	0x00009e10


	//   ....[11]....
        /*00cc*/ 	.word	0x00009e60


	//   ....[12]....
        /*00d0*/ 	.word	0x00009e80


	//   ....[13]....
        /*00d4*/ 	.word	0x00009e90


	//   ....[14]....
        /*00d8*/ 	.word	0x00009f50


	//   ....[15]....
        /*00dc*/ 	.word	0x00009f80


	//   ....[16]....
        /*00e0*/ 	.word	0x0000a020


	//   ....[17]....
        /*00e4*/ 	.word	0x0000a050


	//   ....[18]....
        /*00e8*/ 	.word	0x0000a850


	//   ....[19]....
        /*00ec*/ 	.word	0x0000a8c0


	//   ....[20]....
        /*00f0*/ 	.word	0x0000a930


	//   ....[21]....
        /*00f4*/ 	.word	0x0000a9a0


	//   ....[22]....
        /*00f8*/ 	.word	0x0000aa10


	//   ....[23]....
        /*00fc*/ 	.word	0x0000ad90


	//   ....[24]....
        /*0100*/ 	.word	0x0000ae00


	//   ....[25]....
        /*0104*/ 	.word	0x0000ae70


	//   ....[26]....
        /*0108*/ 	.word	0x0000aee0


	//   ....[27]....
        /*010c*/ 	.word	0x0000af50


	//----- nvinfo : EIATTR_EXIT_INSTR_OFFSETS
	.align		4
.L_2848:
        /*0110*/ 	.byte	0x04, 0x1c
        /*0112*/ 	.short	(.L_2850 - .L_2849)


	//   ....[0]....
.L_2849:
        /*0114*/ 	.word	0x00000890


	//   ....[1]....
        /*0118*/ 	.word	0x0000a7f0


	//----- nvinfo : EIATTR_MAX_THREADS
	.align		4
.L_2850:
        /*011c*/ 	.byte	0x04, 0x05
        /*011e*/ 	.short	(.L_2852 - .L_2851)
.L_2851:
        /*0120*/ 	.word	0x00000080
        /*0124*/ 	.word	0x00000001
        /*0128*/ 	.word	0x00000001


	//----- nvinfo : EIATTR_CRS_STACK_SIZE
	.align		4
.L_2852:
        /*012c*/ 	.byte	0x04, 0x1e
        /*012e*/ 	.short	(.L_2854 - .L_2853)
.L_2853:
        /*0130*/ 	.word	0x00000000


	//----- nvinfo : EIATTR_CBANK_PARAM_SIZE
	.align		4
.L_2854:
        /*0134*/ 	.byte	0x03, 0x19
        /*0136*/ 	.short	0x00e8


	//----- nvinfo : EIATTR_PARAM_CBANK
	.align		4
        /*0138*/ 	.byte	0x04, 0x0a
        /*013a*/ 	.short	(.L_2856 - .L_2855)
	.align		4
.L_2855:
        /*013c*/ 	.word	index@(.nv.constant0._ZN10layer_norm13ln_fwd_kernelINS_13Kernel_traitsI6__halfS2_fS2_fjLj3072ELj1ELj1ELj4ELj16ENS_18Kernel_traits_baseILj3072ES2_S2_fS2_fjLj128EEEEELb1ELb0ELb0ELb0EEEvNS_9FwdParamsE)
        /*0140*/ 	.short	0x0210
        /*0142*/ 	.short	0x00e8


	//----- nvinfo : EIATTR_SW_WAR
	.align		4
.L_2856:
        /*0144*/ 	.byte	0x04, 0x36
        /*0146*/ 	.short	(.L_2858 - .L_2857)
.L_2857:
        /*0148*/ 	.word	0x00000008
.L_2858:


//--------------------- .nv.info._ZN10layer_norm13ln_fwd_kernelINS_13Kernel_traitsI6__halfS2_fS2_fjLj3072ELj1ELj1ELj4ELj16ENS_18Kernel_traits_baseILj3072ES2_S2_fS2_fjLj128EEEEELb1ELb0ELb0ELb1EEEvNS_9FwdParamsE --------------------------
	.section	.nv.info._ZN10layer_norm13ln_fwd_kernelINS_13Kernel_traitsI6__halfS2_fS2_fjLj3072ELj1ELj1ELj4ELj16ENS_18Kernel_traits_baseILj3072ES2_S2_fS2_fjLj128EEEEELb1ELb0ELb0ELb1EEEvNS_9FwdParamsE,"",@"SHT_CUDA_INFO"
	.sectionflags	@""
	.align	4


	//----- nvinfo : EIATTR_CUDA_API_VERSION
	.align		4
        /*0000*/ 	.byte	0x04, 0x37
        /*0002*/ 	.short	(.L_2860 - .L_2859)
.L_2859:
        /*0004*/ 	.word	0x00000082


	//----- nvinfo : EIATTR_KPARAM_INFO
	.align		4
.L_2860:
        /*0008*/ 	.byte	0x04, 0x17
        /*000a*/ 	.short	(.L_2862 - .L_2861)
.L_2861:
        /*000c*/ 	.word	0x00000000
        /*0010*/ 	.short	0x0000
        /*0012*/ 	.short	0x0000
        /*0014*/ 	.byte	0x00, 0xf0, 0xa1, 0x03


	//----- nvinfo : EIATTR_SPARSE_MMA_MASK
	.align		4
.L_2862:
        /*0018*/ 	.byte	0x03, 0x50
        /*001a*/ 	.short	0x0000


	//----- nvinfo : EIATTR_MAXREG_COUNT
	.align		4
        /*001c*/ 	.byte	0x03, 0x1b
        /*001e*/ 	.short	0x00ff


	//----- nvinfo : EIATTR_NUM_BARRIERS
	.align		4
        /*0020*/ 	.byte	0x02, 0x4c
        /*0022*/ 	.byte	0x01
	.zero		1


	//----- nvinfo : EIATTR_MERCURY_ISA_VERSION
	.align		4
        /*0024*/ 	.byte	0x03, 0x5f
        /*0026*/ 	.short	0x0101


	//----- nvinfo : EIATTR_COOP_GROUP_MASK_REGIDS
	.align		4
        /*0028*/ 	.byte	0x04, 0x29
        /*002a*/ 	.short	(.L_2864 - .L_2863)


	//   ....[0]....
.L_2863:
        /*002c*/ 	.word	0xffffffff


	//   ....[1]....
        /*0030*/ 	.word	0xffffffff


	//   ....[2]....
        /*0034*/ 	.word	0xffffffff


	//   ....[3]....
        /*0038*/ 	.word	0xffffffff


	//   ....[4]....
        /*003c*/ 	.word	0xffffffff


	//   ....[5]....
        /*0040*/ 	.word	0xffffffff


	//   ....[6]....
        /*0044*/ 	.word	0xffffffff


	//   ....[7]....
        /*0048*/ 	.word	0xffffffff


	//   ....[8]....
        /*004c*/ 	.word	0xffffffff


	//   ....[9]....
        /*0050*/ 	.word	0xffffffff


	//   ....[10]....
        /*0054*/ 	.word	0xffffffff


	//   ....[11]....
        /*0058*/ 	.word	0xffffffff


	//   ....[12]....
        /*005c*/ 	.word	0xffffffff


	//   ....[13]....
        /*0060*/ 	.word	0xffffffff


	//   ....[14]....
        /*0064*/ 	.word	0xffffffff


	//   ....[15]....
        /*0068*/ 	.word	0xffffffff


	//   ....[16]....
        /*006c*/ 	.word	0xffffffff


	//   ....[17]....
        /*0070*/ 	.word	0xffffffff


	//   ....[18]....
        /*0074*/ 	.word	0x05000065


	//   ....[19]....
        /*0078*/ 	.word	0x05000065


	//   ....[20]....
        /*007c*/ 	.word	0x05000065


	//   ....[21]....
        /*0080*/ 	.word	0x05000065


	//   ....[22]....
        /*0084*/ 	.word	0x05000065


	//   ....[23]....
        /*0088*/ 	.word	0x05000065


	//   ....[24]....
        /*008c*/ 	.word	0x05000065


	//   ....[25]....
        /*0090*/ 	.word	0x05000065


	//   ....[26]....
        /*0094*/ 	.word	0x05000065


	//   ....[27]....
        /*0098*/ 	.word	0x05000065


	//----- nvinfo : EIATTR_COOP_GROUP_INSTR_OFFSETS
	.align		4
.L_2864:
        /*009c*/ 	.byte	0x04, 0x28
        /*009e*/ 	.short	(.L_2866 - .L_2865)


	//   ....[0]....
.L_2865:
        /*00a0*/ 	.word	0x00009140


	//   ....[1]....
        /*00a4*/ 	.word	0x00009160


	//   ....[2]....
        /*00a8*/ 	.word	0x00009180


	//   ....[3]....
        /*00ac*/ 	.word	0x000091a0


	//   ....[4]....
        /*00b0*/ 	.word	0x000091c0


	//   ....[5]....
        /*00b4*/ 	.word	0x000094f0


	//   ....[6]....
        /*00b8*/ 	.word	0x00009510


	//   ....[7]....
        /*00bc*/ 	.word	0x00009530


	//   ....[8]....
        /*00c0*/ 	.word	0x00009550


	//   ....[9]....
        /*00c4*/ 	.word	0x00009570


	//   ....[10]....
        /*00c8*/ 	.word	0x000096d0


	//   ....[11]....
        /*00cc*/ 	.word	0x00009740


	//   ....[12]....
        /*00d0*/ 	.word	0x00009760


	//   ....[13]....
        /*00d4*/ 	.word	0x00009770


	//   ....[14]....
        /*00d8*/ 	.word	0x00009830


	//   ....[15]....
        /*00dc*/ 	.word	0x00009860


	//   ....[16]....
        /*00e0*/ 	.word	0x00009900


	//   ....[17]....
        /*00e4*/ 	.word	0x00009930


	//   ....[18]....
        /*00e8*/ 	.word	0x0000a070


	//   ....[19]....
        /*00ec*/ 	.word	0x0000a0e0


	//   ....[20]....
        /*00f0*/ 	.word	0x0000a150


	//   ....[21]....
        /*00f4*/ 	.word	0x0000a1c0


	//   ....[22]....
        /*00f8*/ 	.word	0x0000a230


	//   ....[23]....
        /*00fc*/ 	.word	0x0000a5b0


	//   ....[24]....
        /*0100*/ 	.word	0x0000a620


	//   ....[25]....
        /*0104*/ 	.word	0x0000a690


	//   ....[26]....
        /*0108*/ 	.word	0x0000a700


	//   ....[27]....
        /*010c*/ 	.word	0x0000a770


	//----- nvinfo : EIATTR_EXIT_INSTR_OFFSETS
	.align		4
.L_2866:
        /*0110*/ 	.byte	0x04, 0x1c
        /*0112*/ 	.short	(.L_2868 - .L_2867)


	//   ....[0]....
.L_2867:
        /*0114*/ 	.word	0x000005c0


	//   ....[1]....
        /*0118*/ 	.word	0x0000a010


	//----- nvinfo : EIATTR_MAX_THREADS
	.align		4
.L_2868:
        /*011c*/ 	.byte	0x04, 0x05
        /*011e*/ 	.short	(.L_2870 - .L_2869)
.L_2869:
        /*0120*/ 	.word	0x00000080
        /*0124*/ 	.word	0x00000001
        /*0128*/ 	.word	0x00000001


	//----- nvinfo : EIATTR_CRS_STACK_SIZE
	.align		4
.L_2870:
        /*012c*/ 	.byte	0x04, 0x1e
        /*012e*/ 	.short	(.L_2872 - .L_2871)
.L_2871:
        /*0130*/ 	.word	0x00000000


	//----- nvinfo : EIATTR_CBANK_PARAM_SIZE
	.align		4
.L_2872:
        /*0134*/ 	.byte	0x03, 0x19
        /*0136*/ 	.short	0x00e8


	//----- nvinfo : EIATTR_PARAM_CBANK
	.align		4
        /*0138*/ 	.byte	0x04, 0x0a
        /*013a*/ 	.short	(.L_2874 - .L_2873)
	.align		4
.L_2873:
        /*013c*/ 	.word	index@(.nv.constant0._ZN10layer_norm13ln_fwd_kernelINS_13Kernel_traitsI6__halfS2_fS2_fjLj3072ELj1ELj1ELj4ELj16ENS_18Kernel_traits_baseILj3072ES2_S2_fS2_fjLj128EEEEELb1ELb0ELb0ELb1EEEvNS_9FwdParamsE)
        /*0140*/ 	.short	0x0210
        /*0142*/ 	.short	0x00e8


	//----- nvinfo : EIATTR_SW_WAR
	.align		4
.L_2874:
        /*0144*/ 	.byte	0x04, 0x36
        /*0146*/ 	.short	(.L_2876 - .L_2875)
.L_2875:
        /*0148*/ 	.word	0x00000008
.L_2876:


//--------------------- .nv.info._ZN10layer_norm13ln_fwd_kernelINS_13Kernel_traitsI6__halfS2_fS2_fjLj3072ELj1ELj1ELj4ELj16ENS_18Kernel_traits_baseILj3072ES2_S2_fS2_fjLj128EEEEELb1ELb0ELb1ELb0EEEvNS_9FwdParamsE --------------------------
	.section	.nv.info._ZN10layer_norm13ln_fwd_kernelINS_13Kernel_traitsI6__halfS2_fS2_fjLj3072ELj1ELj1ELj4ELj16ENS_18Kernel_traits_baseILj3072ES2_S2_fS2_fjLj128EEEEELb1ELb0ELb1ELb0EEEvNS_9FwdParamsE,"",@"SHT_CUDA_INFO"
	.sectionflags	@""
	.align	4


	//----- nvinfo : EIATTR_CUDA_API_VERSION
	.align		4
        /*0000*/ 	.byte	0x04, 0x37
        /*0002*/ 	.short	(.L_2878 - .L_2877)
.L_2877:
        /*0004*/ 	.word	0x00000082


	//----- nvinfo : EIATTR_KPARAM_INFO
	.align		4
.L_2878:
        /*0008*/ 	.byte	0x04, 0x17
        /*000a*/ 	.short	(.L_2880 - .L_2879)
.L_2879:
        /*000c*/ 	.word	0x00000000
        /*0010*/ 	.short	0x0000
        /*0012*/ 	.short	0x0000
        /*0014*/ 	.byte	0x00, 0xf0, 0xa1, 0x03


	//----- nvinfo : EIATTR_SPARSE_MMA_MASK
	.align		4
.L_2880:
        /*0018*/ 	.byte	0x03, 0x50
        /*001a*/ 	.short	0x0000


	//----- nvinfo : EIATTR_MAXREG_COUNT
	.align		4
        /*001c*/ 	.byte	0x03, 0x1b
        /*001e*/ 	.short	0x00ff


	//----- nvinfo : EIATTR_NUM_BARRIERS
	.align		4
        /*0020*/ 	.byte	0x02, 0x4c
        /*0022*/ 	.byte	0x01
	.zero		1


	//----- nvinfo : EIATTR_MERCURY_ISA_VERSION
	.align		4
        /*0024*/ 	.byte	0x03, 0x5f
        /*0026*/ 	.short	0x0101


	//----- nvinfo : EIATTR_COOP_GROUP_MASK_REGIDS
	.align		4
        /*0028*/ 	.byte	0x04, 0x29
        /*002a*/ 	.short	(.L_2882 - .L_2881)


	//   ....[0]....
.L_2881:
        /*002c*/ 	.word	0xffffffff


	//   ....[1]....
        /*0030*/ 	.word	0xffffffff


	//   ....[2]....
        /*0034*/ 	.word	0xffffffff


	//   ....[3]....
        /*0038*/ 	.word	0xffffffff


	//   ....[4]....
        /*003c*/ 	.word	0xffffffff


	//   ....[5]....
        /*0040*/ 	.word	0xffffffff


	//   ....[6]....
        /*0044*/ 	.word	0xffffffff


	//   ....[7]....
        /*0048*/ 	.word	0xffffffff


	//   ....[8]....
        /*004c*/ 	.word	0xffffffff


	//   ....[9]....
        /*0050*/ 	.word	0xffffffff


	//   ....[10]....
        /*0054*/ 	.word	0xffffffff


	//   ....[11]....
        /*0058*/ 	.word	0xffffffff


	//   ....[12]....
        /*005c*/ 	.word	0xffffffff


	//   ....[13]....
        /*0060*/ 	.word	0xffffffff


	//   ....[14]....
        /*0064*/ 	.word	0xffffffff


	//   ....[15]....
        /*0068*/ 	.word	0xffffffff


	//   ....[16]....
        /*006c*/ 	.word	0xffffffff


	//   ....[17]....
        /*0070*/ 	.word	0xffffffff


	//   ....[18]....
        /*0074*/ 	.word	0x05000076


	//   ....[19]....
        /*0078*/ 	.word	0x05000076


	//   ....[20]....
        /*007c*/ 	.word	0x05000076


	//   ....[21]....
        /*0080*/ 	.word	0x05000076


	//   ....[22]....
        /*0084*/ 	.word	0x05000076


	//   ....[23]....
        /*0088*/ 	.word	0x05000076


	//   ....[24]....
        /*008c*/ 	.word	0x05000076


	//   ....[25]....
        /*0090*/ 	.word	0x05000076


	//   ....[26]....
        /*0094*/ 	.word	0x05000076


	//   ....[27]....
        /*0098*/ 	.word	0x05000076


	//----- nvinfo : EIATTR_COOP_GROUP_INSTR_OFFSETS
	.align		4
.L_2882:
        /*009c*/ 	.byte	0x04, 0x28
        /*009e*/ 	.short	(.L_2884 - .L_2883)


	//   ....[0]....
.L_2883:
        /*00a0*/ 	.word	0x0000a470


	//   ....[1]....
        /*00a4*/ 	.word	0x0000a490


	//   ....[2]....
        /*00a8*/ 	.word	0x0000a4b0


	//   ....[3]....
        /*00ac*/ 	.word	0x0000a4d0


	//   ....[4]....
        /*00b0*/ 	.word	0x0000a4f0


	//   ....[5]....
        /*00b4*/ 	.word	0x0000a830


	//   ....[6]....
        /*00b8*/ 	.word	0x0000a850


	//   ....[7]....
        /*00bc*/ 	.word	0x0000a870


	//   ....[8]....
        /*00c0*/ 	.word	0x0000a890


	//   ....[9]....
        /*00c4*/ 	.word	0x0000a8b0


	//   ....[10]....
        /*00c8*/ 	.word	0x0000aa00


	//   ....[11]....
        /*00cc*/ 	.word	0x0000aa90


	//   ....[12]....
        /*00d0*/ 	.word	0x0000aab0


	//   ....[13]....
        /*00d4*/ 	.word	0x0000aac0


	//   ....[14]....
        /*00d8*/ 	.word	0x0000ab80


	//   ....[15]....
        /*00dc*/ 	.word	0x0000abb0


	//   ....[16]....
        /*00e0*/ 	.word	0x0000ac70


	//   ....[17]....
        /*00e4*/ 	.word	0x0000ac80


	//   ....[18]....
        /*00e8*/ 	.word	0x0000b510


	//   ....[19]....
        /*00ec*/ 	.word	0x0000b580


	//   ....[20]....
        /*00f0*/ 	.word	0x0000b5f0


	//   ....[21]....
        /*00f4*/ 	.word	0x0000b660


	//   ....[22]....
        /*00f8*/ 	.word	0x0000b6d0


	//   ....[23]....
        /*00fc*/ 	.word	0x0000ba60


	//   ....[24]....
        /*0100*/ 	.word	0x0000bad0


	//   ....[25]....
        /*0104*/ 	.word	0x0000bb40


	//   ....[26]....
        /*0108*/ 	.word	0x0000bbb0


	//   ....[27]....
        /*010c*/ 	.word	0x0000bc20


	//----- nvinfo : EIATTR_EXIT_INSTR_OFFSETS
	.align		4
.L_2884:
        /*0110*/ 	.byte	0x04, 0x1c
        /*0112*/ 	.short	(.L_2886 - .L_2885)


	//   ....[0]....
.L_2885:
        /*0114*/ 	.word	0x00000880


	//   ....[1]....
        /*0118*/ 	.word	0x0000b4b0


	//----- nvinfo : EIATTR_MAX_THREADS
	.align		4
.L_2886:
        /*011c*/ 	.byte	0x04, 0x05
        /*011e*/ 	.short	(.L_2888 - .L_2887)
.L_2887:
        /*0120*/ 	.word	0x00000080
        /*0124*/ 	.word	0x00000001
        /*0128*/ 	.word	0x00000001


	//----- nvinfo : EIATTR_CRS_STACK_SIZE
	.align		4
.L_2888:
        /*012c*/ 	.byte	0x04, 0x1e
        /*012e*/ 	.short	(.L_2890 - .L_2889)
.L_2889:
        /*0130*/ 	.word	0x00000000


	//----- nvinfo : EIATTR_CBANK_PARAM_SIZE
	.align		4
.L_2890:
        /*0134*/ 	.byte	0x03, 0x19
        /*0136*/ 	.short	0x00e8


	//----- nvinfo : EIATTR_PARAM_CBANK
	.align		4
        /*0138*/ 	.byte	0x04, 0x0a
        /*013a*/ 	.short	(.L_2892 - .L_2891)
	.align		4
.L_2891:
        /*013c*/ 	.word	index@(.nv.constant0._ZN10layer_norm13ln_fwd_kernelINS_13Kernel_traitsI6__halfS2_fS2_fjLj3072ELj1ELj1ELj4ELj16ENS_18Kernel_traits_baseILj3072ES2_S2_fS2_fjLj128EEEEELb1ELb0ELb1ELb0EEEvNS_9FwdParamsE)
        /*0140*/ 	.short	0x0210
        /*0142*/ 	.short	0x00e8


	//----- nvinfo : EIATTR_SW_WAR
	.align		4
.L_2892:
        /*0144*/ 	.byte	0x04, 0x36
        /*0146*/ 	.short	(.L_2894 - .L_2893)
.L_2893:
        /*0148*/ 	.word	0x00000008
.L_2894:


//--------------------- .nv.info._ZN10layer_norm13ln_fwd_kernelINS_13Kernel_traitsI6__halfS2_fS2_fjLj3072ELj1ELj1ELj4ELj16ENS_18Kernel_traits_baseILj3072ES2_S2_fS2_fjLj128EEEEELb1ELb0ELb1ELb1EEEvNS_9FwdParamsE --------------------------
	.section	.nv.info._ZN10layer_norm13ln_fwd_kernelINS_13Kernel_traitsI6__halfS2_fS2_fjLj3072ELj1ELj1ELj4ELj16ENS_18Kernel_traits_baseILj3072ES2_S2_fS2_fjLj128EEEEELb1ELb0ELb1ELb1EEEvNS_9FwdParamsE,"",@"SHT_CUDA_INFO"
	.sectionflags	@""
	.align	4


	//----- nvinfo : EIATTR_CUDA_API_VERSION
	.align		4
        /*0000*/ 	.byte	0x04, 0x37
        /*0002*/ 	.short	(.L_2896 - .L_2895)
.L_2895:
        /*0004*/ 	.word	0x00000082


	//----- nvinfo : EIATTR_KPARAM_INFO
	.align		4
.L_2896:
        /*0008*/ 	.byte	0x04, 0x17
        /*000a*/ 	.short	(.L_2898 - .L_2897)
.L_2897:
        /*000c*/ 	.word	0x00000000
        /*0010*/ 	.short	0x0000
        /*0012*/ 	.short	0x0000
        /*0014*/ 	.byte	0x00, 0xf0, 0xa1, 0x03


	//----- nvinfo : EIATTR_SPARSE_MMA_MASK
	.align		4
.L_2898:
        /*0018*/ 	.byte	0x03, 0x50
        /*001a*/ 	.short	0x0000


	//----- nvinfo : EIATTR_MAXREG_COUNT
	.align		4
        /*001c*/ 	.byte	0x03, 0x1b
        /*001e*/ 	.short	0x00ff


	//----- nvinfo : EIATTR_NUM_BARRIERS
	.align		4
        /*0020*/ 	.byte	0x02, 0x4c
        /*0022*/ 	.byte	0x01
	.zero		1


	//----- nvinfo : EIATTR_MERCURY_ISA_VERSION
	.align		4
        /*0024*/ 	.byte	0x03, 0x5f
        /*0026*/ 	.short	0x0101


	//----- nvinfo : EIATTR_COOP_GROUP_MASK_REGIDS
	.align		4
        /*0028*/ 	.byte	0x04, 0x29
        /*002a*/ 	.short	(.L_2900 - .L_2899)


	//   ....[0]....
.L_2899:
        /*002c*/ 	.word	0xffffffff


	//   ....[1]....
        /*0030*/ 	.word	0xffffffff


	//   ....[2]....
        /*0034*/ 	.word	0xffffffff


	//   ....[3]....
        /*0038*/ 	.word	0xffffffff


	//   ....[4]....
        /*003c*/ 	.word	0xffffffff


	//   ....[5]....
        /*0040*/ 	.word	0xffffffff


	//   ....[6]....
        /*0044*/ 	.word	0xffffffff


	//   ....[7]....
        /*0048*/ 	.word	0xffffffff


	//   ....[8]....
        /*004c*/ 	.word	0xffffffff


	//   ....[9]....
        /*0050*/ 	.word	0xffffffff


	//   ....[10]....
        /*0054*/ 	.word	0xffffffff


	//   ....[11]....
        /*0058*/ 	.word	0xffffffff


	//   ....[12]....
        /*005c*/ 	.word	0xffffffff


	//   ....[13]....
        /*0060*/ 	.word	0xffffffff


	//   ....[14]....
        /*0064*/ 	.word	0xffffffff


	//   ....[15]....
        /*0068*/ 	.word	0xffffffff


	//   ....[16]....
        /*006c*/ 	.word	0xffffffff


	//   ....[17]....
        /*0070*/ 	.word	0xffffffff


	//   ....[18]....
        /*0074*/ 	.word	0x0500005b


	//   ....[19]....
        /*0078*/ 	.word	0x0500005b


	//   ....[20]....
        /*007c*/ 	.word	0x0500005b


	//   ....[21]....
        /*0080*/ 	.word	0x0500005b


	//   ....[22]....
        /*0084*/ 	.word	0x0500005b


	//   ....[23]....
        /*0088*/ 	.word	0x0500005b


	//   ....[24]....
        /*008c*/ 	.word	0x0500005b


	//   ....[25]....
        /*0090*/ 	.word	0x0500005b


	//   ....[26]....
        /*0094*/ 	.word	0x0500005b


	//   ....[27]....
        /*0098*/ 	.word	0x0500005b


	//----- nvinfo : EIATTR_COOP_GROUP_INSTR_OFFSETS
	.align		4
.L_2900:
        /*009c*/ 	.byte	0x04, 0x28
        /*009e*/ 	.short	(.L_2902 - .L_2901)


	//   ....[0]....
.L_2901:
        /*00a0*/ 	.word	0x00009e90


	//   ....[1]....
        /*00a4*/ 	.word	0x00009eb0


	//   ....[2]....
        /*00a8*/ 	.word	0x00009ed0


	//   ....[3]....
        /*00ac*/ 	.word	0x00009ef0


	//   ....[4]....
        /*00b0*/ 	.word	0x00009f10


	//   ....[5]....
        /*00b4*/ 	.word	0x0000a240


	//   ....[6]....
        /*00b8*/ 	.word	0x0000a260


	//   ....[7]....
        /*00bc*/ 	.word	0x0000a280


	//   ....[8]....
        /*00c0*/ 	.word	0x0000a2a0


	//   ....[9]....
        /*00c4*/ 	.word	0x0000a2c0


	//   ....[10]....
        /*00c8*/ 	.word	0x0000a3f0


	//   ....[11]....
        /*00cc*/ 	.word	0x0000a480


	//   ....[12]....
        /*00d0*/ 	.word	0x0000a4f0


	//   ....[13]....
        /*00d4*/ 	.word	0x0000a500


	//   ....[14]....
        /*00d8*/ 	.word	0x0000a590


	//   ....[15]....
        /*00dc*/ 	.word	0x0000a5c0


	//   ....[16]....
        /*00e0*/ 	.word	0x0000a660


	//   ....[17]....
        /*00e4*/ 	.word	0x0000a680


	//   ....[18]....
        /*00e8*/ 	.word	0x0000afd0


	//   ....[19]....
        /*00ec*/ 	.word	0x0000b040


	//   ....[20]....
        /*00f0*/ 	.word	0x0000b0b0


	//   ....[21]....
        /*00f4*/ 	.word	0x0000b120


	//   ....[22]....
        /*00f8*/ 	.word	0x0000b190


	//   ....[23]....
        /*00fc*/ 	.word	0x0000b510


	//   ....[24]....
        /*0100*/ 	.word	0x0000b580


	//   ....[25]....
        /*0104*/ 	.word	0x0000b5f0


	//   ....[26]....
        /*0108*/ 	.word	0x0000b660


	//   ....[27]....
        /*010c*/ 	.word	0x0000b6d0


	//----- nvinfo : EIATTR_EXIT_INSTR_OFFSETS
	.align		4
.L_2902:
        /*0110*/ 	.byte	0x04, 0x1c
        /*0112*/ 	.short	(.L_2904 - .L_2903)


	//   ....[0]....
.L_2903:
        /*0114*/ 	.word	0x000005c0


	//   ....[1]....
        /*0118*/ 	.word	0x0000af80


	//----- nvinfo : EIATTR_MAX_THREADS
	.align		4
.L_2904:
        /*011c*/ 	.byte	0x04, 0x05
        /*011e*/ 	.short	(.L_2906 - .L_2905)
.L_2905:
        /*0120*/ 	.word	0x00000080
        /*0124*/ 	.word	0x00000001
        /*0128*/ 	.word	0x00000001


	//----- nvinfo : EIATTR_CRS_STACK_SIZE
	.align		4
.L_2906:
        /*012c*/ 	.byte	0x04, 0x1e
        /*012e*/ 	.short	(.L_2908 - .L_2907)
.L_2907:
        /*0130*/ 	.word	0x00000000


	//----- nvinfo : EIATTR_CBANK_PARAM_SIZE
	.align		4
.L_2908:
        /*0134*/ 	.byte	0x03, 0x19
        /*0136*/ 	.short	0x00e8


	//----- nvinfo : EIATTR_PARAM_CBANK
	.align		4
        /*0138*/ 	.byte	0x04, 0x0a
        /*013a*/ 	.short	(.L_2910 - .L_2909)
	.align		4
.L_2909:
        /*013c*/ 	.word	index@(.nv.constant0._ZN10layer_norm13ln_fwd_kernelINS_13Kernel_traitsI6__halfS2_fS2_fjLj3072ELj1ELj1ELj4ELj16ENS_18Kernel_traits_baseILj3072ES2_S2_fS2_fjLj128EEEEELb1ELb0ELb1ELb1EEEvNS_9FwdParamsE)
        /*0140*/ 	.short	0x0210
        /*0142*/ 	.short	0x00e8


	//----- nvinfo : EIATTR_SW_WAR
	.align		4
.L_2910:
        /*0144*/ 	.byte	0x04, 0x36
        /*0146*/ 	.short	(.L_2912 - .L_2911)
.L_2911:
        /*0148*/ 	.word	0x00000008
.L_2912:


//--------------------- .nv.info._ZN10layer_norm13ln_fwd_kernelINS_13Kernel_traitsI6__halfS2_fS2_fjLj3072ELj1ELj1ELj4ELj16ENS_18Kernel_traits_baseILj3072ES2_S2_fS2_fjLj128EEEEELb1ELb1ELb0ELb0EEEvNS_9FwdParamsE --------------------------
	.section	.nv.info._ZN10layer_norm13ln_fwd_kernelINS_13Kernel_traitsI6__halfS2_fS2_fjLj3072ELj1ELj1ELj4ELj16ENS_18Kernel_traits_baseILj3072ES2_S2_fS2_fjLj128EEEEELb1ELb1ELb0ELb0EEEvNS_9FwdParamsE,"",@"SHT_CUDA_INFO"
	.sectionflags	@""
	.align	4


	//----- nvinfo : EIATTR_CUDA_API_VERSION
	.align		4
        /*0000*/ 	.byte	0x04, 0x37
        /*0002*/ 	.short	(.L_2914 - .L_2913)
.L_2913:
        /*0004*/ 	.word	0x00000082


	//----- nvinfo : EIATTR_KPARAM_INFO
	.align		4
.L_2914:
        /*0008*/ 	.byte	0x04, 0x17
        /*000a*/ 	.short	(.L_2916 - .L_2915)
.L_2915:
        /*000c*/ 	.word	0x00000000
        /*0010*/ 	.short	0x0000
        /*0012*/ 	.short	0x0000
        /*0014*/ 	.byte	0x00, 0xf0, 0xa1, 0x03


	//----- nvinfo : EIATTR_SPARSE_MMA_MASK
	.align		4
.L_2916:
        /*0018*/ 	.byte	0x03, 0x50
        /*001a*/ 	.short	0x0000


	//----- nvinfo : EIATTR_MAXREG_COUNT
	.align		4
        /*001c*/ 	.byte	0x03, 0x1b
        /*001e*/ 	.short	0x00ff


	//----- nvinfo : EIATTR_NUM_BARRIERS
	.align		4
        /*0020*/ 	.byte	0x02, 0x4c
        /*0022*/ 	.byte	0x01
	.zero		1


	//----- nvinfo : EIATTR_MERCURY_ISA_VERSION
	.align		4
        /*0024*/ 	.byte	0x03, 0x5f
        /*0026*/ 	.short	0x0101


	//----- nvinfo : EIATTR_COOP_GROUP_MASK_REGIDS
	.align		4
        /*0028*/ 	.byte	0x04, 0x29
        /*002a*/ 	.short	(.L_2918 - .L_2917)


	//   ....[0]....
.L_2917:
        /*002c*/ 	.word	0xffffffff


	//   ....[1]....
        /*0030*/ 	.word	0xffffffff


	//   ....[2]....
        /*0034*/ 	.word	0xffffffff


	//   ....[3]....
        /*0038*/ 	.word	0xffffffff


	//   ....[4]....
        /*003c*/ 	.word	0xffffffff


	//   ....[5]....
        /*0040*/ 	.word	0xffffffff


	//   ....[6]....
        /*0044*/ 	.word	0xffffffff


	//   ....[7]....
        /*0048*/ 	.word	0xffffffff


	//   ....[8]....
        /*004c*/ 	.word	0xffffffff


	//   ....[9]....
        /*0050*/ 	.word	0xffffffff


	//   ....[10]....
        /*0054*/ 	.word	0xffffffff


	//   ....[11]....
        /*0058*/ 	.word	0xffffffff


	//   ....[12]....
        /*005c*/ 	.word	0xffffffff


	//   ....[13]....
        /*0060*/ 	.word	0xffffffff


	//   ....[14]....
        /*0064*/ 	.word	0xffffffff


	//   ....[15]....
        /*0068*/ 	.word	0xffffffff


	//   ....[16]....
        /*006c*/ 	.word	0xffffffff


	//   ....[17]....
        /*0070*/ 	.word	0xffffffff


	//   ....[18]....
        /*0074*/ 	.word	0x05000083


	//   ....[19]....
        /*0078*/ 	.word	0x05000083


	//   ....[20]....
        /*007c*/ 	.word	0x05000083


	//   ....[21]....
        /*0080*/ 	.word	0x05000083


	//   ....[22]....
        /*0084*/ 	.word	0x05000083


	//   ....[23]....
        /*0088*/ 	.word	0x05000083


	//   ....[24]....
        /*008c*/ 	.word	0x05000083


	//   ....[25]....
        /*0090*/ 	.word	0x05000083


	//   ....[26]....
        /*0094*/ 	.word	0x05000083


	//   ....[27]....
        /*0098*/ 	.word	0x05000083


	//----- nvinfo : EIATTR_COOP_GROUP_INSTR_OFFSETS
	.align		4
.L_2918:
        /*009c*/ 	.byte	0x04, 0x28
        /*009e*/ 	.short	(.L_2920 - .L_2919)


	//   ....[0]....
.L_2919:
        /*00a0*/ 	.word	0x00009910


	//   ....[1]....
        /*00a4*/ 	.word	0x00009930


	//   ....[2]....
        /*00a8*/ 	.word	0x00009950


	//   ....[3]....
        /*00ac*/ 	.word	0x00009970


	//   ....[4]....
        /*00b0*/ 	.word	0x00009990


	//   ....[5]....
        /*00b4*/ 	.word	0x00009cd0


	//   ....[6]....
        /*00b8*/ 	.word	0x00009cf0


	//   ....[7]....
        /*00bc*/ 	.word	0x00009d10


	//   ....[8]....
        /*00c0*/ 	.word	0x00009d30


	//   ....[9]....
        /*00c4*/ 	.word	0x00009d50


	//   ....[10]....
        /*00c8*/ 	.word	0x00009ee0


	//   ....[11]....
        /*00cc*/ 	.word	0x00009f30


	//   ....[12]....
        /*00d0*/ 	.word	0x00009f50


	//   ....[13]....
        /*00d4*/ 	.word	0x00009f60


	//   ....[14]....
        /*00d8*/ 	.word	0x0000a020


	//   ....[15]....
        /*00dc*/ 	.word	0x0000a060


	//   ....[16]....
        /*00e0*/ 	.word	0x0000a100


	//   ....[17]....
        /*00e4*/ 	.word	0x0000a130


	//   ....[18]....
        /*00e8*/ 	.word	0x0000a920


	//   ....[19]....
        /*00ec*/ 	.word	0x0000a990


	//   ....[20]....
        /*00f0*/ 	.word	0x0000aa00


	//   ....[21]....
        /*00f4*/ 	.word	0x0000aa70


	//   ....[22]....
        /*00f8*/ 	.word	0x0000aae0


	//   ....[23]....
        /*00fc*/ 	.word	0x0000ae70


	//   ....[24]....
        /*0100*/ 	.word	0x0000aee0


	//   ....[25]....
        /*0104*/ 	.word	0x0000af50


	//   ....[26]....
        /*0108*/ 	.word	0x0000afc0


	//   ....[27]....
        /*010c*/ 	.word	0x0000b030


	//----- nvinfo : EIATTR_EXIT_INSTR_OFFSETS
	.align		4
.L_2920:
        /*0110*/ 	.byte	0x04, 0x1c
        /*0112*/ 	.short	(.L_2922 - .L_2921)


	//   ....[0]....
.L_2921:
        /*0114*/ 	.word	0x00000950


	//   ....[1]....
        /*0118*/ 	.word	0x0000a8c0


	//----- nvinfo : EIATTR_MAX_THREADS
	.align		4
.L_2922:
        /*011c*/ 	.byte	0x04, 0x05
        /*011e*/ 	.short	(.L_2924 - .L_2923)
.L_2923:
        /*0120*/ 	.word	0x00000080
        /*0124*/ 	.word	0x00000001
        /*0128*/ 	.word	0x00000001


	//----- nvinfo : EIATTR_CRS_STACK_SIZE
	.align		4
.L_2924:
        /*012c*/ 	.byte	0x04, 0x1e
        /*012e*/ 	.short	(.L_2926 - .L_2925)
.L_2925:
        /*0130*/ 	.word	0x00000000


	//----- nvinfo : EIATTR_CBANK_PARAM_SIZE
	.align		4
.L_2926:
        /*0134*/ 	.byte	0x03, 0x19
        /*0136*/ 	.short	0x00e8


	//----- nvinfo : EIATTR_PARAM_CBANK
	.align		4
        /*0138*/ 	.byte	0x04, 0x0a
        /*013a*/ 	.short	(.L_2928 - .L_2927)
	.align		4
.L_2927:
        /*013c*/ 	.word	index@(.nv.constant0._ZN10layer_norm13ln_fwd_kernelINS_13Kernel_traitsI6__halfS2_fS2_fjLj3072ELj1ELj1ELj4ELj16ENS_18Kernel_traits_baseILj3072ES2_S2_fS2_fjLj128EEEEELb1ELb1ELb0ELb0EEEvNS_9FwdParamsE)
        /*0140*/ 	.short	0x0210
        /*0142*/ 	.short	0x00e8


	//----- nvinfo : EIATTR_SW_WAR
	.align		4
.L_2928:
        /*0144*/ 	.byte	0x04, 0x36
        /*0146*/ 	.short	(.L_2930 - .L_2929)
.L_2929:
        /*0148*/ 	.word	0x00000008
.L_2930:


//--------------------- .nv.info._ZN10layer_norm13ln_fwd_kernelINS_13Kernel_traitsI6__halfS2_fS2_fjLj3072ELj1ELj1ELj4ELj16ENS_18Kernel_traits_baseILj3072ES2_S2_fS2_fjLj128EEEEELb1ELb1ELb0ELb1EEEvNS_9FwdParamsE --------------------------
	.section	.nv.info._ZN10layer_norm13ln_fwd_kernelINS_13Kernel_traitsI6__halfS2_fS2_fjLj3072ELj1ELj1ELj4ELj16ENS_18Kernel_traits_baseILj3072ES2_S2_fS2_fjLj128EEEEELb1ELb1ELb0ELb1EEEvNS_9FwdParamsE,"",@"SHT_CUDA_INFO"
	.sectionflags	@""
	.align	4


	//----- nvinfo : EIATTR_CUDA_API_VERSION
	.align		4
        /*0000*/ 	.byte	0x04, 0x37
        /*0002*/ 	.short	(.L_2932 - .L_2931)
.L_2931:
        /*0004*/ 	.word	0x00000082


	//----- nvinfo : EIATTR_KPARAM_INFO
	.align		4
.L_2932:
        /*0008*/ 	.byte	0x04, 0x17
        /*000a*/ 	.short	(.L_2934 - .L_2933)
.L_2933:
        /*000c*/ 	.word	0x00000000
        /*0010*/ 	.short	0x0000
        /*0012*/ 	.short	0x0000
        /*0014*/ 	.byte	0x00, 0xf0, 0xa1, 0x03


	//----- nvinfo : EIATTR_SPARSE_MMA_MASK
	.align		4
.L_2934:
        /*0018*/ 	.byte	0x03, 0x50
        /*001a*/ 	.short	0x0000


	//----- nvinfo : EIATTR_MAXREG_COUNT
	.align		4
        /*001c*/ 	.byte	0x03, 0x1b
        /*001e*/ 	.short	0x00ff


	//----- nvinfo : EIATTR_NUM_BARRIERS
	.align		4
        /*0020*/ 	.byte	0x02, 0x4c
        /*0022*/ 	.byte	0x01
	.zero		1


	//----- nvinfo : EIATTR_MERCURY_ISA_VERSION
	.align		4
        /*0024*/ 	.byte	0x03, 0x5f
        /*0026*/ 	.short	0x0101


	//----- nvinfo : EIATTR_COOP_GROUP_MASK_REGIDS
	.align		4
        /*0028*/ 	.byte	0x04, 0x29
        /*002a*/ 	.short	(.L_2936 - .L_2935)


	//   ....[0]....
.L_2935:
        /*002c*/ 	.word	0xffffffff


	//   ....[1]....
        /*0030*/ 	.word	0xffffffff


	//   ....[2]....
        /*0034*/ 	.word	0xffffffff


	//   ....[3]....
        /*0038*/ 	.word	0xffffffff


	//   ....[4]....
        /*003c*/ 	.word	0xffffffff


	//   ....[5]....
        /*0040*/ 	.word	0xffffffff


	//   ....[6]....
        /*0044*/ 	.word	0xffffffff


	//   ....[7]....
        /*0048*/ 	.word	0xffffffff


	//   ....[8]....
        /*004c*/ 	.word	0xffffffff


	//   ....[9]....
        /*0050*/ 	.word	0xffffffff


	//   ....[10]....
        /*0054*/ 	.word	0xffffffff


	//   ....[11]....
        /*0058*/ 	.word	0xffffffff


	//   ....[12]....
        /*005c*/ 	.word	0xffffffff


	//   ....[13]....
        /*0060*/ 	.word	0xffffffff


	//   ....[14]....
        /*0064*/ 	.word	0xffffffff


	//   ....[15]....
        /*0068*/ 	.word	0xffffffff


	//   ....[16]....
        /*006c*/ 	.word	0xffffffff


	//   ....[17]....
        /*0070*/ 	.word	0xffffffff


	//   ....[18]....
        /*0074*/ 	.word	0x05000059


	//   ....[19]....
        /*0078*/ 	.word	0x05000059


	//   ....[20]....
        /*007c*/ 	.word	0x05000059


	//   ....[21]....
        /*0080*/ 	.word	0x05000059


	//   ....[22]....
        /*0084*/ 	.word	0x05000059


	//   ....[23]....
        /*0088*/ 	.word	0x05000059


	//   ....[24]....
        /*008c*/ 	.word	0x05000059


	//   ....[25]....
        /*0090*/ 	.word	0x05000059


	//   ....[26]....
        /*0094*/ 	.word	0x05000059


	//   ....[27]....
        /*0098*/ 	.word	0x05000059


	//----- nvinfo : EIATTR_COOP_GROUP_INSTR_OFFSETS
	.align		4
.L_2936:
        /*009c*/ 	.byte	0x04, 0x28
        /*009e*/ 	.short	(.L_2938 - .L_2937)


	//   ....[0]....
.L_2937:
        /*00a0*/ 	.word	0x00009630


	//   ....[1]....
        /*00a4*/ 	.word	0x00009650


	//   ....[2]....
        /*00a8*/ 	.word	0x00009670


	//   ....[3]....
        /*00ac*/ 	.word	0x00009690


	//   ....[4]....
        /*00b0*/ 	.word	0x000096b0


	//   ....[5]....
        /*00b4*/ 	.word	0x000099e0


	//   ....[6]....
        /*00b8*/ 	.word	0x00009a00


	//   ....[7]....
        /*00bc*/ 	.word	0x00009a20


	//   ....[8]....
        /*00c0*/ 	.word	0x00009a40


	//   ....[9]....
        /*00c4*/ 	.word	0x00009a60


	//   ....[10]....
        /*00c8*/ 	.word	0x00009bd0


	//   ....[11]....
        /*00cc*/ 	.word	0x00009c20


	//   ....[12]....
        /*00d0*/ 	.word	0x00009c30


	//   ....[13]....
        /*00d4*/ 	.word	0x00009ce0


	//   ....[14]....
        /*00d8*/ 	.word	0x00009d20


	//   ....[15]....
        /*00dc*/ 	.word	0x00009d50


	//   ....[16]....
        /*00e0*/ 	.word	0x00009df0


	//   ....[17]....
        /*00e4*/ 	.word	0x00009e20


	//   ....[18]....
        /*00e8*/ 	.word	0x0000a550


	//   ....[19]....
        /*00ec*/ 	.word	0x0000a5c0


	//   ....[20]....
        /*00f0*/ 	.word	0x0000a630


	//   ....[21]....
        /*00f4*/ 	.word	0x0000a6a0


	//   ....[22]....
        /*00f8*/ 	.word	0x0000a710


	//   ....[23]....
        /*00fc*/ 	.word	0x0000aaa0


	//   ....[24]....
        /*0100*/ 	.word	0x0000ab10


	//   ....[25]....
        /*0104*/ 	.word	0x0000ab80


	//   ....[26]....
        /*0108*/ 	.word	0x0000abf0


	//   ....[27]....
        /*010c*/ 	.word	0x0000ac60


	//----- nvinfo : EIATTR_EXIT_INSTR_OFFSETS
	.align		4
.L_2938:
        /*0110*/ 	.byte	0x04, 0x1c
        /*0112*/ 	.short	(.L_2940 - .L_2939)


	//   ....[0]....
.L_2939:
        /*0114*/ 	.word	0x00000600


	//   ....[1]....
        /*0118*/ 	.word	0x0000a4f0


	//----- nvinfo : EIATTR_MAX_THREADS
	.align		4
.L_2940:
        /*011c*/ 	.byte	0x04, 0x05
        /*011e*/ 	.short	(.L_2942 - .L_2941)
.L_2941:
        /*0120*/ 	.word	0x00000080
        /*0124*/ 	.word	0x00000001
        /*0128*/ 	.word	0x00000001


	//----- nvinfo : EIATTR_CRS_STACK_SIZE
	.align		4
.L_2942:
        /*012c*/ 	.byte	0x04, 0x1e
        /*012e*/ 	.short	(.L_2944 - .L_2943)
.L_2943:
        /*0130*/ 	.word	0x00000000


	//----- nvinfo : EIATTR_CBANK_PARAM_SIZE
	.align		4
.L_2944:
        /*0134*/ 	.byte	0x03, 0x19
        /*0136*/ 	.short	0x00e8


	//----- nvinfo : EIATTR_PARAM_CBANK
	.align		4
        /*0138*/ 	.byte	0x04, 0x0a
        /*013a*/ 	.short	(.L_2946 - .L_2945)
	.align		4
.L_2945:
        /*013c*/ 	.word	index@(.nv.constant0._ZN10layer_norm13ln_fwd_kernelINS_13Kernel_traitsI6__halfS2_fS2_fjLj3072ELj1ELj1ELj4ELj16ENS_18Kernel_traits_baseILj3072ES2_S2_fS2_fjLj128EEEEELb1ELb1ELb0ELb1EEEvNS_9FwdParamsE)
        /*0140*/ 	.short	0x0210
        /*0142*/ 	.short	0x00e8


	//----- nvinfo : EIATTR_SW_WAR
	.align		4
.L_2946:
        /*0144*/ 	.byte	0x04, 0x36
        /*0146*/ 	.short	(.L_2948 - .L_2947)
.L_2947:
        /*0148*/ 	.word	0x00000008
.L_2948:


//--------------------- .nv.info._ZN10layer_norm13ln_fwd_kernelINS_13Kernel_traitsI6__halfS2_fS2_fjLj3072ELj1ELj1ELj4ELj16ENS_18Kernel_traits_baseILj3072ES2_S2_fS2_fjLj128EEEEELb1ELb1ELb1ELb0EEEvNS_9FwdParamsE --------------------------
	.section	.nv.info._ZN10layer_norm13ln_fwd_kernelINS_13Kernel_traitsI6__halfS2_fS2_fjLj3072ELj1ELj1ELj4ELj16ENS_18Kernel_traits_baseILj3072ES2_S2_fS2_fjLj128EEEEELb1ELb1ELb1ELb0EEEvNS_9FwdParamsE,"",@"SHT_CUDA_INFO"
	.sectionflags	@""
	.align	4


	//----- nvinfo : EIATTR_CUDA_API_VERSION
	.align		4
        /*0000*/ 	.byte	0x04, 0x37
        /*0002*/ 	.short	(.L_2950 - .L_2949)
.L_2949:
        /*0004*/ 	.word	0x00000082


	//----- nvinfo : EIATTR_KPARAM_INFO
	.align		4
.L_2950:
        /*0008*/ 	.byte	0x04, 0x17
        /*000a*/ 	.short	(.L_2952 - .L_2951)
.L_2951:
        /*000c*/ 	.word	0x00000000
        /*0010*/ 	.short	0x0000
        /*0012*/ 	.short	0x0000
        /*0014*/ 	.byte	0x00, 0xf0, 0xa1, 0x03


	//----- nvinfo : EIATTR_SPARSE_MMA_MASK
	.align		4
.L_2952:
        /*0018*/ 	.byte	0x03, 0x50
        /*001a*/ 	.short	0x0000


	//----- nvinfo : EIATTR_MAXREG_COUNT
	.align		4
        /*001c*/ 	.byte	0x03, 0x1b
        /*001e*/ 	.short	0x00ff


	//----- nvinfo : EIATTR_NUM_BARRIERS
	.align		4
        /*0020*/ 	.byte	0x02, 0x4c
        /*0022*/ 	.byte	0x01
	.zero		1


	//----- nvinfo : EIATTR_MERCURY_ISA_VERSION
	.align		4
        /*0024*/ 	.byte	0x03, 0x5f
        /*0026*/ 	.short	0x0101


	//----- nvinfo : EIATTR_COOP_GROUP_MASK_REGIDS
	.align		4
        /*0028*/ 	.byte	0x04, 0x29
        /*002a*/ 	.short	(.L_2954 - .L_2953)


	//   ....[0]....
.L_2953:
        /*002c*/ 	.word	0xffffffff


	//   ....[1]....
        /*0030*/ 	.word	0xffffffff


	//   ....[2]....
        /*0034*/ 	.word	0xffffffff


	//   ....[3]....
        /*0038*/ 	.word	0xffffffff


	//   ....[4]....
        /*003c*/ 	.word	0xffffffff


	//   ....[5]....
        /*0040*/ 	.word	0xffffffff


	//   ....[6]....
        /*0044*/ 	.word	0xffffffff


	//   ....[7]....
        /*0048*/ 	.word	0xffffffff


	//   ....[8]....
        /*004c*/ 	.word	0xffffffff


	//   ....[9]....
        /*0050*/ 	.word	0xffffffff


	//   ....[10]....
        /*0054*/ 	.word	0xffffffff


	//   ....[11]....
        /*0058*/ 	.word	0xffffffff


	//   ....[12]....
        /*005c*/ 	.word	0xffffffff


	//   ....[13]....
        /*0060*/ 	.word	0xffffffff


	//   ....[14]....
        /*0064*/ 	.word	0xffffffff


	//   ....[15]....
        /*0068*/ 	.word	0xffffffff


	//   ....[16]....
        /*006c*/ 	.word	0xffffffff


	//   ....[17]....
        /*0070*/ 	.word	0xffffffff


	//   ....[18]....
        /*0074*/ 	.word	0x05000091


	//   ....[19]....
        /*0078*/ 	.word	0x05000091


	//   ....[20]....
        /*007c*/ 	.word	0x05000091


	//   ....[21]....
        /*0080*/ 	.word	0x05000091


	//   ....[22]....
        /*0084*/ 	.word	0x05000091


	//   ....[23]....
        /*0088*/ 	.word	0x05000091


	//   ....[24]....
        /*008c*/ 	.word	0x05000091


	//   ....[25]....
        /*0090*/ 	.word	0x05000091


	//   ....[26]....
        /*0094*/ 	.word	0x05000091


	//   ....[27]....
        /*0098*/ 	.word	0x05000091


	//----- nvinfo : EIATTR_COOP_GROUP_INSTR_OFFSETS
	.align		4
.L_2954:
        /*009c*/ 	.byte	0x04, 0x28
        /*009e*/ 	.short	(.L_2956 - .L_2955)


	//   ....[0]....
.L_2955:
        /*00a0*/ 	.word	0x0000a800


	//   ....[1]....
        /*00a4*/ 	.word	0x0000a820


	//   ....[2]....
        /*00a8*/ 	.word	0x0000a840


	//   ....[3]....
        /*00ac*/ 	.word	0x0000a860


	//   ....[4]....
        /*00b0*/ 	.word	0x0000a880


	//   ....[5]....
        /*00b4*/ 	.word	0x0000abc0


	//   ....[6]....
        /*00b8*/ 	.word	0x0000abe0


	//   ....[7]....
        /*00bc*/ 	.word	0x0000ac00


	//   ....[8]....
        /*00c0*/ 	.word	0x0000ac20


	//   ....[9]....
        /*00c4*/ 	.word	0x0000ac40


	//   ....[10]....
        /*00c8*/ 	.word	0x0000ad80


	//   ....[11]....
        /*00cc*/ 	.word	0x0000ae10


	//   ....[12]....
        /*00d0*/ 	.word	0x0000ae80


	//   ....[13]....
        /*00d4*/ 	.word	0x0000ae90


	//   ....[14]....
        /*00d8*/ 	.word	0x0000af20


	//   ....[15]....
        /*00dc*/ 	.word	0x0000af50


	//   ....[16]....
        /*00e0*/ 	.word	0x0000aff0


	//   ....[17]....
        /*00e4*/ 	.word	0x0000b020


	//   ....[18]....
        /*00e8*/ 	.word	0x0000b8a0


	//   ....[19]....
        /*00ec*/ 	.word	0x0000b910


	//   ....[20]....
        /*00f0*/ 	.word	0x0000b980


	//   ....[21]....
        /*00f4*/ 	.word	0x0000b9f0


	//   ....[22]....
        /*00f8*/ 	.word	0x0000ba60


	//   ....[23]....
        /*00fc*/ 	.word	0x0000bdf0


	//   ....[24]....
        /*0100*/ 	.word	0x0000be60


	//   ....[25]....
        /*0104*/ 	.word	0x0000bed0


	//   ....[26]....
        /*0108*/ 	.word	0x0000bf40


	//   ....[27]....
        /*010c*/ 	.word	0x0000bfb0


	//----- nvinfo : EIATTR_EXIT_INSTR_OFFSETS
	.align		4
.L_2956:
        /*0110*/ 	.byte	0x04, 0x1c
        /*0112*/ 	.short	(.L_2958 - .L_2957)


	//   ....[0]....
.L_2957:
        /*0114*/ 	.word	0x00000940


	//   ....[1]....
        /*0118*/ 	.word	0x0000b840


	//----- nvinfo : EIATTR_MAX_THREADS
	.align		4
.L_2958:
        /*011c*/ 	.byte	0x04, 0x05
        /*011e*/ 	.short	(.L_2960 - .L_2959)
.L_2959:
        /*0120*/ 	.word	0x00000080
        /*0124*/ 	.word	0x00000001
        /*0128*/ 	.word	0x00000001


	//----- nvinfo : EIATTR_CRS_STACK_SIZE
	.align		4
.L_2960:
        /*012c*/ 	.byte	0x04, 0x1e
        /*012e*/ 	.short	(.L_2962 - .L_2961)
.L_2961:
        /*0130*/ 	.word	0x00000000


	//----- nvinfo : EIATTR_CBANK_PARAM_SIZE
	.align		4
.L_2962:
        /*0134*/ 	.byte	0x03, 0x19
        /*0136*/ 	.short	0x00e8


	//----- nvinfo : EIATTR_PARAM_CBANK
	.align		4
        /*0138*/ 	.byte	0x04, 0x0a
        /*013a*/ 	.short	(.L_2964 - .L_2963)
	.align		4
.L_2963:
        /*013c*/ 	.word	index@(.nv.constant0._ZN10layer_norm13ln_fwd_kernelINS_13Kernel_traitsI6__halfS2_fS2_fjLj3072ELj1ELj1ELj4ELj16ENS_18Kernel_traits_baseILj3072ES2_S2_fS2_fjLj128EEEEELb1ELb1ELb1ELb0EEEvNS_9FwdParamsE)
        /*0140*/ 	.short	0x0210
        /*0142*/ 	.short	0x00e8


	//----- nvinfo : EIATTR_SW_WAR
	.align		4
.L_2964:
        /*0144*/ 	.byte	0x04, 0x36
        /*0146*/ 	.short	(.L_2966 - .L_2965)
.L_2965:
        /*0148*/ 	.word	0x00000008
.L_2966:


//--------------------- .nv.info._ZN10layer_norm13ln_fwd_kernelINS_13Kernel_traitsI6__halfS2_fS2_fjLj3072ELj1ELj1ELj4ELj16ENS_18Kernel_traits_baseILj3072ES2_S2_fS2_fjLj128EEEEELb1ELb1ELb1ELb1EEEvNS_9FwdParamsE --------------------------
	.section	.nv.info._ZN10layer_norm13ln_fwd_kernelINS_13Kernel_traitsI6__halfS2_fS2_fjLj3072ELj1ELj1ELj4ELj16ENS_18Kernel_traits_baseILj3072ES2_S2_fS2_fjLj128EEEEELb1ELb1ELb1ELb1EEEvNS_9FwdParamsE,"",@"SHT_CUDA_INFO"
	.sectionflags	@""
	.align	4


	//----- nvinfo : EIATTR_CUDA_API_VERSION
	.align		4
        /*0000*/ 	.byte	0x04, 0x37
        /*0002*/ 	.short	(.L_2968 - .L_2967)
.L_2967:
        /*0004*/ 	.word	0x00000082


	//----- nvinfo : EIATTR_KPARAM_INFO
	.align		4
.L_2968:
        /*0008*/ 	.byte	0x04, 0x17
        /*000a*/ 	.short	(.L_2970 - .L_2969)
.L_2969:
        /*000c*/ 	.word	0x00000000
        /*0010*/ 	.short	0x0000
        /*0012*/ 	.short	0x0000
        /*0014*/ 	.byte	0x00, 0xf0, 0xa1, 0x03


	//----- nvinfo : EIATTR_SPARSE_MMA_MASK
	.align		4
.L_2970:
        /*0018*/ 	.byte	0x03, 0x50
        /*001a*/ 	.short	0x0000


	//----- nvinfo : EIATTR_MAXREG_COUNT
	.align		4
        /*001c*/ 	.byte	0x03, 0x1b
        /*001e*/ 	.short	0x00ff


	//----- nvinfo : EIATTR_NUM_BARRIERS
	.align		4
        /*0020*/ 	.byte	0x02, 0x4c
        /*0022*/ 	.byte	0x01
	.zero		1


	//----- nvinfo : EIATTR_MERCURY_ISA_VERSION
	.align		4
        /*0024*/ 	.byte	0x03, 0x5f
        /*0026*/ 	.short	0x0101


	//----- nvinfo : EIATTR_COOP_GROUP_MASK_REGIDS
	.align		4
        /*0028*/ 	.byte	0x04, 0x29
        /*002a*/ 	.short	(.L_2972 - .L_2971)


	//   ....[0]....
.L_2971:
        /*002c*/ 	.word	0xffffffff


	//   ....[1]....
        /*0030*/ 	.word	0xffffffff


	//   ....[2]....
        /*0034*/ 	.word	0xffffffff


	//   ....[3]....
        /*0038*/ 	.word	0xffffffff


	//   ....[4]....
        /*003c*/ 	.word	0xffffffff


	//   ....[5]....
        /*0040*/ 	.word	0xffffffff


	//   ....[6]....
        /*0044*/ 	.word	0xffffffff


	//   ....[7]....
        /*0048*/ 	.word	0xffffffff


	//   ....[8]....
        /*004c*/ 	.word	0xffffffff


	//   ....[9]....
        /*0050*/ 	.word	0xffffffff


	//   ....[10]....
        /*0054*/ 	.word	0xffffffff


	//   ....[11]....
        /*0058*/ 	.word	0xffffffff


	//   ....[12]....
        /*005c*/ 	.word	0xffffffff


	//   ....[13]....
        /*0060*/ 	.word	0xffffffff


	//   ....[14]....
        /*0064*/ 	.word	0xffffffff


	//   ....[15]....
        /*0068*/ 	.word	0xffffffff


	//   ....[16]....
        /*006c*/ 	.word	0xffffffff


	//   ....[17]....
        /*0070*/ 	.word	0xffffffff


	//   ....[18]....
        /*0074*/ 	.word	0x0500006f


	//   ....[19]....
        /*0078*/ 	.word	0x0500006f


	//   ....[20]....
        /*007c*/ 	.word	0x0500006f


	//   ....[21]....
        /*0080*/ 	.word	0x0500006f


	//   ....[22]....
        /*0084*/ 	.word	0x0500006f


	//   ....[23]....
        /*0088*/ 	.word	0x0500006f


	//   ....[24]....
        /*008c*/ 	.word	0x0500006f


	//   ....[25]....
        /*0090*/ 	.word	0x0500006f


	//   ....[26]....
        /*0094*/ 	.word	0x0500006f


	//   ....[27]....
        /*0098*/ 	.word	0x0500006f


	//----- nvinfo : EIATTR_COOP_GROUP_INSTR_OFFSETS
	.align		4
.L_2972:
        /*009c*/ 	.byte	0x04, 0x28
        /*009e*/ 	.short	(.L_2974 - .L_2973)


	//   ....[0]....
.L_2973:
        /*00a0*/ 	.word	0x0000a1f0


	//   ....[1]....
        /*00a4*/ 	.word	0x0000a210


	//   ....[2]....
        /*00a8*/ 	.word	0x0000a230


	//   ....[3]....
        /*00ac*/ 	.word	0x0000a250


	//   ....[4]....
        /*00b0*/ 	.word	0x0000a270


	//   ....[5]....
        /*00b4*/ 	.word	0x0000a5a0


	//   ....[6]....
        /*00b8*/ 	.word	0x0000a5c0


	//   ....[7]....
        /*00bc*/ 	.word	0x0000a5e0


	//   ....[8]....
        /*00c0*/ 	.word	0x0000a600


	//   ....[9]....
        /*00c4*/ 	.word	0x0000a620


	//   ....[10]....
        /*00c8*/ 	.word	0x0000a760


	//   ....[11]....
        /*00cc*/ 	.word	0x0000a7f0


	//   ....[12]....
        /*00d0*/ 	.word	0x0000a810


	//   ....[13]....
        /*00d4*/ 	.word	0x0000a820


	//   ....[14]....
        /*00d8*/ 	.word	0x0000a8d0


	//   ....[15]....
        /*00dc*/ 	.word	0x0000a910


	//   ....[16]....
        /*00e0*/ 	.word	0x0000a9b0


	//   ....[17]....
        /*00e4*/ 	.word	0x0000a9e0


	//   ....[18]....
        /*00e8*/ 	.word	0x0000b320


	//   ....[19]....
        /*00ec*/ 	.word	0x0000b390


	//   ....[20]....
        /*00f0*/ 	.word	0x0000b400


	//   ....[21]....
        /*00f4*/ 	.word	0x0000b470


	//   ....[22]....
        /*00f8*/ 	.word	0x0000b4e0


	//   ....[23]....
        /*00fc*/ 	.word	0x0000b860


	//   ....[24]....
        /*0100*/ 	.word	0x0000b8d0


	//   ....[25]....
        /*0104*/ 	.word	0x0000b940


	//   ....[26]....
        /*0108*/ 	.word	0x0000b9b0


	//   ....[27]....
        /*010c*/ 	.word	0x0000ba20


	//----- nvinfo : EIATTR_EXIT_INSTR_OFFSETS
	.align		4
.L_2974:
        /*0110*/ 	.byte	0x04, 0x1c
        /*0112*/ 	.short	(.L_2976 - .L_2975)


	//   ....[0]....
.L_2975:
        /*0114*/ 	.word	0x00000600


	//   ....[1]....
        /*0118*/ 	.word	0x0000b2d0


	//----- nvinfo : EIATTR_MAX_THREADS
	.align		4
.L_2976:
        /*011c*/ 	.byte	0x04, 0x05
        /*011e*/ 	.short	(.L_2978 - .L_2977)
.L_2977:
        /*0120*/ 	.word	0x00000080
        /*0124*/ 	.word	0x00000001
        /*0128*/ 	.word	0x00000001


	//----- nvinfo : EIATTR_CRS_STACK_SIZE
	.align		4
.L_2978:
        /*012c*/ 	.byte	0x04, 0x1e
        /*012e*/ 	.short	(.L_2980 - .L_2979)
.L_2979:
        /*0130*/ 	.word	0x00000000


	//----- nvinfo : EIATTR_CBANK_PARAM_SIZE
	.align		4
.L_2980:
        /*0134*/ 	.byte	0x03, 0x19
        /*0136*/ 	.short	0x00e8


	//----- nvinfo : EIATTR_PARAM_CBANK
	.align		4
        /*0138*/ 	.byte	0x04, 0x0a
        /*013a*/ 	.short	(.L_2982 - .L_2981)
	.align		4
.L_2981:
        /*013c*/ 	.word	index@(.nv.constant0._ZN10layer_norm13ln_fwd_kernelINS_13Kernel_traitsI6__halfS2_fS2_fjLj3072ELj1ELj1ELj4ELj16ENS_18Kernel_traits_baseILj3072ES2_S2_fS2_fjLj128EEEEELb1ELb1ELb1ELb1EEEvNS_9FwdParamsE)
        /*0140*/ 	.short	0x0210
        /*0142*/ 	.short	0x00e8


	//----- nvinfo : EIATTR_SW_WAR
	.align		4
.L_2982:
        /*0144*/ 	.byte	0x04, 0x36
        /*0146*/ 	.short	(.L_2984 - .L_2983)
.L_2983:
        /*0148*/ 	.word	0x00000008
.L_2984:


//--------------------- .nv.info._ZN10layer_norm13ln_fwd_kernelINS_13Kernel_traitsIf6__halffS2_fjLj3072ELj1ELj1ELj4ELj16ENS_18Kernel_traits_baseILj3072EfS2_fS2_fjLj128EEEEELb0ELb0ELb0ELb0EEEvNS_9FwdParamsE --------------------------
	.section	.nv.info._ZN10layer_norm13ln_fwd_kernelINS_13Kernel_traitsIf6__halffS2_fjLj3072ELj1ELj1ELj4ELj16ENS_18Kernel_traits_baseILj3072EfS2_fS2_fjLj128EEEEELb0ELb0ELb0ELb0EEEvNS_9FwdParamsE,"",@"SHT_CUDA_INFO"
	.sectionflags	@""
	.align	4


	//----- nvinfo : EIATTR_CUDA_API_VERSION
	.align		4
        /*0000*/ 	.byte	0x04, 0x37
        /*0002*/ 	.short	(.L_2986 - .L_2985)
.L_2985:
        /*0004*/ 	.word	0x00000082


	//----- nvinfo : EIATTR_KPARAM_INFO
	.align		4
.L_2986:
        /*0008*/ 	.byte	0x04, 0x17
        /*000a*/ 	.short	(.L_2988 - .L_2987)
.L_2987:
        /*000c*/ 	.word	0x00000000
        /*0010*/ 	.short	0x0000
        /*0012*/ 	.short	0x0000
        /*0014*/ 	.byte	0x00, 0xf0, 0xa1, 0x03


	//----- nvinfo : EIATTR_SPARSE_MMA_MASK
	.align		4
.L_2988:
        /*0018*/ 	.byte	0x03, 0x50
        /*001a*/ 	.short	0x0000


	//----- nvinfo : EIATTR_MAXREG_COUNT
	.align		4
        /*001c*/ 	.byte	0x03, 0x1b
        /*001e*/ 	.short	0x00ff


	//----- nvinfo : EIATTR_NUM_BARRIERS
	.align		4
        /*0020*/ 	.byte	0x02, 0x4c
        /*0022*/ 	.byte	0x01
	.zero		1


	//----- nvinfo : EIATTR_MERCURY_ISA_VERSION
	.align		4
        /*0024*/ 	.byte	0x03, 0x5f
        /*0026*/ 	.short	0x0101


	//----- nvinfo : EIATTR_COOP_GROUP_MASK_REGIDS
	.align		4
        /*0028*/ 	.byte	0x04, 0x29
        /*002a*/ 	.short	(.L_2990 - .L_2989)


	//   ....[0]....
.L_2989:
        /*002c*/ 	.word	0xffffffff


	//   ....[1]....
        /*0030*/ 	.word	0xffffffff


	//   ....[2]....
        /*0034*/ 	.word	0xffffffff


	//   ....[3]....
        /*0038*/ 	.word	0xffffffff


	//   ....[4]....
        /*003c*/ 	.word	0xffffffff


	//   ....[5]....
        /*0040*/ 	.word	0xffffffff


	//   ....[6]....
        /*0044*/ 	.word	0xffffffff


	//   ....[7]....
        /*0048*/ 	.word	0xffffffff


	//   ....[8]....
        /*004c*/ 	.word	0xffffffff


	//   ....[9]....
        /*0050*/ 	.word	0xffffffff


	//   ....[10]....
        /*0054*/ 	.word	0xffffffff


	//   ....[11]....
        /*0058*/ 	.word	0xffffffff


	//   ....[12]....
        /*005c*/ 	.word	0xffffffff


	//   ....[13]....
        /*0060*/ 	.word	0xffffffff


	//   ....[14]....
        /*0064*/ 	.word	0xffffffff


	//   ....[15]....
        /*0068*/ 	.word	0xffffffff


	//   ....[16]....
        /*006c*/ 	.word	0xffffffff


	//   ....[17]....
        /*0070*/ 	.word	0xffffffff


	//   ....[18]....
        /*0074*/ 	.word	0x05000060


	//   ....[19]....
        /*0078*/ 	.word	0x05000060


	//   ....[20]....
        /*007c*/ 	.word	0x05000060


	//   ....[21]....
        /*0080*/ 	.word	0x05000060


	//   ....[22]....
        /*0084*/ 	.word	0x05000060


	//   ....[23]....
        /*0088*/ 	.word	0x05000060


	//   ....[24]....
        /*008c*/ 	.word	0x05000060


	//   ....[25]....
        /*0090*/ 	.word	0x05000060


	//   ....[26]....
        /*0094*/ 	.word	0x05000060


	//   ....[27]....
        /*0098*/ 	.word	0x05000060


	//----- nvinfo : EIATTR_COOP_GROUP_INSTR_OFFSETS
	.align		4
.L_2990:
        /*009c*/ 	.byte	0x04, 0x28
        /*009e*/ 	.short	(.L_2992 - .L_2991)


	//   ....[0]....
.L_2991:
        /*00a0*/ 	.word	0x00001160


	//   ....[1]....
        /*00a4*/ 	.word	0x00001180


	//   ....[2]....
        /*00a8*/ 	.word	0x000011a0


	//   ....[3]....
        /*00ac*/ 	.word	0x000011c0


	//   ....[4]....
        /*00b0*/ 	.word	0x000011e0


	//   ....[5]....
        /*00b4*/ 	.word	0x00001520


	//   ....[6]....
        /*00b8*/ 	.word	0x00001540


	//   ....[7]....
        /*00bc*/ 	.word	0x00001560


	//   ....[8]....
        /*00c0*/ 	.word	0x00001580


	//   ....[9]....
        /*00c4*/ 	.word	0x000015a0


	//   ....[10]....
        /*00c8*/ 	.word	0x00001740


	//   ....[11]....
        /*00cc*/ 	.word	0x00001790


	//   ....[12]....
        /*00d0*/ 	.word	0x000017b0


	//   ....[13]....
        /*00d4*/ 	.word	0x000017c0


	//   ....[14]....
        /*00d8*/ 	.word	0x00001890


	//   ....[15]....
        /*00dc*/ 	.word	0x000018c0


	//   ....[16]....
        /*00e0*/ 	.word	0x00001970


	//   ....[17]....
        /*00e4*/ 	.word	0x00001990


	//   ....[18]....
        /*00e8*/ 	.word	0x00002160


	//   ....[19]....
        /*00ec*/ 	.word	0x000021d0


	//   ....[20]....
        /*00f0*/ 	.word	0x00002240


	//   ....[21]....
        /*00f4*/ 	.word	0x000022b0


	//   ....[22]....
        /*00f8*/ 	.word	0x00002320


	//   ....[23]....
        /*00fc*/ 	.word	0x000026b0


	//   ....[24]....
        /*0100*/ 	.word	0x00002720


	//   ....[25]....
        /*0104*/ 	.word	0x00002790


	//   ....[26]....
        /*0108*/ 	.word	0x00002800


	//   ....[27]....
        /*010c*/ 	.word	0x00002870


	//----- nvinfo : EIATTR_EXIT_INSTR_OFFSETS
	.align		4
.L_2992:
        /*0110*/ 	.byte	0x04, 0x1c
        /*0112*/ 	.short	(.L_2994 - .L_2993)


	//   ....[0]....
.L_2993:
        /*0114*/ 	.word	0x00000490


	//   ....[1]....
        /*0118*/ 	.word	0x00002100


	//----- nvinfo : EIATTR_MAX_THREADS
	.align		4
.L_2994:
        /*011c*/ 	.byte	0x04, 0x05
        /*011e*/ 	.short	(.L_2996 - .L_2995)
.L_2995:
        /*0120*/ 	.word	0x00000080
        /*0124*/ 	.word	0x00000001
        /*0128*/ 	.word	0x00000001


	//----- nvinfo : EIATTR_CRS_STACK_SIZE
	.align		4
.L_2996:
        /*012c*/ 	.byte	0x04, 0x1e
        /*012e*/ 	.short	(.L_2998 - .L_2997)
.L_2997:
        /*0130*/ 	.word	0x00000000


	//----- nvinfo : EIATTR_CBANK_PARAM_SIZE
	.align		4
.L_2998:
        /*0134*/ 	.byte	0x03, 0x19
        /*0136*/ 	.short	0x00e8


	//----- nvinfo : EIATTR_PARAM_CBANK
	.align		4
        /*0138*/ 	.byte	0x04, 0x0a
        /*013a*/ 	.short	(.L_3000 - .L_2999)
	.align		4
.L_2999:
        /*013c*/ 	.word	index@(.nv.constant0._ZN10layer_norm13ln_fwd_kernelINS_13Kernel_traitsIf6__halffS2_fjLj3072ELj1ELj1ELj4ELj16ENS_18Kernel_traits_baseILj3072EfS2_fS2_fjLj128EEEEELb0ELb0ELb0ELb0EEEvNS_9FwdParamsE)
        /*0140*/ 	.short	0x0210
        /*0142*/ 	.short	0x00e8


	//----- nvinfo : EIATTR_SW_WAR
	.align		4
.L_3000:
        /*0144*/ 	.byte	0x04, 0x36
        /*0146*/ 	.short	(.L_3002 - .L_3001)
.L_3001:
        /*0148*/ 	.word	0x00000008
.L_3002:


//--------------------- .nv.info._ZN10layer_norm13ln_fwd_kernelINS_13Kernel_traitsIf6__halffS2_fjLj3072ELj1ELj1ELj4ELj16ENS_18Kernel_traits_baseILj3072EfS2_fS2_fjLj128EEEEELb0ELb0ELb0ELb1EEEvNS_9FwdParamsE --------------------------
	.section	.nv.info._ZN10layer_norm13ln_fwd_kernelINS_13Kernel_traitsIf6__halffS2_fjLj3072ELj1ELj1ELj4ELj16ENS_18Kernel_traits_baseILj3072EfS2_fS2_fjLj128EEEEELb0ELb0ELb0ELb1EEEvNS_9FwdParamsE,"",@"SHT_CUDA_INFO"
	.sectionflags	@""
	.align	4


	//----- nvinfo : EIATTR_CUDA_API_VERSION
	.align		4
        /*0000*/ 	.byte	0x04, 0x37
        /*0002*/ 	.short	(.L_3004 - .L_3003)
.L_3003:
        /*0004*/ 	.word	0x00000082


	//----- nvinfo : EIATTR_KPARAM_INFO
	.align		4
.L_3004:
        /*0008*/ 	.byte	0x04, 0x17
        /*000a*/ 	.short	(.L_3006 - .L_3005)
.L_3005:
        /*000c*/ 	.word	0x00000000
        /*0010*/ 	.short	0x0000
        /*0012*/ 	.short	0x0000
        /*0014*/ 	.byte	0x00, 0xf0, 0xa1, 0x03


	//----- nvinfo : EIATTR_SPARSE_MMA_MASK
	.align		4
.L_3006:
        /*0018*/ 	.byte	0x03, 0x50
        /*001a*/ 	.short	0x0000


	//----- nvinfo : EIATTR_MAXREG_COUNT
	.align		4
        /*001c*/ 	.byte	0x03, 0x1b
        /*001e*/ 	.short	0x00ff


	//----- nvinfo : EIATTR_NUM_BARRIERS
	.align		4
        /*0020*/ 	.byte	0x02, 0x4c
        /*0022*/ 	.byte	0x01
	.zero		1


	//----- nvinfo : EIATTR_MERCURY_ISA_VERSION
	.align		4
        /*0024*/ 	.byte	0x03, 0x5f
        /*0026*/ 	.short	0x0101


	//----- nvinfo : EIATTR_COOP_GROUP_MASK_REGIDS
	.align		4
        /*0028*/ 	.byte	0x04, 0x29
        /*002a*/ 	.short	(.L_3008 - .L_3007)


	//   ....[0]....
.L_3007:
        /*002c*/ 	.word	0xffffffff


	//   ....[1]....
        /*0030*/ 	.word	0xffffffff


	//   ....[2]....
        /*0034*/ 	.word	0xffffffff


	//   ....[3]....
        /*0038*/ 	.word	0xffffffff


	//   ....[4]....
        /*003c*/ 	.word	0xffffffff


	//   ....[5]....
        /*0040*/ 	.word	0xffffffff


	//   ....[6]....
        /*0044*/ 	.word	0xffffffff


	//   ....[7]....
        /*0048*/ 	.word	0xffffffff


	//   ....[8]....
        /*004c*/ 	.word	0xffffffff


	//   ....[9]....
        /*0050*/ 	.word	0xffffffff


	//   ....[10]....
        /*0054*/ 	.word	0xffffffff


	//   ....[11]....
        /*0058*/ 	.word	0xffffffff


	//   ....[12]....
        /*005c*/ 	.word	0xffffffff


	//   ....[13]....
        /*0060*/ 	.word	0xffffffff


	//   ....[14]....
        /*0064*/ 	.word	0xffffffff


	//   ....[15]....
        /*0068*/ 	.word	0xffffffff


	//   ....[16]....
        /*006c*/ 	.word	0xffffffff


	//   ....[17]....
        /*0070*/ 	.word	0xffffffff


	//   ....[18]....
        /*0074*/ 	.word	0x0500005f


	//   ....[19]....
        /*0078*/ 	.word	0x0500005f


	//   ....[20]....
        /*007c*/ 	.word	0x0500005f


	//   ....[21]....
        /*0080*/ 	.word	0x0500005f


	//   ....[22]....
        /*0084*/ 	.word	0x0500005f


	//   ....[23]....
        /*0088*/ 	.word	0x0500005f


	//   ....[24]....
        /*008c*/ 	.word	0x0500005f


	//   ....[25]....
        /*0090*/ 	.word	0x0500005f


	//   ....[26]....
        /*0094*/ 	.word	0x0500005f


	//   ....[27]....
        /*0098*/ 	.word	0x0500005f


	//----- nvinfo : EIATTR_COOP_GROUP_INSTR_OFFSETS
	.align		4
.L_3008:
        /*009c*/ 	.byte	0x04, 0x28
        /*009e*/ 	.short	(.L_3010 - .L_3009)


	//   ....[0]....
.L_3009:
        /*00a0*/ 	.word	0x00000e00


	//   ....[1]....
        /*00a4*/ 	.word	0x00000e20


	//   ....[2]....
        /*00a8*/ 	.word	0x00000e40


	//   ....[3]....
        /*00ac*/ 	.word	0x00000e60


	//   ....[4]....
        /*00b0*/ 	.word	0x00000e80


	//   ....[5]....
        /*00b4*/ 	.word	0x000011b0


	//   ....[6]....
        /*00b8*/ 	.word	0x000011d0


	//   ....[7]....
        /*00bc*/ 	.word	0x000011f0


	//   ....[8]....
        /*00c0*/ 	.word	0x00001210


	//   ....[9]....
        /*00c4*/ 	.word	0x00001230


	//   ....[10]....
        /*00c8*/ 	.word	0x00001390


	//   ....[11]....
        /*00cc*/ 	.word	0x000013e0


	//   ....[12]....
        /*00d0*/ 	.word	0x00001410


	//   ....[13]....
        /*00d4*/ 	.word	0x00001420


	//   ....[14]....
        /*00d8*/ 	.word	0x000014e0


	//   ....[15]....
        /*00dc*/ 	.word	0x00001510


	//   ....[16]....
        /*00e0*/ 	.word	0x000015c0


	//   ....[17]....
        /*00e4*/ 	.word	0x000015d0


	//   ....[18]....
        /*00e8*/ 	.word	0x00001cf0


	//   ....[19]....
        /*00ec*/ 	.word	0x00001d60


	//   ....[20]....
        /*00f0*/ 	.word	0x00001dd0


	//   ....[21]....
        /*00f4*/ 	.word	0x00001e40


	//   ....[22]....
        /*00f8*/ 	.word	0x00001eb0


	//   ....[23]....
        /*00fc*/ 	.word	0x00002220


	//   ....[24]....
        /*0100*/ 	.word	0x00002290


	//   ....[25]....
        /*0104*/ 	.word	0x00002300


	//   ....[26]....
        /*0108*/ 	.word	0x00002370


	//   ....[27]....
        /*010c*/ 	.word	0x000023e0


	//----- nvinfo : EIATTR_EXIT_INSTR_OFFSETS
	.align		4
.L_3010:
        /*0110*/ 	.byte	0x04, 0x1c
        /*0112*/ 	.short	(.L_3012 - .L_3011)


	//   ....[0]....
.L_3011:
        /*0114*/ 	.word	0x00000230


	//   ....[1]....
        /*0118*/ 	.word	0x00001c90


	//----- nvinfo : EIATTR_MAX_THREADS
	.align		4
.L_3012:
        /*011c*/ 	.byte	0x04, 0x05
        /*011e*/ 	.short	(.L_3014 - .L_3013)
.L_3013:
        /*0120*/ 	.word	0x00000080
        /*0124*/ 	.word	0x00000001
        /*0128*/ 	.word	0x00000001


	//----- nvinfo : EIATTR_CRS_STACK_SIZE
	.align		4
.L_3014:
        /*012c*/ 	.byte	0x04, 0x1e
        /*012e*/ 	.short	(.L_3016 - .L_3015)
.L_3015:
        /*0130*/ 	.word	0x00000000


	//----- nvinfo : EIATTR_CBANK_PARAM_SIZE
	.align		4
.L_3016:
        /*0134*/ 	.byte	0x03, 0x19
        /*0136*/ 	.short	0x00e8


	//----- nvinfo : EIATTR_PARAM_CBANK
	.align		4
        /*0138*/ 	.byte	0x04, 0x0a
        /*013a*/ 	.short	(.L_3018 - .L_3017)
	.align		4
.L_3017:
        /*013c*/ 	.word	index@(.nv.constant0._ZN10layer_norm13ln_fwd_kernelINS_13Kernel_traitsIf6__halffS2_fjLj3072ELj1ELj1ELj4ELj16ENS_18Kernel_traits_baseILj3072EfS2_fS2_fjLj128EEEEELb0ELb0ELb0ELb1EEEvNS_9FwdParamsE)
        /*0140*/ 	.short	0x0210
        /*0142*/ 	.short	0x00e8


	//----- nvinfo : EIATTR_SW_WAR
	.align		4
.L_3018:
        /*0144*/ 	.byte	0x04, 0x36
        /*0146*/ 	.short	(.L_3020 - .L_3019)
.L_3019:
        /*0148*/ 	.word	0x00000008
.L_3020:


//--------------------- .nv.info._ZN10layer_norm13ln_fwd_kernelINS_13Kernel_traitsIf6__halffS2_fjLj3072ELj1ELj1ELj4ELj16ENS_18Kernel_traits_baseILj3072EfS2_fS2_fjLj128EEEEELb0ELb0ELb1ELb0EEEvNS_9FwdParamsE --------------------------
	.section	.nv.info._ZN10layer_norm13ln_fwd_kernelINS_13Kernel_traitsIf6__halffS2_fjLj3072ELj1ELj1ELj4ELj16ENS_18Kernel_traits_baseILj3072EfS2_fS2_fjLj128EEEEELb0ELb0ELb1ELb0EEEvNS_9FwdParamsE,"",@"SHT_CUDA_INFO"
	.sectionflags	@""
	.align	4


	//----- nvinfo : EIATTR_CUDA_API_VERSION
	.align		4
        /*0000*/ 	.byte	0x04, 0x37
        /*0002*/ 	.short	(.L_3022 - .L_3021)
.L_3021:
        /*0004*/ 	.word	0x00000082


	//----- nvinfo : EIATTR_KPARAM_INFO
	.align		4
.L_3022:
        /*0008*/ 	.byte	0x04, 0x17
        /*000a*/ 	.short	(.L_3024 - .L_3023)
.L_3023:
        /*000c*/ 	.word	0x00000000
        /*0010*/ 	.short	0x0000
        /*0012*/ 	.short	0x0000
        /*0014*/ 	.byte	0x00, 0xf0, 0xa1, 0x03


	//----- nvinfo : EIATTR_SPARSE_MMA_MASK
	.align		4
.L_3024:
        /*0018*/ 	.byte	0x03, 0x50
        /*001a*/ 	.short	0x0000


	//----- nvinfo : EIATTR_MAXREG_COUNT
	.align		4
        /*001c*/ 	.byte	0x03, 0x1b
        /*001e*/ 	.short	0x00ff


	//----- nvinfo : EIATTR_NUM_BARRIERS
	.align		4
        /*0020*/ 	.byte	0x02, 0x4c
        /*0022*/ 	.byte	0x01
	.zero		1


	//----- nvinfo : EIATTR_MERCURY_ISA_VERSION
	.align		4
        /*0024*/ 	.byte	0x03, 0x5f
        /*0026*/ 	.short	0x0101


	//----- nvinfo : EIATTR_COOP_GROUP_MASK_REGIDS
	.align		4
        /*0028*/ 	.byte	0x04, 0x29
        /*002a*/ 	.short	(.L_3026 - .L_3025)


	//   ....[0]....
.L_3025:
        /*002c*/ 	.word	0xffffffff


	//   ....[1]....
        /*0030*/ 	.word	0xffffffff


	//   ....[2]....
        /*0034*/ 	.word	0xffffffff


	//   ....[3]....
        /*0038*/ 	.word	0xffffffff


	//   ....[4]....
        /*003c*/ 	.word	0xffffffff


	//   ....[5]....
        /*0040*/ 	.word	0xffffffff


	//   ....[6]....
        /*0044*/ 	.word	0xffffffff


	//   ....[7]....
        /*0048*/ 	.word	0xffffffff


	//   ....[8]....
        /*004c*/ 	.word	0xffffffff


	//   ....[9]....
        /*0050*/ 	.word	0xffffffff


	//   ....[10]....
        /*0054*/ 	.word	0xffffffff


	//   ....[11]....
        /*0058*/ 	.word	0xffffffff


	//   ....[12]....
        /*005c*/ 	.word	0xffffffff


	//   ....[13]....
        /*0060*/ 	.word	0xffffffff


	//   ....[14]....
        /*0064*/ 	.word	0xffffffff


	//   ....[15]....
        /*0068*/ 	.word	0xffffffff


	//   ....[16]....
        /*006c*/ 	.word	0xffffffff


	//   ....[17]....
        /*0070*/ 	.word	0xffffffff


	//   ....[18]....
        /*0074*/ 	.word	0x05000068


	//   ....[19]....
        /*0078*/ 	.word	0x05000068


	//   ....[20]....
        /*007c*/ 	.word	0x05000068


	//   ....[21]....
        /*0080*/ 	.word	0x05000068


	//   ....[22]....
        /*0084*/ 	.word	0x05000068


	//   ....[23]....
        /*0088*/ 	.word	0x05000068


	//   ....[24]....
        /*008c*/ 	.word	0x05000068


	//   ....[25]....
        /*0090*/ 	.word	0x05000068


	//   ....[26]....
        /*0094*/ 	.word	0x05000068


	//   ....[27]....
        /*0098*/ 	.word	0x05000068


	//----- nvinfo : EIATTR_COOP_GROUP_INSTR_OFFSETS
	.align		4
.L_3026:
        /*009c*/ 	.byte	0x04, 0x28
        /*009e*/ 	.short	(.L_3028 - .L_3027)


	//   ....[0]....
.L_3027:
        /*00a0*/ 	.word	0x00001ab0


	//   ....[1]....
        /*00a4*/ 	.word	0x00001ad0


	//   ....[2]....
        /*00a8*/ 	.word	0x00001af0


	//   ....[3]....
        /*00ac*/ 	.word	0x00001b10


	//   ....[4]....
        /*00b0*/ 	.word	0x00001b30


	//   ....[5]....
        /*00b4*/ 	.word	0x00001e70


	//   ....[6]....
        /*00b8*/ 	.word	0x00001e90


	//   ....[7]....
        /*00bc*/ 	.word	0x00001eb0


	//   ....[8]....
        /*00c0*/ 	.word	0x00001ed0


	//   ....[9]....
        /*00c4*/ 	.word	0x00001ef0


	//   ....[10]....
        /*00c8*/ 	.word	0x00002090


	//   ....[11]....
        /*00cc*/ 	.word	0x000020e0


	//   ....[12]....
        /*00d0*/ 	.word	0x00002100


	//   ....[13]....
        /*00d4*/ 	.word	0x00002110


	//   ....[14]....
        /*00d8*/ 	.word	0x000021d0


	//   ....[15]....
        /*00dc*/ 	.word	0x00002200


	//   ....[16]....
        /*00e0*/ 	.word	0x000022a0


	//   ....[17]....
        /*00e4*/ 	.word	0x000022d0


	//   ....[18]....
        /*00e8*/ 	.word	0x00002b40


	//   ....[19]....
        /*00ec*/ 	.word	0x00002bb0


	//   ....[20]....
        /*00f0*/ 	.word	0x00002c20


	//   ....[21]....
        /*00f4*/ 	.word	0x00002c90


	//   ....[22]....
        /*00f8*/ 	.word	0x00002d00


	//   ....[23]....
        /*00fc*/ 	.word	0x00003090


	//   ....[24]....
        /*0100*/ 	.word	0x00003100


	//   ....[25]....
        /*0104*/ 	.word	0x00003170


	//   ....[26]....
        /*0108*/ 	.word	0x000031e0


	//   ....[27]....
        /*010c*/ 	.word	0x00003250


	//----- nvinfo : EIATTR_EXIT_INSTR_OFFSETS
	.align		4
.L_3028:
        /*0110*/ 	.byte	0x04, 0x1c
        /*0112*/ 	.short	(.L_3030 - .L_3029)


	//   ....[0]....
.L_3029:
        /*0114*/ 	.word	0x00000490


	//   ....[1]....
        /*0118*/ 	.word	0x00002ae0


	//----- nvinfo : EIATTR_MAX_THREADS
	.align		4
.L_3030:
        /*011c*/ 	.byte	0x04, 0x05
        /*011e*/ 	.short	(.L_3032 - .L_3031)
.L_3031:
        /*0120*/ 	.word	0x00000080
        /*0124*/ 	.word	0x00000001
        /*0128*/ 	.word	0x00000001


	//----- nvinfo : EIATTR_CRS_STACK_SIZE
	.align		4
.L_3032:
        /*012c*/ 	.byte	0x04, 0x1e
        /*012e*/ 	.short	(.L_3034 - .L_3033)
.L_3033:
        /*0130*/ 	.word	0x00000000


	//----- nvinfo : EIATTR_CBANK_PARAM_SIZE
	.align		4
.L_3034:
        /*0134*/ 	.byte	0x03, 0x19
        /*0136*/ 	.short	0x00e8


	//----- nvinfo : EIATTR_PARAM_CBANK
	.align		4
        /*0138*/ 	.byte	0x04, 0x0a
        /*013a*/ 	.short	(.L_3036 - .L_3035)
	.align		4
.L_3035:
        /*013c*/ 	.word	index@(.nv.constant0._ZN10layer_norm13ln_fwd_kernelINS_13Kernel_traitsIf6__halffS2_fjLj3072ELj1ELj1ELj4ELj16ENS_18Kernel_traits_baseILj3072EfS2_fS2_fjLj128EEEEELb0ELb0ELb1ELb0EEEvNS_9FwdParamsE)
        /*0140*/ 	.short	0x0210
        /*0142*/ 	.short	0x00e8


	//----- nvinfo : EIATTR_SW_WAR
	.align		4
.L_3036:
        /*0144*/ 	.byte	0x04, 0x36
        /*0146*/ 	.short	(.L_3038 - .L_3037)
.L_3037:
        /*0148*/ 	.word	0x00000008
.L_3038:


//--------------------- .nv.info._ZN10layer_norm13ln_fwd_kernelINS_13Kernel_traitsIf6__halffS2_fjLj3072ELj1ELj1ELj4ELj16ENS_18Kernel_traits_baseILj3072EfS2_fS2_fjLj128EEEEELb0ELb0ELb1ELb1EEEvNS_9FwdParamsE --------------------------
	.section	.nv.info._ZN10layer_norm13ln_fwd_kernelINS_13Kernel_traitsIf6__halffS2_fjLj3072ELj1ELj1ELj4ELj16ENS_18Kernel_traits_baseILj3072EfS2_fS2_fjLj128EEEEELb0ELb0ELb1ELb1EEEvNS_9FwdParamsE,"",@"SHT_CUDA_INFO"
	.sectionflags	@""
	.align	4


	//----- nvinfo : EIATTR_CUDA_API_VERSION
	.align		4
        /*0000*/ 	.byte	0x04, 0x37
        /*0002*/ 	.short	(.L_3040 - .L_3039)
.L_3039:
        /*0004*/ 	.word	0x00000082


	//----- nvinfo : EIATTR_KPARAM_INFO
	.align		4
.L_3040:
        /*0008*/ 	.byte	0x04, 0x17
        /*000a*/ 	.short	(.L_3042 - .L_3041)
.L_3041:
        /*000c*/ 	.word	0x00000000
        /*0010*/ 	.short	0x0000
        /*0012*/ 	.short	0x0000
        /*0014*/ 	.byte	0x00, 0xf0, 0xa1, 0x03


	//----- nvinfo : EIATTR_SPARSE_MMA_MASK
	.align		4
.L_3042:
        /*0018*/ 	.byte	0x03, 0x50
        /*001a*/ 	.short	0x0000


	//----- nvinfo : EIATTR_MAXREG_COUNT
	.align		4
        /*001c*/ 	.byte	0x03, 0x1b
        /*001e*/ 	.short	0x00ff


	//----- nvinfo : EIATTR_NUM_BARRIERS
	.align		4
        /*0020*/ 	.byte	0x02, 0x4c
        /*0022*/ 	.byte	0x01
	.zero		1


	//----- nvinfo : EIATTR_MERCURY_ISA_VERSION
	.align		4
        /*0024*/ 	.byte	0x03, 0x5f
        /*0026*/ 	.short	0x0101


	//----- nvinfo : EIATTR_COOP_GROUP_MASK_REGIDS
	.align		4
        /*0028*/ 	.byte	0x04, 0x29
        /*002a*/ 	.short	(.L_3044 - .L_3043)


	//   ....[0]....
.L_3043:
        /*002c*/ 	.word	0xffffffff


	//   ....[1]....
        /*0030*/ 	.word	0xffffffff


	//   ....[2]....
        /*0034*/ 	.word	0xffffffff


	//   ....[3]....
        /*0038*/ 	.word	0xffffffff


	//   ....[4]....
        /*003c*/ 	.word	0xffffffff


	//   ....[5]....
        /*0040*/ 	.word	0xffffffff


	//   ....[6]....
        /*0044*/ 	.word	0xffffffff


	//   ....[7]....
        /*0048*/ 	.word	0xffffffff


	//   ....[8]....
        /*004c*/ 	.word	0xffffffff


	//   ....[9]....
        /*0050*/ 	.word	0xffffffff


	//   ....[10]....
        /*0054*/ 	.word	0xffffffff


	//   ....[11]....
        /*0058*/ 	.word	0xffffffff


	//   ....[12]....
        /*005c*/ 	.word	0xffffffff


	//   ....[13]....
        /*0060*/ 	.word	0xffffffff


	//   ....[14]....
        /*0064*/ 	.word	0xffffffff


	//   ....[15]....
        /*0068*/ 	.word	0xffffffff


	//   ....[16]....
        /*006c*/ 	.word	0xffffffff


	//   ....[17]....
        /*0070*/ 	.word	0xffffffff


	//   ....[18]....
        /*0074*/ 	.word	0x05000067


	//   ....[19]....
        /*0078*/ 	.word	0x05000067


	//   ....[20]....
        /*007c*/ 	.word	0x05000067


	//   ....[21]....
        /*0080*/ 	.word	0x05000067


	//   ....[22]....
        /*0084*/ 	.word	0x05000067


	//   ....[23]....
        /*0088*/ 	.word	0x05000067


	//   ....[24]....
        /*008c*/ 	.word	0x05000067


	//   ....[25]....
        /*0090*/ 	.word	0x05000067


	//   ....[26]....
        /*0094*/ 	.word	0x05000067


	//   ....[27]....
        /*0098*/ 	.word	0x05000067


	//----- nvinfo : EIATTR_COOP_GROUP_INSTR_OFFSETS
	.align		4
.L_3044:
        /*009c*/ 	.byte	0x04, 0x28
        /*009e*/ 	.short	(.L_3046 - .L_3045)


	//   ....[0]....
.L_3045:
        /*00a0*/ 	.word	0x00001650


	//   ....[1]....
        /*00a4*/ 	.word	0x00001670


	//   ....[2]....
        /*00a8*/ 	.word	0x00001690


	//   ....[3]....
        /*00ac*/ 	.word	0x000016b0


	//   ....[4]....
        /*00b0*/ 	.word	0x000016d0


	//   ....[5]....
        /*00b4*/ 	.word	0x00001a00


	//   ....[6]....
        /*00b8*/ 	.word	0x00001a20


	//   ....[7]....
        /*00bc*/ 	.word	0x00001a40


	//   ....[8]....
        /*00c0*/ 	.word	0x00001a60


	//   ....[9]....
        /*00c4*/ 	.word	0x00001a80


	//   ....[10]....
        /*00c8*/ 	.word	0x00001bf0


	//   ....[11]....
        /*00cc*/ 	.word	0x00001c40


	//   ....[12]....
        /*00d0*/ 	.word	0x00001c60


	//   ....[13]....
        /*00d4*/ 	.word	0x00001c70


	//   ....[14]....
        /*00d8*/ 	.word	0x00001d30


	//   ....[15]....
        /*00dc*/ 	.word	0x00001d60


	//   ....[16]....
        /*00e0*/ 	.word	0x00001e00


	//   ....[17]....
        /*00e4*/ 	.word	0x00001e30


	//   ....[18]....
        /*00e8*/ 	.word	0x00002600


	//   ....[19]....
        /*00ec*/ 	.word	0x00002670


	//   ....[20]....
        /*00f0*/ 	.word	0x000026e0


	//   ....[21]....
        /*00f4*/ 	.word	0x00002750


	//   ....[22]....
        /*00f8*/ 	.word	0x000027c0


	//   ....[23]....
        /*00fc*/ 	.word	0x00002b40


	//   ....[24]....
        /*0100*/ 	.word	0x00002bb0


	//   ....[25]....
        /*0104*/ 	.word	0x00002c20


	//   ....[26]....
        /*0108*/ 	.word	0x00002c90


	//   ....[27]....
        /*010c*/ 	.word	0x00002d00


	//----- nvinfo : EIATTR_EXIT_INSTR_OFFSETS
	.align		4
.L_3046:
        /*0110*/ 	.byte	0x04, 0x1c
        /*0112*/ 	.short	(.L_3048 - .L_3047)


	//   ....[0]....
.L_3047:
        /*0114*/ 	.word	0x00000240


	//   ....[1]....
        /*0118*/ 	.word	0x000025a0


	//----- nvinfo : EIATTR_MAX_THREADS
	.align		4
.L_3048:
        /*011c*/ 	.byte	0x04, 0x05
        /*011e*/ 	.short	(.L_3050 - .L_3049)
.L_3049:
        /*0120*/ 	.word	0x00000080
        /*0124*/ 	.word	0x00000001
        /*0128*/ 	.word	0x00000001


	//----- nvinfo : EIATTR_CRS_STACK_SIZE
	.align		4
.L_3050:
        /*012c*/ 	.byte	0x04, 0x1e
        /*012e*/ 	.short	(.L_3052 - .L_3051)
.L_3051:
        /*0130*/ 	.word	0x00000000


	//----- nvinfo : EIATTR_CBANK_PARAM_SIZE
	.align		4
.L_3052:
        /*0134*/ 	.byte	0x03, 0x19
        /*0136*/ 	.short	0x00e8


	//----- nvinfo : EIATTR_PARAM_CBANK
	.align		4
        /*0138*/ 	.byte	0x04, 0x0a
        /*013a*/ 	.short	(.L_3054 - .L_3053)
	.align		4
.L_3053:
        /*013c*/ 	.word	index@(.nv.constant0._ZN10layer_norm13ln_fwd_kernelINS_13Kernel_traitsIf6__halffS2_fjLj3072ELj1ELj1ELj4ELj16ENS_18Kernel_traits_baseILj3072EfS2_fS2_fjLj128EEEEELb0ELb0ELb1ELb1EEEvNS_9FwdParamsE)
        /*0140*/ 	.short	0x0210
        /*0142*/ 	.short	0x00e8


	//----- nvinfo : EIATTR_SW_WAR
	.align		4
.L_3054:
        /*0144*/ 	.byte	0x04, 0x36
        /*0146*/ 	.short	(.L_3056 - .L_3055)
.L_3055:
        /*0148*/ 	.word	0x00000008
.L_3056:


//--------------------- .nv.info._ZN10layer_norm13ln_fwd_kernelINS_13Kernel_traitsIf6__halffS2_fjLj3072ELj1ELj1ELj4ELj16ENS_18Kernel_traits_baseILj3072EfS2_fS2_fjLj128EEEEELb0ELb1ELb0ELb0EEEvNS_9FwdParamsE --------------------------
	.section	.nv.info._ZN10layer_norm13ln_fwd_kernelINS_13Kernel_traitsIf6__halffS2_fjLj3072ELj1ELj1ELj4ELj16ENS_18Kernel_traits_baseILj3072EfS2_fS2_fjLj128EEEEELb0ELb1ELb0ELb0EEEvNS_9FwdParamsE,"",@"SHT_CUDA_INFO"
	.sectionflags	@""
	.align	4


	//----- nvinfo : EIATTR_CUDA_API_VERSION
	.align		4
        /*0000*/ 	.byte	0x04, 0x37
        /*0002*/ 	.short	(.L_3058 - .L_3057)
.L_3057:
        /*0004*/ 	.word	0x00000082


	//----- nvinfo : EIATTR_KPARAM_INFO
	.align		4
.L_3058:
        /*0008*/ 	.byte	0x04, 0x17
        /*000a*/ 	.short	(.L_3060 - .L_3059)
.L_3059:
        /*000c*/ 	.word	0x00000000
        /*0010*/ 	.short	0x0000
        /*0012*/ 	.short	0x0000
        /*0014*/ 	.byte	0x00, 0xf0, 0xa1, 0x03


	//----- nvinfo : EIATTR_SPARSE_MMA_MASK
	.align		4
.L_3060:
        /*0018*/ 	.byte	0x03, 0x50
        /*001a*/ 	.short	0x0000


	//----- nvinfo : EIATTR_MAXREG_COUNT
	.align		4
        /*001c*/ 	.byte	0x03, 0x1b
        /*001e*/ 	.short	0x00ff


	//----- nvinfo : EIATTR_NUM_BARRIERS
	.align		4
        /*0020*/ 	.byte	0x02, 0x4c
        /*0022*/ 	.byte	0x01
	.zero		1


	//----- nvinfo : EIATTR_MERCURY_ISA_VERSION
	.align		4
        /*0024*/ 	.byte	0x03, 0x5f
        /*0026*/ 	.short	0x0101


	//----- nvinfo : EIATTR_COOP_GROUP_MASK_REGIDS
	.align		4
        /*0028*/ 	.byte	0x04, 0x29
        /*002a*/ 	.short	(.L_3062 - .L_3061)


	//   ....[0]....
.L_3061:
        /*002c*/ 	.word	0xffffffff


	//   ....[1]....
        /*0030*/ 	.word	0xffffffff


	//   ....[2]....
        /*0034*/ 	.word	0xffffffff


	//   ....[3]....
        /*0038*/ 	.word	0xffffffff


	//   ....[4]....
        /*003c*/ 	.word	0xffffffff


	//   ....[5]....
        /*0040*/ 	.word	0xffffffff


	//   ....[6]....
        /*0044*/ 	.word	0xffffffff


	//   ....[7]....
        /*0048*/ 	.word	0xffffffff


	//   ....[8]....
        /*004c*/ 	.word	0xffffffff


	//   ....[9]....
        /*0050*/ 	.word	0xffffffff


	//   ....[10]....
        /*0054*/ 	.word	0xffffffff


	//   ....[11]....
        /*0058*/ 	.word	0xffffffff


	//   ....[12]....
        /*005c*/ 	.word	0xffffffff


	//   ....[13]....
        /*0060*/ 	.word	0xffffffff


	//   ....[14]....
        /*0064*/ 	.word	0xffffffff


	//   ....[15]....
        /*0068*/ 	.word	0xffffffff


	//   ....[16]....
        /*006c*/ 	.word	0xffffffff


	//   ....[17]....
        /*0070*/ 	.word	0xffffffff


	//   ....[18]....
        /*0074*/ 	.word	0x05000075


	//   ....[19]....
        /*0078*/ 	.word	0x05000075


	//   ....[20]....
        /*007c*/ 	.word	0x05000075


	//   ....[21]....
        /*0080*/ 	.word	0x05000075


	//   ....[22]....
        /*0084*/ 	.word	0x05000075


	//   ....[23]....
        /*0088*/ 	.word	0x05000075


	//   ....[24]....
        /*008c*/ 	.word	0x05000075


	//   ....[25]....
        /*0090*/ 	.word	0x05000075


	//   ....[26]....
        /*0094*/ 	.word	0x05000075


	//   ....[27]....
        /*0098*/ 	.word	0x05000075


	//----- nvinfo : EIATTR_COOP_GROUP_INSTR_OFFSETS
	.align		4
.L_3062:
        /*009c*/ 	.byte	0x04, 0x28
        /*009e*/ 	.short	(.L_3064 - .L_3063)


	//   ....[0]....
.L_3063:
        /*00a0*/ 	.word	0x000013e0


	//   ....[1]....
        /*00a4*/ 	.word	0x00001400


	//   ....[2]....
        /*00a8*/ 	.word	0x00001420


	//   ....[3]....
        /*00ac*/ 	.word	0x00001440


	//   ....[4]....
        /*00b0*/ 	.word	0x00001460


	//   ....[5]....
        /*00b4*/ 	.word	0x000017a0


	//   ....[6]....
        /*00b8*/ 	.word	0x000017c0


	//   ....[7]....
        /*00bc*/ 	.word	0x000017e0


	//   ....[8]....
        /*00c0*/ 	.word	0x00001800


	//   ....[9]....
        /*00c4*/ 	.word	0x00001820


	//   ....[10]....
        /*00c8*/ 	.word	0x00001980


	//   ....[11]....
        /*00cc*/ 	.word	0x00001a20


	//   ....[12]....
        /*00d0*/ 	.word	0x00001a30


	//   ....[13]....
        /*00d4*/ 	.word	0x00001a80


	//   ....[14]....
        /*00d8*/ 	.word	0x00001ac0


	//   ....[15]....
        /*00dc*/ 	.word	0x00001af0


	//   ....[16]....
        /*00e0*/ 	.word	0x00001be0


	//   ....[17]....
        /*00e4*/ 	.word	0x00001bf0


	//   ....[18]....
        /*00e8*/ 	.word	0x000023e0


	//   ....[19]....
        /*00ec*/ 	.word	0x00002450


	//   ....[20]....
        /*00f0*/ 	.word	0x000024c0


	//   ....[21]....
        /*00f4*/ 	.word	0x00002530


	//   ....[22]....
        /*00f8*/ 	.word	0x000025a0


	//   ....[23]....
        /*00fc*/ 	.word	0x00002930


	//   ....[24]....
        /*0100*/ 	.word	0x000029a0


	//   ....[25]....
        /*0104*/ 	.word	0x00002a10


	//   ....[26]....
        /*0108*/ 	.word	0x00002a80


	//   ....[27]....
        /*010c*/ 	.word	0x00002af0


	//----- nvinfo : EIATTR_EXIT_INSTR_OFFSETS
	.align		4
.L_3064:
        /*0110*/ 	.byte	0x04, 0x1c
        /*0112*/ 	.short	(.L_3066 - .L_3065)


	//   ....[0]....
.L_3065:
        /*0114*/ 	.word	0x00000570


	//   ....[1]....
        /*0118*/ 	.word	0x00002380


	//----- nvinfo : EIATTR_MAX_THREADS
	.align		4
.L_3066:
        /*011c*/ 	.byte	0x04, 0x05
        /*011e*/ 	.short	(.L_3068 - .L_3067)
.L_3067:
        /*0120*/ 	.word	0x00000080
        /*0124*/ 	.word	0x00000001
        /*0128*/ 	.word	0x00000001


	//----- nvinfo : EIATTR_CRS_STACK_SIZE
	.align		4
.L_3068:
        /*012c*/ 	.byte	0x04, 0x1e
        /*012e*/ 	.short	(.L_3070 - .L_3069)
.L_3069:
        /*0130*/ 	.word	0x00000000


	//----- nvinfo : EIATTR_CBANK_PARAM_SIZE
	.align		4
.L_3070:
        /*0134*/ 	.byte	0x03, 0x19
        /*0136*/ 	.short	0x00e8


	//----- nvinfo : EIATTR_PARAM_CBANK
	.align		4
        /*0138*/ 	.byte	0x04, 0x0a
        /*013a*/ 	.short	(.L_3072 - .L_3071)
	.align		4
.L_3071:
        /*013c*/ 	.word	index@(.nv.constant0._ZN10layer_norm13ln_fwd_kernelINS_13Kernel_traitsIf6__halffS2_fjLj3072ELj1ELj1ELj4ELj16ENS_18Kernel_traits_baseILj3072EfS2_fS2_fjLj128EEEEELb0ELb1ELb0ELb0EEEvNS_9FwdParamsE)
        /*0140*/ 	.short	0x0210
        /*0142*/ 	.short	0x00e8


	//----- nvinfo : EIATTR_SW_WAR
	.align		4
.L_3072:
        /*0144*/ 	.byte	0x04, 0x36
        /*0146*/ 	.short	(.L_3074 - .L_3073)
.L_3073:
        /*0148*/ 	.word	0x00000008
.L_3074:


//--------------------- .nv.info._ZN10layer_norm13ln_fwd_kernelINS_13Kernel_traitsIf6__halffS2_fjLj3072ELj1ELj1ELj4ELj16ENS_18Kernel_traits_baseILj3072EfS2_fS2_fjLj128EEEEELb0ELb1ELb0ELb1EEEvNS_9FwdParamsE --------------------------
	.section	.nv.info._ZN10layer_norm13ln_fwd_kernelINS_13Kernel_traitsIf6__halffS2_fjLj3072ELj1ELj1ELj4ELj16ENS_18Kernel_traits_baseILj3072EfS2_fS2_fjLj128EEEEELb0ELb1ELb0ELb1EEEvNS_9FwdParamsE,"",@"SHT_CUDA_INFO"
	.sectionflags	@""
	.align	4


	//----- nvinfo : EIATTR_CUDA_API_VERSION
	.align		4
        /*0000*/ 	.byte	0x04, 0x37
        /*0002*/ 	.short	(.L_3076 - .L_3075)
.L_3075:
        /*0004*/ 	.word	0x00000082


	//----- nvinfo : EIATTR_KPARAM_INFO
	.align		4
.L_3076:
        /*0008*/ 	.byte	0x04, 0x17
        /*000a*/ 	.short	(.L_3078 - .L_3077)
.L_3077:
        /*000c*/ 	.word	0x00000000
        /*0010*/ 	.short	0x0000
        /*0012*/ 	.short	0x0000
        /*0014*/ 	.byte	0x00, 0xf0, 0xa1, 0x03


	//----- nvinfo : EIATTR_SPARSE_MMA_MASK
	.align		4
.L_3078:
        /*0018*/ 	.byte	0x03, 0x50
        /*001a*/ 	.short	0x0000


	//----- nvinfo : EIATTR_MAXREG_COUNT
	.align		4
        /*001c*/ 	.byte	0x03, 0x1b
        /*001e*/ 	.short	0x00ff


	//----- nvinfo : EIATTR_NUM_BARRIERS
	.align		4
        /*0020*/ 	.byte	0x02, 0x4c
        /*0022*/ 	.byte	0x01
	.zero		1


	//----- nvinfo : EIATTR_MERCURY_ISA_VERSION
	.align		4
        /*0024*/ 	.byte	0x03, 0x5f
        /*0026*/ 	.short	0x0101


	//----- nvinfo : EIATTR_COOP_GROUP_MASK_REGIDS
	.align		4
        /*0028*/ 	.byte	0x04, 0x29
        /*002a*/ 	.short	(.L_3080 - .L_3079)


	//   ....[0]....
.L_3079:
        /*002c*/ 	.word	0xffffffff


	//   ....[1]....
        /*0030*/ 	.word	0xffffffff


	//   ....[2]....
        /*0034*/ 	.word	0xffffffff


	//   ....[3]....
        /*0038*/ 	.word	0xffffffff


	//   ....[4]....
        /*003c*/ 	.word	0xffffffff


	//   ....[5]....
        /*0040*/ 	.word	0xffffffff


	//   ....[6]....
        /*0044*/ 	.word	0xffffffff


	//   ....[7]....
        /*0048*/ 	.word	0xffffffff


	//   ....[8]....
        /*004c*/ 	.word	0xffffffff


	//   ....[9]....
        /*0050*/ 	.word	0xffffffff


	//   ....[10]....
        /*0054*/ 	.word	0xffffffff


	//   ....[11]....
        /*0058*/ 	.word	0xffffffff


	//   ....[12]....
        /*005c*/ 	.word	0xffffffff


	//   ....[13]....
        /*0060*/ 	.word	0xffffffff


	//   ....[14]....
        /*0064*/ 	.word	0xffffffff


	//   ....[15]....
        /*0068*/ 	.word	0xffffffff


	//   ....[16]....
        /*006c*/ 	.word	0xffffffff


	//   ....[17]....
        /*0070*/ 	.word	0xffffffff


	//   ....[18]....
        /*0074*/ 	.word	0x05000063


	//   ....[19]....
        /*0078*/ 	.word	0x05000063


	//   ....[20]....
        /*007c*/ 	.word	0x05000063


	//   ....[21]....
        /*0080*/ 	.word	0x05000063


	//   ....[22]....
        /*0084*/ 	.word	0x05000063


	//   ....[23]....
        /*0088*/ 	.word	0x05000063


	//   ....[24]....
        /*008c*/ 	.word	0x05000063


	//   ....[25]....
        /*0090*/ 	.word	0x05000063


	//   ....[26]....
        /*0094*/ 	.word	0x05000063


	//   ....[27]....
        /*0098*/ 	.word	0x05000063


	//----- nvinfo : EIATTR_COOP_GROUP_INSTR_OFFSETS
	.align		4
.L_3080:
        /*009c*/ 	.byte	0x04, 0x28
        /*009e*/ 	.short	(.L_3082 - .L_3081)


	//   ....[0]....
.L_3081:
        /*00a0*/ 	.word	0x00001090


	//   ....[1]....
        /*00a4*/ 	.word	0x000010b0


	//   ....[2]....
        /*00a8*/ 	.word	0x000010d0


	//   ....[3]....
        /*00ac*/ 	.word	0x000010f0


	//   ....[4]....
        /*00b0*/ 	.word	0x00001110


	//   ....[5]....
        /*00b4*/ 	.word	0x00001440


	//   ....[6]....
        /*00b8*/ 	.word	0x00001460


	//   ....[7]....
        /*00bc*/ 	.word	0x00001480


	//   ....[8]....
        /*00c0*/ 	.word	0x000014a0


	//   ....[9]....
        /*00c4*/ 	.word	0x000014c0


	//   ....[10]....
        /*00c8*/ 	.word	0x00001620


	//   ....[11]....
        /*00cc*/ 	.word	0x00001660


	//   ....[12]....
        /*00d0*/ 	.word	0x00001670


	//   ....[13]....
        /*00d4*/ 	.word	0x00001740


	//   ....[14]....
        /*00d8*/ 	.word	0x00001750


	//   ....[15]....
        /*00dc*/ 	.word	0x00001780


	//   ....[16]....
        /*00e0*/ 	.word	0x00001850


	//   ....[17]....
        /*00e4*/ 	.word	0x00001860


	//   ....[18]....
        /*00e8*/ 	.word	0x00001f80


	//   ....[19]....
        /*00ec*/ 	.word	0x00001fe0


	//   ....[20]....
        /*00f0*/ 	.word	0x00002040


	//   ....[21]....
        /*00f4*/ 	.word	0x000020a0


	//   ....[22]....
        /*00f8*/ 	.word	0x00002100


	//   ....[23]....
        /*00fc*/ 	.word	0x00002470


	//   ....[24]....
        /*0100*/ 	.word	0x000024d0


	//   ....[25]....
        /*0104*/ 	.word	0x00002530


	//   ....[26]....
        /*0108*/ 	.word	0x00002590


	//   ....[27]....
        /*010c*/ 	.word	0x000025f0


	//----- nvinfo : EIATTR_EXIT_INSTR_OFFSETS
	.align		4
.L_3082:
        /*0110*/ 	.byte	0x04, 0x1c
        /*0112*/ 	.short	(.L_3084 - .L_3083)


	//   ....[0]....
.L_3083:
        /*0114*/ 	.word	0x00000280


	//   ....[1]....
        /*0118*/ 	.word	0x00001f30


	//----- nvinfo : EIATTR_MAX_THREADS
	.align		4
.L_3084:
        /*011c*/ 	.byte	0x04, 0x05
        /*011e*/ 	.short	(.L_3086 - .L_3085)
.L_3085:
        /*0120*/ 	.word	0x00000080
        /*0124*/ 	.word	0x00000001
        /*0128*/ 	.word	0x00000001


	//----- nvinfo : EIATTR_CRS_STACK_SIZE
	.align		4
.L_3086:
        /*012c*/ 	.byte	0x04, 0x1e
        /*012e*/ 	.short	(.L_3088 - .L_3087)
.L_3087:
        /*0130*/ 	.word	0x00000000


	//----- nvinfo : EIATTR_CBANK_PARAM_SIZE
	.align		4
.L_3088:
        /*0134*/ 	.byte	0x03, 0x19
        /*0136*/ 	.short	0x00e8


	//----- nvinfo : EIATTR_PARAM_CBANK
	.align		4
        /*0138*/ 	.byte	0x04, 0x0a
        /*013a*/ 	.short	(.L_3090 - .L_3089)
	.align		4
.L_3089:
        /*013c*/ 	.word	index@(.nv.constant0._ZN10layer_norm13ln_fwd_kernelINS_13Kernel_traitsIf6__halffS2_fjLj3072ELj1ELj1ELj4ELj16ENS_18Kernel_traits_baseILj3072EfS2_fS2_fjLj128EEEEELb0ELb1ELb0ELb1EEEvNS_9FwdParamsE)
        /*0140*/ 	.short	0x0210
        /*0142*/ 	.short	0x00e8


	//----- nvinfo : EIATTR_SW_WAR
	.align		4
.L_3090:
        /*0144*/ 	.byte	0x04, 0x36
        /*0146*/ 	.short	(.L_3092 - .L_3091)
.L_3091:
        /*0148*/ 	.word	0x00000008
.L_3092:


//--------------------- .nv.info._ZN10layer_norm13ln_fwd_kernelINS_13Kernel_traitsIf6__halffS2_fjLj3072ELj1ELj1ELj4ELj16ENS_18Kernel_traits_baseILj3072EfS2_fS2_fjLj128EEEEELb0ELb1ELb1ELb0EEEvNS_9FwdParamsE --------------------------
	.section	.nv.info._ZN10layer_norm13ln_fwd_kernelINS_13Kernel_traitsIf6__halffS2_fjLj3072ELj1ELj1ELj4ELj16ENS_18Kernel_traits_baseILj3072EfS2_fS2_fjLj128EEEEELb0ELb1ELb1ELb0EEEvNS_9FwdParamsE,"",@"SHT_CUDA_INFO"
	.sectionflags	@""
	.align	4


	//----- nvinfo : EIATTR_CUDA_API_VERSION
	.align		4
        /*0000*/ 	.byte	0x04, 0x37
        /*0002*/ 	.short	(.L_3094 - .L_3093)
.L_3093:
        /*0004*/ 	.word	0x00000082


	//----- nvinfo : EIATTR_KPARAM_INFO
	.align		4
.L_3094:
        /*0008*/ 	.byte	0x04, 0x17
        /*000a*/ 	.short	(.L_3096 - .L_3095)
.L_3095:
        /*000c*/ 	.word	0x00000000
        /*0010*/ 	.short	0x0000
        /*0012*/ 	.short	0x0000
        /*0014*/ 	.byte	0x00, 0xf0, 0xa1, 0x03


	//----- nvinfo : EIATTR_SPARSE_MMA_MASK
	.align		4
.L_3096:
        /*0018*/ 	.byte	0x03, 0x50
        /*001a*/ 	.short	0x0000


	//----- nvinfo : EIATTR_MAXREG_COUNT
	.align		4
        /*001c*/ 	.byte	0x03, 0x1b
        /*001e*/ 	.short	0x00ff


	//----- nvinfo : EIATTR_NUM_BARRIERS
	.align		4
        /*0020*/ 	.byte	0x02, 0x4c
        /*0022*/ 	.byte	0x01
	.zero		1


	//----- nvinfo : EIATTR_MERCURY_ISA_VERSION
	.align		4
        /*0024*/ 	.byte	0x03, 0x5f
        /*0026*/ 	.short	0x0101


	//----- nvinfo : EIATTR_COOP_GROUP_MASK_REGIDS
	.align		4
        /*0028*/ 	.byte	0x04, 0x29
        /*002a*/ 	.short	(.L_3098 - .L_3097)


	//   ....[0]....
.L_3097:
        /*002c*/ 	.word	0xffffffff


	//   ....[1]....
        /*0030*/ 	.word	0xffffffff


	//   ....[2]....
        /*0034*/ 	.word	0xffffffff


	//   ....[3]....
        /*0038*/ 	.word	0xffffffff


	//   ....[4]....
        /*003c*/ 	.word	0xffffffff


	//   ....[5]....
        /*0040*/ 	.word	0xffffffff


	//   ....[6]....
        /*0044*/ 	.word	0xffffffff


	//   ....[7]....
        /*0048*/ 	.word	0xffffffff


	//   ....[8]....
        /*004c*/ 	.word	0xffffffff


	//   ....[9]....
        /*0050*/ 	.word	0xffffffff


	//   ....[10]....
        /*0054*/ 	.word	0xffffffff


	//   ....[11]....
        /*0058*/ 	.word	0xffffffff


	//   ....[12]....
        /*005c*/ 	.word	0xffffffff


	//   ....[13]....
        /*0060*/ 	.word	0xffffffff


	//   ....[14]....
        /*0064*/ 	.word	0xffffffff


	//   ....[15]....
        /*0068*/ 	.word	0xffffffff


	//   ....[16]....
        /*006c*/ 	.word	0xffffffff


	//   ....[17]....
        /*0070*/ 	.word	0xffffffff


	//   ....[18]....
        /*0074*/ 	.word	0x0500007c


	//   ....[19]....
        /*0078*/ 	.word	0x0500007c


	//   ....[20]....
        /*007c*/ 	.word	0x0500007c


	//   ....[21]....
        /*0080*/ 	.word	0x0500007c


	//   ....[22]....
        /*0084*/ 	.word	0x0500007c


	//   ....[23]....
        /*0088*/ 	.word	0x0500007c


	//   ....[24]....
        /*008c*/ 	.word	0x0500007c


	//   ....[25]....
        /*0090*/ 	.word	0x0500007c


	//   ....[26]....
        /*0094*/ 	.word	0x0500007c


	//   ....[27]....
        /*0098*/ 	.word	0x0500007c


	//----- nvinfo : EIATTR_COOP_GROUP_INSTR_OFFSETS
	.align		4
.L_3098:
        /*009c*/ 	.byte	0x04, 0x28
        /*009e*/ 	.short	(.L_3100 - .L_3099)


	//   ....[0]....
.L_3099:
        /*00a0*/ 	.word	0x00001d00


	//   ....[1]....
        /*00a4*/ 	.word	0x00001d20


	//   ....[2]....
        /*00a8*/ 	.word	0x00001d40


	//   ....[3]....
        /*00ac*/ 	.word	0x00001d60


	//   ....[4]....
        /*00b0*/ 	.word	0x00001d80


	//   ....[5]....
        /*00b4*/ 	.word	0x000020c0


	//   ....[6]....
        /*00b8*/ 	.word	0x000020e0


	//   ....[7]....
        /*00bc*/ 	.word	0x00002100


	//   ....[8]....
        /*00c0*/ 	.word	0x00002120


	//   ....[9]....
        /*00c4*/ 	.word	0x00002140


	//   ....[10]....
        /*00c8*/ 	.word	0x00002290


	//   ....[11]....
        /*00cc*/ 	.word	0x00002310


	//   ....[12]....
        /*00d0*/ 	.word	0x00002380


	//   ....[13]....
        /*00d4*/ 	.word	0x000023b0


	//   ....[14]....
        /*00d8*/ 	.word	0x00002400


	//   ....[15]....
        /*00dc*/ 	.word	0x00002490


	//   ....[16]....
        /*00e0*/ 	.word	0x000024e0


	//   ....[17]....
        /*00e4*/ 	.word	0x00002500


	//   ....[18]....
        /*00e8*/ 	.word	0x00002d90


	//   ....[19]....
        /*00ec*/ 	.word	0x00002de0


	//   ....[20]....
        /*00f0*/ 	.word	0x00002e40


	//   ....[21]....
        /*00f4*/ 	.word	0x00002ea0


	//   ....[22]....
        /*00f8*/ 	.word	0x00002ef0


	//   ....[23]....
        /*00fc*/ 	.word	0x00003260


	//   ....[24]....
        /*0100*/ 	.word	0x000032b0


	//   ....[25]....
        /*0104*/ 	.word	0x00003300


	//   ....[26]....
        /*0108*/ 	.word	0x00003350


	//   ....[27]....
        /*010c*/ 	.word	0x000033a0


	//----- nvinfo : EIATTR_EXIT_INSTR_OFFSETS
	.align		4
.L_3100:
        /*0110*/ 	.byte	0x04, 0x1c
        /*0112*/ 	.short	(.L_3102 - .L_3101)


	//   ....[0]....
.L_3101:
        /*0114*/ 	.word	0x00000580


	//   ....[1]....
        /*0118*/ 	.word	0x00002d40


	//----- nvinfo : EIATTR_MAX_THREADS
	.align		4
.L_3102:
        /*011c*/ 	.byte	0x04, 0x05
        /*011e*/ 	.short	(.L_3104 - .L_3103)
.L_3103:
        /*0120*/ 	.word	0x00000080
        /*0124*/ 	.word	0x00000001
        /*0128*/ 	.word	0x00000001


	//----- nvinfo : EIATTR_CRS_STACK_SIZE
	.align		4
.L_3104:
        /*012c*/ 	.byte	0x04, 0x1e
        /*012e*/ 	.short	(.L_3106 - .L_3105)
.L_3105:
        /*0130*/ 	.word	0x00000000


	//----- nvinfo : EIATTR_CBANK_PARAM_SIZE
	.align		4
.L_3106:
        /*0134*/ 	.byte	0x03, 0x19
        /*0136*/ 	.short	0x00e8


	//----- nvinfo : EIATTR_PARAM_CBANK
	.align		4
        /*0138*/ 	.byte	0x04, 0x0a
        /*013a*/ 	.short	(.L_3108 - .L_3107)
	.align		4
.L_3107:
        /*013c*/ 	.word	index@(.nv.constant0._ZN10layer_norm13ln_fwd_kernelINS_13Kernel_traitsIf6__halffS2_fjLj3072ELj1ELj1ELj4ELj16ENS_18Kernel_traits_baseILj3072EfS2_fS2_fjLj128EEEEELb0ELb1ELb1ELb0EEEvNS_9FwdParamsE)
        /*0140*/ 	.short	0x0210
        /*0142*/ 	.short	0x00e8


	//----- nvinfo : EIATTR_SW_WAR
	.align		4
.L_3108:
        /*0144*/ 	.byte	0x04, 0x36
        /*0146*/ 	.short	(.L_3110 - .L_3109)
.L_3109:
        /*0148*/ 	.word	0x00000008
.L_3110:


//--------------------- .nv.info._ZN10layer_norm13ln_fwd_kernelINS_13Kernel_traitsIf6__halffS2_fjLj3072ELj1ELj1ELj4ELj16ENS_18Kernel_traits_baseILj3072EfS2_fS2_fjLj128EEEEELb0ELb1ELb1ELb1EEEvNS_9FwdParamsE --------------------------
	.section	.nv.info._ZN10layer_norm13ln_fwd_kernelINS_13Kernel_traitsIf6__halffS2_fjLj3072ELj1ELj1ELj4ELj16ENS_18Kernel_traits_baseILj3072EfS2_fS2_fjLj128EEEEELb0ELb1ELb1ELb1EEEvNS_9FwdParamsE,"",@"SHT_CUDA_INFO"
	.sectionflags	@""
	.align	4


	//----- nvinfo : EIATTR_CUDA_API_VERSION
	.align		4
        /*0000*/ 	.byte	0x04, 0x37
        /*0002*/ 	.short	(.L_3112 - .L_3111)
.L_3111:
        /*0004*/ 	.word	0x00000082


	//----- nvinfo : EIATTR_KPARAM_INFO
	.align		4
.L_3112:
        /*0008*/ 	.byte	0x04, 0x17
        /*000a*/ 	.short	(.L_3114 - .L_3113)
.L_3113:
        /*000c*/ 	.word	0x00000000
        /*0010*/ 	.short	0x0000
        /*0012*/ 	.short	0x0000
        /*0014*/ 	.byte	0x00, 0xf0, 0xa1, 0x03


	//----- nvinfo : EIATTR_SPARSE_MMA_MASK
	.align		4
.L_3114:
        /*0018*/ 	.byte	0x03, 0x50
        /*001a*/ 	.short	0x0000


	//----- nvinfo : EIATTR_MAXREG_COUNT
	.align		4
        /*001c*/ 	.byte	0x03, 0x1b
        /*001e*/ 	.short	0x00ff


	//----- nvinfo : EIATTR_NUM_BARRIERS
	.align		4
        /*0020*/ 	.byte	0x02, 0x4c
        /*0022*/ 	.byte	0x01
	.zero		1


	//----- nvinfo : EIATTR_MERCURY_ISA_VERSION
	.align		4
        /*0024*/ 	.byte	0x03, 0x5f
        /*0026*/ 	.short	0x0101


	//----- nvinfo : EIATTR_COOP_GROUP_MASK_REGIDS
	.align		4
        /*0028*/ 	.byte	0x04, 0x29
        /*002a*/ 	.short	(.L_3116 - .L_3115)


	//   ....[0]....
.L_3115:
        /*002c*/ 	.word	0xffffffff


	//   ....[1]....
        /*0030*/ 	.word	0xffffffff


	//   ....[2]....
        /*0034*/ 	.word	0xffffffff


	//   ....[3]....
        /*0038*/ 	.word	0xffffffff


	//   ....[4]....
        /*003c*/ 	.word	0xffffffff


	//   ....[5]....
        /*0040*/ 	.word	0xffffffff


	//   ....[6]....
        /*0044*/ 	.word	0xffffffff


	//   ....[7]....
        /*0048*/ 	.word	0xffffffff


	//   ....[8]....
        /*004c*/ 	.word	0xffffffff


	//   ....[9]....
        /*0050*/ 	.word	0xffffffff


	//   ....[10]....
        /*0054*/ 	.word	0xffffffff


	//   ....[11]....
        /*0058*/ 	.word	0xffffffff


	//   ....[12]....
        /*005c*/ 	.word	0xffffffff


	//   ....[13]....
        /*0060*/ 	.word	0xffffffff


	//   ....[14]....
        /*0064*/ 	.word	0xffffffff


	//   ....[15]....
        /*0068*/ 	.word	0xffffffff


	//   ....[16]....
        /*006c*/ 	.word	0xffffffff


	//   ....[17]....
        /*0070*/ 	.word	0xffffffff


	//   ....[18]....
        /*0074*/ 	.word	0x05000073


	//   ....[19]....
        /*0078*/ 	.word	0x05000073


	//   ....[20]....
        /*007c*/ 	.word	0x05000073


	//   ....[21]....
        /*0080*/ 	.word	0x05000073


	//   ....[22]....
        /*0084*/ 	.word	0x05000073


	//   ....[23]....
        /*0088*/ 	.word	0x05000073


	//   ....[24]....
        /*008c*/ 	.word	0x05000073


	//   ....[25]....
        /*0090*/ 	.word	0x05000073


	//   ....[26]....
        /*0094*/ 	.word	0x05000073


	//   ....[27]....
        /*0098*/ 	.word	0x05000073


	//----- nvinfo : EIATTR_COOP_GROUP_INSTR_OFFSETS
	.align		4
.L_3116:
        /*009c*/ 	.byte	0x04, 0x28
        /*009e*/ 	.short	(.L_3118 - .L_3117)


	//   ....[0]....
.L_3117:
        /*00a0*/ 	.word	0x00001880


	//   ....[1]....
        /*00a4*/ 	.word	0x000018a0


	//   ....[2]....
        /*00a8*/ 	.word	0x000018c0


	//   ....[3]....
        /*00ac*/ 	.word	0x000018e0


	//   ....[4]....
        /*00b0*/ 	.word	0x00001900


	//   ....[5]....
        /*00b4*/ 	.word	0x00001c30


	//   ....[6]....
        /*00b8*/ 	.word	0x00001c50


	//   ....[7]....
        /*00bc*/ 	.word	0x00001c70


	//   ....[8]....
        /*00c0*/ 	.word	0x00001c90


	//   ....[9]....
        /*00c4*/ 	.word	0x00001cb0


	//   ....[10]....
        /*00c8*/ 	.word	0x00001de0


	//   ....[11]....
        /*00cc*/ 	.word	0x00001e60


	//   ....[12]....
        /*00d0*/ 	.word	0x00001e80


	//   ....[13]....
        /*00d4*/ 	.word	0x00001ed0


	//   ....[14]....
        /*00d8*/ 	.word	0x00001f30


	//   ....[15]....
        /*00dc*/ 	.word	0x00001f70


	//   ....[16]....
        /*00e0*/ 	.word	0x00002030


	//   ....[17]....
        /*00e4*/ 	.word	0x00002060


	//   ....[18]....
        /*00e8*/ 	.word	0x00002850


	//   ....[19]....
        /*00ec*/ 	.word	0x000028a0


	//   ....[20]....
        /*00f0*/ 	.word	0x00002900


	//   ....[21]....
        /*00f4*/ 	.word	0x00002960


	//   ....[22]....
        /*00f8*/ 	.word	0x000029c0


	//   ....[23]....
        /*00fc*/ 	.word	0x00002d40


	//   ....[24]....
        /*0100*/ 	.word	0x00002d90


	//   ....[25]....
        /*0104*/ 	.word	0x00002df0


	//   ....[26]....
        /*0108*/ 	.word	0x00002e50


	//   ....[27]....
        /*010c*/ 	.word	0x00002eb0


	//----- nvinfo : EIATTR_EXIT_INSTR_OFFSETS
	.align		4
.L_3118:
        /*0110*/ 	.byte	0x04, 0x1c
        /*0112*/ 	.short	(.L_3120 - .L_3119)


	//   ....[0]....
.L_3119:
        /*0114*/ 	.word	0x00000280


	//   ....[1]....
        /*0118*/ 	.word	0x000027f0


	//----- nvinfo : EIATTR_MAX_THREADS
	.align		4
.L_3120:
        /*011c*/ 	.byte	0x04, 0x05
        /*011e*/ 	.short	(.L_3122 - .L_3121)
.L_3121:
        /*0120*/ 	.word	0x00000080
        /*0124*/ 	.word	0x00000001
        /*0128*/ 	.word	0x00000001


	//----- nvinfo : EIATTR_CRS_STACK_SIZE
	.align		4
.L_3122:
        /*012c*/ 	.byte	0x04, 0x1e
        /*012e*/ 	.short	(.L_3124 - .L_3123)
.L_3123:
        /*0130*/ 	.word	0x00000000


	//----- nvinfo : EIATTR_CBANK_PARAM_SIZE
	.align		4
.L_3124:
        /*0134*/ 	.byte	0x03, 0x19
        /*0136*/ 	.short	0x00e8


	//----- nvinfo : EIATTR_PARAM_CBANK
	.align		4
        /*0138*/ 	.byte	0x04, 0x0a
        /*013a*/ 	.short	(.L_3126 - .L_3125)
	.align		4
.L_3125:
        /*013c*/ 	.word	index@(.nv.constant0._ZN10layer_norm13ln_fwd_kernelINS_13Kernel_traitsIf6__halffS2_fjLj3072ELj1ELj1ELj4ELj16ENS_18Kernel_traits_baseILj3072EfS2_fS2_fjLj128EEEEELb0ELb1ELb1ELb1EEEvNS_9FwdParamsE)
        /*0140*/ 	.short	0x0210
        /*0142*/ 	.short	0x00e8


	//----- nvinfo : EIATTR_SW_WAR
	.align		4
.L_3126:
        /*0144*/ 	.byte	0x04, 0x36
        /*0146*/ 	.short	(.L_3128 - .L_3127)
.L_3127:
        /*0148*/ 	.word	0x00000008
.L_3128:


//--------------------- .nv.info._ZN10layer_norm13ln_fwd_kernelINS_13Kernel_traitsIf6__halffS2_fjLj3072ELj1ELj1ELj4ELj16ENS_18Kernel_traits_baseILj3072EfS2_fS2_fjLj128EEEEELb1ELb0ELb0ELb0EEEvNS_9FwdParamsE --------------------------
	.section	.nv.info._ZN10layer_norm13ln_fwd_kernelINS_13Kernel_traitsIf6__halffS2_fjLj3072ELj1ELj1ELj4ELj16ENS_18Kernel_traits_baseILj3072EfS2_fS2_fjLj128EEEEELb1ELb0ELb0ELb0EEEvNS_9FwdParamsE,"",@"SHT_CUDA_INFO"
	.sectionflags	@""
	.align	4


	//----- nvinfo : EIATTR_CUDA_API_VERSION
	.align		4
        /*0000*/ 	.byte	0x04, 0x37
        /*0002*/ 	.short	(.L_3130 - .L_3129)
.L_3129:
        /*0004*/ 	.word	0x00000082


	//----- nvinfo : EIATTR_KPARAM_INFO
	.align		4
.L_3130:
        /*0008*/ 	.byte	0x04, 0x17
        /*000a*/ 	.short	(.L_3132 - .L_3131)
.L_3131:
        /*000c*/ 	.word	0x00000000
        /*0010*/ 	.short	0x0000
        /*0012*/ 	.short	0x0000
        /*0014*/ 	.byte	0x00, 0xf0, 0xa1, 0x03


	//----- nvinfo : EIATTR_SPARSE_MMA_MASK
	.align		4
.L_3132:
        /*0018*/ 	.byte	0x03, 0x50
        /*001a*/ 	.short	0x0000


	//----- nvinfo : EIATTR_MAXREG_COUNT
	.align		4
        /*001c*/ 	.byte	0x03, 0x1b
        /*001e*/ 	.short	0x00ff


	//----- nvinfo : EIATTR_NUM_BARRIERS
	.align		4
        /*0020*/ 	.byte	0x02, 0x4c
        /*0022*/ 	.byte	0x01
	.zero		1


	//----- nvinfo : EIATTR_MERCURY_ISA_VERSION
	.align		4
        /*0024*/ 	.byte	0x03, 0x5f
        /*0026*/ 	.short	0x0101


	//----- nvinfo : EIATTR_COOP_GROUP_MASK_REGIDS
	.align		4
        /*0028*/ 	.byte	0x04, 0x29
        /*002a*/ 	.short	(.L_3134 - .L_3133)


	//   ....[0]....
.L_3133:
        /*002c*/ 	.word	0xffffffff


	//   ....[1]....
        /*0030*/ 	.word	0xffffffff


	//   ....[2]....
        /*0034*/ 	.word	0xffffffff


	//   ....[3]....
        /*0038*/ 	.word	0xffffffff


	//   ....[4]....
        /*003c*/ 	.word	0xffffffff


	//   ....[5]....
        /*0040*/ 	.word	0xffffffff


	//   ....[6]....
        /*0044*/ 	.word	0xffffffff


	//   ....[7]....
        /*0048*/ 	.word	0xffffffff


	//   ....[8]....
        /*004c*/ 	.word	0xffffffff


	//   ....[9]....
        /*0050*/ 	.word	0xffffffff


	//   ....[10]....
        /*0054*/ 	.word	0xffffffff


	//   ....[11]....
        /*0058*/ 	.word	0xffffffff


	//   ....[12]....
        /*005c*/ 	.word	0xffffffff


	//   ....[13]....
        /*0060*/ 	.word	0xffffffff


	//   ....[14]....
        /*0064*/ 	.word	0xffffffff


	//   ....[15]....
        /*0068*/ 	.word	0xffffffff


	//   ....[16]....
        /*006c*/ 	.word	0xffffffff


	//   ....[17]....
        /*0070*/ 	.word	0xffffffff


	//   ....[18]....
        /*0074*/ 	.word	0x0500006c


	//   ....[19]....
        /*0078*/ 	.word	0x0500006c


	//   ....[20]....
        /*007c*/ 	.word	0x0500006c


	//   ....[21]....
        /*0080*/ 	.word	0x0500006c


	//   ....[22]....
        /*0084*/ 	.word	0x0500006c


	//   ....[23]....
        /*0088*/ 	.word	0x0500006c


	//   ....[24]....
        /*008c*/ 	.word	0x0500006c


	//   ....[25]....
        /*0090*/ 	.word	0x0500006c


	//   ....[26]....
        /*0094*/ 	.word	0x0500006c


	//   ....[27]....
        /*0098*/ 	.word	0x0500006c


	//----- nvinfo : EIATTR_COOP_GROUP_INSTR_OFFSETS
	.align		4
.L_3134:
        /*009c*/ 	.byte	0x04, 0x28
        /*009e*/ 	.short	(.L_3136 - .L_3135)


	//   ....[0]....
.L_3135:
        /*00a0*/ 	.word	0x00009460


	//   ....[1]....
        /*00a4*/ 	.word	0x00009480


	//   ....[2]....
        /*00a8*/ 	.word	0x000094a0


	//   ....[3]....
        /*00ac*/ 	.word	0x000094c0


	//   ....[4]....
        /*00b0*/ 	.word	0x000094e0


	//   ....[5]....
        /*00b4*/ 	.word	0x00009820


	//   ....[6]....
        /*00b8*/ 	.word	0x00009840


	//   ....[7]....
        /*00bc*/ 	.word	0x00009860


	//   ....[8]....
        /*00c0*/ 	.word	0x00009880


	//   ....[9]....
        /*00c4*/ 	.word	0x000098a0


	//   ....[10]....
        /*00c8*/ 	.word	0x00009a30


	//   ....[11]....
        /*00cc*/ 	.word	0x00009a80


	//   ....[12]....
        /*00d0*/ 	.word	0x00009aa0


	//   ....[13]....
        /*00d4*/ 	.word	0x00009ab0


	//   ....[14]....
        /*00d8*/ 	.word	0x00009b70


	//   ....[15]....
        /*00dc*/ 	.word	0x00009ba0


	//   ....[16]....
        /*00e0*/ 	.word	0x00009c40


	//   ....[17]....
        /*00e4*/ 	.word	0x00009c70


	//   ....[18]....
        /*00e8*/ 	.word	0x0000a470


	//   ....[19]....
        /*00ec*/ 	.word	0x0000a4e0


	//   ....[20]....
        /*00f0*/ 	.word	0x0000a550


	//   ....[21]....
        /*00f4*/ 	.word	0x0000a5c0


	//   ....[22]....
        /*00f8*/ 	.word	0x0000a630


	//   ....[23]....
        /*00fc*/ 	.word	0x0000a9c0


	//   ....[24]....
        /*0100*/ 	.word	0x0000aa30


	//   ....[25]....
        /*0104*/ 	.word	0x0000aaa0


	//   ....[26]....
        /*0108*/ 	.word	0x0000ab10


	//   ....[27]....
        /*010c*/ 	.word	0x0000ab80


	//----- nvinfo : EIATTR_EXIT_INSTR_OFFSETS
	.align		4
.L_3136:
        /*0110*/ 	.byte	0x04, 0x1c
        /*0112*/ 	.short	(.L_3138 - .L_3137)


	//   ....[0]....
.L_3137:
        /*0114*/ 	.word	0x00000930


	//   ....[1]....
        /*0118*/ 	.word	0x0000a410


	//----- nvinfo : EIATTR_MAX_THREADS
	.align		4
.L_3138:
        /*011c*/ 	.byte	0x04, 0x05
        /*011e*/ 	.short	(.L_3140 - .L_3139)
.L_3139:
        /*0120*/ 	.word	0x00000080
        /*0124*/ 	.word	0x00000001
        /*0128*/ 	.word	0x00000001


	//----- nvinfo : EIATTR_CRS_STACK_SIZE
	.align		4
.L_3140:
        /*012c*/ 	.byte	0x04, 0x1e
        /*012e*/ 	.short	(.L_3142 - .L_3141)
.L_3141:
        /*0130*/ 	.word	0x00000000


	//----- nvinfo : EIATTR_CBANK_PARAM_SIZE
	.align		4
.L_3142:
        /*0134*/ 	.byte	0x03, 0x19
        /*0136*/ 	.short	0x00e8


	//----- nvinfo : EIATTR_PARAM_CBANK
	.align		4
        /*0138*/ 	.byte	0x04, 0x0a
        /*013a*/ 	.short	(.L_3144 - .L_3143)
	.align		4
.L_3143:
        /*013c*/ 	.word	index@(.nv.constant0._ZN10layer_norm13ln_fwd_kernelINS_13Kernel_traitsIf6__halffS2_fjLj3072ELj1ELj1ELj4ELj16ENS_18Kernel_traits_baseILj3072EfS2_fS2_fjLj128EEEEELb1ELb0ELb0ELb0EEEvNS_9FwdParamsE)
        /*0140*/ 	.short	0x0210
        /*0142*/ 	.short	0x00e8


	//----- nvinfo : EIATTR_SW_WAR
	.align		4
.L_3144:
        /*0144*/ 	.byte	0x04, 0x36
        /*0146*/ 	.short	(.L_3146 - .L_3145)
.L_3145:
        /*0148*/ 	.word	0x00000008
.L_3146:


//--------------------- .nv.info._ZN10layer_norm13ln_fwd_kernelINS_13Kernel_traitsIf6__halffS2_fjLj3072ELj1ELj1ELj4ELj16ENS_18Kernel_traits_baseILj3072EfS2_fS2_fjLj128EEEEELb1ELb0ELb0ELb1EEEvNS_9FwdParamsE --------------------------
	.section	.nv.info._ZN10layer_norm13ln_fwd_kernelINS_13Kernel_traitsIf6__halffS2_fjLj3072ELj1ELj1ELj4ELj16ENS_18Kernel_traits_baseILj3072EfS2_fS2_fjLj128EEEEELb1ELb0ELb0ELb1EEEvNS_9FwdParamsE,"",@"SHT_CUDA_INFO"
	.sectionflags	@""
	.align	4


	//----- nvinfo : EIATTR_CUDA_API_VERSION
	.align		4
        /*0000*/ 	.byte	0x04, 0x37
        /*0002*/ 	.short	(.L_3148 - .L_3147)
.L_3147:
        /*0004*/ 	.word	0x00000082


	//----- nvinfo : EIATTR_KPARAM_INFO
	.align		4
.L_3148:
        /*0008*/ 	.byte	0x04, 0x17
        /*000a*/ 	.short	(.L_3150 - .L_3149)
.L_3149:
        /*000c*/ 	.word	0x00000000
        /*0010*/ 	.short	0x0000
        /*0012*/ 	.short	0x0000
        /*0014*/ 	.byte	0x00, 0xf0, 0xa1, 0x03


	//----- nvinfo : EIATTR_SPARSE_MMA_MASK
	.align		4
.L_3150:
        /*0018*/ 	.byte	0x03, 0x50
        /*001a*/ 	.short	0x0000


	//----- nvinfo : EIATTR_MAXREG_COUNT
	.align		4
        /*001c*/ 	.byte	0x03, 0x1b
        /*001e*/ 	.short	0x00ff


	//----- nvinfo : EIATTR_NUM_BARRIERS
	.align		4
        /*0020*/ 	.byte	0x02, 0x4c
        /*0022*/ 	.byte	0x01
	.zero		1


	//----- nvinfo : EIATTR_MERCURY_ISA_VERSION
	.align		4
        /*0024*/ 	.byte	0x03, 0x5f
        /*0026*/ 	.short	0x0101


	//----- nvinfo : EIATTR_COOP_GROUP_MASK_REGIDS
	.align		4
        /*0028*/ 	.byte	0x04, 0x29
        /*002a*/ 	.short	(.L_3152 - .L_3151)


	//   ....[0]....
.L_3151:
        /*002c*/ 	.word	0xffffffff


	//   ....[1]....
        /*0030*/ 	.word	0xffffffff


	//   ....[2]....
        /*0034*/ 	.word	0xffffffff


	//   ....[3]....
        /*0038*/ 	.word	0xffffffff


	//   ....[4]....
        /*003c*/ 	.word	0xffffffff


	//   ....[5]....
        /*0040*/ 	.word	0xffffffff


	//   ....[6]....
        /*0044*/ 	.word	0xffffffff


	//   ....[7]....
        /*0048*/ 	.word	0xffffffff


	//   ....[8]....
        /*004c*/ 	.word	0xffffffff


	//   ....[9]....
        /*0050*/ 	.word	0xffffffff


	//   ....[10]....
        /*0054*/ 	.word	0xffffffff


	//   ....[11]....
        /*0058*/ 	.word	0xffffffff


	//   ....[12]....
        /*005c*/ 	.word	0xffffffff


	//   ....[13]....
        /*0060*/ 	.word	0xffffffff


	//   ....[14]....
        /*0064*/ 	.word	0xffffffff


	//   ....[15]....
        /*0068*/ 	.word	0xffffffff


	//   ....[16]....
        /*006c*/ 	.word	0xffffffff


	//   ....[17]....
        /*0070*/ 	.word	0xffffffff


	//   ....[18]....
        /*0074*/ 	.word	0x05000063


	//   ....[19]....
        /*0078*/ 	.word	0x05000063


	//   ....[20]....
        /*007c*/ 	.word	0x05000063


	//   ....[21]....
        /*0080*/ 	.word	0x05000063


	//   ....[22]....
        /*0084*/ 	.word	0x05000063


	//   ....[23]....
        /*0088*/ 	.word	0x05000063


	//   ....[24]....
        /*008c*/ 	.word	0x05000063


	//   ....[25]....
        /*0090*/ 	.word	0x05000063


	//   ....[26]....
        /*0094*/ 	.word	0x05000063


	//   ....[27]....
        /*0098*/ 	.word	0x05000063


	//----- nvinfo : EIATTR_COOP_GROUP_INSTR_OFFSETS
	.align		4
.L_3152:
        /*009c*/ 	.byte	0x04, 0x28
        /*009e*/ 	.short	(.L_3154 - .L_3153)


	//   ....[0]....
.L_3153:
        /*00a0*/ 	.word	0x00008e10


	//   ....[1]....
        /*00a4*/ 	.word	0x00008e30


	//   ....[2]....
        /*00a8*/ 	.word	0x00008e50


	//   ....[3]....
        /*00ac*/ 	.word	0x00008e70


	//   ....[4]....
        /*00b0*/ 	.word	0x00008e90


	//   ....[5]....
        /*00b4*/ 	.word	0x000091c0


	//   ....[6]....
        /*00b8*/ 	.word	0x000091e0


	//   ....[7]....
        /*00bc*/ 	.word	0x00009200


	//   ....[8]....
        /*00c0*/ 	.word	0x00009220


	//   ....[9]....
        /*00c4*/ 	.word	0x00009240


	//   ....[10]....
        /*00c8*/ 	.word	0x00009380


	//   ....[11]....
        /*00cc*/ 	.word	0x00009400


	//   ....[12]....
        /*00d0*/ 	.word	0x00009450


	//   ....[13]....
        /*00d4*/ 	.word	0x00009460


	//   ....[14]....
        /*00d8*/ 	.word	0x000094e0


	//   ....[15]....
        /*00dc*/ 	.word	0x00009530


	//   ....[16]....
        /*00e0*/ 	.word	0x000095d0


	//   ....[17]....
        /*00e4*/ 	.word	0x00009600


	//   ....[18]....
        /*00e8*/ 	.word	0x00009d40


	//   ....[19]....
        /*00ec*/ 	.word	0x00009db0


	//   ....[20]....
        /*00f0*/ 	.word	0x00009e20


	//   ....[21]....
        /*00f4*/ 	.word	0x00009e90


	//   ....[22]....
        /*00f8*/ 	.word	0x00009f00


	//   ....[23]....
        /*00fc*/ 	.word	0x0000a280


	//   ....[24]....
        /*0100*/ 	.word	0x0000a2f0


	//   ....[25]....
        /*0104*/ 	.word	0x0000a360


	//   ....[26]....
        /*0108*/ 	.word	0x0000a3d0


	//   ....[27]....
        /*010c*/ 	.word	0x0000a440


	//----- nvinfo : EIATTR_EXIT_INSTR_OFFSETS
	.align		4
.L_3154:
        /*0110*/ 	.byte	0x04, 0x1c
        /*0112*/ 	.short	(.L_3156 - .L_3155)


	//   ....[0]....
.L_3155:
        /*0114*/ 	.word	0x000006b0


	//   ....[1]....
        /*0118*/ 	.word	0x00009ce0


	//----- nvinfo : EIATTR_MAX_THREADS
	.align		4
.L_3156:
        /*011c*/ 	.byte	0x04, 0x05
        /*011e*/ 	.short	(.L_3158 - .L_3157)
.L_3157:
        /*0120*/ 	.word	0x00000080
        /*0124*/ 	.word	0x00000001
        /*0128*/ 	.word	0x00000001


	//----- nvinfo : EIATTR_CRS_STACK_SIZE
	.align		4
.L_3158:
        /*012c*/ 	.byte	0x04, 0x1e
        /*012e*/ 	.short	(.L_3160 - .L_3159)
.L_3159:
        /*0130*/ 	.word	0x00000000


	//----- nvinfo : EIATTR_CBANK_PARAM_SIZE
	.align		4
.L_3160:
        /*0134*/ 	.byte	0x03, 0x19
        /*0136*/ 	.short	0x00e8


	//----- nvinfo : EIATTR_PARAM_CBANK
	.align		4
        /*0138*/ 	.byte	0x04, 0x0a
        /*013a*/ 	.short	(.L_3162 - .L_3161)
	.align		4
.L_3161:
        /*013c*/ 	.word	index@(.nv.constant0._ZN10layer_norm13ln_fwd_kernelINS_13Kernel_traitsIf6__halffS2_fjLj3072ELj1ELj1ELj4ELj16ENS_18Kernel_traits_baseILj3072EfS2_fS2_fjLj128EEEEELb1ELb0ELb0ELb1EEEvNS_9FwdParamsE)
        /*0140*/ 	.short	0x0210
        /*0142*/ 	.short	0x00e8


	//----- nvinfo : EIATTR_SW_WAR
	.align		4
.L_3162:
        /*0144*/ 	.byte	0x04, 0x36
        /*0146*/ 	.short	(.L_3164 - .L_3163)
.L_3163:
        /*0148*/ 	.word	0x00000008
.L_3164:


//--------------------- .nv.info._ZN10layer_norm13ln_fwd_kernelINS_13Kernel_traitsIf6__halffS2_fjLj3072ELj1ELj1ELj4ELj16ENS_18Kernel_traits_baseILj3072EfS2_fS2_fjLj128EEEEELb1ELb0ELb1ELb0EEEvNS_9FwdParamsE --------------------------
	.section	.nv.info._ZN10layer_norm13ln_fwd_kernelINS_13Kernel_traitsIf6__halffS2_fjLj3072ELj1ELj1ELj4ELj16ENS_18Kernel_traits_baseILj3072EfS2_fS2_fjLj128EEEEELb1ELb0ELb1ELb0EEEvNS_9FwdParamsE,"",@"SHT_CUDA_INFO"
	.sectionflags	@""
	.align	4


	//----- nvinfo : EIATTR_CUDA_API_VERSION
	.align		4
        /*0000*/ 	.byte	0x04, 0x37
        /*0002*/ 	.short	(.L_3166 - .L_3165)
.L_3165:
        /*0004*/ 	.word	0x00000082


	//----- nvinfo : EIATTR_KPARAM_INFO
	.align		4
.L_3166:
        /*0008*/ 	.byte	0x04, 0x17
        /*000a*/ 	.short	(.L_3168 - .L_3167)
.L_3167:
        /*000c*/ 	.word	0x00000000
        /*0010*/ 	.short	0x0000
        /*0012*/ 	.short	0x0000
        /*0014*/ 	.byte	0x00, 0xf0, 0xa1, 0x03


	//----- nvinfo : EIATTR_SPARSE_MMA_MASK
	.align		4
.L_3168:
        /*0018*/ 	.byte	0x03, 0x50
        /*001a*/ 	.short	0x0000


	//----- nvinfo : EIATTR_MAXREG_COUNT
	.align		4
        /*001c*/ 	.byte	0x03, 0x1b
        /*001e*/ 	.short	0x00ff


	//----- nvinfo : EIATTR_NUM_BARRIERS
	.align		4
        /*0020*/ 	.byte	0x02, 0x4c
        /*0022*/ 	.byte	0x01
	.zero		1


	//----- nvinfo : EIATTR_MERCURY_ISA_VERSION
	.align		4
        /*0024*/ 	.byte	0x03, 0x5f
        /*0026*/ 	.short	0x0101


	//----- nvinfo : EIATTR_COOP_GROUP_MASK_REGIDS
	.align		4
        /*0028*/ 	.byte	0x04, 0x29
        /*002a*/ 	.short	(.L_3170 - .L_3169)


	//   ....[0]....
.L_3169:
        /*002c*/ 	.word	0xffffffff


	//   ....[1]....
        /*0030*/ 	.word	0xffffffff


	//   ....[2]....
        /*0034*/ 	.word	0xffffffff


	//   ....[3]....
        /*0038*/ 	.word	0xffffffff


	//   ....[4]....
        /*003c*/ 	.word	0xffffffff


	//   ....[5]....
        /*0040*/ 	.word	0xffffffff


	//   ....[6]....
        /*0044*/ 	.word	0xffffffff


	//   ....[7]....
        /*0048*/ 	.word	0xffffffff


	//   ....[8]....
        /*004c*/ 	.word	0xffffffff


	//   ....[9]....
        /*0050*/ 	.word	0xffffffff


	//   ....[10]....
        /*0054*/ 	.word	0xffffffff


	//   ....[11]....
        /*0058*/ 	.word	0xffffffff


	//   ....[12]....
        /*005c*/ 	.word	0xffffffff


	//   ....[13]....
        /*0060*/ 	.word	0xffffffff


	//   ....[14]....
        /*0064*/ 	.word	0xffffffff


	//   ....[15]....
        /*0068*/ 	.word	0xffffffff


	//   ....[16]....
        /*006c*/ 	.word	0xffffffff


	//   ....[17]....
        /*0070*/ 	.word	0xffffffff


	//   ....[18]....
        /*0074*/ 	.word	0x05000076


	//   ....[19]....
        /*0078*/ 	.word	0x05000076


	//   ....[20]....
        /*007c*/ 	.word	0x05000076


	//   ....[21]....
        /*0080*/ 	.word	0x05000076


	//   ....[22]....
        /*0084*/ 	.word	0x05000076


	//   ....[23]....
        /*0088*/ 	.word	0x05000076


	//   ....[24]....
        /*008c*/ 	.word	0x05000076


	//   ....[25]....
        /*0090*/ 	.word	0x05000076


	//   ....[26]....
        /*0094*/ 	.word	0x05000076


	//   ....[27]....
        /*0098*/ 	.word	0x05000076


	//----- nvinfo : EIATTR_COOP_GROUP_INSTR_OFFSETS
	.align		4
.L_3170:
        /*009c*/ 	.byte	0x04, 0x28
        /*009e*/ 	.short	(.L_3172 - .L_3171)


	//   ....[0]....
.L_3171:
        /*00a0*/ 	.word	0x0000a230


	//   ....[1]....
        /*00a4*/ 	.word	0x0000a250


	//   ....[2]....
        /*00a8*/ 	.word	0x0000a270


	//   ....[3]....
        /*00ac*/ 	.word	0x0000a290


	//   ....[4]....
        /*00b0*/ 	.word	0x0000a2b0


	//   ....[5]....
        /*00b4*/ 	.word	0x0000a5f0


	//   ....[6]....
        /*00b8*/ 	.word	0x0000a610


	//   ....[7]....
        /*00bc*/ 	.word	0x0000a630


	//   ....[8]....
        /*00c0*/ 	.word	0x0000a650


	//   ....[9]....
        /*00c4*/ 	.word	0x0000a670


	//   ....[10]....
        /*00c8*/ 	.word	0x0000a7c0


	//   ....[11]....
        /*00cc*/ 	.word	0x0000a850


	//   ....[12]....
        /*00d0*/ 	.word	0x0000a870


	//   ....[13]....
        /*00d4*/ 	.word	0x0000a880


	//   ....[14]....
        /*00d8*/ 	.word	0x0000a940


	//   ....[15]....
        /*00dc*/ 	.word	0x0000a970


	//   ....[16]....
        /*00e0*/ 	.word	0x0000aa30


	//   ....[17]....
        /*00e4*/ 	.word	0x0000aa40


	//   ....[18]....
        /*00e8*/ 	.word	0x0000b2d0


	//   ....[19]....
        /*00ec*/ 	.word	0x0000b340


	//   ....[20]....
        /*00f0*/ 	.word	0x0000b3b0


	//   ....[21]....
        /*00f4*/ 	.word	0x0000b420


	//   ....[22]....
        /*00f8*/ 	.word	0x0000b490


	//   ....[23]....
        /*00fc*/ 	.word	0x0000b820


	//   ....[24]....
        /*0100*/ 	.word	0x0000b890


	//   ....[25]....
        /*0104*/ 	.word	0x0000b900


	//   ....[26]....
        /*0108*/ 	.word	0x0000b970


	//   ....[27]....
        /*010c*/ 	.word	0x0000b9e0


	//----- nvinfo : EIATTR_EXIT_INSTR_OFFSETS
	.align		4
.L_3172:
        /*0110*/ 	.byte	0x04, 0x1c
        /*0112*/ 	.short	(.L_3174 - .L_3173)


	//   ....[0]....
.L_3173:
        /*0114*/ 	.word	0x00000940


	//   ....[1]....
        /*0118*/ 	.word	0x0000b270


	//----- nvinfo : EIATTR_MAX_THREADS
	.align		4
.L_3174:
        /*011c*/ 	.byte	0x04, 0x05
        /*011e*/ 	.short	(.L_3176 - .L_3175)
.L_3175:
        /*0120*/ 	.word	0x00000080
        /*0124*/ 	.word	0x00000001
        /*0128*/ 	.word	0x00000001


	//----- nvinfo : EIATTR_CRS_STACK_SIZE
	.align		4
.L_3176:
        /*012c*/ 	.byte	0x04, 0x1e
        /*012e*/ 	.short	(.L_3178 - .L_3177)
.L_3177:
        /*0130*/ 	.word	0x00000000


	//----- nvinfo : EIATTR_CBANK_PARAM_SIZE
	.align		4
.L_3178:
        /*0134*/ 	.byte	0x03, 0x19
        /*0136*/ 	.short	0x00e8


	//----- nvinfo : EIATTR_PARAM_CBANK
	.align		4
        /*0138*/ 	.byte	0x04, 0x0a
        /*013a*/ 	.short	(.L_3180 - .L_3179)
	.align		4
.L_3179:
        /*013c*/ 	.word	index@(.nv.constant0._ZN10layer_norm13ln_fwd_kernelINS_13Kernel_traitsIf6__halffS2_fjLj3072ELj1ELj1ELj4ELj16ENS_18Kernel_traits_baseILj3072EfS2_fS2_fjLj128EEEEELb1ELb0ELb1ELb0EEEvNS_9FwdParamsE)
        /*0140*/ 	.short	0x0210
        /*0142*/ 	.short	0x00e8


	//----- nvinfo : EIATTR_SW_WAR
	.align		4
.L_3180:
        /*0144*/ 	.byte	0x04, 0x36
        /*0146*/ 	.short	(.L_3182 - .L_3181)
.L_3181:
        /*0148*/ 	.word	0x00000008
.L_3182:


//--------------------- .nv.info._ZN10layer_norm13ln_fwd_kernelINS_13Kernel_traitsIf6__halffS2_fjLj3072ELj1ELj1ELj4ELj16ENS_18Kernel_traits_baseILj3072EfS2_fS2_fjLj128EEEEELb1ELb0ELb1ELb1EEEvNS_9FwdParamsE --------------------------
	.section	.nv.info._ZN10layer_norm13ln_fwd_kernelINS_13Kernel_traitsIf6__halffS2_fjLj3072ELj1ELj1ELj4ELj16ENS_18Kernel_traits_baseILj3072EfS2_fS2_fjLj128EEEEELb1ELb0ELb1ELb1EEEvNS_9FwdParamsE,"",@"SHT_CUDA_INFO"
	.sectionflags	@""
	.align	4


	//----- nvinfo : EIATTR_CUDA_API_VERSION
	.align		4
        /*0000*/ 	.byte	0x04, 0x37
        /*0002*/ 	.short	(.L_3184 - .L_3183)
.L_3183:
        /*0004*/ 	.word	0x00000082


	//----- nvinfo : EIATTR_KPARAM_INFO
	.align		4
.L_3184:
        /*0008*/ 	.byte	0x04, 0x17
        /*000a*/ 	.short	(.L_3186 - .L_3185)
.L_3185:
        /*000c*/ 	.word	0x00000000
        /*0010*/ 	.short	0x0000
        /*0012*/ 	.short	0x0000
        /*0014*/ 	.byte	0x00, 0xf0, 0xa1, 0x03


	//----- nvinfo : EIATTR_SPARSE_MMA_MASK
	.align		4
.L_3186:
        /*0018*/ 	.byte	0x03, 0x50
        /*001a*/ 	.short	0x0000


	//----- nvinfo : EIATTR_MAXREG_COUNT
	.align		4
        /*001c*/ 	.byte	0x03, 0x1b
        /*001e*/ 	.short	0x00ff


	//----- nvinfo : EIATTR_NUM_BARRIERS
	.align		4
        /*0020*/ 	.byte	0x02, 0x4c
        /*0022*/ 	.byte	0x01
	.zero		1


	//----- nvinfo : EIATTR_MERCURY_ISA_VERSION
	.align		4
        /*0024*/ 	.byte	0x03, 0x5f
        /*0026*/ 	.short	0x0101


	//----- nvinfo : EIATTR_COOP_GROUP_MASK_REGIDS
	.align		4
        /*0028*/ 	.byte	0x04, 0x29
        /*002a*/ 	.short	(.L_3188 - .L_3187)


	//   ....[0]....
.L_3187:
        /*002c*/ 	.word	0xffffffff


	//   ....[1]....
        /*0030*/ 	.word	0xffffffff


	//   ....[2]....
        /*0034*/ 	.word	0xffffffff


	//   ....[3]....
        /*0038*/ 	.word	0xffffffff


	//   ....[4]....
        /*003c*/ 	.word	0xffffffff


	//   ....[5]....
        /*0040*/ 	.word	0xffffffff


	//   ....[6]....
        /*0044*/ 	.word	0xffffffff


	//   ....[7]....
        /*0048*/ 	.word	0xffffffff


	//   ....[8]....
        /*004c*/ 	.word	0xffffffff


	//   ....[9]....
        /*0050*/ 	.word	0xffffffff


	//   ....[10]....
        /*0054*/ 	.word	0xffffffff


	//   ....[11]....
        /*0058*/ 	.word	0xffffffff


	//   ....[12]....
        /*005c*/ 	.word	0xffffffff


	//   ....[13]....
        /*0060*/ 	.word	0xffffffff


	//   ....[14]....
        /*0064*/ 	.word	0xffffffff


	//   ....[15]....
        /*0068*/ 	.word	0xffffffff


	//   ....[16]....
        /*006c*/ 	.word	0xffffffff


	//   ....[17]....
        /*0070*/ 	.word	0xffffffff


	//   ....[18]....
        /*0074*/ 	.word	0x05000073


	//   ....[19]....
        /*0078*/ 	.word	0x05000073


	//   ....[20]....
        /*007c*/ 	.word	0x05000073


	//   ....[21]....
        /*0080*/ 	.word	0x05000073


	//   ....[22]....
        /*0084*/ 	.word	0x05000073


	//   ....[23]....
        /*0088*/ 	.word	0x05000073


	//   ....[24]....
        /*008c*/ 	.word	0x05000073


	//   ....[25]....
        /*0090*/ 	.word	0x05000073


	//   ....[26]....
        /*0094*/ 	.word	0x05000073


	//   ....[27]....
        /*0098*/ 	.word	0x05000073


	//----- nvinfo : EIATTR_COOP_GROUP_INSTR_OFFSETS
	.align		4
.L_3188:
        /*009c*/ 	.byte	0x04, 0x28
        /*009e*/ 	.short	(.L_3190 - .L_3189)


	//   ....[0]....
.L_3189:
        /*00a0*/ 	.word	0x00009de0


	//   ....[1]....
        /*00a4*/ 	.word	0x00009e00


	//   ....[2]....
        /*00a8*/ 	.word	0x00009e20


	//   ....[3]....
        /*00ac*/ 	.word	0x00009e40


	//   ....[4]....
        /*00b0*/ 	.word	0x00009e60


	//   ....[5]....
        /*00b4*/ 	.word	0x0000a190


	//   ....[6]....
        /*00b8*/ 	.word	0x0000a1b0


	//   ....[7]....
        /*00bc*/ 	.word	0x0000a1d0


	//   ....[8]....
        /*00c0*/ 	.word	0x0000a1f0


	//   ....[9]....
        /*00c4*/ 	.word	0x0000a210


	//   ....[10]....
        /*00c8*/ 	.word	0x0000a3a0


	//   ....[11]....
        /*00cc*/ 	.word	0x0000a3e0


	//   ....[12]....
        /*00d0*/ 	.word	0x0000a400


	//   ....[13]....
        /*00d4*/ 	.word	0x0000a410


	//   ....[14]....
        /*00d8*/ 	.word	0x0000a4a0


	//   ....[15]....
        /*00dc*/ 	.word	0x0000a4e0


	//   ....[16]....
        /*00e0*/ 	.word	0x0000a5c0


	//   ....[17]....
        /*00e4*/ 	.word	0x0000a5e0


	//   ....[18]....
        /*00e8*/ 	.word	0x0000ada0


	//   ....[19]....
        /*00ec*/ 	.word	0x0000ae10


	//   ....[20]....
        /*00f0*/ 	.word	0x0000ae80


	//   ....[21]....
        /*00f4*/ 	.word	0x0000aef0


	//   ....[22]....
        /*00f8*/ 	.word	0x0000af60


	//   ....[23]....
        /*00fc*/ 	.word	0x0000b2e0


	//   ....[24]....
        /*0100*/ 	.word	0x0000b350


	//   ....[25]....
        /*0104*/ 	.word	0x0000b3c0


	//   ....[26]....
        /*0108*/ 	.word	0x0000b430


	//   ....[27]....
        /*010c*/ 	.word	0x0000b4a0


	//----- nvinfo : EIATTR_EXIT_INSTR_OFFSETS
	.align		4
.L_3190:
        /*0110*/ 	.byte	0x04, 0x1c
        /*0112*/ 	.short	(.L_3192 - .L_3191)


	//   ....[0]....
.L_3191:
        /*0114*/ 	.word	0x000006a0


	//   ....[1]....
        /*0118*/ 	.word	0x0000ad50


	//----- nvinfo : EIATTR_MAX_THREADS
	.align		4
.L_3192:
        /*011c*/ 	.byte	0x04, 0x05
        /*011e*/ 	.short	(.L_3194 - .L_3193)
.L_3193:
        /*0120*/ 	.word	0x00000080
        /*0124*/ 	.word	0x00000001
        /*0128*/ 	.word	0x00000001


	//----- nvinfo : EIATTR_CRS_STACK_SIZE
	.align		4
.L_3194:
        /*012c*/ 	.byte	0x04, 0x1e
        /*012e*/ 	.short	(.L_3196 - .L_3195)
.L_3195:
        /*0130*/ 	.word	0x00000000


	//----- nvinfo : EIATTR_CBANK_PARAM_SIZE
	.align		4
.L_3196:
        /*0134*/ 	.byte	0x03, 0x19
        /*0136*/ 	.short	0x00e8


	//----- nvinfo : EIATTR_PARAM_CBANK
	.align		4
        /*0138*/ 	.byte	0x04, 0x0a
        /*013a*/ 	.short	(.L_3198 - .L_3197)
	.align		4
.L_3197:
        /*013c*/ 	.word	index@(.nv.constant0._ZN10layer_norm13ln_fwd_kernelINS_13Kernel_traitsIf6__halffS2_fjLj3072ELj1ELj1ELj4ELj16ENS_18Kernel_traits_baseILj3072EfS2_fS2_fjLj128EEEEELb1ELb0ELb1ELb1EEEvNS_9FwdParamsE)
        /*0140*/ 	.short	0x0210
        /*0142*/ 	.short	0x00e8


	//----- nvinfo : EIATTR_SW_WAR
	.align		4
.L_3198:
        /*0144*/ 	.byte	0x04, 0x36
        /*0146*/ 	.short	(.L_3200 - .L_3199)
.L_3199:
        /*0148*/ 	.word	0x00000008
.L_3200:


//--------------------- .nv.info._ZN10layer_norm13ln_fwd_kernelINS_13Kernel_traitsIf6__halffS2_fjLj3072ELj1ELj1ELj4ELj16ENS_18Kernel_traits_baseILj3072EfS2_fS2_fjLj128EEEEELb1ELb1ELb0ELb0EEEvNS_9FwdParamsE --------------------------
	.section	.nv.info._ZN10layer_norm13ln_fwd_kernelINS_13Kernel_traitsIf6__halffS2_fjLj3072ELj1ELj1ELj4ELj16ENS_18Kernel_traits_baseILj3072EfS2_fS2_fjLj128EEEEELb1ELb1ELb0ELb0EEEvNS_9FwdParamsE,"",@"SHT_CUDA_INFO"
	.sectionflags	@""
	.align	4


	//----- nvinfo : EIATTR_CUDA_API_VERSION
	.align		4
        /*0000*/ 	.byte	0x04, 0x37
        /*0002*/ 	.short	(.L_3202 - .L_3201)
.L_3201:
        /*0004*/ 	.word	0x00000082


	//----- nvinfo : EIATTR_KPARAM_INFO
	.align		4
.L_3202:
        /*0008*/ 	.byte	0x04, 0x17
        /*000a*/ 	.short	(.L_3204 - .L_3203)
.L_3203:
        /*000c*/ 	.word	0x00000000
        /*0010*/ 	.short	0x0000
        /*0012*/ 	.short	0x0000
        /*0014*/ 	.byte	0x00, 0xf0, 0xa1, 0x03


	//----- nvinfo : EIATTR_SPARSE_MMA_MASK
	.align		4
.L_3204:
        /*0018*/ 	.byte	0x03, 0x50
        /*001a*/ 	.short	0x0000


	//----- nvinfo : EIATTR_MAXREG_COUNT
	.align		4
        /*001c*/ 	.byte	0x03, 0x1b
        /*001e*/ 	.short	0x00ff


	//----- nvinfo : EIATTR_NUM_BARRIERS
	.align		4
        /*0020*/ 	.byte	0x02, 0x4c
        /*0022*/ 	.byte	0x01
	.zero		1


	//----- nvinfo : EIATTR_MERCURY_ISA_VERSION
	.align		4
        /*0024*/ 	.byte	0x03, 0x5f
        /*0026*/ 	.short	0x0101


	//----- nvinfo : EIATTR_COOP_GROUP_MASK_REGIDS
	.align		4
        /*0028*/ 	.byte	0x04, 0x29
        /*002a*/ 	.short	(.L_3206 - .L_3205)


	//   ....[0]....
.L_3205:
        /*002c*/ 	.word	0xffffffff


	//   ....[1]....
        /*0030*/ 	.word	0xffffffff


	//   ....[2]....
        /*0034*/ 	.word	0xffffffff


	//   ....[3]....
        /*0038*/ 	.word	0xffffffff


	//   ....[4]....
        /*003c*/ 	.word	0xffffffff


	//   ....[5]....
        /*0040*/ 	.word	0xffffffff


	//   ....[6]....
        /*0044*/ 	.word	0xffffffff


	//   ....[7]....
        /*0048*/ 	.word	0xffffffff


	//   ....[8]....
        /*004c*/ 	.word	0xffffffff


	//   ....[9]....
        /*0050*/ 	.word	0xffffffff


	//   ....[10]....
        /*0054*/ 	.word	0xffffffff


	//   ....[11]....
        /*0058*/ 	.word	0xffffffff


	//   ....[12]....
        /*005c*/ 	.word	0xffffffff


	//   ....[13]....
        /*0060*/ 	.word	0xffffffff


	//   ....[14]....
        /*0064*/ 	.word	0xffffffff


	//   ....[15]....
        /*0068*/ 	.word	0xffffffff


	//   ....[16]....
        /*006c*/ 	.word	0xffffffff


	//   ....[17]....
        /*0070*/ 	.word	0xffffffff


	//   ....[18]....
        /*0074*/ 	.word	0x05000085


	//   ....[19]....
        /*0078*/ 	.word	0x05000085


	//   ....[20]....
        /*007c*/ 	.word	0x05000085


	//   ....[21]....
        /*0080*/ 	.word	0x05000085


	//   ....[22]....
        /*0084*/ 	.word	0x05000085


	//   ....[23]....
        /*0088*/ 	.word	0x05000085


	//   ....[24]....
        /*008c*/ 	.word	0x05000085


	//   ....[25]....
        /*0090*/ 	.word	0x05000085


	//   ....[26]....
        /*0094*/ 	.word	0x05000085


	//   ....[27]....
        /*0098*/ 	.word	0x05000085


	//----- nvinfo : EIATTR_COOP_GROUP_INSTR_OFFSETS
	.align		4
.L_3206:
        /*009c*/ 	.byte	0x04, 0x28
        /*009e*/ 	.short	(.L_3208 - .L_3207)


	//   ....[0]....
.L_3207:
        /*00a0*/ 	.word	0x00009750


	//   ....[1]....
        /*00a4*/ 	.word	0x00009770


	//   ....[2]....
        /*00a8*/ 	.word	0x00009790


	//   ....[3]....
        /*00ac*/ 	.word	0x000097b0


	//   ....[4]....
        /*00b0*/ 	.word	0x000097d0


	//   ....[5]....
        /*00b4*/ 	.word	0x00009b10


	//   ....[6]....
        /*00b8*/ 	.word	0x00009b30


	//   ....[7]....
        /*00bc*/ 	.word	0x00009b50


	//   ....[8]....
        /*00c0*/ 	.word	0x00009b70


	//   ....[9]....
        /*00c4*/ 	.word	0x00009b90


	//   ....[10]....
        /*00c8*/ 	.word	0x00009d00


	//   ....[11]....
        /*00cc*/ 	.word	0x00009d70


	//   ....[12]....
        /*00d0*/ 	.word	0x00009d90


	//   ....[13]....
        /*00d4*/ 	.word	0x00009da0


	//   ....[14]....
        /*00d8*/ 	.word	0x00009e70


	//   ....[15]....
        /*00dc*/ 	.word	0x00009ea0


	//   ....[16]....
        /*00e0*/ 	.word	0x00009f50


	//   ....[17]....
        /*00e4*/ 	.word	0x00009f70


	//   ....[18]....
        /*00e8*/ 	.word	0x0000a760


	//   ....[19]....
        /*00ec*/ 	.word	0x0000a7d0


	//   ....[20]....
        /*00f0*/ 	.word	0x0000a840


	//   ....[21]....
        /*00f4*/ 	.word	0x0000a8b0


	//   ....[22]....
        /*00f8*/ 	.word	0x0000a920


	//   ....[23]....
        /*00fc*/ 	.word	0x0000acb0


	//   ....[24]....
        /*0100*/ 	.word	0x0000ad20


	//   ....[25]....
        /*0104*/ 	.word	0x0000ad90


	//   ....[26]....
        /*0108*/ 	.word	0x0000ae00


	//   ....[27]....
        /*010c*/ 	.word	0x0000ae70


	//----- nvinfo : EIATTR_EXIT_INSTR_OFFSETS
	.align		4
.L_3208:
        /*0110*/ 	.byte	0x04, 0x1c
        /*0112*/ 	.short	(.L_3210 - .L_3209)


	//   ....[0]....
.L_3209:
        /*0114*/ 	.word	0x00000a50


	//   ....[1]....
        /*0118*/ 	.word	0x0000a700


	//----- nvinfo : EIATTR_MAX_THREADS
	.align		4
.L_3210:
        /*011c*/ 	.byte	0x04, 0x05
        /*011e*/ 	.short	(.L_3212 - .L_3211)
.L_3211:
        /*0120*/ 	.word	0x00000080
        /*0124*/ 	.word	0x00000001
        /*0128*/ 	.word	0x00000001


	//----- nvinfo : EIATTR_CRS_STACK_SIZE
	.align		4
.L_3212:
        /*012c*/ 	.byte	0x04, 0x1e
        /*012e*/ 	.short	(.L_3214 - .L_3213)
.L_3213:
        /*0130*/ 	.word	0x00000000


	//----- nvinfo : EIATTR_CBANK_PARAM_SIZE
	.align		4
.L_3214:
        /*0134*/ 	.byte	0x03, 0x19
        /*0136*/ 	.short	0x00e8


	//----- nvinfo : EIATTR_PARAM_CBANK
	.align		4
        /*0138*/ 	.byte	0x04, 0x0a
        /*013a*/ 	.short	(.L_3216 - .L_3215)
	.align		4
.L_3215:
        /*013c*/ 	.word	index@(.nv.constant0._ZN10layer_norm13ln_fwd_kernelINS_13Kernel_traitsIf6__halffS2_fjLj3072ELj1ELj1ELj4ELj16ENS_18Kernel_traits_baseILj3072EfS2_fS2_fjLj128EEEEELb1ELb1ELb0ELb0EEEvNS_9FwdParamsE)
        /*0140*/ 	.short	0x0210
        /*0142*/ 	.short	0x00e8


	//----- nvinfo : EIATTR_SW_WAR
	.align		4
.L_3216:
        /*0144*/ 	.byte	0x04, 0x36
        /*0146*/ 	.short	(.L_3218 - .L_3217)
.L_3217:
        /*0148*/ 	.word	0x00000008
.L_3218:


//--------------------- .nv.info._ZN10layer_norm13ln_fwd_kernelINS_13Kernel_traitsIf6__halffS2_fjLj3072ELj1ELj1ELj4ELj16ENS_18Kernel_traits_baseILj3072EfS2_fS2_fjLj128EEEEELb1ELb1ELb0ELb1EEEvNS_9FwdParamsE --------------------------
	.section	.nv.info._ZN10layer_norm13ln_fwd_kernelINS_13Kernel_traitsIf6__halffS2_fjLj3072ELj1ELj1ELj4ELj16ENS_18Kernel_traits_baseILj3072EfS2_fS2_fjLj128EEEEELb1ELb1ELb0ELb1EEEvNS_9FwdParamsE,"",@"SHT_CUDA_INFO"
	.sectionflags	@""
	.align	4


	//----- nvinfo : EIATTR_CUDA_API_VERSION
	.align		4
        /*0000*/ 	.byte	0x04, 0x37
        /*0002*/ 	.short	(.L_3220 - .L_3219)
.L_3219:
        /*0004*/ 	.word	0x00000082


	//----- nvinfo : EIATTR_KPARAM_INFO
	.align		4
.L_3220:
        /*0008*/ 	.byte	0x04, 0x17
        /*000a*/ 	.short	(.L_3222 - .L_3221)
.L_3221:
        /*000c*/ 	.word	0x00000000
        /*0010*/ 	.short	0x0000
        /*0012*/ 	.short	0x0000
        /*0014*/ 	.byte	0x00, 0xf0, 0xa1, 0x03


	//----- nvinfo : EIATTR_SPARSE_MMA_MASK
	.align		4
.L_3222:
        /*0018*/ 	.byte	0x03, 0x50
        /*001a*/ 	.short	0x0000


	//----- nvinfo : EIATTR_MAXREG_COUNT
	.align		4
        /*001c*/ 	.byte	0x03, 0x1b
        /*001e*/ 	.short	0x00ff


	//----- nvinfo : EIATTR_NUM_BARRIERS
	.align		4
        /*0020*/ 	.byte	0x02, 0x4c
        /*0022*/ 	.byte	0x01
	.zero		1


	//----- nvinfo : EIATTR_MERCURY_ISA_VERSION
	.align		4
        /*0024*/ 	.byte	0x03, 0x5f
        /*0026*/ 	.short	0x0101


	//----- nvinfo : EIATTR_COOP_GROUP_MASK_REGIDS
	.align		4
        /*0028*/ 	.byte	0x04, 0x29
        /*002a*/ 	.short	(.L_3224 - .L_3223)


	//   ....[0]....
.L_3223:
        /*002c*/ 	.word	0xffffffff


	//   ....[1]....
        /*0030*/ 	.word	0xffffffff


	//   ....[2]....
        /*0034*/ 	.word	0xffffffff


	//   ....[3]....
        /*0038*/ 	.word	0xffffffff


	//   ....[4]....
        /*003c*/ 	.word	0xffffffff


	//   ....[5]....
        /*0040*/ 	.word	0xffffffff


	//   ....[6]....
        /*0044*/ 	.word	0xffffffff


	//   ....[7]....
        /*0048*/ 	.word	0xffffffff


	//   ....[8]....
        /*004c*/ 	.word	0xffffffff


	//   ....[9]....
        /*0050*/ 	.word	0xffffffff


	//   ....[10]....
        /*0054*/ 	.word	0xffffffff


	//   ....[11]....
        /*0058*/ 	.word	0xffffffff


	//   ....[12]....
        /*005c*/ 	.word	0xffffffff


	//   ....[13]....
        /*0060*/ 	.word	0xffffffff


	//   ....[14]....
        /*0064*/ 	.word	0xffffffff


	//   ....[15]....
        /*0068*/ 	.word	0xffffffff


	//   ....[16]....
        /*006c*/ 	.word	0xffffffff


	//   ....[17]....
        /*0070*/ 	.word	0xffffffff


	//   ....[18]....
        /*0074*/ 	.word	0x05000081


	//   ....[19]....
        /*0078*/ 	.word	0x05000081


	//   ....[20]....
        /*007c*/ 	.word	0x05000081


	//   ....[21]....
        /*0080*/ 	.word	0x05000081


	//   ....[22]....
        /*0084*/ 	.word	0x05000081


	//   ....[23]....
        /*0088*/ 	.word	0x05000081


	//   ....[24]....
        /*008c*/ 	.word	0x05000081


	//   ....[25]....
        /*0090*/ 	.word	0x05000081


	//   ....[26]....
        /*0094*/ 	.word	0x05000081


	//   ....[27]....
        /*0098*/ 	.word	0x05000081


	//----- nvinfo : EIATTR_COOP_GROUP_INSTR_OFFSETS
	.align		4
.L_3224:
        /*009c*/ 	.byte	0x04, 0x28
        /*009e*/ 	.short	(.L_3226 - .L_3225)


	//   ....[0]....
.L_3225:
        /*00a0*/ 	.word	0x000092b0


	//   ....[1]....
        /*00a4*/ 	.word	0x000092d0


	//   ....[2]....
        /*00a8*/ 	.word	0x000092f0


	//   ....[3]....
        /*00ac*/ 	.word	0x00009310


	//   ....[4]....
        /*00b0*/ 	.word	0x00009330


	//   ....[5]....
        /*00b4*/ 	.word	0x00009660


	//   ....[6]....
        /*00b8*/ 	.word	0x00009680


	//   ....[7]....
        /*00bc*/ 	.word	0x000096a0


	//   ....[8]....
        /*00c0*/ 	.word	0x000096c0


	//   ....[9]....
        /*00c4*/ 	.word	0x000096e0


	//   ....[10]....
        /*00c8*/ 	.word	0x00009840


	//   ....[11]....
        /*00cc*/ 	.word	0x000098b0


	//   ....[12]....
        /*00d0*/ 	.word	0x000098d0


	//   ....[13]....
        /*00d4*/ 	.word	0x000098e0


	//   ....[14]....
        /*00d8*/ 	.word	0x000099a0


	//   ....[15]....
        /*00dc*/ 	.word	0x000099d0


	//   ....[16]....
        /*00e0*/ 	.word	0x00009a70


	//   ....[17]....
        /*00e4*/ 	.word	0x00009a90


	//   ....[18]....
        /*00e8*/ 	.word	0x0000a1e0


	//   ....[19]....
        /*00ec*/ 	.word	0x0000a250


	//   ....[20]....
        /*00f0*/ 	.word	0x0000a2c0


	//   ....[21]....
        /*00f4*/ 	.word	0x0000a330


	//   ....[22]....
        /*00f8*/ 	.word	0x0000a3a0


	//   ....[23]....
        /*00fc*/ 	.word	0x0000a720


	//   ....[24]....
        /*0100*/ 	.word	0x0000a790


	//   ....[25]....
        /*0104*/ 	.word	0x0000a800


	//   ....[26]....
        /*0108*/ 	.word	0x0000a870


	//   ....[27]....
        /*010c*/ 	.word	0x0000a8e0


	//----- nvinfo : EIATTR_EXIT_INSTR_OFFSETS
	.align		4
.L_3226:
        /*0110*/ 	.byte	0x04, 0x1c
        /*0112*/ 	.short	(.L_3228 - .L_3227)


	//   ....[0]....
.L_3227:
        /*0114*/ 	.word	0x000006f0


	//   ....[1]....
        /*0118*/ 	.word	0x0000a180


	//----- nvinfo : EIATTR_MAX_THREADS
	.align		4
.L_3228:
        /*011c*/ 	.byte	0x04, 0x05
        /*011e*/ 	.short	(.L_3230 - .L_3229)
.L_3229:
        /*0120*/ 	.word	0x00000080
        /*0124*/ 	.word	0x00000001
        /*0128*/ 	.word	0x00000001


	//----- nvinfo : EIATTR_CRS_STACK_SIZE
	.align		4
.L_3230:
        /*012c*/ 	.byte	0x04, 0x1e
        /*012e*/ 	.short	(.L_3232 - .L_3231)
.L_3231:
        /*0130*/ 	.word	0x00000000


	//----- nvinfo : EIATTR_CBANK_PARAM_SIZE
	.align		4
.L_3232:
        /*0134*/ 	.byte	0x03, 0x19
        /*0136*/ 	.short	0x00e8


	//----- nvinfo : EIATTR_PARAM_CBANK
	.align		4
        /*0138*/ 	.byte	0x04, 0x0a
        /*013a*/ 	.short	(.L_3234 - .L_3233)
	.align		4
.L_3233:
        /*013c*/ 	.word	index@(.nv.constant0._ZN10layer_norm13ln_fwd_kernelINS_13Kernel_traitsIf6__halffS2_fjLj3072ELj1ELj1ELj4ELj16ENS_18Kernel_traits_baseILj3072EfS2_fS2_fjLj128EEEEELb1ELb1ELb0ELb1EEEvNS_9FwdParamsE)
        /*0140*/ 	.short	0x0210
        /*0142*/ 	.short	0x00e8


	//----- nvinfo : EIATTR_SW_WAR
	.align		4
.L_3234:
        /*0144*/ 	.byte	0x04, 0x36
        /*0146*/ 	.short	(.L_3236 - .L_3235)
.L_3235:
        /*0148*/ 	.word	0x00000008
.L_3236:


//--------------------- .nv.info._ZN10layer_norm13ln_fwd_kernelINS_13Kernel_traitsIf6__halffS2_fjLj3072ELj1ELj1ELj4ELj16ENS_18Kernel_traits_baseILj3072EfS2_fS2_fjLj128EEEEELb1ELb1ELb1ELb0EEEvNS_9FwdParamsE --------------------------
	.section	.nv.info._ZN10layer_norm13ln_fwd_kernelINS_13Kernel_traitsIf6__halffS2_fjLj3072ELj1ELj1ELj4ELj16ENS_18Kernel_traits_baseILj3072EfS2_fS2_fjLj128EEEEELb1ELb1ELb1ELb0EEEvNS_9FwdParamsE,"",@"SHT_CUDA_INFO"
	.sectionflags	@""
	.align	4


	//----- nvinfo : EIATTR_CUDA_API_VERSION
	.align		4
        /*0000*/ 	.byte	0x04, 0x37
        /*0002*/ 	.short	(.L_3238 - .L_3237)
.L_3237:
        /*0004*/ 	.word	0x00000082


	//----- nvinfo : EIATTR_KPARAM_INFO
	.align		4
.L_3238:
        /*0008*/ 	.byte	0x04, 0x17
        /*000a*/ 	.short	(.L_3240 - .L_3239)
.L_3239:
        /*000c*/ 	.word	0x00000000
        /*0010*/ 	.short	0x0000
        /*0012*/ 	.short	0x0000
        /*0014*/ 	.byte	0x00, 0xf0, 0xa1, 0x03


	//----- nvinfo : EIATTR_SPARSE_MMA_MASK
	.align		4
.L_3240:
        /*0018*/ 	.byte	0x03, 0x50
        /*001a*/ 	.short	0x0000


	//----- nvinfo : EIATTR_MAXREG_COUNT
	.align		4
        /*001c*/ 	.byte	0x03, 0x1b
        /*001e*/ 	.short	0x00ff


	//----- nvinfo : EIATTR_NUM_BARRIERS
	.align		4
        /*0020*/ 	.byte	0x02, 0x4c
        /*0022*/ 	.byte	0x01
	.zero		1


	//----- nvinfo : EIATTR_MERCURY_ISA_VERSION
	.align		4
        /*0024*/ 	.byte	0x03, 0x5f
        /*0026*/ 	.short	0x0101


	//----- nvinfo : EIATTR_COOP_GROUP_MASK_REGIDS
	.align		4
        /*0028*/ 	.byte	0x04, 0x29
        /*002a*/ 	.short	(.L_3242 - .L_3241)


	//   ....[0]....
.L_3241:
        /*002c*/ 	.word	0xffffffff


	//   ....[1]....
        /*0030*/ 	.word	0xffffffff


	//   ....[2]....
        /*0034*/ 	.word	0xffffffff


	//   ....[3]....
        /*0038*/ 	.word	0xffffffff


	//   ....[4]....
        /*003c*/ 	.word	0xffffffff


	//   ....[5]....
        /*0040*/ 	.word	0xffffffff


	//   ....[6]....
        /*0044*/ 	.word	0xffffffff


	//   ....[7]....
        /*0048*/ 	.word	0xffffffff


	//   ....[8]....
        /*004c*/ 	.word	0xffffffff


	//   ....[9]....
        /*0050*/ 	.word	0xffffffff


	//   ....[10]....
        /*0054*/ 	.word	0xffffffff


	//   ....[11]....
        /*0058*/ 	.word	0xffffffff


	//   ....[12]....
        /*005c*/ 	.word	0xffffffff


	//   ....[13]....
        /*0060*/ 	.word	0xffffffff


	//   ....[14]....
        /*0064*/ 	.word	0xffffffff


	//   ....[15]....
        /*0068*/ 	.word	0xffffffff


	//   ....[16]....
        /*006c*/ 	.word	0xffffffff


	//   ....[17]....
        /*0070*/ 	.word	0xffffffff


	//   ....[18]....
        /*0074*/ 	.word	0x0500008f


	//   ....[19]....
        /*0078*/ 	.word	0x0500008f


	//   ....[20]....
        /*007c*/ 	.word	0x0500008f


	//   ....[21]....
        /*0080*/ 	.word	0x0500008f


	//   ....[22]....
        /*0084*/ 	.word	0x0500008f


	//   ....[23]....
        /*0088*/ 	.word	0x0500008f


	//   ....[24]....
        /*008c*/ 	.word	0x0500008f


	//   ....[25]....
        /*0090*/ 	.word	0x0500008f


	//   ....[26]....
        /*0094*/ 	.word	0x0500008f


	//   ....[27]....
        /*0098*/ 	.word	0x0500008f


	//----- nvinfo : EIATTR_COOP_GROUP_INSTR_OFFSETS
	.align		4
.L_3242:
        /*009c*/ 	.byte	0x04, 0x28
        /*009e*/ 	.short	(.L_3244 - .L_3243)


	//   ....[0]....
.L_3243:
        /*00a0*/ 	.word	0x0000a4a0


	//   ....[1]....
        /*00a4*/ 	.word	0x0000a4c0


	//   ....[2]....
        /*00a8*/ 	.word	0x0000a4e0


	//   ....[3]....
        /*00ac*/ 	.word	0x0000a500


	//   ....[4]....
        /*00b0*/ 	.word	0x0000a520


	//   ....[5]....
        /*00b4*/ 	.word	0x0000a860


	//   ....[6]....
        /*00b8*/ 	.word	0x0000a880


	//   ....[7]....
        /*00bc*/ 	.word	0x0000a8a0


	//   ....[8]....
        /*00c0*/ 	.word	0x0000a8c0


	//   ....[9]....
        /*00c4*/ 	.word	0x0000a8e0


	//   ....[10]....
        /*00c8*/ 	.word	0x0000aa20


	//   ....[11]....
        /*00cc*/ 	.word	0x0000aab0


	//   ....[12]....
        /*00d0*/ 	.word	0x0000ab20


	//   ....[13]....
        /*00d4*/ 	.word	0x0000ab30


	//   ....[14]....
        /*00d8*/ 	.word	0x0000abb0


	//   ....[15]....
        /*00dc*/ 	.word	0x0000abe0


	//   ....[16]....
        /*00e0*/ 	.word	0x0000ac80


	//   ....[17]....
        /*00e4*/ 	.word	0x0000acb0


	//   ....[18]....
        /*00e8*/ 	.word	0x0000b540


	//   ....[19]....
        /*00ec*/ 	.word	0x0000b5b0


	//   ....[20]....
        /*00f0*/ 	.word	0x0000b620


	//   ....[21]....
        /*00f4*/ 	.word	0x0000b690


	//   ....[22]....
        /*00f8*/ 	.word	0x0000b700


	//   ....[23]....
        /*00fc*/ 	.word	0x0000ba90


	//   ....[24]....
        /*0100*/ 	.word	0x0000bb00


	//   ....[25]....
        /*0104*/ 	.word	0x0000bb70


	//   ....[26]....
        /*0108*/ 	.word	0x0000bbe0


	//   ....[27]....
        /*010c*/ 	.word	0x0000bc50


	//----- nvinfo : EIATTR_EXIT_INSTR_OFFSETS
	.align		4
.L_3244:
        /*0110*/ 	.byte	0x04, 0x1c
        /*0112*/ 	.short	(.L_3246 - .L_3245)


	//   ....[0]....
.L_3245:
        /*0114*/ 	.word	0x00000a30


	//   ....[1]....
        /*0118*/ 	.word	0x0000b4e0


	//----- nvinfo : EIATTR_MAX_THREADS
	.align		4
.L_3246:
        /*011c*/ 	.byte	0x04, 0x05
        /*011e*/ 	.short	(.L_3248 - .L_3247)
.L_3247:
        /*0120*/ 	.word	0x00000080
        /*0124*/ 	.word	0x00000001
        /*0128*/ 	.word	0x00000001


	//----- nvinfo : EIATTR_CRS_STACK_SIZE
	.align		4
.L_3248:
        /*012c*/ 	.byte	0x04, 0x1e
        /*012e*/ 	.short	(.L_3250 - .L_3249)
.L_3249:
        /*0130*/ 	.word	0x00000000


	//----- nvinfo : EIATTR_CBANK_PARAM_SIZE
	.align		4
.L_3250:
        /*0134*/ 	.byte	0x03, 0x19
        /*0136*/ 	.short	0x00e8


	//----- nvinfo : EIATTR_PARAM_CBANK
	.align		4
        /*0138*/ 	.byte	0x04, 0x0a
        /*013a*/ 	.short	(.L_3252 - .L_3251)
	.align		4
.L_3251:
        /*013c*/ 	.word	index@(.nv.constant0._ZN10layer_norm13ln_fwd_kernelINS_13Kernel_traitsIf6__halffS2_fjLj3072ELj1ELj1ELj4ELj16ENS_18Kernel_traits_baseILj3072EfS2_fS2_fjLj128EEEEELb1ELb1ELb1ELb0EEEvNS_9FwdParamsE)
        /*0140*/ 	.short	0x0210
        /*0142*/ 	.short	0x00e8


	//----- nvinfo : EIATTR_SW_WAR
	.align		4
.L_3252:
        /*0144*/ 	.byte	0x04, 0x36
        /*0146*/ 	.short	(.L_3254 - .L_3253)
.L_3253:
        /*0148*/ 	.word	0x00000008
.L_3254:


//--------------------- .nv.info._ZN10layer_norm13ln_fwd_kernelINS_13Kernel_traitsIf6__halffS2_fjLj3072ELj1ELj1ELj4ELj16ENS_18Kernel_traits_baseILj3072EfS2_fS2_fjLj128EEEEELb1ELb1ELb1ELb1EEEvNS_9FwdParamsE --------------------------
	.section	.nv.info._ZN10layer_norm13ln_fwd_kernelINS_13Kernel_traitsIf6__halffS2_fjLj3072ELj1ELj1ELj4ELj16ENS_18Kernel_traits_baseILj3072EfS2_fS2_fjLj128EEEEELb1ELb1ELb1ELb1EEEvNS_9FwdParamsE,"",@"SHT_CUDA_INFO"
	.sectionflags	@""
	.align	4


	//----- nvinfo : EIATTR_CUDA_API_VERSION
	.align		4
        /*0000*/ 	.byte	0x04, 0x37
        /*0002*/ 	.short	(.L_3256 - .L_3255)
.L_3255:
        /*0004*/ 	.word	0x00000082


	//----- nvinfo : EIATTR_KPARAM_INFO
	.align		4
.L_3256:
        /*0008*/ 	.byte	0x04, 0x17
        /*000a*/ 	.short	(.L_3258 - .L_3257)
.L_3257:
        /*000c*/ 	.word	0x00000000
        /*0010*/ 	.short	0x0000
        /*0012*/ 	.short	0x0000
        /*0014*/ 	.byte	0x00, 0xf0, 0xa1, 0x03


	//----- nvinfo : EIATTR_SPARSE_MMA_MASK
	.align		4
.L_3258:
        /*0018*/ 	.byte	0x03, 0x50
        /*001a*/ 	.short	0x0000


	//----- nvinfo : EIATTR_MAXREG_COUNT
	.align		4
        /*001c*/ 	.byte	0x03, 0x1b
        /*001e*/ 	.short	0x00ff


	//----- nvinfo : EIATTR_NUM_BARRIERS
	.align		4
        /*0020*/ 	.byte	0x02, 0x4c
        /*0022*/ 	.byte	0x01
	.zero		1


	//----- nvinfo : EIATTR_MERCURY_ISA_VERSION
	.align		4
        /*0024*/ 	.byte	0x03, 0x5f
        /*0026*/ 	.short	0x0101


	//----- nvinfo : EIATTR_COOP_GROUP_MASK_REGIDS
	.align		4
        /*0028*/ 	.byte	0x04, 0x29
        /*002a*/ 	.short	(.L_3260 - .L_3259)


	//   ....[0]....
.L_3259:
        /*002c*/ 	.word	0xffffffff


	//   ....[1]....
        /*0030*/ 	.word	0xffffffff


	//   ....[2]....
        /*0034*/ 	.word	0xffffffff


	//   ....[3]....
        /*0038*/ 	.word	0xffffffff


	//   ....[4]....
        /*003c*/ 	.word	0xffffffff


	//   ....[5]....
        /*0040*/ 	.word	0xffffffff


	//   ....[6]....
        /*0044*/ 	.word	0xffffffff


	//   ....[7]....
        /*0048*/ 	.word	0xffffffff


	//   ....[8]....
        /*004c*/ 	.word	0xffffffff


	//   ....[9]....
        /*0050*/ 	.word	0xffffffff


	//   ....[10]....
        /*0054*/ 	.word	0xffffffff


	//   ....[11]....
        /*0058*/ 	.word	0xffffffff


	//   ....[12]....
        /*005c*/ 	.word	0xffffffff


	//   ....[13]....
        /*0060*/ 	.word	0xffffffff


	//   ....[14]....
        /*0064*/ 	.word	0xffffffff


	//   ....[15]....
        /*0068*/ 	.word	0xffffffff


	//   ....[16]....
        /*006c*/ 	.word	0xffffffff


	//   ....[17]....
        /*0070*/ 	.word	0xffffffff


	//   ....[18]....
        /*0074*/ 	.word	0x0500008b


	//   ....[19]....
        /*0078*/ 	.word	0x0500008b


	//   ....[20]....
        /*007c*/ 	.word	0x0500008b


	//   ....[21]....
        /*0080*/ 	.word	0x0500008b


	//   ....[22]....
        /*0084*/ 	.word	0x0500008b


	//   ....[23]....
        /*0088*/ 	.word	0x0500008b


	//   ....[24]....
        /*008c*/ 	.word	0x0500008b


	//   ....[25]....
        /*0090*/ 	.word	0x0500008b


	//   ....[26]....
        /*0094*/ 	.word	0x0500008b


	//   ....[27]....
        /*0098*/ 	.word	0x0500008b


	//----- nvinfo : EIATTR_COOP_GROUP_INSTR_OFFSETS
	.align		4
.L_3260:
        /*009c*/ 	.byte	0x04, 0x28
        /*009e*/ 	.short	(.L_3262 - .L_3261)


	//   ....[0]....
.L_3261:
        /*00a0*/ 	.word	0x00009fe0


	//   ....[1]....
        /*00a4*/ 	.word	0x0000a000


	//   ....[2]....
        /*00a8*/ 	.word	0x0000a020


	//   ....[3]....
        /*00ac*/ 	.word	0x0000a040


	//   ....[4]....
        /*00b0*/ 	.word	0x0000a060


	//   ....[5]....
        /*00b4*/ 	.word	0x0000a390


	//   ....[6]....
        /*00b8*/ 	.word	0x0000a3b0


	//   ....[7]....
        /*00bc*/ 	.word	0x0000a3d0


	//   ....[8]....
        /*00c0*/ 	.word	0x0000a3f0


	//   ....[9]....
        /*00c4*/ 	.word	0x0000a410


	//   ....[10]....
        /*00c8*/ 	.word	0x0000a590


	//   ....[11]....
        /*00cc*/ 	.word	0x0000a5e0


	//   ....[12]....
        /*00d0*/ 	.word	0x0000a600


	//   ....[13]....
        /*00d4*/ 	.word	0x0000a610


	//   ....[14]....
        /*00d8*/ 	.word	0x0000a6d0


	//   ....[15]....
        /*00dc*/ 	.word	0x0000a700


	//   ....[16]....
        /*00e0*/ 	.word	0x0000a7a0


	//   ....[17]....
        /*00e4*/ 	.word	0x0000a7d0


	//   ....[18]....
        /*00e8*/ 	.word	0x0000afa0


	//   ....[19]....
        /*00ec*/ 	.word	0x0000b010


	//   ....[20]....
        /*00f0*/ 	.word	0x0000b080


	//   ....[21]....
        /*00f4*/ 	.word	0x0000b0f0


	//   ....[22]....
        /*00f8*/ 	.word	0x0000b160


	//   ....[23]....
        /*00fc*/ 	.word	0x0000b4e0


	//   ....[24]....
        /*0100*/ 	.word	0x0000b550


	//   ....[25]....
        /*0104*/ 	.word	0x0000b5c0


	//   ....[26]....
        /*0108*/ 	.word	0x0000b630


	//   ....[27]....
        /*010c*/ 	.word	0x0000b6a0


	//----- nvinfo : EIATTR_EXIT_INSTR_OFFSETS
	.align		4
.L_3262:
        /*0110*/ 	.byte	0x04, 0x1c
        /*0112*/ 	.short	(.L_3264 - .L_3263)


	//   ....[0]....
.L_3263:
        /*0114*/ 	.word	0x000006f0


	//   ....[1]....
        /*0118*/ 	.word	0x0000af40


	//----- nvinfo : EIATTR_MAX_THREADS
	.align		4
.L_3264:
        /*011c*/ 	.byte	0x04, 0x05
        /*011e*/ 	.short	(.L_3266 - .L_3265)
.L_3265:
        /*0120*/ 	.word	0x00000080
        /*0124*/ 	.word	0x00000001
        /*0128*/ 	.word	0x00000001


	//----- nvinfo : EIATTR_CRS_STACK_SIZE
	.align		4
.L_3266:
        /*012c*/ 	.byte	0x04, 0x1e
        /*012e*/ 	.short	(.L_3268 - .L_3267)
.L_3267:
        /*0130*/ 	.word	0x00000000


	//----- nvinfo : EIATTR_CBANK_PARAM_SIZE
	.align		4
.L_3268:
        /*0134*/ 	.byte	0x03, 0x19
        /*0136*/ 	.short	0x00e8


	//----- nvinfo : EIATTR_PARAM_CBANK
	.align		4
        /*0138*/ 	.byte	0x04, 0x0a
        /*013a*/ 	.short	(.L_3270 - .L_3269)
	.align		4
.L_3269:
        /*013c*/ 	.word	index@(.nv.constant0._ZN10layer_norm13ln_fwd_kernelINS_13Kernel_traitsIf6__halffS2_fjLj3072ELj1ELj1ELj4ELj16ENS_18Kernel_traits_baseILj3072EfS2_fS2_fjLj128EEEEELb1ELb1ELb1ELb1EEEvNS_9FwdParamsE)
        /*0140*/ 	.short	0x0210
        /*0142*/ 	.short	0x00e8


	//----- nvinfo : EIATTR_SW_WAR
	.align		4
.L_3270:
        /*0144*/ 	.byte	0x04, 0x36
        /*0146*/ 	.short	(.L_3272 - .L_3271)
.L_3271:
        /*0148*/ 	.word	0x00000008
.L_3272:


//--------------------- .nv.info._ZN10layer_norm13ln_fwd_kernelINS_13Kernel_traitsI6__halfffffjLj3072ELj1ELj1ELj4ELj16ENS_18Kernel_traits_baseILj3072ES2_ffffjLj128EEEEELb0ELb0ELb0ELb0EEEvNS_9FwdParamsE --------------------------
	.section	.nv.info._ZN10layer_norm13ln_fwd_kernelINS_13Kernel_traitsI6__halfffffjLj3072ELj1ELj1ELj4ELj16ENS_18Kernel_traits_baseILj3072ES2_ffffjLj128EEEEELb0ELb0ELb0ELb0EEEvNS_9FwdParamsE,"",@"SHT_CUDA_INFO"
	.sectionflags	@""
	.align	4


	//----- nvinfo : EIATTR_CUDA_API_VERSION
	.align		4
        /*0000*/ 	.byte	0x04, 0x37
        /*0002*/ 	.short	(.L_3274 - .L_3273)
.L_3273:
        /*0004*/ 	.word	0x00000082


	//----- nvinfo : EIATTR_KPARAM_INFO
	.align		4
.L_3274:
        /*0008*/ 	.byte	0x04, 0x17
        /*000a*/ 	.short	(.L_3276 - .L_3275)
.L_3275:
        /*000c*/ 	.word	0x00000000
        /*0010*/ 	.short	0x0000
        /*0012*/ 	.short	0x0000
        /*0014*/ 	.byte	0x00, 0xf0, 0xa1, 0x03


	//----- nvinfo : EIATTR_SPARSE_MMA_MASK
	.align		4
.L_3276:
        /*0018*/ 	.byte	0x03, 0x50
        /*001a*/ 	.short	0x0000


	//----- nvinfo : EIATTR_MAXREG_COUNT
	.align		4
        /*001c*/ 	.byte	0x03, 0x1b
        /*001e*/ 	.short	0x00ff


	//----- nvinfo : EIATTR_NUM_BARRIERS
	.align		4
        /*0020*/ 	.byte	0x02, 0x4c
        /*0022*/ 	.byte	0x01
	.zero		1


	//----- nvinfo : EIATTR_MERCURY_ISA_VERSION
	.align		4
        /*0024*/ 	.byte	0x03, 0x5f
        /*0026*/ 	.short	0x0101


	//----- nvinfo : EIATTR_COOP_GROUP_MASK_REGIDS
	.align		4
        /*0028*/ 	.byte	0x04, 0x29
        /*002a*/ 	.short	(.L_3278 - .L_3277)


	//   ....[0]....
.L_3277:
        /*002c*/ 	.word	0xffffffff


	//   ....[1]....
        /*0030*/ 	.word	0xffffffff


	//   ....[2]....
        /*0034*/ 	.word	0xffffffff


	//   ....[3]....
        /*0038*/ 	.word	0xffffffff


	//   ....[4]....
        /*003c*/ 	.word	0xffffffff


	//   ....[5]....
        /*0040*/ 	.word	0xffffffff


	//   ....[6]....
        /*0044*/ 	.word	0xffffffff


	//   ....[7]....
        /*0048*/ 	.word	0xffffffff


	//   ....[8]....
        /*004c*/ 	.word	0xffffffff


	//   ....[9]....
        /*0050*/ 	.word	0xffffffff


	//   ....[10]....
        /*0054*/ 	.word	0xffffffff


	//   ....[11]....
        /*0058*/ 	.word	0xffffffff


	//   ....[12]....
        /*005c*/ 	.word	0xffffffff


	//   ....[13]....
        /*0060*/ 	.word	0xffffffff


	//   ....[14]....
        /*0064*/ 	.word	0xffffffff


	//   ....[15]....
        /*0068*/ 	.word	0xffffffff


	//   ....[16]....
        /*006c*/ 	.word	0xffffffff


	//   ....[17]....
        /*0070*/ 	.word	0xffffffff


	//   ....[18]....
        /*0074*/ 	.word	0x05000050


	//   ....[19]....
        /*0078*/ 	.word	0x05000050


	//   ....[20]....
        /*007c*/ 	.word	0x05000050


	//   ....[21]....
        /*0080*/ 	.word	0x05000050


	//   ....[22]....
        /*0084*/ 	.word	0x05000050


	//   ....[23]....
        /*0088*/ 	.word	0x05000050


	//   ....[24]....
        /*008c*/ 	.word	0x05000050


	//   ....[25]....
        /*0090*/ 	.word	0x05000050


	//   ....[26]....
        /*0094*/ 	.word	0x05000050


	//   ....[27]....
        /*0098*/ 	.word	0x05000050


	//----- nvinfo : EIATTR_COOP_GROUP_INSTR_OFFSETS
	.align		4
.L_3278:
        /*009c*/ 	.byte	0x04, 0x28
        /*009e*/ 	.short	(.L_3280 - .L_3279)


	//   ....[0]....
.L_3279:
        /*00a0*/ 	.word	0x00002120


	//   ....[1]....
        /*00a4*/ 	.word	0x00002150


	//   ....[2]....
        /*00a8*/ 	.word	0x00002170


	//   ....[3]....
        /*00ac*/ 	.word	0x00002190


	//   ....[4]....
        /*00b0*/ 	.word	0x000021b0


	//   ....[5]....
        /*00b4*/ 	.word	0x00002500


	//   ....[6]....
        /*00b8*/ 	.word	0x00002520


	//   ....[7]....
        /*00bc*/ 	.word	0x00002540


	//   ....[8]....
        /*00c0*/ 	.word	0x00002560


	//   ....[9]....
        /*00c4*/ 	.word	0x00002580


	//   ....[10]....
        /*00c8*/ 	.word	0x00002720


	//   ....[11]....
        /*00cc*/ 	.word	0x00002760


	//   ....[12]....
        /*00d0*/ 	.word	0x00002780


	//   ....[13]....
        /*00d4*/ 	.word	0x00002820


	//   ....[14]....
        /*00d8*/ 	.word	0x00002840


	//   ....[15]....
        /*00dc*/ 	.word	0x000028e0


	//   ....[16]....
        /*00e0*/ 	.word	0x00002900


	//   ....[17]....
        /*00e4*/ 	.word	0x00002970


	//   ....[18]....
        /*00e8*/ 	.word	0x00003230


	//   ....[19]....
        /*00ec*/ 	.word	0x000032a0


	//   ....[20]....
        /*00f0*/ 	.word	0x00003310


	//   ....[21]....
        /*00f4*/ 	.word	0x00003380


	//   ....[22]....
        /*00f8*/ 	.word	0x000033f0


	//   ....[23]....
        /*00fc*/ 	.word	0x000037a0


	//   ....[24]....
        /*0100*/ 	.word	0x00003810


	//   ....[25]....
        /*0104*/ 	.word	0x00003880


	//   ....[26]....
        /*0108*/ 	.word	0x000038f0


	//   ....[27]....
        /*010c*/ 	.word	0x00003960


	//----- nvinfo : EIATTR_EXIT_INSTR_OFFSETS
	.align		4
.L_3280:
        /*0110*/ 	.byte	0x04, 0x1c
        /*0112*/ 	.short	(.L_3282 - .L_3281)


	//   ....[0]....
.L_3281:
        /*0114*/ 	.word	0x000006f0


	//   ....[1]....
        /*0118*/ 	.word	0x000031d0


	//----- nvinfo : EIATTR_MAX_THREADS
	.align		4
.L_3282:
        /*011c*/ 	.byte	0x04, 0x05
        /*011e*/ 	.short	(.L_3284 - .L_3283)
.L_3283:
        /*0120*/ 	.word	0x00000080
        /*0124*/ 	.word	0x00000001
        /*0128*/ 	.word	0x00000001


	//----- nvinfo : EIATTR_CRS_STACK_SIZE
	.align		4
.L_3284:
        /*012c*/ 	.byte	0x04, 0x1e
        /*012e*/ 	.short	(.L_3286 - .L_3285)
.L_3285:
        /*0130*/ 	.word	0x00000000


	//----- nvinfo : EIATTR_CBANK_PARAM_SIZE
	.align		4
.L_3286:
        /*0134*/ 	.byte	0x03, 0x19
        /*0136*/ 	.short	0x00e8


	//----- nvinfo : EIATTR_PARAM_CBANK
	.align		4
        /*0138*/ 	.byte	0x04, 0x0a
        /*013a*/ 	.short	(.L_3288 - .L_3287)
	.align		4
.L_3287:
        /*013c*/ 	.word	index@(.nv.constant0._ZN10layer_norm13ln_fwd_kernelINS_13Kernel_traitsI6__halfffffjLj3072ELj1ELj1ELj4ELj16ENS_18Kernel_traits_baseILj3072ES2_ffffjLj128EEEEELb0ELb0ELb0ELb0EEEvNS_9FwdParamsE)
        /*0140*/ 	.short	0x0210
        /*0142*/ 	.short	0x00e8


	//----- nvinfo : EIATTR_SW_WAR
	.align		4
.L_3288:
        /*0144*/ 	.byte	0x04, 0x36
        /*0146*/ 	.short	(.L_3290 - .L_3289)
.L_3289:
        /*0148*/ 	.word	0x00000008
.L_3290:


//--------------------- .nv.info._ZN10layer_norm13ln_fwd_kernelINS_13Kernel_traitsI6__halfffffjLj3072ELj1ELj1ELj4ELj16ENS_18Kernel_traits_baseILj3072ES2_ffffjLj128EEEEELb0ELb0ELb0ELb1EEEvNS_9FwdParamsE --------------------------
	.section	.nv.info._ZN10layer_norm13ln_fwd_kernelINS_13Kernel_traitsI6__halfffffjLj3072ELj1ELj1ELj4ELj16ENS_18Kernel_traits_baseILj3072ES2_ffffjLj128EEEEELb0ELb0ELb0ELb1EEEvNS_9FwdParamsE,"",@"SHT_CUDA_INFO"
	.sectionflags	@""
	.align	4


	//----- nvinfo : EIATTR_CUDA_API_VERSION
	.align		4
        /*0000*/ 	.byte	0x04, 0x37
        /*0002*/ 	.short	(.L_3292 - .L_3291)
.L_3291:
        /*0004*/ 	.word	0x00000082


	//----- nvinfo : EIATTR_KPARAM_INFO
	.align		4
.L_3292:
        /*0008*/ 	.byte	0x04, 0x17
        /*000a*/ 	.short	(.L_3294 - .L_3293)
.L_3293:
        /*000c*/ 	.word	0x00000000
        /*0010*/ 	.short	0x0000
        /*0012*/ 	.short	0x0000
        /*0014*/ 	.byte	0x00, 0xf0, 0xa1, 0x03


	//----- nvinfo : EIATTR_SPARSE_MMA_MASK
	.align		4
.L_3294:
        /*0018*/ 	.byte	0x03, 0x50
        /*001a*/ 	.short	0x0000


	//----- nvinfo : EIATTR_MAXREG_COUNT
	.align		4
        /*001c*/ 	.byte	0x03, 0x1b
        /*001e*/ 	.short	0x00ff


	//----- nvinfo : EIATTR_NUM_BARRIERS
	.align		4
        /*0020*/ 	.byte	0x02, 0x4c
        /*0022*/ 	.byte	0x01
	.zero		1


	//----- nvinfo : EIATTR_MERCURY_ISA_VERSION
	.align		4
        /*0024*/ 	.byte	0x03, 0x5f
        /*0026*/ 	.short	0x0101


	//----- nvinfo : EIATTR_COOP_GROUP_MASK_REGIDS
	.align		4
        /*0028*/ 	.byte	0x04, 0x29
        /*002a*/ 	.short	(.L_3296 - .L_3295)


	//   ....[0]....
.L_3295:
        /*002c*/ 	.word	0xffffffff


	//   ....[1]....
        /*0030*/ 	.word	0xffffffff


	//   ....[2]....
        /*0034*/ 	.word	0xffffffff


	//   ....[3]....
        /*0038*/ 	.word	0xffffffff


	//   ....[4]....
        /*003c*/ 	.word	0xffffffff


	//   ....[5]....
        /*0040*/ 	.word	0xffffffff


	//   ....[6]....
        /*0044*/ 	.word	0xffffffff


	//   ....[7]....
        /*0048*/ 	.word	0xffffffff


	//   ....[8]....
        /*004c*/ 	.word	0xffffffff


	//   ....[9]....
        /*0050*/ 	.word	0xffffffff


	//   ....[10]....
        /*0054*/ 	.word	0xffffffff


	//   ....[11]....
        /*0058*/ 	.word	0xffffffff


	//   ....[12]....
        /*005c*/ 	.word	0xffffffff


	//   ....[13]....
        /*0060*/ 	.word	0xffffffff


	//   ....[14]....
        /*0064*/ 	.word	0xffffffff


	//   ....[15]....
        /*0068*/ 	.word	0xffffffff


	//   ....[16]....
        /*006c*/ 	.word	0xffffffff


	//   ....[17]....
        /*0070*/ 	.word	0xffffffff


	//   ....[18]....
        /*0074*/ 	.word	0x0500002e


	//   ....[19]....
        /*0078*/ 	.word	0x0500002e


	//   ....[20]....
        /*007c*/ 	.word	0x0500002e


	//   ....[21]....
        /*0080*/ 	.word	0x0500002e


	//   ....[22]....
        /*0084*/ 	.word	0x0500002e


	//   ....[23]....
        /*0088*/ 	.word	0x0500002e


	//   ....[24]....
        /*008c*/ 	.word	0x0500002e


	//   ....[25]....
        /*0090*/ 	.word	0x0500002e


	//   ....[26]....
        /*0094*/ 	.word	0x0500002e


	//   ....[27]....
        /*0098*/ 	.word	0x0500002e


	//----- nvinfo : EIATTR_COOP_GROUP_INSTR_OFFSETS
	.align		4
.L_3296:
        /*009c*/ 	.byte	0x04, 0x28
        /*009e*/ 	.short	(.L_3298 - .L_3297)


	//   ....[0]....
.L_3297:
        /*00a0*/ 	.word	0x000016f0


	//   ....[1]....
        /*00a4*/ 	.word	0x00001710


	//   ....[2]....
        /*00a8*/ 	.word	0x00001730


	//   ....[3]....
        /*00ac*/ 	.word	0x00001750


	//   ....[4]....
        /*00b0*/ 	.word	0x00001770


	//   ....[5]....
        /*00b4*/ 	.word	0x00001aa0


	//   ....[6]....
        /*00b8*/ 	.word	0x00001ac0


	//   ....[7]....
        /*00bc*/ 	.word	0x00001ae0


	//   ....[8]....
        /*00c0*/ 	.word	0x00001b00


	//   ....[9]....
        /*00c4*/ 	.word	0x00001b20


	//   ....[10]....
        /*00c8*/ 	.word	0x00001c80


	//   ....[11]....
        /*00cc*/ 	.word	0x00001ce0


	//   ....[12]....
        /*00d0*/ 	.word	0x00001d00


	//   ....[13]....
        /*00d4*/ 	.word	0x00001d10


	//   ....[14]....
        /*00d8*/ 	.word	0x00001dd0


	//   ....[15]....
        /*00dc*/ 	.word	0x00001e00


	//   ....[16]....
        /*00e0*/ 	.word	0x00001ea0


	//   ....[17]....
        /*00e4*/ 	.word	0x00001ed0


	//   ....[18]....
        /*00e8*/ 	.word	0x00002590


	//   ....[19]....
        /*00ec*/ 	.word	0x00002600


	//   ....[20]....
        /*00f0*/ 	.word	0x00002670


	//   ....[21]....
        /*00f4*/ 	.word	0x000026e0


	//   ....[22]....
        /*00f8*/ 	.word	0x00002750


	//   ....[23]....
        /*00fc*/ 	.word	0x00002ad0


	//   ....[24]....
        /*0100*/ 	.word	0x00002b40


	//   ....[25]....
        /*0104*/ 	.word	0x00002bb0


	//   ....[26]....
        /*0108*/ 	.word	0x00002c20


	//   ....[27]....
        /*010c*/ 	.word	0x00002c90


	//----- nvinfo : EIATTR_EXIT_INSTR_OFFSETS
	.align		4
.L_3298:
        /*0110*/ 	.byte	0x04, 0x1c
        /*0112*/ 	.short	(.L_3300 - .L_3299)


	//   ....[0]....
.L_3299:
        /*0114*/ 	.word	0x000001b0


	//   ....[1]....
        /*0118*/ 	.word	0x00002530


	//----- nvinfo : EIATTR_MAX_THREADS
	.align		4
.L_3300:
        /*011c*/ 	.byte	0x04, 0x05
        /*011e*/ 	.short	(.L_3302 - .L_3301)
.L_3301:
        /*0120*/ 	.word	0x00000080
        /*0124*/ 	.word	0x00000001
        /*0128*/ 	.word	0x00000001


	//----- nvinfo : EIATTR_CRS_STACK_SIZE
	.align		4
.L_3302:
        /*012c*/ 	.byte	0x04, 0x1e
        /*012e*/ 	.short	(.L_3304 - .L_3303)
.L_3303:
        /*0130*/ 	.word	0x00000000


	//----- nvinfo : EIATTR_CBANK_PARAM_SIZE
	.align		4
.L_3304:
        /*0134*/ 	.byte	0x03, 0x19
        /*0136*/ 	.short	0x00e8


	//----- nvinfo : EIATTR_PARAM_CBANK
	.align		4
        /*0138*/ 	.byte	0x04, 0x0a
        /*013a*/ 	.short	(.L_3306 - .L_3305)
	.align		4
.L_3305:
        /*013c*/ 	.word	index@(.nv.constant0._ZN10layer_norm13ln_fwd_kernelINS_13Kernel_traitsI6__halfffffjLj3072ELj1ELj1ELj4ELj16ENS_18Kernel_traits_baseILj3072ES2_ffffjLj128EEEEELb0ELb0ELb0ELb1EEEvNS_9FwdParamsE)
        /*0140*/ 	.short	0x0210
        /*0142*/ 	.short	0x00e8


	//----- nvinfo : EIATTR_SW_WAR
	.align		4
.L_3306:
        /*0144*/ 	.byte	0x04, 0x36
        /*0146*/ 	.short	(.L_3308 - .L_3307)
.L_3307:
        /*0148*/ 	.word	0x00000008
.L_3308:


//--------------------- .nv.info._ZN10layer_norm13ln_fwd_kernelINS_13Kernel_traitsI6__halfffffjLj3072ELj1ELj1ELj4ELj16ENS_18Kernel_traits_baseILj3072ES2_ffffjLj128EEEEELb0ELb0ELb1ELb0EEEvNS_9FwdParamsE --------------------------
	.section	.nv.info._ZN10layer_norm13ln_fwd_kernelINS_13Kernel_traitsI6__halfffffjLj3072ELj1ELj1ELj4ELj16ENS_18Kernel_traits_baseILj3072ES2_ffffjLj128EEEEELb0ELb0ELb1ELb0EEEvNS_9FwdParamsE,"",@"SHT_CUDA_INFO"
	.sectionflags	@""
	.align	4


	//----- nvinfo : EIATTR_CUDA_API_VERSION
	.align		4
        /*0000*/ 	.byte	0x04, 0x37
        /*0002*/ 	.short	(.L_3310 - .L_3309)
.L_3309:
        /*0004*/ 	.word	0x00000082


	//----- nvinfo : EIATTR_KPARAM_INFO
	.align		4
.L_3310:
        /*0008*/ 	.byte	0x04, 0x17
        /*000a*/ 	.short	(.L_3312 - .L_3311)
.L_3311:
        /*000c*/ 	.word	0x00000000
        /*0010*/ 	.short	0x0000
        /*0012*/ 	.short	0x0000
        /*0014*/ 	.byte	0x00, 0xf0, 0xa1, 0x03


	//----- nvinfo : EIATTR_SPARSE_MMA_MASK
	.align		4
.L_3312:
        /*0018*/ 	.byte	0x03, 0x50
        /*001a*/ 	.short	0x0000


	//----- nvinfo : EIATTR_MAXREG_COUNT
	.align		4
        /*001c*/ 	.byte	0x03, 0x1b
        /*001e*/ 	.short	0x00ff


	//----- nvinfo : EIATTR_NUM_BARRIERS
	.align		4
        /*0020*/ 	.byte	0x02, 0x4c
        /*0022*/ 	.byte	0x01
	.zero		1


	//----- nvinfo : EIATTR_MERCURY_ISA_VERSION
	.align		4
        /*0024*/ 	.byte	0x03, 0x5f
        /*0026*/ 	.short	0x0101


	//----- nvinfo : EIATTR_COOP_GROUP_MASK_REGIDS
	.align		4
        /*0028*/ 	.byte	0x04, 0x29
        /*002a*/ 	.short	(.L_3314 - .L_3313)


	//   ....[0]....
.L_3313:
        /*002c*/ 	.word	0xffffffff


	//   ....[1]....
        /*0030*/ 	.word	0xffffffff


	//   ....[2]....
        /*0034*/ 	.word	0xffffffff


	//   ....[3]....
        /*0038*/ 	.word	0xffffffff


	//   ....[4]....
        /*003c*/ 	.word	0xffffffff


	//   ....[5]....
        /*0040*/ 	.word	0xffffffff


	//   ....[6]....
        /*0044*/ 	.word	0xffffffff


	//   ....[7]....
        /*0048*/ 	.word	0xffffffff


	//   ....[8]....
        /*004c*/ 	.word	0xffffffff


	//   ....[9]....
        /*0050*/ 	.word	0xffffffff


	//   ....[10]....
        /*0054*/ 	.word	0xffffffff


	//   ....[11]....
        /*0058*/ 	.word	0xffffffff


	//   ....[12]....
        /*005c*/ 	.word	0xffffffff


	//   ....[13]....
        /*0060*/ 	.word	0xffffffff


	//   ....[14]....
        /*0064*/ 	.word	0xffffffff


	//   ....[15]....
        /*0068*/ 	.word	0xffffffff


	//   ....[16]....
        /*006c*/ 	.word	0xffffffff


	//   ....[17]....
        /*0070*/ 	.word	0xffffffff


	//   ....[18]....
        /*0074*/ 	.word	0x0500006a


	//   ....[19]....
        /*0078*/ 	.word	0x0500006a


	//   ....[20]....
        /*007c*/ 	.word	0x0500006a


	//   ....[21]....
        /*0080*/ 	.word	0x0500006a


	//   ....[22]....
        /*0084*/ 	.word	0x0500006a


	//   ....[23]....
        /*0088*/ 	.word	0x0500006a


	//   ....[24]....
        /*008c*/ 	.word	0x0500006a


	//   ....[25]....
        /*0090*/ 	.word	0x0500006a


	//   ....[26]....
        /*0094*/ 	.word	0x0500006a


	//   ....[27]....
        /*0098*/ 	.word	0x0500006a


	//----- nvinfo : EIATTR_COOP_GROUP_INSTR_OFFSETS
	.align		4
.L_3314:
        /*009c*/ 	.byte	0x04, 0x28
        /*009e*/ 	.short	(.L_3316 - .L_3315)


	//   ....[0]....
.L_3315:
        /*00a0*/ 	.word	0x00002420


	//   ....[1]....
        /*00a4*/ 	.word	0x00002440


	//   ....[2]....
        /*00a8*/ 	.word	0x00002460


	//   ....[3]....
        /*00ac*/ 	.word	0x00002480


	//   ....[4]....
        /*00b0*/ 	.word	0x000024a0


	//   ....[5]....
        /*00b4*/ 	.word	0x000027e0


	//   ....[6]....
        /*00b8*/ 	.word	0x00002800


	//   ....[7]....
        /*00bc*/ 	.word	0x00002820


	//   ....[8]....
        /*00c0*/ 	.word	0x00002840


	//   ....[9]....
        /*00c4*/ 	.word	0x00002860


	//   ....[10]....
        /*00c8*/ 	.word	0x000029a0


	//   ....[11]....
        /*00cc*/ 	.word	0x000029f0


	//   ....[12]....
        /*00d0*/ 	.word	0x00002b20


	//   ....[13]....
        /*00d4*/ 	.word	0x00002b30


	//   ....[14]....
        /*00d8*/ 	.word	0x00002bb0


	//   ....[15]....
        /*00dc*/ 	.word	0x00002be0


	//   ....[16]....
        /*00e0*/ 	.word	0x00002c70


	//   ....[17]....
        /*00e4*/ 	.word	0x00002ca0


	//   ....[18]....
        /*00e8*/ 	.word	0x000035a0


	//   ....[19]....
        /*00ec*/ 	.word	0x00003610


	//   ....[20]....
        /*00f0*/ 	.word	0x00003680


	//   ....[21]....
        /*00f4*/ 	.word	0x000036f0


	//   ....[22]....
        /*00f8*/ 	.word	0x00003760


	//   ....[23]....
        /*00fc*/ 	.word	0x00003af0


	//   ....[24]....
        /*0100*/ 	.word	0x00003b60


	//   ....[25]....
        /*0104*/ 	.word	0x00003bd0


	//   ....[26]....
        /*0108*/ 	.word	0x00003c40


	//   ....[27]....
        /*010c*/ 	.word	0x00003cb0


	//----- nvinfo : EIATTR_EXIT_INSTR_OFFSETS
	.align		4
.L_3316:
        /*0110*/ 	.byte	0x04, 0x1c
        /*0112*/ 	.short	(.L_3318 - .L_3317)


	//   ....[0]....
.L_3317:
        /*0114*/ 	.word	0x000006c0


	//   ....[1]....
        /*0118*/ 	.word	0x00003540


	//----- nvinfo : EIATTR_MAX_THREADS
	.align		4
.L_3318:
        /*011c*/ 	.byte	0x04, 0x05
        /*011e*/ 	.short	(.L_3320 - .L_3319)
.L_3319:
        /*0120*/ 	.word	0x00000080
        /*0124*/ 	.word	0x00000001
        /*0128*/ 	.word	0x00000001


	//----- nvinfo : EIATTR_CRS_STACK_SIZE
	.align		4
.L_3320:
        /*012c*/ 	.byte	0x04, 0x1e
        /*012e*/ 	.short	(.L_3322 - .L_3321)
.L_3321:
        /*0130*/ 	.word	0x00000000


	//----- nvinfo : EIATTR_CBANK_PARAM_SIZE
	.align		4
.L_3322:
        /*0134*/ 	.byte	0x03, 0x19
        /*0136*/ 	.short	0x00e8


	//----- nvinfo : EIATTR_PARAM_CBANK
	.align		4
        /*0138*/ 	.byte	0x04, 0x0a
        /*013a*/ 	.short	(.L_3324 - .L_3323)
	.align		4
.L_3323:
        /*013c*/ 	.word	index@(.nv.constant0._ZN10layer_norm13ln_fwd_kernelINS_13Kernel_traitsI6__halfffffjLj3072ELj1ELj1ELj4ELj16ENS_18Kernel_traits_baseILj3072ES2_ffffjLj128EEEEELb0ELb0ELb1ELb0EEEvNS_9FwdParamsE)
        /*0140*/ 	.short	0x0210
        /*0142*/ 	.short	0x00e8


	//----- nvinfo : EIATTR_SW_WAR
	.align		4
.L_3324:
        /*0144*/ 	.byte	0x04, 0x36
        /*0146*/ 	.short	(.L_3326 - .L_3325)
.L_3325:
        /*0148*/ 	.word	0x00000008
.L_3326:


//--------------------- .nv.info._ZN10layer_norm13ln_fwd_kernelINS_13Kernel_traitsI6__halfffffjLj3072ELj1ELj1ELj4ELj16ENS_18Kernel_traits_baseILj3072ES2_ffffjLj128EEEEELb0ELb0ELb1ELb1EEEvNS_9FwdParamsE --------------------------
	.section	.nv.info._ZN10layer_norm13ln_fwd_kernelINS_13Kernel_traitsI6__halfffffjLj3072ELj1ELj1ELj4ELj16ENS_18Kernel_traits_baseILj3072ES2_ffffjLj128EEEEELb0ELb0ELb1ELb1EEEvNS_9FwdParamsE,"",@"SHT_CUDA_INFO"
	.sectionflags	@""
	.align	4


	//----- nvinfo : EIATTR_CUDA_API_VERSION
	.align		4
        /*0000*/ 	.byte	0x04, 0x37
        /*0002*/ 	.short	(.L_3328 - .L_3327)
.L_3327:
        /*0004*/ 	.word	0x00000082


	//----- nvinfo : EIATTR_KPARAM_INFO
	.align		4
.L_3328:
        /*0008*/ 	.byte	0x04, 0x17
        /*000a*/ 	.short	(.L_3330 - .L_3329)
.L_3329:
        /*000c*/ 	.word	0x00000000
        /*0010*/ 	.short	0x0000
        /*0012*/ 	.short	0x0000
        /*0014*/ 	.byte	0x00, 0xf0, 0xa1, 0x03


	//----- nvinfo : EIATTR_SPARSE_MMA_MASK
	.align		4
.L_3330:
        /*0018*/ 	.byte	0x03, 0x50
        /*001a*/ 	.short	0x0000


	//----- nvinfo : EIATTR_MAXREG_COUNT
	.align		4
        /*001c*/ 	.byte	0x03, 0x1b
        /*001e*/ 	.short	0x00ff


	//----- nvinfo : EIATTR_NUM_BARRIERS
	.align		4
        /*0020*/ 	.byte	0x02, 0x4c
        /*0022*/ 	.byte	0x01
	.zero		1


	//----- nvinfo : EIATTR_MERCURY_ISA_VERSION
	.align		4
        /*0024*/ 	.byte	0x03, 0x5f
        /*0026*/ 	.short	0x0101


	//----- nvinfo : EIATTR_COOP_GROUP_MASK_REGIDS
	.align		4
        /*0028*/ 	.byte	0x04, 0x29
        /*002a*/ 	.short	(.L_3332 - .L_3331)


	//   ....[0]....
.L_3331:
        /*002c*/ 	.word	0xffffffff


	//   ....[1]....
        /*0030*/ 	.word	0xffffffff


	//   ....[2]....
        /*0034*/ 	.word	0xffffffff


	//   ....[3]....
        /*0038*/ 	.word	0xffffffff


	//   ....[4]....
        /*003c*/ 	.word	0xffffffff


	//   ....[5]....
        /*0040*/ 	.word	0xffffffff


	//   ....[6]....
        /*0044*/ 	.word	0xffffffff


	//   ....[7]....
        /*0048*/ 	.word	0xffffffff


	//   ....[8]....
        /*004c*/ 	.word	0xffffffff


	//   ....[9]....
        /*0050*/ 	.word	0xffffffff


	//   ....[10]....
        /*0054*/ 	.word	0xffffffff


	//   ....[11]....
        /*0058*/ 	.word	0xffffffff


	//   ....[12]....
        /*005c*/ 	.word	0xffffffff


	//   ....[13]....
        /*0060*/ 	.word	0xffffffff


	//   ....[14]....
        /*0064*/ 	.word	0xffffffff


	//   ....[15]....
        /*0068*/ 	.word	0xffffffff


	//   ....[16]....
        /*006c*/ 	.word	0xffffffff


	//   ....[17]....
        /*0070*/ 	.word	0xffffffff


	//   ....[18]....
        /*0074*/ 	.word	0x0500003f


	//   ....[19]....
        /*0078*/ 	.word	0x0500003f


	//   ....[20]....
        /*007c*/ 	.word	0x0500003f


	//   ....[21]....
        /*0080*/ 	.word	0x0500003f


	//   ....[22]....
        /*0084*/ 	.word	0x0500003f


	//   ....[23]....
        /*0088*/ 	.word	0x0500003f


	//   ....[24]....
        /*008c*/ 	.word	0x0500003f


	//   ....[25]....
        /*0090*/ 	.word	0x0500003f


	//   ....[26]....
        /*0094*/ 	.word	0x0500003f


	//   ....[27]....
        /*0098*/ 	.word	0x0500003f


	//----- nvinfo : EIATTR_COOP_GROUP_INSTR_OFFSETS
	.align		4
.L_3332:
        /*009c*/ 	.byte	0x04, 0x28
        /*009e*/ 	.short	(.L_3334 - .L_3333)


	//   ....[0]....
.L_3333:
        /*00a0*/ 	.word	0x00001a40


	//   ....[1]....
        /*00a4*/ 	.word	0x00001a60


	//   ....[2]....
        /*00a8*/ 	.word	0x00001a80


	//   ....[3]....
        /*00ac*/ 	.word	0x00001aa0


	//   ....[4]....
        /*00b0*/ 	.word	0x00001ac0


	//   ....[5]....
        /*00b4*/ 	.word	0x00001df0


	//   ....[6]....
        /*00b8*/ 	.word	0x00001e10


	//   ....[7]....
        /*00bc*/ 	.word	0x00001e30


	//   ....[8]....
        /*00c0*/ 	.word	0x00001e50


	//   ....[9]....
        /*00c4*/ 	.word	0x00001e70


	//   ....[10]....
        /*00c8*/ 	.word	0x00002000


	//   ....[11]....
        /*00cc*/ 	.word	0x00002030


	//   ....[12]....
        /*00d0*/ 	.word	0x000020a0


	//   ....[13]....
        /*00d4*/ 	.word	0x000020d0


	//   ....[14]....
        /*00d8*/ 	.word	0x00002120


	//   ....[15]....
        /*00dc*/ 	.word	0x000021b0


	//   ....[16]....
        /*00e0*/ 	.word	0x00002210


	//   ....[17]....
        /*00e4*/ 	.word	0x00002250


	//   ....[18]....
        /*00e8*/ 	.word	0x000029d0


	//   ....[19]....
        /*00ec*/ 	.word	0x00002a40


	//   ....[20]....
        /*00f0*/ 	.word	0x00002ac0


	//   ....[21]....
        /*00f4*/ 	.word	0x00002b30


	//   ....[22]....
        /*00f8*/ 	.word	0x00002b90


	//   ....[23]....
        /*00fc*/ 	.word	0x00002f20


	//   ....[24]....
        /*0100*/ 	.word	0x00002f80


	//   ....[25]....
        /*0104*/ 	.word	0x00002fe0


	//   ....[26]....
        /*0108*/ 	.word	0x00003040


	//   ....[27]....
        /*010c*/ 	.word	0x000030a0


	//----- nvinfo : EIATTR_EXIT_INSTR_OFFSETS
	.align		4
.L_3334:
        /*0110*/ 	.byte	0x04, 0x1c
        /*0112*/ 	.short	(.L_3336 - .L_3335)


	//   ....[0]....
.L_3335:
        /*0114*/ 	.word	0x00000170


	//   ....[1]....
        /*0118*/ 	.word	0x00002980


	//----- nvinfo : EIATTR_MAX_THREADS
	.align		4
.L_3336:
        /*011c*/ 	.byte	0x04, 0x05
        /*011e*/ 	.short	(.L_3338 - .L_3337)
.L_3337:
        /*0120*/ 	.word	0x00000080
        /*0124*/ 	.word	0x00000001
        /*0128*/ 	.word	0x00000001


	//----- nvinfo : EIATTR_CRS_STACK_SIZE
	.align		4
.L_3338:
        /*012c*/ 	.byte	0x04, 0x1e
        /*012e*/ 	.short	(.L_3340 - .L_3339)
.L_3339:
        /*0130*/ 	.word	0x00000000


	//----- nvinfo : EIATTR_CBANK_PARAM_SIZE
	.align		4
.L_3340:
        /*0134*/ 	.byte	0x03, 0x19
        /*0136*/ 	.short	0x00e8


	//----- nvinfo : EIATTR_PARAM_CBANK
	.align		4
        /*0138*/ 	.byte	0x04, 0x0a
        /*013a*/ 	.short	(.L_3342 - .L_3341)
	.align		4
.L_3341:
        /*013c*/ 	.word	index@(.nv.constant0._ZN10layer_norm13ln_fwd_kernelINS_13Kernel_traitsI6__halfffffjLj3072ELj1ELj1ELj4ELj16ENS_18Kernel_traits_baseILj3072ES2_ffffjLj128EEEEELb0ELb0ELb1ELb1EEEvNS_9FwdParamsE)
        /*0140*/ 	.short	0x0210
        /*0142*/ 	.short	0x00e8


	//----- nvinfo : EIATTR_SW_WAR
	.align		4
.L_3342:
        /*0144*/ 	.byte	0x04, 0x36
        /*0146*/ 	.short	(.L_3344 - .L_3343)
.L_3343:
        /*0148*/ 	.word	0x00000008
.L_3344:


//--------------------- .nv.info._ZN10layer_norm13ln_fwd_kernelINS_13Kernel_traitsI6__halfffffjLj3072ELj1ELj1ELj4ELj16ENS_18Kernel_traits_baseILj3072ES2_ffffjLj128EEEEELb0ELb1ELb0ELb0EEEvNS_9FwdParamsE --------------------------
	.section	.nv.info._ZN10layer_norm13ln_fwd_kernelINS_13Kernel_traitsI6__halfffffjLj3072ELj1ELj1ELj4ELj16ENS_18Kernel_traits_baseILj3072ES2_ffffjLj128EEEEELb0ELb1ELb0ELb0EEEvNS_9FwdParamsE,"",@"SHT_CUDA_INFO"
	.sectionflags	@""
	.align	4


	//----- nvinfo : EIATTR_CUDA_API_VERSION
	.align		4
        /*0000*/ 	.byte	0x04, 0x37
        /*0002*/ 	.short	(.L_3346 - .L_3345)
.L_3345:
        /*0004*/ 	.word	0x00000082


	//----- nvinfo : EIATTR_KPARAM_INFO
	.align		4
.L_3346:
        /*0008*/ 	.byte	0x04, 0x17
        /*000a*/ 	.short	(.L_3348 - .L_3347)
.L_3347:
        /*000c*/ 	.word	0x00000000
        /*0010*/ 	.short	0x0000
        /*0012*/ 	.short	0x0000
        /*0014*/ 	.byte	0x00, 0xf0, 0xa1, 0x03


	//----- nvinfo : EIATTR_SPARSE_MMA_MASK
	.align		4
.L_3348:
        /*0018*/ 	.byte	0x03, 0x50
        /*001a*/ 	.short	0x0000


	//----- nvinfo : EIATTR_MAXREG_COUNT
	.align		4
        /*001c*/ 	.byte	0x03, 0x1b
        /*001e*/ 	.short	0x00ff


	//----- nvinfo : EIATTR_NUM_BARRIERS
	.align		4
        /*0020*/ 	.byte	0x02, 0x4c
        /*0022*/ 	.byte	0x01
	.zero		1


	//----- nvinfo : EIATTR_MERCURY_ISA_VERSION
	.align		4
        /*0024*/ 	.byte	0x03, 0x5f
        /*0026*/ 	.short	0x0101


	//----- nvinfo : EIATTR_COOP_GROUP_MASK_REGIDS
	.align		4
        /*0028*/ 	.byte	0x04, 0x29
        /*002a*/ 	.short	(.L_3350 - .L_3349)


	//   ....[0]....
.L_3349:
        /*002c*/ 	.word	0xffffffff


	//   ....[1]....
        /*0030*/ 	.word	0xffffffff


	//   ....[2]....
        /*0034*/ 	.word	0xffffffff


	//   ....[3]....
        /*0038*/ 	.word	0xffffffff


	//   ....[4]....
        /*003c*/ 	.word	0xffffffff


	//   ....[5]....
        /*0040*/ 	.word	0xffffffff


	//   ....[6]....
        /*0044*/ 	.word	0xffffffff


	//   ....[7]....
        /*0048*/ 	.word	0xffffffff


	//   ....[8]....
        /*004c*/ 	.word	0xffffffff


	//   ....[9]....
        /*0050*/ 	.word	0xffffffff


	//   ....[10]....
        /*0054*/ 	.word	0xffffffff


	//   ....[11]....
        /*0058*/ 	.word	0xffffffff


	//   ....[12]....
        /*005c*/ 	.word	0xffffffff


	//   ....[13]....
        /*0060*/ 	.word	0xffffffff


	//   ....[14]....
        /*0064*/ 	.word	0xffffffff


	//   ....[15]....
        /*0068*/ 	.word	0xffffffff


	//   ....[16]....
        /*006c*/ 	.word	0xffffffff


	//   ....[17]....
        /*0070*/ 	.word	0xffffffff


	//   ....[18]....
        /*0074*/ 	.word	0x05000075


	//   ....[19]....
        /*0078*/ 	.word	0x05000075


	//   ....[20]....
        /*007c*/ 	.word	0x05000075


	//   ....[21]....
        /*0080*/ 	.word	0x05000075


	//   ....[22]....
        /*0084*/ 	.word	0x05000075


	//   ....[23]....
        /*0088*/ 	.word	0x05000075


	//   ....[24]....
        /*008c*/ 	.word	0x05000075


	//   ....[25]....
        /*0090*/ 	.word	0x05000075


	//   ....[26]....
        /*0094*/ 	.word	0x05000075


	//   ....[27]....
        /*0098*/ 	.word	0x05000075


	//----- nvinfo : EIATTR_COOP_GROUP_INSTR_OFFSETS
	.align		4
.L_3350:
        /*009c*/ 	.byte	0x04, 0x28
        /*009e*/ 	.short	(.L_3352 - .L_3351)


	//   ....[0]....
.L_3351:
        /*00a0*/ 	.word	0x000020b0


	//   ....[1]....
        /*00a4*/ 	.word	0x000020d0


	//   ....[2]....
        /*00a8*/ 	.word	0x000020f0


	//   ....[3]....
        /*00ac*/ 	.word	0x00002110


	//   ....[4]....
        /*00b0*/ 	.word	0x00002140


	//   ....[5]....
        /*00b4*/ 	.word	0x00002480


	//   ....[6]....
        /*00b8*/ 	.word	0x000024a0


	//   ....[7]....
        /*00bc*/ 	.word	0x000024c0


	//   ....[8]....
        /*00c0*/ 	.word	0x000024e0


	//   ....[9]....
        /*00c4*/ 	.word	0x00002500


	//   ....[10]....
        /*00c8*/ 	.word	0x00002650


	//   ....[11]....
        /*00cc*/ 	.word	0x000026e0


	//   ....[12]....
        /*00d0*/ 	.word	0x00002730


	//   ....[13]....
        /*00d4*/ 	.word	0x00002740


	//   ....[14]....
        /*00d8*/ 	.word	0x000027d0


	//   ....[15]....
        /*00dc*/ 	.word	0x00002810


	//   ....[16]....
        /*00e0*/ 	.word	0x00002890


	//   ....[17]....
        /*00e4*/ 	.word	0x000028e0


	//   ....[18]....
        /*00e8*/ 	.word	0x000031a0


	//   ....[19]....
        /*00ec*/ 	.word	0x00003210


	//   ....[20]....
        /*00f0*/ 	.word	0x00003280


	//   ....[21]....
        /*00f4*/ 	.word	0x000032f0


	//   ....[22]....
        /*00f8*/ 	.word	0x00003370


	//   ....[23]....
        /*00fc*/ 	.word	0x00003700


	//   ....[24]....
        /*0100*/ 	.word	0x00003770


	//   ....[25]....
        /*0104*/ 	.word	0x000037e0


	//   ....[26]....
        /*0108*/ 	.word	0x00003850


	//   ....[27]....
        /*010c*/ 	.word	0x000038c0


	//----- nvinfo : EIATTR_EXIT_INSTR_OFFSETS
	.align		4
.L_3352:
        /*0110*/ 	.byte	0x04, 0x1c
        /*0112*/ 	.short	(.L_3354 - .L_3353)


	//   ....[0]....
.L_3353:
        /*0114*/ 	.word	0x00000830


	//   ....[1]....
        /*0118*/ 	.word	0x00003140


	//----- nvinfo : EIATTR_MAX_THREADS
	.align		4
.L_3354:
        /*011c*/ 	.byte	0x04, 0x05
        /*011e*/ 	.short	(.L_3356 - .L_3355)
.L_3355:
        /*0120*/ 	.word	0x00000080
        /*0124*/ 	.word	0x00000001
        /*0128*/ 	.word	0x00000001


	//----- nvinfo : EIATTR_CRS_STACK_SIZE
	.align		4
.L_3356:
        /*012c*/ 	.byte	0x04, 0x1e
        /*012e*/ 	.short	(.L_3358 - .L_3357)
.L_3357:
        /*0130*/ 	.word	0x00000000


	//----- nvinfo : EIATTR_CBANK_PARAM_SIZE
	.align		4
.L_3358:
        /*0134*/ 	.byte	0x03, 0x19
        /*0136*/ 	.short	0x00e8


	//----- nvinfo : EIATTR_PARAM_CBANK
	.align		4
        /*0138*/ 	.byte	0x04, 0x0a
        /*013a*/ 	.short	(.L_3360 - .L_3359)
	.align		4
.L_3359:
        /*013c*/ 	.word	index@(.nv.constant0._ZN10layer_norm13ln_fwd_kernelINS_13Kernel_traitsI6__halfffffjLj3072ELj1ELj1ELj4ELj16ENS_18Kernel_traits_baseILj3072ES2_ffffjLj128EEEEELb0ELb1ELb0ELb0EEEvNS_9FwdParamsE)
        /*0140*/ 	.short	0x0210
        /*0142*/ 	.short	0x00e8


	//----- nvinfo : EIATTR_SW_WAR
	.align		4
.L_3360:
        /*0144*/ 	.byte	0x04, 0x36
        /*0146*/ 	.short	(.L_3362 - .L_3361)
.L_3361:
        /*0148*/ 	.word	0x00000008
.L_3362:


//--------------------- .nv.info._ZN10layer_norm13ln_fwd_kernelINS_13Kernel_traitsI6__halfffffjLj3072ELj1ELj1ELj4ELj16ENS_18Kernel_traits_baseILj3072ES2_ffffjLj128EEEEELb0ELb1ELb0ELb1EEEvNS_9FwdParamsE --------------------------
	.section	.nv.info._ZN10layer_norm13ln_fwd_kernelINS_13Kernel_traitsI6__halfffffjLj3072ELj1ELj1ELj4ELj16ENS_18Kernel_traits_baseILj3072ES2_ffffjLj128EEEEELb0ELb1ELb0ELb1EEEvNS_9FwdParamsE,"",@"SHT_CUDA_INFO"
	.sectionflags	@""
	.align	4


	//----- nvinfo : EIATTR_CUDA_API_VERSION
	.align		4
        /*0000*/ 	.byte	0x04, 0x37
        /*0002*/ 	.short	(.L_3364 - .L_3363)
.L_3363:
        /*0004*/ 	.word	0x00000082


	//----- nvinfo : EIATTR_KPARAM_INFO
	.align		4
.L_3364:
        /*0008*/ 	.byte	0x04, 0x17
        /*000a*/ 	.short	(.L_3366 - .L_3365)
.L_3365:
        /*000c*/ 	.word	0x00000000
        /*0010*/ 	.short	0x0000
        /*0012*/ 	.short	0x0000
        /*0014*/ 	.byte	0x00, 0xf0, 0xa1, 0x03


	//----- nvinfo : EIATTR_SPARSE_MMA_MASK
	.align		4
.L_3366:
        /*0018*/ 	.byte	0x03, 0x50
        /*001a*/ 	.short	0x0000


	//----- nvinfo : EIATTR_MAXREG_COUNT
	.align		4
        /*001c*/ 	.byte	0x03, 0x1b
        /*001e*/ 	.short	0x00ff


	//----- nvinfo : EIATTR_NUM_BARRIERS
	.align		4
        /*0020*/ 	.byte	0x02, 0x4c
        /*0022*/ 	.byte	0x01
	.zero		1


	//----- nvinfo : EIATTR_MERCURY_ISA_VERSION
	.align		4
        /*0024*/ 	.byte	0x03, 0x5f
        /*0026*/ 	.short	0x0101


	//----- nvinfo : EIATTR_COOP_GROUP_MASK_REGIDS
	.align		4
        /*0028*/ 	.byte	0x04, 0x29
        /*002a*/ 	.short	(.L_3368 - .L_3367)


	//   ....[0]....
.L_3367:
        /*002c*/ 	.word	0xffffffff


	//   ....[1]....
        /*0030*/ 	.word	0xffffffff


	//   ....[2]....
        /*0034*/ 	.word	0xffffffff


	//   ....[3]....
        /*0038*/ 	.word	0xffffffff


	//   ....[4]....
        /*003c*/ 	.word	0xffffffff


	//   ....[5]....
        /*0040*/ 	.word	0xffffffff


	//   ....[6]....
        /*0044*/ 	.word	0xffffffff


	//   ....[7]....
        /*0048*/ 	.word	0xffffffff


	//   ....[8]....
        /*004c*/ 	.word	0xffffffff


	//   ....[9]....
        /*0050*/ 	.word	0xffffffff


	//   ....[10]....
        /*0054*/ 	.word	0xffffffff


	//   ....[11]....
        /*0058*/ 	.word	0xffffffff


	//   ....[12]....
        /*005c*/ 	.word	0xffffffff


	//   ....[13]....
        /*0060*/ 	.word	0xffffffff


	//   ....[14]....
        /*0064*/ 	.word	0xffffffff


	//   ....[15]....
        /*0068*/ 	.word	0xffffffff


	//   ....[16]....
        /*006c*/ 	.word	0xffffffff


	//   ....[17]....
        /*0070*/ 	.word	0xffffffff


	//   ....[18]....
        /*0074*/ 	.word	0x05000074


	//   ....[19]....
        /*0078*/ 	.word	0x05000074


	//   ....[20]....
        /*007c*/ 	.word	0x05000074


	//   ....[21]....
        /*0080*/ 	.word	0x05000074


	//   ....[22]....
        /*0084*/ 	.word	0x05000074


	//   ....[23]....
        /*0088*/ 	.word	0x05000074


	//   ....[24]....
        /*008c*/ 	.word	0x05000074


	//   ....[25]....
        /*0090*/ 	.word	0x05000074


	//   ....[26]....
        /*0094*/ 	.word	0x05000074


	//   ....[27]....
        /*0098*/ 	.word	0x05000074


	//----- nvinfo : EIATTR_COOP_GROUP_INSTR_OFFSETS
	.align		4
.L_3368:
        /*009c*/ 	.byte	0x04, 0x28
        /*009e*/ 	.short	(.L_3370 - .L_3369)


	//   ....[0]....
.L_3369:
        /*00a0*/ 	.word	0x00001620


	//   ....[1]....
        /*00a4*/ 	.word	0x00001640


	//   ....[2]....
        /*00a8*/ 	.word	0x00001660


	//   ....[3]....
        /*00ac*/ 	.word	0x00001680


	//   ....[4]....
        /*00b0*/ 	.word	0x000016a0


	//   ....[5]....
        /*00b4*/ 	.word	0x000019d0


	//   ....[6]....
        /*00b8*/ 	.word	0x000019f0


	//   ....[7]....
        /*00bc*/ 	.word	0x00001a10


	//   ....[8]....
        /*00c0*/ 	.word	0x00001a30


	//   ....[9]....
        /*00c4*/ 	.word	0x00001a50


	//   ....[10]....
        /*00c8*/ 	.word	0x00001b50


	//   ....[11]....
        /*00cc*/ 	.word	0x00001c20


	//   ....[12]....
        /*00d0*/ 	.word	0x00001c30


	//   ....[13]....
        /*00d4*/ 	.word	0x00001c60


	//   ....[14]....
        /*00d8*/ 	.word	0x00001cc0


	//   ....[15]....
        /*00dc*/ 	.word	0x00001cf0


	//   ....[16]....
        /*00e0*/ 	.word	0x00001de0


	//   ....[17]....
        /*00e4*/ 	.word	0x00001df0


	//   ....[18]....
        /*00e8*/ 	.word	0x000024b0


	//   ....[19]....
        /*00ec*/ 	.word	0x00002520


	//   ....[20]....
        /*00f0*/ 	.word	0x00002590


	//   ....[21]....
        /*00f4*/ 	.word	0x00002600


	//   ....[22]....
        /*00f8*/ 	.word	0x00002670


	//   ....[23]....
        /*00fc*/ 	.word	0x000029e0


	//   ....[24]....
        /*0100*/ 	.word	0x00002a50


	//   ....[25]....
        /*0104*/ 	.word	0x00002ac0


	//   ....[26]....
        /*0108*/ 	.word	0x00002b30


	//   ....[27]....
        /*010c*/ 	.word	0x00002ba0


	//----- nvinfo : EIATTR_EXIT_INSTR_OFFSETS
	.align		4
.L_3370:
        /*0110*/ 	.byte	0x04, 0x1c
        /*0112*/ 	.short	(.L_3372 - .L_3371)


	//   ....[0]....
.L_3371:
        /*0114*/ 	.word	0x000001b0


	//   ....[1]....
        /*0118*/ 	.word	0x00002450


	//----- nvinfo : EIATTR_MAX_THREADS
	.align		4
.L_3372:
        /*011c*/ 	.byte	0x04, 0x05
        /*011e*/ 	.short	(.L_3374 - .L_3373)
.L_3373:
        /*0120*/ 	.word	0x00000080
        /*0124*/ 	.word	0x00000001
        /*0128*/ 	.word	0x00000001


	//----- nvinfo : EIATTR_CRS_STACK_SIZE
	.align		4
.L_3374:
        /*012c*/ 	.byte	0x04, 0x1e
        /*012e*/ 	.short	(.L_3376 - .L_3375)
.L_3375:
        /*0130*/ 	.word	0x00000000


	//----- nvinfo : EIATTR_CBANK_PARAM_SIZE
	.align		4
.L_3376:
        /*0134*/ 	.byte	0x03, 0x19
        /*0136*/ 	.short	0x00e8


	//----- nvinfo : EIATTR_PARAM_CBANK
	.align		4
        /*0138*/ 	.byte	0x04, 0x0a
        /*013a*/ 	.short	(.L_3378 - .L_3377)
	.align		4
.L_3377:
        /*013c*/ 	.word	index@(.nv.constant0._ZN10layer_norm13ln_fwd_kernelINS_13Kernel_traitsI6__halfffffjLj3072ELj1ELj1ELj4ELj16ENS_18Kernel_traits_baseILj3072ES2_ffffjLj128EEEEELb0ELb1ELb0ELb1EEEvNS_9FwdParamsE)
        /*0140*/ 	.short	0x0210
        /*0142*/ 	.short	0x00e8


	//----- nvinfo : EIATTR_SW_WAR
	.align		4
.L_3378:
        /*0144*/ 	.byte	0x04, 0x36
        /*0146*/ 	.short	(.L_3380 - .L_3379)
.L_3379:
        /*0148*/ 	.word	0x00000008
.L_3380:


//--------------------- .nv.info._ZN10layer_norm13ln_fwd_kernelINS_13Kernel_traitsI6__halfffffjLj3072ELj1ELj1ELj4ELj16ENS_18Kernel_traits_baseILj3072ES2_ffffjLj128EEEEELb0ELb1ELb1ELb0EEEvNS_9FwdParamsE --------------------------
	.section	.nv.info._ZN10layer_norm13ln_fwd_kernelINS_13Kernel_traitsI6__halfffffjLj3072ELj1ELj1ELj4ELj16ENS_18Kernel_traits_baseILj3072ES2_ffffjLj128EEEEELb0ELb1ELb1ELb0EEEvNS_9FwdParamsE,"",@"SHT_CUDA_INFO"
	.sectionflags	@""
	.align	4


	//----- nvinfo : EIATTR_CUDA_API_VERSION
	.align		4
        /*0000*/ 	.byte	0x04, 0x37
        /*0002*/ 	.short	(.L_3382 - .L_3381)
.L_3381:
        /*0004*/ 	.word	0x00000082


	//----- nvinfo : EIATTR_KPARAM_INFO
	.align		4
.L_3382:
        /*0008*/ 	.byte	0x04, 0x17
        /*000a*/ 	.short	(.L_3384 - .L_3383)
.L_3383:
        /*000c*/ 	.word	0x00000000
        /*0010*/ 	.short	0x0000
        /*0012*/ 	.short	0x0000
        /*0014*/ 	.byte	0x00, 0xf0, 0xa1, 0x03


	//----- nvinfo : EIATTR_SPARSE_MMA_MASK
	.align		4
.L_3384:
        /*0018*/ 	.byte	0x03, 0x50
        /*001a*/ 	.short	0x0000


	//----- nvinfo : EIATTR_MAXREG_COUNT
	.align		4
        /*001c*/ 	.byte	0x03, 0x1b
        /*001e*/ 	.short	0x00ff


	//----- nvinfo : EIATTR_NUM_BARRIERS
	.align		4
        /*0020*/ 	.byte	0x02, 0x4c
        /*0022*/ 	.byte	0x01
	.zero		1


	//----- nvinfo : EIATTR_MERCURY_ISA_VERSION
	.align		4
        /*0024*/ 	.byte	0x03, 0x5f
        /*0026*/ 	.short	0x0101


	//----- nvinfo : EIATTR_COOP_GROUP_MASK_REGIDS
	.align		4
        /*0028*/ 	.byte	0x04, 0x29
        /*002a*/ 	.short	(.L_3386 - .L_3385)


	//   ....[0]....
.L_3385:
        /*002c*/ 	.word	0xffffffff


	//   ....[1]....
        /*0030*/ 	.word	0xffffffff


	//   ....[2]....
        /*0034*/ 	.word	0xffffffff


	//   ....[3]....
        /*0038*/ 	.word	0xffffffff


	//   ....[4]....
        /*003c*/ 	.word	0xffffffff


	//   ....[5]....
        /*0040*/ 	.word	0xffffffff


	//   ....[6]....
        /*0044*/ 	.word	0xffffffff


	//   ....[7]....
        /*0048*/ 	.word	0xffffffff


	//   ....[8]....
        /*004c*/ 	.word	0xffffffff


	//   ....[9]....
        /*0050*/ 	.word	0xffffffff


	//   ....[10]....
        /*0054*/ 	.word	0xffffffff


	//   ....[11]....
        /*0058*/ 	.word	0xffffffff


	//   ....[12]....
        /*005c*/ 	.word	0xffffffff


	//   ....[13]....
        /*0060*/ 	.word	0xffffffff


	//   ....[14]....
        /*0064*/ 	.word	0xffffffff


	//   ....[15]....
        /*0068*/ 	.word	0xffffffff


	//   ....[16]....
        /*006c*/ 	.word	0xffffffff


	//   ....[17]....
        /*0070*/ 	.word	0xffffffff


	//   ....[18]....
        /*0074*/ 	.word	0x05000081


	//   ....[19]....
        /*0078*/ 	.word	0x05000081


	//   ....[20]....
        /*007c*/ 	.word	0x05000081


	//   ....[21]....
        /*0080*/ 	.word	0x05000081


	//   ....[22]....
        /*0084*/ 	.word	0x05000081


	//   ....[23]....
        /*0088*/ 	.word	0x05000081


	//   ....[24]....
        /*008c*/ 	.word	0x05000081


	//   ....[25]....
        /*0090*/ 	.word	0x05000081


	//   ....[26]....
        /*0094*/ 	.word	0x05000081


	//   ....[27]....
        /*0098*/ 	.word	0x05000081


	//----- nvinfo : EIATTR_COOP_GROUP_INSTR_OFFSETS
	.align		4
.L_3386:
        /*009c*/ 	.byte	0x04, 0x28
        /*009e*/ 	.short	(.L_3388 - .L_3387)


	//   ....[0]....
.L_3387:
        /*00a0*/ 	.word	0x00002a20


	//   ....[1]....
        /*00a4*/ 	.word	0x00002a40


	//   ....[2]....
        /*00a8*/ 	.word	0x00002a60


	//   ....[3]....
        /*00ac*/ 	.word	0x00002a80


	//   ....[4]....
        /*00b0*/ 	.word	0x00002aa0


	//   ....[5]....
        /*00b4*/ 	.word	0x00002de0


	//   ....[6]....
        /*00b8*/ 	.word	0x00002e00


	//   ....[7]....
        /*00bc*/ 	.word	0x00002e20


	//   ....[8]....
        /*00c0*/ 	.word	0x00002e40


	//   ....[9]....
        /*00c4*/ 	.word	0x00002e60


	//   ....[10]....
        /*00c8*/ 	.word	0x00002fb0


	//   ....[11]....
        /*00cc*/ 	.word	0x00003040


	//   ....[12]....
        /*00d0*/ 	.word	0x000030b0


	//   ....[13]....
        /*00d4*/ 	.word	0x00003100


	//   ....[14]....
        /*00d8*/ 	.word	0x00003110


	//   ....[15]....
        /*00dc*/ 	.word	0x000031e0


	//   ....[16]....
        /*00e0*/ 	.word	0x00003260


	//   ....[17]....
        /*00e4*/ 	.word	0x000032c0


	//   ....[18]....
        /*00e8*/ 	.word	0x00003bb0


	//   ....[19]....
        /*00ec*/ 	.word	0x00003c20


	//   ....[20]....
        /*00f0*/ 	.word	0x00003c90


	//   ....[21]....
        /*00f4*/ 	.word	0x00003d00


	//   ....[22]....
        /*00f8*/ 	.word	0x00003d70


	//   ....[23]....
        /*00fc*/ 	.word	0x00004100


	//   ....[24]....
        /*0100*/ 	.word	0x00004170


	//   ....[25]....
        /*0104*/ 	.word	0x000041e0


	//   ....[26]....
        /*0108*/ 	.word	0x00004250


	//   ....[27]....
        /*010c*/ 	.word	0x000042c0


	//----- nvinfo : EIATTR_EXIT_INSTR_OFFSETS
	.align		4
.L_3388:
        /*0110*/ 	.byte	0x04, 0x1c
        /*0112*/ 	.short	(.L_3390 - .L_3389)


	//   ....[0]....
.L_3389:
        /*0114*/ 	.word	0x00000840


	//   ....[1]....
        /*0118*/ 	.word	0x00003b50


	//----- nvinfo : EIATTR_MAX_THREADS
	.align		4
.L_3390:
        /*011c*/ 	.byte	0x04, 0x05
        /*011e*/ 	.short	(.L_3392 - .L_3391)
.L_3391:
        /*0120*/ 	.word	0x00000080
        /*0124*/ 	.word	0x00000001
        /*0128*/ 	.word	0x00000001


	//----- nvinfo : EIATTR_CRS_STACK_SIZE
	.align		4
.L_3392:
        /*012c*/ 	.byte	0x04, 0x1e
        /*012e*/ 	.short	(.L_3394 - .L_3393)
.L_3393:
        /*0130*/ 	.word	0x00000000


	//----- nvinfo : EIATTR_CBANK_PARAM_SIZE
	.align		4
.L_3394:
        /*0134*/ 	.byte	0x03, 0x19
        /*0136*/ 	.short	0x00e8


	//----- nvinfo : EIATTR_PARAM_CBANK
	.align		4
        /*0138*/ 	.byte	0x04, 0x0a
        /*013a*/ 	.short	(.L_3396 - .L_3395)
	.align		4
.L_3395:
        /*013c*/ 	.word	index@(.nv.constant0._ZN10layer_norm13ln_fwd_kernelINS_13Kernel_traitsI6__halfffffjLj3072ELj1ELj1ELj4ELj16ENS_18Kernel_traits_baseILj3072ES2_ffffjLj128EEEEELb0ELb1ELb1ELb0EEEvNS_9FwdParamsE)
        /*0140*/ 	.short	0x0210
        /*0142*/ 	.short	0x00e8


	//----- nvinfo : EIATTR_SW_WAR
	.align		4
.L_3396:
        /*0144*/ 	.byte	0x04, 0x36
        /*0146*/ 	.short	(.L_3398 - .L_3397)
.L_3397:
        /*0148*/ 	.word	0x00000008
.L_3398:


//--------------------- .nv.info._ZN10layer_norm13ln_fwd_kernelINS_13Kernel_traitsI6__halfffffjLj3072ELj1ELj1ELj4ELj16ENS_18Kernel_traits_baseILj3072ES2_ffffjLj128EEEEELb0ELb1ELb1ELb1EEEvNS_9FwdParamsE --------------------------
	.section	.nv.info._ZN10layer_norm13ln_fwd_kernelINS_13Kernel_traitsI6__halfffffjLj3072ELj1ELj1ELj4ELj16ENS_18Kernel_traits_baseILj3072ES2_ffffjLj128EEEEELb0ELb1ELb1ELb1EEEvNS_9FwdParamsE,"",@"SHT_CUDA_INFO"
	.sectionflags	@""
	.align	4


	//----- nvinfo : EIATTR_CUDA_API_VERSION
	.align		4
        /*0000*/ 	.byte	0x04, 0x37
        /*0002*/ 	.short	(.L_3400 - .L_3399)
.L_3399:
        /*0004*/ 	.word	0x00000082


	//----- nvinfo : EIATTR_KPARAM_INFO
	.align		4
.L_3400:
        /*0008*/ 	.byte	0x04, 0x17
        /*000a*/ 	.short	(.L_3402 - .L_3401)
.L_3401:
        /*000c*/ 	.word	0x00000000
        /*0010*/ 	.short	0x0000
        /*0012*/ 	.short	0x0000
        /*0014*/ 	.byte	0x00, 0xf0, 0xa1, 0x03


	//----- nvinfo : EIATTR_SPARSE_MMA_MASK
	.align		4
.L_3402:
        /*0018*/ 	.byte	0x03, 0x50
        /*001a*/ 	.short	0x0000


	//----- nvinfo : EIATTR_MAXREG_COUNT
	.align		4
        /*001c*/ 	.byte	0x03, 0x1b
        /*001e*/ 	.short	0x00ff


	//----- nvinfo : EIATTR_NUM_BARRIERS
	.align		4
        /*0020*/ 	.byte	0x02, 0x4c
        /*0022*/ 	.byte	0x01
	.zero		1


	//----- nvinfo : EIATTR_MERCURY_ISA_VERSION
	.align		4
        /*0024*/ 	.byte	0x03, 0x5f
        /*0026*/ 	.short	0x0101


	//----- nvinfo : EIATTR_COOP_GROUP_MASK_REGIDS
	.align		4
        /*0028*/ 	.byte	0x04, 0x29
        /*002a*/ 	.short	(.L_3404 - .L_3403)


	//   ....[0]....
.L_3403:
        /*002c*/ 	.word	0xffffffff


	//   ....[1]....
        /*0030*/ 	.word	0xffffffff


	//   ....[2]....
        /*0034*/ 	.word	0xffffffff


	//   ....[3]....
        /*0038*/ 	.word	0xffffffff


	//   ....[4]....
        /*003c*/ 	.word	0xffffffff


	//   ....[5]....
        /*0040*/ 	.word	0xffffffff


	//   ....[6]....
        /*0044*/ 	.word	0xffffffff


	//   ....[7]....
        /*0048*/ 	.word	0xffffffff


	//   ....[8]....
        /*004c*/ 	.word	0xffffffff


	//   ....[9]....
        /*0050*/ 	.word	0xffffffff


	//   ....[10]....
        /*0054*/ 	.word	0xffffffff


	//   ....[11]....
        /*0058*/ 	.word	0xffffffff


	//   ....[12]....
        /*005c*/ 	.word	0xffffffff


	//   ....[13]....
        /*0060*/ 	.word	0xffffffff


	//   ....[14]....
        /*0064*/ 	.word	0xffffffff


	//   ....[15]....
        /*0068*/ 	.word	0xffffffff


	//   ....[16]....
        /*006c*/ 	.word	0xffffffff


	//   ....[17]....
        /*0070*/ 	.word	0xffffffff


	//   ....[18]....
        /*0074*/ 	.word	0x0500006f


	//   ....[19]....
        /*0078*/ 	.word	0x0500006f


	//   ....[20]....
        /*007c*/ 	.word	0x0500006f


	//   ....[21]....
        /*0080*/ 	.word	0x0500006f


	//   ....[22]....
        /*0084*/ 	.word	0x0500006f


	//   ....[23]....
        /*0088*/ 	.word	0x0500006f


	//   ....[24]....
        /*008c*/ 	.word	0x0500006f


	//   ....[25]....
        /*0090*/ 	.word	0x0500006f


	//   ....[26]....
        /*0094*/ 	.word	0x0500006f


	//   ....[27]....
        /*0098*/ 	.word	0x0500006f


	//----- nvinfo : EIATTR_COOP_GROUP_INSTR_OFFSETS
	.align		4
.L_3404:
        /*009c*/ 	.byte	0x04, 0x28
        /*009e*/ 	.short	(.L_3406 - .L_3405)


	//   ....[0]....
.L_3405:
        /*00a0*/ 	.word	0x00001eb0


	//   ....[1]....
        /*00a4*/ 	.word	0x00001ed0


	//   ....[2]....
        /*00a8*/ 	.word	0x00001ef0


	//   ....[3]....
        /*00ac*/ 	.word	0x00001f10


	//   ....[4]....
        /*00b0*/ 	.word	0x00001f30


	//   ....[5]....
        /*00b4*/ 	.word	0x00002260


	//   ....[6]....
        /*00b8*/ 	.word	0x00002280


	//   ....[7]....
        /*00bc*/ 	.word	0x000022a0


	//   ....[8]....
        /*00c0*/ 	.word	0x000022c0


	//   ....[9]....
        /*00c4*/ 	.word	0x000022e0


	//   ....[10]....
        /*00c8*/ 	.word	0x00002420


	//   ....[11]....
        /*00cc*/ 	.word	0x000024b0


	//   ....[12]....
        /*00d0*/ 	.word	0x000024e0


	//   ....[13]....
        /*00d4*/ 	.word	0x00002500


	//   ....[14]....
        /*00d8*/ 	.word	0x000025d0


	//   ....[15]....
        /*00dc*/ 	.word	0x00002600


	//   ....[16]....
        /*00e0*/ 	.word	0x000026a0


	//   ....[17]....
        /*00e4*/ 	.word	0x000026d0


	//   ....[18]....
        /*00e8*/ 	.word	0x00002e40


	//   ....[19]....
        /*00ec*/ 	.word	0x00002eb0


	//   ....[20]....
        /*00f0*/ 	.word	0x00002f20


	//   ....[21]....
        /*00f4*/ 	.word	0x00002f90


	//   ....[22]....
        /*00f8*/ 	.word	0x00003000


	//   ....[23]....
        /*00fc*/ 	.word	0x00003390


	//   ....[24]....
        /*0100*/ 	.word	0x00003400


	//   ....[25]....
        /*0104*/ 	.word	0x00003470


	//   ....[26]....
        /*0108*/ 	.word	0x000034e0


	//   ....[27]....
        /*010c*/ 	.word	0x00003550


	//----- nvinfo : EIATTR_EXIT_INSTR_OFFSETS
	.align		4
.L_3406:
        /*0110*/ 	.byte	0x04, 0x1c
        /*0112*/ 	.short	(.L_3408 - .L_3407)


	//   ....[0]....
.L_3407:
        /*0114*/ 	.word	0x000001b0


	//   ....[1]....
        /*0118*/ 	.word	0x00002de0


	//----- nvinfo : EIATTR_MAX_THREADS
	.align		4
.L_3408:
        /*011c*/ 	.byte	0x04, 0x05
        /*011e*/ 	.short	(.L_3410 - .L_3409)
.L_3409:
        /*0120*/ 	.word	0x00000080
        /*0124*/ 	.word	0x00000001
        /*0128*/ 	.word	0x00000001


	//----- nvinfo : EIATTR_CRS_STACK_SIZE
	.align		4
.L_3410:
        /*012c*/ 	.byte	0x04, 0x1e
        /*012e*/ 	.short	(.L_3412 - .L_3411)
.L_3411:
        /*0130*/ 	.word	0x00000000


	//----- nvinfo : EIATTR_CBANK_PARAM_SIZE
	.align		4
.L_3412:
        /*0134*/ 	.byte	0x03, 0x19
        /*0136*/ 	.short	0x00e8


	//----- nvinfo : EIATTR_PARAM_CBANK
	.align		4
        /*0138*/ 	.byte	0x04, 0x0a
        /*013a*/ 	.short	(.L_3414 - .L_3413)
	.align		4
.L_3413:
        /*013c*/ 	.word	index@(.nv.constant0._ZN10layer_norm13ln_fwd_kernelINS_13Kernel_traitsI6__halfffffjLj3072ELj1ELj1ELj4ELj16ENS_18Kernel_traits_baseILj3072ES2_ffffjLj128EEEEELb0ELb1ELb1ELb1EEEvNS_9FwdParamsE)
        /*0140*/ 	.short	0x0210
        /*0142*/ 	.short	0x00e8


	//----- nvinfo : EIATTR_SW_WAR
	.align		4
.L_3414:
        /*0144*/ 	.byte	0x04, 0x36
        /*0146*/ 	.short	(.L_3416 - .L_3415)
.L_3415:
        /*0148*/ 	.word	0x00000008
.L_3416:


//--------------------- .nv.info._ZN10layer_norm13ln_fwd_kernelINS_13Kernel_traitsI6__halfffffjLj3072ELj1ELj1ELj4ELj16ENS_18Kernel_traits_baseILj3072ES2_ffffjLj128EEEEELb1ELb0ELb0ELb0EEEvNS_9FwdParamsE --------------------------
	.section	.nv.info._ZN10layer_norm13ln_fwd_kernelINS_13Kernel_traitsI6__halfffffjLj3072ELj1ELj1ELj4ELj16ENS_18Kernel_traits_baseILj3072ES2_ffffjLj128EEEEELb1ELb0ELb0ELb0EEEvNS_9FwdParamsE,"",@"SHT_CUDA_INFO"
	.sectionflags	@""
	.align	4


	//----- nvinfo : EIATTR_CUDA_API_VERSION
	.align		4
        /*0000*/ 	.byte	0x04, 0x37
        /*0002*/ 	.short	(.L_3418 - .L_3417)
.L_3417:
        /*0004*/ 	.word	0x00000082


	//----- nvinfo : EIATTR_KPARAM_INFO
	.align		4
.L_3418:
        /*0008*/ 	.byte	0x04, 0x17
        /*000a*/ 	.short	(.L_3420 - .L_3419)
.L_3419:
        /*000c*/ 	.word	0x00000000
        /*0010*/ 	.short	0x0000
        /*0012*/ 	.short	0x0000
        /*0014*/ 	.byte	0x00, 0xf0, 0xa1, 0x03


	//----- nvinfo : EIATTR_SPARSE_MMA_MASK
	.align		4
.L_3420:
        /*0018*/ 	.byte	0x03, 0x50
        /*001a*/ 	.short	0x0000


	//----- nvinfo : EIATTR_MAXREG_COUNT
	.align		4
        /*001c*/ 	.byte	0x03, 0x1b
        /*001e*/ 	.short	0x00ff


	//----- nvinfo : EIATTR_NUM_BARRIERS
	.align		4
        /*0020*/ 	.byte	0x02, 0x4c
        /*0022*/ 	.byte	0x01
	.zero		1


	//----- nvinfo : EIATTR_MERCURY_ISA_VERSION
	.align		4
        /*0024*/ 	.byte	0x03, 0x5f
        /*0026*/ 	.short	0x0101


	//----- nvinfo : EIATTR_COOP_GROUP_MASK_REGIDS
	.align		4
        /*0028*/ 	.byte	0x04, 0x29
        /*002a*/ 	.short	(.L_3422 - .L_3421)


	//   ....[0]....
.L_3421:
        /*002c*/ 	.word	0xffffffff


	//   ....[1]....
        /*0030*/ 	.word	0xffffffff


	//   ....[2]....
        /*0034*/ 	.word	0xffffffff


	//   ....[3]....
        /*0038*/ 	.word	0xffffffff


	//   ....[4]....
        /*003c*/ 	.word	0xffffffff


	//   ....[5]....
        /*0040*/ 	.word	0xffffffff


	//   ....[6]....
        /*0044*/ 	.word	0xffffffff


	//   ....[7]....
        /*0048*/ 	.word	0xffffffff


	//   ....[8]....
        /*004c*/ 	.word	0xffffffff


	//   ....[9]....
        /*0050*/ 	.word	0xffffffff


	//   ....[10]....
        /*0054*/ 	.word	0xffffffff


	//   ....[11]....
        /*0058*/ 	.word	0xffffffff


	//   ....[12]....
        /*005c*/ 	.word	0xffffffff


	//   ....[13]....
        /*0060*/ 	.word	0xffffffff


	//   ....[14]....
        /*0064*/ 	.word	0xffffffff


	//   ....[15]....
        /*0068*/ 	.word	0xffffffff


	//   ....[16]....
        /*006c*/ 	.word	0xffffffff


	//   ....[17]....
        /*0070*/ 	.word	0xffffffff


	//   ....[18]....
        /*0074*/ 	.word	0x0500006b


	//   ....[19]....
        /*0078*/ 	.word	0x0500006b


	//   ....[20]....
        /*007c*/ 	.word	0x0500006b


	//   ....[21]....
        /*0080*/ 	.word	0x0500006b


	//   ....[22]....
        /*0084*/ 	.word	0x0500006b


	//   ....[23]....
        /*0088*/ 	.word	0x0500006b


	//   ....[24]....
        /*008c*/ 	.word	0x0500006b


	//   ....[25]....
        /*0090*/ 	.word	0x0500006b


	//   ....[26]....
        /*0094*/ 	.word	0x0500006b


	//   ....[27]....
        /*0098*/ 	.word	0x0500006b


	//----- nvinfo : EIATTR_COOP_GROUP_INSTR_OFFSETS
	.align		4
.L_3422:
        /*009c*/ 	.byte	0x04, 0x28
        /*009e*/ 	.short	(.L_3424 - .L_3423)


	//   ....[0]....
.L_3423:
        /*00a0*/ 	.word	0x00009e40


	//   ....[1]....
        /*00a4*/ 	.word	0x00009e60


	//   ....[2]....
        /*00a8*/ 	.word	0x00009e80


	//   ....[3]....
        /*00ac*/ 	.word	0x00009ea0


	//   ....[4]....
        /*00b0*/ 	.word	0x00009ec0


	//   ....[5]....
        /*00b4*/ 	.word	0x0000a200


	//   ....[6]....
        /*00b8*/ 	.word	0x0000a220


	//   ....[7]....
        /*00bc*/ 	.word	0x0000a240


	//   ....[8]....
        /*00c0*/ 	.word	0x0000a260


	//   ....[9]....
        /*00c4*/ 	.word	0x0000a280


	//   ....[10]....
        /*00c8*/ 	.word	0x0000a410


	//   ....[11]....
        /*00cc*/ 	.word	0x0000a460


	//   ....[12]....
        /*00d0*/ 	.word	0x0000a480


	//   ....[13]....
        /*00d4*/ 	.word	0x0000a4b0


	//   ....[14]....
        /*00d8*/ 	.word	0x0000a530


	//   ....[15]....
        /*00dc*/ 	.word	0x0000a590


	//   ....[16]....
        /*00e0*/ 	.word	0x0000a610


	//   ....[17]....
        /*00e4*/ 	.word	0x0000a640


	//   ....[18]....
        /*00e8*/ 	.word	0x0000af30


	//   ....[19]....
        /*00ec*/ 	.word	0x0000afa0


	//   ....[20]....
        /*00f0*/ 	.word	0x0000b010


	//   ....[21]....
        /*00f4*/ 	.word	0x0000b080


	//   ....[22]....
        /*00f8*/ 	.word	0x0000b0f0


	//   ....[23]....
        /*00fc*/ 	.word	0x0000b480


	//   ....[24]....
        /*0100*/ 	.word	0x0000b4f0


	//   ....[25]....
        /*0104*/ 	.word	0x0000b560


	//   ....[26]....
        /*0108*/ 	.word	0x0000b5d0


	//   ....[27]....
        /*010c*/ 	.word	0x0000b640


	//----- nvinfo : EIATTR_EXIT_INSTR_OFFSETS
	.align		4
.L_3424:
        /*0110*/ 	.byte	0x04, 0x1c
        /*0112*/ 	.short	(.L_3426 - .L_3425)


	//   ....[0]....
.L_3425:
        /*0114*/ 	.word	0x00000b50


	//   ....[1]....
        /*0118*/ 	.word	0x0000aed0


	//----- nvinfo : EIATTR_MAX_THREADS
	.align		4
.L_3426:
        /*011c*/ 	.byte	0x04, 0x05
        /*011e*/ 	.short	(.L_3428 - .L_3427)
.L_3427:
        /*0120*/ 	.word	0x00000080
        /*0124*/ 	.word	0x00000001
        /*0128*/ 	.word	0x00000001


	//----- nvinfo : EIATTR_CRS_STACK_SIZE
	.align		4
.L_3428:
        /*012c*/ 	.byte	0x04, 0x1e
        /*012e*/ 	.short	(.L_3430 - .L_3429)
.L_3429:
        /*0130*/ 	.word	0x00000000


	//----- nvinfo : EIATTR_CBANK_PARAM_SIZE
	.align		4
.L_3430:
        /*0134*/ 	.byte	0x03, 0x19
        /*0136*/ 	.short	0x00e8


	//----- nvinfo : EIATTR_PARAM_CBANK
	.align		4
        /*0138*/ 	.byte	0x04, 0x0a
        /*013a*/ 	.short	(.L_3432 - .L_3431)
	.align		4
.L_3431:
        /*013c*/ 	.word	index@(.nv.constant0._ZN10layer_norm13ln_fwd_kernelINS_13Kernel_traitsI6__halfffffjLj3072ELj1ELj1ELj4ELj16ENS_18Kernel_traits_baseILj3072ES2_ffffjLj128EEEEELb1ELb0ELb0ELb0EEEvNS_9FwdParamsE)
        /*0140*/ 	.short	0x0210
        /*0142*/ 	.short	0x00e8


	//----- nvinfo : EIATTR_SW_WAR
	.align		4
.L_3432:
        /*0144*/ 	.byte	0x04, 0x36
        /*0146*/ 	.short	(.L_3434 - .L_3433)
.L_3433:
        /*0148*/ 	.word	0x00000008
.L_3434:


//--------------------- .nv.info._ZN10layer_norm13ln_fwd_kernelINS_13Kernel_traitsI6__halfffffjLj3072ELj1ELj1ELj4ELj16ENS_18Kernel_traits_baseILj3072ES2_ffffjLj128EEEEELb1ELb0ELb0ELb1EEEvNS_9FwdParamsE --------------------------
	.section	.nv.info._ZN10layer_norm13ln_fwd_kernelINS_13Kernel_traitsI6__halfffffjLj3072ELj1ELj1ELj4ELj16ENS_18Kernel_traits_baseILj3072ES2_ffffjLj128EEEEELb1ELb0ELb0ELb1EEEvNS_9FwdParamsE,"",@"SHT_CUDA_INFO"
	.sectionflags	@""
	.align	4


	//----- nvinfo : EIATTR_CUDA_API_VERSION
	.align		4
        /*0000*/ 	.byte	0x04, 0x37
        /*0002*/ 	.short	(.L_3436 - .L_3435)
.L_3435:
        /*0004*/ 	.word	0x00000082


	//----- nvinfo : EIATTR_KPARAM_INFO
	.align		4
.L_3436:
        /*0008*/ 	.byte	0x04, 0x17
        /*000a*/ 	.short	(.L_3438 - .L_3437)
.L_3437:
        /*000c*/ 	.word	0x00000000
        /*0010*/ 	.short	0x0000
        /*0012*/ 	.short	0x0000
        /*0014*/ 	.byte	0x00, 0xf0, 0xa1, 0x03


	//----- nvinfo : EIATTR_SPARSE_MMA_MASK
	.align		4
.L_3438:
        /*0018*/ 	.byte	0x03, 0x50
        /*001a*/ 	.short	0x0000


	//----- nvinfo : EIATTR_MAXREG_COUNT
	.align		4
        /*001c*/ 	.byte	0x03, 0x1b
        /*001e*/ 	.short	0x00ff


	//----- nvinfo : EIATTR_NUM_BARRIERS
	.align		4
        /*0020*/ 	.byte	0x02, 0x4c
        /*0022*/ 	.byte	0x01
	.zero		1


	//----- nvinfo : EIATTR_MERCURY_ISA_VERSION
	.align		4
        /*0024*/ 	.byte	0x03, 0x5f
        /*0026*/ 	.short	0x0101


	//----- nvinfo : EIATTR_COOP_GROUP_MASK_REGIDS
	.align		4
        /*0028*/ 	.byte	0x04, 0x29
        /*002a*/ 	.short	(.L_3440 - .L_3439)


	//   ....[0]....
.L_3439:
        /*002c*/ 	.word	0xffffffff


	//   ....[1]....
        /*0030*/ 	.word	0xffffffff


	//   ....[2]....
        /*0034*/ 	.word	0xffffffff


	//   ....[3]....
        /*0038*/ 	.word	0xffffffff


	//   ....[4]....
        /*003c*/ 	.word	0xffffffff


	//   ....[5]....
        /*0040*/ 	.word	0xffffffff


	//   ....[6]....
        /*0044*/ 	.word	0xffffffff


	//   ....[7]....
        /*0048*/ 	.word	0xffffffff


	//   ....[8]....
        /*004c*/ 	.word	0xffffffff


	//   ....[9]....
        /*0050*/ 	.word	0xffffffff


	//   ....[10]....
        /*0054*/ 	.word	0xffffffff


	//   ....[11]....
        /*0058*/ 	.word	0xffffffff


	//   ....[12]....
        /*005c*/ 	.word	0xffffffff


	//   ....[13]....
        /*0060*/ 	.word	0xffffffff


	//   ....[14]....
        /*0064*/ 	.word	0xffffffff


	//   ....[15]....
        /*0068*/ 	.word	0xffffffff


	//   ....[16]....
        /*006c*/ 	.word	0xffffffff


	//   ....[17]....
        /*0070*/ 	.word	0xffffffff


	//   ....[18]....
        /*0074*/ 	.word	0x05000064


	//   ....[19]....
        /*0078*/ 	.word	0x05000064


	//   ....[20]....
        /*007c*/ 	.word	0x05000064


	//   ....[21]....
        /*0080*/ 	.word	0x05000064


	//   ....[22]....
        /*0084*/ 	.word	0x05000064


	//   ....[23]....
        /*0088*/ 	.word	0x05000064


	//   ....[24]....
        /*008c*/ 	.word	0x05000064


	//   ....[25]....
        /*0090*/ 	.word	0x05000064


	//   ....[26]....
        /*0094*/ 	.word	0x05000064


	//   ....[27]....
        /*0098*/ 	.word	0x05000064


	//----- nvinfo : EIATTR_COOP_GROUP_INSTR_OFFSETS
	.align		4
.L_3440:
        /*009c*/ 	.byte	0x04, 0x28
        /*009e*/ 	.short	(.L_3442 - .L_3441)


	//   ....[0]....
.L_3441:
        /*00a0*/ 	.word	0x00009260


	//   ....[1]....
        /*00a4*/ 	.word	0x00009280


	//   ....[2]....
        /*00a8*/ 	.word	0x000092a0


	//   ....[3]....
        /*00ac*/ 	.word	0x000092c0


	//   ....[4]....
        /*00b0*/ 	.word	0x000092e0


	//   ....[5]....
        /*00b4*/ 	.word	0x00009610


	//   ....[6]....
        /*00b8*/ 	.word	0x00009630


	//   ....[7]....
        /*00bc*/ 	.word	0x00009650


	//   ....[8]....
        /*00c0*/ 	.word	0x00009670


	//   ....[9]....
        /*00c4*/ 	.word	0x00009690


	//   ....[10]....
        /*00c8*/ 	.word	0x000097f0


	//   ....[11]....
        /*00cc*/ 	.word	0x00009860


	//   ....[12]....
        /*00d0*/ 	.word	0x00009880


	//   ....[13]....
        /*00d4*/ 	.word	0x00009890


	//   ....[14]....
        /*00d8*/ 	.word	0x00009950


	//   ....[15]....
        /*00dc*/ 	.word	0x00009980


	//   ....[16]....
        /*00e0*/ 	.word	0x00009a20


	//   ....[17]....
        /*00e4*/ 	.word	0x00009a50


	//   ....[18]....
        /*00e8*/ 	.word	0x0000a120


	//   ....[19]....
        /*00ec*/ 	.word	0x0000a190


	//   ....[20]....
        /*00f0*/ 	.word	0x0000a200


	//   ....[21]....
        /*00f4*/ 	.word	0x0000a270


	//   ....[22]....
        /*00f8*/ 	.word	0x0000a2e0


	//   ....[23]....
        /*00fc*/ 	.word	0x0000a660


	//   ....[24]....
        /*0100*/ 	.word	0x0000a6d0


	//   ....[25]....
        /*0104*/ 	.word	0x0000a740


	//   ....[26]....
        /*0108*/ 	.word	0x0000a7b0


	//   ....[27]....
        /*010c*/ 	.word	0x0000a820


	//----- nvinfo : EIATTR_EXIT_INSTR_OFFSETS
	.align		4
.L_3442:
        /*0110*/ 	.byte	0x04, 0x1c
        /*0112*/ 	.short	(.L_3444 - .L_3443)


	//   ....[0]....
.L_3443:
        /*0114*/ 	.word	0x000005f0


	//   ....[1]....
        /*0118*/ 	.word	0x0000a0c0


	//----- nvinfo : EIATTR_MAX_THREADS
	.align		4
.L_3444:
        /*011c*/ 	.byte	0x04, 0x05
        /*011e*/ 	.short	(.L_3446 - .L_3445)
.L_3445:
        /*0120*/ 	.word	0x00000080
        /*0124*/ 	.word	0x00000001
        /*0128*/ 	.word	0x00000001


	//----- nvinfo : EIATTR_CRS_STACK_SIZE
	.align		4
.L_3446:
        /*012c*/ 	.byte	0x04, 0x1e
        /*012e*/ 	.short	(.L_3448 - .L_3447)
.L_3447:
        /*0130*/ 	.word	0x00000000


	//----- nvinfo : EIATTR_CBANK_PARAM_SIZE
	.align		4
.L_3448:
        /*0134*/ 	.byte	0x03, 0x19
        /*0136*/ 	.short	0x00e8


	//----- nvinfo : EIATTR_PARAM_CBANK
	.align		4
        /*0138*/ 	.byte	0x04, 0x0a
        /*013a*/ 	.short	(.L_3450 - .L_3449)
	.align		4
.L_3449:
        /*013c*/ 	.word	index@(.nv.constant0._ZN10layer_norm13ln_fwd_kernelINS_13Kernel_traitsI6__halfffffjLj3072ELj1ELj1ELj4ELj16ENS_18Kernel_traits_baseILj3072ES2_ffffjLj128EEEEELb1ELb0ELb0ELb1EEEvNS_9FwdParamsE)
        /*0140*/ 	.short	0x0210
        /*0142*/ 	.short	0x00e8


	//----- nvinfo : EIATTR_SW_WAR
	.align		4
.L_3450:
        /*0144*/ 	.byte	0x04, 0x36
        /*0146*/ 	.short	(.L_3452 - .L_3451)
.L_3451:
        /*0148*/ 	.word	0x00000008
.L_3452:


//--------------------- .nv.info._ZN10layer_norm13ln_fwd_kernelINS_13Kernel_traitsI6__halfffffjLj3072ELj1ELj1ELj4ELj16ENS_18Kernel_traits_baseILj3072ES2_ffffjLj128EEEEELb1ELb0ELb1ELb0EEEvNS_9FwdParamsE --------------------------
	.section	.nv.info._ZN10layer_norm13ln_fwd_kernelINS_13Kernel_traitsI6__halfffffjLj3072ELj1ELj1ELj4ELj16ENS_18Kernel_traits_baseILj3072ES2_ffffjLj128EEEEELb1ELb0ELb1ELb0EEEvNS_9FwdParamsE,"",@"SHT_CUDA_INFO"
	.sectionflags	@""
	.align	4


	//----- nvinfo : EIATTR_CUDA_API_VERSION
	.align		4
        /*0000*/ 	.byte	0x04, 0x37
        /*0002*/ 	.short	(.L_3454 - .L_3453)
.L_3453:
        /*0004*/ 	.word	0x00000082


	//----- nvinfo : EIATTR_KPARAM_INFO
	.align		4
.L_3454:
        /*0008*/ 	.byte	0x04, 0x17
        /*000a*/ 	.short	(.L_3456 - .L_3455)
.L_3455:
        /*000c*/ 	.word	0x00000000
        /*0010*/ 	.short	0x0000
        /*0012*/ 	.short	0x0000
        /*0014*/ 	.byte	0x00, 0xf0, 0xa1, 0x03


	//----- nvinfo : EIATTR_SPARSE_MMA_MASK
	.align		4
.L_3456:
        /*0018*/ 	.byte	0x03, 0x50
        /*001a*/ 	.short	0x0000


	//----- nvinfo : EIATTR_MAXREG_COUNT
	.align		4
        /*001c*/ 	.byte	0x03, 0x1b
        /*001e*/ 	.short	0x00ff


	//----- nvinfo : EIATTR_NUM_BARRIERS
	.align		4
        /*0020*/ 	.byte	0x02, 0x4c
        /*0022*/ 	.byte	0x01
	.zero		1


	//----- nvinfo : EIATTR_MERCURY_ISA_VERSION
	.align		4
        /*0024*/ 	.byte	0x03, 0x5f
        /*0026*/ 	.short	0x0101


	//----- nvinfo : EIATTR_COOP_GROUP_MASK_REGIDS
	.align		4
        /*0028*/ 	.byte	0x04, 0x29
        /*002a*/ 	.short	(.L_3458 - .L_3457)


	//   ....[0]....
.L_3457:
        /*002c*/ 	.word	0xffffffff


	//   ....[1]....
        /*0030*/ 	.word	0xffffffff


	//   ....[2]....
        /*0034*/ 	.word	0xffffffff


	//   ....[3]....
        /*0038*/ 	.word	0xffffffff


	//   ....[4]....
        /*003c*/ 	.word	0xffffffff


	//   ....[5]....
        /*0040*/ 	.word	0xffffffff


	//   ....[6]....
        /*0044*/ 	.word	0xffffffff


	//   ....[7]....
        /*0048*/ 	.word	0xffffffff


	//   ....[8]....
        /*004c*/ 	.word	0xffffffff


	//   ....[9]....
        /*0050*/ 	.word	0xffffffff


	//   ....[10]....
        /*0054*/ 	.word	0xffffffff


	//   ....[11]....
        /*0058*/ 	.word	0xffffffff


	//   ....[12]....
        /*005c*/ 	.word	0xffffffff


	//   ....[13]....
        /*0060*/ 	.word	0xffffffff


	//   ....[14]....
        /*0064*/ 	.word	0xffffffff


	//   ....[15]....
        /*0068*/ 	.word	0xffffffff


	//   ....[16]....
        /*006c*/ 	.word	0xffffffff


	//   ....[17]....
        /*0070*/ 	.word	0xffffffff


	//   ....[18]....
        /*0074*/ 	.word	0x05000076


	//   ....[19]....
        /*0078*/ 	.word	0x05000076


	//   ....[20]....
        /*007c*/ 	.word	0x05000076


	//   ....[21]....
        /*0080*/ 	.word	0x05000076


	//   ....[22]....
        /*0084*/ 	.word	0x05000076


	//   ....[23]....
        /*0088*/ 	.word	0x05000076


	//   ....[24]....
        /*008c*/ 	.word	0x05000076


	//   ....[25]....
        /*0090*/ 	.word	0x05000076


	//   ....[26]....
        /*0094*/ 	.word	0x05000076


	//   ....[27]....
        /*0098*/ 	.word	0x05000076


	//----- nvinfo : EIATTR_COOP_GROUP_INSTR_OFFSETS
	.align		4
.L_3458:
        /*009c*/ 	.byte	0x04, 0x28
        /*009e*/ 	.short	(.L_3460 - .L_3459)


	//   ....[0]....
.L_3459:
        /*00a0*/ 	.word	0x0000ac90


	//   ....[1]....
        /*00a4*/ 	.word	0x0000acb0


	//   ....[2]....
        /*00a8*/ 	.word	0x0000acd0


	//   ....[3]....
        /*00ac*/ 	.word	0x0000acf0


	//   ....[4]....
        /*00b0*/ 	.word	0x0000ad10


	//   ....[5]....
        /*00b4*/ 	.word	0x0000b050


	//   ....[6]....
        /*00b8*/ 	.word	0x0000b070


	//   ....[7]....
        /*00bc*/ 	.word	0x0000b090


	//   ....[8]....
        /*00c0*/ 	.word	0x0000b0b0


	//   ....[9]....
        /*00c4*/ 	.word	0x0000b0d0


	//   ....[10]....
        /*00c8*/ 	.word	0x0000b220


	//   ....[11]....
        /*00cc*/ 	.word	0x0000b290


	//   ....[12]....
        /*00d0*/ 	.word	0x0000b380


	//   ....[13]....
        /*00d4*/ 	.word	0x0000b390


	//   ....[14]....
        /*00d8*/ 	.word	0x0000b400


	//   ....[15]....
        /*00dc*/ 	.word	0x0000b440


	//   ....[16]....
        /*00e0*/ 	.word	0x0000b4e0


	//   ....[17]....
        /*00e4*/ 	.word	0x0000b500


	//   ....[18]....
        /*00e8*/ 	.word	0x0000be20


	//   ....[19]....
        /*00ec*/ 	.word	0x0000be90


	//   ....[20]....
        /*00f0*/ 	.word	0x0000bf00


	//   ....[21]....
        /*00f4*/ 	.word	0x0000bf70


	//   ....[22]....
        /*00f8*/ 	.word	0x0000bfe0


	//   ....[23]....
        /*00fc*/ 	.word	0x0000c370


	//   ....[24]....
        /*0100*/ 	.word	0x0000c3e0


	//   ....[25]....
        /*0104*/ 	.word	0x0000c450


	//   ....[26]....
        /*0108*/ 	.word	0x0000c4c0


	//   ....[27]....
        /*010c*/ 	.word	0x0000c530


	//----- nvinfo : EIATTR_EXIT_INSTR_OFFSETS
	.align		4
.L_3460:
        /*0110*/ 	.byte	0x04, 0x1c
        /*0112*/ 	.short	(.L_3462 - .L_3461)


	//   ....[0]....
.L_3461:
        /*0114*/ 	.word	0x00000b60


	//   ....[1]....
        /*0118*/ 	.word	0x0000bdc0


	//----- nvinfo : EIATTR_MAX_THREADS
	.align		4
.L_3462:
        /*011c*/ 	.byte	0x04, 0x05
        /*011e*/ 	.short	(.L_3464 - .L_3463)
.L_3463:
        /*0120*/ 	.word	0x00000080
        /*0124*/ 	.word	0x00000001
        /*0128*/ 	.word	0x00000001


	//----- nvinfo : EIATTR_CRS_STACK_SIZE
	.align		4
.L_3464:
        /*012c*/ 	.byte	0x04, 0x1e
        /*012e*/ 	.short	(.L_3466 - .L_3465)
.L_3465:
        /*0130*/ 	.word	0x00000000


	//----- nvinfo : EIATTR_CBANK_PARAM_SIZE
	.align		4
.L_3466:
        /*0134*/ 	.byte	0x03, 0x19
        /*0136*/ 	.short	0x00e8


	//----- nvinfo : EIATTR_PARAM_CBANK
	.align		4
        /*0138*/ 	.byte	0x04, 0x0a
        /*013a*/ 	.short	(.L_3468 - .L_3467)
	.align		4
.L_3467:
        /*013c*/ 	.word	index@(.nv.constant0._ZN10layer_norm13ln_fwd_kernelINS_13Kernel_traitsI6__halfffffjLj3072ELj1ELj1ELj4ELj16ENS_18Kernel_traits_baseILj3072ES2_ffffjLj128EEEEELb1ELb0ELb1ELb0EEEvNS_9FwdParamsE)
        /*0140*/ 	.short	0x0210
        /*0142*/ 	.short	0x00e8


	//----- nvinfo : EIATTR_SW_WAR
	.align		4
.L_3468:
        /*0144*/ 	.byte	0x04, 0x36
        /*0146*/ 	.short	(.L_3470 - .L_3469)
.L_3469:
        /*0148*/ 	.word	0x00000008
.L_3470:


//--------------------- .nv.info._ZN10layer_norm13ln_fwd_kernelINS_13Kernel_traitsI6__halfffffjLj3072ELj1ELj1ELj4ELj16ENS_18Kernel_traits_baseILj3072ES2_ffffjLj128EEEEELb1ELb0ELb1ELb1EEEvNS_9FwdParamsE --------------------------
	.section	.nv.info._ZN10layer_norm13ln_fwd_kernelINS_13Kernel_traitsI6__halfffffjLj3072ELj1ELj1ELj4ELj16ENS_18Kernel_traits_baseILj3072ES2_ffffjLj128EEEEELb1ELb0ELb1ELb1EEEvNS_9FwdParamsE,"",@"SHT_CUDA_INFO"
	.sectionflags	@""
	.align	4


	//----- nvinfo : EIATTR_CUDA_API_VERSION
	.align		4
        /*0000*/ 	.byte	0x04, 0x37
        /*0002*/ 	.short	(.L_3472 - .L_3471)
.L_3471:
        /*0004*/ 	.word	0x00000082


	//----- nvinfo : EIATTR_KPARAM_INFO
	.align		4
.L_3472:
        /*0008*/ 	.byte	0x04, 0x17
        /*000a*/ 	.short	(.L_3474 - .L_3473)
.L_3473:
        /*000c*/ 	.word	0x00000000
        /*0010*/ 	.short	0x0000
        /*0012*/ 	.short	0x0000
        /*0014*/ 	.byte	0x00, 0xf0, 0xa1, 0x03


	//----- nvinfo : EIATTR_SPARSE_MMA_MASK
	.align		4
.L_3474:
        /*0018*/ 	.byte	0x03, 0x50
        /*001a*/ 	.short	0x0000


	//----- nvinfo : EIATTR_MAXREG_COUNT
	.align		4
        /*001c*/ 	.byte	0x03, 0x1b
        /*001e*/ 	.short	0x00ff


	//----- nvinfo : EIATTR_NUM_BARRIERS
	.align		4
        /*0020*/ 	.byte	0x02, 0x4c
        /*0022*/ 	.byte	0x01
	.zero		1


	//----- nvinfo : EIATTR_MERCURY_ISA_VERSION
	.align		4
        /*0024*/ 	.byte	0x03, 0x5f
        /*0026*/ 	.short	0x0101


	//----- nvinfo : EIATTR_COOP_GROUP_MASK_REGIDS
	.align		4
        /*0028*/ 	.byte	0x04, 0x29
        /*002a*/ 	.short	(.L_3476 - .L_3475)


	//   ....[0]....
.L_3475:
        /*002c*/ 	.word	0xffffffff


	//   ....[1]....
        /*0030*/ 	.word	0xffffffff


	//   ....[2]....
        /*0034*/ 	.word	0xffffffff


	//   ....[3]....
        /*0038*/ 	.word	0xffffffff


	//   ....[4]....
        /*003c*/ 	.word	0xffffffff


	//   ....[5]....
        /*0040*/ 	.word	0xffffffff


	//   ....[6]....
        /*0044*/ 	.word	0xffffffff


	//   ....[7]....
        /*0048*/ 	.word	0xffffffff


	//   ....[8]....
        /*004c*/ 	.word	0xffffffff


	//   ....[9]....
        /*0050*/ 	.word	0xffffffff


	//   ....[10]....
        /*0054*/ 	.word	0xffffffff


	//   ....[11]....
        /*0058*/ 	.word	0xffffffff


	//   ....[12]....
        /*005c*/ 	.word	0xffffffff


	//   ....[13]....
        /*0060*/ 	.word	0xffffffff


	//   ....[14]....
        /*0064*/ 	.word	0xffffffff


	//   ....[15]....
        /*0068*/ 	.word	0xffffffff


	//   ....[16]....
        /*006c*/ 	.word	0xffffffff


	//   ....[17]....
        /*0070*/ 	.word	0xffffffff


	//   ....[18]....
        /*0074*/ 	.word	0x0500006d


	//   ....[19]....
        /*0078*/ 	.word	0x0500006d


	//   ....[20]....
        /*007c*/ 	.word	0x0500006d


	//   ....[21]....
        /*0080*/ 	.word	0x0500006d


	//   ....[22]....
        /*0084*/ 	.word	0x0500006d


	//   ....[23]....
        /*0088*/ 	.word	0x0500006d


	//   ....[24]....
        /*008c*/ 	.word	0x0500006d


	//   ....[25]....
        /*0090*/ 	.word	0x0500006d


	//   ....[26]....
        /*0094*/ 	.word	0x0500006d


	//   ....[27]....
        /*0098*/ 	.word	0x0500006d


	//----- nvinfo : EIATTR_COOP_GROUP_INSTR_OFFSETS
	.align		4
.L_3476:
        /*009c*/ 	.byte	0x04, 0x28
        /*009e*/ 	.short	(.L_3478 - .L_3477)


	//   ....[0]....
.L_3477:
        /*00a0*/ 	.word	0x0000a2e0


	//   ....[1]....
        /*00a4*/ 	.word	0x0000a300


	//   ....[2]....
        /*00a8*/ 	.word	0x0000a320


	//   ....[3]....
        /*00ac*/ 	.word	0x0000a340


	//   ....[4]....
        /*00b0*/ 	.word	0x0000a360


	//   ....[5]....
        /*00b4*/ 	.word	0x0000a690


	//   ....[6]....
        /*00b8*/ 	.word	0x0000a6b0


	//   ....[7]....
        /*00bc*/ 	.word	0x0000a6d0


	//   ....[8]....
        /*00c0*/ 	.word	0x0000a6f0


	//   ....[9]....
        /*00c4*/ 	.word	0x0000a710


	//   ....[10]....
        /*00c8*/ 	.word	0x0000a890


	//   ....[11]....
        /*00cc*/ 	.word	0x0000a8e0


	//   ....[12]....
        /*00d0*/ 	.word	0x0000a900


	//   ....[13]....
        /*00d4*/ 	.word	0x0000a910


	//   ....[14]....
        /*00d8*/ 	.word	0x0000a9d0


	//   ....[15]....
        /*00dc*/ 	.word	0x0000aa00


	//   ....[16]....
        /*00e0*/ 	.word	0x0000aaa0


	//   ....[17]....
        /*00e4*/ 	.word	0x0000aad0


	//   ....[18]....
        /*00e8*/ 	.word	0x0000b280


	//   ....[19]....
        /*00ec*/ 	.word	0x0000b2f0


	//   ....[20]....
        /*00f0*/ 	.word	0x0000b360


	//   ....[21]....
        /*00f4*/ 	.word	0x0000b3d0


	//   ....[22]....
        /*00f8*/ 	.word	0x0000b440


	//   ....[23]....
        /*00fc*/ 	.word	0x0000b7c0


	//   ....[24]....
        /*0100*/ 	.word	0x0000b830


	//   ....[25]....
        /*0104*/ 	.word	0x0000b8a0


	//   ....[26]....
        /*0108*/ 	.word	0x0000b910


	//   ....[27]....
        /*010c*/ 	.word	0x0000b980


	//----- nvinfo : EIATTR_EXIT_INSTR_OFFSETS
	.align		4
.L_3478:
        /*0110*/ 	.byte	0x04, 0x1c
        /*0112*/ 	.short	(.L_3480 - .L_3479)


	//   ....[0]....
.L_3479:
        /*0114*/ 	.word	0x000005f0


	//   ....[1]....
        /*0118*/ 	.word	0x0000b220


	//----- nvinfo : EIATTR_MAX_THREADS
	.align		4
.L_3480:
        /*011c*/ 	.byte	0x04, 0x05
        /*011e*/ 	.short	(.L_3482 - .L_3481)
.L_3481:
        /*0120*/ 	.word	0x00000080
        /*0124*/ 	.word	0x00000001
        /*0128*/ 	.word	0x00000001


	//----- nvinfo : EIATTR_CRS_STACK_SIZE
	.align		4
.L_3482:
        /*012c*/ 	.byte	0x04, 0x1e
        /*012e*/ 	.short	(.L_3484 - .L_3483)
.L_3483:
        /*0130*/ 	.word	0x00000000


	//----- nvinfo : EIATTR_CBANK_PARAM_SIZE
	.align		4
.L_3484:
        /*0134*/ 	.byte	0x03, 0x19
        /*0136*/ 	.short	0x00e8


	//----- nvinfo : EIATTR_PARAM_CBANK
	.align		4
        /*0138*/ 	.byte	0x04, 0x0a
        /*013a*/ 	.short	(.L_3486 - .L_3485)
	.align		4
.L_3485:
        /*013c*/ 	.word	index@(.nv.constant0._ZN10layer_norm13ln_fwd_kernelINS_13Kernel_traitsI6__halfffffjLj3072ELj1ELj1ELj4ELj16ENS_18Kernel_traits_baseILj3072ES2_ffffjLj128EEEEELb1ELb0ELb1ELb1EEEvNS_9FwdParamsE)
        /*0140*/ 	.short	0x0210
        /*0142*/ 	.short	0x00e8


	//----- nvinfo : EIATTR_SW_WAR
	.align		4
.L_3486:
        /*0144*/ 	.byte	0x04, 0x36
        /*0146*/ 	.short	(.L_3488 - .L_3487)
.L_3487:
        /*0148*/ 	.word	0x00000008
.L_3488:


//--------------------- .nv.info._ZN10layer_norm13ln_fwd_kernelINS_13Kernel_traitsI6__halfffffjLj3072ELj1ELj1ELj4ELj16ENS_18Kernel_traits_baseILj3072ES2_ffffjLj128EEEEELb1ELb1ELb0ELb0EEEvNS_9FwdParamsE --------------------------
	.section	.nv.info._ZN10layer_norm13ln_fwd_kernelINS_13Kernel_traitsI6__halfffffjLj3072ELj1ELj1ELj4ELj16ENS_18Kernel_traits_baseILj3072ES2_ffffjLj128EEEEELb1ELb1ELb0ELb0EEEvNS_9FwdParamsE,"",@"SHT_CUDA_INFO"
	.sectionflags	@""
	.align	4


	//----- nvinfo : EIATTR_CUDA_API_VERSION
	.align		4
        /*0000*/ 	.byte	0x04, 0x37
        /*0002*/ 	.short	(.L_3490 - .L_3489)
.L_3489:
        /*0004*/ 	.word	0x00000082


	//----- nvinfo : EIATTR_KPARAM_INFO
	.align		4
.L_3490:
        /*0008*/ 	.byte	0x04, 0x17
        /*000a*/ 	.short	(.L_3492 - .L_3491)
.L_3491:
        /*000c*/ 	.word	0x00000000
        /*0010*/ 	.short	0x0000
        /*0012*/ 	.short	0x0000
        /*0014*/ 	.byte	0x00, 0xf0, 0xa1, 0x03


	//----- nvinfo : EIATTR_SPARSE_MMA_MASK
	.align		4
.L_3492:
        /*0018*/ 	.byte	0x03, 0x50
        /*001a*/ 	.short	0x0000


	//----- nvinfo : EIATTR_MAXREG_COUNT
	.align		4
        /*001c*/ 	.byte	0x03, 0x1b
        /*001e*/ 	.short	0x00ff


	//----- nvinfo : EIATTR_NUM_BARRIERS
	.align		4
        /*0020*/ 	.byte	0x02, 0x4c
        /*0022*/ 	.byte	0x01
	.zero		1


	//----- nvinfo : EIATTR_MERCURY_ISA_VERSION
	.align		4
        /*0024*/ 	.byte	0x03, 0x5f
        /*0026*/ 	.short	0x0101


	//----- nvinfo : EIATTR_COOP_GROUP_MASK_REGIDS
	.align		4
        /*0028*/ 	.byte	0x04, 0x29
        /*002a*/ 	.short	(.L_3494 - .L_3493)


	//   ....[0]....
.L_3493:
        /*002c*/ 	.word	0xffffffff


	//   ....[1]....
        /*0030*/ 	.word	0xffffffff


	//   ....[2]....
        /*0034*/ 	.word	0xffffffff


	//   ....[3]....
        /*0038*/ 	.word	0xffffffff


	//   ....[4]....
        /*003c*/ 	.word	0xffffffff


	//   ....[5]....
        /*0040*/ 	.word	0xffffffff


	//   ....[6]....
        /*0044*/ 	.word	0xffffffff


	//   ....[7]....
        /*0048*/ 	.word	0xffffffff


	//   ....[8]....
        /*004c*/ 	.word	0xffffffff


	//   ....[9]....
        /*0050*/ 	.word	0xffffffff


	//   ....[10]....
        /*0054*/ 	.word	0xffffffff


	//   ....[11]....
        /*0058*/ 	.word	0xffffffff


	//   ....[12]....
        /*005c*/ 	.word	0xffffffff


	//   ....[13]....
        /*0060*/ 	.word	0xffffffff


	//   ....[14]....
        /*0064*/ 	.word	0xffffffff


	//   ....[15]....
        /*0068*/ 	.word	0xffffffff


	//   ....[16]....
        /*006c*/ 	.word	0xffffffff


	//   ....[17]....
        /*0070*/ 	.word	0xffffffff


	//   ....[18]....
        /*0074*/ 	.word	0x05000083


	//   ....[19]....
        /*0078*/ 	.word	0x05000083


	//   ....[20]....
        /*007c*/ 	.word	0x05000083


	//   ....[21]....
        /*0080*/ 	.word	0x05000083


	//   ....[22]....
        /*0084*/ 	.word	0x05000083


	//   ....[23]....
        /*0088*/ 	.word	0x05000083


	//   ....[24]....
        /*008c*/ 	.word	0x05000083


	//   ....[25]....
        /*0090*/ 	.word	0x05000083


	//   ....[26]....
        /*0094*/ 	.word	0x05000083


	//   ....[27]....
        /*0098*/ 	.word	0x05000083


	//----- nvinfo : EIATTR_COOP_GROUP_INSTR_OFFSETS
	.align		4
.L_3494:
        /*009c*/ 	.byte	0x04, 0x28
        /*009e*/ 	.short	(.L_3496 - .L_3495)


	//   ....[0]....
.L_3495:
        /*00a0*/ 	.word	0x0000a440


	//   ....[1]....
        /*00a4*/ 	.word	0x0000a460


	//   ....[2]....
        /*00a8*/ 	.word	0x0000a480


	//   ....[3]....
        /*00ac*/ 	.word	0x0000a4a0


	//   ....[4]....
        /*00b0*/ 	.word	0x0000a4c0


	//   ....[5]....
        /*00b4*/ 	.word	0x0000a800


	//   ....[6]....
        /*00b8*/ 	.word	0x0000a820


	//   ....[7]....
        /*00bc*/ 	.word	0x0000a840


	//   ....[8]....
        /*00c0*/ 	.word	0x0000a860


	//   ....[9]....
        /*00c4*/ 	.word	0x0000a880


	//   ....[10]....
        /*00c8*/ 	.word	0x0000aa20


	//   ....[11]....
        /*00cc*/ 	.word	0x0000aa30


	//   ....[12]....
        /*00d0*/ 	.word	0x0000aab0


	//   ....[13]....
        /*00d4*/ 	.word	0x0000aad0


	//   ....[14]....
        /*00d8*/ 	.word	0x0000ab70


	//   ....[15]....
        /*00dc*/ 	.word	0x0000abe0


	//   ....[16]....
        /*00e0*/ 	.word	0x0000ac00


	//   ....[17]....
        /*00e4*/ 	.word	0x0000ac40


	//   ....[18]....
        /*00e8*/ 	.word	0x0000b530


	//   ....[19]....
        /*00ec*/ 	.word	0x0000b5a0


	//   ....[20]....
        /*00f0*/ 	.word	0x0000b610


	//   ....[21]....
        /*00f4*/ 	.word	0x0000b680


	//   ....[22]....
        /*00f8*/ 	.word	0x0000b6f0


	//   ....[23]....
        /*00fc*/ 	.word	0x0000ba80


	//   ....[24]....
        /*0100*/ 	.word	0x0000baf0


	//   ....[25]....
        /*0104*/ 	.word	0x0000bb60


	//   ....[26]....
        /*0108*/ 	.word	0x0000bbd0


	//   ....[27]....
        /*010c*/ 	.word	0x0000bc40


	//----- nvinfo : EIATTR_EXIT_INSTR_OFFSETS
	.align		4
.L_3496:
        /*0110*/ 	.byte	0x04, 0x1c
        /*0112*/ 	.short	(.L_3498 - .L_3497)


	//   ....[0]....
.L_3497:
        /*0114*/ 	.word	0x00000cd0


	//   ....[1]....
        /*0118*/ 	.word	0x0000b4d0


	//----- nvinfo : EIATTR_MAX_THREADS
	.align		4
.L_3498:
        /*011c*/ 	.byte	0x04, 0x05
        /*011e*/ 	.short	(.L_3500 - .L_3499)
.L_3499:
        /*0120*/ 	.word	0x00000080
        /*0124*/ 	.word	0x00000001
        /*0128*/ 	.word	0x00000001


	//----- nvinfo : EIATTR_CRS_STACK_SIZE
	.align		4
.L_3500:
        /*012c*/ 	.byte	0x04, 0x1e
        /*012e*/ 	.short	(.L_3502 - .L_3501)
.L_3501:
        /*0130*/ 	.word	0x00000000


	//----- nvinfo : EIATTR_CBANK_PARAM_SIZE
	.align		4
.L_3502:
        /*0134*/ 	.byte	0x03, 0x19
        /*0136*/ 	.short	0x00e8


	//----- nvinfo : EIATTR_PARAM_CBANK
	.align		4
        /*0138*/ 	.byte	0x04, 0x0a
        /*013a*/ 	.short	(.L_3504 - .L_3503)
	.align		4
.L_3503:
        /*013c*/ 	.word	index@(.nv.constant0._ZN10layer_norm13ln_fwd_kernelINS_13Kernel_traitsI6__halfffffjLj3072ELj1ELj1ELj4ELj16ENS_18Kernel_traits_baseILj3072ES2_ffffjLj128EEEEELb1ELb1ELb0ELb0EEEvNS_9FwdParamsE)
        /*0140*/ 	.short	0x0210
        /*0142*/ 	.short	0x00e8


	//----- nvinfo : EIATTR_SW_WAR
	.align		4
.L_3504:
        /*0144*/ 	.byte	0x04, 0x36
        /*0146*/ 	.short	(.L_3506 - .L_3505)
.L_3505:
        /*0148*/ 	.word	0x00000008
.L_3506:


//--------------------- .nv.info._ZN10layer_norm13ln_fwd_kernelINS_13Kernel_traitsI6__halfffffjLj3072ELj1ELj1ELj4ELj16ENS_18Kernel_traits_baseILj3072ES2_ffffjLj128EEEEELb1ELb1ELb0ELb1EEEvNS_9FwdParamsE --------------------------
	.section	.nv.info._ZN10layer_norm13ln_fwd_kernelINS_13Kernel_traitsI6__halfffffjLj3072ELj1ELj1ELj4ELj16ENS_18Kernel_traits_baseILj3072ES2_ffffjLj128EEEEELb1ELb1ELb0ELb1EEEvNS_9FwdParamsE,"",@"SHT_CUDA_INFO"
	.sectionflags	@""
	.align	4


	//----- nvinfo : EIATTR_CUDA_API_VERSION
	.align		4
        /*0000*/ 	.byte	0x04, 0x37
        /*0002*/ 	.short	(.L_3508 - .L_3507)
.L_3507:
        /*0004*/ 	.word	0x00000082


	//----- nvinfo : EIATTR_KPARAM_INFO
	.align		4
.L_3508:
        /*0008*/ 	.byte	0x04, 0x17
        /*000a*/ 	.short	(.L_3510 - .L_3509)
.L_3509:
        /*000c*/ 	.word	0x00000000
        /*0010*/ 	.short	0x0000
        /*0012*/ 	.short	0x0000
        /*0014*/ 	.byte	0x00, 0xf0, 0xa1, 0x03


	//----- nvinfo : EIATTR_SPARSE_MMA_MASK
	.align		4
.L_3510:
        /*0018*/ 	.byte	0x03, 0x50
        /*001a*/ 	.short	0x0000


	//----- nvinfo : EIATTR_MAXREG_COUNT
	.align		4
        /*001c*/ 	.byte	0x03, 0x1b
        /*001e*/ 	.short	0x00ff


	//----- nvinfo : EIATTR_NUM_BARRIERS
	.align		4
        /*0020*/ 	.byte	0x02, 0x4c
        /*0022*/ 	.byte	0x01
	.zero		1


	//----- nvinfo : EIATTR_MERCURY_ISA_VERSION
	.align		4
        /*0024*/ 	.byte	0x03, 0x5f
        /*0026*/ 	.short	0x0101


	//----- nvinfo : EIATTR_COOP_GROUP_MASK_REGIDS
	.align		4
        /*0028*/ 	.byte	0x04, 0x29
        /*002a*/ 	.short	(.L_3512 - .L_3511)


	//   ....[0]....
.L_3511:
        /*002c*/ 	.word	0xffffffff


	//   ....[1]....
        /*0030*/ 	.word	0xffffffff


	//   ....[2]....
        /*0034*/ 	.word	0xffffffff


	//   ....[3]....
        /*0038*/ 	.word	0xffffffff


	//   ....[4]....
        /*003c*/ 	.word	0xffffffff


	//   ....[5]....
        /*0040*/ 	.word	0xffffffff


	//   ....[6]....
        /*0044*/ 	.word	0xffffffff


	//   ....[7]....
        /*0048*/ 	.word	0xffffffff


	//   ....[8]....
        /*004c*/ 	.word	0xffffffff


	//   ....[9]....
        /*0050*/ 	.word	0xffffffff


	//   ....[10]....
        /*0054*/ 	.word	0xffffffff


	//   ....[11]....
        /*0058*/ 	.word	0xffffffff


	//   ....[12]....
        /*005c*/ 	.word	0xffffffff


	//   ....[13]....
        /*0060*/ 	.word	0xffffffff


	//   ....[14]....
        /*0064*/ 	.word	0xffffffff


	//   ....[15]....
        /*0068*/ 	.word	0xffffffff


	//   ....[16]....
        /*006c*/ 	.word	0xffffffff


	//   ....[17]....
        /*0070*/ 	.word	0xffffffff


	//   ....[18]....
        /*0074*/ 	.word	0x0500007b


	//   ....[19]....
        /*0078*/ 	.word	0x0500007b


	//   ....[20]....
        /*007c*/ 	.word	0x0500007b


	//   ....[21]....
        /*0080*/ 	.word	0x0500007b


	//   ....[22]....
        /*0084*/ 	.word	0x0500007b


	//   ....[23]....
        /*0088*/ 	.word	0x0500007b


	//   ....[24]....
        /*008c*/ 	.word	0x0500007b


	//   ....[25]....
        /*0090*/ 	.word	0x0500007b


	//   ....[26]....
        /*0094*/ 	.word	0x0500007b


	//   ....[27]....
        /*0098*/ 	.word	0x0500007b


	//----- nvinfo : EIATTR_COOP_GROUP_INSTR_OFFSETS
	.align		4
.L_3512:
        /*009c*/ 	.byte	0x04, 0x28
        /*009e*/ 	.short	(.L_3514 - .L_3513)


	//   ....[0]....
.L_3513:
        /*00a0*/ 	.word	0x00009710


	//   ....[1]....
        /*00a4*/ 	.word	0x00009730


	//   ....[2]....
        /*00a8*/ 	.word	0x00009750


	//   ....[3]....
        /*00ac*/ 	.word	0x00009770


	//   ....[4]....
        /*00b0*/ 	.word	0x00009790


	//   ....[5]....
        /*00b4*/ 	.word	0x00009ac0


	//   ....[6]....
        /*00b8*/ 	.word	0x00009ae0


	//   ....[7]....
        /*00bc*/ 	.word	0x00009b00


	//   ....[8]....
        /*00c0*/ 	.word	0x00009b20


	//   ....[9]....
        /*00c4*/ 	.word	0x00009b40


	//   ....[10]....
        /*00c8*/ 	.word	0x00009ca0


	//   ....[11]....
        /*00cc*/ 	.word	0x00009d10


	//   ....[12]....
        /*00d0*/ 	.word	0x00009d30


	//   ....[13]....
        /*00d4*/ 	.word	0x00009d40


	//   ....[14]....
        /*00d8*/ 	.word	0x00009df0


	//   ....[15]....
        /*00dc*/ 	.word	0x00009e30


	//   ....[16]....
        /*00e0*/ 	.word	0x00009ed0


	//   ....[17]....
        /*00e4*/ 	.word	0x00009f00


	//   ....[18]....
        /*00e8*/ 	.word	0x0000a5d0


	//   ....[19]....
        /*00ec*/ 	.word	0x0000a640


	//   ....[20]....
        /*00f0*/ 	.word	0x0000a6b0


	//   ....[21]....
        /*00f4*/ 	.word	0x0000a720


	//   ....[22]....
        /*00f8*/ 	.word	0x0000a790


	//   ....[23]....
        /*00fc*/ 	.word	0x0000ab10


	//   ....[24]....
        /*0100*/ 	.word	0x0000ab80


	//   ....[25]....
        /*0104*/ 	.word	0x0000abf0


	//   ....[26]....
        /*0108*/ 	.word	0x0000ac60


	//   ....[27]....
        /*010c*/ 	.word	0x0000acd0


	//----- nvinfo : EIATTR_EXIT_INSTR_OFFSETS
	.align		4
.L_3514:
        /*0110*/ 	.byte	0x04, 0x1c
        /*0112*/ 	.short	(.L_3516 - .L_3515)


	//   ....[0]....
.L_3515:
        /*0114*/ 	.word	0x00000630


	//   ....[1]....
        /*0118*/ 	.word	0x0000a570


	//----- nvinfo : EIATTR_MAX_THREADS
	.align		4
.L_3516:
        /*011c*/ 	.byte	0x04, 0x05
        /*011e*/ 	.short	(.L_3518 - .L_3517)
.L_3517:
        /*0120*/ 	.word	0x00000080
        /*0124*/ 	.word	0x00000001
        /*0128*/ 	.word	0x00000001


	//----- nvinfo : EIATTR_CRS_STACK_SIZE
	.align		4
.L_3518:
        /*012c*/ 	.byte	0x04, 0x1e
        /*012e*/ 	.short	(.L_3520 - .L_3519)
.L_3519:
        /*0130*/ 	.word	0x00000000


	//----- nvinfo : EIATTR_CBANK_PARAM_SIZE
	.align		4
.L_3520:
        /*0134*/ 	.byte	0x03, 0x19
        /*0136*/ 	.short	0x00e8


	//----- nvinfo : EIATTR_PARAM_CBANK
	.align		4
        /*0138*/ 	.byte	0x04, 0x0a
        /*013a*/ 	.short	(.L_3522 - .L_3521)
	.align		4
.L_3521:
        /*013c*/ 	.word	index@(.nv.constant0._ZN10layer_norm13ln_fwd_kernelINS_13Kernel_traitsI6__halfffffjLj3072ELj1ELj1ELj4ELj16ENS_18Kernel_traits_baseILj3072ES2_ffffjLj128EEEEELb1ELb1ELb0ELb1EEEvNS_9FwdParamsE)
        /*0140*/ 	.short	0x0210
        /*0142*/ 	.short	0x00e8


	//----- nvinfo : EIATTR_SW_WAR
	.align		4
.L_3522:
        /*0144*/ 	.byte	0x04, 0x36
        /*0146*/ 	.short	(.L_3524 - .L_3523)
.L_3523:
        /*0148*/ 	.word	0x00000008
.L_3524:


//--------------------- .nv.info._ZN10layer_norm13ln_fwd_kernelINS_13Kernel_traitsI6__halfffffjLj3072ELj1ELj1ELj4ELj16ENS_18Kernel_traits_baseILj3072ES2_ffffjLj128EEEEELb1ELb1ELb1ELb0EEEvNS_9FwdParamsE --------------------------
	.section	.nv.info._ZN10layer_norm13ln_fwd_kernelINS_13Kernel_traitsI6__halfffffjLj3072ELj1ELj1ELj4ELj16ENS_18Kernel_traits_baseILj3072ES2_ffffjLj128EEEEELb1ELb1ELb1ELb0EEEvNS_9FwdParamsE,"",@"SHT_CUDA_INFO"
	.sectionflags	@""
	.align	4


	//----- nvinfo : EIATTR_CUDA_API_VERSION
	.align		4
        /*0000*/ 	.byte	0x04, 0x37
        /*0002*/ 	.short	(.L_3526 - .L_3525)
.L_3525:
        /*0004*/ 	.word	0x00000082


	//----- nvinfo : EIATTR_KPARAM_INFO
	.align		4
.L_3526:
        /*0008*/ 	.byte	0x04, 0x17
        /*000a*/ 	.short	(.L_3528 - .L_3527)
.L_3527:
        /*000c*/ 	.word	0x00000000
        /*0010*/ 	.short	0x0000
        /*0012*/ 	.short	0x0000
        /*0014*/ 	.byte	0x00, 0xf0, 0xa1, 0x03


	//----- nvinfo : EIATTR_SPARSE_MMA_MASK
	.align		4
.L_3528:
        /*0018*/ 	.byte	0x03, 0x50
        /*001a*/ 	.short	0x0000


	//----- nvinfo : EIATTR_MAXREG_COUNT
	.align		4
        /*001c*/ 	.byte	0x03, 0x1b
        /*001e*/ 	.short	0x00ff


	//----- nvinfo : EIATTR_NUM_BARRIERS
	.align		4
        /*0020*/ 	.byte	0x02, 0x4c
        /*0022*/ 	.byte	0x01
	.zero		1


	//----- nvinfo : EIATTR_MERCURY_ISA_VERSION
	.align		4
        /*0024*/ 	.byte	0x03, 0x5f
        /*0026*/ 	.short	0x0101


	//----- nvinfo : EIATTR_COOP_GROUP_MASK_REGIDS
	.align		4
        /*0028*/ 	.byte	0x04, 0x29
        /*002a*/ 	.short	(.L_3530 - .L_3529)


	//   ....[0]....
.L_3529:
        /*002c*/ 	.word	0xffffffff


	//   ....[1]....
        /*0030*/ 	.word	0xffffffff


	//   ....[2]....
        /*0034*/ 	.word	0xffffffff


	//   ....[3]....
        /*0038*/ 	.word	0xffffffff


	//   ....[4]....
        /*003c*/ 	.word	0xffffffff


	//   ....[5]....
        /*0040*/ 	.word	0xffffffff


	//   ....[6]....
        /*0044*/ 	.word	0xffffffff


	//   ....[7]....
        /*0048*/ 	.word	0xffffffff


	//   ....[8]....
        /*004c*/ 	.word	0xffffffff


	//   ....[9]....
        /*0050*/ 	.word	0xffffffff


	//   ....[10]....
        /*0054*/ 	.word	0xffffffff


	//   ....[11]....
        /*0058*/ 	.word	0xffffffff


	//   ....[12]....
        /*005c*/ 	.word	0xffffffff


	//   ....[13]....
        /*0060*/ 	.word	0xffffffff


	//   ....[14]....
        /*0064*/ 	.word	0xffffffff


	//   ....[15]....
        /*0068*/ 	.word	0xffffffff


	//   ....[16]....
        /*006c*/ 	.word	0xffffffff


	//   ....[17]....
        /*0070*/ 	.word	0xffffffff


	//   ....[18]....
        /*0074*/ 	.word	0x0500008e


	//   ....[19]....
        /*0078*/ 	.word	0x0500008e


	//   ....[20]....
        /*007c*/ 	.word	0x0500008e


	//   ....[21]....
        /*0080*/ 	.word	0x0500008e


	//   ....[22]....
        /*0084*/ 	.word	0x0500008e


	//   ....[23]....
        /*0088*/ 	.word	0x0500008e


	//   ....[24]....
        /*008c*/ 	.word	0x0500008e


	//   ....[25]....
        /*0090*/ 	.word	0x0500008e


	//   ....[26]....
        /*0094*/ 	.word	0x0500008e


	//   ....[27]....
        /*0098*/ 	.word	0x0500008e


	//----- nvinfo : EIATTR_COOP_GROUP_INSTR_OFFSETS
	.align		4
.L_3530:
        /*009c*/ 	.byte	0x04, 0x28
        /*009e*/ 	.short	(.L_3532 - .L_3531)


	//   ....[0]....
.L_3531:
        /*00a0*/ 	.word	0x0000b2b0


	//   ....[1]....
        /*00a4*/ 	.word	0x0000b2d0


	//   ....[2]....
        /*00a8*/ 	.word	0x0000b2f0


	//   ....[3]....
        /*00ac*/ 	.word	0x0000b310


	//   ....[4]....
        /*00b0*/ 	.word	0x0000b330


	//   ....[5]....
        /*00b4*/ 	.word	0x0000b670


	//   ....[6]....
        /*00b8*/ 	.word	0x0000b690


	//   ....[7]....
        /*00bc*/ 	.word	0x0000b6b0


	//   ....[8]....
        /*00c0*/ 	.word	0x0000b6d0


	//   ....[9]....
        /*00c4*/ 	.word	0x0000b6f0


	//   ....[10]....
        /*00c8*/ 	.word	0x0000b840


	//   ....[11]....
        /*00cc*/ 	.word	0x0000b8b0


	//   ....[12]....
        /*00d0*/ 	.word	0x0000b9a0


	//   ....[13]....
        /*00d4*/ 	.word	0x0000ba00


	//   ....[14]....
        /*00d8*/ 	.word	0x0000ba90


	//   ....[15]....
        /*00dc*/ 	.word	0x0000bae0


	//   ....[16]....
        /*00e0*/ 	.word	0x0000bb30


	//   ....[17]....
        /*00e4*/ 	.word	0x0000bb60


	//   ....[18]....
        /*00e8*/ 	.word	0x0000c440


	//   ....[19]....
        /*00ec*/ 	.word	0x0000c4b0


	//   ....[20]....
        /*00f0*/ 	.word	0x0000c520


	//   ....[21]....
        /*00f4*/ 	.word	0x0000c590


	//   ....[22]....
        /*00f8*/ 	.word	0x0000c600


	//   ....[23]....
        /*00fc*/ 	.word	0x0000c990


	//   ....[24]....
        /*0100*/ 	.word	0x0000ca00


	//   ....[25]....
        /*0104*/ 	.word	0x0000ca70


	//   ....[26]....
        /*0108*/ 	.word	0x0000cae0


	//   ....[27]....
        /*010c*/ 	.word	0x0000cb50


	//----- nvinfo : EIATTR_EXIT_INSTR_OFFSETS
	.align		4
.L_3532:
        /*0110*/ 	.byte	0x04, 0x1c
        /*0112*/ 	.short	(.L_3534 - .L_3533)


	//   ....[0]....
.L_3533:
        /*0114*/ 	.word	0x00000ce0


	//   ....[1]....
        /*0118*/ 	.word	0x0000c3e0


	//----- nvinfo : EIATTR_MAX_THREADS
	.align		4
.L_3534:
        /*011c*/ 	.byte	0x04, 0x05
        /*011e*/ 	.short	(.L_3536 - .L_3535)
.L_3535:
        /*0120*/ 	.word	0x00000080
        /*0124*/ 	.word	0x00000001
        /*0128*/ 	.word	0x00000001


	//----- nvinfo : EIATTR_CRS_STACK_SIZE
	.align		4
.L_3536:
        /*012c*/ 	.byte	0x04, 0x1e
        /*012e*/ 	.short	(.L_3538 - .L_3537)
.L_3537:
        /*0130*/ 	.word	0x00000000


	//----- nvinfo : EIATTR_CBANK_PARAM_SIZE
	.align		4
.L_3538:
        /*0134*/ 	.byte	0x03, 0x19
        /*0136*/ 	.short	0x00e8


	//----- nvinfo : EIATTR_PARAM_CBANK
	.align		4
        /*0138*/ 	.byte	0x04, 0x0a
        /*013a*/ 	.short	(.L_3540 - .L_3539)
	.align		4
.L_3539:
        /*013c*/ 	.word	index@(.nv.constant0._ZN10layer_norm13ln_fwd_kernelINS_13Kernel_traitsI6__halfffffjLj3072ELj1ELj1ELj4ELj16ENS_18Kernel_traits_baseILj3072ES2_ffffjLj128EEEEELb1ELb1ELb1ELb0EEEvNS_9FwdParamsE)
        /*0140*/ 	.short	0x0210
        /*0142*/ 	.short	0x00e8


	//----- nvinfo : EIATTR_SW_WAR
	.align		4
.L_3540:
        /*0144*/ 	.byte	0x04, 0x36
        /*0146*/ 	.short	(.L_3542 - .L_3541)
.L_3541:
        /*0148*/ 	.word	0x00000008
.L_3542:


//--------------------- .nv.info._ZN10layer_norm13ln_fwd_kernelINS_13Kernel_traitsI6__halfffffjLj3072ELj1ELj1ELj4ELj16ENS_18Kernel_traits_baseILj3072ES2_ffffjLj128EEEEELb1ELb1ELb1ELb1EEEvNS_9FwdParamsE --------------------------
	.section	.nv.info._ZN10layer_norm13ln_fwd_kernelINS_13Kernel_traitsI6__halfffffjLj3072ELj1ELj1ELj4ELj16ENS_18Kernel_traits_baseILj3072ES2_ffffjLj128EEEEELb1ELb1ELb1ELb1EEEvNS_9FwdParamsE,"",@"SHT_CUDA_INFO"
	.sectionflags	@""
	.align	4


	//----- nvinfo : EIATTR_CUDA_API_VERSION
	.align		4
        /*0000*/ 	.byte	0x04, 0x37
        /*0002*/ 	.short	(.L_3544 - .L_3543)
.L_3543:
        /*0004*/ 	.word	0x00000082


	//----- nvinfo : EIATTR_KPARAM_INFO
	.align		4
.L_3544:
        /*0008*/ 	.byte	0x04, 0x17
        /*000a*/ 	.short	(.L_3546 - .L_3545)
.L_3545:
        /*000c*/ 	.word	0x00000000
        /*0010*/ 	.short	0x0000
        /*0012*/ 	.short	0x0000
        /*0014*/ 	.byte	0x00, 0xf0, 0xa1, 0x03


	//----- nvinfo : EIATTR_SPARSE_MMA_MASK
	.align		4
.L_3546:
        /*0018*/ 	.byte	0x03, 0x50
        /*001a*/ 	.short	0x0000


	//----- nvinfo : EIATTR_MAXREG_COUNT
	.align		4
        /*001c*/ 	.byte	0x03, 0x1b
        /*001e*/ 	.short	0x00ff


	//----- nvinfo : EIATTR_NUM_BARRIERS
	.align		4
        /*0020*/ 	.byte	0x02, 0x4c
        /*0022*/ 	.byte	0x01
	.zero		1


	//----- nvinfo : EIATTR_MERCURY_ISA_VERSION
	.align		4
        /*0024*/ 	.byte	0x03, 0x5f
        /*0026*/ 	.short	0x0101


	//----- nvinfo : EIATTR_COOP_GROUP_MASK_REGIDS
	.align		4
        /*0028*/ 	.byte	0x04, 0x29
        /*002a*/ 	.short	(.L_3548 - .L_3547)


	//   ....[0]....
.L_3547:
        /*002c*/ 	.word	0xffffffff


	//   ....[1]....
        /*0030*/ 	.word	0xffffffff


	//   ....[2]....
        /*0034*/ 	.word	0xffffffff


	//   ....[3]....
        /*0038*/ 	.word	0xffffffff


	//   ....[4]....
        /*003c*/ 	.word	0xffffffff


	//   ....[5]....
        /*0040*/ 	.word	0xffffffff


	//   ....[6]....
        /*0044*/ 	.word	0xffffffff


	//   ....[7]....
        /*0048*/ 	.word	0xffffffff


	//   ....[8]....
        /*004c*/ 	.word	0xffffffff


	//   ....[9]....
        /*0050*/ 	.word	0xffffffff


	//   ....[10]....
        /*0054*/ 	.word	0xffffffff


	//   ....[11]....
        /*0058*/ 	.word	0xffffffff


	//   ....[12]....
        /*005c*/ 	.word	0xffffffff


	//   ....[13]....
        /*0060*/ 	.word	0xffffffff


	//   ....[14]....
        /*0064*/ 	.word	0xffffffff


	//   ....[15]....
        /*0068*/ 	.word	0xffffffff


	//   ....[16]....
        /*006c*/ 	.word	0xffffffff


	//   ....[17]....
        /*0070*/ 	.word	0xffffffff


	//   ....[18]....
        /*0074*/ 	.word	0x05000085


	//   ....[19]....
        /*0078*/ 	.word	0x05000085


	//   ....[20]....
        /*007c*/ 	.word	0x05000085


	//   ....[21]....
        /*0080*/ 	.word	0x05000085


	//   ....[22]....
        /*0084*/ 	.word	0x05000085


	//   ....[23]....
        /*0088*/ 	.word	0x05000085


	//   ....[24]....
        /*008c*/ 	.word	0x05000085


	//   ....[25]....
        /*0090*/ 	.word	0x05000085


	//   ....[26]....
        /*0094*/ 	.word	0x05000085


	//   ....[27]....
        /*0098*/ 	.word	0x05000085


	//----- nvinfo : EIATTR_COOP_GROUP_INSTR_OFFSETS
	.align		4
.L_3548:
        /*009c*/ 	.byte	0x04, 0x28
        /*009e*/ 	.short	(.L_3550 - .L_3549)


	//   ....[0]....
.L_3549:
        /*00a0*/ 	.word	0x0000a730


	//   ....[1]....
        /*00a4*/ 	.word	0x0000a750


	//   ....[2]....
        /*00a8*/ 	.word	0x0000a770


	//   ....[3]....
        /*00ac*/ 	.word	0x0000a790


	//   ....[4]....
        /*00b0*/ 	.word	0x0000a7b0


	//   ....[5]....
        /*00b4*/ 	.word	0x0000aae0


	//   ....[6]....
        /*00b8*/ 	.word	0x0000ab00


	//   ....[7]....
        /*00bc*/ 	.word	0x0000ab20


	//   ....[8]....
        /*00c0*/ 	.word	0x0000ab40


	//   ....[9]....
        /*00c4*/ 	.word	0x0000ab60


	//   ....[10]....
        /*00c8*/ 	.word	0x0000acc0


	//   ....[11]....
        /*00cc*/ 	.word	0x0000ad30


	//   ....[12]....
        /*00d0*/ 	.word	0x0000ad50


	//   ....[13]....
        /*00d4*/ 	.word	0x0000ad60


	//   ....[14]....
        /*00d8*/ 	.word	0x0000ae20


	//   ....[15]....
        /*00dc*/ 	.word	0x0000ae50


	//   ....[16]....
        /*00e0*/ 	.word	0x0000af00


	//   ....[17]....
        /*00e4*/ 	.word	0x0000af30


	//   ....[18]....
        /*00e8*/ 	.word	0x0000b6c0


	//   ....[19]....
        /*00ec*/ 	.word	0x0000b730


	//   ....[20]....
        /*00f0*/ 	.word	0x0000b7a0


	//   ....[21]....
        /*00f4*/ 	.word	0x0000b810


	//   ....[22]....
        /*00f8*/ 	.word	0x0000b880


	//   ....[23]....
        /*00fc*/ 	.word	0x0000bc00


	//   ....[24]....
        /*0100*/ 	.word	0x0000bc70


	//   ....[25]....
        /*0104*/ 	.word	0x0000bce0


	//   ....[26]....
        /*0108*/ 	.word	0x0000bd50


	//   ....[27]....
        /*010c*/ 	.word	0x0000bdc0


	//----- nvinfo : EIATTR_EXIT_INSTR_OFFSETS
	.align		4
.L_3550:
        /*0110*/ 	.byte	0x04, 0x1c
        /*0112*/ 	.short	(.L_3552 - .L_3551)


	//   ....[0]....
.L_3551:
        /*0114*/ 	.word	0x00000630


	//   ....[1]....
        /*0118*/ 	.word	0x0000b660


	//----- nvinfo : EIATTR_MAX_THREADS
	.align		4
.L_3552:
        /*011c*/ 	.byte	0x04, 0x05
        /*011e*/ 	.short	(.L_3554 - .L_3553)
.L_3553:
        /*0120*/ 	.word	0x00000080
        /*0124*/ 	.word	0x00000001
        /*0128*/ 	.word	0x00000001


	//----- nvinfo : EIATTR_CRS_STACK_SIZE
	.align		4
.L_3554:
        /*012c*/ 	.byte	0x04, 0x1e
        /*012e*/ 	.short	(.L_3556 - .L_3555)
.L_3555:
        /*0130*/ 	.word	0x00000000


	//----- nvinfo : EIATTR_CBANK_PARAM_SIZE
	.align		4
.L_3556:
        /*0134*/ 	.byte	0x03, 0x19
        /*0136*/ 	.short	0x00e8


	//----- nvinfo : EIATTR_PARAM_CBANK
	.align		4
        /*0138*/ 	.byte	0x04, 0x0a
        /*013a*/ 	.short	(.L_3558 - .L_3557)
	.align		4
.L_3557:
        /*013c*/ 	.word	index@(.nv.constant0._ZN10layer_norm13ln_fwd_kernelINS_13Kernel_traitsI6__halfffffjLj3072ELj1ELj1ELj4ELj16ENS_18Kernel_traits_baseILj3072ES2_ffffjLj128EEEEELb1ELb1ELb1ELb1EEEvNS_9FwdParamsE)
        /*0140*/ 	.short	0x0210
        /*0142*/ 	.short	0x00e8


	//----- nvinfo : EIATTR_SW_WAR
	.align		4
.L_3558:
        /*0144*/ 	.byte	0x04, 0x36
        /*0146*/ 	.short	(.L_3560 - .L_3559)
.L_3559:
        /*0148*/ 	.word	0x00000008
.L_3560:


//--------------------- .nv.info._ZN10layer_norm13ln_fwd_kernelINS_13Kernel_traitsIfffffjLj3072ELj1ELj1ELj4ELj16ENS_18Kernel_traits_baseILj3072EfffffjLj128EEEEELb0ELb0ELb0ELb0EEEvNS_9FwdParamsE --------------------------
	.section	.nv.info._ZN10layer_norm13ln_fwd_kernelINS_13Kernel_traitsIfffffjLj3072ELj1ELj1ELj4ELj16ENS_18Kernel_traits_baseILj3072EfffffjLj128EEEEELb0ELb0ELb0ELb0EEEvNS_9FwdParamsE,"",@"SHT_CUDA_INFO"
	.sectionflags	@""
	.align	4


	//----- nvinfo : EIATTR_CUDA_API_VERSION
	.align		4
        /*0000*/ 	.byte	0x04, 0x37
        /*0002*/ 	.short	(.L_3562 - .L_3561)
.L_3561:
        /*0004*/ 	.word	0x00000082


	//----- nvinfo : EIATTR_KPARAM_INFO
	.align		4
.L_3562:
        /*0008*/ 	.byte	0x04, 0x17
        /*000a*/ 	.short	(.L_3564 - .L_3563)
.L_3563:
        /*000c*/ 	.word	0x00000000
        /*0010*/ 	.short	0x0000
        /*0012*/ 	.short	0x0000
        /*0014*/ 	.byte	0x00, 0xf0, 0xa1, 0x03


	//----- nvinfo : EIATTR_SPARSE_MMA_MASK
	.align		4
.L_3564:
        /*0018*/ 	.byte	0x03, 0x50
        /*001a*/ 	.short	0x0000


	//----- nvinfo : EIATTR_MAXREG_COUNT
	.align		4
        /*001c*/ 	.byte	0x03, 0x1b
        /*001e*/ 	.short	0x00ff


	//----- nvinfo : EIATTR_NUM_BARRIERS
	.align		4
        /*0020*/ 	.byte	0x02, 0x4c
        /*0022*/ 	.byte	0x01
	.zero		1


	//----- nvinfo : EIATTR_MERCURY_ISA_VERSION
	.align		4
        /*0024*/ 	.byte	0x03, 0x5f
        /*0026*/ 	.short	0x0101


	//----- nvinfo : EIATTR_COOP_GROUP_MASK_REGIDS
	.align		4
        /*0028*/ 	.byte	0x04, 0x29
        /*002a*/ 	.short	(.L_3566 - .L_3565)


	//   ....[0]....
.L_3565:
        /*002c*/ 	.word	0xffffffff


	//   ....[1]....
        /*0030*/ 	.word	0xffffffff


	//   ....[2]....
        /*0034*/ 	.word	0xffffffff


	//   ....[3]....
        /*0038*/ 	.word	0xffffffff


	//   ....[4]....
        /*003c*/ 	.word	0xffffffff


	//   ....[5]....
        /*0040*/ 	.word	0xffffffff


	//   ....[6]....
        /*0044*/ 	.word	0xffffffff


	//   ....[7]....
        /*0048*/ 	.word	0xffffffff


	//   ....[8]....
        /*004c*/ 	.word	0xffffffff


	//   ....[9]....
        /*0050*/ 	.word	0xffffffff


	//   ....[10]....
        /*0054*/ 	.word	0xffffffff


	//   ....[11]....
        /*0058*/ 	.word	0xffffffff


	//   ....[12]....
        /*005c*/ 	.word	0xffffffff


	//   ....[13]....
        /*0060*/ 	.word	0xffffffff


	//   ....[14]....
        /*0064*/ 	.word	0xffffffff


	//   ....[15]....
        /*0068*/ 	.word	0xffffffff


	//   ....[16]....
        /*006c*/ 	.word	0xffffffff


	//   ....[17]....
        /*0070*/ 	.word	0xffffffff


	//   ....[18]....
        /*0074*/ 	.word	0x05000016


	//   ....[19]....
        /*0078*/ 	.word	0x05000016


	//   ....[20]....
        /*007c*/ 	.word	0x05000016


	//   ....[21]....
        /*0080*/ 	.word	0x05000016


	//   ....[22]....
        /*0084*/ 	.word	0x05000016


	//   ....[23]....
        /*0088*/ 	.word	0x05000016


	//   ....[24]....
        /*008c*/ 	.word	0x05000016


	//   ....[25]....
        /*0090*/ 	.word	0x05000016


	//   ....[26]....
        /*0094*/ 	.word	0x05000016


	//   ....[27]....
        /*0098*/ 	.word	0x05000016


	//----- nvinfo : EIATTR_COOP_GROUP_INSTR_OFFSETS
	.align		4
.L_3566:
        /*009c*/ 	.byte	0x04, 0x28
        /*009e*/ 	.short	(.L_3568 - .L_3567)


	//   ....[0]....
.L_3567:
        /*00a0*/ 	.word	0x00001c30


	//   ....[1]....
        /*00a4*/ 	.word	0x00001c60


	//   ....[2]....
        /*00a8*/ 	.word	0x00001c80


	//   ....[3]....
        /*00ac*/ 	.word	0x00001ca0


	//   ....[4]....
        /*00b0*/ 	.word	0x00001cc0


	//   ....[5]....
        /*00b4*/ 	.word	0x00002010


	//   ....[6]....
        /*00b8*/ 	.word	0x00002030


	//   ....[7]....
        /*00bc*/ 	.word	0x00002050


	//   ....[8]....
        /*00c0*/ 	.word	0x00002070


	//   ....[9]....
        /*00c4*/ 	.word	0x00002090


	//   ....[10]....
        /*00c8*/ 	.word	0x00002220


	//   ....[11]....
        /*00cc*/ 	.word	0x00002260


	//   ....[12]....
        /*00d0*/ 	.word	0x00002290


	//   ....[13]....
        /*00d4*/ 	.word	0x00002330


	//   ....[14]....
        /*00d8*/ 	.word	0x00002350


	//   ....[15]....
        /*00dc*/ 	.word	0x00002400


	//   ....[16]....
        /*00e0*/ 	.word	0x00002420


	//   ....[17]....
        /*00e4*/ 	.word	0x00002480


	//   ....[18]....
        /*00e8*/ 	.word	0x00002d40


	//   ....[19]....
        /*00ec*/ 	.word	0x00002db0


	//   ....[20]....
        /*00f0*/ 	.word	0x00002e20


	//   ....[21]....
        /*00f4*/ 	.word	0x00002e90


	//   ....[22]....
        /*00f8*/ 	.word	0x00002f00


	//   ....[23]....
        /*00fc*/ 	.word	0x000032a0


	//   ....[24]....
        /*0100*/ 	.word	0x00003310


	//   ....[25]....
        /*0104*/ 	.word	0x00003380


	//   ....[26]....
        /*0108*/ 	.word	0x000033f0


	//   ....[27]....
        /*010c*/ 	.word	0x00003460


	//----- nvinfo : EIATTR_EXIT_INSTR_OFFSETS
	.align		4
.L_3568:
        /*0110*/ 	.byte	0x04, 0x1c
        /*0112*/ 	.short	(.L_3570 - .L_3569)


	//   ....[0]....
.L_3569:
        /*0114*/ 	.word	0x00000750


	//   ....[1]....
        /*0118*/ 	.word	0x00002ce0


	//----- nvinfo : EIATTR_MAX_THREADS
	.align		4
.L_3570:
        /*011c*/ 	.byte	0x04, 0x05
        /*011e*/ 	.short	(.L_3572 - .L_3571)
.L_3571:
        /*0120*/ 	.word	0x00000080
        /*0124*/ 	.word	0x00000001
        /*0128*/ 	.word	0x00000001


	//----- nvinfo : EIATTR_CRS_STACK_SIZE
	.align		4
.L_3572:
        /*012c*/ 	.byte	0x04, 0x1e
        /*012e*/ 	.short	(.L_3574 - .L_3573)
.L_3573:
        /*0130*/ 	.word	0x00000000


	//----- nvinfo : EIATTR_CBANK_PARAM_SIZE
	.align		4
.L_3574:
        /*0134*/ 	.byte	0x03, 0x19
        /*0136*/ 	.short	0x00e8


	//----- nvinfo : EIATTR_PARAM_CBANK
	.align		4
        /*0138*/ 	.byte	0x04, 0x0a
        /*013a*/ 	.short	(.L_3576 - .L_3575)
	.align		4
.L_3575:
        /*013c*/ 	.word	index@(.nv.constant0._ZN10layer_norm13ln_fwd_kernelINS_13Kernel_traitsIfffffjLj3072ELj1ELj1ELj4ELj16ENS_18Kernel_traits_baseILj3072EfffffjLj128EEEEELb0ELb0ELb0ELb0EEEvNS_9FwdParamsE)
        /*0140*/ 	.short	0x0210
        /*0142*/ 	.short	0x00e8


	//----- nvinfo : EIATTR_SW_WAR
	.align		4
.L_3576:
        /*0144*/ 	.byte	0x04, 0x36
        /*0146*/ 	.short	(.L_3578 - .L_3577)
.L_3577:
        /*0148*/ 	.word	0x00000008
.L_3578:


//--------------------- .nv.info._ZN10layer_norm13ln_fwd_kernelINS_13Kernel_traitsIfffffjLj3072ELj1ELj1ELj4ELj16ENS_18Kernel_traits_baseILj3072EfffffjLj128EEEEELb0ELb0ELb0ELb1EEEvNS_9FwdParamsE --------------------------
	.section	.nv.info._ZN10layer_norm13ln_fwd_kernelINS_13Kernel_traitsIfffffjLj3072ELj1ELj1ELj4ELj16ENS_18Kernel_traits_baseILj3072EfffffjLj128EEEEELb0ELb0ELb0ELb1EEEvNS_9FwdParamsE,"",@"SHT_CUDA_INFO"
	.sectionflags	@""
	.align	4


	//----- nvinfo : EIATTR_CUDA_API_VERSION
	.align		4
        /*0000*/ 	.byte	0x04, 0x37
        /*0002*/ 	.short	(.L_3580 - .L_3579)
.L_3579:
        /*0004*/ 	.word	0x00000082


	//----- nvinfo : EIATTR_KPARAM_INFO
	.align		4
.L_3580:
        /*0008*/ 	.byte	0x04, 0x17
        /*000a*/ 	.short	(.L_3582 - .L_3581)
.L_3581:
        /*000c*/ 	.word	0x00000000
        /*0010*/ 	.short	0x0000
        /*0012*/ 	.short	0x0000
        /*0014*/ 	.byte	0x00, 0xf0, 0xa1, 0x03


	//----- nvinfo : EIATTR_SPARSE_MMA_MASK
	.align		4
.L_3582:
        /*0018*/ 	.byte	0x03, 0x50
        /*001a*/ 	.short	0x0000


	//----- nvinfo : EIATTR_MAXREG_COUNT
	.align		4
        /*001c*/ 	.byte	0x03, 0x1b
        /*001e*/ 	.short	0x00ff


	//----- nvinfo : EIATTR_NUM_BARRIERS
	.align		4
        /*0020*/ 	.byte	0x02, 0x4c
        /*0022*/ 	.byte	0x01
	.zero		1


	//----- nvinfo : EIATTR_MERCURY_ISA_VERSION
	.align		4
        /*0024*/ 	.byte	0x03, 0x5f
        /*0026*/ 	.short	0x0101


	//----- nvinfo : EIATTR_COOP_GROUP_MASK_REGIDS
	.align		4
        /*0028*/ 	.byte	0x04, 0x29
        /*002a*/ 	.short	(.L_3584 - .L_3583)


	//   ....[0]....
.L_3583:
        /*002c*/ 	.word	0xffffffff


	//   ....[1]....
        /*0030*/ 	.word	0xffffffff


	//   ....[2]....
        /*0034*/ 	.word	0xffffffff


	//   ....[3]....
        /*0038*/ 	.word	0xffffffff


	//   ....[4]....
        /*003c*/ 	.word	0xffffffff


	//   ....[5]....
        /*0040*/ 	.word	0xffffffff


	//   ....[6]....
        /*0044*/ 	.word	0xffffffff


	//   ....[7]....
        /*0048*/ 	.word	0xffffffff


	//   ....[8]....
        /*004c*/ 	.word	0xffffffff


	//   ....[9]....
        /*0050*/ 	.word	0xffffffff


	//   ....[10]....
        /*0054*/ 	.word	0xffffffff


	//   ....[11]....
        /*0058*/ 	.word	0xffffffff


	//   ....[12]....
        /*005c*/ 	.word	0xffffffff


	//   ....[13]....
        /*0060*/ 	.word	0xffffffff


	//   ....[14]....
        /*0064*/ 	.word	0xffffffff


	//   ....[15]....
        /*0068*/ 	.word	0xffffffff


	//   ....[16]....
        /*006c*/ 	.word	0xffffffff


	//   ....[17]....
        /*0070*/ 	.word	0xffffffff


	//   ....[18]....
        /*0074*/ 	.word	0x05000044


	//   ....[19]....
        /*0078*/ 	.word	0x05000044


	//   ....[20]....
        /*007c*/ 	.word	0x05000044


	//   ....[21]....
        /*0080*/ 	.word	0x05000044


	//   ....[22]....
        /*0084*/ 	.word	0x05000044


	//   ....[23]....
        /*0088*/ 	.word	0x05000044


	//   ....[24]....
        /*008c*/ 	.word	0x05000044


	//   ....[25]....
        /*0090*/ 	.word	0x05000044


	//   ....[26]....
        /*0094*/ 	.word	0x05000044


	//   ....[27]....
        /*0098*/ 	.word	0x05000044


	//----- nvinfo : EIATTR_COOP_GROUP_INSTR_OFFSETS
	.align		4
.L_3584:
        /*009c*/ 	.byte	0x04, 0x28
        /*009e*/ 	.short	(.L_3586 - .L_3585)


	//   ....[0]....
.L_3585:
        /*00a0*/ 	.word	0x000012d0


	//   ....[1]....
        /*00a4*/ 	.word	0x000012f0


	//   ....[2]....
        /*00a8*/ 	.word	0x00001310


	//   ....[3]....
        /*00ac*/ 	.word	0x00001330


	//   ....[4]....
        /*00b0*/ 	.word	0x00001350


	//   ....[5]....
        /*00b4*/ 	.word	0x00001680


	//   ....[6]....
        /*00b8*/ 	.word	0x000016a0


	//   ....[7]....
        /*00bc*/ 	.word	0x000016c0


	//   ....[8]....
        /*00c0*/ 	.word	0x000016e0


	//   ....[9]....
        /*00c4*/ 	.word	0x00001700


	//   ....[10]....
        /*00c8*/ 	.word	0x00001860


	//   ....[11]....
        /*00cc*/ 	.word	0x000018b0


	//   ....[12]....
        /*00d0*/ 	.word	0x000018f0


	//   ....[13]....
        /*00d4*/ 	.word	0x00001920


	//   ....[14]....
        /*00d8*/ 	.word	0x000019b0


	//   ....[15]....
        /*00dc*/ 	.word	0x000019e0


	//   ....[16]....
        /*00e0*/ 	.word	0x00001a80


	//   ....[17]....
        /*00e4*/ 	.word	0x00001ab0


	//   ....[18]....
        /*00e8*/ 	.word	0x00002170


	//   ....[19]....
        /*00ec*/ 	.word	0x000021e0


	//   ....[20]....
        /*00f0*/ 	.word	0x00002250


	//   ....[21]....
        /*00f4*/ 	.word	0x000022c0


	//   ....[22]....
        /*00f8*/ 	.word	0x00002330


	//   ....[23]....
        /*00fc*/ 	.word	0x000026a0


	//   ....[24]....
        /*0100*/ 	.word	0x00002710


	//   ....[25]....
        /*0104*/ 	.word	0x00002780


	//   ....[26]....
        /*0108*/ 	.word	0x000027f0


	//   ....[27]....
        /*010c*/ 	.word	0x00002860


	//----- nvinfo : EIATTR_EXIT_INSTR_OFFSETS
	.align		4
.L_3586:
        /*0110*/ 	.byte	0x04, 0x1c
        /*0112*/ 	.short	(.L_3588 - .L_3587)


	//   ....[0]....
.L_3587:
        /*0114*/ 	.word	0x00000270


	//   ....[1]....
        /*0118*/ 	.word	0x00002110


	//----- nvinfo : EIATTR_MAX_THREADS
	.align		4
.L_3588:
        /*011c*/ 	.byte	0x04, 0x05
        /*011e*/ 	.short	(.L_3590 - .L_3589)
.L_3589:
        /*0120*/ 	.word	0x00000080
        /*0124*/ 	.word	0x00000001
        /*0128*/ 	.word	0x00000001


	//----- nvinfo : EIATTR_CRS_STACK_SIZE
	.align		4
.L_3590:
        /*012c*/ 	.byte	0x04, 0x1e
        /*012e*/ 	.short	(.L_3592 - .L_3591)
.L_3591:
        /*0130*/ 	.word	0x00000000


	//----- nvinfo : EIATTR_CBANK_PARAM_SIZE
	.align		4
.L_3592:
        /*0134*/ 	.byte	0x03, 0x19
        /*0136*/ 	.short	0x00e8


	//----- nvinfo : EIATTR_PARAM_CBANK
	.align		4
        /*0138*/ 	.byte	0x04, 0x0a
        /*013a*/ 	.short	(.L_3594 - .L_3593)
	.align		4
.L_3593:
        /*013c*/ 	.word	index@(.nv.constant0._ZN10layer_norm13ln_fwd_kernelINS_13Kernel_traitsIfffffjLj3072ELj1ELj1ELj4ELj16ENS_18Kernel_traits_baseILj3072EfffffjLj128EEEEELb0ELb0ELb0ELb1EEEvNS_9FwdParamsE)
        /*0140*/ 	.short	0x0210
        /*0142*/ 	.short	0x00e8


	//----- nvinfo : EIATTR_SW_WAR
	.align		4
.L_3594:
        /*0144*/ 	.byte	0x04, 0x36
        /*0146*/ 	.short	(.L_3596 - .L_3595)
.L_3595:
        /*0148*/ 	.word	0x00000008
.L_3596:


//--------------------- .nv.info._ZN10layer_norm13ln_fwd_kernelINS_13Kernel_traitsIfffffjLj3072ELj1ELj1ELj4ELj16ENS_18Kernel_traits_baseILj3072EfffffjLj128EEEEELb0ELb0ELb1ELb0EEEvNS_9FwdParamsE --------------------------
	.section	.nv.info._ZN10layer_norm13ln_fwd_kernelINS_13Kernel_traitsIfffffjLj3072ELj1ELj1ELj4ELj16ENS_18Kernel_traits_baseILj3072EfffffjLj128EEEEELb0ELb0ELb1ELb0EEEvNS_9FwdParamsE,"",@"SHT_CUDA_INFO"
	.sectionflags	@""
	.align	4


	//----- nvinfo : EIATTR_CUDA_API_VERSION
	.align		4
        /*0000*/ 	.byte	0x04, 0x37
        /*0002*/ 	.short	(.L_3598 - .L_3597)
.L_3597:
        /*0004*/ 	.word	0x00000082


	//----- nvinfo : EIATTR_KPARAM_INFO
	.align		4
.L_3598:
        /*0008*/ 	.byte	0x04, 0x17
        /*000a*/ 	.short	(.L_3600 - .L_3599)
.L_3599:
        /*000c*/ 	.word	0x00000000
        /*0010*/ 	.short	0x0000
        /*0012*/ 	.short	0x0000
        /*0014*/ 	.byte	0x00, 0xf0, 0xa1, 0x03


	//----- nvinfo : EIATTR_SPARSE_MMA_MASK
	.align		4
.L_3600:
        /*0018*/ 	.byte	0x03, 0x50
        /*001a*/ 	.short	0x0000


	//----- nvinfo : EIATTR_MAXREG_COUNT
	.align		4
        /*001c*/ 	.byte	0x03, 0x1b
        /*001e*/ 	.short	0x00ff


	//----- nvinfo : EIATTR_NUM_BARRIERS
	.align		4
        /*0020*/ 	.byte	0x02, 0x4c
        /*0022*/ 	.byte	0x01
	.zero		1


	//----- nvinfo : EIATTR_MERCURY_ISA_VERSION
	.align		4
        /*0024*/ 	.byte	0x03, 0x5f
        /*0026*/ 	.short	0x0101


	//----- nvinfo : EIATTR_COOP_GROUP_MASK_REGIDS
	.align		4
        /*0028*/ 	.byte	0x04, 0x29
        /*002a*/ 	.short	(.L_3602 - .L_3601)


	//   ....[0]....
.L_3601:
        /*002c*/ 	.word	0xffffffff


	//   ....[1]....
        /*0030*/ 	.word	0xffffffff


	//   ....[2]....
        /*0034*/ 	.word	0xffffffff


	//   ....[3]....
        /*0038*/ 	.word	0xffffffff


	//   ....[4]....
        /*003c*/ 	.word	0xffffffff


	//   ....[5]....
        /*0040*/ 	.word	0xffffffff


	//   ....[6]....
        /*0044*/ 	.word	0xffffffff


	//   ....[7]....
        /*0048*/ 	.word	0xffffffff


	//   ....[8]....
        /*004c*/ 	.word	0xffffffff


	//   ....[9]....
        /*0050*/ 	.word	0xffffffff


	//   ....[10]....
        /*0054*/ 	.word	0xffffffff


	//   ....[11]....
        /*0058*/ 	.word	0xffffffff


	//   ....[12]....
        /*005c*/ 	.word	0xffffffff


	//   ....[13]....
        /*0060*/ 	.word	0xffffffff


	//   ....[14]....
        /*0064*/ 	.word	0xffffffff


	//   ....[15]....
        /*0068*/ 	.word	0xffffffff


	//   ....[16]....
        /*006c*/ 	.word	0xffffffff


	//   ....[17]....
        /*0070*/ 	.word	0xffffffff


	//   ....[18]....
        /*0074*/ 	.word	0x0500006b


	//   ....[19]....
        /*0078*/ 	.word	0x0500006b


	//   ....[20]....
        /*007c*/ 	.word	0x0500006b


	//   ....[21]....
        /*0080*/ 	.word	0x0500006b


	//   ....[22]....
        /*0084*/ 	.word	0x0500006b


	//   ....[23]....
        /*0088*/ 	.word	0x0500006b


	//   ....[24]....
        /*008c*/ 	.word	0x0500006b


	//   ....[25]....
        /*0090*/ 	.word	0x0500006b


	//   ....[26]....
        /*0094*/ 	.word	0x0500006b


	//   ....[27]....
        /*0098*/ 	.word	0x0500006b


	//----- nvinfo : EIATTR_COOP_GROUP_INSTR_OFFSETS
	.align		4
.L_3602:
        /*009c*/ 	.byte	0x04, 0x28
        /*009e*/ 	.short	(.L_3604 - .L_3603)


	//   ....[0]....
.L_3603:
        /*00a0*/ 	.word	0x00001f50


	//   ....[1]....
        /*00a4*/ 	.word	0x00001f70


	//   ....[2]....
        /*00a8*/ 	.word	0x00001f90


	//   ....[3]....
        /*00ac*/ 	.word	0x00001fb0


	//   ....[4]....
        /*00b0*/ 	.word	0x00001fd0


	//   ....[5]....
        /*00b4*/ 	.word	0x00002310


	//   ....[6]....
        /*00b8*/ 	.word	0x00002330


	//   ....[7]....
        /*00bc*/ 	.word	0x00002350


	//   ....[8]....
        /*00c0*/ 	.word	0x00002370


	//   ....[9]....
        /*00c4*/ 	.word	0x00002390


	//   ....[10]....
        /*00c8*/ 	.word	0x000025a0


	//   ....[11]....
        /*00cc*/ 	.word	0x000025c0


	//   ....[12]....
        /*00d0*/ 	.word	0x000025d0


	//   ....[13]....
        /*00d4*/ 	.word	0x00002610


	//   ....[14]....
        /*00d8*/ 	.word	0x000026c0


	//   ....[15]....
        /*00dc*/ 	.word	0x00002700


	//   ....[16]....
        /*00e0*/ 	.word	0x000027a0


	//   ....[17]....
        /*00e4*/ 	.word	0x000027d0


	//   ....[18]....
        /*00e8*/ 	.word	0x000030d0


	//   ....[19]....
        /*00ec*/ 	.word	0x00003140


	//   ....[20]....
        /*00f0*/ 	.word	0x000031b0


	//   ....[21]....
        /*00f4*/ 	.word	0x00003220


	//   ....[22]....
        /*00f8*/ 	.word	0x00003290


	//   ....[23]....
        /*00fc*/ 	.word	0x00003620


	//   ....[24]....
        /*0100*/ 	.word	0x00003690


	//   ....[25]....
        /*0104*/ 	.word	0x00003700


	//   ....[26]....
        /*0108*/ 	.word	0x00003770


	//   ....[27]....
        /*010c*/ 	.word	0x000037e0


	//----- nvinfo : EIATTR_EXIT_INSTR_OFFSETS
	.align		4
.L_3604:
        /*0110*/ 	.byte	0x04, 0x1c
        /*0112*/ 	.short	(.L_3606 - .L_3605)


	//   ....[0]....
.L_3605:
        /*0114*/ 	.word	0x00000720


	//   ....[1]....
        /*0118*/ 	.word	0x00003070


	//----- nvinfo : EIATTR_MAX_THREADS
	.align		4
.L_3606:
        /*011c*/ 	.byte	0x04, 0x05
        /*011e*/ 	.short	(.L_3608 - .L_3607)
.L_3607:
        /*0120*/ 	.word	0x00000080
        /*0124*/ 	.word	0x00000001
        /*0128*/ 	.word	0x00000001


	//----- nvinfo : EIATTR_CRS_STACK_SIZE
	.align		4
.L_3608:
        /*012c*/ 	.byte	0x04, 0x1e
        /*012e*/ 	.short	(.L_3610 - .L_3609)
.L_3609:
        /*0130*/ 	.word	0x00000000


	//----- nvinfo : EIATTR_CBANK_PARAM_SIZE
	.align		4
.L_3610:
        /*0134*/ 	.byte	0x03, 0x19
        /*0136*/ 	.short	0x00e8


	//----- nvinfo : EIATTR_PARAM_CBANK
	.align		4
        /*0138*/ 	.byte	0x04, 0x0a
        /*013a*/ 	.short	(.L_3612 - .L_3611)
	.align		4
.L_3611:
        /*013c*/ 	.word	index@(.nv.constant0._ZN10layer_norm13ln_fwd_kernelINS_13Kernel_traitsIfffffjLj3072ELj1ELj1ELj4ELj16ENS_18Kernel_traits_baseILj3072EfffffjLj128EEEEELb0ELb0ELb1ELb0EEEvNS_9FwdParamsE)
        /*0140*/ 	.short	0x0210
        /*0142*/ 	.short	0x00e8


	//----- nvinfo : EIATTR_SW_WAR
	.align		4
.L_3612:
        /*0144*/ 	.byte	0x04, 0x36
        /*0146*/ 	.short	(.L_3614 - .L_3613)
.L_3613:
        /*0148*/ 	.word	0x00000008
.L_3614:


//--------------------- .nv.info._ZN10layer_norm13ln_fwd_kernelINS_13Kernel_traitsIfffffjLj3072ELj1ELj1ELj4ELj16ENS_18Kernel_traits_baseILj3072EfffffjLj128EEEEELb0ELb0ELb1ELb1EEEvNS_9FwdParamsE --------------------------
	.section	.nv.info._ZN10layer_norm13ln_fwd_kernelINS_13Kernel_traitsIfffffjLj3072ELj1ELj1ELj4ELj16ENS_18Kernel_traits_baseILj3072EfffffjLj128EEEEELb0ELb0ELb1ELb1EEEvNS_9FwdParamsE,"",@"SHT_CUDA_INFO"
	.sectionflags	@""
	.align	4


	//----- nvinfo : EIATTR_CUDA_API_VERSION
	.align		4
        /*0000*/ 	.byte	0x04, 0x37
        /*0002*/ 	.short	(.L_3616 - .L_3615)
.L_3615:
        /*0004*/ 	.word	0x00000082


	//----- nvinfo : EIATTR_KPARAM_INFO
	.align		4
.L_3616:
        /*0008*/ 	.byte	0x04, 0x17
        /*000a*/ 	.short	(.L_3618 - .L_3617)
.L_3617:
        /*000c*/ 	.word	0x00000000
        /*0010*/ 	.short	0x0000
        /*0012*/ 	.short	0x0000
        /*0014*/ 	.byte	0x00, 0xf0, 0xa1, 0x03


	//----- nvinfo : EIATTR_SPARSE_MMA_MASK
	.align		4
.L_3618:
        /*0018*/ 	.byte	0x03, 0x50
        /*001a*/ 	.short	0x0000


	//----- nvinfo : EIATTR_MAXREG_COUNT
	.align		4
        /*001c*/ 	.byte	0x03, 0x1b
        /*001e*/ 	.short	0x00ff


	//----- nvinfo : EIATTR_NUM_BARRIERS
	.align		4
        /*0020*/ 	.byte	0x02, 0x4c
        /*0022*/ 	.byte	0x01
	.zero		1


	//----- nvinfo : EIATTR_MERCURY_ISA_VERSION
	.align		4
        /*0024*/ 	.byte	0x03, 0x5f
        /*0026*/ 	.short	0x0101


	//----- nvinfo : EIATTR_COOP_GROUP_MASK_REGIDS
	.align		4
        /*0028*/ 	.byte	0x04, 0x29
        /*002a*/ 	.short	(.L_3620 - .L_3619)


	//   ....[0]....
.L_3619:
        /*002c*/ 	.word	0xffffffff


	//   ....[1]....
        /*0030*/ 	.word	0xffffffff


	//   ....[2]....
        /*0034*/ 	.word	0xffffffff


	//   ....[3]....
        /*0038*/ 	.word	0xffffffff


	//   ....[4]....
        /*003c*/ 	.word	0xffffffff


	//   ....[5]....
        /*0040*/ 	.word	0xffffffff


	//   ....[6]....
        /*0044*/ 	.word	0xffffffff


	//   ....[7]....
        /*0048*/ 	.word	0xffffffff


	//   ....[8]....
        /*004c*/ 	.word	0xffffffff


	//   ....[9]....
        /*0050*/ 	.word	0xffffffff


	//   ....[10]....
        /*0054*/ 	.word	0xffffffff


	//   ....[11]....
        /*0058*/ 	.word	0xffffffff


	//   ....[12]....
        /*005c*/ 	.word	0xffffffff


	//   ....[13]....
        /*0060*/ 	.word	0xffffffff


	//   ....[14]....
        /*0064*/ 	.word	0xffffffff


	//   ....[15]....
        /*0068*/ 	.word	0xffffffff


	//   ....[16]....
        /*006c*/ 	.word	0xffffffff


	//   ....[17]....
        /*0070*/ 	.word	0xffffffff


	//   ....[18]....
        /*0074*/ 	.word	0x05000063


	//   ....[19]....
        /*0078*/ 	.word	0x05000063


	//   ....[20]....
        /*007c*/ 	.word	0x05000063


	//   ....[21]....
        /*0080*/ 	.word	0x05000063


	//   ....[22]....
        /*0084*/ 	.word	0x05000063


	//   ....[23]....
        /*0088*/ 	.word	0x05000063


	//   ....[24]....
        /*008c*/ 	.word	0x05000063


	//   ....[25]....
        /*0090*/ 	.word	0x05000063


	//   ....[26]....
        /*0094*/ 	.word	0x05000063


	//   ....[27]....
        /*0098*/ 	.word	0x05000063


	//----- nvinfo : EIATTR_COOP_GROUP_INSTR_OFFSETS
	.align		4
.L_3620:
        /*009c*/ 	.byte	0x04, 0x28
        /*009e*/ 	.short	(.L_3622 - .L_3621)


	//   ....[0]....
.L_3621:
        /*00a0*/ 	.word	0x00001650


	//   ....[1]....
        /*00a4*/ 	.word	0x00001670


	//   ....[2]....
        /*00a8*/ 	.word	0x00001690


	//   ....[3]....
        /*00ac*/ 	.word	0x000016b0


	//   ....[4]....
        /*00b0*/ 	.word	0x000016d0


	//   ....[5]....
        /*00b4*/ 	.word	0x00001a00


	//   ....[6]....
        /*00b8*/ 	.word	0x00001a20


	//   ....[7]....
        /*00bc*/ 	.word	0x00001a40


	//   ....[8]....
        /*00c0*/ 	.word	0x00001a60


	//   ....[9]....
        /*00c4*/ 	.word	0x00001a80


	//   ....[10]....
        /*00c8*/ 	.word	0x00001bf0


	//   ....[11]....
        /*00cc*/ 	.word	0x00001c40


	//   ....[12]....
        /*00d0*/ 	.word	0x00001c60


	//   ....[13]....
        /*00d4*/ 	.word	0x00001c70


	//   ....[14]....
        /*00d8*/ 	.word	0x00001d30


	//   ....[15]....
        /*00dc*/ 	.word	0x00001d60


	//   ....[16]....
        /*00e0*/ 	.word	0x00001e00


	//   ....[17]....
        /*00e4*/ 	.word	0x00001e30


	//   ....[18]....
        /*00e8*/ 	.word	0x000025d0


	//   ....[19]....
        /*00ec*/ 	.word	0x00002640


	//   ....[20]....
        /*00f0*/ 	.word	0x000026b0


	//   ....[21]....
        /*00f4*/ 	.word	0x00002720


	//   ....[22]....
        /*00f8*/ 	.word	0x00002790


	//   ....[23]....
        /*00fc*/ 	.word	0x00002b10


	//   ....[24]....
        /*0100*/ 	.word	0x00002b80


	//   ....[25]....
        /*0104*/ 	.word	0x00002bf0


	//   ....[26]....
        /*0108*/ 	.word	0x00002c60


	//   ....[27]....
        /*010c*/ 	.word	0x00002cd0


	//----- nvinfo : EIATTR_EXIT_INSTR_OFFSETS
	.align		4
.L_3622:
        /*0110*/ 	.byte	0x04, 0x1c
        /*0112*/ 	.short	(.L_3624 - .L_3623)


	//   ....[0]....
.L_3623:
        /*0114*/ 	.word	0x00000240


	//   ....[1]....
        /*0118*/ 	.word	0x00002570


	//----- nvinfo : EIATTR_MAX_THREADS
	.align		4
.L_3624:
        /*011c*/ 	.byte	0x04, 0x05
        /*011e*/ 	.short	(.L_3626 - .L_3625)
.L_3625:
        /*0120*/ 	.word	0x00000080
        /*0124*/ 	.word	0x00000001
        /*0128*/ 	.word	0x00000001


	//----- nvinfo : EIATTR_CRS_STACK_SIZE
	.align		4
.L_3626:
        /*012c*/ 	.byte	0x04, 0x1e
        /*012e*/ 	.short	(.L_3628 - .L_3627)
.L_3627:
        /*0130*/ 	.word	0x00000000


	//----- nvinfo : EIATTR_CBANK_PARAM_SIZE
	.align		4
.L_3628:
        /*0134*/ 	.byte	0x03, 0x19
        /*0136*/ 	.short	0x00e8


	//----- nvinfo : EIATTR_PARAM_CBANK
	.align		4
        /*0138*/ 	.byte	0x04, 0x0a
        /*013a*/ 	.short	(.L_3630 - .L_3629)
	.align		4
.L_3629:
        /*013c*/ 	.word	index@(.nv.constant0._ZN10layer_norm13ln_fwd_kernelINS_13Kernel_traitsIfffffjLj3072ELj1ELj1ELj4ELj16ENS_18Kernel_traits_baseILj3072EfffffjLj128EEEEELb0ELb0ELb1ELb1EEEvNS_9FwdParamsE)
        /*0140*/ 	.short	0x0210
        /*0142*/ 	.short	0x00e8


	//----- nvinfo : EIATTR_SW_WAR
	.align		4
.L_3630:
        /*0144*/ 	.byte	0x04, 0x36
        /*0146*/ 	.short	(.L_3632 - .L_3631)
.L_3631:
        /*0148*/ 	.word	0x00000008
.L_3632:


//--------------------- .nv.info._ZN10layer_norm13ln_fwd_kernelINS_13Kernel_traitsIfffffjLj3072ELj1ELj1ELj4ELj16ENS_18Kernel_traits_baseILj3072EfffffjLj128EEEEELb0ELb1ELb0ELb0EEEvNS_9FwdParamsE --------------------------
	.section	.nv.info._ZN10layer_norm13ln_fwd_kernelINS_13Kernel_traitsIfffffjLj3072ELj1ELj1ELj4ELj16ENS_18Kernel_traits_baseILj3072EfffffjLj128EEEEELb0ELb1ELb0ELb0EEEvNS_9FwdParamsE,"",@"SHT_CUDA_INFO"
	.sectionflags	@""
	.align	4


	//----- nvinfo : EIATTR_CUDA_API_VERSION
	.align		4
        /*0000*/ 	.byte	0x04, 0x37
        /*0002*/ 	.short	(.L_3634 - .L_3633)
.L_3633:
        /*0004*/ 	.word	0x00000082


	//----- nvinfo : EIATTR_KPARAM_INFO
	.align		4
.L_3634:
        /*0008*/ 	.byte	0x04, 0x17
        /*000a*/ 	.short	(.L_3636 - .L_3635)
.L_3635:
        /*000c*/ 	.word	0x00000000
        /*0010*/ 	.short	0x0000
        /*0012*/ 	.short	0x0000
        /*0014*/ 	.byte	0x00, 0xf0, 0xa1, 0x03


	//----- nvinfo : EIATTR_SPARSE_MMA_MASK
	.align		4
.L_3636:
        /*0018*/ 	.byte	0x03, 0x50
        /*001a*/ 	.short	0x0000


	//----- nvinfo : EIATTR_MAXREG_COUNT
	.align		4
        /*001c*/ 	.byte	0x03, 0x1b
        /*001e*/ 	.short	0x00ff


	//----- nvinfo : EIATTR_NUM_BARRIERS
	.align		4
        /*0020*/ 	.byte	0x02, 0x4c
        /*0022*/ 	.byte	0x01
	.zero		1


	//----- nvinfo : EIATTR_MERCURY_ISA_VERSION
	.align		4
        /*0024*/ 	.byte	0x03, 0x5f
        /*0026*/ 	.short	0x0101


	//----- nvinfo : EIATTR_COOP_GROUP_MASK_REGIDS
	.align		4
        /*0028*/ 	.byte	0x04, 0x29
        /*002a*/ 	.short	(.L_3638 - .L_3637)


	//   ....[0]....
.L_3637:
        /*002c*/ 	.word	0xffffffff


	//   ....[1]....
        /*0030*/ 	.word	0xffffffff


	//   ....[2]....
        /*0034*/ 	.word	0xffffffff


	//   ....[3]....
        /*0038*/ 	.word	0xffffffff


	//   ....[4]....
        /*003c*/ 	.word	0xffffffff


	//   ....[5]....
        /*0040*/ 	.word	0xffffffff


	//   ....[6]....
        /*0044*/ 	.word	0xffffffff


	//   ....[7]....
        /*0048*/ 	.word	0xffffffff


	//   ....[8]....
        /*004c*/ 	.word	0xffffffff


	//   ....[9]....
        /*0050*/ 	.word	0xffffffff


	//   ....[10]....
        /*0054*/ 	.word	0xffffffff


	//   ....[11]....
        /*0058*/ 	.word	0xffffffff


	//   ....[12]....
        /*005c*/ 	.word	0xffffffff


	//   ....[13]....
        /*0060*/ 	.word	0xffffffff


	//   ....[14]....
        /*0064*/ 	.word	0xffffffff


	//   ....[15]....
        /*0068*/ 	.word	0xffffffff


	//   ....[16]....
        /*006c*/ 	.word	0xffffffff


	//   ....[17]....
        /*0070*/ 	.word	0xffffffff


	//   ....[18]....
        /*0074*/ 	.word	0x05000075


	//   ....[19]....
        /*0078*/ 	.word	0x05000075


	//   ....[20]....
        /*007c*/ 	.word	0x05000075


	//   ....[21]....
        /*0080*/ 	.word	0x05000075


	//   ....[22]....
        /*0084*/ 	.word	0x05000075


	//   ....[23]....
        /*0088*/ 	.word	0x05000075


	//   ....[24]....
        /*008c*/ 	.word	0x05000075


	//   ....[25]....
        /*0090*/ 	.word	0x05000075


	//   ....[26]....
        /*0094*/ 	.word	0x05000075


	//   ....[27]....
        /*0098*/ 	.word	0x05000075


	//----- nvinfo : EIATTR_COOP_GROUP_INSTR_OFFSETS
	.align		4
.L_3638:
        /*009c*/ 	.byte	0x04, 0x28
        /*009e*/ 	.short	(.L_3640 - .L_3639)


	//   ....[0]....
.L_3639:
        /*00a0*/ 	.word	0x000018c0


	//   ....[1]....
        /*00a4*/ 	.word	0x000018e0


	//   ....[2]....
        /*00a8*/ 	.word	0x00001900


	//   ....[3]....
        /*00ac*/ 	.word	0x00001920


	//   ....[4]....
        /*00b0*/ 	.word	0x00001940


	//   ....[5]....
        /*00b4*/ 	.word	0x00001c90


	//   ....[6]....
        /*00b8*/ 	.word	0x00001cb0


	//   ....[7]....
        /*00bc*/ 	.word	0x00001cd0


	//   ....[8]....
        /*00c0*/ 	.word	0x00001cf0


	//   ....[9]....
        /*00c4*/ 	.word	0x00001d10


	//   ....[10]....
        /*00c8*/ 	.word	0x00001eb0


	//   ....[11]....
        /*00cc*/ 	.word	0x00001ef0


	//   ....[12]....
        /*00d0*/ 	.word	0x00001f10


	//   ....[13]....
        /*00d4*/ 	.word	0x00001f90


	//   ....[14]....
        /*00d8*/ 	.word	0x00001fd0


	//   ....[15]....
        /*00dc*/ 	.word	0x00002040


	//   ....[16]....
        /*00e0*/ 	.word	0x000020a0


	//   ....[17]....
        /*00e4*/ 	.word	0x000020d0


	//   ....[18]....
        /*00e8*/ 	.word	0x000029c0


	//   ....[19]....
        /*00ec*/ 	.word	0x00002a30


	//   ....[20]....
        /*00f0*/ 	.word	0x00002aa0


	//   ....[21]....
        /*00f4*/ 	.word	0x00002b10


	//   ....[22]....
        /*00f8*/ 	.word	0x00002b80


	//   ....[23]....
        /*00fc*/ 	.word	0x00002f20


	//   ....[24]....
        /*0100*/ 	.word	0x00002f90


	//   ....[25]....
        /*0104*/ 	.word	0x00003000


	//   ....[26]....
        /*0108*/ 	.word	0x00003070


	//   ....[27]....
        /*010c*/ 	.word	0x000030e0


	//----- nvinfo : EIATTR_EXIT_INSTR_OFFSETS
	.align		4
.L_3640:
        /*0110*/ 	.byte	0x04, 0x1c
        /*0112*/ 	.short	(.L_3642 - .L_3641)


	//   ....[0]....
.L_3641:
        /*0114*/ 	.word	0x00000890


	//   ....[1]....
        /*0118*/ 	.word	0x00002960


	//----- nvinfo : EIATTR_MAX_THREADS
	.align		4
.L_3642:
        /*011c*/ 	.byte	0x04, 0x05
        /*011e*/ 	.short	(.L_3644 - .L_3643)
.L_3643:
        /*0120*/ 	.word	0x00000080
        /*0124*/ 	.word	0x00000001
        /*0128*/ 	.word	0x00000001


	//----- nvinfo : EIATTR_CRS_STACK_SIZE
	.align		4
.L_3644:
        /*012c*/ 	.byte	0x04, 0x1e
        /*012e*/ 	.short	(.L_3646 - .L_3645)
.L_3645:
        /*0130*/ 	.word	0x00000000


	//----- nvinfo : EIATTR_CBANK_PARAM_SIZE
	.align		4
.L_3646:
        /*0134*/ 	.byte	0x03, 0x19
        /*0136*/ 	.short	0x00e8


	//----- nvinfo : EIATTR_PARAM_CBANK
	.align		4
        /*0138*/ 	.byte	0x04, 0x0a
        /*013a*/ 	.short	(.L_3648 - .L_3647)
	.align		4
.L_3647:
        /*013c*/ 	.word	index@(.nv.constant0._ZN10layer_norm13ln_fwd_kernelINS_13Kernel_traitsIfffffjLj3072ELj1ELj1ELj4ELj16ENS_18Kernel_traits_baseILj3072EfffffjLj128EEEEELb0ELb1ELb0ELb0EEEvNS_9FwdParamsE)
        /*0140*/ 	.short	0x0210
        /*0142*/ 	.short	0x00e8


	//----- nvinfo : EIATTR_SW_WAR
	.align		4
.L_3648:
        /*0144*/ 	.byte	0x04, 0x36
        /*0146*/ 	.short	(.L_3650 - .L_3649)
.L_3649:
        /*0148*/ 	.word	0x00000008
.L_3650:


//--------------------- .nv.info._ZN10layer_norm13ln_fwd_kernelINS_13Kernel_traitsIfffffjLj3072ELj1ELj1ELj4ELj16ENS_18Kernel_traits_baseILj3072EfffffjLj128EEEEELb0ELb1ELb0ELb1EEEvNS_9FwdParamsE --------------------------
	.section	.nv.info._ZN10layer_norm13ln_fwd_kernelINS_13Kernel_traitsIfffffjLj3072ELj1ELj1ELj4ELj16ENS_18Kernel_traits_baseILj3072EfffffjLj128EEEEELb0ELb1ELb0ELb1EEEvNS_9FwdParamsE,"",@"SHT_CUDA_INFO"
	.sectionflags	@""
	.align	4


	//----- nvinfo : EIATTR_CUDA_API_VERSION
	.align		4
        /*0000*/ 	.byte	0x04, 0x37
        /*0002*/ 	.short	(.L_3652 - .L_3651)
.L_3651:
        /*0004*/ 	.word	0x00000082


	//----- nvinfo : EIATTR_KPARAM_INFO
	.align		4
.L_3652:
        /*0008*/ 	.byte	0x04, 0x17
        /*000a*/ 	.short	(.L_3654 - .L_3653)
.L_3653:
        /*000c*/ 	.word	0x00000000
        /*0010*/ 	.short	0x0000
        /*0012*/ 	.short	0x0000
        /*0014*/ 	.byte	0x00, 0xf0, 0xa1, 0x03


	//----- nvinfo : EIATTR_SPARSE_MMA_MASK
	.align		4
.L_3654:
        /*0018*/ 	.byte	0x03, 0x50
        /*001a*/ 	.short	0x0000


	//----- nvinfo : EIATTR_MAXREG_COUNT
	.align		4
        /*001c*/ 	.byte	0x03, 0x1b
        /*001e*/ 	.short	0x00ff


	//----- nvinfo : EIATTR_NUM_BARRIERS
	.align		4
        /*0020*/ 	.byte	0x02, 0x4c
        /*0022*/ 	.byte	0x01
	.zero		1


	//----- nvinfo : EIATTR_MERCURY_ISA_VERSION
	.align		4
        /*0024*/ 	.byte	0x03, 0x5f
        /*0026*/ 	.short	0x0101


	//----- nvinfo : EIATTR_COOP_GROUP_MASK_REGIDS
	.align		4
        /*0028*/ 	.byte	0x04, 0x29
        /*002a*/ 	.short	(.L_3656 - .L_3655)


	//   ....[0]....
.L_3655:
        /*002c*/ 	.word	0xffffffff


	//   ....[1]....
        /*0030*/ 	.word	0xffffffff


	//   ....[2]....
        /*0034*/ 	.word	0xffffffff


	//   ....[3]....
        /*0038*/ 	.word	0xffffffff


	//   ....[4]....
        /*003c*/ 	.word	0xffffffff


	//   ....[5]....
        /*0040*/ 	.word	0xffffffff


	//   ....[6]....
        /*0044*/ 	.word	0xffffffff


	//   ....[7]....
        /*0048*/ 	.word	0xffffffff


	//   ....[8]....
        /*004c*/ 	.word	0xffffffff


	//   ....[9]....
        /*0050*/ 	.word	0xffffffff


	//   ....[10]....
        /*0054*/ 	.word	0xffffffff


	//   ....[11]....
        /*0058*/ 	.word	0xffffffff


	//   ....[12]....
        /*005c*/ 	.word	0xffffffff


	//   ....[13]....
        /*0060*/ 	.word	0xffffffff


	//   ....[14]....
        /*0064*/ 	.word	0xffffffff


	//   ....[15]....
        /*0068*/ 	.word	0xffffffff


	//   ....[16]....
        /*006c*/ 	.word	0xffffffff


	//   ....[17]....
        /*0070*/ 	.word	0xffffffff


	//   ....[18]....
        /*0074*/ 	.word	0x05000081


	//   ....[19]....
        /*0078*/ 	.word	0x05000081


	//   ....[20]....
        /*007c*/ 	.word	0x05000081


	//   ....[21]....
        /*0080*/ 	.word	0x05000081


	//   ....[22]....
        /*0084*/ 	.word	0x05000081


	//   ....[23]....
        /*0088*/ 	.word	0x05000081


	//   ....[24]....
        /*008c*/ 	.word	0x05000081


	//   ....[25]....
        /*0090*/ 	.word	0x05000081


	//   ....[26]....
        /*0094*/ 	.word	0x05000081


	//   ....[27]....
        /*0098*/ 	.word	0x05000081


	//----- nvinfo : EIATTR_COOP_GROUP_INSTR_OFFSETS
	.align		4
.L_3656:
        /*009c*/ 	.byte	0x04, 0x28
        /*009e*/ 	.short	(.L_3658 - .L_3657)


	//   ....[0]....
.L_3657:
        /*00a0*/ 	.word	0x00001100


	//   ....[1]....
        /*00a4*/ 	.word	0x00001120


	//   ....[2]....
        /*00a8*/ 	.word	0x00001140


	//   ....[3]....
        /*00ac*/ 	.word	0x00001160


	//   ....[4]....
        /*00b0*/ 	.word	0x00001180


	//   ....[5]....
        /*00b4*/ 	.word	0x000014b0


	//   ....[6]....
        /*00b8*/ 	.word	0x000014d0


	//   ....[7]....
        /*00bc*/ 	.word	0x000014f0


	//   ....[8]....
        /*00c0*/ 	.word	0x00001510


	//   ....[9]....
        /*00c4*/ 	.word	0x00001530


	//   ....[10]....
        /*00c8*/ 	.word	0x00001680


	//   ....[11]....
        /*00cc*/ 	.word	0x000016e0


	//   ....[12]....
        /*00d0*/ 	.word	0x00001720


	//   ....[13]....
        /*00d4*/ 	.word	0x00001740


	//   ....[14]....
        /*00d8*/ 	.word	0x000017d0


	//   ....[15]....
        /*00dc*/ 	.word	0x00001800


	//   ....[16]....
        /*00e0*/ 	.word	0x000018a0


	//   ....[17]....
        /*00e4*/ 	.word	0x000018d0


	//   ....[18]....
        /*00e8*/ 	.word	0x00001fd0


	//   ....[19]....
        /*00ec*/ 	.word	0x00002040


	//   ....[20]....
        /*00f0*/ 	.word	0x000020b0


	//   ....[21]....
        /*00f4*/ 	.word	0x00002120


	//   ....[22]....
        /*00f8*/ 	.word	0x00002190


	//   ....[23]....
        /*00fc*/ 	.word	0x00002500


	//   ....[24]....
        /*0100*/ 	.word	0x00002570


	//   ....[25]....
        /*0104*/ 	.word	0x000025e0


	//   ....[26]....
        /*0108*/ 	.word	0x00002650


	//   ....[27]....
        /*010c*/ 	.word	0x000026c0


	//----- nvinfo : EIATTR_EXIT_INSTR_OFFSETS
	.align		4
.L_3658:
        /*0110*/ 	.byte	0x04, 0x1c
        /*0112*/ 	.short	(.L_3660 - .L_3659)


	//   ....[0]....
.L_3659:
        /*0114*/ 	.word	0x00000280


	//   ....[1]....
        /*0118*/ 	.word	0x00001f70


	//----- nvinfo : EIATTR_MAX_THREADS
	.align		4
.L_3660:
        /*011c*/ 	.byte	0x04, 0x05
        /*011e*/ 	.short	(.L_3662 - .L_3661)
.L_3661:
        /*0120*/ 	.word	0x00000080
        /*0124*/ 	.word	0x00000001
        /*0128*/ 	.word	0x00000001


	//----- nvinfo : EIATTR_CRS_STACK_SIZE
	.align		4
.L_3662:
        /*012c*/ 	.byte	0x04, 0x1e
        /*012e*/ 	.short	(.L_3664 - .L_3663)
.L_3663:
        /*0130*/ 	.word	0x00000000


	//----- nvinfo : EIATTR_CBANK_PARAM_SIZE
	.align		4
.L_3664:
        /*0134*/ 	.byte	0x03, 0x19
        /*0136*/ 	.short	0x00e8


	//----- nvinfo : EIATTR_PARAM_CBANK
	.align		4
        /*0138*/ 	.byte	0x04, 0x0a
        /*013a*/ 	.short	(.L_3666 - .L_3665)
	.align		4
.L_3665:
        /*013c*/ 	.word	index@(.nv.constant0._ZN10layer_norm13ln_fwd_kernelINS_13Kernel_traitsIfffffjLj3072ELj1ELj1ELj4ELj16ENS_18Kernel_traits_baseILj3072EfffffjLj128EEEEELb0ELb1ELb0ELb1EEEvNS_9FwdParamsE)
        /*0140*/ 	.short	0x0210
        /*0142*/ 	.short	0x00e8


	//----- nvinfo : EIATTR_SW_WAR
	.align		4
.L_3666:
        /*0144*/ 	.byte	0x04, 0x36
        /*0146*/ 	.short	(.L_3668 - .L_3667)
.L_3667:
        /*0148*/ 	.word	0x00000008
.L_3668:


//--------------------- .nv.info._ZN10layer_norm13ln_fwd_kernelINS_13Kernel_traitsIfffffjLj3072ELj1ELj1ELj4ELj16ENS_18Kernel_traits_baseILj3072EfffffjLj128EEEEELb0ELb1ELb1ELb0EEEvNS_9FwdParamsE --------------------------
	.section	.nv.info._ZN10layer_norm13ln_fwd_kernelINS_13Kernel_traitsIfffffjLj3072ELj1ELj1ELj4ELj16ENS_18Kernel_traits_baseILj3072EfffffjLj128EEEEELb0ELb1ELb1ELb0EEEvNS_9FwdParamsE,"",@"SHT_CUDA_INFO"
	.sectionflags	@""
	.align	4


	//----- nvinfo : EIATTR_CUDA_API_VERSION
	.align		4
        /*0000*/ 	.byte	0x04, 0x37
        /*0002*/ 	.short	(.L_3670 - .L_3669)
.L_3669:
        /*0004*/ 	.word	0x00000082


	//----- nvinfo : EIATTR_KPARAM_INFO
	.align		4
.L_3670:
        /*0008*/ 	.byte	0x04, 0x17
        /*000a*/ 	.short	(.L_3672 - .L_3671)
.L_3671:
        /*000c*/ 	.word	0x00000000
        /*0010*/ 	.short	0x0000
        /*0012*/ 	.short	0x0000
        /*0014*/ 	.byte	0x00, 0xf0, 0xa1, 0x03


	//----- nvinfo : EIATTR_SPARSE_MMA_MASK
	.align		4
.L_3672:
        /*0018*/ 	.byte	0x03, 0x50
        /*001a*/ 	.short	0x0000


	//----- nvinfo : EIATTR_MAXREG_COUNT
	.align		4
        /*001c*/ 	.byte	0x03, 0x1b
        /*001e*/ 	.short	0x00ff


	//----- nvinfo : EIATTR_NUM_BARRIERS
	.align		4
        /*0020*/ 	.byte	0x02, 0x4c
        /*0022*/ 	.byte	0x01
	.zero		1


	//----- nvinfo : EIATTR_MERCURY_ISA_VERSION
	.align		4
        /*0024*/ 	.byte	0x03, 0x5f
        /*0026*/ 	.short	0x0101


	//----- nvinfo : EIATTR_COOP_GROUP_MASK_REGIDS
	.align		4
        /*0028*/ 	.byte	0x04, 0x29
        /*002a*/ 	.short	(.L_3674 - .L_3673)


	//   ....[0]....
.L_3673:
        /*002c*/ 	.word	0xffffffff


	//   ....[1]....
        /*0030*/ 	.word	0xffffffff


	//   ....[2]....
        /*0034*/ 	.word	0xffffffff


	//   ....[3]....
        /*0038*/ 	.word	0xffffffff


	//   ....[4]....
        /*003c*/ 	.word	0xffffffff


	//   ....[5]....
        /*0040*/ 	.word	0xffffffff


	//   ....[6]....
        /*0044*/ 	.word	0xffffffff


	//   ....[7]....
        /*0048*/ 	.word	0xffffffff


	//   ....[8]....
        /*004c*/ 	.word	0xffffffff


	//   ....[9]....
        /*0050*/ 	.word	0xffffffff


	//   ....[10]....
        /*0054*/ 	.word	0xffffffff


	//   ....[11]....
        /*0058*/ 	.word	0xffffffff


	//   ....[12]....
        /*005c*/ 	.word	0xffffffff


	//   ....[13]....
        /*0060*/ 	.word	0xffffffff


	//   ....[14]....
        /*0064*/ 	.word	0xffffffff


	//   ....[15]....
        /*0068*/ 	.word	0xffffffff


	//   ....[16]....
        /*006c*/ 	.word	0xffffffff


	//   ....[17]....
        /*0070*/ 	.word	0xffffffff


	//   ....[18]....
        /*0074*/ 	.word	0x05000082


	//   ....[19]....
        /*0078*/ 	.word	0x05000082


	//   ....[20]....
        /*007c*/ 	.word	0x05000082


	//   ....[21]....
        /*0080*/ 	.word	0x05000082


	//   ....[22]....
        /*0084*/ 	.word	0x05000082


	//   ....[23]....
        /*0088*/ 	.word	0x05000082


	//   ....[24]....
        /*008c*/ 	.word	0x05000082


	//   ....[25]....
        /*0090*/ 	.word	0x05000082


	//   ....[26]....
        /*0094*/ 	.word	0x05000082


	//   ....[27]....
        /*0098*/ 	.word	0x05000082


	//----- nvinfo : EIATTR_COOP_GROUP_INSTR_OFFSETS
	.align		4
.L_3674:
        /*009c*/ 	.byte	0x04, 0x28
        /*009e*/ 	.short	(.L_3676 - .L_3675)


	//   ....[0]....
.L_3675:
        /*00a0*/ 	.word	0x00002230


	//   ....[1]....
        /*00a4*/ 	.word	0x00002250


	//   ....[2]....
        /*00a8*/ 	.word	0x00002270


	//   ....[3]....
        /*00ac*/ 	.word	0x00002290


	//   ....[4]....
        /*00b0*/ 	.word	0x000022b0


	//   ....[5]....
        /*00b4*/ 	.word	0x000025f0


	//   ....[6]....
        /*00b8*/ 	.word	0x00002610


	//   ....[7]....
        /*00bc*/ 	.word	0x00002630


	//   ....[8]....
        /*00c0*/ 	.word	0x00002650


	//   ....[9]....
        /*00c4*/ 	.word	0x00002670


	//   ....[10]....
        /*00c8*/ 	.word	0x00002810


	//   ....[11]....
        /*00cc*/ 	.word	0x00002850


	//   ....[12]....
        /*00d0*/ 	.word	0x00002860


	//   ....[13]....
        /*00d4*/ 	.word	0x00002910


	//   ....[14]....
        /*00d8*/ 	.word	0x00002920


	//   ....[15]....
        /*00dc*/ 	.word	0x000029f0


	//   ....[16]....
        /*00e0*/ 	.word	0x00002a10


	//   ....[17]....
        /*00e4*/ 	.word	0x00002aa0


	//   ....[18]....
        /*00e8*/ 	.word	0x000033c0


	//   ....[19]....
        /*00ec*/ 	.word	0x00003430


	//   ....[20]....
        /*00f0*/ 	.word	0x000034a0


	//   ....[21]....
        /*00f4*/ 	.word	0x00003510


	//   ....[22]....
        /*00f8*/ 	.word	0x00003580


	//   ....[23]....
        /*00fc*/ 	.word	0x00003900


	//   ....[24]....
        /*0100*/ 	.word	0x00003970


	//   ....[25]....
        /*0104*/ 	.word	0x000039e0


	//   ....[26]....
        /*0108*/ 	.word	0x00003a50


	//   ....[27]....
        /*010c*/ 	.word	0x00003ac0


	//----- nvinfo : EIATTR_EXIT_INSTR_OFFSETS
	.align		4
.L_3676:
        /*0110*/ 	.byte	0x04, 0x1c
        /*0112*/ 	.short	(.L_3678 - .L_3677)


	//   ....[0]....
.L_3677:
        /*0114*/ 	.word	0x000008a0


	//   ....[1]....
        /*0118*/ 	.word	0x00003360


	//----- nvinfo : EIATTR_MAX_THREADS
	.align		4
.L_3678:
        /*011c*/ 	.byte	0x04, 0x05
        /*011e*/ 	.short	(.L_3680 - .L_3679)
.L_3679:
        /*0120*/ 	.word	0x00000080
        /*0124*/ 	.word	0x00000001
        /*0128*/ 	.word	0x00000001


	//----- nvinfo : EIATTR_CRS_STACK_SIZE
	.align		4
.L_3680:
        /*012c*/ 	.byte	0x04, 0x1e
        /*012e*/ 	.short	(.L_3682 - .L_3681)
.L_3681:
        /*0130*/ 	.word	0x00000000


	//----- nvinfo : EIATTR_CBANK_PARAM_SIZE
	.align		4
.L_3682:
        /*0134*/ 	.byte	0x03, 0x19
        /*0136*/ 	.short	0x00e8


	//----- nvinfo : EIATTR_PARAM_CBANK
	.align		4
        /*0138*/ 	.byte	0x04, 0x0a
        /*013a*/ 	.short	(.L_3684 - .L_3683)
	.align		4
.L_3683:
        /*013c*/ 	.word	index@(.nv.constant0._ZN10layer_norm13ln_fwd_kernelINS_13Kernel_traitsIfffffjLj3072ELj1ELj1ELj4ELj16ENS_18Kernel_traits_baseILj3072EfffffjLj128EEEEELb0ELb1ELb1ELb0EEEvNS_9FwdParamsE)
        /*0140*/ 	.short	0x0210
        /*0142*/ 	.short	0x00e8


	//----- nvinfo : EIATTR_SW_WAR
	.align		4
.L_3684:
        /*0144*/ 	.byte	0x04, 0x36
        /*0146*/ 	.short	(.L_3686 - .L_3685)
.L_3685:
        /*0148*/ 	.word	0x00000008
.L_3686:


//--------------------- .nv.info._ZN10layer_norm13ln_fwd_kernelINS_13Kernel_traitsIfffffjLj3072ELj1ELj1ELj4ELj16ENS_18Kernel_traits_baseILj3072EfffffjLj128EEEEELb0ELb1ELb1ELb1EEEvNS_9FwdParamsE --------------------------
	.section	.nv.info._ZN10layer_norm13ln_fwd_kernelINS_13Kernel_traitsIfffffjLj3072ELj1ELj1ELj4ELj16ENS_18Kernel_traits_baseILj3072EfffffjLj128EEEEELb0ELb1ELb1ELb1EEEvNS_9FwdParamsE,"",@"SHT_CUDA_INFO"
	.sectionflags	@""
	.align	4


	//----- nvinfo : EIATTR_CUDA_API_VERSION
	.align		4
        /*0000*/ 	.byte	0x04, 0x37
        /*0002*/ 	.short	(.L_3688 - .L_3687)
.L_3687:
        /*0004*/ 	.word	0x00000082


	//----- nvinfo : EIATTR_KPARAM_INFO
	.align		4
.L_3688:
        /*0008*/ 	.byte	0x04, 0x17
        /*000a*/ 	.short	(.L_3690 - .L_3689)
.L_3689:
        /*000c*/ 	.word	0x00000000
        /*0010*/ 	.short	0x0000
        /*0012*/ 	.short	0x0000
        /*0014*/ 	.byte	0x00, 0xf0, 0xa1, 0x03


	//----- nvinfo : EIATTR_SPARSE_MMA_MASK
	.align		4
.L_3690:
        /*0018*/ 	.byte	0x03, 0x50
        /*001a*/ 	.short	0x0000


	//----- nvinfo : EIATTR_MAXREG_COUNT
	.align		4
        /*001c*/ 	.byte	0x03, 0x1b
        /*001e*/ 	.short	0x00ff


	//----- nvinfo : EIATTR_NUM_BARRIERS
	.align		4
        /*0020*/ 	.byte	0x02, 0x4c
        /*0022*/ 	.byte	0x01
	.zero		1


	//----- nvinfo : EIATTR_MERCURY_ISA_VERSION
	.align		4
        /*0024*/ 	.byte	0x03, 0x5f
        /*0026*/ 	.short	0x0101


	//----- nvinfo : EIATTR_COOP_GROUP_MASK_REGIDS
	.align		4
        /*0028*/ 	.byte	0x04, 0x29
        /*002a*/ 	.short	(.L_3692 - .L_3691)


	//   ....[0]....
.L_3691:
        /*002c*/ 	.word	0xffffffff


	//   ....[1]....
        /*0030*/ 	.word	0xffffffff


	//   ....[2]....
        /*0034*/ 	.word	0xffffffff


	//   ....[3]....
        /*0038*/ 	.word	0xffffffff


	//   ....[4]....
        /*003c*/ 	.word	0xffffffff


	//   ....[5]....
        /*0040*/ 	.word	0xffffffff


	//   ....[6]....
        /*0044*/ 	.word	0xffffffff


	//   ....[7]....
        /*0048*/ 	.word	0xffffffff


	//   ....[8]....
        /*004c*/ 	.word	0xffffffff


	//   ....[9]....
        /*0050*/ 	.word	0xffffffff


	//   ....[10]....
        /*0054*/ 	.word	0xffffffff


	//   ....[11]....
        /*0058*/ 	.word	0xffffffff


	//   ....[12]....
        /*005c*/ 	.word	0xffffffff


	//   ....[13]....
        /*0060*/ 	.word	0xffffffff


	//   ....[14]....
        /*0064*/ 	.word	0xffffffff


	//   ....[15]....
        /*0068*/ 	.word	0xffffffff


	//   ....[16]....
        /*006c*/ 	.word	0xffffffff


	//   ....[17]....
        /*0070*/ 	.word	0xffffffff


	//   ....[18]....
        /*0074*/ 	.word	0x05000003


	//   ....[19]....
        /*0078*/ 	.word	0x05000003


	//   ....[20]....
        /*007c*/ 	.word	0x05000003


	//   ....[21]....
        /*0080*/ 	.word	0x05000003


	//   ....[22]....
        /*0084*/ 	.word	0x05000003


	//   ....[23]....
        /*0088*/ 	.word	0x05000003


	//   ....[24]....
        /*008c*/ 	.word	0x05000003


	//   ....[25]....
        /*0090*/ 	.word	0x05000003


	//   ....[26]....
        /*0094*/ 	.word	0x05000003


	//   ....[27]....
        /*0098*/ 	.word	0x05000003


	//----- nvinfo : EIATTR_COOP_GROUP_INSTR_OFFSETS
	.align		4
.L_3692:
        /*009c*/ 	.byte	0x04, 0x28
        /*009e*/ 	.short	(.L_3694 - .L_3693)


	//   ....[0]....
.L_3693:
        /*00a0*/ 	.word	0x00001860


	//   ....[1]....
        /*00a4*/ 	.word	0x00001880


	//   ....[2]....
        /*00a8*/ 	.word	0x000018a0


	//   ....[3]....
        /*00ac*/ 	.word	0x000018c0


	//   ....[4]....
        /*00b0*/ 	.word	0x000018e0


	//   ....[5]....
        /*00b4*/ 	.word	0x00001c10


	//   ....[6]....
        /*00b8*/ 	.word	0x00001c30


	//   ....[7]....
        /*00bc*/ 	.word	0x00001c50


	//   ....[8]....
        /*00c0*/ 	.word	0x00001c70


	//   ....[9]....
        /*00c4*/ 	.word	0x00001c90


	//   ....[10]....
        /*00c8*/ 	.word	0x00001dd0


	//   ....[11]....
        /*00cc*/ 	.word	0x00001e50


	//   ....[12]....
        /*00d0*/ 	.word	0x00001e80


	//   ....[13]....
        /*00d4*/ 	.word	0x00001ee0


	//   ....[14]....
        /*00d8*/ 	.word	0x00001f10


	//   ....[15]....
        /*00dc*/ 	.word	0x00001f30


	//   ....[16]....
        /*00e0*/ 	.word	0x00002020


	//   ....[17]....
        /*00e4*/ 	.word	0x00002040


	//   ....[18]....
        /*00e8*/ 	.word	0x000027e0


	//   ....[19]....
        /*00ec*/ 	.word	0x00002830


	//   ....[20]....
        /*00f0*/ 	.word	0x00002890


	//   ....[21]....
        /*00f4*/ 	.word	0x000028f0


	//   ....[22]....
        /*00f8*/ 	.word	0x00002950


	//   ....[23]....
        /*00fc*/ 	.word	0x00002cd0


	//   ....[24]....
        /*0100*/ 	.word	0x00002d20


	//   ....[25]....
        /*0104*/ 	.word	0x00002d80


	//   ....[26]....
        /*0108*/ 	.word	0x00002de0


	//   ....[27]....
        /*010c*/ 	.word	0x00002e40


	//----- nvinfo : EIATTR_EXIT_INSTR_OFFSETS
	.align		4
.L_3694:
        /*0110*/ 	.byte	0x04, 0x1c
        /*0112*/ 	.short	(.L_3696 - .L_3695)


	//   ....[0]....
.L_3695:
        /*0114*/ 	.word	0x00000280


	//   ....[1]....
        /*0118*/ 	.word	0x00002780


	//----- nvinfo : EIATTR_MAX_THREADS
	.align		4
.L_3696:
        /*011c*/ 	.byte	0x04, 0x05
        /*011e*/ 	.short	(.L_3698 - .L_3697)
.L_3697:
        /*0120*/ 	.word	0x00000080
        /*0124*/ 	.word	0x00000001
        /*0128*/ 	.word	0x00000001


	//----- nvinfo : EIATTR_CRS_STACK_SIZE
	.align		4
.L_3698:
        /*012c*/ 	.byte	0x04, 0x1e
        /*012e*/ 	.short	(.L_3700 - .L_3699)
.L_3699:
        /*0130*/ 	.word	0x00000000


	//----- nvinfo : EIATTR_CBANK_PARAM_SIZE
	.align		4
.L_3700:
        /*0134*/ 	.byte	0x03, 0x19
        /*0136*/ 	.short	0x00e8


	//----- nvinfo : EIATTR_PARAM_CBANK
	.align		4
        /*0138*/ 	.byte	0x04, 0x0a
        /*013a*/ 	.short	(.L_3702 - .L_3701)
	.align		4
.L_3701:
        /*013c*/ 	.word	index@(.nv.constant0._ZN10layer_norm13ln_fwd_kernelINS_13Kernel_traitsIfffffjLj3072ELj1ELj1ELj4ELj16ENS_18Kernel_traits_baseILj3072EfffffjLj128EEEEELb0ELb1ELb1ELb1EEEvNS_9FwdParamsE)
        /*0140*/ 	.short	0x0210
        /*0142*/ 	.short	0x00e8


	//----- nvinfo : EIATTR_SW_WAR
	.align		4
.L_3702:
        /*0144*/ 	.byte	0x04, 0x36
        /*0146*/ 	.short	(.L_3704 - .L_3703)
.L_3703:
        /*0148*/ 	.word	0x00000008
.L_3704:


//--------------------- .nv.info._ZN10layer_norm13ln_fwd_kernelINS_13Kernel_traitsIfffffjLj3072ELj1ELj1ELj4ELj16ENS_18Kernel_traits_baseILj3072EfffffjLj128EEEEELb1ELb0ELb0ELb0EEEvNS_9FwdParamsE --------------------------
	.section	.nv.info._ZN10layer_norm13ln_fwd_kernelINS_13Kernel_traitsIfffffjLj3072ELj1ELj1ELj4ELj16ENS_18Kernel_traits_baseILj3072EfffffjLj128EEEEELb1ELb0ELb0ELb0EEEvNS_9FwdParamsE,"",@"SHT_CUDA_INFO"
	.sectionflags	@""
	.align	4


	//----- nvinfo : EIATTR_CUDA_API_VERSION
	.align		4
        /*0000*/ 	.byte	0x04, 0x37
        /*0002*/ 	.short	(.L_3706 - .L_3705)
.L_3705:
        /*0004*/ 	.word	0x00000082


	//----- nvinfo : EIATTR_KPARAM_INFO
	.align		4
.L_3706:
        /*0008*/ 	.byte	0x04, 0x17
        /*000a*/ 	.short	(.L_3708 - .L_3707)
.L_3707:
        /*000c*/ 	.word	0x00000000
        /*0010*/ 	.short	0x0000
        /*0012*/ 	.short	0x0000
        /*0014*/ 	.byte	0x00, 0xf0, 0xa1, 0x03


	//----- nvinfo : EIATTR_SPARSE_MMA_MASK
	.align		4
.L_3708:
        /*0018*/ 	.byte	0x03, 0x50
        /*001a*/ 	.short	0x0000


	//----- nvinfo : EIATTR_MAXREG_COUNT
	.align		4
        /*001c*/ 	.byte	0x03, 0x1b
        /*001e*/ 	.short	0x00ff


	//----- nvinfo : EIATTR_NUM_BARRIERS
	.align		4
        /*0020*/ 	.byte	0x02, 0x4c
        /*0022*/ 	.byte	0x01
	.zero		1


	//----- nvinfo : EIATTR_MERCURY_ISA_VERSION
	.align		4
        /*0024*/ 	.byte	0x03, 0x5f
        /*0026*/ 	.short	0x0101


	//----- nvinfo : EIATTR_COOP_GROUP_MASK_REGIDS
	.align		4
        /*0028*/ 	.byte	0x04, 0x29
        /*002a*/ 	.short	(.L_3710 - .L_3709)


	//   ....[0]....
.L_3709:
        /*002c*/ 	.word	0xffffffff


	//   ....[1]....
        /*0030*/ 	.word	0xffffffff


	//   ....[2]....
        /*0034*/ 	.word	0xffffffff


	//   ....[3]....
        /*0038*/ 	.word	0xffffffff


	//   ....[4]....
        /*003c*/ 	.word	0xffffffff


	//   ....[5]....
        /*0040*/ 	.word	0xffffffff


	//   ....[6]....
        /*0044*/ 	.word	0xffffffff


	//   ....[7]....
        /*0048*/ 	.word	0xffffffff


	//   ....[8]....
        /*004c*/ 	.word	0xffffffff


	//   ....[9]....
        /*0050*/ 	.word	0xffffffff


	//   ....[10]....
        /*0054*/ 	.word	0xffffffff


	//   ....[11]....
        /*0058*/ 	.word	0xffffffff


	//   ....[12]....
        /*005c*/ 	.word	0xffffffff


	//   ....[13]....
        /*0060*/ 	.word	0xffffffff


	//   ....[14]....
        /*0064*/ 	.word	0xffffffff


	//   ....[15]....
        /*0068*/ 	.word	0xffffffff


	//   ....[16]....
        /*006c*/ 	.word	0xffffffff


	//   ....[17]....
        /*0070*/ 	.word	0xffffffff


	//   ....[18]....
        /*0074*/ 	.word	0x0500006c


	//   ....[19]....
        /*0078*/ 	.word	0x0500006c


	//   ....[20]....
        /*007c*/ 	.word	0x0500006c


	//   ....[21]....
        /*0080*/ 	.word	0x0500006c


	//   ....[22]....
        /*0084*/ 	.word	0x0500006c


	//   ....[23]....
        /*0088*/ 	.word	0x0500006c


	//   ....[24]....
        /*008c*/ 	.word	0x0500006c


	//   ....[25]....
        /*0090*/ 	.word	0x0500006c


	//   ....[26]....
        /*0094*/ 	.word	0x0500006c


	//   ....[27]....
        /*0098*/ 	.word	0x0500006c


	//----- nvinfo : EIATTR_COOP_GROUP_INSTR_OFFSETS
	.align		4
.L_3710:
        /*009c*/ 	.byte	0x04, 0x28
        /*009e*/ 	.short	(.L_3712 - .L_3711)


	//   ....[0]....
.L_3711:
        /*00a0*/ 	.word	0x000096c0


	//   ....[1]....
        /*00a4*/ 	.word	0x000096e0


	//   ....[2]....
        /*00a8*/ 	.word	0x00009700


	//   ....[3]....
        /*00ac*/ 	.word	0x00009720


	//   ....[4]....
        /*00b0*/ 	.word	0x00009740


	//   ....[5]....
        /*00b4*/ 	.word	0x00009a80


	//   ....[6]....
        /*00b8*/ 	.word	0x00009aa0


	//   ....[7]....
        /*00bc*/ 	.word	0x00009ac0


	//   ....[8]....
        /*00c0*/ 	.word	0x00009ae0


	//   ....[9]....
        /*00c4*/ 	.word	0x00009b00


	//   ....[10]....
        /*00c8*/ 	.word	0x00009c90


	//   ....[11]....
        /*00cc*/ 	.word	0x00009ce0


	//   ....[12]....
        /*00d0*/ 	.word	0x00009d00


	//   ....[13]....
        /*00d4*/ 	.word	0x00009d10


	//   ....[14]....
        /*00d8*/ 	.word	0x00009dc0


	//   ....[15]....
        /*00dc*/ 	.word	0x00009e00


	//   ....[16]....
        /*00e0*/ 	.word	0x00009e70


	//   ....[17]....
        /*00e4*/ 	.word	0x00009ec0


	//   ....[18]....
        /*00e8*/ 	.word	0x0000a7b0


	//   ....[19]....
        /*00ec*/ 	.word	0x0000a820


	//   ....[20]....
        /*00f0*/ 	.word	0x0000a890


	//   ....[21]....
        /*00f4*/ 	.word	0x0000a900


	//   ....[22]....
        /*00f8*/ 	.word	0x0000a970


	//   ....[23]....
        /*00fc*/ 	.word	0x0000acf0


	//   ....[24]....
        /*0100*/ 	.word	0x0000ad60


	//   ....[25]....
        /*0104*/ 	.word	0x0000add0


	//   ....[26]....
        /*0108*/ 	.word	0x0000ae40


	//   ....[27]....
        /*010c*/ 	.word	0x0000aeb0


	//----- nvinfo : EIATTR_EXIT_INSTR_OFFSETS
	.align		4
.L_3712:
        /*0110*/ 	.byte	0x04, 0x1c
        /*0112*/ 	.short	(.L_3714 - .L_3713)


	//   ....[0]....
.L_3713:
        /*0114*/ 	.word	0x00000bb0


	//   ....[1]....
        /*0118*/ 	.word	0x0000a750


	//----- nvinfo : EIATTR_MAX_THREADS
	.align		4
.L_3714:
        /*011c*/ 	.byte	0x04, 0x05
        /*011e*/ 	.short	(.L_3716 - .L_3715)
.L_3715:
        /*0120*/ 	.word	0x00000080
        /*0124*/ 	.word	0x00000001
        /*0128*/ 	.word	0x00000001


	//----- nvinfo : EIATTR_CRS_STACK_SIZE
	.align		4
.L_3716:
        /*012c*/ 	.byte	0x04, 0x1e
        /*012e*/ 	.short	(.L_3718 - .L_3717)
.L_3717:
        /*0130*/ 	.word	0x00000000


	//----- nvinfo : EIATTR_CBANK_PARAM_SIZE
	.align		4
.L_3718:
        /*0134*/ 	.byte	0x03, 0x19
        /*0136*/ 	.short	0x00e8


	//----- nvinfo : EIATTR_PARAM_CBANK
	.align		4
        /*0138*/ 	.byte	0x04, 0x0a
        /*013a*/ 	.short	(.L_3720 - .L_3719)
	.align		4
.L_3719:
        /*013c*/ 	.word	index@(.nv.constant0._ZN10layer_norm13ln_fwd_kernelINS_13Kernel_traitsIfffffjLj3072ELj1ELj1ELj4ELj16ENS_18Kernel_traits_baseILj3072EfffffjLj128EEEEELb1ELb0ELb0ELb0EEEvNS_9FwdParamsE)
        /*0140*/ 	.short	0x0210
        /*0142*/ 	.short	0x00e8


	//----- nvinfo : EIATTR_SW_WAR
	.align		4
.L_3720:
        /*0144*/ 	.byte	0x04, 0x36
        /*0146*/ 	.short	(.L_3722 - .L_3721)
.L_3721:
        /*0148*/ 	.word	0x00000008
.L_3722:


//--------------------- .nv.info._ZN10layer_norm13ln_fwd_kernelINS_13Kernel_traitsIfffffjLj3072ELj1ELj1ELj4ELj16ENS_18Kernel_traits_baseILj3072EfffffjLj128EEEEELb1ELb0ELb0ELb1EEEvNS_9FwdParamsE --------------------------
	.section	.nv.info._ZN10layer_norm13ln_fwd_kernelINS_13Kernel_traitsIfffffjLj3072ELj1ELj1ELj4ELj16ENS_18Kernel_traits_baseILj3072EfffffjLj128EEEEELb1ELb0ELb0ELb1EEEvNS_9FwdParamsE,"",@"SHT_CUDA_INFO"
	.sectionflags	@""
	.align	4


	//----- nvinfo : EIATTR_CUDA_API_VERSION
	.align		4
        /*0000*/ 	.byte	0x04, 0x37
        /*0002*/ 	.short	(.L_3724 - .L_3723)
.L_3723:
        /*0004*/ 	.word	0x00000082


	//----- nvinfo : EIATTR_KPARAM_INFO
	.align		4
.L_3724:
        /*0008*/ 	.byte	0x04, 0x17
        /*000a*/ 	.short	(.L_3726 - .L_3725)
.L_3725:
        /*000c*/ 	.word	0x00000000
        /*0010*/ 	.short	0x0000
        /*0012*/ 	.short	0x0000
        /*0014*/ 	.byte	0x00, 0xf0, 0xa1, 0x03


	//----- nvinfo : EIATTR_SPARSE_MMA_MASK
	.align		4
.L_3726:
        /*0018*/ 	.byte	0x03, 0x50
        /*001a*/ 	.short	0x0000


	//----- nvinfo : EIATTR_MAXREG_COUNT
	.align		4
        /*001c*/ 	.byte	0x03, 0x1b
        /*001e*/ 	.short	0x00ff


	//----- nvinfo : EIATTR_NUM_BARRIERS
	.align		4
        /*0020*/ 	.byte	0x02, 0x4c
        /*0022*/ 	.byte	0x01
	.zero		1


	//----- nvinfo : EIATTR_MERCURY_ISA_VERSION
	.align		4
        /*0024*/ 	.byte	0x03, 0x5f
        /*0026*/ 	.short	0x0101


	//----- nvinfo : EIATTR_COOP_GROUP_MASK_REGIDS
	.align		4
        /*0028*/ 	.byte	0x04, 0x29
        /*002a*/ 	.short	(.L_3728 - .L_3727)


	//   ....[0]....
.L_3727:
        /*002c*/ 	.word	0xffffffff


	//   ....[1]....
        /*0030*/ 	.word	0xffffffff


	//   ....[2]....
        /*0034*/ 	.word	0xffffffff


	//   ....[3]....
        /*0038*/ 	.word	0xffffffff


	//   ....[4]....
        /*003c*/ 	.word	0xffffffff


	//   ....[5]....
        /*0040*/ 	.word	0xffffffff


	//   ....[6]....
        /*0044*/ 	.word	0xffffffff


	//   ....[7]....
        /*0048*/ 	.word	0xffffffff


	//   ....[8]....
        /*004c*/ 	.word	0xffffffff


	//   ....[9]....
        /*0050*/ 	.word	0xffffffff


	//   ....[10]....
        /*0054*/ 	.word	0xffffffff


	//   ....[11]....
        /*0058*/ 	.word	0xffffffff


	//   ....[12]....
        /*005c*/ 	.word	0xffffffff


	//   ....[13]....
        /*0060*/ 	.word	0xffffffff


	//   ....[14]....
        /*0064*/ 	.word	0xffffffff


	//   ....[15]....
        /*0068*/ 	.word	0xffffffff


	//   ....[16]....
        /*006c*/ 	.word	0xffffffff


	//   ....[17]....
        /*0070*/ 	.word	0xffffffff


	//   ....[18]....
        /*0074*/ 	.word	0x05000064


	//   ....[19]....
        /*0078*/ 	.word	0x05000064


	//   ....[20]....
        /*007c*/ 	.word	0x05000064


	//   ....[21]....
        /*0080*/ 	.word	0x05000064


	//   ....[22]....
        /*0084*/ 	.word	0x05000064


	//   ....[23]....
        /*0088*/ 	.word	0x05000064


	//   ....[24]....
        /*008c*/ 	.word	0x05000064


	//   ....[25]....
        /*0090*/ 	.word	0x05000064


	//   ....[26]....
        /*0094*/ 	.word	0x05000064


	//   ....[27]....
        /*0098*/ 	.word	0x05000064


	//----- nvinfo : EIATTR_COOP_GROUP_INSTR_OFFSETS
	.align		4
.L_3728:
        /*009c*/ 	.byte	0x04, 0x28
        /*009e*/ 	.short	(.L_3730 - .L_3729)


	//   ....[0]....
.L_3729:
        /*00a0*/ 	.word	0x00008e40


	//   ....[1]....
        /*00a4*/ 	.word	0x00008e60


	//   ....[2]....
        /*00a8*/ 	.word	0x00008e80


	//   ....[3]....
        /*00ac*/ 	.word	0x00008ea0


	//   ....[4]....
        /*00b0*/ 	.word	0x00008ec0


	//   ....[5]....
        /*00b4*/ 	.word	0x000091f0


	//   ....[6]....
        /*00b8*/ 	.word	0x00009210


	//   ....[7]....
        /*00bc*/ 	.word	0x00009230


	//   ....[8]....
        /*00c0*/ 	.word	0x00009250


	//   ....[9]....
        /*00c4*/ 	.word	0x00009270


	//   ....[10]....
        /*00c8*/ 	.word	0x000093e0


	//   ....[11]....
        /*00cc*/ 	.word	0x00009450


	//   ....[12]....
        /*00d0*/ 	.word	0x00009470


	//   ....[13]....
        /*00d4*/ 	.word	0x00009480


	//   ....[14]....
        /*00d8*/ 	.word	0x00009550


	//   ....[15]....
        /*00dc*/ 	.word	0x00009580


	//   ....[16]....
        /*00e0*/ 	.word	0x00009610


	//   ....[17]....
        /*00e4*/ 	.word	0x00009640


	//   ....[18]....
        /*00e8*/ 	.word	0x00009d00


	//   ....[19]....
        /*00ec*/ 	.word	0x00009d70


	//   ....[20]....
        /*00f0*/ 	.word	0x00009de0


	//   ....[21]....
        /*00f4*/ 	.word	0x00009e50


	//   ....[22]....
        /*00f8*/ 	.word	0x00009ec0


	//   ....[23]....
        /*00fc*/ 	.word	0x0000a240


	//   ....[24]....
        /*0100*/ 	.word	0x0000a2b0


	//   ....[25]....
        /*0104*/ 	.word	0x0000a320


	//   ....[26]....
        /*0108*/ 	.word	0x0000a390


	//   ....[27]....
        /*010c*/ 	.word	0x0000a400


	//----- nvinfo : EIATTR_EXIT_INSTR_OFFSETS
	.align		4
.L_3730:
        /*0110*/ 	.byte	0x04, 0x1c
        /*0112*/ 	.short	(.L_3732 - .L_3731)


	//   ....[0]....
.L_3731:
        /*0114*/ 	.word	0x000006b0


	//   ....[1]....
        /*0118*/ 	.word	0x00009ca0


	//----- nvinfo : EIATTR_MAX_THREADS
	.align		4
.L_3732:
        /*011c*/ 	.byte	0x04, 0x05
        /*011e*/ 	.short	(.L_3734 - .L_3733)
.L_3733:
        /*0120*/ 	.word	0x00000080
        /*0124*/ 	.word	0x00000001
        /*0128*/ 	.word	0x00000001


	//----- nvinfo : EIATTR_CRS_STACK_SIZE
	.align		4
.L_3734:
        /*012c*/ 	.byte	0x04, 0x1e
        /*012e*/ 	.short	(.L_3736 - .L_3735)
.L_3735:
        /*0130*/ 	.word	0x00000000


	//----- nvinfo : EIATTR_CBANK_PARAM_SIZE
	.align		4
.L_3736:
        /*0134*/ 	.byte	0x03, 0x19
        /*0136*/ 	.short	0x00e8


	//----- nvinfo : EIATTR_PARAM_CBANK
	.align		4
        /*0138*/ 	.byte	0x04, 0x0a
        /*013a*/ 	.short	(.L_3738 - .L_3737)
	.align		4
.L_3737:
        /*013c*/ 	.word	index@(.nv.constant0._ZN10layer_norm13ln_fwd_kernelINS_13Kernel_traitsIfffffjLj3072ELj1ELj1ELj4ELj16ENS_18Kernel_traits_baseILj3072EfffffjLj128EEEEELb1ELb0ELb0ELb1EEEvNS_9FwdParamsE)
        /*0140*/ 	.short	0x0210
        /*0142*/ 	.short	0x00e8


	//----- nvinfo : EIATTR_SW_WAR
	.align		4
.L_3738:
        /*0144*/ 	.byte	0x04, 0x36
        /*0146*/ 	.short	(.L_3740 - .L_3739)
.L_3739:
        /*0148*/ 	.word	0x00000008
.L_3740:


//--------------------- .nv.info._ZN10layer_norm13ln_fwd_kernelINS_13Kernel_traitsIfffffjLj3072ELj1ELj1ELj4ELj16ENS_18Kernel_traits_baseILj3072EfffffjLj128EEEEELb1ELb0ELb1ELb0EEEvNS_9FwdParamsE --------------------------
	.section	.nv.info._ZN10layer_norm13ln_fwd_kernelINS_13Kernel_traitsIfffffjLj3072ELj1ELj1ELj4ELj16ENS_18Kernel_traits_baseILj3072EfffffjLj128EEEEELb1ELb0ELb1ELb0EEEvNS_9FwdParamsE,"",@"SHT_CUDA_INFO"
	.sectionflags	@""
	.align	4


	//----- nvinfo : EIATTR_CUDA_API_VERSION
	.align		4
        /*0000*/ 	.byte	0x04, 0x37
        /*0002*/ 	.short	(.L_3742 - .L_3741)
.L_3741:
        /*0004*/ 	.word	0x00000082


	//----- nvinfo : EIATTR_KPARAM_INFO
	.align		4
.L_3742:
        /*0008*/ 	.byte	0x04, 0x17
        /*000a*/ 	.short	(.L_3744 - .L_3743)
.L_3743:
        /*000c*/ 	.word	0x00000000
        /*0010*/ 	.short	0x0000
        /*0012*/ 	.short	0x0000
        /*0014*/ 	.byte	0x00, 0xf0, 0xa1, 0x03


	//----- nvinfo : EIATTR_SPARSE_MMA_MASK
	.align		4
.L_3744:
        /*0018*/ 	.byte	0x03, 0x50
        /*001a*/ 	.short	0x0000


	//----- nvinfo : EIATTR_MAXREG_COUNT
	.align		4
        /*001c*/ 	.byte	0x03, 0x1b
        /*001e*/ 	.short	0x00ff


	//----- nvinfo : EIATTR_NUM_BARRIERS
	.align		4
        /*0020*/ 	.byte	0x02, 0x4c
        /*0022*/ 	.byte	0x01
	.zero		1


	//----- nvinfo : EIATTR_MERCURY_ISA_VERSION
	.align		4
        /*0024*/ 	.byte	0x03, 0x5f
        /*0026*/ 	.short	0x0101


	//----- nvinfo : EIATTR_COOP_GROUP_MASK_REGIDS
	.align		4
        /*0028*/ 	.byte	0x04, 0x29
        /*002a*/ 	.short	(.L_3746 - .L_3745)


	//   ....[0]....
.L_3745:
        /*002c*/ 	.word	0xffffffff


	//   ....[1]....
        /*0030*/ 	.word	0xffffffff


	//   ....[2]....
        /*0034*/ 	.word	0xffffffff


	//   ....[3]....
        /*0038*/ 	.word	0xffffffff


	//   ....[4]....
        /*003c*/ 	.word	0xffffffff


	//   ....[5]....
        /*0040*/ 	.word	0xffffffff


	//   ....[6]....
        /*0044*/ 	.word	0xffffffff


	//   ....[7]....
        /*0048*/ 	.word	0xffffffff


	//   ....[8]....
        /*004c*/ 	.word	0xffffffff


	//   ....[9]....
        /*0050*/ 	.word	0xffffffff


	//   ....[10]....
        /*0054*/ 	.word	0xffffffff


	//   ....[11]....
        /*0058*/ 	.word	0xffffffff


	//   ....[12]....
        /*005c*/ 	.word	0xffffffff


	//   ....[13]....
        /*0060*/ 	.word	0xffffffff


	//   ....[14]....
        /*0064*/ 	.word	0xffffffff


	//   ....[15]....
        /*0068*/ 	.word	0xffffffff


	//   ....[16]....
        /*006c*/ 	.word	0xffffffff


	//   ....[17]....
        /*0070*/ 	.word	0xffffffff


	//   ....[18]....
        /*0074*/ 	.word	0x05000076


	//   ....[19]....
        /*0078*/ 	.word	0x05000076


	//   ....[20]....
        /*007c*/ 	.word	0x05000076


	//   ....[21]....
        /*0080*/ 	.word	0x05000076


	//   ....[22]....
        /*0084*/ 	.word	0x05000076


	//   ....[23]....
        /*0088*/ 	.word	0x05000076


	//   ....[24]....
        /*008c*/ 	.word	0x05000076


	//   ....[25]....
        /*0090*/ 	.word	0x05000076


	//   ....[26]....
        /*0094*/ 	.word	0x05000076


	//   ....[27]....
        /*0098*/ 	.word	0x05000076


	//----- nvinfo : EIATTR_COOP_GROUP_INSTR_OFFSETS
	.align		4
.L_3746:
        /*009c*/ 	.byte	0x04, 0x28
        /*009e*/ 	.short	(.L_3748 - .L_3747)


	//   ....[0]....
.L_3747:
        /*00a0*/ 	.word	0x0000a7b0


	//   ....[1]....
        /*00a4*/ 	.word	0x0000a7d0


	//   ....[2]....
        /*00a8*/ 	.word	0x0000a7f0


	//   ....[3]....
        /*00ac*/ 	.word	0x0000a810


	//   ....[4]....
        /*00b0*/ 	.word	0x0000a830


	//   ....[5]....
        /*00b4*/ 	.word	0x0000ab70


	//   ....[6]....
        /*00b8*/ 	.word	0x0000ab90


	//   ....[7]....
        /*00bc*/ 	.word	0x0000abb0


	//   ....[8]....
        /*00c0*/ 	.word	0x0000abd0


	//   ....[9]....
        /*00c4*/ 	.word	0x0000abf0


	//   ....[10]....
        /*00c8*/ 	.word	0x0000ad30


	//   ....[11]....
        /*00cc*/ 	.word	0x0000ada0


	//   ....[12]....
        /*00d0*/ 	.word	0x0000aea0


	//   ....[13]....
        /*00d4*/ 	.word	0x0000aeb0


	//   ....[14]....
        /*00d8*/ 	.word	0x0000af20


	//   ....[15]....
        /*00dc*/ 	.word	0x0000af60


	//   ....[16]....
        /*00e0*/ 	.word	0x0000aff0


	//   ....[17]....
        /*00e4*/ 	.word	0x0000b020


	//   ....[18]....
        /*00e8*/ 	.word	0x0000b940


	//   ....[19]....
        /*00ec*/ 	.word	0x0000b9b0


	//   ....[20]....
        /*00f0*/ 	.word	0x0000ba20


	//   ....[21]....
        /*00f4*/ 	.word	0x0000ba90


	//   ....[22]....
        /*00f8*/ 	.word	0x0000bb00


	//   ....[23]....
        /*00fc*/ 	.word	0x0000be90


	//   ....[24]....
        /*0100*/ 	.word	0x0000bf00


	//   ....[25]....
        /*0104*/ 	.word	0x0000bf70


	//   ....[26]....
        /*0108*/ 	.word	0x0000bfe0


	//   ....[27]....
        /*010c*/ 	.word	0x0000c050


	//----- nvinfo : EIATTR_EXIT_INSTR_OFFSETS
	.align		4
.L_3748:
        /*0110*/ 	.byte	0x04, 0x1c
        /*0112*/ 	.short	(.L_3750 - .L_3749)


	//   ....[0]....
.L_3749:
        /*0114*/ 	.word	0x00000bc0


	//   ....[1]....
        /*0118*/ 	.word	0x0000b8e0


	//----- nvinfo : EIATTR_MAX_THREADS
	.align		4
.L_3750:
        /*011c*/ 	.byte	0x04, 0x05
        /*011e*/ 	.short	(.L_3752 - .L_3751)
.L_3751:
        /*0120*/ 	.word	0x00000080
        /*0124*/ 	.word	0x00000001
        /*0128*/ 	.word	0x00000001


	//----- nvinfo : EIATTR_CRS_STACK_SIZE
	.align		4
.L_3752:
        /*012c*/ 	.byte	0x04, 0x1e
        /*012e*/ 	.short	(.L_3754 - .L_3753)
.L_3753:
        /*0130*/ 	.word	0x00000000


	//----- nvinfo : EIATTR_CBANK_PARAM_SIZE
	.align		4
.L_3754:
        /*0134*/ 	.byte	0x03, 0x19
        /*0136*/ 	.short	0x00e8


	//----- nvinfo : EIATTR_PARAM_CBANK
	.align		4
        /*0138*/ 	.byte	0x04, 0x0a
        /*013a*/ 	.short	(.L_3756 - .L_3755)
	.align		4
.L_3755:
        /*013c*/ 	.word	index@(.nv.constant0._ZN10layer_norm13ln_fwd_kernelINS_13Kernel_traitsIfffffjLj3072ELj1ELj1ELj4ELj16ENS_18Kernel_traits_baseILj3072EfffffjLj128EEEEELb1ELb0ELb1ELb0EEEvNS_9FwdParamsE)
        /*0140*/ 	.short	0x0210
        /*0142*/ 	.short	0x00e8


	//----- nvinfo : EIATTR_SW_WAR
	.align		4
.L_3756:
        /*0144*/ 	.byte	0x04, 0x36
        /*0146*/ 	.short	(.L_3758 - .L_3757)
.L_3757:
        /*0148*/ 	.word	0x00000008
.L_3758:


//--------------------- .nv.info._ZN10layer_norm13ln_fwd_kernelINS_13Kernel_traitsIfffffjLj3072ELj1ELj1ELj4ELj16ENS_18Kernel_traits_baseILj3072EfffffjLj128EEEEELb1ELb0ELb1ELb1EEEvNS_9FwdParamsE --------------------------
	.section	.nv.info._ZN10layer_norm13ln_fwd_kernelINS_13Kernel_traitsIfffffjLj3072ELj1ELj1ELj4ELj16ENS_18Kernel_traits_baseILj3072EfffffjLj128EEEEELb1ELb0ELb1ELb1EEEvNS_9FwdParamsE,"",@"SHT_CUDA_INFO"
	.sectionflags	@""
	.align	4


	//----- nvinfo : EIATTR_CUDA_API_VERSION
	.align		4
        /*0000*/ 	.byte	0x04, 0x37
        /*0002*/ 	.short	(.L_3760 - .L_3759)
.L_3759:
        /*0004*/ 	.word	0x00000082


	//----- nvinfo : EIATTR_KPARAM_INFO
	.align		4
.L_3760:
        /*0008*/ 	.byte	0x04, 0x17
        /*000a*/ 	.short	(.L_3762 - .L_3761)
.L_3761:
        /*000c*/ 	.word	0x00000000
        /*0010*/ 	.short	0x0000
        /*0012*/ 	.short	0x0000
        /*0014*/ 	.byte	0x00, 0xf0, 0xa1, 0x03


	//----- nvinfo : EIATTR_SPARSE_MMA_MASK
	.align		4
.L_3762:
        /*0018*/ 	.byte	0x03, 0x50
        /*001a*/ 	.short	0x0000


	//----- nvinfo : EIATTR_MAXREG_COUNT
	.align		4
        /*001c*/ 	.byte	0x03, 0x1b
        /*001e*/ 	.short	0x00ff


	//----- nvinfo : EIATTR_NUM_BARRIERS
	.align		4
        /*0020*/ 	.byte	0x02, 0x4c
        /*0022*/ 	.byte	0x01
	.zero		1


	//----- nvinfo : EIATTR_MERCURY_ISA_VERSION
	.align		4
        /*0024*/ 	.byte	0x03, 0x5f
        /*0026*/ 	.short	0x0101


	//----- nvinfo : EIATTR_COOP_GROUP_MASK_REGIDS
	.align		4
        /*0028*/ 	.byte	0x04, 0x29
        /*002a*/ 	.short	(.L_3764 - .L_3763)


	//   ....[0]....
.L_3763:
        /*002c*/ 	.word	0xffffffff


	//   ....[1]....
        /*0030*/ 	.word	0xffffffff


	//   ....[2]....
        /*0034*/ 	.word	0xffffffff


	//   ....[3]....
        /*0038*/ 	.word	0xffffffff


	//   ....[4]....
        /*003c*/ 	.word	0xffffffff


	//   ....[5]....
        /*0040*/ 	.word	0xffffffff


	//   ....[6]....
        /*0044*/ 	.word	0xffffffff


	//   ....[7]....
        /*0048*/ 	.word	0xffffffff


	//   ....[8]....
        /*004c*/ 	.word	0xffffffff


	//   ....[9]....
        /*0050*/ 	.word	0xffffffff


	//   ....[10]....
        /*0054*/ 	.word	0xffffffff


	//   ....[11]....
        /*0058*/ 	.word	0xffffffff


	//   ....[12]....
        /*005c*/ 	.word	0xffffffff


	//   ....[13]....
        /*0060*/ 	.word	0xffffffff


	//   ....[14]....
        /*0064*/ 	.word	0xffffffff


	//   ....[15]....
        /*0068*/ 	.word	0xffffffff


	//   ....[16]....
        /*006c*/ 	.word	0xffffffff


	//   ....[17]....
        /*0070*/ 	.word	0xffffffff


	//   ....[18]....
        /*0074*/ 	.word	0x0500006d


	//   ....[19]....
        /*0078*/ 	.word	0x0500006d


	//   ....[20]....
        /*007c*/ 	.word	0x0500006d


	//   ....[21]....
        /*0080*/ 	.word	0x0500006d


	//   ....[22]....
        /*0084*/ 	.word	0x0500006d


	//   ....[23]....
        /*0088*/ 	.word	0x0500006d


	//   ....[24]....
        /*008c*/ 	.word	0x0500006d


	//   ....[25]....
        /*0090*/ 	.word	0x0500006d


	//   ....[26]....
        /*0094*/ 	.word	0x0500006d


	//   ....[27]....
        /*0098*/ 	.word	0x0500006d


	//----- nvinfo : EIATTR_COOP_GROUP_INSTR_OFFSETS
	.align		4
.L_3764:
        /*009c*/ 	.byte	0x04, 0x28
        /*009e*/ 	.short	(.L_3766 - .L_3765)


	//   ....[0]....
.L_3765:
        /*00a0*/ 	.word	0x00009ed0


	//   ....[1]....
        /*00a4*/ 	.word	0x00009ef0


	//   ....[2]....
        /*00a8*/ 	.word	0x00009f10


	//   ....[3]....
        /*00ac*/ 	.word	0x00009f30


	//   ....[4]....
        /*00b0*/ 	.word	0x00009f50


	//   ....[5]....
        /*00b4*/ 	.word	0x0000a280


	//   ....[6]....
        /*00b8*/ 	.word	0x0000a2a0


	//   ....[7]....
        /*00bc*/ 	.word	0x0000a2c0


	//   ....[8]....
        /*00c0*/ 	.word	0x0000a2e0


	//   ....[9]....
        /*00c4*/ 	.word	0x0000a300


	//   ....[10]....
        /*00c8*/ 	.word	0x0000a480


	//   ....[11]....
        /*00cc*/ 	.word	0x0000a4d0


	//   ....[12]....
        /*00d0*/ 	.word	0x0000a4f0


	//   ....[13]....
        /*00d4*/ 	.word	0x0000a500


	//   ....[14]....
        /*00d8*/ 	.word	0x0000a5c0


	//   ....[15]....
        /*00dc*/ 	.word	0x0000a5f0


	//   ....[16]....
        /*00e0*/ 	.word	0x0000a6a0


	//   ....[17]....
        /*00e4*/ 	.word	0x0000a6d0


	//   ....[18]....
        /*00e8*/ 	.word	0x0000ae70


	//   ....[19]....
        /*00ec*/ 	.word	0x0000aee0


	//   ....[20]....
        /*00f0*/ 	.word	0x0000af50


	//   ....[21]....
        /*00f4*/ 	.word	0x0000afc0


	//   ....[22]....
        /*00f8*/ 	.word	0x0000b030


	//   ....[23]....
        /*00fc*/ 	.word	0x0000b3b0


	//   ....[24]....
        /*0100*/ 	.word	0x0000b420


	//   ....[25]....
        /*0104*/ 	.word	0x0000b490


	//   ....[26]....
        /*0108*/ 	.word	0x0000b500


	//   ....[27]....
        /*010c*/ 	.word	0x0000b570


	//----- nvinfo : EIATTR_EXIT_INSTR_OFFSETS
	.align		4
.L_3766:
        /*0110*/ 	.byte	0x04, 0x1c
        /*0112*/ 	.short	(.L_3768 - .L_3767)


	//   ....[0]....
.L_3767:
        /*0114*/ 	.word	0x000006b0


	//   ....[1]....
        /*0118*/ 	.word	0x0000ae10


	//----- nvinfo : EIATTR_MAX_THREADS
	.align		4
.L_3768:
        /*011c*/ 	.byte	0x04, 0x05
        /*011e*/ 	.short	(.L_3770 - .L_3769)
.L_3769:
        /*0120*/ 	.word	0x00000080
        /*0124*/ 	.word	0x00000001
        /*0128*/ 	.word	0x00000001


	//----- nvinfo : EIATTR_CRS_STACK_SIZE
	.align		4
.L_3770:
        /*012c*/ 	.byte	0x04, 0x1e
        /*012e*/ 	.short	(.L_3772 - .L_3771)
.L_3771:
        /*0130*/ 	.word	0x00000000


	//----- nvinfo : EIATTR_CBANK_PARAM_SIZE
	.align		4
.L_3772:
        /*0134*/ 	.byte	0x03, 0x19
        /*0136*/ 	.short	0x00e8


	//----- nvinfo : EIATTR_PARAM_CBANK
	.align		4
        /*0138*/ 	.byte	0x04, 0x0a
        /*013a*/ 	.short	(.L_3774 - .L_3773)
	.align		4
.L_3773:
        /*013c*/ 	.word	index@(.nv.constant0._ZN10layer_norm13ln_fwd_kernelINS_13Kernel_traitsIfffffjLj3072ELj1ELj1ELj4ELj16ENS_18Kernel_traits_baseILj3072EfffffjLj128EEEEELb1ELb0ELb1ELb1EEEvNS_9FwdParamsE)
        /*0140*/ 	.short	0x0210
        /*0142*/ 	.short	0x00e8


	//----- nvinfo : EIATTR_SW_WAR
	.align		4
.L_3774:
        /*0144*/ 	.byte	0x04, 0x36
        /*0146*/ 	.short	(.L_3776 - .L_3775)
.L_3775:
        /*0148*/ 	.word	0x00000008
.L_3776:


//--------------------- .nv.info._ZN10layer_norm13ln_fwd_kernelINS_13Kernel_traitsIfffffjLj3072ELj1ELj1ELj4ELj16ENS_18Kernel_traits_baseILj3072EfffffjLj128EEEEELb1ELb1ELb0ELb0EEEvNS_9FwdParamsE --------------------------
	.section	.nv.info._ZN10layer_norm13ln_fwd_kernelINS_13Kernel_traitsIfffffjLj3072ELj1ELj1ELj4ELj16ENS_18Kernel_traits_baseILj3072EfffffjLj128EEEEELb1ELb1ELb0ELb0EEEvNS_9FwdParamsE,"",@"SHT_CUDA_INFO"
	.sectionflags	@""
	.align	4


	//----- nvinfo : EIATTR_CUDA_API_VERSION
	.align		4
        /*0000*/ 	.byte	0x04, 0x37
        /*0002*/ 	.short	(.L_3778 - .L_3777)
.L_3777:
        /*0004*/ 	.word	0x00000082


	//----- nvinfo : EIATTR_KPARAM_INFO
	.align		4
.L_3778:
        /*0008*/ 	.byte	0x04, 0x17
        /*000a*/ 	.short	(.L_3780 - .L_3779)
.L_3779:
        /*000c*/ 	.word	0x00000000
        /*0010*/ 	.short	0x0000
        /*0012*/ 	.short	0x0000
        /*0014*/ 	.byte	0x00, 0xf0, 0xa1, 0x03


	//----- nvinfo : EIATTR_SPARSE_MMA_MASK
	.align		4
.L_3780:
        /*0018*/ 	.byte	0x03, 0x50
        /*001a*/ 	.short	0x0000


	//----- nvinfo : EIATTR_MAXREG_COUNT
	.align		4
        /*001c*/ 	.byte	0x03, 0x1b
        /*001e*/ 	.short	0x00ff


	//----- nvinfo : EIATTR_NUM_BARRIERS
	.align		4
        /*0020*/ 	.byte	0x02, 0x4c
        /*0022*/ 	.byte	0x01
	.zero		1


	//----- nvinfo : EIATTR_MERCURY_ISA_VERSION
	.align		4
        /*0024*/ 	.byte	0x03, 0x5f
        /*0026*/ 	.short	0x0101


	//----- nvinfo : EIATTR_COOP_GROUP_MASK_REGIDS
	.align		4
        /*0028*/ 	.byte	0x04, 0x29
        /*002a*/ 	.short	(.L_3782 - .L_3781)


	//   ....[0]....
.L_3781:
        /*002c*/ 	.word	0xffffffff


	//   ....[1]....
        /*0030*/ 	.word	0xffffffff


	//   ....[2]....
        /*0034*/ 	.word	0xffffffff


	//   ....[3]....
        /*0038*/ 	.word	0xffffffff


	//   ....[4]....
        /*003c*/ 	.word	0xffffffff


	//   ....[5]....
        /*0040*/ 	.word	0xffffffff


	//   ....[6]....
        /*0044*/ 	.word	0xffffffff


	//   ....[7]....
        /*0048*/ 	.word	0xffffffff


	//   ....[8]....
        /*004c*/ 	.word	0xffffffff


	//   ....[9]....
        /*0050*/ 	.word	0xffffffff


	//   ....[10]....
        /*0054*/ 	.word	0xffffffff


	//   ....[11]....
        /*0058*/ 	.word	0xffffffff


	//   ....[12]....
        /*005c*/ 	.word	0xffffffff


	//   ....[13]....
        /*0060*/ 	.word	0xffffffff


	//   ....[14]....
        /*0064*/ 	.word	0xffffffff


	//   ....[15]....
        /*0068*/ 	.word	0xffffffff


	//   ....[16]....
        /*006c*/ 	.word	0xffffffff


	//   ....[17]....
        /*0070*/ 	.word	0xffffffff


	//   ....[18]....
        /*0074*/ 	.word	0x05000084


	//   ....[19]....
        /*0078*/ 	.word	0x05000084


	//   ....[20]....
        /*007c*/ 	.word	0x05000084


	//   ....[21]....
        /*0080*/ 	.word	0x05000084


	//   ....[22]....
        /*0084*/ 	.word	0x05000084


	//   ....[23]....
        /*0088*/ 	.word	0x05000084


	//   ....[24]....
        /*008c*/ 	.word	0x05000084


	//   ....[25]....
        /*0090*/ 	.word	0x05000084


	//   ....[26]....
        /*0094*/ 	.word	0x05000084


	//   ....[27]....
        /*0098*/ 	.word	0x05000084


	//----- nvinfo : EIATTR_COOP_GROUP_INSTR_OFFSETS
	.align		4
.L_3782:
        /*009c*/ 	.byte	0x04, 0x28
        /*009e*/ 	.short	(.L_3784 - .L_3783)


	//   ....[0]....
.L_3783:
        /*00a0*/ 	.word	0x00009be0


	//   ....[1]....
        /*00a4*/ 	.word	0x00009c00


	//   ....[2]....
        /*00a8*/ 	.word	0x00009c20


	//   ....[3]....
        /*00ac*/ 	.word	0x00009c40


	//   ....[4]....
        /*00b0*/ 	.word	0x00009c60


	//   ....[5]....
        /*00b4*/ 	.word	0x00009fa0


	//   ....[6]....
        /*00b8*/ 	.word	0x00009fc0


	//   ....[7]....
        /*00bc*/ 	.word	0x00009fe0


	//   ....[8]....
        /*00c0*/ 	.word	0x0000a000


	//   ....[9]....
        /*00c4*/ 	.word	0x0000a020


	//   ....[10]....
        /*00c8*/ 	.word	0x0000a160


	//   ....[11]....
        /*00cc*/ 	.word	0x0000a1d0


	//   ....[12]....
        /*00d0*/ 	.word	0x0000a230


	//   ....[13]....
        /*00d4*/ 	.word	0x0000a270


	//   ....[14]....
        /*00d8*/ 	.word	0x0000a310


	//   ....[15]....
        /*00dc*/ 	.word	0x0000a390


	//   ....[16]....
        /*00e0*/ 	.word	0x0000a3a0


	//   ....[17]....
        /*00e4*/ 	.word	0x0000a3f0


	//   ....[18]....
        /*00e8*/ 	.word	0x0000acd0


	//   ....[19]....
        /*00ec*/ 	.word	0x0000ad40


	//   ....[20]....
        /*00f0*/ 	.word	0x0000adb0


	//   ....[21]....
        /*00f4*/ 	.word	0x0000ae20


	//   ....[22]....
        /*00f8*/ 	.word	0x0000ae90


	//   ....[23]....
        /*00fc*/ 	.word	0x0000b210


	//   ....[24]....
        /*0100*/ 	.word	0x0000b280


	//   ....[25]....
        /*0104*/ 	.word	0x0000b2f0


	//   ....[26]....
        /*0108*/ 	.word	0x0000b360


	//   ....[27]....
        /*010c*/ 	.word	0x0000b3d0


	//----- nvinfo : EIATTR_EXIT_INSTR_OFFSETS
	.align		4
.L_3784:
        /*0110*/ 	.byte	0x04, 0x1c
        /*0112*/ 	.short	(.L_3786 - .L_3785)


	//   ....[0]....
.L_3785:
        /*0114*/ 	.word	0x00000d40


	//   ....[1]....
        /*0118*/ 	.word	0x0000ac70


	//----- nvinfo : EIATTR_MAX_THREADS
	.align		4
.L_3786:
        /*011c*/ 	.byte	0x04, 0x05
        /*011e*/ 	.short	(.L_3788 - .L_3787)
.L_3787:
        /*0120*/ 	.word	0x00000080
        /*0124*/ 	.word	0x00000001
        /*0128*/ 	.word	0x00000001


	//----- nvinfo : EIATTR_CRS_STACK_SIZE
	.align		4
.L_3788:
        /*012c*/ 	.byte	0x04, 0x1e
        /*012e*/ 	.short	(.L_3790 - .L_3789)
.L_3789:
        /*0130*/ 	.word	0x00000000


	//----- nvinfo : EIATTR_CBANK_PARAM_SIZE
	.align		4
.L_3790:
        /*0134*/ 	.byte	0x03, 0x19
        /*0136*/ 	.short	0x00e8


	//----- nvinfo : EIATTR_PARAM_CBANK
	.align		4
        /*0138*/ 	.byte	0x04, 0x0a
        /*013a*/ 	.short	(.L_3792 - .L_3791)
	.align		4
.L_3791:
        /*013c*/ 	.word	index@(.nv.constant0._ZN10layer_norm13ln_fwd_kernelINS_13Kernel_traitsIfffffjLj3072ELj1ELj1ELj4ELj16ENS_18Kernel_traits_baseILj3072EfffffjLj128EEEEELb1ELb1ELb0ELb0EEEvNS_9FwdParamsE)
        /*0140*/ 	.short	0x0210
        /*0142*/ 	.short	0x00e8


	//----- nvinfo : EIATTR_SW_WAR
	.align		4
.L_3792:
        /*0144*/ 	.byte	0x04, 0x36
        /*0146*/ 	.short	(.L_3794 - .L_3793)
.L_3793:
        /*0148*/ 	.word	0x00000008
.L_3794:


//--------------------- .nv.info._ZN10layer_norm13ln_fwd_kernelINS_13Kernel_traitsIfffffjLj3072ELj1ELj1ELj4ELj16ENS_18Kernel_traits_baseILj3072EfffffjLj128EEEEELb1ELb1ELb0ELb1EEEvNS_9FwdParamsE --------------------------
	.section	.nv.info._ZN10layer_norm13ln_fwd_kernelINS_13Kernel_traitsIfffffjLj3072ELj1ELj1ELj4ELj16ENS_18Kernel_traits_baseILj3072EfffffjLj128EEEEELb1ELb1ELb0ELb1EEEvNS_9FwdParamsE,"",@"SHT_CUDA_INFO"
	.sectionflags	@""
	.align	4


	//----- nvinfo : EIATTR_CUDA_API_VERSION
	.align		4
        /*0000*/ 	.byte	0x04, 0x37
        /*0002*/ 	.short	(.L_3796 - .L_3795)
.L_3795:
        /*0004*/ 	.word	0x00000082


	//----- nvinfo : EIATTR_KPARAM_INFO
	.align		4
.L_3796:
        /*0008*/ 	.byte	0x04, 0x17
        /*000a*/ 	.short	(.L_3798 - .L_3797)
.L_3797:
        /*000c*/ 	.word	0x00000000
        /*0010*/ 	.short	0x0000
        /*0012*/ 	.short	0x0000
        /*0014*/ 	.byte	0x00, 0xf0, 0xa1, 0x03


	//----- nvinfo : EIATTR_SPARSE_MMA_MASK
	.align		4
.L_3798:
        /*0018*/ 	.byte	0x03, 0x50
        /*001a*/ 	.short	0x0000


	//----- nvinfo : EIATTR_MAXREG_COUNT
	.align		4
        /*001c*/ 	.byte	0x03, 0x1b
        /*001e*/ 	.short	0x00ff


	//----- nvinfo : EIATTR_NUM_BARRIERS
	.align		4
        /*0020*/ 	.byte	0x02, 0x4c
        /*0022*/ 	.byte	0x01
	.zero		1


	//----- nvinfo : EIATTR_MERCURY_ISA_VERSION
	.align		4
        /*0024*/ 	.byte	0x03, 0x5f
        /*0026*/ 	.short	0x0101


	//----- nvinfo : EIATTR_COOP_GROUP_MASK_REGIDS
	.align		4
        /*0028*/ 	.byte	0x04, 0x29
        /*002a*/ 	.short	(.L_3800 - .L_3799)


	//   ....[0]....
.L_3799:
        /*002c*/ 	.word	0xffffffff


	//   ....[1]....
        /*0030*/ 	.word	0xffffffff


	//   ....[2]....
        /*0034*/ 	.word	0xffffffff


	//   ....[3]....
        /*0038*/ 	.word	0xffffffff


	//   ....[4]....
        /*003c*/ 	.word	0xffffffff


	//   ....[5]....
        /*0040*/ 	.word	0xffffffff


	//   ....[6]....
        /*0044*/ 	.word	0xffffffff


	//   ....[7]....
        /*0048*/ 	.word	0xffffffff


	//   ....[8]....
        /*004c*/ 	.word	0xffffffff


	//   ....[9]....
        /*0050*/ 	.word	0xffffffff


	//   ....[10]....
        /*0054*/ 	.word	0xffffffff


	//   ....[11]....
        /*0058*/ 	.word	0xffffffff


	//   ....[12]....
        /*005c*/ 	.word	0xffffffff


	//   ....[13]....
        /*0060*/ 	.word	0xffffffff


	//   ....[14]....
        /*0064*/ 	.word	0xffffffff


	//   ....[15]....
        /*0068*/ 	.word	0xffffffff


	//   ....[16]....
        /*006c*/ 	.word	0xffffffff


	//   ....[17]....
        /*0070*/ 	.word	0xffffffff


	//   ....[18]....
        /*0074*/ 	.word	0x0500007c


	//   ....[19]....
        /*0078*/ 	.word	0x0500007c


	//   ....[20]....
        /*007c*/ 	.word	0x0500007c


	//   ....[21]....
        /*0080*/ 	.word	0x0500007c


	//   ....[22]....
        /*0084*/ 	.word	0x0500007c


	//   ....[23]....
        /*0088*/ 	.word	0x0500007c


	//   ....[24]....
        /*008c*/ 	.word	0x0500007c


	//   ....[25]....
        /*0090*/ 	.word	0x0500007c


	//   ....[26]....
        /*0094*/ 	.word	0x0500007c


	//   ....[27]....
        /*0098*/ 	.word	0x0500007c


	//----- nvinfo : EIATTR_COOP_GROUP_INSTR_OFFSETS
	.align		4
.L_3800:
        /*009c*/ 	.byte	0x04, 0x28
        /*009e*/ 	.short	(.L_3802 - .L_3801)


	//   ....[0]....
.L_3801:
        /*00a0*/ 	.word	0x000090a0


	//   ....[1]....
        /*00a4*/ 	.word	0x000090c0


	//   ....[2]....
        /*00a8*/ 	.word	0x000090e0


	//   ....[3]....
        /*00ac*/ 	.word	0x00009100


	//   ....[4]....
        /*00b0*/ 	.word	0x00009120


	//   ....[5]....
        /*00b4*/ 	.word	0x00009450


	//   ....[6]....
        /*00b8*/ 	.word	0x00009470


	//   ....[7]....
        /*00bc*/ 	.word	0x00009490


	//   ....[8]....
        /*00c0*/ 	.word	0x000094b0


	//   ....[9]....
        /*00c4*/ 	.word	0x000094d0


	//   ....[10]....
        /*00c8*/ 	.word	0x00009630


	//   ....[11]....
        /*00cc*/ 	.word	0x000096a0


	//   ....[12]....
        /*00d0*/ 	.word	0x000096d0


	//   ....[13]....
        /*00d4*/ 	.word	0x000096f0


	//   ....[14]....
        /*00d8*/ 	.word	0x00009790


	//   ....[15]....
        /*00dc*/ 	.word	0x000097c0


	//   ....[16]....
        /*00e0*/ 	.word	0x00009860


	//   ....[17]....
        /*00e4*/ 	.word	0x00009890


	//   ....[18]....
        /*00e8*/ 	.word	0x00009f60


	//   ....[19]....
        /*00ec*/ 	.word	0x00009fd0


	//   ....[20]....
        /*00f0*/ 	.word	0x0000a040


	//   ....[21]....
        /*00f4*/ 	.word	0x0000a0b0


	//   ....[22]....
        /*00f8*/ 	.word	0x0000a120


	//   ....[23]....
        /*00fc*/ 	.word	0x0000a490


	//   ....[24]....
        /*0100*/ 	.word	0x0000a500


	//   ....[25]....
        /*0104*/ 	.word	0x0000a570


	//   ....[26]....
        /*0108*/ 	.word	0x0000a5e0


	//   ....[27]....
        /*010c*/ 	.word	0x0000a650


	//----- nvinfo : EIATTR_EXIT_INSTR_OFFSETS
	.align		4
.L_3802:
        /*0110*/ 	.byte	0x04, 0x1c
        /*0112*/ 	.short	(.L_3804 - .L_3803)


	//   ....[0]....
.L_3803:
        /*0114*/ 	.word	0x000006f0


	//   ....[1]....
        /*0118*/ 	.word	0x00009f00


	//----- nvinfo : EIATTR_MAX_THREADS
	.align		4
.L_3804:
        /*011c*/ 	.byte	0x04, 0x05
        /*011e*/ 	.short	(.L_3806 - .L_3805)
.L_3805:
        /*0120*/ 	.word	0x00000080
        /*0124*/ 	.word	0x00000001
        /*0128*/ 	.word	0x00000001


	//----- nvinfo : EIATTR_CRS_STACK_SIZE
	.align		4
.L_3806:
        /*012c*/ 	.byte	0x04, 0x1e
        /*012e*/ 	.short	(.L_3808 - .L_3807)
.L_3807:
        /*0130*/ 	.word	0x00000000


	//----- nvinfo : EIATTR_CBANK_PARAM_SIZE
	.align		4
.L_3808:
        /*0134*/ 	.byte	0x03, 0x19
        /*0136*/ 	.short	0x00e8


	//----- nvinfo : EIATTR_PARAM_CBANK
	.align		4
        /*0138*/ 	.byte	0x04, 0x0a
        /*013a*/ 	.short	(.L_3810 - .L_3809)
	.align		4
.L_3809:
        /*013c*/ 	.word	index@(.nv.constant0._ZN10layer_norm13ln_fwd_kernelINS_13Kernel_traitsIfffffjLj3072ELj1ELj1ELj4ELj16ENS_18Kernel_traits_baseILj3072EfffffjLj128EEEEELb1ELb1ELb0ELb1EEEvNS_9FwdParamsE)
        /*0140*/ 	.short	0x0210
        /*0142*/ 	.short	0x00e8


	//----- nvinfo : EIATTR_SW_WAR
	.align		4
.L_3810:
        /*0144*/ 	.byte	0x04, 0x36
        /*0146*/ 	.short	(.L_3812 - .L_3811)
.L_3811:
        /*0148*/ 	.word	0x00000008
.L_3812:


//--------------------- .nv.info._ZN10layer_norm13ln_fwd_kernelINS_13Kernel_traitsIfffffjLj3072ELj1ELj1ELj4ELj16ENS_18Kernel_traits_baseILj3072EfffffjLj128EEEEELb1ELb1ELb1ELb0EEEvNS_9FwdParamsE --------------------------
	.section	.nv.info._ZN10layer_norm13ln_fwd_kernelINS_13Kernel_traitsIfffffjLj3072ELj1ELj1ELj4ELj16ENS_18Kernel_traits_baseILj3072EfffffjLj128EEEEELb1ELb1ELb1ELb0EEEvNS_9FwdParamsE,"",@"SHT_CUDA_INFO"
	.sectionflags	@""
	.align	4


	//----- nvinfo : EIATTR_CUDA_API_VERSION
	.align		4
        /*0000*/ 	.byte	0x04, 0x37
        /*0002*/ 	.short	(.L_3814 - .L_3813)
.L_3813:
        /*0004*/ 	.word	0x00000082


	//----- nvinfo : EIATTR_KPARAM_INFO
	.align		4
.L_3814:
        /*0008*/ 	.byte	0x04, 0x17
        /*000a*/ 	.short	(.L_3816 - .L_3815)
.L_3815:
        /*000c*/ 	.word	0x00000000
        /*0010*/ 	.short	0x0000
        /*0012*/ 	.short	0x0000
        /*0014*/ 	.byte	0x00, 0xf0, 0xa1, 0x03


	//----- nvinfo : EIATTR_SPARSE_MMA_MASK
	.align		4
.L_3816:
        /*0018*/ 	.byte	0x03, 0x50
        /*001a*/ 	.short	0x0000


	//----- nvinfo : EIATTR_MAXREG_COUNT
	.align		4
        /*001c*/ 	.byte	0x03, 0x1b
        /*001e*/ 	.short	0x00ff


	//----- nvinfo : EIATTR_NUM_BARRIERS
	.align		4
        /*0020*/ 	.byte	0x02, 0x4c
        /*0022*/ 	.byte	0x01
	.zero		1


	//----- nvinfo : EIATTR_MERCURY_ISA_VERSION
	.align		4
        /*0024*/ 	.byte	0x03, 0x5f
        /*0026*/ 	.short	0x0101


	//----- nvinfo : EIATTR_COOP_GROUP_MASK_REGIDS
	.align		4
        /*0028*/ 	.byte	0x04, 0x29
        /*002a*/ 	.short	(.L_3818 - .L_3817)


	//   ....[0]....
.L_3817:
        /*002c*/ 	.word	0xffffffff


	//   ....[1]....
        /*0030*/ 	.word	0xffffffff


	//   ....[2]....
        /*0034*/ 	.word	0xffffffff


	//   ....[3]....
        /*0038*/ 	.word	0xffffffff


	//   ....[4]....
        /*003c*/ 	.word	0xffffffff


	//   ....[5]....
        /*0040*/ 	.word	0xffffffff


	//   ....[6]....
        /*0044*/ 	.word	0xffffffff


	//   ....[7]....
        /*0048*/ 	.word	0xffffffff


	//   ....[8]....
        /*004c*/ 	.word	0xffffffff


	//   ....[9]....
        /*0050*/ 	.word	0xffffffff


	//   ....[10]....
        /*0054*/ 	.word	0xffffffff


	//   ....[11]....
        /*0058*/ 	.word	0xffffffff


	//   ....[12]....
        /*005c*/ 	.word	0xffffffff


	//   ....[13]....
        /*0060*/ 	.word	0xffffffff


	//   ....[14]....
        /*0064*/ 	.word	0xffffffff


	//   ....[15]....
        /*0068*/ 	.word	0xffffffff


	//   ....[16]....
        /*006c*/ 	.word	0xffffffff


	//   ....[17]....
        /*0070*/ 	.word	0xffffffff


	//   ....[18]....
        /*0074*/ 	.word	0x0500008e


	//   ....[19]....
        /*0078*/ 	.word	0x0500008e


	//   ....[20]....
        /*007c*/ 	.word	0x0500008e


	//   ....[21]....
        /*0080*/ 	.word	0x0500008e


	//   ....[22]....
        /*0084*/ 	.word	0x0500008e


	//   ....[23]....
        /*0088*/ 	.word	0x0500008e


	//   ....[24]....
        /*008c*/ 	.word	0x0500008e


	//   ....[25]....
        /*0090*/ 	.word	0x0500008e


	//   ....[26]....
        /*0094*/ 	.word	0x0500008e


	//   ....[27]....
        /*0098*/ 	.word	0x0500008e


	//----- nvinfo : EIATTR_COOP_GROUP_INSTR_OFFSETS
	.align		4
.L_3818:
        /*009c*/ 	.byte	0x04, 0x28
        /*009e*/ 	.short	(.L_3820 - .L_3819)


	//   ....[0]....
.L_3819:
        /*00a0*/ 	.word	0x0000a9c0


	//   ....[1]....
        /*00a4*/ 	.word	0x0000a9e0


	//   ....[2]....
        /*00a8*/ 	.word	0x0000aa00


	//   ....[3]....
        /*00ac*/ 	.word	0x0000aa20


	//   ....[4]....
        /*00b0*/ 	.word	0x0000aa40


	//   ....[5]....
        /*00b4*/ 	.word	0x0000ad80


	//   ....[6]....
        /*00b8*/ 	.word	0x0000ada0


	//   ....[7]....
        /*00bc*/ 	.word	0x0000adc0


	//   ....[8]....
        /*00c0*/ 	.word	0x0000ade0


	//   ....[9]....
        /*00c4*/ 	.word	0x0000ae00


	//   ....[10]....
        /*00c8*/ 	.word	0x0000af50


	//   ....[11]....
        /*00cc*/ 	.word	0x0000b010


	//   ....[12]....
        /*00d0*/ 	.word	0x0000b0b0


	//   ....[13]....
        /*00d4*/ 	.word	0x0000b110


	//   ....[14]....
        /*00d8*/ 	.word	0x0000b1a0


	//   ....[15]....
        /*00dc*/ 	.word	0x0000b1f0


	//   ....[16]....
        /*00e0*/ 	.word	0x0000b240


	//   ....[17]....
        /*00e4*/ 	.word	0x0000b270


	//   ....[18]....
        /*00e8*/ 	.word	0x0000bb50


	//   ....[19]....
        /*00ec*/ 	.word	0x0000bbc0


	//   ....[20]....
        /*00f0*/ 	.word	0x0000bc30


	//   ....[21]....
        /*00f4*/ 	.word	0x0000bca0


	//   ....[22]....
        /*00f8*/ 	.word	0x0000bd10


	//   ....[23]....
        /*00fc*/ 	.word	0x0000c0a0


	//   ....[24]....
        /*0100*/ 	.word	0x0000c110


	//   ....[25]....
        /*0104*/ 	.word	0x0000c180


	//   ....[26]....
        /*0108*/ 	.word	0x0000c1f0


	//   ....[27]....
        /*010c*/ 	.word	0x0000c260


	//----- nvinfo : EIATTR_EXIT_INSTR_OFFSETS
	.align		4
.L_3820:
        /*0110*/ 	.byte	0x04, 0x1c
        /*0112*/ 	.short	(.L_3822 - .L_3821)


	//   ....[0]....
.L_3821:
        /*0114*/ 	.word	0x00000d20


	//   ....[1]....
        /*0118*/ 	.word	0x0000baf0


	//----- nvinfo : EIATTR_MAX_THREADS
	.align		4
.L_3822:
        /*011c*/ 	.byte	0x04, 0x05
        /*011e*/ 	.short	(.L_3824 - .L_3823)
.L_3823:
        /*0120*/ 	.word	0x00000080
        /*0124*/ 	.word	0x00000001
        /*0128*/ 	.word	0x00000001


	//----- nvinfo : EIATTR_CRS_STACK_SIZE
	.align		4
.L_3824:
        /*012c*/ 	.byte	0x04, 0x1e
        /*012e*/ 	.short	(.L_3826 - .L_3825)
.L_3825:
        /*0130*/ 	.word	0x00000000


	//----- nvinfo : EIATTR_CBANK_PARAM_SIZE
	.align		4
.L_3826:
        /*0134*/ 	.byte	0x03, 0x19
        /*0136*/ 	.short	0x00e8


	//----- nvinfo : EIATTR_PARAM_CBANK
	.align		4
        /*0138*/ 	.byte	0x04, 0x0a
        /*013a*/ 	.short	(.L_3828 - .L_3827)
	.align		4
.L_3827:
        /*013c*/ 	.word	index@(.nv.constant0._ZN10layer_norm13ln_fwd_kernelINS_13Kernel_traitsIfffffjLj3072ELj1ELj1ELj4ELj16ENS_18Kernel_traits_baseILj3072EfffffjLj128EEEEELb1ELb1ELb1ELb0EEEvNS_9FwdParamsE)
        /*0140*/ 	.short	0x0210
        /*0142*/ 	.short	0x00e8


	//----- nvinfo : EIATTR_SW_WAR
	.align		4
.L_3828:
        /*0144*/ 	.byte	0x04, 0x36
        /*0146*/ 	.short	(.L_3830 - .L_3829)
.L_3829:
        /*0148*/ 	.word	0x00000008
.L_3830:


//--------------------- .nv.info._ZN10layer_norm13ln_fwd_kernelINS_13Kernel_traitsIfffffjLj3072ELj1ELj1ELj4ELj16ENS_18Kernel_traits_baseILj3072EfffffjLj128EEEEELb1ELb1ELb1ELb1EEEvNS_9FwdParamsE --------------------------
	.section	.nv.info._ZN10layer_norm13ln_fwd_kernelINS_13Kernel_traitsIfffffjLj3072ELj1ELj1ELj4ELj16ENS_18Kernel_traits_baseILj3072EfffffjLj128EEEEELb1ELb1ELb1ELb1EEEvNS_9FwdParamsE,"",@"SHT_CUDA_INFO"
	.sectionflags	@""
	.align	4


	//----- nvinfo : EIATTR_CUDA_API_VERSION
	.align		4
        /*0000*/ 	.byte	0x04, 0x37
        /*0002*/ 	.short	(.L_3832 - .L_3831)
.L_3831:
        /*0004*/ 	.word	0x00000082


	//----- nvinfo : EIATTR_KPARAM_INFO
	.align		4
.L_3832:
        /*0008*/ 	.byte	0x04, 0x17
        /*000a*/ 	.short	(.L_3834 - .L_3833)
.L_3833:
        /*000c*/ 	.word	0x00000000
        /*0010*/ 	.short	0x0000
        /*0012*/ 	.short	0x0000
        /*0014*/ 	.byte	0x00, 0xf0, 0xa1, 0x03


	//----- nvinfo : EIATTR_SPARSE_MMA_MASK
	.align		4
.L_3834:
        /*0018*/ 	.byte	0x03, 0x50
        /*001a*/ 	.short	0x0000


	//----- nvinfo : EIATTR_MAXREG_COUNT
	.align		4
        /*001c*/ 	.byte	0x03, 0x1b
        /*001e*/ 	.short	0x00ff


	//----- nvinfo : EIATTR_NUM_BARRIERS
	.align		4
        /*0020*/ 	.byte	0x02, 0x4c
        /*0022*/ 	.byte	0x01
	.zero		1


	//----- nvinfo : EIATTR_MERCURY_ISA_VERSION
	.align		4
        /*0024*/ 	.byte	0x03, 0x5f
        /*0026*/ 	.short	0x0101


	//----- nvinfo : EIATTR_COOP_GROUP_MASK_REGIDS
	.align		4
        /*0028*/ 	.byte	0x04, 0x29
        /*002a*/ 	.short	(.L_3836 - .L_3835)


	//   ....[0]....
.L_3835:
        /*002c*/ 	.word	0xffffffff


	//   ....[1]....
        /*0030*/ 	.word	0xffffffff


	//   ....[2]....
        /*0034*/ 	.word	0xffffffff


	//   ....[3]....
        /*0038*/ 	.word	0xffffffff


	//   ....[4]....
        /*003c*/ 	.word	0xffffffff


	//   ....[5]....
        /*0040*/ 	.word	0xffffffff


	//   ....[6]....
        /*0044*/ 	.word	0xffffffff


	//   ....[7]....
        /*0048*/ 	.word	0xffffffff


	//   ....[8]....
        /*004c*/ 	.word	0xffffffff


	//   ....[9]....
        /*0050*/ 	.word	0xffffffff


	//   ....[10]....
        /*0054*/ 	.word	0xffffffff


	//   ....[11]....
        /*0058*/ 	.word	0xffffffff


	//   ....[12]....
        /*005c*/ 	.word	0xffffffff


	//   ....[13]....
        /*0060*/ 	.word	0xffffffff


	//   ....[14]....
        /*0064*/ 	.word	0xffffffff


	//   ....[15]....
        /*0068*/ 	.word	0xffffffff


	//   ....[16]....
        /*006c*/ 	.word	0xffffffff


	//   ....[17]....
        /*0070*/ 	.word	0xffffffff


	//   ....[18]....
        /*0074*/ 	.word	0x05000084


	//   ....[19]....
        /*0078*/ 	.word	0x05000084


	//   ....[20]....
        /*007c*/ 	.word	0x05000084


	//   ....[21]....
        /*0080*/ 	.word	0x05000084


	//   ....[22]....
        /*0084*/ 	.word	0x05000084


	//   ....[23]....
        /*0088*/ 	.word	0x05000084


	//   ....[24]....
        /*008c*/ 	.word	0x05000084


	//   ....[25]....
        /*0090*/ 	.word	0x05000084


	//   ....[26]....
        /*0094*/ 	.word	0x05000084


	//   ....[27]....
        /*0098*/ 	.word	0x05000084


	//----- nvinfo : EIATTR_COOP_GROUP_INSTR_OFFSETS
	.align		4
.L_3836:
        /*009c*/ 	.byte	0x04, 0x28
        /*009e*/ 	.short	(.L_3838 - .L_3837)


	//   ....[0]....
.L_3837:
        /*00a0*/ 	.word	0x0000a0d0


	//   ....[1]....
        /*00a4*/ 	.word	0x0000a0f0


	//   ....[2]....
        /*00a8*/ 	.word	0x0000a110


	//   ....[3]....
        /*00ac*/ 	.word	0x0000a130


	//   ....[4]....
        /*00b0*/ 	.word	0x0000a150


	//   ....[5]....
        /*00b4*/ 	.word	0x0000a480


	//   ....[6]....
        /*00b8*/ 	.word	0x0000a4a0


	//   ....[7]....
        /*00bc*/ 	.word	0x0000a4c0


	//   ....[8]....
        /*00c0*/ 	.word	0x0000a4e0


	//   ....[9]....
        /*00c4*/ 	.word	0x0000a500


	//   ....[10]....
        /*00c8*/ 	.word	0x0000a680


	//   ....[11]....
        /*00cc*/ 	.word	0x0000a6d0


	//   ....[12]....
        /*00d0*/ 	.word	0x0000a6f0


	//   ....[13]....
        /*00d4*/ 	.word	0x0000a700


	//   ....[14]....
        /*00d8*/ 	.word	0x0000a7c0


	//   ....[15]....
        /*00dc*/ 	.word	0x0000a7f0


	//   ....[16]....
        /*00e0*/ 	.word	0x0000a8a0


	//   ....[17]....
        /*00e4*/ 	.word	0x0000a8d0


	//   ....[18]....
        /*00e8*/ 	.word	0x0000b060


	//   ....[19]....
        /*00ec*/ 	.word	0x0000b0d0


	//   ....[20]....
        /*00f0*/ 	.word	0x0000b140


	//   ....[21]....
        /*00f4*/ 	.word	0x0000b1b0


	//   ....[22]....
        /*00f8*/ 	.word	0x0000b220


	//   ....[23]....
        /*00fc*/ 	.word	0x0000b590


	//   ....[24]....
        /*0100*/ 	.word	0x0000b600


	//   ....[25]....
        /*0104*/ 	.word	0x0000b670


	//   ....[26]....
        /*0108*/ 	.word	0x0000b6e0


	//   ....[27]....
        /*010c*/ 	.word	0x0000b750


	//----- nvinfo : EIATTR_EXIT_INSTR_OFFSETS
	.align		4
.L_3838:
        /*0110*/ 	.byte	0x04, 0x1c
        /*0112*/ 	.short	(.L_3840 - .L_3839)


	//   ....[0]....
.L_3839:
        /*0114*/ 	.word	0x000006f0


	//   ....[1]....
        /*0118*/ 	.word	0x0000b000


	//----- nvinfo : EIATTR_MAX_THREADS
	.align		4
.L_3840:
        /*011c*/ 	.byte	0x04, 0x05
        /*011e*/ 	.short	(.L_3842 - .L_3841)
.L_3841:
        /*0120*/ 	.word	0x00000080
        /*0124*/ 	.word	0x00000001
        /*0128*/ 	.word	0x00000001


	//----- nvinfo : EIATTR_CRS_STACK_SIZE
	.align		4
.L_3842:
        /*012c*/ 	.byte	0x04, 0x1e
        /*012e*/ 	.short	(.L_3844 - .L_3843)
.L_3843:
        /*0130*/ 	.word	0x00000000


	//----- nvinfo : EIATTR_CBANK_PARAM_SIZE
	.align		4
.L_3844:
        /*0134*/ 	.byte	0x03, 0x19
        /*0136*/ 	.short	0x00e8


	//----- nvinfo : EIATTR_PARAM_CBANK
	.align		4
        /*0138*/ 	.byte	0x04, 0x0a
        /*013a*/ 	.short	(.L_3846 - .L_3845)
	.align		4
.L_3845:
        /*013c*/ 	.word	index@(.nv.constant0._ZN10layer_norm13ln_fwd_kernelINS_13Kernel_traitsIfffffjLj3072ELj1ELj1ELj4ELj16ENS_18Kernel_traits_baseILj3072EfffffjLj128EEEEELb1ELb1ELb1ELb1EEEvNS_9FwdParamsE)
        /*0140*/ 	.short	0x0210
        /*0142*/ 	.short	0x00e8


	//----- nvinfo : EIATTR_SW_WAR
	.align		4
.L_3846:
        /*0144*/ 	.byte	0x04, 0x36
        /*0146*/ 	.short	(.L_3848 - .L_3847)
.L_3847:
        /*0148*/ 	.word	0x00000008
.L_3848:


//--------------------- .nv.callgraph             --------------------------
	.section	.nv.callgraph,"",@"SHT_CUDA_CALLGRAPH"
	.align	4
	.sectionentsize	8
	.align		4
        /*0000*/ 	.word	0x00000000
	.align		4
        /*0004*/ 	.word	0xffffffff
	.align		4
        /*0008*/ 	.word	0x00000000
	.align		4
        /*000c*/ 	.word	0xfffffffe
	.align		4
        /*0010*/ 	.word	0x00000000
	.align		4
        /*0014*/ 	.word	0xfffffffd
	.align		4
        /*0018*/ 	.word	0x00000000
	.align		4
        /*001c*/ 	.word	0xfffffffc


//--------------------- .nv.constant4             --------------------------
	.section	.nv.constant4,"a",@progbits
	.align	8
	.align		8
.nv.constant4:
        /*0000*/ 	.dword	precalc_xorwow_matrix
	.align		8
        /*0008*/ 	.dword	precalc_xorwow_offset_matrix
	.align		8
        /*0010*/ 	.dword	mrg32k3aM1
	.align		8
        /*0018*/ 	.dword	mrg32k3aM2
	.align		8
        /*0020*/ 	.dword	mrg32k3aM1SubSeq
	.align		8
        /*0028*/ 	.dword	mrg32k3aM2SubSeq
	.align		8
        /*0030*/ 	.dword	mrg32k3aM1Seq
	.align		8
        /*0038*/ 	.dword	mrg32k3aM2Seq


//--------------------- .nv.constant3             --------------------------
	.section	.nv.constant3,"a",@progbits
	.align	8
.nv.constant3:
	.type		__cr_lgamma_table,@object
	.size		__cr_lgamma_table,(.L_8 - __cr_lgamma_table)
__cr_lgamma_table:
        /*0000*/ 	.byte	0x00, 0x00, 0x00, 0x00, 0x00, 0x00, 0x00, 0x00, 0x00, 0x00, 0x00, 0x00, 0x00, 0x00, 0x00, 0x00
        /*0010*/ 	.byte	0xef, 0x39, 0xfa, 0xfe, 0x42, 0x2e, 0xe6, 0x3f, 0x02, 0x20, 0x2a, 0xfa, 0x0b, 0xab, 0xfc, 0x3f
        /*0020*/ 	.byte	0xf9, 0x2c, 0x92, 0x7c, 0xa7, 0x6c, 0x09, 0x40, 0xc9, 0x79, 0x44, 0x3c, 0x64, 0x26, 0x13, 0x40
        /*0030*/ 	.byte	0xca, 0x01, 0xcf, 0x3a, 0x27, 0x51, 0x1a, 0x40, 0x30, 0xcc, 0x2d, 0xf3, 0xe1, 0x0c, 0x21, 0x40
        /*0040*/ 	.byte	0x0d, 0xb7, 0xfc, 0x82, 0x8e, 0x35, 0x25, 0x40
.L_8:


//--------------------- .text._ZN10layer_norm13ln_fwd_kernelINS_13Kernel_traitsI13__nv_bfloat16S2_S2_S2_fjLj3072ELj1ELj1ELj4ELj16ENS_18Kernel_traits_baseILj3072ES2_S2_S2_S2_fjLj128EEEEELb0ELb0ELb0ELb0EEEvNS_9FwdParamsE --------------------------
	.section	.text._ZN10layer_norm13ln_fwd_kernelINS_13Kernel_traitsI13__nv_bfloat16S2_S2_S2_fjLj3072ELj1ELj1ELj4ELj16ENS_18Kernel_traits_baseILj3072ES2_S2_S2_S2_fjLj128EEEEELb0ELb0ELb0ELb0EEEvNS_9FwdParamsE,"ax",@progbits
	.align	128
        .global         _ZN10layer_norm13ln_fwd_kernelINS_13Kernel_traitsI13__nv_bfloat16S2_S2_S2_fjLj3072ELj1ELj1ELj4ELj16ENS_18Kernel_traits_baseILj3072ES2_S2_S2_S2_fjLj128EEEEELb0ELb0ELb0ELb0EEEvNS_9FwdParamsE
        .type           _ZN10layer_norm13ln_fwd_kernelINS_13Kernel_traitsI13__nv_bfloat16S2_S2_S2_fjLj3072ELj1ELj1ELj4ELj16ENS_18Kernel_traits_baseILj3072ES2_S2_S2_S2_fjLj128EEEEELb0ELb0ELb0ELb0EEEvNS_9FwdParamsE,@function
        .size           _ZN10layer_norm13ln_fwd_kernelINS_13Kernel_traitsI13__nv_bfloat16S2_S2_S2_fjLj3072ELj1ELj1ELj4ELj16ENS_18Kernel_traits_baseILj3072ES2_S2_S2_S2_fjLj128EEEEELb0ELb0ELb0ELb0EEEvNS_9FwdParamsE,(.L_x_23208 - _ZN10layer_norm13ln_fwd_kernelINS_13Kernel_traitsI13__nv_bfloat16S2_S2_S2_fjLj3072ELj1ELj1ELj4ELj16ENS_18Kernel_traits_baseILj3072ES2_S2_S2_S2_fjLj128EEEEELb0ELb0ELb0ELb0EEEvNS_9FwdParamsE)
        .other          _ZN10layer_norm13ln_fwd_kernelINS_13Kernel_traitsI13__nv_bfloat16S2_S2_S2_fjLj3072ELj1ELj1ELj4ELj16ENS_18Kernel_traits_baseILj3072ES2_S2_S2_S2_fjLj128EEEEELb0ELb0ELb0ELb0EEEvNS_9FwdParamsE,@"STO_CUDA_ENTRY STV_DEFAULT"
_ZN10layer_norm13ln_fwd_kernelINS_13Kernel_traitsI13__nv_bfloat16S2_S2_S2_fjLj3072ELj1ELj1ELj4ELj16ENS_18Kernel_traits_baseILj3072ES2_S2_S2_S2_fjLj128EEEEELb0ELb0ELb0ELb0EEEvNS_9FwdParamsE:
.text._ZN10layer_norm13ln_fwd_kernelINS_13Kernel_traitsI13__nv_bfloat16S2_S2_S2_fjLj3072ELj1ELj1ELj4ELj16ENS_18Kernel_traits_baseILj3072ES2_S2_S2_S2_fjLj128EEEEELb0ELb0ELb0ELb0EEEvNS_9FwdParamsE:
[----:B------:R-:W-:Y:S01]  /*0000*/  LDC R1, c[0x0][0x28] ;  /* 0x00000a00ff017b82 */ /* 0x000fe20000000800 */
[----:B------:R-:W0:Y:S07]  /*0010*/  S2R R65, SR_TID.X ;  /* 0x0000000000417919 */ /* 0x000e2e0000002100 */
[----:B------:R-:W1:Y:S01]  /*0020*/  LDC R5, c[0x0][0x218] ;  /* 0x00008600ff057b82 */ /* 0x000e620000000800 */
[----:B------:R-:W-:Y:S01]  /*0030*/  ULDC.64 UR4, c[0x0][0x208] ;  /* 0x0000820000047ab9 */ /* 0x000fe20000000a00 */
[----:B------:R-:W-:Y:S01]  /*0040*/  BSSY B0, `(.L_x_0) ;  /* 0x000001c000007945 */ /* 0x000fe20003800000 */
[----:B-1----:R-:W-:-:S04]  /*0050*/  SHF.R.S32.HI R0, RZ, 0x1f, R5 ;  /* 0x0000001fff007819 */ /* 0x002fc80000011405 */
[----:B------:R-:W-:Y:S02]  /*0060*/  LEA.HI R0, R0, R5, RZ, 0x3 ;  /* 0x0000000500007211 */ /* 0x000fe400078f18ff */
[C---:B0-----:R-:W-:Y:S02]  /*0070*/  LOP3.LUT R3, R65.reuse, 0x7f, RZ, 0xc, !PT ;  /* 0x0000007f41037812 */ /* 0x041fe400078e0cff */
[----:B------:R-:W-:Y:S02]  /*0080*/  LOP3.LUT R15, R65, 0x7f, RZ, 0xc0, !PT ;  /* 0x0000007f410f7812 */ /* 0x000fe400078ec0ff */
[----:B------:R-:W-:-:S04]  /*0090*/  LEA.HI.SX32 R64, R0, R3, 0x1d ;  /* 0x0000000300407211 */ /* 0x000fc800078feaff */
[C---:B------:R-:W-:Y:S02]  /*00a0*/  LOP3.LUT P0, RZ, R64.reuse, 0xffffff80, RZ, 0xc0, !PT ;  /* 0xffffff8040ff7812 */ /* 0x040fe4000780c0ff */
[C---:B------:R-:W-:Y:S02]  /*00b0*/  ISETP.GE.U32.AND P4, PT, R64.reuse, 0x100, PT ;  /* 0x000001004000780c */ /* 0x040fe40003f86070 */
[----:B------:R-:W-:Y:S02]  /*00c0*/  ISETP.GE.U32.AND P3, PT, R64, 0x180, PT ;  /* 0x000001804000780c */ /* 0x000fe40003f66070 */
[----:B------:R-:W-:Y:S02]  /*00d0*/  P2R R2, PR, RZ, 0x10 ;  /* 0x00000010ff027803 */ /* 0x000fe40000000000 */
[----:B------:R-:W-:-:S05]  /*00e0*/  P2R R2, PR, RZ, 0x8 ;  /* 0x00000008ff027803 */ /* 0x000fca0000000000 */
[----:B------:R-:W-:Y:S05]  /*00f0*/  @!P0 BRA `(.L_x_1) ;  /* 0x0000000000408947 */ /* 0x000fea0003800000 */
[----:B------:R-:W0:Y:S01]  /*0100*/  LDC.64 R2, c[0x0][0x260] ;  /* 0x00009800ff027b82 */ /* 0x000e220000000a00 */
[----:B------:R-:W-:Y:S02]  /*0110*/  ULDC.64 UR6, c[0x0][0x2c8] ;  /* 0x0000b20000067ab9 */ /* 0x000fe40000000a00 */
[----:B------:R-:W-:-:S04]  /*0120*/  ISETP.NE.U32.AND P1, PT, RZ, UR6, PT ;  /* 0x00000006ff007c0c */ /* 0x000fc8000bf25070 */
[----:B------:R-:W-:-:S13]  /*0130*/  ISETP.NE.AND.EX P1, PT, RZ, UR7, PT, P1 ;  /* 0x00000007ff007c0c */ /* 0x000fda000bf25310 */
[C---:B------:R-:W-:Y:S01]  /*0140*/  @P1 LEA R4, P2, R15.reuse, UR6, 0x4 ;  /* 0x000000060f041c11 */ /* 0x040fe2000f8420ff */
[----:B0-----:R-:W-:-:S03]  /*0150*/  IMAD.WIDE.U32 R2, R15, 0x10, R2 ;  /* 0x000000100f027825 */ /* 0x001fc600078e0002 */
[C---:B------:R-:W-:Y:S02]  /*0160*/  @P1 LEA.HI.X R5, R15.reuse, UR7, RZ, 0x4, P2 ;  /* 0x000000070f051c11 */ /* 0x040fe400090f24ff */
[----:B------:R-:W2:Y:S04]  /*0170*/  LDG.E.128 R40, desc[UR4][R2.64] ;  /* 0x0000000402287981 */ /* 0x000ea8000c1e1d00 */
[----:B------:R0:W5:Y:S01]  /*0180*/  @P1 LDG.E.128 R16, desc[UR4][R4.64] ;  /* 0x0000000404101981 */ /* 0x000162000c1e1d00 */
[----:B------:R-:W-:Y:S02]  /*0190*/  LOP3.LUT R15, R15, 0x80, RZ, 0xfc, !PT ;  /* 0x000000800f0f7812 */ /* 0x000fe400078efcff */
[----:B--2---:R-:W-:Y:S02]  /*01a0*/  PRMT R25, R40, 0x7632, R25 ;  /* 0x0000763228197816 */ /* 0x004fe40000000019 */
[----:B------:R-:W-:-:S02]  /*01b0*/  PRMT R26, R41, 0x7632, R26 ;  /* 0x00007632291a7816 */ /* 0x000fc4000000001a */
[----:B------:R-:W-:Y:S02]  /*01c0*/  PRMT R24, R42, 0x7632, R24 ;  /* 0x000076322a187816 */ /* 0x000fe40000000018 */
[----:B------:R-:W-:Y:S02]  /*01d0*/  @!P1 CS2R R16, SRZ ;  /* 0x0000000000109805 */ /* 0x000fe4000001ff00 */
[----:B------:R-:W-:Y:S02]  /*01e0*/  PRMT R28, R43, 0x7632, R28 ;  /* 0x000076322b1c7816 */ /* 0x000fe4000000001c */
[----:B0-----:R-:W-:-:S07]  /*01f0*/  @!P1 CS2R R18, SRZ ;  /* 0x0000000000129805 */ /* 0x001fce000001ff00 */
.L_x_1:
[----:B------:R-:W-:Y:S05]  /*0200*/  BSYNC B0 ;  /* 0x0000000000007941 */ /* 0x000fea0003800000 */
.L_x_0:
[----:B------:R-:W-:Y:S04]  /*0210*/  BSSY B0, `(.L_x_2) ;  /* 0x0000012000007945 */ /* 0x000fe80003800000 */
[----:B------:R-:W-:Y:S05]  /*0220*/  @!P4 BRA `(.L_x_3) ;  /* 0x000000000040c947 */ /* 0x000fea0003800000 */
[----:B------:R-:W0:Y:S01]  /*0230*/  LDC.64 R2, c[0x0][0x260] ;  /* 0x00009800ff027b82 */ /* 0x000e220000000a00 */
[----:B------:R-:W-:Y:S02]  /*0240*/  ULDC.64 UR6, c[0x0][0x2c8] ;  /* 0x0000b20000067ab9 */ /* 0x000fe40000000a00 */
[----:B------:R-:W-:-:S04]  /*0250*/  ISETP.NE.U32.AND P1, PT, RZ, UR6, PT ;  /* 0x00000006ff007c0c */ /* 0x000fc8000bf25070 */
[----:B------:R-:W-:Y:S01]  /*0260*/  ISETP.NE.AND.EX P1, PT, RZ, UR7, PT, P1 ;  /* 0x00000007ff007c0c */ /* 0x000fe2000bf25310 */
[----:B0-----:R-:W-:-:S12]  /*0270*/  IMAD.WIDE.U32 R20, R15, 0x10, R2 ;  /* 0x000000100f147825 */ /* 0x001fd800078e0002 */
[----:B------:R-:W-:-:S04]  /*0280*/  @P1 LEA R2, P2, R15, UR6, 0x4 ;  /* 0x000000060f021c11 */ /* 0x000fc8000f8420ff */
[C---:B------:R-:W-:Y:S01]  /*0290*/  @P1 LEA.HI.X R3, R15.reuse, UR7, RZ, 0x4, P2 ;  /* 0x000000070f031c11 */ /* 0x040fe200090f24ff */
[----:B------:R-:W2:Y:S04]  /*02a0*/  LDG.E.128 R20, desc[UR4][R20.64] ;  /* 0x0000000414147981 */ /* 0x000ea8000c1e1d00 */
[----:B------:R0:W5:Y:S01]  /*02b0*/  @P1 LDG.E.128 R8, desc[UR4][R2.64] ;  /* 0x0000000402081981 */ /* 0x000162000c1e1d00 */
[----:B------:R-:W-:Y:S02]  /*02c0*/  IADD3 R15, R15, 0x80, RZ ;  /* 0x000000800f0f7810 */ /* 0x000fe40007ffe0ff */
[----:B--2---:R-:W-:Y:S02]  /*02d0*/  PRMT R29, R20, 0x7632, R29 ;  /* 0x00007632141d7816 */ /* 0x004fe4000000001d */
[----:B------:R-:W-:-:S02]  /*02e0*/  PRMT R30, R21, 0x7632, R30 ;  /* 0x00007632151e7816 */ /* 0x000fc4000000001e */
[----:B------:R-:W-:Y:S02]  /*02f0*/  PRMT R31, R22, 0x7632, R31 ;  /* 0x00007632161f7816 */ /* 0x000fe4000000001f */
[----:B------:R-:W-:Y:S02]  /*0300*/  @!P1 CS2R R8, SRZ ;  /* 0x0000000000089805 */ /* 0x000fe4000001ff00 */
[----:B------:R-:W-:Y:S02]  /*0310*/  PRMT R32, R23, 0x7632, R32 ;  /* 0x0000763217207816 */ /* 0x000fe40000000020 */
[----:B0-----:R-:W-:-:S07]  /*0320*/  @!P1 CS2R R10, SRZ ;  /* 0x00000000000a9805 */ /* 0x001fce000001ff00 */
.L_x_3:
[----:B------:R-:W-:Y:S05]  /*0330*/  BSYNC B0 ;  /* 0x0000000000007941 */ /* 0x000fea0003800000 */
.L_x_2:
[----:B------:R-:W-:Y:S04]  /*0340*/  BSSY B0, `(.L_x_4) ;  /* 0x000000d000007945 */ /* 0x000fe80003800000 */
[----:B------:R-:W-:Y:S05]  /*0350*/  @!P3 BRA `(.L_x_5) ;  /* 0x00000000002cb947 */ /* 0x000fea0003800000 */
[----:B------:R-:W-:Y:S01]  /*0360*/  ULDC.64 UR6, c[0x0][0x2c8] ;  /* 0x0000b20000067ab9 */ /* 0x000fe20000000a00 */
[----:B------:R-:W0:Y:S01]  /*0370*/  LDC.64 R12, c[0x0][0x260] ;  /* 0x00009800ff0c7b82 */ /* 0x000e220000000a00 */
[----:B------:R-:W-:-:S04]  /*0380*/  ISETP.NE.U32.AND P1, PT, RZ, UR6, PT ;  /* 0x00000006ff007c0c */ /* 0x000fc8000bf25070 */
[----:B------:R-:W-:-:S13]  /*0390*/  ISETP.NE.AND.EX P1, PT, RZ, UR7, PT, P1 ;  /* 0x00000007ff007c0c */ /* 0x000fda000bf25310 */
[----:B------:R-:W-:-:S04]  /*03a0*/  @P1 LEA R2, P2, R15, UR6, 0x4 ;  /* 0x000000060f021c11 */ /* 0x000fc8000f8420ff */
[C---:B------:R-:W-:Y:S01]  /*03b0*/  @P1 LEA.HI.X R3, R15.reuse, UR7, RZ, 0x4, P2 ;  /* 0x000000070f031c11 */ /* 0x040fe200090f24ff */
[----:B0-----:R-:W-:-:S04]  /*03c0*/  IMAD.WIDE.U32 R12, R15, 0x10, R12 ;  /* 0x000000100f0c7825 */ /* 0x001fc800078e000c */
[----:B------:R0:W5:Y:S04]  /*03d0*/  @P1 LDG.E.128 R4, desc[UR4][R2.64] ;  /* 0x0000000402041981 */ /* 0x000168000c1e1d00 */
[----:B------:R-:W5:Y:S01]  /*03e0*/  LDG.E.128 R12, desc[UR4][R12.64] ;  /* 0x000000040c0c7981 */ /* 0x000f62000c1e1d00 */
[----:B------:R-:W-:Y:S02]  /*03f0*/  @!P1 CS2R R4, SRZ ;  /* 0x0000000000049805 */ /* 0x000fe4000001ff00 */
[----:B0-----:R-:W-:-:S07]  /*0400*/  @!P1 CS2R R6, SRZ ;  /* 0x0000000000069805 */ /* 0x001fce000001ff00 */
.L_x_5:
[----:B------:R-:W-:Y:S05]  /*0410*/  BSYNC B0 ;  /* 0x0000000000007941 */ /* 0x000fea0003800000 */
.L_x_4:
[----:B------:R-:W0:Y:S08]  /*0420*/  S2UR UR6, SR_CTAID.X ;  /* 0x00000000000679c3 */ /* 0x000e300000002500 */
[----:B------:R-:W1:Y:S01]  /*0430*/  LDC.64 R36, c[0x0][0x270] ;  /* 0x00009c00ff247b82 */ /* 0x000e620000000a00 */
[----:B0-----:R-:W-:Y:S01]  /*0440*/  LEA.HI R27, R65, UR6, RZ, 0x19 ;  /* 0x00000006411b7c11 */ /* 0x001fe2000f8fc8ff */
[----:B------:R-:W-:-:S03]  /*0450*/  ULDC UR6, c[0x0][0x214] ;  /* 0x0000850000067ab9 */ /* 0x000fc60000000800 */
[----:B------:R-:W-:Y:S01]  /*0460*/  ISETP.GE.AND P2, PT, R27, UR6, PT ;  /* 0x000000061b007c0c */ /* 0x000fe2000bf46270 */
[----:B------:R-:W-:Y:S02]  /*0470*/  ULDC.64 UR6, c[0x0][0x230] ;  /* 0x00008c0000067ab9 */ /* 0x000fe40000000a00 */
[----:B-1----:R-:W-:-:S04]  /*0480*/  LOP3.LUT P1, RZ, R36, UR6, RZ, 0xfc, !PT ;  /* 0x0000000624ff7c12 */ /* 0x002fc8000f82fcff */
[----:B------:R-:W-:-:S06]  /*0490*/  LOP3.LUT P1, RZ, R37, UR7, RZ, 0xfc, P1 ;  /* 0x0000000725ff7c12 */ /* 0x000fcc000882fcff */
[----:B------:R-:W-:Y:S07]  /*04a0*/  @P2 EXIT ;  /* 0x000000000000294d */ /* 0x000fee0003800000 */
[----:B------:R-:W-:Y:S01]  /*04b0*/  SHF.R.S32.HI R0, RZ, 0x3, R0 ;  /* 0x00000003ff007819 */ /* 0x000fe20000011400 */
[----:B-----5:R-:W-:Y:S01]  /*04c0*/  IMAD.U32 R55, R16, 0x10000, RZ ;  /* 0x0001000010377824 */ /* 0x020fe200078e00ff */
[----:B------:R-:W-:Y:S01]  /*04d0*/  LOP3.LUT R3, R65, 0x60, RZ, 0xc0, !PT ;  /* 0x0000006041037812 */ /* 0x000fe200078ec0ff */
[----:B------:R-:W-:Y:S01]  /*04e0*/  ULDC.U8 UR6, c[0x0][0x2a0] ;  /* 0x0000a80000067ab9 */ /* 0x000fe20000000000 */
[----:B------:R-:W-:Y:S01]  /*04f0*/  LOP3.LUT R2, R0, 0x7f, RZ, 0xc0, !PT ;  /* 0x0000007f00027812 */ /* 0x000fe200078ec0ff */
[----:B------:R-:W-:Y:S01]  /*0500*/  IMAD.U32 R60, R42, 0x10000, RZ ;  /* 0x000100002a3c7824 */ /* 0x000fe200078e00ff */
[----:B------:R-:W-:Y:S01]  /*0510*/  SHF.R.U32.HI R0, RZ, 0x2, R0 ;  /* 0x00000002ff007819 */ /* 0x000fe20000011600 */
[----:B------:R-:W-:Y:S01]  /*0520*/  IMAD.U32 R59, R21, 0x10000, RZ ;  /* 0x00010000153b7824 */ /* 0x000fe200078e00ff */
[----:B------:R-:W-:Y:S01]  /*0530*/  VIADDMNMX R3, R2, -R3, RZ, !PT ;  /* 0x8000000302037246 */ /* 0x000fe200078001ff */
[----:B------:R-:W-:Y:S01]  /*0540*/  IMAD.U32 R52, R19, 0x10000, RZ ;  /* 0x0001000013347824 */ /* 0x000fe200078e00ff */
[----:B------:R-:W-:Y:S01]  /*0550*/  LOP3.LUT R0, R0, 0x3fffffe0, RZ, 0xc0, !PT ;  /* 0x3fffffe000007812 */ /* 0x000fe200078ec0ff */
[----:B------:R-:W-:Y:S01]  /*0560*/  IMAD.U32 R48, R11, 0x10000, RZ ;  /* 0x000100000b307824 */ /* 0x000fe200078e00ff */
[----:B------:R-:W-:Y:S01]  /*0570*/  VIMNMX R3, R3, 0x20, PT ;  /* 0x0000002003037848 */ /* 0x000fe20003fe0100 */
[----:B------:R-:W-:Y:S01]  /*0580*/  IMAD.U32 R44, R14, 0x10000, RZ ;  /* 0x000100000e2c7824 */ /* 0x000fe200078e00ff */
[----:B------:R-:W-:Y:S01]  /*0590*/  ISETP.NE.U32.AND P2, PT, R36, RZ, PT ;  /* 0x000000ff2400720c */ /* 0x000fe20003f45070 */
[----:B------:R-:W-:Y:S01]  /*05a0*/  IMAD.U32 R25, R25, 0x10000, RZ ;  /* 0x0001000019197824 */ /* 0x000fe200078e00ff */
[----:B------:R-:W-:Y:S01]  /*05b0*/  IADD3 R3, R3, R0, RZ ;  /* 0x0000000003037210 */ /* 0x000fe20007ffe0ff */
[----:B------:R-:W-:Y:S01]  /*05c0*/  IMAD.U32 R21, R29, 0x10000, RZ ;  /* 0x000100001d157824 */ /* 0x000fe200078e00ff */
[C---:B------:R-:W-:Y:S01]  /*05d0*/  PRMT R36, R8.reuse, 0x7632, R36 ;  /* 0x0000763208247816 */ /* 0x040fe20000000024 */
[----:B------:R-:W-:Y:S01]  /*05e0*/  ULDC UR10, c[0x0][0x218] ;  /* 0x00008600000a7ab9 */ /* 0x000fe20000000800 */
[----:B------:R-:W-:Y:S01]  /*05f0*/  SHF.L.U32 R3, R3, 0x3, RZ ;  /* 0x0000000303037819 */ /* 0x000fe200000006ff */
[----:B------:R-:W-:Y:S01]  /*0600*/  ULDC UR7, c[0x0][0x290] ;  /* 0x0000a40000077ab9 */ /* 0x000fe20000000800 */
[----:B------:R-:W-:Y:S01]  /*0610*/  SHF.L.U32 R51, R8, 0x10, RZ ;  /* 0x0000001008337819 */ /* 0x000fe200000006ff */
[----:B------:R-:W-:Y:S01]  /*0620*/  ULDC.64 UR12, c[0x0][0x230] ;  /* 0x00008c00000c7ab9 */ /* 0x000fe20000000a00 */
[----:B------:R-:W-:Y:S01]  /*0630*/  SHF.L.U32 R8, R65, 0x5, RZ ;  /* 0x0000000541087819 */ /* 0x000fe200000006ff */
[----:B------:R-:W-:Y:S01]  /*0640*/  ULDC.64 UR8, c[0x0][0x210] ;  /* 0x0000840000087ab9 */ /* 0x000fe20000000a00 */
[----:B------:R-:W-:-:S02]  /*0650*/  PRMT R39, R10, 0x7632, R39 ;  /* 0x000076320a277816 */ /* 0x000fc40000000027 */
[----:B------:R-:W-:Y:S02]  /*0660*/  SHF.L.U32 R49, R10, 0x10, RZ ;  /* 0x000000100a317819 */ /* 0x000fe400000006ff */
[----:B------:R-:W-:Y:S02]  /*0670*/  I2FP.F32.U32 R10, R3 ;  /* 0x00000003000a7245 */ /* 0x000fe40000201000 */
[C---:B------:R-:W-:Y:S02]  /*0680*/  PRMT R38, R9.reuse, 0x7632, R38 ;  /* 0x0000763209267816 */ /* 0x040fe40000000026 */
[----:B------:R-:W-:Y:S02]  /*0690*/  SHF.L.U32 R50, R9, 0x10, RZ ;  /* 0x0000001009327819 */ /* 0x000fe400000006ff */
[----:B------:R-:W-:Y:S01]  /*06a0*/  LOP3.LUT R9, R8, 0x3e0, RZ, 0xc0, !PT ;  /* 0x000003e008097812 */ /* 0x000fe200078ec0ff */
[----:B------:R-:W0:Y:S01]  /*06b0*/  MUFU.RCP R10, R10 ;  /* 0x0000000a000a7308 */ /* 0x000e220000001000 */
[----:B------:R-:W-:-:S02]  /*06c0*/  SHF.L.U32 R57, R23, 0x10, RZ ;  /* 0x0000001017397819 */ /* 0x000fc400000006ff */
[----:B------:R-:W-:Y:S02]  /*06d0*/  VIADDMNMX R9, R2, -R9, RZ, !PT ;  /* 0x8000000902097246 */ /* 0x000fe400078001ff */
[----:B------:R-:W-:Y:S02]  /*06e0*/  SHF.L.U32 R23, R24, 0x10, RZ ;  /* 0x0000001018177819 */ /* 0x000fe400000006ff */
[----:B------:R-:W-:Y:S02]  /*06f0*/  VIMNMX R9, R9, 0x20, PT ;  /* 0x0000002009097848 */ /* 0x000fe40003fe0100 */
[----:B------:R-:W-:Y:S02]  /*0700*/  SHF.L.U32 R61, R43, 0x10, RZ ;  /* 0x000000102b3d7819 */ /* 0x000fe400000006ff */
[----:B------:R-:W-:Y:S02]  /*0710*/  PRMT R33, R16, 0x7632, R33 ;  /* 0x0000763210217816 */ /* 0x000fe40000000021 */
[----:B------:R-:W-:Y:S01]  /*0720*/  SHF.L.U32 R24, R28, 0x10, RZ ;  /* 0x000000101c187819 */ /* 0x000fe200000006ff */
[----:B------:R-:W-:Y:S01]  /*0730*/  IMAD.MOV.U32 R28, RZ, RZ, 0x1 ;  /* 0x00000001ff1c7424 */ /* 0x000fe200078e00ff */
[----:B------:R-:W-:-:S02]  /*0740*/  PRMT R16, R17, 0x7632, R16 ;  /* 0x0000763211107816 */ /* 0x000fc40000000010 */
[----:B------:R-:W-:Y:S02]  /*0750*/  PRMT R34, R18, 0x7632, R34 ;  /* 0x0000763212227816 */ /* 0x000fe40000000022 */
[----:B------:R-:W-:Y:S02]  /*0760*/  PRMT R69, R13, 0x7632, R69 ;  /* 0x000076320d457816 */ /* 0x000fe40000000045 */
[----:B------:R-:W-:Y:S02]  /*0770*/  PRMT R70, R14, 0x7632, R70 ;  /* 0x000076320e467816 */ /* 0x000fe40000000046 */
[----:B------:R-:W-:Y:S02]  /*0780*/  PRMT R71, R15, 0x7632, R71 ;  /* 0x000076320f477816 */ /* 0x000fe40000000047 */
[C---:B------:R-:W-:Y:S02]  /*0790*/  PRMT R8, R4.reuse, 0x7632, R8 ;  /* 0x0000763204087816 */ /* 0x040fe40000000008 */
[----:B------:R-:W-:Y:S01]  /*07a0*/  SHF.L.U32 R43, R4, 0x10, RZ ;  /* 0x00000010042b7819 */ /* 0x000fe200000006ff */
[----:B------:R-:W-:Y:S01]  /*07b0*/  IMAD.U32 R3, R71, 0x10000, RZ ;  /* 0x0001000047037824 */ /* 0x000fe200078e00ff */
[----:B------:R-:W-:-:S02]  /*07c0*/  PRMT R2, R5, 0x7632, R2 ;  /* 0x0000763205027816 */ /* 0x000fc40000000002 */
[----:B------:R-:W-:Y:S02]  /*07d0*/  PRMT R35, R19, 0x7632, R35 ;  /* 0x0000763213237816 */ /* 0x000fe40000000023 */
[----:B------:R-:W-:Y:S02]  /*07e0*/  PRMT R67, R11, 0x7632, R67 ;  /* 0x000076320b437816 */ /* 0x000fe40000000043 */
[----:B------:R-:W-:Y:S02]  /*07f0*/  PRMT R68, R12, 0x7632, R68 ;  /* 0x000076320c447816 */ /* 0x000fe40000000044 */
[----:B------:R-:W-:Y:S02]  /*0800*/  PRMT R4, R6, 0x7632, R4 ;  /* 0x0000763206047816 */ /* 0x000fe40000000004 */
[----:B------:R-:W-:Y:S02]  /*0810*/  PRMT R72, R7, 0x7632, R72 ;  /* 0x0000763207487816 */ /* 0x000fe40000000048 */
[----:B------:R-:W-:-:S02]  /*0820*/  IADD3 R0, R0, R9, RZ ;  /* 0x0000000900007210 */ /* 0x000fc40007ffe0ff */
[----:B------:R-:W-:Y:S02]  /*0830*/  ISETP.NE.AND P3, PT, RZ, UR6, PT ;  /* 0x00000006ff007c0c */ /* 0x000fe4000bf65270 */
[----:B------:R-:W-:Y:S01]  /*0840*/  SHF.L.U32 R63, R41, 0x10, RZ ;  /* 0x00000010293f7819 */ /* 0x000fe200000006ff */
[----:B------:R-:W-:Y:S01]  /*0850*/  IMAD.U32 R41, R6, 0x10000, RZ ;  /* 0x0001000006297824 */ /* 0x000fe200078e00ff */
[----:B------:R-:W-:Y:S02]  /*0860*/  SHF.L.U32 R62, R40, 0x10, RZ ;  /* 0x00000010283e7819 */ /* 0x000fe400000006ff */
[----:B------:R-:W-:Y:S02]  /*0870*/  SHF.L.U32 R54, R17, 0x10, RZ ;  /* 0x0000001011367819 */ /* 0x000fe400000006ff */
[----:B------:R-:W-:Y:S02]  /*0880*/  SHF.L.U32 R42, R5, 0x10, RZ ;  /* 0x00000010052a7819 */ /* 0x000fe400000006ff */
[----:B------:R-:W-:-:S02]  /*0890*/  SHF.L.U32 R58, R20, 0x10, RZ ;  /* 0x00000010143a7819 */ /* 0x000fc400000006ff */
[----:B------:R-:W-:Y:S02]  /*08a0*/  SHF.L.U32 R56, R22, 0x10, RZ ;  /* 0x0000001016387819 */ /* 0x000fe400000006ff */
[----:B------:R-:W-:Y:S02]  /*08b0*/  SHF.L.U32 R53, R18, 0x10, RZ ;  /* 0x0000001012357819 */ /* 0x000fe400000006ff */
[----:B------:R-:W-:Y:S01]  /*08c0*/  SHF.L.U32 R46, R12, 0x10, RZ ;  /* 0x000000100c2e7819 */ /* 0x000fe200000006ff */
[----:B------:R-:W-:Y:S01]  /*08d0*/  IMAD.U32 R12, R39, 0x10000, RZ ;  /* 0x00010000270c7824 */ /* 0x000fe200078e00ff */
[----:B------:R-:W-:Y:S02]  /*08e0*/  SHF.L.U32 R47, R13, 0x10, RZ ;  /* 0x000000100d2f7819 */ /* 0x000fe400000006ff */
[----:B------:R-:W-:Y:S02]  /*08f0*/  SHF.L.U32 R45, R15, 0x10, RZ ;  /* 0x000000100f2d7819 */ /* 0x000fe400000006ff */
[----:B------:R-:W-:Y:S01]  /*0900*/  SHF.L.U32 R40, R7, 0x10, RZ ;  /* 0x0000001007287819 */ /* 0x000fe200000006ff */
[----:B------:R-:W-:Y:S01]  /*0910*/  IMAD.U32 R7, R69, 0x10000, RZ ;  /* 0x0001000045077824 */ /* 0x000fe200078e00ff */
[----:B------:R-:W-:Y:S01]  /*0920*/  SHF.L.U32 R17, R16, 0x10, RZ ;  /* 0x0000001010117819 */ /* 0x000fe200000006ff */
[----:B------:R-:W-:Y:S01]  /*0930*/  IMAD.U32 R16, R34, 0x10000, RZ ;  /* 0x0001000022107824 */ /* 0x000fe200078e00ff */
[----:B------:R-:W-:-:S02]  /*0940*/  SHF.L.U32 R6, R2, 0x10, RZ ;  /* 0x0000001002067819 */ /* 0x000fc400000006ff */
[----:B------:R-:W-:Y:S02]  /*0950*/  SHF.L.U32 R5, R70, 0x10, RZ ;  /* 0x0000001046057819 */ /* 0x000fe400000006ff */
[----:B------:R-:W-:Y:S02]  /*0960*/  ISETP.NE.AND.EX P2, PT, R37, RZ, PT, P2 ;  /* 0x000000ff2500720c */ /* 0x000fe40003f45320 */
[----:B------:R-:W-:Y:S02]  /*0970*/  SHF.L.U32 R26, R26, 0x10, RZ ;  /* 0x000000101a1a7819 */ /* 0x000fe400000006ff */
[----:B------:R-:W-:Y:S02]  /*0980*/  SHF.L.U32 R22, R30, 0x10, RZ ;  /* 0x000000101e167819 */ /* 0x000fe400000006ff */
[----:B------:R-:W-:Y:S02]  /*0990*/  SHF.L.U32 R19, R31, 0x10, RZ ;  /* 0x000000101f137819 */ /* 0x000fe400000006ff */
[----:B------:R-:W-:-:S02]  /*09a0*/  SHF.L.U32 R20, R32, 0x10, RZ ;  /* 0x0000001020147819 */ /* 0x000fc400000006ff */
[----:B------:R-:W-:Y:S02]  /*09b0*/  SHF.L.U32 R18, R33, 0x10, RZ ;  /* 0x0000001021127819 */ /* 0x000fe400000006ff */
[----:B------:R-:W-:Y:S02]  /*09c0*/  P2R R66, PR, RZ, 0x8 ;  /* 0x00000008ff427803 */ /* 0x000fe40000000000 */
[----:B------:R-:W-:Y:S02]  /*09d0*/  SHF.L.U32 R15, R35, 0x10, RZ ;  /* 0x00000010230f7819 */ /* 0x000fe400000006ff */
[----:B------:R-:W-:Y:S02]  /*09e0*/  SHF.L.U32 R14, R36, 0x10, RZ ;  /* 0x00000010240e7819 */ /* 0x000fe400000006ff */
[----:B------:R-:W-:Y:S02]  /*09f0*/  SHF.L.U32 R13, R38, 0x10, RZ ;  /* 0x00000010260d7819 */ /* 0x000fe400000006ff */
[----:B------:R-:W-:-:S02]  /*0a00*/  SHF.L.U32 R11, R67, 0x10, RZ ;  /* 0x00000010430b7819 */ /* 0x000fc400000006ff */
[----:B------:R-:W-:Y:S02]  /*0a10*/  SHF.L.U32 R9, R68, 0x10, RZ ;  /* 0x0000001044097819 */ /* 0x000fe400000006ff */
[----:B------:R-:W-:Y:S02]  /*0a20*/  SHF.L.U32 R8, R8, 0x10, RZ ;  /* 0x0000001008087819 */ /* 0x000fe400000006ff */
[----:B------:R-:W-:Y:S02]  /*0a30*/  SHF.L.U32 R4, R4, 0x10, RZ ;  /* 0x0000001004047819 */ /* 0x000fe400000006ff */
[----:B------:R-:W-:Y:S02]  /*0a40*/  SHF.L.U32 R2, R72, 0x10, RZ ;  /* 0x0000001048027819 */ /* 0x000fe400000006ff */
[----:B------:R-:W-:Y:S02]  /*0a50*/  PRMT R70, R28, 0x7610, R70 ;  /* 0x000076101c467816 */ /* 0x000fe40000000046 */
[----:B0-----:R-:W-:-:S07]  /*0a60*/  SHF.L.U32 R0, R0, 0x3, RZ ;  /* 0x0000000300007819 */ /* 0x001fce00000006ff */
.L_x_91:
[----:B0123--:R-:W0:Y:S02]  /*0a70*/  @P2 LDC.64 R36, c[0x0][0x270] ;  /* 0x00009c00ff242b82 */ /* 0x00fe240000000a00 */
[----:B0-----:R-:W-:-:S06]  /*0a80*/  @P2 IMAD.WIDE R36, R27, 0x2, R36 ;  /* 0x000000021b242825 */ /* 0x001fcc00078e0224 */
[----:B------:R-:W2:Y:S01]  /*0a90*/  @P2 LDG.E.U16 R36, desc[UR4][R36.64] ;  /* 0x0000000424242981 */ /* 0x000ea2000c1e1500 */
[----:B------:R-:W-:Y:S01]  /*0aa0*/  IMAD R38, R27, UR10, RZ ;  /* 0x0000000a1b267c24 */ /* 0x000fe2000f8e02ff */
[----:B------:R-:W-:Y:S01]  /*0ab0*/  LOP3.LUT R68, R65, 0x7f, RZ, 0xc0, !PT ;  /* 0x0000007f41447812 */ /* 0x000fe200078ec0ff */
[----:B------:R-:W-:Y:S01]  /*0ac0*/  HFMA2.MMA R72, -RZ, RZ, 1.875, 0 ;  /* 0x3f800000ff487435 */ /* 0x000fe200000001ff */
[----:B------:R-:W-:Y:S02]  /*0ad0*/  BSSY B0, `(.L_x_6) ;  /* 0x0000066000007945 */ /* 0x000fe40003800000 */
[----:B------:R-:W-:-:S04]  /*0ae0*/  SHF.R.S32.HI R39, RZ, 0x1f, R38 ;  /* 0x0000001fff277819 */ /* 0x000fc80000011426 */
[----:B------:R-:W-:-:S04]  /*0af0*/  LEA.HI R39, R39, R38, RZ, 0x3 ;  /* 0x0000002627277211 */ /* 0x000fc800078f18ff */
[----:B------:R-:W-:-:S04]  /*0b00*/  LEA.HI.SX32 R105, R39, R68, 0x1d ;  /* 0x0000004427697211 */ /* 0x000fc800078feaff */
[----:B------:R-:W-:Y:S01]  /*0b10*/  MOV R119, R105 ;  /* 0x0000006900777202 */ /* 0x000fe20000000f00 */
[----:B--2---:R-:W-:Y:S01]  /*0b20*/  @P2 IMAD.U32 R72, R36, 0x10000, RZ ;  /* 0x0001000024482824 */ /* 0x004fe200078e00ff */
[----:B-----5:R-:W-:Y:S06]  /*0b30*/  @!P0 BRA `(.L_x_7) ;  /* 0x00000004007c8947 */ /* 0x020fec0003800000 */
[----:B------:R-:W0:Y:S01]  /*0b40*/  LDC.64 R36, c[0x0][0x220] ;  /* 0x00008800ff247b82 */ /* 0x000e220000000a00 */
[----:B------:R-:W-:-:S04]  /*0b50*/  ISETP.NE.U32.AND P3, PT, RZ, UR12, PT ;  /* 0x0000000cff007c0c */ /* 0x000fc8000bf65070 */
[----:B------:R-:W-:-:S13]  /*0b60*/  ISETP.NE.AND.EX P3, PT, RZ, UR13, PT, P3 ;  /* 0x0000000dff007c0c */ /* 0x000fda000bf65330 */
[----:B------:R-:W-:-:S04]  /*0b70*/  @P3 LEA R68, P4, R105, UR12, 0x4 ;  /* 0x0000000c69443c11 */ /* 0x000fc8000f8820ff */
[C---:B------:R-:W-:Y:S01]  /*0b80*/  @P3 LEA.HI.X R69, R105.reuse, UR13, RZ, 0x4, P4 ;  /* 0x0000000d69453c11 */ /* 0x040fe2000a0f24ff */
[----:B0-----:R-:W-:-:S04]  /*0b90*/  IMAD.WIDE.U32 R36, R105, 0x10, R36 ;  /* 0x0000001069247825 */ /* 0x001fc800078e0024 */
[----:B------:R0:W5:Y:S04]  /*0ba0*/  @P3 LDG.E.128 R28, desc[UR4][R68.64] ;  /* 0x00000004441c3981 */ /* 0x000168000c1e1d00 */
[----:B------:R-:W2:Y:S01]  /*0bb0*/  LDG.E.128 R36, desc[UR4][R36.64] ;  /* 0x0000000424247981 */ /* 0x000ea2000c1e1d00 */
[----:B------:R-:W-:-:S04]  /*0bc0*/  ISETP.NE.U32.AND P3, PT, RZ, UR12, PT ;  /* 0x0000000cff007c0c */ /* 0x000fc8000bf65070 */
[----:B------:R-:W-:Y:S02]  /*0bd0*/  ISETP.NE.AND.EX P3, PT, RZ, UR13, PT, P3 ;  /* 0x0000000dff007c0c */ /* 0x000fe4000bf65330 */
[C---:B--2---:R-:W-:Y:S02]  /*0be0*/  SHF.L.U32 R75, R36.reuse, 0x10, RZ ;  /* 0x00000010244b7819 */ /* 0x044fe400000006ff */
[----:B------:R-:W-:-:S03]  /*0bf0*/  PRMT R73, R36, 0x7632, R73 ;  /* 0x0000763224497816 */ /* 0x000fc60000000049 */
[----:B------:R-:W-:-:S06]  /*0c00*/  FMUL.FTZ R75, R75, R72 ;  /* 0x000000484b4b7220 */ /* 0x000fcc0000410000 */
[----:B0-----:R-:W-:Y:S05]  /*0c10*/  @P3 BRA `(.L_x_8) ;  /* 0x0000000000083947 */ /* 0x001fea0003800000 */
[----:B------:R-:W-:Y:S05]  /*0c20*/  @P1 BRA `(.L_x_9) ;  /* 0x00000000000c1947 */ /* 0x000fea0003800000 */
[----:B------:R-:W-:Y:S05]  /*0c30*/  BRA `(.L_x_10) ;  /* 0x0000000000107947 */ /* 0x000fea0003800000 */
.L_x_8:
[----:B-----5:R-:W-:-:S05]  /*0c40*/  SHF.L.U32 R36, R28, 0x10, RZ ;  /* 0x000000101c247819 */ /* 0x020fca00000006ff */
[----:B------:R-:W-:-:S07]  /*0c50*/  FADD.FTZ R75, R36, R75 ;  /* 0x0000004b244b7221 */ /* 0x000fce0000010000 */
.L_x_9:
[----:B------:R-:W-:-:S04]  /*0c60*/  F2FP.BF16.F32.PACK_AB R36, RZ, R75 ;  /* 0x0000004bff24723e */ /* 0x000fc800000010ff */
[----:B------:R-:W-:-:S07]  /*0c70*/  PRMT R32, R36, 0x7610, R32 ;  /* 0x0000761024207816 */ /* 0x000fce0000000020 */
.L_x_10:
[----:B------:R-:W-:-:S04]  /*0c80*/  IMAD.U32 R73, R73, 0x10000, RZ ;  /* 0x0001000049497824 */ /* 0x000fc800078e00ff */
[----:B------:R-:W-:Y:S01]  /*0c90*/  FMUL.FTZ R73, R73, R72 ;  /* 0x0000004849497220 */ /* 0x000fe20000410000 */
[----:B------:R-:W-:Y:S06]  /*0ca0*/  @P3 BRA `(.L_x_11) ;  /* 0x0000000000083947 */ /* 0x000fec0003800000 */
[----:B------:R-:W-:Y:S05]  /*0cb0*/  @P1 BRA `(.L_x_12) ;  /* 0x0000000000101947 */ /* 0x000fea0003800000 */
[----:B------:R-:W-:Y:S05]  /*0cc0*/  BRA `(.L_x_13) ;  /* 0x0000000000147947 */ /* 0x000fea0003800000 */
.L_x_11:
[----:B-----5:R-:W-:-:S04]  /*0cd0*/  PRMT R36, R28, 0x7632, R36 ;  /* 0x000076321c247816 */ /* 0x020fc80000000024 */
[----:B------:R-:W-:-:S05]  /*0ce0*/  SHF.L.U32 R36, R36, 0x10, RZ ;  /* 0x0000001024247819 */ /* 0x000fca00000006ff */
[----:B------:R-:W-:-:S07]  /*0cf0*/  FADD.FTZ R73, R36, R73 ;  /* 0x0000004924497221 */ /* 0x000fce0000010000 */
.L_x_12:
[----:B------:R-:W-:-:S04]  /*0d00*/  F2FP.BF16.F32.PACK_AB R36, RZ, R73 ;  /* 0x00000049ff24723e */ /* 0x000fc800000010ff */
[----:B------:R-:W-:-:S07]  /*0d10*/  PRMT R32, R32, 0x5410, R36 ;  /* 0x0000541020207816 */ /* 0x000fce0000000024 */
.L_x_13:
[C---:B------:R-:W-:Y:S02]  /*0d20*/  SHF.L.U32 R91, R37.reuse, 0x10, RZ ;  /* 0x00000010255b7819 */ /* 0x040fe400000006ff */
[----:B------:R-:W-:-:S03]  /*0d30*/  PRMT R37, R37, 0x7632, R37 ;  /* 0x0000763225257816 */ /* 0x000fc60000000025 */
[----:B------:R-:W-:Y:S01]  /*0d40*/  FMUL.FTZ R91, R91, R72 ;  /* 0x000000485b5b7220 */ /* 0x000fe20000410000 */
[----:B------:R-:W-:Y:S06]  /*0d50*/  @P3 BRA `(.L_x_14) ;  /* 0x0000000000083947 */ /* 0x000fec0003800000 */
[----:B------:R-:W-:Y:S05]  /*0d60*/  @P1 BRA `(.L_x_15) ;  /* 0x00000000000c1947 */ /* 0x000fea0003800000 */
[----:B------:R-:W-:Y:S05]  /*0d70*/  BRA `(.L_x_16) ;  /* 0x0000000000107947 */ /* 0x000fea0003800000 */
.L_x_14:
[----:B-----5:R-:W-:-:S05]  /*0d80*/  SHF.L.U32 R36, R29, 0x10, RZ ;  /* 0x000000101d247819 */ /* 0x020fca00000006ff */
[----:B------:R-:W-:-:S07]  /*0d90*/  FADD.FTZ R91, R36, R91 ;  /* 0x0000005b245b7221 */ /* 0x000fce0000010000 */
.L_x_15:
[----:B------:R-:W-:-:S04]  /*0da0*/  F2FP.BF16.F32.PACK_AB R36, RZ, R91 ;  /* 0x0000005bff24723e */ /* 0x000fc800000010ff */
[----:B------:R-:W-:-:S07]  /*0db0*/  PRMT R33, R36, 0x7610, R33 ;  /* 0x0000761024217816 */ /* 0x000fce0000000021 */
.L_x_16:
[----:B------:R-:W-:-:S04]  /*0dc0*/  IMAD.U32 R37, R37, 0x10000, RZ ;  /* 0x0001000025257824 */ /* 0x000fc800078e00ff */
[----:B------:R-:W-:Y:S01]  /*0dd0*/  FMUL.FTZ R89, R37, R72 ;  /* 0x0000004825597220 */ /* 0x000fe20000410000 */
[----:B------:R-:W-:Y:S06]  /*0de0*/  @P3 BRA `(.L_x_17) ;  /* 0x0000000000083947 */ /* 0x000fec0003800000 */
[----:B------:R-:W-:Y:S05]  /*0df0*/  @P1 BRA `(.L_x_18) ;  /* 0x0000000000101947 */ /* 0x000fea0003800000 */
[----:B------:R-:W-:Y:S05]  /*0e00*/  BRA `(.L_x_19) ;  /* 0x0000000000147947 */ /* 0x000fea0003800000 */
.L_x_17:
[----:B-----5:R-:W-:-:S04]  /*0e10*/  PRMT R36, R29, 0x7632, R36 ;  /* 0x000076321d247816 */ /* 0x020fc80000000024 */
[----:B------:R-:W-:-:S05]  /*0e20*/  SHF.L.U32 R36, R36, 0x10, RZ ;  /* 0x0000001024247819 */ /* 0x000fca00000006ff */
[----:B------:R-:W-:-:S07]  /*0e30*/  FADD.FTZ R89, R36, R89 ;  /* 0x0000005924597221 */ /* 0x000fce0000010000 */
.L_x_18:
[----:B------:R-:W-:-:S04]  /*0e40*/  F2FP.BF16.F32.PACK_AB R36, RZ, R89 ;  /* 0x00000059ff24723e */ /* 0x000fc800000010ff */
[----:B------:R-:W-:-:S07]  /*0e50*/  PRMT R33, R33, 0x5410, R36 ;  /* 0x0000541021217816 */ /* 0x000fce0000000024 */
.L_x_19:
[C---:B------:R-:W-:Y:S02]  /*0e60*/  SHF.L.U32 R103, R38.reuse, 0x10, RZ ;  /* 0x0000001026677819 */ /* 0x040fe400000006ff */
[----:B------:R-:W-:-:S03]  /*0e70*/  PRMT R38, R38, 0x7632, R38 ;  /* 0x0000763226267816 */ /* 0x000fc60000000026 */
[----:B------:R-:W-:Y:S01]  /*0e80*/  FMUL.FTZ R103, R103, R72 ;  /* 0x0000004867677220 */ /* 0x000fe20000410000 */
[----:B------:R-:W-:Y:S06]  /*0e90*/  @P3 BRA `(.L_x_20) ;  /* 0x0000000000083947 */ /* 0x000fec0003800000 */
[----:B------:R-:W-:Y:S05]  /*0ea0*/  @P1 BRA `(.L_x_21) ;  /* 0x00000000000c1947 */ /* 0x000fea0003800000 */
[----:B------:R-:W-:Y:S05]  /*0eb0*/  BRA `(.L_x_22) ;  /* 0x0000000000107947 */ /* 0x000fea0003800000 */
.L_x_20:
[----:B-----5:R-:W-:-:S05]  /*0ec0*/  SHF.L.U32 R36, R30, 0x10, RZ ;  /* 0x000000101e247819 */ /* 0x020fca00000006ff */
[----:B------:R-:W-:-:S07]  /*0ed0*/  FADD.FTZ R103, R36, R103 ;  /* 0x0000006724677221 */ /* 0x000fce0000010000 */
.L_x_21:
[----:B------:R-:W-:-:S04]  /*0ee0*/  F2FP.BF16.F32.PACK_AB R36, RZ, R103 ;  /* 0x00000067ff24723e */ /* 0x000fc800000010ff */
[----:B------:R-:W-:-:S07]  /*0ef0*/  PRMT R34, R36, 0x7610, R34 ;  /* 0x0000761024227816 */ /* 0x000fce0000000022 */
.L_x_22:
[----:B------:R-:W-:-:S04]  /*0f00*/  IMAD.U32 R101, R38, 0x10000, RZ ;  /* 0x0001000026657824 */ /* 0x000fc800078e00ff */
[----:B------:R-:W-:Y:S01]  /*0f10*/  FMUL.FTZ R101, R101, R72 ;  /* 0x0000004865657220 */ /* 0x000fe20000410000 */
[----:B------:R-:W-:Y:S06]  /*0f20*/  @P3 BRA `(.L_x_23) ;  /* 0x0000000000083947 */ /* 0x000fec0003800000 */
[----:B------:R-:W-:Y:S05]  /*0f30*/  @P1 BRA `(.L_x_24) ;  /* 0x0000000000101947 */ /* 0x000fea0003800000 */
[----:B------:R-:W-:Y:S05]  /*0f40*/  BRA `(.L_x_25) ;  /* 0x0000000000147947 */ /* 0x000fea0003800000 */
.L_x_23:
[----:B-----5:R-:W-:-:S04]  /*0f50*/  PRMT R36, R30, 0x7632, R36 ;  /* 0x000076321e247816 */ /* 0x020fc80000000024 */
[----:B------:R-:W-:-:S05]  /*0f60*/  SHF.L.U32 R36, R36, 0x10, RZ ;  /* 0x0000001024247819 */ /* 0x000fca00000006ff */
[----:B------:R-:W-:-:S07]  /*0f70*/  FADD.FTZ R101, R36, R101 ;  /* 0x0000006524657221 */ /* 0x000fce0000010000 */
.L_x_24:
[----:B------:R-:W-:-:S04]  /*0f80*/  F2FP.BF16.F32.PACK_AB R36, RZ, R101 ;  /* 0x00000065ff24723e */ /* 0x000fc800000010ff */
[----:B------:R-:W-:-:S07]  /*0f90*/  PRMT R34, R34, 0x5410, R36 ;  /* 0x0000541022227816 */ /* 0x000fce0000000024 */
.L_x_25:
[C---:B------:R-:W-:Y:S02]  /*0fa0*/  SHF.L.U32 R107, R39.reuse, 0x10, RZ ;  /* 0x00000010276b7819 */ /* 0x040fe400000006ff */
[----:B------:R-:W-:-:S03]  /*0fb0*/  PRMT R39, R39, 0x7632, R39 ;  /* 0x0000763227277816 */ /* 0x000fc60000000027 */
[----:B------:R-:W-:Y:S01]  /*0fc0*/  FMUL.FTZ R107, R107, R72 ;  /* 0x000000486b6b7220 */ /* 0x000fe20000410000 */
[----:B------:R-:W-:Y:S06]  /*0fd0*/  @P3 BRA `(.L_x_26) ;  /* 0x0000000000083947 */ /* 0x000fec0003800000 */
[----:B------:R-:W-:Y:S05]  /*0fe0*/  @P1 BRA `(.L_x_27) ;  /* 0x00000000000c1947 */ /* 0x000fea0003800000 */
[----:B------:R-:W-:Y:S05]  /*0ff0*/  BRA `(.L_x_28) ;  /* 0x0000000000107947 */ /* 0x000fea0003800000 */
.L_x_26:
[----:B-----5:R-:W-:-:S05]  /*1000*/  SHF.L.U32 R36, R31, 0x10, RZ ;  /* 0x000000101f247819 */ /* 0x020fca00000006ff */
[----:B------:R-:W-:-:S07]  /*1010*/  FADD.FTZ R107, R36, R107 ;  /* 0x0000006b246b7221 */ /* 0x000fce0000010000 */
.L_x_27:
[----:B------:R-:W-:-:S04]  /*1020*/  F2FP.BF16.F32.PACK_AB R36, RZ, R107 ;  /* 0x0000006bff24723e */ /* 0x000fc800000010ff */
[----:B------:R-:W-:-:S07]  /*1030*/  PRMT R35, R36, 0x7610, R35 ;  /* 0x0000761024237816 */ /* 0x000fce0000000023 */
.L_x_28:
[----:B------:R-:W-:-:S04]  /*1040*/  IMAD.U32 R39, R39, 0x10000, RZ ;  /* 0x0001000027277824 */ /* 0x000fc800078e00ff */
[----:B------:R-:W-:Y:S01]  /*1050*/  FMUL.FTZ R109, R39, R72 ;  /* 0x00000048276d7220 */ /* 0x000fe20000410000 */
[----:B------:R-:W-:Y:S06]  /*1060*/  @P3 BRA `(.L_x_29) ;  /* 0x0000000000083947 */ /* 0x000fec0003800000 */
[----:B------:R-:W-:Y:S05]  /*1070*/  @P1 BRA `(.L_x_30) ;  /* 0x0000000000101947 */ /* 0x000fea0003800000 */
[----:B------:R-:W-:Y:S05]  /*1080*/  BRA `(.L_x_31) ;  /* 0x0000000000147947 */ /* 0x000fea0003800000 */
.L_x_29:
[----:B-----5:R-:W-:-:S04]  /*1090*/  PRMT R36, R31, 0x7632, R36 ;  /* 0x000076321f247816 */ /* 0x020fc80000000024 */
[----:B------:R-:W-:-:S05]  /*10a0*/  SHF.L.U32 R36, R36, 0x10, RZ ;  /* 0x0000001024247819 */ /* 0x000fca00000006ff */
[----:B------:R-:W-:-:S07]  /*10b0*/  FADD.FTZ R109, R36, R109 ;  /* 0x0000006d246d7221 */ /* 0x000fce0000010000 */
.L_x_30:
[----:B------:R-:W-:-:S04]  /*10c0*/  F2FP.BF16.F32.PACK_AB R36, RZ, R109 ;  /* 0x0000006dff24723e */ /* 0x000fc800000010ff */
[----:B------:R-:W-:-:S07]  /*10d0*/  PRMT R35, R35, 0x5410, R36 ;  /* 0x0000541023237816 */ /* 0x000fce0000000024 */
.L_x_31:
[----:B------:R-:W0:Y:S01]  /*10e0*/  @P1 LDC.64 R36, c[0x0][0x238] ;  /* 0x00008e00ff241b82 */ /* 0x000e220000000a00 */
[C---:B------:R-:W-:Y:S02]  /*10f0*/  IADD3 R119, R105.reuse, 0x80, RZ ;  /* 0x0000008069777810 */ /* 0x040fe40007ffe0ff */
[----:B0-----:R-:W-:-:S04]  /*1100*/  @P1 LEA R36, P3, R105, R36, 0x4 ;  /* 0x0000002469241211 */ /* 0x001fc800078620ff */
[----:B------:R-:W-:-:S05]  /*1110*/  @P1 LEA.HI.X R37, R105, R37, RZ, 0x4, P3 ;  /* 0x0000002569251211 */ /* 0x000fca00018f24ff */
[----:B------:R0:W-:Y:S04]  /*1120*/  @P1 STG.E.128 desc[UR4][R36.64], R32 ;  /* 0x0000002024001986 */ /* 0x0001e8000c101d04 */
.L_x_7:
[----:B------:R-:W-:Y:S05]  /*1130*/  BSYNC B0 ;  /* 0x0000000000007941 */ /* 0x000fea0003800000 */
.L_x_6:
[----:B------:R-:W-:Y:S01]  /*1140*/  ISETP.GE.U32.AND P3, PT, R64, 0x100, PT ;  /* 0x000001004000780c */ /* 0x000fe20003f66070 */
[----:B------:R-:W-:-:S12]  /*1150*/  BSSY B0, `(.L_x_32) ;  /* 0x0000061000007945 */ /* 0x000fd80003800000 */
[----:B------:R-:W-:Y:S05]  /*1160*/  @!P3 BRA `(.L_x_33) ;  /* 0x00000004007cb947 */ /* 0x000fea0003800000 */
[----:B0-----:R-:W0:Y:S01]  /*1170*/  LDC.64 R36, c[0x0][0x220] ;  /* 0x00008800ff247b82 */ /* 0x001e220000000a00 */
[----:B------:R-:W-:-:S04]  /*1180*/  ISETP.NE.U32.AND P3, PT, RZ, UR12, PT ;  /* 0x0000000cff007c0c */ /* 0x000fc8000bf65070 */
[----:B------:R-:W-:-:S13]  /*1190*/  ISETP.NE.AND.EX P3, PT, RZ, UR13, PT, P3 ;  /* 0x0000000dff007c0c */ /* 0x000fda000bf65330 */
[----:B------:R-:W-:-:S04]  /*11a0*/  @P3 LEA R68, P4, R119, UR12, 0x4 ;  /* 0x0000000c77443c11 */ /* 0x000fc8000f8820ff */
[C---:B------:R-:W-:Y:S01]  /*11b0*/  @P3 LEA.HI.X R69, R119.reuse, UR13, RZ, 0x4, P4 ;  /* 0x0000000d77453c11 */ /* 0x040fe2000a0f24ff */
[----:B0-----:R-:W-:-:S04]  /*11c0*/  IMAD.WIDE.U32 R36, R119, 0x10, R36 ;  /* 0x0000001077247825 */ /* 0x001fc800078e0024 */
[----:B-----5:R0:W5:Y:S04]  /*11d0*/  @P3 LDG.E.128 R28, desc[UR4][R68.64] ;  /* 0x00000004441c3981 */ /* 0x020168000c1e1d00 */
        /* <DEDUP_REMOVED lines=9> */
.L_x_34:
[----:B-----5:R-:W-:-:S04]  /*1270*/  IMAD.U32 R36, R28, 0x10000, RZ ;  /* 0x000100001c247824 */ /* 0x020fc800078e00ff */
[----:B------:R-:W-:-:S07]  /*1280*/  FADD.FTZ R71, R36, R71 ;  /* 0x0000004724477221 */ /* 0x000fce0000010000 */
.L_x_35:
[----:B------:R-:W-:-:S04]  /*1290*/  F2FP.BF16.F32.PACK_AB R36, RZ, R71 ;  /* 0x00000047ff24723e */ /* 0x000fc800000010ff */
[----:B------:R-:W-:-:S07]  /*12a0*/  PRMT R32, R36, 0x7610, R32 ;  /* 0x0000761024207816 */ /* 0x000fce0000000020 */
.L_x_36:
[----:B------:R-:W-:-:S05]  /*12b0*/  SHF.L.U32 R67, R67, 0x10, RZ ;  /* 0x0000001043437819 */ /* 0x000fca00000006ff */
[----:B------:R-:W-:Y:S01]  /*12c0*/  FMUL.FTZ R67, R67, R72 ;  /* 0x0000004843437220 */ /* 0x000fe20000410000 */
[----:B------:R-:W-:Y:S06]  /*12d0*/  @P3 BRA `(.L_x_37) ;  /* 0x0000000000083947 */ /* 0x000fec0003800000 */
[----:B------:R-:W-:Y:S05]  /*12e0*/  @P1 BRA `(.L_x_38) ;  /* 0x0000000000101947 */ /* 0x000fea0003800000 */
[----:B------:R-:W-:Y:S05]  /*12f0*/  BRA `(.L_x_39) ;  /* 0x0000000000147947 */ /* 0x000fea0003800000 */
.L_x_37:
[----:B-----5:R-:W-:-:S04]  /*1300*/  PRMT R36, R28, 0x7632, R36 ;  /* 0x000076321c247816 */ /* 0x020fc80000000024 */
[----:B------:R-:W-:-:S05]  /*1310*/  SHF.L.U32 R36, R36, 0x10, RZ ;  /* 0x0000001024247819 */ /* 0x000fca00000006ff */
[----:B------:R-:W-:-:S07]  /*1320*/  FADD.FTZ R67, R36, R67 ;  /* 0x0000004324437221 */ /* 0x000fce0000010000 */
.L_x_38:
[----:B------:R-:W-:-:S04]  /*1330*/  F2FP.BF16.F32.PACK_AB R36, RZ, R67 ;  /* 0x00000043ff24723e */ /* 0x000fc800000010ff */
[----:B------:R-:W-:-:S07]  /*1340*/  PRMT R32, R32, 0x5410, R36 ;  /* 0x0000541020207816 */ /* 0x000fce0000000024 */
.L_x_39:
[C---:B------:R-:W-:Y:S02]  /*1350*/  SHF.L.U32 R87, R37.reuse, 0x10, RZ ;  /* 0x0000001025577819 */ /* 0x040fe400000006ff */
[----:B------:R-:W-:-:S03]  /*1360*/  PRMT R37, R37, 0x7632, R37 ;  /* 0x0000763225257816 */ /* 0x000fc60000000025 */
[----:B------:R-:W-:Y:S01]  /*1370*/  FMUL.FTZ R87, R87, R72 ;  /* 0x0000004857577220 */ /* 0x000fe20000410000 */
[----:B------:R-:W-:Y:S06]  /*1380*/  @P3 BRA `(.L_x_40) ;  /* 0x0000000000083947 */ /* 0x000fec0003800000 */
[----:B------:R-:W-:Y:S05]  /*1390*/  @P1 BRA `(.L_x_41) ;  /* 0x00000000000c1947 */ /* 0x000fea0003800000 */
[----:B------:R-:W-:Y:S05]  /*13a0*/  BRA `(.L_x_42) ;  /* 0x0000000000107947 */ /* 0x000fea0003800000 */
.L_x_40:
[----:B-----5:R-:W-:-:S04]  /*13b0*/  IMAD.U32 R36, R29, 0x10000, RZ ;  /* 0x000100001d247824 */ /* 0x020fc800078e00ff */
[----:B------:R-:W-:-:S07]  /*13c0*/  FADD.FTZ R87, R36, R87 ;  /* 0x0000005724577221 */ /* 0x000fce0000010000 */
.L_x_41:
[----:B------:R-:W-:-:S04]  /*13d0*/  F2FP.BF16.F32.PACK_AB R36, RZ, R87 ;  /* 0x00000057ff24723e */ /* 0x000fc800000010ff */
[----:B------:R-:W-:-:S07]  /*13e0*/  PRMT R33, R36, 0x7610, R33 ;  /* 0x0000761024217816 */ /* 0x000fce0000000021 */
.L_x_42:
[----:B------:R-:W-:-:S05]  /*13f0*/  SHF.L.U32 R37, R37, 0x10, RZ ;  /* 0x0000001025257819 */ /* 0x000fca00000006ff */
[----:B------:R-:W-:Y:S01]  /*1400*/  FMUL.FTZ R85, R37, R72 ;  /* 0x0000004825557220 */ /* 0x000fe20000410000 */
[----:B------:R-:W-:Y:S06]  /*1410*/  @P3 BRA `(.L_x_43) ;  /* 0x0000000000083947 */ /* 0x000fec0003800000 */
[----:B------:R-:W-:Y:S05]  /*1420*/  @P1 BRA `(.L_x_44) ;  /* 0x0000000000101947 */ /* 0x000fea0003800000 */
[----:B------:R-:W-:Y:S05]  /*1430*/  BRA `(.L_x_45) ;  /* 0x0000000000147947 */ /* 0x000fea0003800000 */
.L_x_43:
[----:B-----5:R-:W-:-:S04]  /*1440*/  PRMT R36, R29, 0x7632, R36 ;  /* 0x000076321d247816 */ /* 0x020fc80000000024 */
[----:B------:R-:W-:-:S05]  /*1450*/  SHF.L.U32 R36, R36, 0x10, RZ ;  /* 0x0000001024247819 */ /* 0x000fca00000006ff */
[----:B------:R-:W-:-:S07]  /*1460*/  FADD.FTZ R85, R36, R85 ;  /* 0x0000005524557221 */ /* 0x000fce0000010000 */
.L_x_44:
[----:B------:R-:W-:-:S04]  /*1470*/  F2FP.BF16.F32.PACK_AB R36, RZ, R85 ;  /* 0x00000055ff24723e */ /* 0x000fc800000010ff */
[----:B------:R-:W-:-:S07]  /*1480*/  PRMT R33, R33, 0x5410, R36 ;  /* 0x0000541021217816 */ /* 0x000fce0000000024 */
.L_x_45:
[C---:B------:R-:W-:Y:S02]  /*1490*/  SHF.L.U32 R99, R38.reuse, 0x10, RZ ;  /* 0x0000001026637819 */ /* 0x040fe400000006ff */
[----:B------:R-:W-:-:S03]  /*14a0*/  PRMT R38, R38, 0x7632, R38 ;  /* 0x0000763226267816 */ /* 0x000fc60000000026 */
[----:B------:R-:W-:Y:S01]  /*14b0*/  FMUL.FTZ R99, R99, R72 ;  /* 0x0000004863637220 */ /* 0x000fe20000410000 */
[----:B------:R-:W-:Y:S06]  /*14c0*/  @P3 BRA `(.L_x_46) ;  /* 0x0000000000083947 */ /* 0x000fec0003800000 */
[----:B------:R-:W-:Y:S05]  /*14d0*/  @P1 BRA `(.L_x_47) ;  /* 0x00000000000c1947 */ /* 0x000fea0003800000 */
[----:B------:R-:W-:Y:S05]  /*14e0*/  BRA `(.L_x_48) ;  /* 0x0000000000107947 */ /* 0x000fea0003800000 */
.L_x_46:
[----:B-----5:R-:W-:-:S04]  /*14f0*/  IMAD.U32 R36, R30, 0x10000, RZ ;  /* 0x000100001e247824 */ /* 0x020fc800078e00ff */
[----:B------:R-:W-:-:S07]  /*1500*/  FADD.FTZ R99, R36, R99 ;  /* 0x0000006324637221 */ /* 0x000fce0000010000 */
.L_x_47:
[----:B------:R-:W-:-:S04]  /*1510*/  F2FP.BF16.F32.PACK_AB R36, RZ, R99 ;  /* 0x00000063ff24723e */ /* 0x000fc800000010ff */
[----:B------:R-:W-:-:S07]  /*1520*/  PRMT R34, R36, 0x7610, R34 ;  /* 0x0000761024227816 */ /* 0x000fce0000000022 */
.L_x_48:
[----:B------:R-:W-:-:S05]  /*1530*/  SHF.L.U32 R97, R38, 0x10, RZ ;  /* 0x0000001026617819 */ /* 0x000fca00000006ff */
[----:B------:R-:W-:Y:S01]  /*1540*/  FMUL.FTZ R97, R97, R72 ;  /* 0x0000004861617220 */ /* 0x000fe20000410000 */
[----:B------:R-:W-:Y:S06]  /*1550*/  @P3 BRA `(.L_x_49) ;  /* 0x0000000000083947 */ /* 0x000fec0003800000 */
[----:B------:R-:W-:Y:S05]  /*1560*/  @P1 BRA `(.L_x_50) ;  /* 0x0000000000101947 */ /* 0x000fea0003800000 */
[----:B------:R-:W-:Y:S05]  /*1570*/  BRA `(.L_x_51) ;  /* 0x0000000000147947 */ /* 0x000fea0003800000 */
.L_x_49:
[----:B-----5:R-:W-:-:S04]  /*1580*/  PRMT R36, R30, 0x7632, R36 ;  /* 0x000076321e247816 */ /* 0x020fc80000000024 */
[----:B------:R-:W-:-:S05]  /*1590*/  SHF.L.U32 R36, R36, 0x10, RZ ;  /* 0x0000001024247819 */ /* 0x000fca00000006ff */
[----:B------:R-:W-:-:S07]  /*15a0*/  FADD.FTZ R97, R36, R97 ;  /* 0x0000006124617221 */ /* 0x000fce0000010000 */
.L_x_50:
[----:B------:R-:W-:-:S04]  /*15b0*/  F2FP.BF16.F32.PACK_AB R36, RZ, R97 ;  /* 0x00000061ff24723e */ /* 0x000fc800000010ff */
[----:B------:R-:W-:-:S07]  /*15c0*/  PRMT R34, R34, 0x5410, R36 ;  /* 0x0000541022227816 */ /* 0x000fce0000000024 */
.L_x_51:
[C---:B------:R-:W-:Y:S02]  /*15d0*/  SHF.L.U32 R111, R39.reuse, 0x10, RZ ;  /* 0x00000010276f7819 */ /* 0x040fe400000006ff */
[----:B------:R-:W-:-:S03]  /*15e0*/  PRMT R39, R39, 0x7632, R39 ;  /* 0x0000763227277816 */ /* 0x000fc60000000027 */
[----:B------:R-:W-:Y:S01]  /*15f0*/  FMUL.FTZ R111, R111, R72 ;  /* 0x000000486f6f7220 */ /* 0x000fe20000410000 */
[----:B------:R-:W-:Y:S06]  /*1600*/  @P3 BRA `(.L_x_52) ;  /* 0x0000000000083947 */ /* 0x000fec0003800000 */
[----:B------:R-:W-:Y:S05]  /*1610*/  @P1 BRA `(.L_x_53) ;  /* 0x00000000000c1947 */ /* 0x000fea0003800000 */
[----:B------:R-:W-:Y:S05]  /*1620*/  BRA `(.L_x_54) ;  /* 0x0000000000107947 */ /* 0x000fea0003800000 */
.L_x_52:
[----:B-----5:R-:W-:-:S04]  /*1630*/  IMAD.U32 R36, R31, 0x10000, RZ ;  /* 0x000100001f247824 */ /* 0x020fc800078e00ff */
[----:B------:R-:W-:-:S07]  /*1640*/  FADD.FTZ R111, R36, R111 ;  /* 0x0000006f246f7221 */ /* 0x000fce0000010000 */
.L_x_53:
[----:B------:R-:W-:-:S04]  /*1650*/  F2FP.BF16.F32.PACK_AB R36, RZ, R111 ;  /* 0x0000006fff24723e */ /* 0x000fc800000010ff */
[----:B------:R-:W-:-:S07]  /*1660*/  PRMT R35, R36, 0x7610, R35 ;  /* 0x0000761024237816 */ /* 0x000fce0000000023 */
.L_x_54:
[----:B------:R-:W-:-:S05]  /*1670*/  SHF.L.U32 R39, R39, 0x10, RZ ;  /* 0x0000001027277819 */ /* 0x000fca00000006ff */
[----:B------:R-:W-:Y:S01]  /*1680*/  FMUL.FTZ R113, R39, R72 ;  /* 0x0000004827717220 */ /* 0x000fe20000410000 */
[----:B------:R-:W-:Y:S06]  /*1690*/  @P3 BRA `(.L_x_55) ;  /* 0x0000000000083947 */ /* 0x000fec0003800000 */
[----:B------:R-:W-:Y:S05]  /*16a0*/  @P1 BRA `(.L_x_56) ;  /* 0x0000000000101947 */ /* 0x000fea0003800000 */
[----:B------:R-:W-:Y:S05]  /*16b0*/  BRA `(.L_x_57) ;  /* 0x0000000000147947 */ /* 0x000fea0003800000 */
.L_x_55:
[----:B-----5:R-:W-:-:S04]  /*16c0*/  PRMT R36, R31, 0x7632, R36 ;  /* 0x000076321f247816 */ /* 0x020fc80000000024 */
[----:B------:R-:W-:-:S05]  /*16d0*/  SHF.L.U32 R36, R36, 0x10, RZ ;  /* 0x0000001024247819 */ /* 0x000fca00000006ff */
[----:B------:R-:W-:-:S07]  /*16e0*/  FADD.FTZ R113, R36, R113 ;  /* 0x0000007124717221 */ /* 0x000fce0000010000 */
.L_x_56:
[----:B------:R-:W-:-:S04]  /*16f0*/  F2FP.BF16.F32.PACK_AB R36, RZ, R113 ;  /* 0x00000071ff24723e */ /* 0x000fc800000010ff */
[----:B------:R-:W-:-:S07]  /*1700*/  PRMT R35, R35, 0x5410, R36 ;  /* 0x0000541023237816 */ /* 0x000fce0000000024 */
.L_x_57:
[----:B------:R-:W0:Y:S02]  /*1710*/  @P1 LDC.64 R36, c[0x0][0x238] ;  /* 0x00008e00ff241b82 */ /* 0x000e240000000a00 */
[----:B0-----:R-:W-:-:S04]  /*1720*/  @P1 LEA R36, P3, R119, R36, 0x4 ;  /* 0x0000002477241211 */ /* 0x001fc800078620ff */
[C---:B------:R-:W-:Y:S02]  /*1730*/  @P1 LEA.HI.X R37, R119.reuse, R37, RZ, 0x4, P3 ;  /* 0x0000002577251211 */ /* 0x040fe400018f24ff */
[----:B------:R-:W-:-:S03]  /*1740*/  IADD3 R119, R119, 0x80, RZ ;  /* 0x0000008077777810 */ /* 0x000fc60007ffe0ff */
[----:B------:R1:W-:Y:S04]  /*1750*/  @P1 STG.E.128 desc[UR4][R36.64], R32 ;  /* 0x0000002024001986 */ /* 0x0003e8000c101d04 */
.L_x_33:
[----:B------:R-:W-:Y:S05]  /*1760*/  BSYNC B0 ;  /* 0x0000000000007941 */ /* 0x000fea0003800000 */
.L_x_32:
[----:B------:R-:W-:Y:S01]  /*1770*/  ISETP.GE.U32.AND P3, PT, R64, 0x180, PT ;  /* 0x000001804000780c */ /* 0x000fe20003f66070 */
[----:B------:R-:W-:-:S12]  /*1780*/  BSSY B0, `(.L_x_58) ;  /* 0x0000060000007945 */ /* 0x000fd80003800000 */
[----:B------:R-:W-:Y:S05]  /*1790*/  @!P3 BRA `(.L_x_59) ;  /* 0x000000040078b947 */ /* 0x000fea0003800000 */
[----:B01----:R-:W0:Y:S01]  /*17a0*/  LDC.64 R36, c[0x0][0x220] ;  /* 0x00008800ff247b82 */ /* 0x003e220000000a00 */
        /* <DEDUP_REMOVED lines=8> */
[----:B------:R-:W-:Y:S01]  /*1830*/  ISETP.NE.AND.EX P3, PT, RZ, UR13, PT, P3 ;  /* 0x0000000dff007c0c */ /* 0x000fe2000bf65330 */
[C---:B--2---:R-:W-:Y:S01]  /*1840*/  IMAD.U32 R77, R36.reuse, 0x10000, RZ ;  /* 0x00010000244d7824 */ /* 0x044fe200078e00ff */
[----:B------:R-:W-:-:S03]  /*1850*/  PRMT R74, R36, 0x7632, R74 ;  /* 0x00007632244a7816 */ /* 0x000fc6000000004a */
[----:B------:R-:W-:-:S08]  /*1860*/  FMUL.FTZ R77, R77, R72 ;  /* 0x000000484d4d7220 */ /* 0x000fd00000410000 */
[----:B0-----:R-:W-:Y:S05]  /*1870*/  @P3 BRA `(.L_x_60) ;  /* 0x0000000000083947 */ /* 0x001fea0003800000 */
[----:B------:R-:W-:Y:S05]  /*1880*/  @P1 BRA `(.L_x_61) ;  /* 0x00000000000c1947 */ /* 0x000fea0003800000 */
[----:B------:R-:W-:Y:S05]  /*1890*/  BRA `(.L_x_62) ;  /* 0x0000000000107947 */ /* 0x000fea0003800000 */
.L_x_60:
[----:B-----5:R-:W-:-:S05]  /*18a0*/  SHF.L.U32 R36, R28, 0x10, RZ ;  /* 0x000000101c247819 */ /* 0x020fca00000006ff */
[----:B------:R-:W-:-:S07]  /*18b0*/  FADD.FTZ R77, R36, R77 ;  /* 0x0000004d244d7221 */ /* 0x000fce0000010000 */
.L_x_61:
[----:B------:R-:W-:-:S04]  /*18c0*/  F2FP.BF16.F32.PACK_AB R36, RZ, R77 ;  /* 0x0000004dff24723e */ /* 0x000fc800000010ff */
[----:B------:R-:W-:-:S07]  /*18d0*/  PRMT R32, R36, 0x7610, R32 ;  /* 0x0000761024207816 */ /* 0x000fce0000000020 */
.L_x_62:
[----:B------:R-:W-:-:S05]  /*18e0*/  SHF.L.U32 R79, R74, 0x10, RZ ;  /* 0x000000104a4f7819 */ /* 0x000fca00000006ff */
[----:B------:R-:W-:Y:S01]  /*18f0*/  FMUL.FTZ R79, R79, R72 ;  /* 0x000000484f4f7220 */ /* 0x000fe20000410000 */
[----:B------:R-:W-:Y:S06]  /*1900*/  @P3 BRA `(.L_x_63) ;  /* 0x0000000000083947 */ /* 0x000fec0003800000 */
[----:B------:R-:W-:Y:S05]  /*1910*/  @P1 BRA `(.L_x_64) ;  /* 0x0000000000101947 */ /* 0x000fea0003800000 */
[----:B------:R-:W-:Y:S05]  /*1920*/  BRA `(.L_x_65) ;  /* 0x0000000000147947 */ /* 0x000fea0003800000 */
.L_x_63:
[----:B-----5:R-:W-:-:S04]  /*1930*/  PRMT R36, R28, 0x7632, R36 ;  /* 0x000076321c247816 */ /* 0x020fc80000000024 */
[----:B------:R-:W-:-:S05]  /*1940*/  SHF.L.U32 R36, R36, 0x10, RZ ;  /* 0x0000001024247819 */ /* 0x000fca00000006ff */
[----:B------:R-:W-:-:S07]  /*1950*/  FADD.FTZ R79, R36, R79 ;  /* 0x0000004f244f7221 */ /* 0x000fce0000010000 */
.L_x_64:
[----:B------:R-:W-:-:S04]  /*1960*/  F2FP.BF16.F32.PACK_AB R36, RZ, R79 ;  /* 0x0000004fff24723e */ /* 0x000fc800000010ff */
[----:B------:R-:W-:-:S07]  /*1970*/  PRMT R32, R32, 0x5410, R36 ;  /* 0x0000541020207816 */ /* 0x000fce0000000024 */
.L_x_65:
[C---:B------:R-:W-:Y:S01]  /*1980*/  IMAD.U32 R83, R37.reuse, 0x10000, RZ ;  /* 0x0001000025537824 */ /* 0x040fe200078e00ff */
[----:B------:R-:W-:-:S03]  /*1990*/  PRMT R37, R37, 0x7632, R37 ;  /* 0x0000763225257816 */ /* 0x000fc60000000025 */
[----:B------:R-:W-:Y:S01]  /*19a0*/  FMUL.FTZ R83, R83, R72 ;  /* 0x0000004853537220 */ /* 0x000fe20000410000 */
[----:B------:R-:W-:Y:S06]  /*19b0*/  @P3 BRA `(.L_x_66) ;  /* 0x0000000000083947 */ /* 0x000fec0003800000 */
[----:B------:R-:W-:Y:S05]  /*19c0*/  @P1 BRA `(.L_x_67) ;  /* 0x00000000000c1947 */ /* 0x000fea0003800000 */
[----:B------:R-:W-:Y:S05]  /*19d0*/  BRA `(.L_x_68) ;  /* 0x0000000000107947 */ /* 0x000fea0003800000 */
.L_x_66:
[----:B-----5:R-:W-:-:S05]  /*19e0*/  SHF.L.U32 R36, R29, 0x10, RZ ;  /* 0x000000101d247819 */ /* 0x020fca00000006ff */
[----:B------:R-:W-:-:S07]  /*19f0*/  FADD.FTZ R83, R36, R83 ;  /* 0x0000005324537221 */ /* 0x000fce0000010000 */
.L_x_67:
[----:B------:R-:W-:-:S04]  /*1a00*/  F2FP.BF16.F32.PACK_AB R36, RZ, R83 ;  /* 0x00000053ff24723e */ /* 0x000fc800000010ff */
[----:B------:R-:W-:-:S07]  /*1a10*/  PRMT R33, R36, 0x7610, R33 ;  /* 0x0000761024217816 */ /* 0x000fce0000000021 */
.L_x_68:
[----:B------:R-:W-:-:S05]  /*1a20*/  SHF.L.U32 R37, R37, 0x10, RZ ;  /* 0x0000001025257819 */ /* 0x000fca00000006ff */
[----:B------:R-:W-:Y:S01]  /*1a30*/  FMUL.FTZ R81, R37, R72 ;  /* 0x0000004825517220 */ /* 0x000fe20000410000 */
[----:B------:R-:W-:Y:S06]  /*1a40*/  @P3 BRA `(.L_x_69) ;  /* 0x0000000000083947 */ /* 0x000fec0003800000 */
[----:B------:R-:W-:Y:S05]  /*1a50*/  @P1 BRA `(.L_x_70) ;  /* 0x0000000000101947 */ /* 0x000fea0003800000 */
[----:B------:R-:W-:Y:S05]  /*1a60*/  BRA `(.L_x_71) ;  /* 0x0000000000147947 */ /* 0x000fea0003800000 */
.L_x_69:
[----:B-----5:R-:W-:-:S04]  /*1a70*/  PRMT R36, R29, 0x7632, R36 ;  /* 0x000076321d247816 */ /* 0x020fc80000000024 */
[----:B------:R-:W-:-:S05]  /*1a80*/  SHF.L.U32 R36, R36, 0x10, RZ ;  /* 0x0000001024247819 */ /* 0x000fca00000006ff */
[----:B------:R-:W-:-:S07]  /*1a90*/  FADD.FTZ R81, R36, R81 ;  /* 0x0000005124517221 */ /* 0x000fce0000010000 */
.L_x_70:
[----:B------:R-:W-:-:S04]  /*1aa0*/  F2FP.BF16.F32.PACK_AB R36, RZ, R81 ;  /* 0x00000051ff24723e */ /* 0x000fc800000010ff */
[----:B------:R-:W-:-:S07]  /*1ab0*/  PRMT R33, R33, 0x5410, R36 ;  /* 0x0000541021217816 */ /* 0x000fce0000000024 */
.L_x_71:
[C---:B------:R-:W-:Y:S01]  /*1ac0*/  IMAD.U32 R95, R38.reuse, 0x10000, RZ ;  /* 0x00010000265f7824 */ /* 0x040fe200078e00ff */
[----:B------:R-:W-:-:S03]  /*1ad0*/  PRMT R38, R38, 0x7632, R38 ;  /* 0x0000763226267816 */ /* 0x000fc60000000026 */
[----:B------:R-:W-:Y:S01]  /*1ae0*/  FMUL.FTZ R95, R95, R72 ;  /* 0x000000485f5f7220 */ /* 0x000fe20000410000 */
[----:B------:R-:W-:Y:S06]  /*1af0*/  @P3 BRA `(.L_x_72) ;  /* 0x0000000000083947 */ /* 0x000fec0003800000 */
[----:B------:R-:W-:Y:S05]  /*1b00*/  @P1 BRA `(.L_x_73) ;  /* 0x00000000000c1947 */ /* 0x000fea0003800000 */
[----:B------:R-:W-:Y:S05]  /*1b10*/  BRA `(.L_x_74) ;  /* 0x0000000000107947 */ /* 0x000fea0003800000 */
.L_x_72:
[----:B-----5:R-:W-:-:S05]  /*1b20*/  SHF.L.U32 R36, R30, 0x10, RZ ;  /* 0x000000101e247819 */ /* 0x020fca00000006ff */
[----:B------:R-:W-:-:S07]  /*1b30*/  FADD.FTZ R95, R36, R95 ;  /* 0x0000005f245f7221 */ /* 0x000fce0000010000 */
.L_x_73:
[----:B------:R-:W-:-:S04]  /*1b40*/  F2FP.BF16.F32.PACK_AB R36, RZ, R95 ;  /* 0x0000005fff24723e */ /* 0x000fc800000010ff */
[----:B------:R-:W-:-:S07]  /*1b50*/  PRMT R34, R36, 0x7610, R34 ;  /* 0x0000761024227816 */ /* 0x000fce0000000022 */
.L_x_74:
[----:B------:R-:W-:-:S05]  /*1b60*/  SHF.L.U32 R93, R38, 0x10, RZ ;  /* 0x00000010265d7819 */ /* 0x000fca00000006ff */
[----:B------:R-:W-:Y:S01]  /*1b70*/  FMUL.FTZ R93, R93, R72 ;  /* 0x000000485d5d7220 */ /* 0x000fe20000410000 */
[----:B------:R-:W-:Y:S06]  /*1b80*/  @P3 BRA `(.L_x_75) ;  /* 0x0000000000083947 */ /* 0x000fec0003800000 */
[----:B------:R-:W-:Y:S05]  /*1b90*/  @P1 BRA `(.L_x_76) ;  /* 0x0000000000101947 */ /* 0x000fea0003800000 */
[----:B------:R-:W-:Y:S05]  /*1ba0*/  BRA `(.L_x_77) ;  /* 0x0000000000147947 */ /* 0x000fea0003800000 */
.L_x_75:
[----:B-----5:R-:W-:-:S04]  /*1bb0*/  PRMT R36, R30, 0x7632, R36 ;  /* 0x000076321e247816 */ /* 0x020fc80000000024 */
[----:B------:R-:W-:-:S05]  /*1bc0*/  SHF.L.U32 R36, R36, 0x10, RZ ;  /* 0x0000001024247819 */ /* 0x000fca00000006ff */
[----:B------:R-:W-:-:S07]  /*1bd0*/  FADD.FTZ R93, R36, R93 ;  /* 0x0000005d245d7221 */ /* 0x000fce0000010000 */
.L_x_76:
[----:B------:R-:W-:-:S04]  /*1be0*/  F2FP.BF16.F32.PACK_AB R36, RZ, R93 ;  /* 0x0000005dff24723e */ /* 0x000fc800000010ff */
[----:B------:R-:W-:-:S07]  /*1bf0*/  PRMT R34, R34, 0x5410, R36 ;  /* 0x0000541022227816 */ /* 0x000fce0000000024 */
.L_x_77:
[C---:B------:R-:W-:Y:S01]  /*1c00*/  IMAD.U32 R115, R39.reuse, 0x10000, RZ ;  /* 0x0001000027737824 */ /* 0x040fe200078e00ff */
[----:B------:R-:W-:-:S03]  /*1c10*/  PRMT R39, R39, 0x7632, R39 ;  /* 0x0000763227277816 */ /* 0x000fc60000000027 */
[----:B------:R-:W-:Y:S01]  /*1c20*/  FMUL.FTZ R115, R115, R72 ;  /* 0x0000004873737220 */ /* 0x000fe20000410000 */
[----:B------:R-:W-:Y:S06]  /*1c30*/  @P3 BRA `(.L_x_78) ;  /* 0x0000000000083947 */ /* 0x000fec0003800000 */
[----:B------:R-:W-:Y:S05]  /*1c40*/  @P1 BRA `(.L_x_79) ;  /* 0x00000000000c1947 */ /* 0x000fea0003800000 */
[----:B------:R-:W-:Y:S05]  /*1c50*/  BRA `(.L_x_80) ;  /* 0x0000000000107947 */ /* 0x000fea0003800000 */
.L_x_78:
[----:B-----5:R-:W-:-:S05]  /*1c60*/  SHF.L.U32 R36, R31, 0x10, RZ ;  /* 0x000000101f247819 */ /* 0x020fca00000006ff */
[----:B------:R-:W-:-:S07]  /*1c70*/  FADD.FTZ R115, R36, R115 ;  /* 0x0000007324737221 */ /* 0x000fce0000010000 */
.L_x_79:
[----:B------:R-:W-:-:S04]  /*1c80*/  F2FP.BF16.F32.PACK_AB R36, RZ, R115 ;  /* 0x00000073ff24723e */ /* 0x000fc800000010ff */
[----:B------:R-:W-:-:S07]  /*1c90*/  PRMT R35, R36, 0x7610, R35 ;  /* 0x0000761024237816 */ /* 0x000fce0000000023 */
.L_x_80:
[----:B------:R-:W-:-:S05]  /*1ca0*/  SHF.L.U32 R39, R39, 0x10, RZ ;  /* 0x0000001027277819 */ /* 0x000fca00000006ff */
[----:B------:R-:W-:Y:S01]  /*1cb0*/  FMUL.FTZ R117, R39, R72 ;  /* 0x0000004827757220 */ /* 0x000fe20000410000 */
[----:B------:R-:W-:Y:S06]  /*1cc0*/  @P3 BRA `(.L_x_81) ;  /* 0x0000000000083947 */ /* 0x000fec0003800000 */
[----:B------:R-:W-:Y:S05]  /*1cd0*/  @P1 BRA `(.L_x_82) ;  /* 0x0000000000101947 */ /* 0x000fea0003800000 */
[----:B------:R-:W-:Y:S05]  /*1ce0*/  BRA `(.L_x_83) ;  /* 0x0000000000147947 */ /* 0x000fea0003800000 */
.L_x_81:
[----:B-----5:R-:W-:-:S04]  /*1cf0*/  PRMT R36, R31, 0x7632, R36 ;  /* 0x000076321f247816 */ /* 0x020fc80000000024 */
[----:B------:R-:W-:-:S05]  /*1d00*/  SHF.L.U32 R36, R36, 0x10, RZ ;  /* 0x0000001024247819 */ /* 0x000fca00000006ff */
[----:B------:R-:W-:-:S07]  /*1d10*/  FADD.FTZ R117, R36, R117 ;  /* 0x0000007524757221 */ /* 0x000fce0000010000 */
.L_x_82:
[----:B------:R-:W-:-:S04]  /*1d20*/  F2FP.BF16.F32.PACK_AB R36, RZ, R117 ;  /* 0x00000075ff24723e */ /* 0x000fc800000010ff */
[----:B------:R-:W-:-:S07]  /*1d30*/  PRMT R35, R35, 0x5410, R36 ;  /* 0x0000541023237816 */ /* 0x000fce0000000024 */
.L_x_83:
[----:B------:R-:W0:Y:S02]  /*1d40*/  @P1 LDC.64 R36, c[0x0][0x238] ;  /* 0x00008e00ff241b82 */ /* 0x000e240000000a00 */
[----:B0-----:R-:W-:-:S04]  /*1d50*/  @P1 LEA R36, P3, R119, R36, 0x4 ;  /* 0x0000002477241211 */ /* 0x001fc800078620ff */
[----:B------:R-:W-:-:S05]  /*1d60*/  @P1 LEA.HI.X R37, R119, R37, RZ, 0x4, P3 ;  /* 0x0000002577251211 */ /* 0x000fca00018f24ff */
[----:B------:R2:W-:Y:S04]  /*1d70*/  @P1 STG.E.128 desc[UR4][R36.64], R32 ;  /* 0x0000002024001986 */ /* 0x0005e8000c101d04 */
.L_x_59:
[----:B------:R-:W-:Y:S05]  /*1d80*/  BSYNC B0 ;  /* 0x0000000000007941 */ /* 0x000fea0003800000 */
.L_x_58:
[----:B012---:R-:W-:Y:S01]  /*1d90*/  FADD.FTZ R36, RZ, R75 ;  /* 0x0000004bff247221 */ /* 0x007fe20000010000 */
[C---:B------:R-:W-:Y:S01]  /*1da0*/  ISETP.GT.U32.AND P3, PT, R64.reuse, 0xff, PT ;  /* 0x000000ff4000780c */ /* 0x040fe20003f64070 */
[----:B------:R-:W-:Y:S01]  /*1db0*/  UMOV UR6, 0xffffffff ;  /* 0xffffffff00067882 */ /* 0x000fe20000000000 */
[----:B------:R-:W-:Y:S01]  /*1dc0*/  ISETP.GT.U32.AND P5, PT, R64, 0x17f, PT ;  /* 0x0000017f4000780c */ /* 0x000fe20003fa4070 */
[----:B------:R-:W-:Y:S01]  /*1dd0*/  FADD.FTZ R36, R73, R36 ;  /* 0x0000002449247221 */ /* 0x000fe20000010000 */
[----:B------:R-:W-:Y:S02]  /*1de0*/  LOP3.LUT P4, RZ, R70, 0xff, RZ, 0xc0, !PT ;  /* 0x000000ff46ff7812 */ /* 0x000fe4000788c0ff */
[----:B------:R-:W-:Y:S01]  /*1df0*/  SHF.R.U32.HI R39, RZ, 0x5, R65 ;  /* 0x00000005ff277819 */ /* 0x000fe20000011641 */
[----:B------:R-:W-:Y:S01]  /*1e00*/  FADD.FTZ R36, R91, R36 ;  /* 0x000000245b247221 */ /* 0x000fe20000010000 */
[----:B------:R-:W-:Y:S02]  /*1e10*/  LOP3.LUT P6, RZ, R65, 0x1f, RZ, 0xc0, !PT ;  /* 0x0000001f41ff7812 */ /* 0x000fe400078cc0ff */
[----:B------:R-:W-:Y:S01]  /*1e20*/  LOP3.LUT R38, R39, 0x7fffffc, RZ, 0xc0, !PT ;  /* 0x07fffffc27267812 */ /* 0x000fe200078ec0ff */
[----:B------:R-:W-:-:S04]  /*1e30*/  FADD.FTZ R36, R89, R36 ;  /* 0x0000002459247221 */ /* 0x000fc80000010000 */
[----:B------:R-:W-:Y:S02]  /*1e40*/  FADD.FTZ R36, R103, R36 ;  /* 0x0000002467247221 */ /* 0x000fe40000010000 */
[----:B------:R-:W-:Y:S02]  /*1e50*/  @!P4 VIADD R38, R38, 0x4 ;  /* 0x000000042626c836 */ /* 0x000fe40000000000 */
[----:B------:R-:W-:-:S04]  /*1e60*/  FADD.FTZ R36, R101, R36 ;  /* 0x0000002465247221 */ /* 0x000fc80000010000 */
[----:B------:R-:W-:-:S04]  /*1e70*/  FADD.FTZ R36, R107, R36 ;  /* 0x000000246b247221 */ /* 0x000fc80000010000 */
[----:B------:R-:W-:-:S05]  /*1e80*/  FADD.FTZ R36, R109, R36 ;  /* 0x000000246d247221 */ /* 0x000fca0000010000 */
[----:B------:R-:W-:-:S05]  /*1e90*/  FSEL R68, R36, RZ, P0 ;  /* 0x000000ff24447208 */ /* 0x000fca0000000000 */
[----:B------:R-:W-:-:S04]  /*1ea0*/  FADD.FTZ R36, R71, R68 ;  /* 0x0000004447247221 */ /* 0x000fc80000010000 */
[----:B------:R-:W-:-:S04]  /*1eb0*/  FADD.FTZ R36, R67, R36 ;  /* 0x0000002443247221 */ /* 0x000fc80000010000 */
[----:B------:R-:W-:-:S04]  /*1ec0*/  FADD.FTZ R36, R87, R36 ;  /* 0x0000002457247221 */ /* 0x000fc80000010000 */
[----:B------:R-:W-:-:S04]  /*1ed0*/  FADD.FTZ R36, R85, R36 ;  /* 0x0000002455247221 */ /* 0x000fc80000010000 */
[----:B------:R-:W-:-:S04]  /*1ee0*/  FADD.FTZ R36, R99, R36 ;  /* 0x0000002463247221 */ /* 0x000fc80000010000 */
[----:B------:R-:W-:-:S04]  /*1ef0*/  FADD.FTZ R36, R97, R36 ;  /* 0x0000002461247221 */ /* 0x000fc80000010000 */
[----:B------:R-:W-:-:S04]  /*1f00*/  FADD.FTZ R36, R111, R36 ;  /* 0x000000246f247221 */ /* 0x000fc80000010000 */
[----:B------:R-:W-:-:S04]  /*1f10*/  @P3 FADD.FTZ R68, R113, R36 ;  /* 0x0000002471443221 */ /* 0x000fc80000010000 */
[----:B------:R-:W-:-:S04]  /*1f20*/  FADD.FTZ R36, R77, R68 ;  /* 0x000000444d247221 */ /* 0x000fc80000010000 */
[----:B------:R-:W-:-:S04]  /*1f30*/  FADD.FTZ R36, R79, R36 ;  /* 0x000000244f247221 */ /* 0x000fc80000010000 */
[----:B------:R-:W-:-:S04]  /*1f40*/  FADD.FTZ R36, R83, R36 ;  /* 0x0000002453247221 */ /* 0x000fc80000010000 */
[----:B------:R-:W-:-:S04]  /*1f50*/  FADD.FTZ R36, R81, R36 ;  /* 0x0000002451247221 */ /* 0x000fc80000010000 */
[----:B------:R-:W-:-:S04]  /*1f60*/  FADD.FTZ R36, R95, R36 ;  /* 0x000000245f247221 */ /* 0x000fc80000010000 */
[----:B------:R-:W-:-:S04]  /*1f70*/  FADD.FTZ R36, R93, R36 ;  /* 0x000000245d247221 */ /* 0x000fc80000010000 */
[----:B------:R-:W-:-:S04]  /*1f80*/  FADD.FTZ R36, R115, R36 ;  /* 0x0000002473247221 */ /* 0x000fc80000010000 */
[----:B------:R-:W-:Y:S01]  /*1f90*/  @P5 FADD.FTZ R68, R117, R36 ;  /* 0x0000002475445221 */ /* 0x000fe20000010000 */
[----:B------:R-:W-:Y:S01]  /*1fa0*/  P2R R36, PR, RZ, 0x40 ;  /* 0x00000040ff247803 */ /* 0x000fe20000000000 */
[----:B------:R-:W-:Y:S06]  /*1fb0*/  BRA.DIV UR6, `(.L_x_84) ;  /* 0x0000000e06f07947 */ /* 0x000fec000b800000 */
[----:B------:R-:W0:Y:S02]  /*1fc0*/  SHFL.BFLY PT, R37, R68, 0x1, 0x1f ;  /* 0x0c201f0044257f89 */ /* 0x000e2400000e0000 */
[----:B0-----:R-:W-:-:S05]  /*1fd0*/  FADD.FTZ R69, R68, R37 ;  /* 0x0000002544457221 */ /* 0x001fca0000010000 */
[----:B------:R-:W0:Y:S02]  /*1fe0*/  SHFL.BFLY PT, R36, R69, 0x2, 0x1f ;  /* 0x0c401f0045247f89 */ /* 0x000e2400000e0000 */
[----:B0-----:R-:W-:-:S05]  /*1ff0*/  FADD.FTZ R70, R69, R36 ;  /* 0x0000002445467221 */ /* 0x001fca0000010000 */
[----:B------:R-:W0:Y:S02]  /*2000*/  SHFL.BFLY PT, R37, R70, 0x4, 0x1f ;  /* 0x0c801f0046257f89 */ /* 0x000e2400000e0000 */
[----:B0-----:R-:W-:-:S05]  /*2010*/  FADD.FTZ R72, R70, R37 ;  /* 0x0000002546487221 */ /* 0x001fca0000010000 */
[----:B------:R-:W0:Y:S02]  /*2020*/  SHFL.BFLY PT, R37, R72, 0x8, 0x1f ;  /* 0x0d001f0048257f89 */ /* 0x000e2400000e0000 */
[----:B0-----:R-:W-:-:S05]  /*2030*/  FADD.FTZ R74, R72, R37 ;  /* 0x00000025484a7221 */ /* 0x001fca0000010000 */
[----:B------:R-:W0:Y:S02]  /*2040*/  SHFL.BFLY PT, R37, R74, 0x10, 0x1f ;  /* 0x0e001f004a257f89 */ /* 0x000e2400000e0000 */
[----:B0-----:R-:W-:-:S04]  /*2050*/  FADD.FTZ R37, R74, R37 ;  /* 0x000000254a257221 */ /* 0x001fc80000010000 */
[----:B------:R-:W-:-:S04]  /*2060*/  FMUL.FTZ R36, R10, R37 ;  /* 0x000000250a247220 */ /* 0x000fc80000410000 */
[--C-:B------:R-:W-:Y:S01]  /*2070*/  FADD.FTZ R37, R75, -R36.reuse ;  /* 0x800000244b257221 */ /* 0x100fe20000010000 */
[--C-:B------:R-:W-:Y:S01]  /*2080*/  FADD.FTZ R68, R73, -R36.reuse ;  /* 0x8000002449447221 */ /* 0x100fe20000010000 */
[--C-:B------:R-:W-:Y:S01]  /*2090*/  FADD.FTZ R76, R91, -R36.reuse ;  /* 0x800000245b4c7221 */ /* 0x100fe20000010000 */
[--C-:B------:R-:W-:Y:S01]  /*20a0*/  FADD.FTZ R70, R103, -R36.reuse ;  /* 0x8000002467467221 */ /* 0x100fe20000010000 */
[----:B------:R-:W-:Y:S01]  /*20b0*/  FFMA.FTZ R37, R37, R37, RZ ;  /* 0x0000002525257223 */ /* 0x000fe200000100ff */
[--C-:B------:R-:W-:Y:S01]  /*20c0*/  FADD.FTZ R69, R67, -R36.reuse ;  /* 0x8000002443457221 */ /* 0x100fe20000010000 */
[--C-:B------:R-:W-:Y:S02]  /*20d0*/  FADD.FTZ R119, R87, -R36.reuse ;  /* 0x8000002457777221 */ /* 0x100fe40000010000 */
[----:B------:R-:W-:Y:S01]  /*20e0*/  FFMA.FTZ R37, R68, R68, R37 ;  /* 0x0000004444257223 */ /* 0x000fe20000010025 */
[----:B------:R-:W-:-:S03]  /*20f0*/  FADD.FTZ R68, R89, -R36 ;  /* 0x8000002459447221 */ /* 0x000fc60000010000 */
[----:B------:R-:W-:-:S04]  /*2100*/  FFMA.FTZ R37, R76, R76, R37 ;  /* 0x0000004c4c257223 */ /* 0x000fc80000010025 */
[----:B------:R-:W-:Y:S01]  /*2110*/  FFMA.FTZ R37, R68, R68, R37 ;  /* 0x0000004444257223 */ /* 0x000fe20000010025 */
[----:B------:R-:W-:-:S03]  /*2120*/  FADD.FTZ R68, R101, -R36 ;  /* 0x8000002465447221 */ /* 0x000fc60000010000 */
[----:B------:R-:W-:Y:S01]  /*2130*/  FFMA.FTZ R37, R70, R70, R37 ;  /* 0x0000004646257223 */ /* 0x000fe20000010025 */
[----:B------:R-:W-:-:S03]  /*2140*/  FADD.FTZ R70, R107, -R36 ;  /* 0x800000246b467221 */ /* 0x000fc60000010000 */
[----:B------:R-:W-:Y:S01]  /*2150*/  FFMA.FTZ R37, R68, R68, R37 ;  /* 0x0000004444257223 */ /* 0x000fe20000010025 */
[----:B------:R-:W-:-:S03]  /*2160*/  FADD.FTZ R68, R109, -R36 ;  /* 0x800000246d447221 */ /* 0x000fc60000010000 */
[----:B------:R-:W-:-:S04]  /*2170*/  FFMA.FTZ R37, R70, R70, R37 ;  /* 0x0000004646257223 */ /* 0x000fc80000010025 */
[----:B------:R-:W-:Y:S01]  /*2180*/  FFMA.FTZ R37, R68, R68, R37 ;  /* 0x0000004444257223 */ /* 0x000fe20000010025 */
[----:B------:R-:W-:-:S04]  /*2190*/  FADD.FTZ R68, R71, -R36 ;  /* 0x8000002447447221 */ /* 0x000fc80000010000 */
[----:B------:R-:W-:-:S05]  /*21a0*/  FSEL R37, R37, RZ, P0 ;  /* 0x000000ff25257208 */ /* 0x000fca0000000000 */
[----:B------:R-:W-:-:S04]  /*21b0*/  FFMA.FTZ R68, R68, R68, R37 ;  /* 0x0000004444447223 */ /* 0x000fc80000010025 */
[----:B------:R-:W-:Y:S01]  /*21c0*/  FFMA.FTZ R68, R69, R69, R68 ;  /* 0x0000004545447223 */ /* 0x000fe20000010044 */
[----:B------:R-:W-:-:S03]  /*21d0*/  FADD.FTZ R69, R85, -R36 ;  /* 0x8000002455457221 */ /* 0x000fc60000010000 */
        /* <DEDUP_REMOVED lines=10> */
[----:B------:R-:W-:Y:S01]  /*2280*/  @P3 FFMA.FTZ R37, R69, R69, R68 ;  /* 0x0000004545253223 */ /* 0x000fe20000010044 */
[--C-:B------:R-:W-:Y:S01]  /*2290*/  FADD.FTZ R68, R77, -R36.reuse ;  /* 0x800000244d447221 */ /* 0x100fe20000010000 */
        /* <DEDUP_REMOVED lines=12> */
[----:B------:R-:W-:-:S04]  /*2360*/  FFMA.FTZ R68, R119, R119, R68 ;  /* 0x0000007777447223 */ /* 0x000fc80000010044 */
[----:B------:R-:W-:-:S05]  /*2370*/  @P5 FFMA.FTZ R37, R69, R69, R68 ;  /* 0x0000004545255223 */ /* 0x000fca0000010044 */
        /* <DEDUP_REMOVED lines=8> */
[----:B------:R0:W1:Y:S02]  /*2400*/  SHFL.BFLY PT, R72, R119, 0x10, 0x1f ;  /* 0x0e001f0077487f89 */ /* 0x00006400000e0000 */
.L_x_102:
[----:B------:R-:W-:Y:S01]  /*2410*/  LOP3.LUT P3, RZ, R65, 0x1f, RZ, 0xc0, !PT ;  /* 0x0000001f41ff7812 */ /* 0x000fe2000786c0ff */
[----:B------:R-:W-:Y:S05]  /*2420*/  WARPSYNC.ALL ;  /* 0x0000000000007948 */ /* 0x000fea0003800000 */
[----:B------:R-:W-:-:S07]  /*2430*/  LOP3.LUT R39, R39, 0x3, RZ, 0xc0, !PT ;  /* 0x0000000327277812 */ /* 0x000fce00078ec0ff */
[----:B------:R-:W2:Y:S01]  /*2440*/  @!P3 S2R R68, SR_CgaCtaId ;  /* 0x000000000044b919 */ /* 0x000ea20000008800 */
[----:B------:R-:W-:-:S04]  /*2450*/  @!P3 MOV R37, 0x400 ;  /* 0x000004000025b802 */ /* 0x000fc80000000f00 */
[----:B--2---:R-:W-:Y:S01]  /*2460*/  @!P3 LEA R69, R68, R37, 0x18 ;  /* 0x000000254445b211 */ /* 0x004fe200078ec0ff */
[----:B-1----:R-:W-:Y:S01]  /*2470*/  FADD.FTZ R37, R119, R72 ;  /* 0x0000004877257221 */ /* 0x002fe20000010000 */
[----:B------:R-:W-:-:S04]  /*2480*/  @!P3 IADD3 R68, R38, R39, RZ ;  /* 0x000000272644b210 */ /* 0x000fc80007ffe0ff */
[----:B------:R-:W-:Y:S02]  /*2490*/  @!P3 LEA R68, R68, R69, 0x3 ;  /* 0x000000454444b211 */ /* 0x000fe400078e18ff */
[----:B------:R-:W-:-:S03]  /*24a0*/  LOP3.LUT R69, R65, 0x1f, RZ, 0xc0, !PT ;  /* 0x0000001f41457812 */ /* 0x000fc600078ec0ff */
[----:B------:R1:W-:Y:S01]  /*24b0*/  @!P3 STS.64 [R68], R36 ;  /* 0x000000244400b388 */ /* 0x0003e20000000a00 */
[----:B------:R-:W-:-:S13]  /*24c0*/  ISETP.GT.U32.AND P3, PT, R69, 0x3, PT ;  /* 0x000000034500780c */ /* 0x000fda0003f64070 */
[----:B-1----:R-:W1:Y:S01]  /*24d0*/  @!P3 S2R R37, SR_CgaCtaId ;  /* 0x000000000025b919 */ /* 0x002e620000008800 */
[----:B------:R-:W-:Y:S01]  /*24e0*/  @!P3 MOV R36, 0x400 ;  /* 0x000004000024b802 */ /* 0x000fe20000000f00 */
[----:B------:R-:W-:Y:S01]  /*24f0*/  BSSY B0, `(.L_x_85) ;  /* 0x000005c000007945 */ /* 0x000fe20003800000 */
[----:B------:R-:W-:Y:S01]  /*2500*/  @!P3 IADD3 R38, R38, R69, RZ ;  /* 0x000000452626b210 */ /* 0x000fe20007ffe0ff */
[----:B------:R-:W-:Y:S01]  /*2510*/  BAR.SYNC.DEFER_BLOCKING 0x0 ;  /* 0x0000000000007b1d */ /* 0x000fe20000010000 */
[----:B------:R-:W-:Y:S02]  /*2520*/  ISETP.NE.AND P5, PT, R66, RZ, PT ;  /* 0x000000ff4200720c */ /* 0x000fe40003fa5270 */
[----:B-1----:R-:W-:Y:S02]  /*2530*/  @!P3 LEA R69, R37, R36, 0x18 ;  /* 0x000000242545b211 */ /* 0x002fe400078ec0ff */
[----:B------:R-:W-:-:S03]  /*2540*/  CS2R R36, SRZ ;  /* 0x0000000000247805 */ /* 0x000fc6000001ff00 */
[----:B------:R-:W-:Y:S01]  /*2550*/  @!P3 IMAD R68, R38, 0x8, R69 ;  /* 0x000000082644b824 */ /* 0x000fe200078e0245 */
[----:B------:R-:W-:-:S04]  /*2560*/  HFMA2.MMA R38, -RZ, RZ, 0, 0 ;  /* 0x00000000ff267435 */ /* 0x000fc800000001ff */
[----:B------:R-:W-:Y:S02]  /*2570*/  @!P3 LDS.64 R36, [R68] ;  /* 0x000000004424b984 */ /* 0x000fe40000000a00 */
[----:B------:R-:W-:Y:S02]  /*2580*/  @!P3 MOV R38, R0 ;  /* 0x000000000026b202 */ /* 0x000fe40000000f00 */
[----:B------:R-:W-:-:S03]  /*2590*/  LOP3.LUT P3, RZ, R39, 0x1f, R65, 0xf8, !PT ;  /* 0x0000001f27ff7812 */ /* 0x000fc6000786f841 */
[----:B------:R-:W1:Y:S02]  /*25a0*/  SHFL.DOWN PT, R69, R38, 0x2, 0x1f ;  /* 0x08401f0026457f89 */ /* 0x000e6400000e0000 */
[----:B-1----:R-:W-:Y:S02]  /*25b0*/  IADD3 R70, R69, R38, RZ ;  /* 0x0000002645467210 */ /* 0x002fe40007ffe0ff */
[----:B------:R-:W-:Y:S02]  /*25c0*/  I2FP.F32.S32 R76, R69 ;  /* 0x00000045004c7245 */ /* 0x000fe40000201400 */
[----:B------:R-:W-:Y:S01]  /*25d0*/  I2FP.F32.S32 R72, R70 ;  /* 0x0000004600487245 */ /* 0x000fe20000201400 */
[----:B------:R-:W-:Y:S01]  /*25e0*/  SHFL.DOWN PT, R123, R70, 0x1, 0x1f ;  /* 0x08201f00467b7f89 */ /* 0x000fe200000e0000 */
[----:B------:R-:W-:Y:S02]  /*25f0*/  I2FP.F32.S32 R69, R38 ;  /* 0x0000002600457245 */ /* 0x000fe40000201400 */
[----:B------:R-:W1:Y:S01]  /*2600*/  MUFU.RCP R74, R72 ;  /* 0x00000048004a7308 */ /* 0x000e620000001000 */
[----:B0-----:R-:W0:Y:S04]  /*2610*/  SHFL.DOWN PT, R119, R36, 0x2, 0x1f ;  /* 0x08401f0024777f89 */ /* 0x001e2800000e0000 */
[----:B------:R-:W2:Y:S01]  /*2620*/  SHFL.DOWN PT, R68, R37, 0x2, 0x1f ;  /* 0x08401f0025447f89 */ /* 0x000ea200000e0000 */
[----:B0-----:R-:W-:-:S04]  /*2630*/  FMUL.FTZ R78, R119, R76 ;  /* 0x0000004c774e7220 */ /* 0x001fc80000410000 */
[----:B------:R-:W-:Y:S01]  /*2640*/  FFMA.FTZ R121, R69, R36, R78 ;  /* 0x0000002445797223 */ /* 0x000fe2000001004e */
[----:B------:R-:W-:Y:S01]  /*2650*/  FADD.FTZ R36, -R119, R36 ;  /* 0x0000002477247221 */ /* 0x000fe20000010100 */
[----:B------:R-:W-:Y:S01]  /*2660*/  IMAD.IADD R78, R70, 0x1, R123 ;  /* 0x00000001464e7824 */ /* 0x000fe200078e027b */
[----:B------:R-:W-:Y:S01]  /*2670*/  I2FP.F32.S32 R123, R123 ;  /* 0x0000007b007b7245 */ /* 0x000fe20000201400 */
[----:B-1----:R-:W-:Y:S01]  /*2680*/  FMUL.FTZ R121, R74, R121 ;  /* 0x000000794a797220 */ /* 0x002fe20000410000 */
[----:B------:R-:W-:Y:S02]  /*2690*/  FMUL.FTZ R36, R36, R36 ;  /* 0x0000002424247220 */ /* 0x000fe40000410000 */
[----:B------:R-:W-:Y:S02]  /*26a0*/  I2FP.F32.S32 R78, R78 ;  /* 0x0000004e004e7245 */ /* 0x000fe40000201400 */
[----:B------:R-:W0:Y:S01]  /*26b0*/  SHFL.DOWN PT, R38, R121, 0x1, 0x1f ;  /* 0x08201f0079267f89 */ /* 0x000e2200000e0000 */
[----:B------:R-:W-:Y:S01]  /*26c0*/  FMUL.FTZ R36, R36, R69 ;  /* 0x0000004524247220 */ /* 0x000fe20000410000 */
[----:B--2---:R-:W-:-:S02]  /*26d0*/  FADD.FTZ R69, R68, R37 ;  /* 0x0000002544457221 */ /* 0x004fc40000010000 */
[----:B------:R-:W1:Y:S01]  /*26e0*/  MUFU.RCP R78, R78 ;  /* 0x0000004e004e7308 */ /* 0x000e620000001000 */
[----:B------:R-:W-:-:S04]  /*26f0*/  FMUL.FTZ R36, R36, R76 ;  /* 0x0000004c24247220 */ /* 0x000fc80000410000 */
[----:B------:R-:W-:-:S05]  /*2700*/  FFMA.FTZ R36, R74, R36, R69 ;  /* 0x000000244a247223 */ /* 0x000fca0000010045 */
[----:B------:R-:W2:Y:S01]  /*2710*/  SHFL.DOWN PT, R37, R36, 0x1, 0x1f ;  /* 0x08201f0024257f89 */ /* 0x000ea200000e0000 */
[----:B0-----:R-:W-:Y:S01]  /*2720*/  FMUL.FTZ R69, R38, R123 ;  /* 0x0000007b26457220 */ /* 0x001fe20000410000 */
[----:B------:R-:W-:-:S03]  /*2730*/  FADD.FTZ R38, R121, -R38 ;  /* 0x8000002679267221 */ /* 0x000fc60000010000 */
[----:B------:R-:W-:-:S04]  /*2740*/  FFMA.FTZ R69, R72, R121, R69 ;  /* 0x0000007948457223 */ /* 0x000fc80000010045 */
[----:B-1----:R-:W-:Y:S01]  /*2750*/  FMUL.FTZ R68, R78, R69 ;  /* 0x000000454e447220 */ /* 0x002fe20000410000 */
[----:B------:R-:W-:Y:S02]  /*2760*/  FMUL.FTZ R69, R38, R38 ;  /* 0x0000002626457220 */ /* 0x000fe40000410000 */
[----:B------:R-:W0:Y:S02]  /*2770*/  @!P3 LDC.64 R38, c[0x0][0x250] ;  /* 0x00009400ff26bb82 */ /* 0x000e240000000a00 */
[----:B------:R-:W-:Y:S01]  /*2780*/  FMUL.FTZ R69, R72, R69 ;  /* 0x0000004548457220 */ /* 0x000fe20000410000 */
[----:B--2---:R-:W-:Y:S01]  /*2790*/  FADD.FTZ R37, R36, R37 ;  /* 0x0000002524257221 */ /* 0x004fe20000010000 */
[----:B------:R-:W1:Y:S02]  /*27a0*/  SHFL.IDX PT, R121, R68, RZ, 0x1f ;  /* 0x00001fff44797589 */ /* 0x000e6400000e0000 */
[----:B------:R-:W-:Y:S02]  /*27b0*/  FMUL.FTZ R69, R69, R123 ;  /* 0x0000007b45457220 */ /* 0x000fe40000410000 */
[----:B------:R-:W2:Y:S02]  /*27c0*/  LDC R72, c[0x0][0x2d8] ;  /* 0x0000b600ff487b82 */ /* 0x000ea40000000800 */
[----:B------:R-:W-:-:S06]  /*27d0*/  FFMA.FTZ R69, R78, R69, R37 ;  /* 0x000000454e457223 */ /* 0x000fcc0000010025 */
[----:B------:R-:W2:Y:S01]  /*27e0*/  SHFL.IDX PT, R69, R69, RZ, 0x1f ;  /* 0x00001fff45457589 */ /* 0x000ea200000e0000 */
[----:B------:R-:W3:Y:S01]  /*27f0*/  @!P3 LDC.64 R36, c[0x0][0x258] ;  /* 0x00009600ff24bb82 */ /* 0x000ee20000000a00 */
[----:B0-----:R-:W-:-:S04]  /*2800*/  @!P3 IMAD.WIDE R38, R27, 0x4, R38 ;  /* 0x000000041b26b825 */ /* 0x001fc800078e0226 */
[C---:B-1----:R-:W-:Y:S01]  /*2810*/  FMUL.FTZ R70, R121.reuse, R121 ;  /* 0x0000007979467220 */ /* 0x042fe20000410000 */
[----:B------:R0:W-:Y:S04]  /*2820*/  @!P3 STG.E desc[UR4][R38.64], R121 ;  /* 0x000000792600b986 */ /* 0x0001e8000c101904 */
[----:B------:R-:W-:Y:S02]  /*2830*/  FSEL R119, R70, RZ, P5 ;  /* 0x000000ff46777208 */ /* 0x000fe40002800000 */
[----:B------:R-:W-:Y:S01]  /*2840*/  FSEL R70, R121, RZ, !P5 ;  /* 0x000000ff79467208 */ /* 0x000fe20006800000 */
[----:B--2---:R-:W-:Y:S01]  /*2850*/  FFMA.FTZ R68, R69, UR7, R72 ;  /* 0x0000000745447c23 */ /* 0x004fe20008010048 */
[----:B---3--:R-:W-:-:S04]  /*2860*/  @!P3 IMAD.WIDE R36, R27, 0x4, R36 ;  /* 0x000000041b24b825 */ /* 0x008fc800078e0224 */
[----:B------:R-:W-:-:S06]  /*2870*/  FADD.FTZ R119, R68, R119 ;  /* 0x0000007744777221 */ /* 0x000fcc0000010000 */
[----:B------:R-:W1:Y:S02]  /*2880*/  MUFU.RSQ R119, R119 ;  /* 0x0000007700777308 */ /* 0x000e640000001400 */
[----:B-1----:R0:W-:Y:S01]  /*2890*/  @!P3 STG.E desc[UR4][R36.64], R119 ;  /* 0x000000772400b986 */ /* 0x0021e2000c101904 */
[----:B------:R-:W-:Y:S05]  /*28a0*/  @!P0 BRA `(.L_x_86) ;  /* 0x0000000000808947 */ /* 0x000fea0003800000 */
[----:B------:R-:W1:Y:S01]  /*28b0*/  LDC.64 R68, c[0x0][0x2b8] ;  /* 0x0000ae00ff447b82 */ /* 0x000e620000000a00 */
[--C-:B0-----:R-:W-:Y:S01]  /*28c0*/  FADD.FTZ R36, R75, -R70.reuse ;  /* 0x800000464b247221 */ /* 0x101fe20000010000 */
[--C-:B------:R-:W-:Y:S01]  /*28d0*/  FADD.FTZ R38, R73, -R70.reuse ;  /* 0x8000004649267221 */ /* 0x100fe20000010000 */
[--C-:B------:R-:W-:Y:S01]  /*28e0*/  FADD.FTZ R72, R91, -R70.reuse ;  /* 0x800000465b487221 */ /* 0x100fe20000010000 */
[--C-:B------:R-:W-:Y:S01]  /*28f0*/  FADD.FTZ R74, R89, -R70.reuse ;  /* 0x80000046594a7221 */ /* 0x100fe20000010000 */
[--C-:B------:R-:W-:Y:S01]  /*2900*/  FADD.FTZ R76, R103, -R70.reuse ;  /* 0x80000046674c7221 */ /* 0x100fe20000010000 */
[--C-:B------:R-:W-:Y:S01]  /*2910*/  FADD.FTZ R78, R101, -R70.reuse ;  /* 0x80000046654e7221 */ /* 0x100fe20000010000 */
[--C-:B------:R-:W-:Y:S01]  /*2920*/  FADD.FTZ R80, R107, -R70.reuse ;  /* 0x800000466b507221 */ /* 0x100fe20000010000 */
[----:B------:R-:W-:Y:S01]  /*2930*/  FADD.FTZ R82, R109, -R70 ;  /* 0x800000466d527221 */ /* 0x000fe20000010000 */
[C---:B------:R-:W-:Y:S01]  /*2940*/  FMUL.FTZ R36, R119.reuse, R36 ;  /* 0x0000002477247220 */ /* 0x040fe20000410000 */
[C---:B------:R-:W-:Y:S01]  /*2950*/  FMUL.FTZ R38, R119.reuse, R38 ;  /* 0x0000002677267220 */ /* 0x040fe20000410000 */
[C---:B------:R-:W-:Y:S01]  /*2960*/  FMUL.FTZ R72, R119.reuse, R72 ;  /* 0x0000004877487220 */ /* 0x040fe20000410000 */
[C---:B------:R-:W-:Y:S01]  /*2970*/  FMUL.FTZ R74, R119.reuse, R74 ;  /* 0x0000004a774a7220 */ /* 0x040fe20000410000 */
[C---:B------:R-:W-:Y:S01]  /*2980*/  FMUL.FTZ R76, R119.reuse, R76 ;  /* 0x0000004c774c7220 */ /* 0x040fe20000410000 */
[C---:B------:R-:W-:Y:S01]  /*2990*/  FMUL.FTZ R78, R119.reuse, R78 ;  /* 0x0000004e774e7220 */ /* 0x040fe20000410000 */
[C---:B------:R-:W-:Y:S01]  /*29a0*/  FMUL.FTZ R80, R119.reuse, R80 ;  /* 0x0000005077507220 */ /* 0x040fe20000410000 */
[----:B------:R-:W-:Y:S01]  /*29b0*/  FMUL.FTZ R82, R119, R82 ;  /* 0x0000005277527220 */ /* 0x000fe20000410000 */
[----:B------:R-:W-:Y:S01]  /*29c0*/  FFMA.FTZ R36, R62, R36, R55 ;  /* 0x000000243e247223 */ /* 0x000fe20000010037 */
[----:B------:R-:W-:Y:S01]  /*29d0*/  FFMA.FTZ R37, R25, R38, R18 ;  /* 0x0000002619257223 */ /* 0x000fe20000010012 */
[----:B------:R-:W-:Y:S01]  /*29e0*/  FFMA.FTZ R72, R63, R72, R54 ;  /* 0x000000483f487223 */ /* 0x000fe20000010036 */
[----:B------:R-:W-:Y:S01]  /*29f0*/  FFMA.FTZ R39, R26, R74, R17 ;  /* 0x0000004a1a277223 */ /* 0x000fe20000010011 */
[----:B------:R-:W-:Y:S01]  /*2a00*/  FFMA.FTZ R38, R60, R76, R53 ;  /* 0x0000004c3c267223 */ /* 0x000fe20000010035 */
[----:B------:R-:W-:Y:S01]  /*2a10*/  FFMA.FTZ R121, R23, R78, R16 ;  /* 0x0000004e17797223 */ /* 0x000fe20000010010 */
[----:B------:R-:W-:Y:S01]  /*2a20*/  FFMA.FTZ R80, R61, R80, R52 ;  /* 0x000000503d507223 */ /* 0x000fe20000010034 */
[----:B------:R-:W-:Y:S01]  /*2a30*/  FFMA.FTZ R123, R24, R82, R15 ;  /* 0x00000052187b7223 */ /* 0x000fe2000001000f */
[----:B------:R-:W-:Y:S01]  /*2a40*/  F2FP.BF16.F32.PACK_AB R36, R37, R36 ;  /* 0x000000242524723e */ /* 0x000fe200000010ff */
[----:B-1----:R-:W-:Y:S01]  /*2a50*/  IMAD.WIDE.U32 R68, R105, 0x10, R68 ;  /* 0x0000001069447825 */ /* 0x002fe200078e0044 */
[----:B------:R-:W-:-:S02]  /*2a60*/  F2FP.BF16.F32.PACK_AB R37, R39, R72 ;  /* 0x000000482725723e */ /* 0x000fc400000010ff */
[----:B------:R-:W-:Y:S02]  /*2a70*/  F2FP.BF16.F32.PACK_AB R38, R121, R38 ;  /* 0x000000267926723e */ /* 0x000fe400000010ff */
[----:B------:R-:W-:Y:S02]  /*2a80*/  F2FP.BF16.F32.PACK_AB R39, R123, R80 ;  /* 0x000000507b27723e */ /* 0x000fe400000010ff */
[----:B------:R-:W-:-:S03]  /*2a90*/  IADD3 R105, R105, 0x80, RZ ;  /* 0x0000008069697810 */ /* 0x000fc60007ffe0ff */
[----:B------:R1:W-:Y:S04]  /*2aa0*/  STG.E.128 desc[UR4][R68.64], R36 ;  /* 0x0000002444007986 */ /* 0x0003e8000c101d04 */
.L_x_86:
[----:B------:R-:W-:Y:S05]  /*2ab0*/  BSYNC B0 ;  /* 0x0000000000007941 */ /* 0x000fea0003800000 */
.L_x_85:
[----:B------:R-:W-:Y:S01]  /*2ac0*/  ISETP.GE.U32.AND P3, PT, R64, 0x100, PT ;  /* 0x000001004000780c */ /* 0x000fe20003f66070 */
[----:B------:R-:W-:-:S12]  /*2ad0*/  BSSY B0, `(.L_x_87) ;  /* 0x0000022000007945 */ /* 0x000fd80003800000 */
[----:B------:R-:W-:Y:S05]  /*2ae0*/  @!P3 BRA `(.L_x_88) ;  /* 0x000000000080b947 */ /* 0x000fea0003800000 */
[----:B-1----:R-:W1:Y:S01]  /*2af0*/  LDC.64 R68, c[0x0][0x2b8] ;  /* 0x0000ae00ff447b82 */ /* 0x002e620000000a00 */
        /* <DEDUP_REMOVED lines=31> */
.L_x_88:
[----:B------:R-:W-:Y:S05]  /*2cf0*/  BSYNC B0 ;  /* 0x0000000000007941 */ /* 0x000fea0003800000 */
.L_x_87:
[----:B------:R-:W-:Y:S01]  /*2d00*/  ISETP.GE.U32.AND P3, PT, R64, 0x180, PT ;  /* 0x000001804000780c */ /* 0x000fe20003f66070 */
[----:B------:R-:W-:-:S12]  /*2d10*/  BSSY B0, `(.L_x_89) ;  /* 0x0000021000007945 */ /* 0x000fd80003800000 */
[----:B------:R-:W-:Y:S05]  /*2d20*/  @!P3 BRA `(.L_x_90) ;  /* 0x00000000007cb947 */ /* 0x000fea0003800000 */
[----:B-12---:R-:W1:Y:S01]  /*2d30*/  LDC.64 R68, c[0x0][0x2b8] ;  /* 0x0000ae00ff447b82 */ /* 0x006e620000000a00 */
        /* <DEDUP_REMOVED lines=24> */
[----:B-1----:R-:W-:Y:S01]  /*2ec0*/  IMAD.WIDE.U32 R68, R105, 0x10, R68 ;  /* 0x0000001069447825 */ /* 0x002fe200078e0044 */
[----:B------:R-:W-:-:S02]  /*2ed0*/  F2FP.BF16.F32.PACK_AB R39, R70, R39 ;  /* 0x000000274627723e */ /* 0x000fc400000010ff */
[----:B------:R-:W-:Y:S02]  /*2ee0*/  F2FP.BF16.F32.PACK_AB R38, R121, R76 ;  /* 0x0000004c7926723e */ /* 0x000fe400000010ff */
[----:B------:R-:W-:Y:S02]  /*2ef0*/  F2FP.BF16.F32.PACK_AB R37, R74, R37 ;  /* 0x000000254a25723e */ /* 0x000fe400000010ff */
[----:B------:R-:W-:-:S05]  /*2f00*/  F2FP.BF16.F32.PACK_AB R36, R119, R36 ;  /* 0x000000247724723e */ /* 0x000fca00000010ff */
[----:B------:R3:W-:Y:S02]  /*2f10*/  STG.E.128 desc[UR4][R68.64], R36 ;  /* 0x0000002444007986 */ /* 0x0007e4000c101d04 */
.L_x_90:
[----:B------:R-:W-:Y:S05]  /*2f20*/  BSYNC B0 ;  /* 0x0000000000007941 */ /* 0x000fea0003800000 */
.L_x_89:
[----:B------:R-:W-:Y:S02]  /*2f30*/  IADD3 R27, R27, UR8, RZ ;  /* 0x000000081b1b7c10 */ /* 0x000fe4000fffe0ff */
[----:B------:R-:W-:Y:S02]  /*2f40*/  SEL R70, RZ, 0x1, P4 ;  /* 0x00000001ff467807 */ /* 0x000fe40002000000 */
[----:B------:R-:W-:-:S13]  /*2f50*/  ISETP.GE.AND P3, PT, R27, UR9, PT ;  /* 0x000000091b007c0c */ /* 0x000fda000bf66270 */
[----:B------:R-:W-:Y:S05]  /*2f60*/  @!P3 BRA `(.L_x_91) ;  /* 0xffffffd800c0b947 */ /* 0x000fea000383ffff */
[----:B------:R-:W-:Y:S05]  /*2f70*/  EXIT ;  /* 0x000000000000794d */ /* 0x000fea0003800000 */
.L_x_84:
[----:B------:R-:W-:Y:S01]  /*2f80*/  HFMA2.MMA R80, -RZ, RZ, 0, 5.9604644775390625e-08 ;  /* 0x00000001ff507435 */ /* 0x000fe200000001ff */
[----:B------:R-:W-:Y:S01]  /*2f90*/  IMAD.MOV.U32 R121, RZ, RZ, R68 ;  /* 0x000000ffff797224 */ /* 0x000fe200078e0044 */
[----:B------:R-:W-:Y:S02]  /*2fa0*/  MOV R123, 0x1f ;  /* 0x0000001f007b7802 */ /* 0x000fe40000000f00 */
[----:B------:R-:W-:-:S07]  /*2fb0*/  MOV R76, 0xffffffff ;  /* 0xffffffff004c7802 */ /* 0x000fce0000000f00 */
[----:B-----5:R-:W-:Y:S05]  /*2fc0*/  WARPSYNC.COLLECTIVE R76, `(.L_x_92) ;  /* 0x000000004c087348 */ /* 0x020fea0003c00000 */
[----:B------:R0:W1:Y:S02]  /*2fd0*/  SHFL.BFLY P6, R78, R121, R80, R123 ;  /* 0x0c000050794e7389 */ /* 0x00006400000c007b */
[----:B01---5:R-:W-:Y:S01]  /*2fe0*/  ENDCOLLECTIVE ;  /* 0x000000000000791b */ /* 0x023fe20003800000 */
.L_x_92:
[----:B------:R-:W-:Y:S01]  /*2ff0*/  HFMA2.MMA R80, -RZ, RZ, 0, 1.1920928955078125e-07 ;  /* 0x00000002ff507435 */ /* 0x000fe200000001ff */
[----:B------:R-:W-:-:S04]  /*3000*/  IMAD.MOV.U32 R37, RZ, RZ, R78 ;  /* 0x000000ffff257224 */ /* 0x000fc800078e004e */
[----:B------:R-:W-:-:S05]  /*3010*/  FADD.FTZ R69, R68, R37 ;  /* 0x0000002544457221 */ /* 0x000fca0000010000 */
[----:B------:R-:W-:-:S07]  /*3020*/  MOV R121, R69 ;  /* 0x0000004500797202 */ /* 0x000fce0000000f00 */
[----:B------:R-:W-:Y:S05]  /*3030*/  WARPSYNC.COLLECTIVE R76, `(.L_x_93) ;  /* 0x000000004c087348 */ /* 0x000fea0003c00000 */
[----:B------:R0:W1:Y:S02]  /*3040*/  SHFL.BFLY P6, R78, R121, R80, R123 ;  /* 0x0c000050794e7389 */ /* 0x00006400000c007b */
[----:B01----:R-:W-:Y:S01]  /*3050*/  ENDCOLLECTIVE ;  /* 0x000000000000791b */ /* 0x003fe20003800000 */
.L_x_93:
[----:B------:R-:W-:Y:S01]  /*3060*/  HFMA2.MMA R80, -RZ, RZ, 0, 2.384185791015625e-07 ;  /* 0x00000004ff507435 */ /* 0x000fe200000001ff */
[----:B------:R-:W-:-:S05]  /*3070*/  MOV R36, R78 ;  /* 0x0000004e00247202 */ /* 0x000fca0000000f00 */
[----:B------:R-:W-:-:S04]  /*3080*/  FADD.FTZ R70, R69, R36 ;  /* 0x0000002445467221 */ /* 0x000fc80000010000 */
[----:B------:R-:W-:-:S07]  /*3090*/  IMAD.MOV.U32 R121, RZ, RZ, R70 ;  /* 0x000000ffff797224 */ /* 0x000fce00078e0046 */
[----:B------:R-:W-:Y:S05]  /*30a0*/  WARPSYNC.COLLECTIVE R76, `(.L_x_94) ;  /* 0x000000004c087348 */ /* 0x000fea0003c00000 */
[----:B------:R0:W1:Y:S02]  /*30b0*/  SHFL.BFLY P6, R78, R121, R80, R123 ;  /* 0x0c000050794e7389 */ /* 0x00006400000c007b */
[----:B01----:R-:W-:Y:S01]  /*30c0*/  ENDCOLLECTIVE ;  /* 0x000000000000791b */ /* 0x003fe20003800000 */
.L_x_94:
[----:B------:R-:W-:Y:S01]  /*30d0*/  IMAD.MOV.U32 R80, RZ, RZ, 0x8 ;  /* 0x00000008ff507424 */ /* 0x000fe200078e00ff */
[----:B------:R-:W-:-:S05]  /*30e0*/  MOV R37, R78 ;  /* 0x0000004e00257202 */ /* 0x000fca0000000f00 */
[----:B------:R-:W-:-:S05]  /*30f0*/  FADD.FTZ R72, R70, R37 ;  /* 0x0000002546487221 */ /* 0x000fca0000010000 */
[----:B------:R-:W-:-:S07]  /*3100*/  MOV R121, R72 ;  /* 0x0000004800797202 */ /* 0x000fce0000000f00 */
[----:B------:R-:W-:Y:S05]  /*3110*/  WARPSYNC.COLLECTIVE R76, `(.L_x_95) ;  /* 0x000000004c087348 */ /* 0x000fea0003c00000 */
[----:B------:R0:W1:Y:S02]  /*3120*/  SHFL.BFLY P6, R78, R121, R80, R123 ;  /* 0x0c000050794e7389 */ /* 0x00006400000c007b */
[----:B01----:R-:W-:Y:S01]  /*3130*/  ENDCOLLECTIVE ;  /* 0x000000000000791b */ /* 0x003fe20003800000 */
.L_x_95:
[----:B------:R-:W-:Y:S01]  /*3140*/  HFMA2.MMA R80, -RZ, RZ, 0, 9.5367431640625e-07 ;  /* 0x00000010ff507435 */ /* 0x000fe200000001ff */
[----:B------:R-:W-:-:S05]  /*3150*/  MOV R37, R78 ;  /* 0x0000004e00257202 */ /* 0x000fca0000000f00 */
[----:B------:R-:W-:-:S05]  /*3160*/  FADD.FTZ R74, R72, R37 ;  /* 0x00000025484a7221 */ /* 0x000fca0000010000 */
[----:B------:R-:W-:-:S07]  /*3170*/  MOV R121, R74 ;  /* 0x0000004a00797202 */ /* 0x000fce0000000f00 */
[----:B------:R-:W-:Y:S05]  /*3180*/  WARPSYNC.COLLECTIVE R76, `(.L_x_96) ;  /* 0x000000004c087348 */ /* 0x000fea0003c00000 */
[----:B------:R0:W1:Y:S02]  /*3190*/  SHFL.BFLY P6, R78, R121, R80, R123 ;  /* 0x0c000050794e7389 */ /* 0x00006400000c007b */
[----:B01----:R-:W-:Y:S01]  /*31a0*/  ENDCOLLECTIVE ;  /* 0x000000000000791b */ /* 0x003fe20003800000 */
.L_x_96:
[----:B------:R-:W-:Y:S01]  /*31b0*/  HFMA2.MMA R80, -RZ, RZ, 0, 5.9604644775390625e-08 ;  /* 0x00000001ff507435 */ /* 0x000fe200000001ff */
[----:B------:R-:W-:-:S04]  /*31c0*/  IMAD.MOV.U32 R37, RZ, RZ, R78 ;  /* 0x000000ffff257224 */ /* 0x000fc800078e004e */
[----:B------:R-:W-:-:S04]  /*31d0*/  FADD.FTZ R37, R74, R37 ;  /* 0x000000254a257221 */ /* 0x000fc80000010000 */
[----:B------:R-:W-:-:S04]  /*31e0*/  FMUL.FTZ R36, R10, R37 ;  /* 0x000000250a247220 */ /* 0x000fc80000410000 */
[--C-:B------:R-:W-:Y:S01]  /*31f0*/  FADD.FTZ R37, R75, -R36.reuse ;  /* 0x800000244b257221 */ /* 0x100fe20000010000 */
[--C-:B------:R-:W-:Y:S01]  /*3200*/  FADD.FTZ R68, R73, -R36.reuse ;  /* 0x8000002449447221 */ /* 0x100fe20000010000 */
[--C-:B------:R-:W-:Y:S01]  /*3210*/  FADD.FTZ R70, R91, -R36.reuse ;  /* 0x800000245b467221 */ /* 0x100fe20000010000 */
[--C-:B------:R-:W-:Y:S01]  /*3220*/  FADD.FTZ R69, R67, -R36.reuse ;  /* 0x8000002443457221 */ /* 0x100fe20000010000 */
[----:B------:R-:W-:Y:S01]  /*3230*/  FFMA.FTZ R37, R37, R37, RZ ;  /* 0x0000002525257223 */ /* 0x000fe200000100ff */
        /* <DEDUP_REMOVED lines=44> */
[----:B------:R-:W-:-:S07]  /*3500*/  MOV R121, R37 ;  /* 0x0000002500797202 */ /* 0x000fce0000000f00 */
[----:B------:R-:W-:Y:S05]  /*3510*/  WARPSYNC.COLLECTIVE R76, `(.L_x_97) ;  /* 0x000000004c087348 */ /* 0x000fea0003c00000 */
[----:B------:R0:W1:Y:S02]  /*3520*/  SHFL.BFLY P6, R78, R121, R80, R123 ;  /* 0x0c000050794e7389 */ /* 0x00006400000c007b */
[----:B01----:R-:W-:Y:S01]  /*3530*/  ENDCOLLECTIVE ;  /* 0x000000000000791b */ /* 0x003fe20003800000 */
.L_x_97:
[----:B------:R-:W-:Y:S01]  /*3540*/  HFMA2.MMA R80, -RZ, RZ, 0, 1.1920928955078125e-07 ;  /* 0x00000002ff507435 */ /* 0x000fe200000001ff */
[----:B------:R-:W-:-:S05]  /*3550*/  MOV R68, R78 ;  /* 0x0000004e00447202 */ /* 0x000fca0000000f00 */
[----:B------:R-:W-:-:S04]  /*3560*/  FADD.FTZ R68, R37, R68 ;  /* 0x0000004425447221 */ /* 0x000fc80000010000 */
[----:B------:R-:W-:-:S07]  /*3570*/  IMAD.MOV.U32 R121, RZ, RZ, R68 ;  /* 0x000000ffff797224 */ /* 0x000fce00078e0044 */
[----:B------:R-:W-:Y:S05]  /*3580*/  WARPSYNC.COLLECTIVE R76, `(.L_x_98) ;  /* 0x000000004c087348 */ /* 0x000fea0003c00000 */
[----:B------:R0:W1:Y:S02]  /*3590*/  SHFL.BFLY P6, R78, R121, R80, R123 ;  /* 0x0c000050794e7389 */ /* 0x00006400000c007b */
[----:B01----:R-:W-:Y:S01]  /*35a0*/  ENDCOLLECTIVE ;  /* 0x000000000000791b */ /* 0x003fe20003800000 */
.L_x_98:
[----:B------:R-:W-:Y:S01]  /*35b0*/  IMAD.MOV.U32 R80, RZ, RZ, 0x4 ;  /* 0x00000004ff507424 */ /* 0x000fe200078e00ff */
[----:B------:R-:W-:-:S05]  /*35c0*/  MOV R69, R78 ;  /* 0x0000004e00457202 */ /* 0x000fca0000000f00 */
[----:B------:R-:W-:-:S05]  /*35d0*/  FADD.FTZ R69, R68, R69 ;  /* 0x0000004544457221 */ /* 0x000fca0000010000 */
[----:B------:R-:W-:-:S07]  /*35e0*/  MOV R121, R69 ;  /* 0x0000004500797202 */ /* 0x000fce0000000f00 */
[----:B------:R-:W-:Y:S05]  /*35f0*/  WARPSYNC.COLLECTIVE R76, `(.L_x_99) ;  /* 0x000000004c087348 */ /* 0x000fea0003c00000 */
[----:B------:R0:W1:Y:S02]  /*3600*/  SHFL.BFLY P6, R78, R121, R80, R123 ;  /* 0x0c000050794e7389 */ /* 0x00006400000c007b */
[----:B01----:R-:W-:Y:S01]  /*3610*/  ENDCOLLECTIVE ;  /* 0x000000000000791b */ /* 0x003fe20003800000 */
.L_x_99:
[----:B------:R-:W-:Y:S01]  /*3620*/  HFMA2.MMA R80, -RZ, RZ, 0, 4.76837158203125e-07 ;  /* 0x00000008ff507435 */ /* 0x000fe200000001ff */
[----:B------:R-:W-:-:S05]  /*3630*/  MOV R70, R78 ;  /* 0x0000004e00467202 */ /* 0x000fca0000000f00 */
[----:B------:R-:W-:-:S05]  /*3640*/  FADD.FTZ R70, R69, R70 ;  /* 0x0000004645467221 */ /* 0x000fca0000010000 */
[----:B------:R-:W-:-:S07]  /*3650*/  MOV R121, R70 ;  /* 0x0000004600797202 */ /* 0x000fce0000000f00 */
[----:B------:R-:W-:Y:S05]  /*3660*/  WARPSYNC.COLLECTIVE R76, `(.L_x_100) ;  /* 0x000000004c087348 */ /* 0x000fea0003c00000 */
[----:B------:R0:W1:Y:S02]  /*3670*/  SHFL.BFLY P6, R78, R121, R80, R123 ;  /* 0x0c000050794e7389 */ /* 0x00006400000c007b */
[----:B01----:R-:W-:Y:S01]  /*3680*/  ENDCOLLECTIVE ;  /* 0x000000000000791b */ /* 0x003fe20003800000 */
.L_x_100:
[----:B------:R-:W-:Y:S01]  /*3690*/  HFMA2.MMA R80, -RZ, RZ, 0, 9.5367431640625e-07 ;  /* 0x00000010ff507435 */ /* 0x000fe200000001ff */
[----:B------:R-:W-:-:S04]  /*36a0*/  IMAD.MOV.U32 R119, RZ, RZ, R78 ;  /* 0x000000ffff777224 */ /* 0x000fc800078e004e */
[----:B------:R-:W-:-:S05]  /*36b0*/  FADD.FTZ R119, R70, R119 ;  /* 0x0000007746777221 */ /* 0x000fca0000010000 */
[----:B------:R-:W-:-:S07]  /*36c0*/  MOV R121, R119 ;  /* 0x0000007700797202 */ /* 0x000fce0000000f00 */
[----:B------:R-:W-:Y:S05]  /*36d0*/  WARPSYNC.COLLECTIVE R76, `(.L_x_101) ;  /* 0x000000004c087348 */ /* 0x000fea0003c00000 */
[----:B------:R0:W1:Y:S02]  /*36e0*/  SHFL.BFLY P6, R78, R121, R80, R123 ;  /* 0x0c000050794e7389 */ /* 0x00006400000c007b */
[----:B01----:R-:W-:Y:S01]  /*36f0*/  ENDCOLLECTIVE ;  /* 0x000000000000791b */ /* 0x003fe20003800000 */
.L_x_101:
[----:B------:R-:W-:Y:S01]  /*3700*/  MOV R72, R78 ;  /* 0x0000004e00487202 */ /* 0x000fe20000000f00 */
[----:B------:R-:W-:Y:S06]  /*3710*/  BRA `(.L_x_102) ;  /* 0xffffffec003c7947 */ /* 0x000fec000383ffff */
.L_x_103:
[----:B------:R-:W-:-:S00]  /*3720*/  BRA `(.L_x_103) ;  /* 0xfffffffc00fc7947 */ /* 0x000fc0000383ffff */
[----:B------:R-:W-:-:S00]  /*3730*/  NOP ;  /* 0x0000000000007918 */ /* 0x000fc00000000000 */
        /* <DEDUP_REMOVED lines=12> */
.L_x_23208:


//--------------------- .text._ZN10layer_norm13ln_fwd_kernelINS_13Kernel_traitsI13__nv_bfloat16S2_S2_S2_fjLj3072ELj1ELj1ELj4ELj16ENS_18Kernel_traits_baseILj3072ES2_S2_S2_S2_fjLj128EEEEELb0ELb0ELb0ELb1EEEvNS_9FwdParamsE --------------------------
	.section	.text._ZN10layer_norm13ln_fwd_kernelINS_13Kernel_traitsI13__nv_bfloat16S2_S2_S2_fjLj3072ELj1ELj1ELj4ELj16ENS_18Kernel_traits_baseILj3072ES2_S2_S2_S2_fjLj128EEEEELb0ELb0ELb0ELb1EEEvNS_9FwdParamsE,"ax",@progbits
	.align	128
        .global         _ZN10layer_norm13ln_fwd_kernelINS_13Kernel_traitsI13__nv_bfloat16S2_S2_S2_fjLj3072ELj1ELj1ELj4ELj16ENS_18Kernel_traits_baseILj3072ES2_S2_S2_S2_fjLj128EEEEELb0ELb0ELb0ELb1EEEvNS_9FwdParamsE
        .type           _ZN10layer_norm13ln_fwd_kernelINS_13Kernel_traitsI13__nv_bfloat16S2_S2_S2_fjLj3072ELj1ELj1ELj4ELj16ENS_18Kernel_traits_baseILj3072ES2_S2_S2_S2_fjLj128EEEEELb0ELb0ELb0ELb1EEEvNS_9FwdParamsE,@function
        .size           _ZN10layer_norm13ln_fwd_kernelINS_13Kernel_traitsI13__nv_bfloat16S2_S2_S2_fjLj3072ELj1ELj1ELj4ELj16ENS_18Kernel_traits_baseILj3072ES2_S2_S2_S2_fjLj128EEEEELb0ELb0ELb0ELb1EEEvNS_9FwdParamsE,(.L_x_23209 - _ZN10layer_norm13ln_fwd_kernelINS_13Kernel_traitsI13__nv_bfloat16S2_S2_S2_fjLj3072ELj1ELj1ELj4ELj16ENS_18Kernel_traits_baseILj3072ES2_S2_S2_S2_fjLj128EEEEELb0ELb0ELb0ELb1EEEvNS_9FwdParamsE)
        .other          _ZN10layer_norm13ln_fwd_kernelINS_13Kernel_traitsI13__nv_bfloat16S2_S2_S2_fjLj3072ELj1ELj1ELj4ELj16ENS_18Kernel_traits_baseILj3072ES2_S2_S2_S2_fjLj128EEEEELb0ELb0ELb0ELb1EEEvNS_9FwdParamsE,@"STO_CUDA_ENTRY STV_DEFAULT"
_ZN10layer_norm13ln_fwd_kernelINS_13Kernel_traitsI13__nv_bfloat16S2_S2_S2_fjLj3072ELj1ELj1ELj4ELj16ENS_18Kernel_traits_baseILj3072ES2_S2_S2_S2_fjLj128EEEEELb0ELb0ELb0ELb1EEEvNS_9FwdParamsE:
.text._ZN10layer_norm13ln_fwd_kernelINS_13Kernel_traitsI13__nv_bfloat16S2_S2_S2_fjLj3072ELj1ELj1ELj4ELj16ENS_18Kernel_traits_baseILj3072ES2_S2_S2_S2_fjLj128EEEEELb0ELb0ELb0ELb1EEEvNS_9FwdParamsE:
[----:B------:R-:W-:Y:S01]  /*0000*/  LDC R1, c[0x0][0x28] ;  /* 0x00000a00ff017b82 */ /* 0x000fe20000000800 */
[----:B------:R-:W0:Y:S01]  /*0010*/  S2R R28, SR_TID.X ;  /* 0x00000000001c7919 */ /* 0x000e220000002100 */
[----:B------:R-:W-:-:S06]  /*0020*/  ULDC.64 UR4, c[0x0][0x2c8] ;  /* 0x0000b20000047ab9 */ /* 0x000fcc0000000a00 */
[----:B------:R-:W1:Y:S01]  /*0030*/  S2UR UR6, SR_CTAID.X ;  /* 0x00000000000679c3 */ /* 0x000e620000002500 */
[----:B------:R-:W-:Y:S01]  /*0040*/  ISETP.NE.U32.AND P1, PT, RZ, UR4, PT ;  /* 0x00000004ff007c0c */ /* 0x000fe2000bf25070 */
[----:B------:R-:W-:-:S03]  /*0050*/  ULDC.64 UR8, c[0x0][0x260] ;  /* 0x0000980000087ab9 */ /* 0x000fc60000000a00 */
[----:B------:R-:W-:-:S03]  /*0060*/  ISETP.NE.AND.EX P1, PT, RZ, UR5, PT, P1 ;  /* 0x00000005ff007c0c */ /* 0x000fc6000bf25310 */
[----:B------:R-:W2:Y:S01]  /*0070*/  LDC.64 R24, c[0x0][0x270] ;  /* 0x00009c00ff187b82 */ /* 0x000ea20000000a00 */
[----:B0-----:R-:W-:-:S04]  /*0080*/  SHF.L.U32 R0, R28, 0x4, RZ ;  /* 0x000000041c007819 */ /* 0x001fc800000006ff */
[----:B------:R-:W-:-:S04]  /*0090*/  LOP3.LUT R0, R0, 0x7f0, RZ, 0xc0, !PT ;  /* 0x000007f000007812 */ /* 0x000fc800078ec0ff */
[----:B------:R-:W-:-:S04]  /*00a0*/  IADD3 R4, P0, R0, UR4, RZ ;  /* 0x0000000400047c10 */ /* 0x000fc8000ff1e0ff */
[----:B------:R-:W-:Y:S01]  /*00b0*/  IADD3.X R5, RZ, UR5, RZ, P0, !PT ;  /* 0x00000005ff057c10 */ /* 0x000fe200087fe4ff */
[----:B------:R-:W-:-:S04]  /*00c0*/  ULDC.64 UR4, c[0x0][0x208] ;  /* 0x0000820000047ab9 */ /* 0x000fc80000000a00 */
[----:B------:R0:W5:Y:S04]  /*00d0*/  @P1 LDG.E.128 R16, desc[UR4][R4.64] ;  /* 0x0000000404101981 */ /* 0x000168000c1e1d00 */
[----:B------:R0:W5:Y:S01]  /*00e0*/  @P1 LDG.E.128 R20, desc[UR4][R4.64+0x800] ;  /* 0x0008000404141981 */ /* 0x000162000c1e1d00 */
[----:B------:R-:W-:Y:S02]  /*00f0*/  SHF.R.U32.HI R53, RZ, 0x7, R28 ;  /* 0x00000007ff357819 */ /* 0x000fe4000001161c */
[----:B------:R-:W-:Y:S01]  /*0100*/  IADD3 R2, P0, R0, UR8, RZ ;  /* 0x0000000800027c10 */ /* 0x000fe2000ff1e0ff */
[----:B------:R0:W5:Y:S01]  /*0110*/  @P1 LDG.E.128 R12, desc[UR4][R4.64+0x1000] ;  /* 0x00100004040c1981 */ /* 0x000162000c1e1d00 */
[----:B-1----:R-:W-:Y:S01]  /*0120*/  IADD3 R80, R53, UR6, RZ ;  /* 0x0000000635507c10 */ /* 0x002fe2000fffe0ff */
[----:B------:R-:W-:Y:S01]  /*0130*/  ULDC UR6, c[0x0][0x214] ;  /* 0x0000850000067ab9 */ /* 0x000fe20000000800 */
[----:B------:R-:W-:-:S02]  /*0140*/  IADD3.X R3, RZ, UR9, RZ, P0, !PT ;  /* 0x00000009ff037c10 */ /* 0x000fc400087fe4ff */
[----:B------:R-:W-:Y:S01]  /*0150*/  ISETP.GE.AND P2, PT, R80, UR6, PT ;  /* 0x0000000650007c0c */ /* 0x000fe2000bf46270 */
[----:B------:R-:W-:Y:S02]  /*0160*/  ULDC.64 UR6, c[0x0][0x230] ;  /* 0x00008c0000067ab9 */ /* 0x000fe40000000a00 */
[----:B--2---:R-:W-:-:S04]  /*0170*/  LOP3.LUT P0, RZ, R24, UR6, RZ, 0xfc, !PT ;  /* 0x0000000618ff7c12 */ /* 0x004fc8000f80fcff */
[----:B------:R-:W-:-:S06]  /*0180*/  LOP3.LUT P0, RZ, R25, UR7, RZ, 0xfc, P0 ;  /* 0x0000000719ff7c12 */ /* 0x000fcc000800fcff */
[----:B0-----:R-:W-:Y:S07]  /*0190*/  @P2 EXIT ;  /* 0x000000000000294d */ /* 0x001fee0003800000 */
[----:B------:R-:W2:Y:S04]  /*01a0*/  LDG.E.128 R8, desc[UR4][R2.64] ;  /* 0x0000000402087981 */ /* 0x000ea8000c1e1d00 */
[----:B------:R-:W3:Y:S04]  /*01b0*/  LDG.E.128 R44, desc[UR4][R2.64+0x1000] ;  /* 0x00100004022c7981 */ /* 0x000ee8000c1e1d00 */
[----:B------:R-:W4:Y:S01]  /*01c0*/  LDG.E.128 R4, desc[UR4][R2.64+0x800] ;  /* 0x0008000402047981 */ /* 0x000f22000c1e1d00 */
[----:B-----5:R-:W-:Y:S02]  /*01d0*/  @!P1 CS2R R18, SRZ ;  /* 0x0000000000129805 */ /* 0x020fe4000001ff00 */
[----:B------:R-:W-:-:S02]  /*01e0*/  @!P1 CS2R R14, SRZ ;  /* 0x00000000000e9805 */ /* 0x000fc4000001ff00 */
[----:B------:R-:W-:Y:S02]  /*01f0*/  @!P1 CS2R R16, SRZ ;  /* 0x0000000000109805 */ /* 0x000fe4000001ff00 */
[----:B------:R-:W-:Y:S02]  /*0200*/  @!P1 CS2R R20, SRZ ;  /* 0x0000000000149805 */ /* 0x000fe4000001ff00 */
[----:B------:R-:W-:Y:S02]  /*0210*/  @!P1 CS2R R22, SRZ ;  /* 0x0000000000169805 */ /* 0x000fe4000001ff00 */
[----:B------:R-:W-:Y:S02]  /*0220*/  @!P1 CS2R R12, SRZ ;  /* 0x00000000000c9805 */ /* 0x000fe4000001ff00 */
[----:B------:R-:W-:Y:S01]  /*0230*/  PRMT R57, R18, 0x7632, R57 ;  /* 0x0000763212397816 */ /* 0x000fe20000000039 */
[----:B------:R-:W-:Y:S01]  /*0240*/  ULDC.U8 UR6, c[0x0][0x2a0] ;  /* 0x0000a80000067ab9 */ /* 0x000fe20000000000 */
[----:B------:R-:W-:Y:S01]  /*0250*/  PRMT R65, R14, 0x7632, R65 ;  /* 0x000076320e417816 */ /* 0x000fe20000000041 */
[----:B------:R-:W-:Y:S01]  /*0260*/  ULDC UR7, c[0x0][0x218] ;  /* 0x0000860000077ab9 */ /* 0x000fe20000000800 */
[----:B------:R-:W-:Y:S01]  /*0270*/  ISETP.NE.U32.AND P2, PT, R24, RZ, PT ;  /* 0x000000ff1800720c */ /* 0x000fe20003f45070 */
[----:B------:R-:W-:Y:S01]  /*0280*/  ULDC UR8, c[0x0][0x290] ;  /* 0x0000a40000087ab9 */ /* 0x000fe20000000800 */
[----:B------:R-:W-:-:S02]  /*0290*/  PRMT R55, R16, 0x7632, R55 ;  /* 0x0000763210377816 */ /* 0x000fc40000000037 */
[----:B------:R-:W-:Y:S01]  /*02a0*/  SHF.R.U32.HI R67, RZ, 0x5, R28 ;  /* 0x00000005ff437819 */ /* 0x000fe2000001161c */
[----:B------:R-:W-:Y:S01]  /*02b0*/  HFMA2.MMA R82, -RZ, RZ, 0, 5.9604644775390625e-08 ;  /* 0x00000001ff527435 */ /* 0x000fe200000001ff */
[----:B------:R-:W-:Y:S01]  /*02c0*/  PRMT R56, R17, 0x7632, R56 ;  /* 0x0000763211387816 */ /* 0x000fe20000000038 */
[----:B------:R-:W-:Y:S01]  /*02d0*/  ULDC.64 UR14, c[0x0][0x230] ;  /* 0x00008c00000e7ab9 */ /* 0x000fe20000000a00 */
[----:B------:R-:W-:Y:S01]  /*02e0*/  PRMT R58, R19, 0x7632, R58 ;  /* 0x00007632133a7816 */ /* 0x000fe2000000003a */
[----:B------:R-:W-:Y:S01]  /*02f0*/  ULDC.64 UR10, c[0x0][0x2b8] ;  /* 0x0000ae00000a7ab9 */ /* 0x000fe20000000a00 */
[----:B------:R-:W-:Y:S01]  /*0300*/  PRMT R59, R20, 0x7632, R59 ;  /* 0x00007632143b7816 */ /* 0x000fe2000000003b */
[----:B------:R-:W-:Y:S01]  /*0310*/  ULDC.64 UR12, c[0x0][0x210] ;  /* 0x00008400000c7ab9 */ /* 0x000fe20000000a00 */
[----:B------:R-:W-:Y:S02]  /*0320*/  PRMT R60, R21, 0x7632, R60 ;  /* 0x00007632153c7816 */ /* 0x000fe4000000003c */
[----:B------:R-:W-:-:S02]  /*0330*/  PRMT R61, R22, 0x7632, R61 ;  /* 0x00007632163d7816 */ /* 0x000fc4000000003d */
[----:B------:R-:W-:Y:S02]  /*0340*/  PRMT R62, R23, 0x7632, R62 ;  /* 0x00007632173e7816 */ /* 0x000fe4000000003e */
[----:B------:R-:W-:Y:S02]  /*0350*/  PRMT R63, R12, 0x7632, R63 ;  /* 0x000076320c3f7816 */ /* 0x000fe4000000003f */
[----:B------:R-:W-:Y:S02]  /*0360*/  PRMT R64, R13, 0x7632, R64 ;  /* 0x000076320d407816 */ /* 0x000fe40000000040 */
[----:B------:R-:W-:Y:S01]  /*0370*/  PRMT R66, R15, 0x7632, R66 ;  /* 0x000076320f427816 */ /* 0x000fe20000000042 */
[----:B------:R-:W-:Y:S01]  /*0380*/  IMAD.U32 R32, R19, 0x10000, RZ ;  /* 0x0001000013207824 */ /* 0x000fe200078e00ff */
[----:B------:R-:W-:Y:S01]  /*0390*/  SHF.L.U32 R29, R16, 0x10, RZ ;  /* 0x00000010101d7819 */ /* 0x000fe200000006ff */
[----:B------:R-:W-:Y:S01]  /*03a0*/  IMAD.U32 R40, R15, 0x10000, RZ ;  /* 0x000100000f287824 */ /* 0x000fe200078e00ff */
[----:B------:R-:W-:Y:S01]  /*03b0*/  SHF.L.U32 R30, R17, 0x10, RZ ;  /* 0x00000010111e7819 */ /* 0x000fe200000006ff */
[----:B------:R-:W-:Y:S01]  /*03c0*/  IMAD.U32 R57, R57, 0x10000, RZ ;  /* 0x0001000039397824 */ /* 0x000fe200078e00ff */
[----:B------:R-:W-:Y:S01]  /*03d0*/  SHF.L.U32 R31, R18, 0x10, RZ ;  /* 0x00000010121f7819 */ /* 0x000fe200000006ff */
[----:B------:R-:W-:Y:S01]  /*03e0*/  IMAD.U32 R65, R65, 0x10000, RZ ;  /* 0x0001000041417824 */ /* 0x000fe200078e00ff */
[----:B------:R-:W-:-:S02]  /*03f0*/  SHF.L.U32 R33, R20, 0x10, RZ ;  /* 0x0000001014217819 */ /* 0x000fc400000006ff */
[----:B------:R-:W-:Y:S02]  /*0400*/  SHF.L.U32 R34, R21, 0x10, RZ ;  /* 0x0000001015227819 */ /* 0x000fe400000006ff */
[----:B------:R-:W-:Y:S02]  /*0410*/  SHF.L.U32 R35, R22, 0x10, RZ ;  /* 0x0000001016237819 */ /* 0x000fe400000006ff */
[----:B------:R-:W-:Y:S02]  /*0420*/  SHF.L.U32 R36, R23, 0x10, RZ ;  /* 0x0000001017247819 */ /* 0x000fe400000006ff */
[----:B------:R-:W-:Y:S02]  /*0430*/  SHF.L.U32 R37, R12, 0x10, RZ ;  /* 0x000000100c257819 */ /* 0x000fe400000006ff */
[----:B------:R-:W-:Y:S02]  /*0440*/  SHF.L.U32 R38, R13, 0x10, RZ ;  /* 0x000000100d267819 */ /* 0x000fe400000006ff */
[----:B------:R-:W-:-:S02]  /*0450*/  SHF.L.U32 R39, R14, 0x10, RZ ;  /* 0x000000100e277819 */ /* 0x000fc400000006ff */
[----:B------:R-:W-:Y:S02]  /*0460*/  ISETP.NE.AND.EX P1, PT, R25, RZ, PT, P2 ;  /* 0x000000ff1900720c */ /* 0x000fe40003f25320 */
[----:B------:R-:W-:Y:S02]  /*0470*/  LEA R53, R53, 0x4, 0x2 ;  /* 0x0000000435357811 */ /* 0x000fe400078e10ff */
[----:B------:R-:W-:Y:S02]  /*0480*/  LOP3.LUT R54, R28, 0x1f, RZ, 0xc0, !PT ;  /* 0x0000001f1c367812 */ /* 0x000fe400078ec0ff */
[----:B------:R-:W-:Y:S02]  /*0490*/  ISETP.NE.AND P4, PT, RZ, UR6, PT ;  /* 0x00000006ff007c0c */ /* 0x000fe4000bf85270 */
[----:B------:R-:W-:Y:S02]  /*04a0*/  SHF.L.U32 R55, R55, 0x10, RZ ;  /* 0x0000001037377819 */ /* 0x000fe400000006ff */
[----:B------:R-:W-:-:S02]  /*04b0*/  SHF.L.U32 R56, R56, 0x10, RZ ;  /* 0x0000001038387819 */ /* 0x000fc400000006ff */
[----:B------:R-:W-:Y:S02]  /*04c0*/  SHF.L.U32 R58, R58, 0x10, RZ ;  /* 0x000000103a3a7819 */ /* 0x000fe400000006ff */
[----:B------:R-:W-:Y:S02]  /*04d0*/  SHF.L.U32 R59, R59, 0x10, RZ ;  /* 0x000000103b3b7819 */ /* 0x000fe400000006ff */
[----:B------:R-:W-:Y:S02]  /*04e0*/  SHF.L.U32 R60, R60, 0x10, RZ ;  /* 0x000000103c3c7819 */ /* 0x000fe400000006ff */
[----:B------:R-:W-:Y:S02]  /*04f0*/  SHF.L.U32 R61, R61, 0x10, RZ ;  /* 0x000000103d3d7819 */ /* 0x000fe400000006ff */
[----:B------:R-:W-:Y:S02]  /*0500*/  SHF.L.U32 R62, R62, 0x10, RZ ;  /* 0x000000103e3e7819 */ /* 0x000fe400000006ff */
[----:B------:R-:W-:-:S02]  /*0510*/  SHF.L.U32 R63, R63, 0x10, RZ ;  /* 0x000000103f3f7819 */ /* 0x000fc400000006ff */
[----:B------:R-:W-:Y:S02]  /*0520*/  SHF.L.U32 R64, R64, 0x10, RZ ;  /* 0x0000001040407819 */ /* 0x000fe400000006ff */
[----:B------:R-:W-:Y:S02]  /*0530*/  SHF.L.U32 R66, R66, 0x10, RZ ;  /* 0x0000001042427819 */ /* 0x000fe400000006ff */
[----:B------:R-:W-:Y:S02]  /*0540*/  LOP3.LUT R67, R67, 0x3, RZ, 0xc0, !PT ;  /* 0x0000000343437812 */ /* 0x000fe400078ec0ff */
[----:B--2---:R-:W-:Y:S02]  /*0550*/  PRMT R74, R10, 0x7632, R74 ;  /* 0x000076320a4a7816 */ /* 0x004fe4000000004a */
[----:B------:R-:W-:Y:S02]  /*0560*/  PRMT R72, R8, 0x7632, R72 ;  /* 0x0000763208487816 */ /* 0x000fe40000000048 */
[----:B---3--:R-:W-:-:S02]  /*0570*/  PRMT R68, R46, 0x7632, R68 ;  /* 0x000076322e447816 */ /* 0x008fc40000000044 */
[----:B------:R-:W-:Y:S02]  /*0580*/  PRMT R69, R45, 0x7632, R69 ;  /* 0x000076322d457816 */ /* 0x000fe40000000045 */
[----:B------:R-:W-:Y:S02]  /*0590*/  PRMT R70, R44, 0x7632, R70 ;  /* 0x000076322c467816 */ /* 0x000fe40000000046 */
[----:B------:R-:W-:Y:S02]  /*05a0*/  PRMT R71, R47, 0x7632, R71 ;  /* 0x000076322f477816 */ /* 0x000fe40000000047 */
[----:B------:R-:W-:Y:S02]  /*05b0*/  PRMT R73, R9, 0x7632, R73 ;  /* 0x0000763209497816 */ /* 0x000fe40000000049 */
[----:B------:R-:W-:Y:S02]  /*05c0*/  PRMT R75, R11, 0x7632, R75 ;  /* 0x000076320b4b7816 */ /* 0x000fe4000000004b */
[----:B----4-:R-:W-:-:S02]  /*05d0*/  PRMT R76, R4, 0x7632, R76 ;  /* 0x00007632044c7816 */ /* 0x010fc4000000004c */
[----:B------:R-:W-:Y:S02]  /*05e0*/  PRMT R77, R5, 0x7632, R77 ;  /* 0x00007632054d7816 */ /* 0x000fe4000000004d */
[----:B------:R-:W-:Y:S02]  /*05f0*/  PRMT R78, R6, 0x7632, R78 ;  /* 0x00007632064e7816 */ /* 0x000fe4000000004e */
[----:B------:R-:W-:Y:S01]  /*0600*/  PRMT R79, R7, 0x7632, R79 ;  /* 0x00007632074f7816 */ /* 0x000fe2000000004f */
[----:B------:R-:W-:Y:S01]  /*0610*/  IMAD.U32 R74, R74, 0x10000, RZ ;  /* 0x000100004a4a7824 */ /* 0x000fe200078e00ff */
[----:B------:R-:W-:Y:S02]  /*0620*/  SHF.L.U32 R42, R46, 0x10, RZ ;  /* 0x000000102e2a7819 */ /* 0x000fe400000006ff */
[----:B------:R-:W-:Y:S02]  /*0630*/  SHF.L.U32 R41, R45, 0x10, RZ ;  /* 0x000000102d297819 */ /* 0x000fe400000006ff */
        /* <DEDUP_REMOVED lines=20> */
[----:B------:R-:W-:-:S07]  /*0780*/  SHF.L.U32 R79, R79, 0x10, RZ ;  /* 0x000000104f4f7819 */ /* 0x000fce00000006ff */
.L_x_177:
[----:B0-----:R-:W0:Y:S01]  /*0790*/  S2R R0, SR_TID.X ;  /* 0x0000000000007919 */ /* 0x001e220000002100 */
[----:B------:R-:W1:Y:S01]  /*07a0*/  @P1 LDC.64 R18, c[0x0][0x270] ;  /* 0x00009c00ff121b82 */ /* 0x000e620000000a00 */
[----:B------:R-:W-:Y:S01]  /*07b0*/  IMAD R12, R80, UR7, RZ ;  /* 0x00000007500c7c24 */ /* 0x000fe2000f8e02ff */
[----:B------:R-:W-:-:S04]  /*07c0*/  ISETP.NE.U32.AND P2, PT, RZ, UR14, PT ;  /* 0x0000000eff007c0c */ /* 0x000fc8000bf45070 */
[----:B------:R-:W-:Y:S02]  /*07d0*/  SHF.R.S32.HI R13, RZ, 0x1f, R12 ;  /* 0x0000001fff0d7819 */ /* 0x000fe4000001140c */
[----:B------:R-:W2:Y:S01]  /*07e0*/  LDC.64 R2, c[0x0][0x220] ;  /* 0x00008800ff027b82 */ /* 0x000ea20000000a00 */
[----:B------:R-:W-:Y:S02]  /*07f0*/  ISETP.NE.AND.EX P2, PT, RZ, UR15, PT, P2 ;  /* 0x0000000fff007c0c */ /* 0x000fe4000bf45320 */
[----:B------:R-:W-:Y:S01]  /*0800*/  LEA.HI R12, R13, R12, RZ, 0x3 ;  /* 0x0000000c0d0c7211 */ /* 0x000fe200078f18ff */
[----:B-1----:R-:W-:-:S06]  /*0810*/  @P1 IMAD.WIDE R18, R80, 0x2, R18 ;  /* 0x0000000250121825 */ /* 0x002fcc00078e0212 */
[----:B------:R-:W3:Y:S01]  /*0820*/  @P1 LDG.E.U16 R18, desc[UR4][R18.64] ;  /* 0x0000000412121981 */ /* 0x000ee2000c1e1500 */
[----:B0-----:R-:W-:-:S04]  /*0830*/  LOP3.LUT R21, R0, 0x7f, RZ, 0xc0, !PT ;  /* 0x0000007f00157812 */ /* 0x001fc800078ec0ff */
[----:B------:R-:W-:-:S05]  /*0840*/  LEA.HI.SX32 R21, R12, R21, 0x1d ;  /* 0x000000150c157211 */ /* 0x000fca00078feaff */
[C---:B--2---:R-:W-:Y:S01]  /*0850*/  IMAD.WIDE.U32 R12, R21.reuse, 0x10, R2 ;  /* 0x00000010150c7825 */ /* 0x044fe200078e0002 */
[----:B------:R-:W-:-:S05]  /*0860*/  @P2 LEA R16, P3, R21, UR14, 0x4 ;  /* 0x0000000e15102c11 */ /* 0x000fca000f8620ff */
[----:B------:R-:W2:Y:S01]  /*0870*/  LDG.E.128 R12, desc[UR4][R12.64] ;  /* 0x000000040c0c7981 */ /* 0x000ea2000c1e1d00 */
[----:B------:R-:W-:-:S05]  /*0880*/  @P2 LEA.HI.X R17, R21, UR15, RZ, 0x4, P3 ;  /* 0x0000000f15112c11 */ /* 0x000fca00098f24ff */
[----:B-----5:R0:W5:Y:S01]  /*0890*/  @P2 LDG.E.128 R4, desc[UR4][R16.64] ;  /* 0x0000000410042981 */ /* 0x020162000c1e1d00 */
[----:B------:R-:W-:-:S04]  /*08a0*/  ISETP.NE.U32.AND P3, PT, RZ, UR14, PT ;  /* 0x0000000eff007c0c */ /* 0x000fc8000bf65070 */
[----:B------:R-:W-:Y:S02]  /*08b0*/  ISETP.NE.AND.EX P3, PT, RZ, UR15, PT, P3 ;  /* 0x0000000fff007c0c */ /* 0x000fe4000bf65330 */
[----:B------:R-:W-:Y:S02]  /*08c0*/  MOV R20, 0x3f800000 ;  /* 0x3f80000000147802 */ /* 0x000fe40000000f00 */
[----:B---3--:R-:W-:Y:S01]  /*08d0*/  @P1 SHF.L.U32 R20, R18, 0x10, RZ ;  /* 0x0000001012141819 */ /* 0x008fe200000006ff */
[C---:B--2---:R-:W-:Y:S01]  /*08e0*/  IMAD.U32 R81, R12.reuse, 0x10000, RZ ;  /* 0x000100000c517824 */ /* 0x044fe200078e00ff */
[----:B------:R-:W-:-:S03]  /*08f0*/  PRMT R22, R12, 0x7632, R22 ;  /* 0x000076320c167816 */ /* 0x000fc60000000016 */
[----:B------:R-:W-:-:S04]  /*0900*/  FMUL.FTZ R81, R81, R20 ;  /* 0x0000001451517220 */ /* 0x000fc80000410000 */
[----:B0-----:R-:W-:Y:S05]  /*0910*/  @P3 BRA `(.L_x_104) ;  /* 0x0000000000083947 */ /* 0x001fea0003800000 */
[----:B------:R-:W-:Y:S05]  /*0920*/  @P0 BRA `(.L_x_105) ;  /* 0x00000000000c0947 */ /* 0x000fea0003800000 */
[----:B------:R-:W-:Y:S05]  /*0930*/  BRA `(.L_x_106) ;  /* 0x0000000000107947 */ /* 0x000fea0003800000 */
.L_x_104:
[----:B-----5:R-:W-:-:S05]  /*0940*/  SHF.L.U32 R12, R4, 0x10, RZ ;  /* 0x00000010040c7819 */ /* 0x020fca00000006ff */
[----:B------:R-:W-:-:S07]  /*0950*/  FADD.FTZ R81, R81, R12 ;  /* 0x0000000c51517221 */ /* 0x000fce0000010000 */
.L_x_105:
[----:B------:R-:W-:-:S04]  /*0960*/  F2FP.BF16.F32.PACK_AB R12, RZ, R81 ;  /* 0x00000051ff0c723e */ /* 0x000fc800000010ff */
[----:B------:R-:W-:-:S07]  /*0970*/  PRMT R8, R12, 0x7610, R8 ;  /* 0x000076100c087816 */ /* 0x000fce0000000008 */
.L_x_106:
[----:B------:R-:W-:-:S05]  /*0980*/  SHF.L.U32 R23, R22, 0x10, RZ ;  /* 0x0000001016177819 */ /* 0x000fca00000006ff */
[----:B------:R-:W-:Y:S01]  /*0990*/  FMUL.FTZ R23, R23, R20 ;  /* 0x0000001417177220 */ /* 0x000fe20000410000 */
[----:B------:R-:W-:Y:S06]  /*09a0*/  @P3 BRA `(.L_x_107) ;  /* 0x0000000000083947 */ /* 0x000fec0003800000 */
[----:B------:R-:W-:Y:S05]  /*09b0*/  @P0 BRA `(.L_x_108) ;  /* 0x0000000000100947 */ /* 0x000fea0003800000 */
[----:B------:R-:W-:Y:S05]  /*09c0*/  BRA `(.L_x_109) ;  /* 0x0000000000147947 */ /* 0x000fea0003800000 */
.L_x_107:
[----:B-----5:R-:W-:-:S04]  /*09d0*/  PRMT R12, R4, 0x7632, R12 ;  /* 0x00007632040c7816 */ /* 0x020fc8000000000c */
[----:B------:R-:W-:-:S05]  /*09e0*/  SHF.L.U32 R12, R12, 0x10, RZ ;  /* 0x000000100c0c7819 */ /* 0x000fca00000006ff */
[----:B------:R-:W-:-:S07]  /*09f0*/  FADD.FTZ R23, R23, R12 ;  /* 0x0000000c17177221 */ /* 0x000fce0000010000 */
.L_x_108:
[----:B------:R-:W-:-:S04]  /*0a00*/  F2FP.BF16.F32.PACK_AB R12, RZ, R23 ;  /* 0x00000017ff0c723e */ /* 0x000fc800000010ff */
[----:B------:R-:W-:-:S07]  /*0a10*/  PRMT R8, R8, 0x5410, R12 ;  /* 0x0000541008087816 */ /* 0x000fce000000000c */
.L_x_109:
[C---:B------:R-:W-:Y:S02]  /*0a20*/  SHF.L.U32 R85, R13.reuse, 0x10, RZ ;  /* 0x000000100d557819 */ /* 0x040fe400000006ff */
[----:B------:R-:W-:-:S03]  /*0a30*/  PRMT R13, R13, 0x7632, R13 ;  /* 0x000076320d0d7816 */ /* 0x000fc6000000000d */
[----:B------:R-:W-:Y:S01]  /*0a40*/  FMUL.FTZ R85, R85, R20 ;  /* 0x0000001455557220 */ /* 0x000fe20000410000 */
[----:B------:R-:W-:Y:S06]  /*0a50*/  @P3 BRA `(.L_x_110) ;  /* 0x0000000000083947 */ /* 0x000fec0003800000 */
[----:B------:R-:W-:Y:S05]  /*0a60*/  @P0 BRA `(.L_x_111) ;  /* 0x00000000000c0947 */ /* 0x000fea0003800000 */
[----:B------:R-:W-:Y:S05]  /*0a70*/  BRA `(.L_x_112) ;  /* 0x0000000000107947 */ /* 0x000fea0003800000 */
.L_x_110:
[----:B-----5:R-:W-:-:S05]  /*0a80*/  SHF.L.U32 R12, R5, 0x10, RZ ;  /* 0x00000010050c7819 */ /* 0x020fca00000006ff */
[----:B------:R-:W-:-:S07]  /*0a90*/  FADD.FTZ R85, R85, R12 ;  /* 0x0000000c55557221 */ /* 0x000fce0000010000 */
.L_x_111:
[----:B------:R-:W-:-:S04]  /*0aa0*/  F2FP.BF16.F32.PACK_AB R12, RZ, R85 ;  /* 0x00000055ff0c723e */ /* 0x000fc800000010ff */
[----:B------:R-:W-:-:S07]  /*0ab0*/  PRMT R9, R12, 0x7610, R9 ;  /* 0x000076100c097816 */ /* 0x000fce0000000009 */
.L_x_112:
[----:B------:R-:W-:-:S05]  /*0ac0*/  SHF.L.U32 R13, R13, 0x10, RZ ;  /* 0x000000100d0d7819 */ /* 0x000fca00000006ff */
[----:B------:R-:W-:Y:S01]  /*0ad0*/  FMUL.FTZ R83, R13, R20 ;  /* 0x000000140d537220 */ /* 0x000fe20000410000 */
[----:B------:R-:W-:Y:S06]  /*0ae0*/  @P3 BRA `(.L_x_113) ;  /* 0x0000000000083947 */ /* 0x000fec0003800000 */
[----:B------:R-:W-:Y:S05]  /*0af0*/  @P0 BRA `(.L_x_114) ;  /* 0x0000000000100947 */ /* 0x000fea0003800000 */
[----:B------:R-:W-:Y:S05]  /*0b00*/  BRA `(.L_x_115) ;  /* 0x0000000000147947 */ /* 0x000fea0003800000 */
.L_x_113:
[----:B-----5:R-:W-:-:S04]  /*0b10*/  PRMT R12, R5, 0x7632, R12 ;  /* 0x00007632050c7816 */ /* 0x020fc8000000000c */
[----:B------:R-:W-:-:S05]  /*0b20*/  SHF.L.U32 R12, R12, 0x10, RZ ;  /* 0x000000100c0c7819 */ /* 0x000fca00000006ff */
[----:B------:R-:W-:-:S07]  /*0b30*/  FADD.FTZ R83, R83, R12 ;  /* 0x0000000c53537221 */ /* 0x000fce0000010000 */
.L_x_114:
[----:B------:R-:W-:-:S04]  /*0b40*/  F2FP.BF16.F32.PACK_AB R12, RZ, R83 ;  /* 0x00000053ff0c723e */ /* 0x000fc800000010ff */
[----:B------:R-:W-:-:S07]  /*0b50*/  PRMT R9, R9, 0x5410, R12 ;  /* 0x0000541009097816 */ /* 0x000fce000000000c */
.L_x_115:
[C---:B------:R-:W-:Y:S01]  /*0b60*/  IMAD.U32 R89, R14.reuse, 0x10000, RZ ;  /* 0x000100000e597824 */ /* 0x040fe200078e00ff */
[----:B------:R-:W-:-:S03]  /*0b70*/  PRMT R14, R14, 0x7632, R14 ;  /* 0x000076320e0e7816 */ /* 0x000fc6000000000e */
[----:B------:R-:W-:Y:S01]  /*0b80*/  FMUL.FTZ R89, R89, R20 ;  /* 0x0000001459597220 */ /* 0x000fe20000410000 */
[----:B------:R-:W-:Y:S06]  /*0b90*/  @P3 BRA `(.L_x_116) ;  /* 0x0000000000083947 */ /* 0x000fec0003800000 */
[----:B------:R-:W-:Y:S05]  /*0ba0*/  @P0 BRA `(.L_x_117) ;  /* 0x00000000000c0947 */ /* 0x000fea0003800000 */
[----:B------:R-:W-:Y:S05]  /*0bb0*/  BRA `(.L_x_118) ;  /* 0x0000000000107947 */ /* 0x000fea0003800000 */
.L_x_116:
[----:B-----5:R-:W-:-:S05]  /*0bc0*/  SHF.L.U32 R12, R6, 0x10, RZ ;  /* 0x00000010060c7819 */ /* 0x020fca00000006ff */
[----:B------:R-:W-:-:S07]  /*0bd0*/  FADD.FTZ R89, R89, R12 ;  /* 0x0000000c59597221 */ /* 0x000fce0000010000 */
.L_x_117:
[----:B------:R-:W-:-:S04]  /*0be0*/  F2FP.BF16.F32.PACK_AB R12, RZ, R89 ;  /* 0x00000059ff0c723e */ /* 0x000fc800000010ff */
[----:B------:R-:W-:-:S07]  /*0bf0*/  PRMT R10, R12, 0x7610, R10 ;  /* 0x000076100c0a7816 */ /* 0x000fce000000000a */
.L_x_118:
[----:B------:R-:W-:-:S05]  /*0c00*/  SHF.L.U32 R87, R14, 0x10, RZ ;  /* 0x000000100e577819 */ /* 0x000fca00000006ff */
[----:B------:R-:W-:Y:S01]  /*0c10*/  FMUL.FTZ R87, R87, R20 ;  /* 0x0000001457577220 */ /* 0x000fe20000410000 */
[----:B------:R-:W-:Y:S06]  /*0c20*/  @P3 BRA `(.L_x_119) ;  /* 0x0000000000083947 */ /* 0x000fec0003800000 */
[----:B------:R-:W-:Y:S05]  /*0c30*/  @P0 BRA `(.L_x_120) ;  /* 0x0000000000100947 */ /* 0x000fea0003800000 */
[----:B------:R-:W-:Y:S05]  /*0c40*/  BRA `(.L_x_121) ;  /* 0x0000000000147947 */ /* 0x000fea0003800000 */
.L_x_119:
[----:B-----5:R-:W-:-:S04]  /*0c50*/  PRMT R12, R6, 0x7632, R12 ;  /* 0x00007632060c7816 */ /* 0x020fc8000000000c */
[----:B------:R-:W-:-:S05]  /*0c60*/  SHF.L.U32 R12, R12, 0x10, RZ ;  /* 0x000000100c0c7819 */ /* 0x000fca00000006ff */
[----:B------:R-:W-:-:S07]  /*0c70*/  FADD.FTZ R87, R87, R12 ;  /* 0x0000000c57577221 */ /* 0x000fce0000010000 */
.L_x_120:
[----:B------:R-:W-:-:S04]  /*0c80*/  F2FP.BF16.F32.PACK_AB R12, RZ, R87 ;  /* 0x00000057ff0c723e */ /* 0x000fc800000010ff */
[----:B------:R-:W-:-:S07]  /*0c90*/  PRMT R10, R10, 0x5410, R12 ;  /* 0x000054100a0a7816 */ /* 0x000fce000000000c */
.L_x_121:
[C---:B------:R-:W-:Y:S02]  /*0ca0*/  SHF.L.U32 R93, R15.reuse, 0x10, RZ ;  /* 0x000000100f5d7819 */ /* 0x040fe400000006ff */
[----:B------:R-:W-:-:S03]  /*0cb0*/  PRMT R15, R15, 0x7632, R15 ;  /* 0x000076320f0f7816 */ /* 0x000fc6000000000f */
[----:B------:R-:W-:Y:S01]  /*0cc0*/  FMUL.FTZ R93, R93, R20 ;  /* 0x000000145d5d7220 */ /* 0x000fe20000410000 */
[----:B------:R-:W-:Y:S06]  /*0cd0*/  @P3 BRA `(.L_x_122) ;  /* 0x0000000000083947 */ /* 0x000fec0003800000 */
[----:B------:R-:W-:Y:S05]  /*0ce0*/  @P0 BRA `(.L_x_123) ;  /* 0x00000000000c0947 */ /* 0x000fea0003800000 */
[----:B------:R-:W-:Y:S05]  /*0cf0*/  BRA `(.L_x_124) ;  /* 0x0000000000107947 */ /* 0x000fea0003800000 */
.L_x_122:
[----:B-----5:R-:W-:-:S05]  /*0d00*/  SHF.L.U32 R12, R7, 0x10, RZ ;  /* 0x00000010070c7819 */ /* 0x020fca00000006ff */
[----:B------:R-:W-:-:S07]  /*0d10*/  FADD.FTZ R93, R93, R12 ;  /* 0x0000000c5d5d7221 */ /* 0x000fce0000010000 */
.L_x_123:
[----:B------:R-:W-:-:S04]  /*0d20*/  F2FP.BF16.F32.PACK_AB R12, RZ, R93 ;  /* 0x0000005dff0c723e */ /* 0x000fc800000010ff */
[----:B------:R-:W-:-:S07]  /*0d30*/  PRMT R11, R12, 0x7610, R11 ;  /* 0x000076100c0b7816 */ /* 0x000fce000000000b */
.L_x_124:
[----:B------:R-:W-:-:S05]  /*0d40*/  SHF.L.U32 R15, R15, 0x10, RZ ;  /* 0x000000100f0f7819 */ /* 0x000fca00000006ff */
[----:B------:R-:W-:Y:S01]  /*0d50*/  FMUL.FTZ R91, R15, R20 ;  /* 0x000000140f5b7220 */ /* 0x000fe20000410000 */
[----:B------:R-:W-:Y:S06]  /*0d60*/  @P3 BRA `(.L_x_125) ;  /* 0x0000000000083947 */ /* 0x000fec0003800000 */
[----:B------:R-:W-:Y:S05]  /*0d70*/  @P0 BRA `(.L_x_126) ;  /* 0x0000000000100947 */ /* 0x000fea0003800000 */
[----:B------:R-:W-:Y:S05]  /*0d80*/  BRA `(.L_x_127) ;  /* 0x0000000000147947 */ /* 0x000fea0003800000 */
.L_x_125:
[----:B-----5:R-:W-:-:S04]  /*0d90*/  PRMT R12, R7, 0x7632, R12 ;  /* 0x00007632070c7816 */ /* 0x020fc8000000000c */
[----:B------:R-:W-:-:S05]  /*0da0*/  SHF.L.U32 R12, R12, 0x10, RZ ;  /* 0x000000100c0c7819 */ /* 0x000fca00000006ff */
[----:B------:R-:W-:-:S07]  /*0db0*/  FADD.FTZ R91, R91, R12 ;  /* 0x0000000c5b5b7221 */ /* 0x000fce0000010000 */
.L_x_126:
[----:B------:R-:W-:-:S04]  /*0dc0*/  F2FP.BF16.F32.PACK_AB R12, RZ, R91 ;  /* 0x0000005bff0c723e */ /* 0x000fc800000010ff */
[----:B------:R-:W-:-:S07]  /*0dd0*/  PRMT R11, R11, 0x5410, R12 ;  /* 0x000054100b0b7816 */ /* 0x000fce000000000c */
.L_x_127:
[----:B------:R-:W0:Y:S01]  /*0de0*/  @P0 LDC.64 R16, c[0x0][0x238] ;  /* 0x00008e00ff100b82 */ /* 0x000e220000000a00 */
[----:B------:R-:W-:-:S04]  /*0df0*/  VIADD R25, R21, 0x80 ;  /* 0x0000008015197836 */ /* 0x000fc80000000000 */
[----:B------:R-:W-:Y:S01]  /*0e00*/  IMAD.WIDE.U32 R12, R25, 0x10, R2 ;  /* 0x00000010190c7825 */ /* 0x000fe200078e0002 */
[----:B0-----:R-:W-:-:S04]  /*0e10*/  @P0 LEA R16, P5, R21, R16, 0x4 ;  /* 0x0000001015100211 */ /* 0x001fc800078a20ff */
[----:B------:R-:W-:Y:S02]  /*0e20*/  @P0 LEA.HI.X R17, R21, R17, RZ, 0x4, P5 ;  /* 0x0000001115110211 */ /* 0x000fe400028f24ff */
[----:B------:R-:W-:-:S03]  /*0e30*/  @P2 LEA R18, P5, R25, UR14, 0x4 ;  /* 0x0000000e19122c11 */ /* 0x000fc6000f8a20ff */
[----:B------:R0:W-:Y:S04]  /*0e40*/  @P0 STG.E.128 desc[UR4][R16.64], R8 ;  /* 0x0000000810000986 */ /* 0x0001e8000c101d04 */
[----:B------:R-:W2:Y:S01]  /*0e50*/  LDG.E.128 R12, desc[UR4][R12.64] ;  /* 0x000000040c0c7981 */ /* 0x000ea2000c1e1d00 */
[----:B------:R-:W-:-:S05]  /*0e60*/  @P2 LEA.HI.X R19, R25, UR15, RZ, 0x4, P5 ;  /* 0x0000000f19132c11 */ /* 0x000fca000a8f24ff */
[----:B-----5:R0:W5:Y:S01]  /*0e70*/  @P2 LDG.E.128 R4, desc[UR4][R18.64] ;  /* 0x0000000412042981 */ /* 0x020162000c1e1d00 */
[C---:B--2---:R-:W-:Y:S02]  /*0e80*/  SHF.L.U32 R95, R12.reuse, 0x10, RZ ;  /* 0x000000100c5f7819 */ /* 0x044fe400000006ff */
[----:B------:R-:W-:-:S03]  /*0e90*/  PRMT R22, R12, 0x7632, R22 ;  /* 0x000076320c167816 */ /* 0x000fc60000000016 */
[----:B------:R-:W-:Y:S01]  /*0ea0*/  FMUL.FTZ R95, R95, R20 ;  /* 0x000000145f5f7220 */ /* 0x000fe20000410000 */
[----:B0-----:R-:W-:Y:S06]  /*0eb0*/  @P3 BRA `(.L_x_128) ;  /* 0x0000000000083947 */ /* 0x001fec0003800000 */
[----:B------:R-:W-:Y:S05]  /*0ec0*/  @P0 BRA `(.L_x_129) ;  /* 0x00000000000c0947 */ /* 0x000fea0003800000 */
[----:B------:R-:W-:Y:S05]  /*0ed0*/  BRA `(.L_x_130) ;  /* 0x0000000000107947 */ /* 0x000fea0003800000 */
.L_x_128:
[----:B-----5:R-:W-:-:S05]  /*0ee0*/  SHF.L.U32 R12, R4, 0x10, RZ ;  /* 0x00000010040c7819 */ /* 0x020fca00000006ff */
[----:B------:R-:W-:-:S07]  /*0ef0*/  FADD.FTZ R95, R12, R95 ;  /* 0x0000005f0c5f7221 */ /* 0x000fce0000010000 */
.L_x_129:
[----:B------:R-:W-:-:S04]  /*0f00*/  F2FP.BF16.F32.PACK_AB R12, RZ, R95 ;  /* 0x0000005fff0c723e */ /* 0x000fc800000010ff */
[----:B------:R-:W-:-:S07]  /*0f10*/  PRMT R8, R12, 0x7610, R8 ;  /* 0x000076100c087816 */ /* 0x000fce0000000008 */
.L_x_130:
[----:B------:R-:W-:-:S05]  /*0f20*/  SHF.L.U32 R97, R22, 0x10, RZ ;  /* 0x0000001016617819 */ /* 0x000fca00000006ff */
[----:B------:R-:W-:Y:S01]  /*0f30*/  FMUL.FTZ R97, R97, R20 ;  /* 0x0000001461617220 */ /* 0x000fe20000410000 */
[----:B------:R-:W-:Y:S06]  /*0f40*/  @P3 BRA `(.L_x_131) ;  /* 0x0000000000083947 */ /* 0x000fec0003800000 */
[----:B------:R-:W-:Y:S05]  /*0f50*/  @P0 BRA `(.L_x_132) ;  /* 0x0000000000100947 */ /* 0x000fea0003800000 */
[----:B------:R-:W-:Y:S05]  /*0f60*/  BRA `(.L_x_133) ;  /* 0x0000000000147947 */ /* 0x000fea0003800000 */
.L_x_131:
[----:B-----5:R-:W-:-:S04]  /*0f70*/  PRMT R12, R4, 0x7632, R12 ;  /* 0x00007632040c7816 */ /* 0x020fc8000000000c */
[----:B------:R-:W-:-:S05]  /*0f80*/  SHF.L.U32 R12, R12, 0x10, RZ ;  /* 0x000000100c0c7819 */ /* 0x000fca00000006ff */
[----:B------:R-:W-:-:S07]  /*0f90*/  FADD.FTZ R97, R97, R12 ;  /* 0x0000000c61617221 */ /* 0x000fce0000010000 */
.L_x_132:
[----:B------:R-:W-:-:S04]  /*0fa0*/  F2FP.BF16.F32.PACK_AB R12, RZ, R97 ;  /* 0x00000061ff0c723e */ /* 0x000fc800000010ff */
[----:B------:R-:W-:-:S07]  /*0fb0*/  PRMT R8, R8, 0x5410, R12 ;  /* 0x0000541008087816 */ /* 0x000fce000000000c */
.L_x_133:
[C---:B------:R-:W-:Y:S02]  /*0fc0*/  SHF.L.U32 R99, R13.reuse, 0x10, RZ ;  /* 0x000000100d637819 */ /* 0x040fe400000006ff */
[----:B------:R-:W-:-:S03]  /*0fd0*/  PRMT R13, R13, 0x7632, R13 ;  /* 0x000076320d0d7816 */ /* 0x000fc6000000000d */
[----:B------:R-:W-:Y:S01]  /*0fe0*/  FMUL.FTZ R99, R99, R20 ;  /* 0x0000001463637220 */ /* 0x000fe20000410000 */
[----:B------:R-:W-:Y:S06]  /*0ff0*/  @P3 BRA `(.L_x_134) ;  /* 0x0000000000083947 */ /* 0x000fec0003800000 */
[----:B------:R-:W-:Y:S05]  /*1000*/  @P0 BRA `(.L_x_135) ;  /* 0x00000000000c0947 */ /* 0x000fea0003800000 */
[----:B------:R-:W-:Y:S05]  /*1010*/  BRA `(.L_x_136) ;  /* 0x0000000000107947 */ /* 0x000fea0003800000 */
.L_x_134:
[----:B-----5:R-:W-:-:S05]  /*1020*/  SHF.L.U32 R12, R5, 0x10, RZ ;  /* 0x00000010050c7819 */ /* 0x020fca00000006ff */
[----:B------:R-:W-:-:S07]  /*1030*/  FADD.FTZ R99, R12, R99 ;  /* 0x000000630c637221 */ /* 0x000fce0000010000 */
.L_x_135:
[----:B------:R-:W-:-:S04]  /*1040*/  F2FP.BF16.F32.PACK_AB R12, RZ, R99 ;  /* 0x00000063ff0c723e */ /* 0x000fc800000010ff */
[----:B------:R-:W-:-:S07]  /*1050*/  PRMT R9, R12, 0x7610, R9 ;  /* 0x000076100c097816 */ /* 0x000fce0000000009 */
.L_x_136:
[----:B------:R-:W-:-:S05]  /*1060*/  SHF.L.U32 R13, R13, 0x10, RZ ;  /* 0x000000100d0d7819 */ /* 0x000fca00000006ff */
[----:B------:R-:W-:Y:S01]  /*1070*/  FMUL.FTZ R19, R13, R20 ;  /* 0x000000140d137220 */ /* 0x000fe20000410000 */
[----:B------:R-:W-:Y:S06]  /*1080*/  @P3 BRA `(.L_x_137) ;  /* 0x0000000000083947 */ /* 0x000fec0003800000 */
[----:B------:R-:W-:Y:S05]  /*1090*/  @P0 BRA `(.L_x_138) ;  /* 0x0000000000100947 */ /* 0x000fea0003800000 */
[----:B------:R-:W-:Y:S05]  /*10a0*/  BRA `(.L_x_139) ;  /* 0x0000000000147947 */ /* 0x000fea0003800000 */
.L_x_137:
[----:B-----5:R-:W-:-:S05]  /*10b0*/  PRMT R12, R5, 0x7632, R12 ;  /* 0x00007632050c7816 */ /* 0x020fca000000000c */
[----:B------:R-:W-:-:S04]  /*10c0*/  IMAD.U32 R12, R12, 0x10000, RZ ;  /* 0x000100000c0c7824 */ /* 0x000fc800078e00ff */
[----:B------:R-:W-:-:S07]  /*10d0*/  FADD.FTZ R19, R19, R12 ;  /* 0x0000000c13137221 */ /* 0x000fce0000010000 */
.L_x_138:
[----:B------:R-:W-:-:S04]  /*10e0*/  F2FP.BF16.F32.PACK_AB R12, RZ, R19 ;  /* 0x00000013ff0c723e */ /* 0x000fc800000010ff */
[----:B------:R-:W-:-:S07]  /*10f0*/  PRMT R9, R9, 0x5410, R12 ;  /* 0x0000541009097816 */ /* 0x000fce000000000c */
.L_x_139:
[C---:B------:R-:W-:Y:S02]  /*1100*/  SHF.L.U32 R101, R14.reuse, 0x10, RZ ;  /* 0x000000100e657819 */ /* 0x040fe400000006ff */
[----:B------:R-:W-:-:S03]  /*1110*/  PRMT R14, R14, 0x7632, R14 ;  /* 0x000076320e0e7816 */ /* 0x000fc6000000000e */
[----:B------:R-:W-:Y:S01]  /*1120*/  FMUL.FTZ R101, R101, R20 ;  /* 0x0000001465657220 */ /* 0x000fe20000410000 */
[----:B------:R-:W-:Y:S06]  /*1130*/  @P3 BRA `(.L_x_140) ;  /* 0x0000000000083947 */ /* 0x000fec0003800000 */
[----:B------:R-:W-:Y:S05]  /*1140*/  @P0 BRA `(.L_x_141) ;  /* 0x00000000000c0947 */ /* 0x000fea0003800000 */
[----:B------:R-:W-:Y:S05]  /*1150*/  BRA `(.L_x_142) ;  /* 0x0000000000107947 */ /* 0x000fea0003800000 */
.L_x_140:
[----:B-----5:R-:W-:-:S05]  /*1160*/  SHF.L.U32 R12, R6, 0x10, RZ ;  /* 0x00000010060c7819 */ /* 0x020fca00000006ff */
[----:B------:R-:W-:-:S07]  /*1170*/  FADD.FTZ R101, R12, R101 ;  /* 0x000000650c657221 */ /* 0x000fce0000010000 */
.L_x_141:
[----:B------:R-:W-:-:S04]  /*1180*/  F2FP.BF16.F32.PACK_AB R12, RZ, R101 ;  /* 0x00000065ff0c723e */ /* 0x000fc800000010ff */
[----:B------:R-:W-:-:S07]  /*1190*/  PRMT R10, R12, 0x7610, R10 ;  /* 0x000076100c0a7816 */ /* 0x000fce000000000a */
.L_x_142:
[----:B------:R-:W-:-:S05]  /*11a0*/  SHF.L.U32 R103, R14, 0x10, RZ ;  /* 0x000000100e677819 */ /* 0x000fca00000006ff */
[----:B------:R-:W-:Y:S01]  /*11b0*/  FMUL.FTZ R103, R103, R20 ;  /* 0x0000001467677220 */ /* 0x000fe20000410000 */
[----:B------:R-:W-:Y:S06]  /*11c0*/  @P3 BRA `(.L_x_143) ;  /* 0x0000000000083947 */ /* 0x000fec0003800000 */
[----:B------:R-:W-:Y:S05]  /*11d0*/  @P0 BRA `(.L_x_144) ;  /* 0x0000000000100947 */ /* 0x000fea0003800000 */
[----:B------:R-:W-:Y:S05]  /*11e0*/  BRA `(.L_x_145) ;  /* 0x0000000000147947 */ /* 0x000fea0003800000 */
.L_x_143:
[----:B-----5:R-:W-:-:S04]  /*11f0*/  PRMT R12, R6, 0x7632, R12 ;  /* 0x00007632060c7816 */ /* 0x020fc8000000000c */
[----:B------:R-:W-:-:S05]  /*1200*/  SHF.L.U32 R12, R12, 0x10, RZ ;  /* 0x000000100c0c7819 */ /* 0x000fca00000006ff */
[----:B------:R-:W-:-:S07]  /*1210*/  FADD.FTZ R103, R103, R12 ;  /* 0x0000000c67677221 */ /* 0x000fce0000010000 */
.L_x_144:
[----:B------:R-:W-:-:S04]  /*1220*/  F2FP.BF16.F32.PACK_AB R12, RZ, R103 ;  /* 0x00000067ff0c723e */ /* 0x000fc800000010ff */
[----:B------:R-:W-:-:S07]  /*1230*/  PRMT R10, R10, 0x5410, R12 ;  /* 0x000054100a0a7816 */ /* 0x000fce000000000c */
.L_x_145:
[C---:B------:R-:W-:Y:S02]  /*1240*/  SHF.L.U32 R105, R15.reuse, 0x10, RZ ;  /* 0x000000100f697819 */ /* 0x040fe400000006ff */
[----:B------:R-:W-:-:S03]  /*1250*/  PRMT R15, R15, 0x7632, R15 ;  /* 0x000076320f0f7816 */ /* 0x000fc6000000000f */
[----:B------:R-:W-:Y:S01]  /*1260*/  FMUL.FTZ R105, R105, R20 ;  /* 0x0000001469697220 */ /* 0x000fe20000410000 */
[----:B------:R-:W-:Y:S06]  /*1270*/  @P3 BRA `(.L_x_146) ;  /* 0x0000000000083947 */ /* 0x000fec0003800000 */
[----:B------:R-:W-:Y:S05]  /*1280*/  @P0 BRA `(.L_x_147) ;  /* 0x00000000000c0947 */ /* 0x000fea0003800000 */
[----:B------:R-:W-:Y:S05]  /*1290*/  BRA `(.L_x_148) ;  /* 0x0000000000107947 */ /* 0x000fea0003800000 */
.L_x_146:
[----:B-----5:R-:W-:-:S05]  /*12a0*/  SHF.L.U32 R12, R7, 0x10, RZ ;  /* 0x00000010070c7819 */ /* 0x020fca00000006ff */
[----:B------:R-:W-:-:S07]  /*12b0*/  FADD.FTZ R105, R12, R105 ;  /* 0x000000690c697221 */ /* 0x000fce0000010000 */
.L_x_147:
[----:B------:R-:W-:-:S04]  /*12c0*/  F2FP.BF16.F32.PACK_AB R12, RZ, R105 ;  /* 0x00000069ff0c723e */ /* 0x000fc800000010ff */
[----:B------:R-:W-:-:S07]  /*12d0*/  PRMT R11, R12, 0x7610, R11 ;  /* 0x000076100c0b7816 */ /* 0x000fce000000000b */
.L_x_148:
[----:B------:R-:W-:-:S05]  /*12e0*/  SHF.L.U32 R15, R15, 0x10, RZ ;  /* 0x000000100f0f7819 */ /* 0x000fca00000006ff */
[----:B------:R-:W-:Y:S01]  /*12f0*/  FMUL.FTZ R107, R15, R20 ;  /* 0x000000140f6b7220 */ /* 0x000fe20000410000 */
[----:B------:R-:W-:Y:S06]  /*1300*/  @P3 BRA `(.L_x_149) ;  /* 0x0000000000083947 */ /* 0x000fec0003800000 */
[----:B------:R-:W-:Y:S05]  /*1310*/  @P0 BRA `(.L_x_150) ;  /* 0x0000000000100947 */ /* 0x000fea0003800000 */
[----:B------:R-:W-:Y:S05]  /*1320*/  BRA `(.L_x_151) ;  /* 0x0000000000147947 */ /* 0x000fea0003800000 */
.L_x_149:
[----:B-----5:R-:W-:-:S05]  /*1330*/  PRMT R12, R7, 0x7632, R12 ;  /* 0x00007632070c7816 */ /* 0x020fca000000000c */
[----:B------:R-:W-:-:S04]  /*1340*/  IMAD.U32 R12, R12, 0x10000, RZ ;  /* 0x000100000c0c7824 */ /* 0x000fc800078e00ff */
[----:B------:R-:W-:-:S07]  /*1350*/  FADD.FTZ R107, R107, R12 ;  /* 0x0000000c6b6b7221 */ /* 0x000fce0000010000 */
.L_x_150:
[----:B------:R-:W-:-:S04]  /*1360*/  F2FP.BF16.F32.PACK_AB R12, RZ, R107 ;  /* 0x0000006bff0c723e */ /* 0x000fc800000010ff */
[----:B------:R-:W-:-:S07]  /*1370*/  PRMT R11, R11, 0x5410, R12 ;  /* 0x000054100b0b7816 */ /* 0x000fce000000000c */
.L_x_151:
[----:B------:R-:W0:Y:S01]  /*1380*/  @P0 LDC.64 R16, c[0x0][0x238] ;  /* 0x00008e00ff100b82 */ /* 0x000e220000000a00 */
[----:B------:R-:W-:-:S05]  /*1390*/  IADD3 R27, R21, 0x100, RZ ;  /* 0x00000100151b7810 */ /* 0x000fca0007ffe0ff */
        /* <DEDUP_REMOVED lines=14> */
.L_x_152:
[----:B-----5:R-:W-:-:S05]  /*1480*/  SHF.L.U32 R2, R4, 0x10, RZ ;  /* 0x0000001004027819 */ /* 0x020fca00000006ff */
[----:B------:R-:W-:-:S07]  /*1490*/  FADD.FTZ R109, R2, R109 ;  /* 0x0000006d026d7221 */ /* 0x000fce0000010000 */
.L_x_153:
[----:B------:R-:W-:-:S04]  /*14a0*/  F2FP.BF16.F32.PACK_AB R2, RZ, R109 ;  /* 0x0000006dff02723e */ /* 0x000fc800000010ff */
[----:B------:R-:W-:-:S07]  /*14b0*/  PRMT R8, R2, 0x7610, R8 ;  /* 0x0000761002087816 */ /* 0x000fce0000000008 */
.L_x_154:
[----:B------:R-:W-:-:S05]  /*14c0*/  SHF.L.U32 R17, R18, 0x10, RZ ;  /* 0x0000001012117819 */ /* 0x000fca00000006ff */
[----:B------:R-:W-:Y:S01]  /*14d0*/  FMUL.FTZ R17, R17, R20 ;  /* 0x0000001411117220 */ /* 0x000fe20000410000 */
[----:B------:R-:W-:Y:S06]  /*14e0*/  @P3 BRA `(.L_x_155) ;  /* 0x0000000000083947 */ /* 0x000fec0003800000 */
[----:B------:R-:W-:Y:S05]  /*14f0*/  @P0 BRA `(.L_x_156) ;  /* 0x0000000000100947 */ /* 0x000fea0003800000 */
[----:B------:R-:W-:Y:S05]  /*1500*/  BRA `(.L_x_157) ;  /* 0x0000000000147947 */ /* 0x000fea0003800000 */
.L_x_155:
[----:B-----5:R-:W-:-:S04]  /*1510*/  PRMT R2, R4, 0x7632, R2 ;  /* 0x0000763204027816 */ /* 0x020fc80000000002 */
[----:B------:R-:W-:-:S05]  /*1520*/  SHF.L.U32 R2, R2, 0x10, RZ ;  /* 0x0000001002027819 */ /* 0x000fca00000006ff */
[----:B------:R-:W-:-:S07]  /*1530*/  FADD.FTZ R17, R17, R2 ;  /* 0x0000000211117221 */ /* 0x000fce0000010000 */
.L_x_156:
[----:B------:R-:W-:-:S04]  /*1540*/  F2FP.BF16.F32.PACK_AB R2, RZ, R17 ;  /* 0x00000011ff02723e */ /* 0x000fc800000010ff */
[----:B------:R-:W-:-:S07]  /*1550*/  PRMT R8, R8, 0x5410, R2 ;  /* 0x0000541008087816 */ /* 0x000fce0000000002 */
.L_x_157:
[C---:B------:R-:W-:Y:S02]  /*1560*/  SHF.L.U32 R111, R13.reuse, 0x10, RZ ;  /* 0x000000100d6f7819 */ /* 0x040fe400000006ff */
[----:B------:R-:W-:-:S03]  /*1570*/  PRMT R13, R13, 0x7632, R13 ;  /* 0x000076320d0d7816 */ /* 0x000fc6000000000d */
[----:B------:R-:W-:Y:S01]  /*1580*/  FMUL.FTZ R111, R111, R20 ;  /* 0x000000146f6f7220 */ /* 0x000fe20000410000 */
[----:B------:R-:W-:Y:S06]  /*1590*/  @P3 BRA `(.L_x_158) ;  /* 0x0000000000083947 */ /* 0x000fec0003800000 */
[----:B------:R-:W-:Y:S05]  /*15a0*/  @P0 BRA `(.L_x_159) ;  /* 0x00000000000c0947 */ /* 0x000fea0003800000 */
[----:B------:R-:W-:Y:S05]  /*15b0*/  BRA `(.L_x_160) ;  /* 0x0000000000107947 */ /* 0x000fea0003800000 */
.L_x_158:
[----:B-----5:R-:W-:-:S05]  /*15c0*/  SHF.L.U32 R2, R5, 0x10, RZ ;  /* 0x0000001005027819 */ /* 0x020fca00000006ff */
[----:B------:R-:W-:-:S07]  /*15d0*/  FADD.FTZ R111, R2, R111 ;  /* 0x0000006f026f7221 */ /* 0x000fce0000010000 */
.L_x_159:
[----:B------:R-:W-:-:S04]  /*15e0*/  F2FP.BF16.F32.PACK_AB R2, RZ, R111 ;  /* 0x0000006fff02723e */ /* 0x000fc800000010ff */
[----:B------:R-:W-:-:S07]  /*15f0*/  PRMT R9, R2, 0x7610, R9 ;  /* 0x0000761002097816 */ /* 0x000fce0000000009 */
.L_x_160:
[----:B------:R-:W-:-:S04]  /*1600*/  IMAD.U32 R13, R13, 0x10000, RZ ;  /* 0x000100000d0d7824 */ /* 0x000fc800078e00ff */
[----:B------:R-:W-:Y:S01]  /*1610*/  FMUL.FTZ R113, R13, R20 ;  /* 0x000000140d717220 */ /* 0x000fe20000410000 */
[----:B------:R-:W-:Y:S06]  /*1620*/  @P3 BRA `(.L_x_161) ;  /* 0x0000000000083947 */ /* 0x000fec0003800000 */
[----:B------:R-:W-:Y:S05]  /*1630*/  @P0 BRA `(.L_x_162) ;  /* 0x0000000000100947 */ /* 0x000fea0003800000 */
[----:B------:R-:W-:Y:S05]  /*1640*/  BRA `(.L_x_163) ;  /* 0x0000000000147947 */ /* 0x000fea0003800000 */
.L_x_161:
[----:B-----5:R-:W-:-:S04]  /*1650*/  PRMT R2, R5, 0x7632, R2 ;  /* 0x0000763205027816 */ /* 0x020fc80000000002 */
[----:B------:R-:W-:-:S05]  /*1660*/  SHF.L.U32 R2, R2, 0x10, RZ ;  /* 0x0000001002027819 */ /* 0x000fca00000006ff */
[----:B------:R-:W-:-:S07]  /*1670*/  FADD.FTZ R113, R113, R2 ;  /* 0x0000000271717221 */ /* 0x000fce0000010000 */
.L_x_162:
[----:B------:R-:W-:-:S04]  /*1680*/  F2FP.BF16.F32.PACK_AB R2, RZ, R113 ;  /* 0x00000071ff02723e */ /* 0x000fc800000010ff */
[----:B------:R-:W-:-:S07]  /*1690*/  PRMT R9, R9, 0x5410, R2 ;  /* 0x0000541009097816 */ /* 0x000fce0000000002 */
.L_x_163:
[C---:B------:R-:W-:Y:S02]  /*16a0*/  SHF.L.U32 R115, R14.reuse, 0x10, RZ ;  /* 0x000000100e737819 */ /* 0x040fe400000006ff */
[----:B------:R-:W-:-:S03]  /*16b0*/  PRMT R14, R14, 0x7632, R14 ;  /* 0x000076320e0e7816 */ /* 0x000fc6000000000e */
[----:B------:R-:W-:Y:S01]  /*16c0*/  FMUL.FTZ R115, R115, R20 ;  /* 0x0000001473737220 */ /* 0x000fe20000410000 */
[----:B------:R-:W-:Y:S06]  /*16d0*/  @P3 BRA `(.L_x_164) ;  /* 0x0000000000083947 */ /* 0x000fec0003800000 */
[----:B------:R-:W-:Y:S05]  /*16e0*/  @P0 BRA `(.L_x_165) ;  /* 0x00000000000c0947 */ /* 0x000fea0003800000 */
[----:B------:R-:W-:Y:S05]  /*16f0*/  BRA `(.L_x_166) ;  /* 0x0000000000107947 */ /* 0x000fea0003800000 */
.L_x_164:
[----:B-----5:R-:W-:-:S05]  /*1700*/  SHF.L.U32 R2, R6, 0x10, RZ ;  /* 0x0000001006027819 */ /* 0x020fca00000006ff */
[----:B------:R-:W-:-:S07]  /*1710*/  FADD.FTZ R115, R2, R115 ;  /* 0x0000007302737221 */ /* 0x000fce0000010000 */
.L_x_165:
[----:B------:R-:W-:-:S04]  /*1720*/  F2FP.BF16.F32.PACK_AB R2, RZ, R115 ;  /* 0x00000073ff02723e */ /* 0x000fc800000010ff */
[----:B------:R-:W-:-:S07]  /*1730*/  PRMT R10, R2, 0x7610, R10 ;  /* 0x00007610020a7816 */ /* 0x000fce000000000a */
.L_x_166:
[----:B------:R-:W-:-:S05]  /*1740*/  SHF.L.U32 R117, R14, 0x10, RZ ;  /* 0x000000100e757819 */ /* 0x000fca00000006ff */
[----:B------:R-:W-:Y:S01]  /*1750*/  FMUL.FTZ R117, R117, R20 ;  /* 0x0000001475757220 */ /* 0x000fe20000410000 */
[----:B------:R-:W-:Y:S06]  /*1760*/  @P3 BRA `(.L_x_167) ;  /* 0x0000000000083947 */ /* 0x000fec0003800000 */
[----:B------:R-:W-:Y:S05]  /*1770*/  @P0 BRA `(.L_x_168) ;  /* 0x0000000000100947 */ /* 0x000fea0003800000 */
[----:B------:R-:W-:Y:S05]  /*1780*/  BRA `(.L_x_169) ;  /* 0x0000000000147947 */ /* 0x000fea0003800000 */
.L_x_167:
[----:B-----5:R-:W-:-:S04]  /*1790*/  PRMT R2, R6, 0x7632, R2 ;  /* 0x0000763206027816 */ /* 0x020fc80000000002 */
[----:B------:R-:W-:-:S05]  /*17a0*/  SHF.L.U32 R2, R2, 0x10, RZ ;  /* 0x0000001002027819 */ /* 0x000fca00000006ff */
[----:B------:R-:W-:-:S07]  /*17b0*/  FADD.FTZ R117, R117, R2 ;  /* 0x0000000275757221 */ /* 0x000fce0000010000 */
.L_x_168:
[----:B------:R-:W-:-:S04]  /*17c0*/  F2FP.BF16.F32.PACK_AB R2, RZ, R117 ;  /* 0x00000075ff02723e */ /* 0x000fc800000010ff */
[----:B------:R-:W-:-:S07]  /*17d0*/  PRMT R10, R10, 0x5410, R2 ;  /* 0x000054100a0a7816 */ /* 0x000fce0000000002 */
.L_x_169:
[C---:B------:R-:W-:Y:S02]  /*17e0*/  SHF.L.U32 R3, R15.reuse, 0x10, RZ ;  /* 0x000000100f037819 */ /* 0x040fe400000006ff */
[----:B------:R-:W-:-:S03]  /*17f0*/  PRMT R2, R15, 0x7632, R2 ;  /* 0x000076320f027816 */ /* 0x000fc60000000002 */
[----:B------:R-:W-:Y:S01]  /*1800*/  FMUL.FTZ R15, R3, R20 ;  /* 0x00000014030f7220 */ /* 0x000fe20000410000 */
[----:B------:R-:W-:Y:S06]  /*1810*/  @P3 BRA `(.L_x_170) ;  /* 0x0000000000083947 */ /* 0x000fec0003800000 */
[----:B------:R-:W-:Y:S05]  /*1820*/  @P0 BRA `(.L_x_171) ;  /* 0x00000000000c0947 */ /* 0x000fea0003800000 */
[----:B------:R-:W-:Y:S05]  /*1830*/  BRA `(.L_x_172) ;  /* 0x0000000000107947 */ /* 0x000fea0003800000 */
.L_x_170:
[----:B-----5:R-:W-:-:S05]  /*1840*/  SHF.L.U32 R12, R7, 0x10, RZ ;  /* 0x00000010070c7819 */ /* 0x020fca00000006ff */
[----:B------:R-:W-:-:S07]  /*1850*/  FADD.FTZ R15, R12, R15 ;  /* 0x0000000f0c0f7221 */ /* 0x000fce0000010000 */
.L_x_171:
[----:B------:R-:W-:-:S04]  /*1860*/  F2FP.BF16.F32.PACK_AB R3, RZ, R15 ;  /* 0x0000000fff03723e */ /* 0x000fc800000010ff */
[----:B------:R-:W-:-:S07]  /*1870*/  PRMT R11, R3, 0x7610, R11 ;  /* 0x00007610030b7816 */ /* 0x000fce000000000b */
.L_x_172:
[----:B------:R-:W-:-:S04]  /*1880*/  IMAD.U32 R119, R2, 0x10000, RZ ;  /* 0x0001000002777824 */ /* 0x000fc800078e00ff */
[----:B------:R-:W-:Y:S01]  /*1890*/  FMUL.FTZ R119, R119, R20 ;  /* 0x0000001477777220 */ /* 0x000fe20000410000 */
[----:B------:R-:W-:Y:S06]  /*18a0*/  @P3 BRA `(.L_x_173) ;  /* 0x0000000000083947 */ /* 0x000fec0003800000 */
[----:B------:R-:W-:Y:S05]  /*18b0*/  @P0 BRA `(.L_x_174) ;  /* 0x0000000000100947 */ /* 0x000fea0003800000 */
[----:B------:R-:W-:Y:S05]  /*18c0*/  BRA `(.L_x_175) ;  /* 0x0000000000147947 */ /* 0x000fea0003800000 */
.L_x_173:
[----:B-----5:R-:W-:-:S04]  /*18d0*/  PRMT R2, R7, 0x7632, R2 ;  /* 0x0000763207027816 */ /* 0x020fc80000000002 */
[----:B------:R-:W-:-:S05]  /*18e0*/  SHF.L.U32 R2, R2, 0x10, RZ ;  /* 0x0000001002027819 */ /* 0x000fca00000006ff */
[----:B------:R-:W-:-:S07]  /*18f0*/  FADD.FTZ R119, R119, R2 ;  /* 0x0000000277777221 */ /* 0x000fce0000010000 */
.L_x_174:
[----:B------:R-:W-:-:S04]  /*1900*/  F2FP.BF16.F32.PACK_AB R2, RZ, R119 ;  /* 0x00000077ff02723e */ /* 0x000fc800000010ff */
[----:B------:R-:W-:-:S07]  /*1910*/  PRMT R11, R11, 0x5410, R2 ;  /* 0x000054100b0b7816 */ /* 0x000fce0000000002 */
.L_x_175:
[----:B------:R-:W-:Y:S01]  /*1920*/  FADD.FTZ R2, RZ, R81 ;  /* 0x00000051ff027221 */ /* 0x000fe20000010000 */
[----:B------:R-:W-:Y:S01]  /*1930*/  SHF.R.U32.HI R13, RZ, 0x5, R0 ;  /* 0x00000005ff0d7819 */ /* 0x000fe20000011600 */
[----:B------:R-:W-:Y:S01]  /*1940*/  UMOV UR6, 0xffffffff ;  /* 0xffffffff00067882 */ /* 0x000fe20000000000 */
[----:B------:R-:W-:Y:S01]  /*1950*/  ISETP.NE.AND P3, PT, R54, RZ, PT ;  /* 0x000000ff3600720c */ /* 0x000fe20003f65270 */
[----:B------:R-:W-:-:S04]  /*1960*/  FADD.FTZ R2, R2, R23 ;  /* 0x0000001702027221 */ /* 0x000fc80000010000 */
        /* <DEDUP_REMOVED lines=8> */
[----:B------:R-:W-:Y:S02]  /*19f0*/  FADD.FTZ R12, R2, R99 ;  /* 0x00000063020c7221 */ /* 0x000fe40000010000 */
[----:B------:R-:W0:Y:S02]  /*1a00*/  @P0 LDC.64 R2, c[0x0][0x238] ;  /* 0x00008e00ff020b82 */ /* 0x000e240000000a00 */
[----:B------:R-:W-:-:S04]  /*1a10*/  FADD.FTZ R12, R12, R19 ;  /* 0x000000130c0c7221 */ /* 0x000fc80000010000 */
[----:B------:R-:W-:-:S04]  /*1a20*/  FADD.FTZ R12, R12, R101 ;  /* 0x000000650c0c7221 */ /* 0x000fc80000010000 */
[----:B------:R-:W-:-:S04]  /*1a30*/  FADD.FTZ R12, R12, R103 ;  /* 0x000000670c0c7221 */ /* 0x000fc80000010000 */
[----:B------:R-:W-:-:S04]  /*1a40*/  FADD.FTZ R12, R12, R105 ;  /* 0x000000690c0c7221 */ /* 0x000fc80000010000 */
[----:B------:R-:W-:-:S04]  /*1a50*/  FADD.FTZ R12, R12, R107 ;  /* 0x0000006b0c0c7221 */ /* 0x000fc80000010000 */
[----:B------:R-:W-:Y:S01]  /*1a60*/  FADD.FTZ R12, R12, R109 ;  /* 0x0000006d0c0c7221 */ /* 0x000fe20000010000 */
[----:B0-----:R-:W-:-:S03]  /*1a70*/  @P0 LEA R2, P2, R27, R2, 0x4 ;  /* 0x000000021b020211 */ /* 0x001fc600078420ff */
[----:B------:R-:W-:Y:S01]  /*1a80*/  FADD.FTZ R12, R12, R17 ;  /* 0x000000110c0c7221 */ /* 0x000fe20000010000 */
[----:B------:R-:W-:-:S03]  /*1a90*/  @P0 LEA.HI.X R3, R27, R3, RZ, 0x4, P2 ;  /* 0x000000031b030211 */ /* 0x000fc600010f24ff */
[----:B------:R-:W-:Y:S01]  /*1aa0*/  FADD.FTZ R12, R12, R111 ;  /* 0x0000006f0c0c7221 */ /* 0x000fe20000010000 */
[----:B------:R-:W-:Y:S01]  /*1ab0*/  LOP3.LUT P2, RZ, R82, 0xff, RZ, 0xc0, !PT ;  /* 0x000000ff52ff7812 */ /* 0x000fe2000784c0ff */
[----:B------:R0:W-:Y:S02]  /*1ac0*/  @P0 STG.E.128 desc[UR4][R2.64], R8 ;  /* 0x0000000802000986 */ /* 0x0001e4000c101d04 */
[----:B------:R-:W-:-:S04]  /*1ad0*/  FADD.FTZ R12, R12, R113 ;  /* 0x000000710c0c7221 */ /* 0x000fc80000010000 */
[----:B------:R-:W-:-:S04]  /*1ae0*/  FADD.FTZ R12, R12, R115 ;  /* 0x000000730c0c7221 */ /* 0x000fc80000010000 */
[----:B------:R-:W-:Y:S01]  /*1af0*/  FADD.FTZ R0, R12, R117 ;  /* 0x000000750c007221 */ /* 0x000fe20000010000 */
[----:B------:R-:W-:-:S03]  /*1b00*/  LOP3.LUT R12, R13, 0x7fffffc, RZ, 0xc0, !PT ;  /* 0x07fffffc0d0c7812 */ /* 0x000fc600078ec0ff */
[----:B------:R-:W-:Y:S01]  /*1b10*/  FADD.FTZ R0, R0, R15 ;  /* 0x0000000f00007221 */ /* 0x000fe20000010000 */
[----:B------:R-:W-:-:S03]  /*1b20*/  SEL R12, R53, R12, !P2 ;  /* 0x0000000c350c7207 */ /* 0x000fc60005000000 */
[----:B------:R-:W-:Y:S01]  /*1b30*/  FADD.FTZ R0, R0, R119 ;  /* 0x0000007700007221 */ /* 0x000fe20000010000 */
[----:B0-----:R-:W-:Y:S06]  /*1b40*/  BRA.DIV UR6, `(.L_x_176) ;  /* 0x0000000e06a87947 */ /* 0x001fec000b800000 */
        /* <DEDUP_REMOVED lines=10> */
[----:B------:R-:W-:-:S04]  /*1bf0*/  FMUL.FTZ R2, R2, 0.001302083372138440609 ;  /* 0x3aaaaaab02027820 */ /* 0x000fc80000410000 */
[C---:B------:R-:W-:Y:S01]  /*1c00*/  FADD.FTZ R0, -R2.reuse, R81 ;  /* 0x0000005102007221 */ /* 0x040fe20000010100 */
[C---:B------:R-:W-:Y:S01]  /*1c10*/  FADD.FTZ R123, -R2.reuse, R23 ;  /* 0x00000017027b7221 */ /* 0x040fe20000010100 */
[C---:B------:R-:W-:Y:S01]  /*1c20*/  FADD.FTZ R3, -R2.reuse, R85 ;  /* 0x0000005502037221 */ /* 0x040fe20000010100 */
[----:B------:R-:W-:Y:S01]  /*1c30*/  FADD.FTZ R13, -R2, R83 ;  /* 0x00000053020d7221 */ /* 0x000fe20000010100 */
[----:B------:R-:W-:-:S04]  /*1c40*/  FFMA.FTZ R0, R0, R0, RZ ;  /* 0x0000000000007223 */ /* 0x000fc800000100ff */
[----:B------:R-:W-:-:S04]  /*1c50*/  FFMA.FTZ R0, R123, R123, R0 ;  /* 0x0000007b7b007223 */ /* 0x000fc80000010000 */
[----:B------:R-:W-:Y:S01]  /*1c60*/  FFMA.FTZ R0, R3, R3, R0 ;  /* 0x0000000303007223 */ /* 0x000fe20000010000 */
[----:B------:R-:W-:-:S03]  /*1c70*/  FADD.FTZ R3, -R2, R89 ;  /* 0x0000005902037221 */ /* 0x000fc60000010100 */
        /* <DEDUP_REMOVED lines=38> */
[----:B------:R-:W-:-:S04]  /*1ee0*/  FFMA.FTZ R0, R3, R3, R0 ;  /* 0x0000000303007223 */ /* 0x000fc80000010000 */
[----:B------:R-:W-:-:S05]  /*1ef0*/  FFMA.FTZ R0, R13, R13, R0 ;  /* 0x0000000d0d007223 */ /* 0x000fca0000010000 */
        /* <DEDUP_REMOVED lines=9> */
.L_x_188:
[----:B------:R-:W2:Y:S01]  /*1f90*/  @!P3 S2R R14, SR_CgaCtaId ;  /* 0x00000000000eb919 */ /* 0x000ea20000008800 */
[----:B------:R-:W-:Y:S01]  /*1fa0*/  ISETP.GT.U32.AND P5, PT, R54, 0x3, PT ;  /* 0x000000033600780c */ /* 0x000fe20003fa4070 */
[----:B------:R-:W-:Y:S05]  /*1fb0*/  WARPSYNC.ALL ;  /* 0x0000000000007948 */ /* 0x000fea0003800000 */
[----:B------:R-:W-:Y:S02]  /*1fc0*/  @!P3 MOV R3, 0x400 ;  /* 0x000004000003b802 */ /* 0x000fe40000000f00 */
[----:B------:R-:W-:-:S05]  /*1fd0*/  @!P3 IADD3 R0, R67, R12, RZ ;  /* 0x0000000c4300b210 */ /* 0x000fca0007ffe0ff */
[----:B------:R-:W3:Y:S01]  /*1fe0*/  @!P5 S2R R18, SR_CgaCtaId ;  /* 0x000000000012d919 */ /* 0x000ee20000008800 */
[----:B------:R-:W-:Y:S02]  /*1ff0*/  @!P5 MOV R13, 0x400 ;  /* 0x00000400000dd802 */ /* 0x000fe40000000f00 */
[----:B------:R-:W-:Y:S02]  /*2000*/  @!P5 IADD3 R12, R54, R12, RZ ;  /* 0x0000000c360cd210 */ /* 0x000fe40007ffe0ff */
[----:B--2---:R-:W-:Y:S01]  /*2010*/  @!P3 LEA R3, R14, R3, 0x18 ;  /* 0x000000030e03b211 */ /* 0x004fe200078ec0ff */
[----:B------:R-:W-:-:S03]  /*2020*/  HFMA2.MMA R14, -RZ, RZ, 0, 0 ;  /* 0x00000000ff0e7435 */ /* 0x000fc600000001ff */
[----:B------:R-:W-:Y:S01]  /*2030*/  @!P3 LEA R0, R0, R3, 0x3 ;  /* 0x000000030000b211 */ /* 0x000fe200078e18ff */
[----:B-1----:R-:W-:Y:S02]  /*2040*/  FADD.FTZ R3, R16, R121 ;  /* 0x0000007910037221 */ /* 0x002fe40000010000 */
[----:B------:R-:W-:-:S03]  /*2050*/  @!P5 MOV R14, 0x300 ;  /* 0x00000300000ed802 */ /* 0x000fc60000000f00 */
[----:B------:R-:W-:Y:S01]  /*2060*/  @!P3 STS.64 [R0], R2 ;  /* 0x000000020000b388 */ /* 0x000fe20000000a00 */
[----:B------:R-:W-:Y:S01]  /*2070*/  BAR.SYNC.DEFER_BLOCKING 0x0 ;  /* 0x0000000000007b1d */ /* 0x000fe20000010000 */
[----:B---3--:R-:W-:Y:S02]  /*2080*/  @!P5 LEA R121, R18, R13, 0x18 ;  /* 0x0000000d1279d211 */ /* 0x008fe400078ec0ff */
[----:B------:R-:W-:Y:S02]  /*2090*/  LOP3.LUT P3, RZ, R67, 0x1f, R28, 0xf8, !PT ;  /* 0x0000001f43ff7812 */ /* 0x000fe4000786f81c */
[----:B0-----:R-:W-:Y:S02]  /*20a0*/  @!P5 LEA R16, R12, R121, 0x3 ;  /* 0x000000790c10d211 */ /* 0x001fe400078e18ff */
[----:B------:R-:W-:Y:S01]  /*20b0*/  CS2R R12, SRZ ;  /* 0x00000000000c7805 */ /* 0x000fe2000001ff00 */
[----:B------:R-:W0:Y:S05]  /*20c0*/  SHFL.DOWN PT, R121, R14, 0x2, 0x1f ;  /* 0x08401f000e797f89 */ /* 0x000e2a00000e0000 */
[----:B------:R1:W-:Y:S01]  /*20d0*/  @!P5 LDS.64 R12, [R16] ;  /* 0x00000000100cd984 */ /* 0x0003e20000000a00 */
[----:B0-----:R-:W-:Y:S01]  /*20e0*/  IMAD.IADD R2, R121, 0x1, R14 ;  /* 0x0000000179027824 */ /* 0x001fe200078e020e */
[----:B------:R-:W-:-:S02]  /*20f0*/  I2FP.F32.S32 R20, R121 ;  /* 0x0000007900147245 */ /* 0x000fc40000201400 */
[----:B-1----:R-:W-:Y:S02]  /*2100*/  I2FP.F32.S32 R16, R14 ;  /* 0x0000000e00107245 */ /* 0x002fe40000201400 */
[----:B------:R-:W-:Y:S01]  /*2110*/  I2FP.F32.S32 R3, R2 ;  /* 0x0000000200037245 */ /* 0x000fe20000201400 */
[----:B------:R-:W0:Y:S03]  /*2120*/  SHFL.DOWN PT, R125, R2, 0x1, 0x1f ;  /* 0x08201f00027d7f89 */ /* 0x000e2600000e0000 */
[----:B------:R-:W1:Y:S01]  /*2130*/  MUFU.RCP R18, R3 ;  /* 0x0000000300127308 */ /* 0x000e620000001000 */
[-C--:B0-----:R-:W-:Y:S01]  /*2140*/  IADD3 R2, R2, R125.reuse, RZ ;  /* 0x0000007d02027210 */ /* 0x081fe20007ffe0ff */
[----:B------:R-:W0:Y:S01]  /*2150*/  SHFL.DOWN PT, R123, R12, 0x2, 0x1f ;  /* 0x08401f000c7b7f89 */ /* 0x000e2200000e0000 */
[----:B------:R-:W-:Y:S02]  /*2160*/  I2FP.F32.S32 R125, R125 ;  /* 0x0000007d007d7245 */ /* 0x000fe40000201400 */
[----:B------:R-:W-:Y:S01]  /*2170*/  I2FP.F32.S32 R2, R2 ;  /* 0x0000000200027245 */ /* 0x000fe20000201400 */
[----:B------:R-:W2:Y:S05]  /*2180*/  SHFL.DOWN PT, R0, R13, 0x2, 0x1f ;  /* 0x08401f000d007f89 */ /* 0x000eaa00000e0000 */
[----:B------:R-:W3:Y:S01]  /*2190*/  MUFU.RCP R2, R2 ;  /* 0x0000000200027308 */ /* 0x000ee20000001000 */
[C---:B0-----:R-:W-:Y:S01]  /*21a0*/  FMUL.FTZ R121, R123.reuse, R20 ;  /* 0x000000147b797220 */ /* 0x041fe20000410000 */
[----:B------:R-:W-:-:S03]  /*21b0*/  FADD.FTZ R123, -R123, R12 ;  /* 0x0000000c7b7b7221 */ /* 0x000fc60000010100 */
[----:B------:R-:W-:Y:S01]  /*21c0*/  FFMA.FTZ R121, R16, R12, R121 ;  /* 0x0000000c10797223 */ /* 0x000fe20000010079 */
[----:B------:R-:W-:Y:S01]  /*21d0*/  FMUL.FTZ R123, R123, R123 ;  /* 0x0000007b7b7b7220 */ /* 0x000fe20000410000 */
[----:B--2---:R-:W-:Y:S02]  /*21e0*/  FADD.FTZ R13, R0, R13 ;  /* 0x0000000d000d7221 */ /* 0x004fe40000010000 */
[----:B-1----:R-:W-:Y:S01]  /*21f0*/  FMUL.FTZ R12, R18, R121 ;  /* 0x00000079120c7220 */ /* 0x002fe20000410000 */
[----:B------:R-:W-:-:S04]  /*2200*/  FMUL.FTZ R123, R123, R16 ;  /* 0x000000107b7b7220 */ /* 0x000fc80000410000 */
[----:B------:R-:W0:Y:S01]  /*2210*/  SHFL.DOWN PT, R121, R12, 0x1, 0x1f ;  /* 0x08201f000c797f89 */ /* 0x000e2200000e0000 */
[----:B------:R-:W-:-:S04]  /*2220*/  FMUL.FTZ R123, R123, R20 ;  /* 0x000000147b7b7220 */ /* 0x000fc80000410000 */
[----:B------:R-:W-:-:S05]  /*2230*/  FFMA.FTZ R13, R18, R123, R13 ;  /* 0x0000007b120d7223 */ /* 0x000fca000001000d */
[----:B------:R-:W1:Y:S01]  /*2240*/  SHFL.DOWN PT, R0, R13, 0x1, 0x1f ;  /* 0x08201f000d007f89 */ /* 0x000e6200000e0000 */
[----:B0-----:R-:W-:Y:S01]  /*2250*/  FADD.FTZ R14, R12, -R121 ;  /* 0x800000790c0e7221 */ /* 0x001fe20000010000 */
[----:B------:R-:W-:-:S03]  /*2260*/  FMUL.FTZ R16, R121, R125 ;  /* 0x0000007d79107220 */ /* 0x000fc60000410000 */
[----:B------:R-:W-:Y:S01]  /*2270*/  FMUL.FTZ R14, R14, R14 ;  /* 0x0000000e0e0e7220 */ /* 0x000fe20000410000 */
[----:B------:R-:W-:-:S03]  /*2280*/  FFMA.FTZ R121, R3, R12, R16 ;  /* 0x0000000c03797223 */ /* 0x000fc60000010010 */
[----:B------:R-:W-:Y:S01]  /*2290*/  FMUL.FTZ R14, R3, R14 ;  /* 0x0000000e030e7220 */ /* 0x000fe20000410000 */
[----:B---3--:R-:W-:Y:S01]  /*22a0*/  FMUL.FTZ R121, R2, R121 ;  /* 0x0000007902797220 */ /* 0x008fe20000410000 */
[----:B-1----:R-:W-:Y:S02]  /*22b0*/  FADD.FTZ R3, R13, R0 ;  /* 0x000000000d037221 */ /* 0x002fe40000010000 */
[----:B------:R-:W-:Y:S01]  /*22c0*/  FMUL.FTZ R14, R14, R125 ;  /* 0x0000007d0e0e7220 */ /* 0x000fe20000410000 */
[----:B------:R-:W0:Y:S02]  /*22d0*/  @!P3 LDC.64 R12, c[0x0][0x250] ;  /* 0x00009400ff0cbb82 */ /* 0x000e240000000a00 */
[----:B------:R-:W1:Y:S01]  /*22e0*/  SHFL.IDX PT, R121, R121, RZ, 0x1f ;  /* 0x00001fff79797589 */ /* 0x000e6200000e0000 */
[----:B------:R-:W-:-:S05]  /*22f0*/  FFMA.FTZ R14, R2, R14, R3 ;  /* 0x0000000e020e7223 */ /* 0x000fca0000010003 */
[----:B------:R-:W2:Y:S01]  /*2300*/  LDC R2, c[0x0][0x2d8] ;  /* 0x0000b600ff027b82 */ /* 0x000ea20000000800 */
[----:B------:R-:W2:Y:S01]  /*2310*/  SHFL.IDX PT, R123, R14, RZ, 0x1f ;  /* 0x00001fff0e7b7589 */ /* 0x000ea200000e0000 */
[----:B0-----:R-:W-:-:S04]  /*2320*/  @!P3 IMAD.WIDE R12, R80, 0x4, R12 ;  /* 0x00000004500cb825 */ /* 0x001fc800078e020c */
[C---:B-1----:R-:W-:Y:S01]  /*2330*/  FMUL.FTZ R0, R121.reuse, R121 ;  /* 0x0000007979007220 */ /* 0x042fe20000410000 */
[----:B------:R-:W-:Y:S01]  /*2340*/  FSEL R16, R121, RZ, !P4 ;  /* 0x000000ff79107208 */ /* 0x000fe20006000000 */
[----:B------:R0:W-:Y:S03]  /*2350*/  @!P3 STG.E desc[UR4][R12.64], R121 ;  /* 0x000000790c00b986 */ /* 0x0001e6000c101904 */
[----:B------:R-:W-:Y:S01]  /*2360*/  FSEL R3, R0, RZ, P4 ;  /* 0x000000ff00037208 */ /* 0x000fe20002000000 */
[C---:B------:R-:W-:Y:S01]  /*2370*/  FADD.FTZ R20, -R16.reuse, R23 ;  /* 0x0000001710147221 */ /* 0x040fe20000010100 */
[----:B--2---:R-:W-:Y:S01]  /*2380*/  FFMA.FTZ R0, R123, UR8, R2 ;  /* 0x000000087b007c23 */ /* 0x004fe20008010002 */
[C---:B------:R-:W-:Y:S01]  /*2390*/  FADD.FTZ R18, -R16.reuse, R81 ;  /* 0x0000005110127221 */ /* 0x040fe20000010100 */
[C---:B------:R-:W-:Y:S01]  /*23a0*/  FADD.FTZ R22, -R16.reuse, R85 ;  /* 0x0000005510167221 */ /* 0x040fe20000010100 */
[----:B------:R-:W-:Y:S01]  /*23b0*/  FADD.FTZ R26, -R16, R89 ;  /* 0x00000059101a7221 */ /* 0x000fe20000010100 */
[----:B------:R-:W-:Y:S01]  /*23c0*/  FADD.FTZ R0, R0, R3 ;  /* 0x0000000300007221 */ /* 0x000fe20000010000 */
[C---:B------:R-:W-:Y:S01]  /*23d0*/  FADD.FTZ R24, -R16.reuse, R83 ;  /* 0x0000005310187221 */ /* 0x040fe20000010100 */
[----:B------:R-:W1:Y:S01]  /*23e0*/  @!P3 LDC.64 R2, c[0x0][0x258] ;  /* 0x00009600ff02bb82 */ /* 0x000e620000000a00 */
[C---:B------:R-:W-:Y:S01]  /*23f0*/  FADD.FTZ R84, -R16.reuse, R93 ;  /* 0x0000005d10547221 */ /* 0x040fe20000010100 */
[----:B------:R-:W2:Y:S01]  /*2400*/  MUFU.RSQ R23, R0 ;  /* 0x0000000000177308 */ /* 0x000ea20000001400 */
[C---:B------:R-:W-:Y:S01]  /*2410*/  FADD.FTZ R86, -R16.reuse, R91 ;  /* 0x0000005b10567221 */ /* 0x040fe20000010100 */
        /* <DEDUP_REMOVED lines=16> */
[----:B------:R-:W-:Y:S01]  /*2520*/  FADD.FTZ R118, -R16, R119 ;  /* 0x0000007710767221 */ /* 0x000fe20000010100 */
[C---:B--2---:R-:W-:Y:S01]  /*2530*/  FMUL.FTZ R14, R23.reuse, R20 ;  /* 0x00000014170e7220 */ /* 0x044fe20000410000 */
[C---:B------:R-:W-:Y:S01]  /*2540*/  FMUL.FTZ R18, R23.reuse, R18 ;  /* 0x0000001217127220 */ /* 0x040fe20000410000 */
        /* <DEDUP_REMOVED lines=9> */
[----:B0-----:R-:W-:Y:S01]  /*25e0*/  FFMA.FTZ R12, R18, R46, R29 ;  /* 0x0000002e120c7223 */ /* 0x001fe2000001001d */
[----:B------:R-:W-:Y:S01]  /*25f0*/  FFMA.FTZ R13, R15, R45, R30 ;  /* 0x0000002d0f0d7223 */ /* 0x000fe2000001001e */
[----:B------:R-:W-:Y:S01]  /*2600*/  FFMA.FTZ R14, R16, R48, R31 ;  /* 0x00000030100e7223 */ /* 0x000fe2000001001f */
[----:B-1----:R-:W-:-:S04]  /*2610*/  @!P3 IMAD.WIDE R2, R80, 0x4, R2 ;  /* 0x000000045002b825 */ /* 0x002fc800078e0202 */
[----:B------:R-:W-:Y:S01]  /*2620*/  FFMA.FTZ R15, R83, R47, R32 ;  /* 0x0000002f530f7223 */ /* 0x000fe20000010020 */
[----:B------:R-:W-:Y:S01]  /*2630*/  FFMA.FTZ R18, R85, R75, R58 ;  /* 0x0000004b55127223 */ /* 0x000fe2000001003a */
[----:B------:R-:W-:Y:S01]  /*2640*/  FFMA.FTZ R16, R19, R73, R56 ;  /* 0x0000004913107223 */ /* 0x000fe20000010038 */
[----:B------:R-:W-:Y:S01]  /*2650*/  FFMA.FTZ R83, R82, R74, R57 ;  /* 0x0000004a52537223 */ /* 0x000fe20000010039 */
[----:B------:R-:W-:Y:S01]  /*2660*/  FFMA.FTZ R19, R91, R51, R36 ;  /* 0x000000335b137223 */ /* 0x000fe20000010024 */
[----:B------:R-:W-:Y:S01]  /*2670*/  FFMA.FTZ R22, R93, R79, R62 ;  /* 0x0000004f5d167223 */ /* 0x000fe2000001003e */
        /* <DEDUP_REMOVED lines=14> */
[----:B------:R0:W-:Y:S01]  /*2760*/  @!P3 STG.E desc[UR4][R2.64], R23 ;  /* 0x000000170200b986 */ /* 0x0001e2000c101904 */
[----:B------:R-:W-:Y:S01]  /*2770*/  F2FP.BF16.F32.PACK_AB R15, R18, R15 ;  /* 0x0000000f120f723e */ /* 0x000fe200000010ff */
[----:B------:R-:W-:Y:S01]  /*2780*/  FFMA.FTZ R18, R96, R52, R35 ;  /* 0x0000003460127223 */ /* 0x000fe20000010023 */
[----:B------:R-:W-:Y:S01]  /*2790*/  F2FP.BF16.F32.PACK_AB R12, R17, R12 ;  /* 0x0000000c110c723e */ /* 0x000fe200000010ff */
[----:B------:R-:W-:Y:S01]  /*27a0*/  FFMA.FTZ R17, R87, R49, R34 ;  /* 0x0000003157117223 */ /* 0x000fe20000010022 */
[----:B------:R-:W-:Y:S01]  /*27b0*/  F2FP.BF16.F32.PACK_AB R14, R83, R14 ;  /* 0x0000000e530e723e */ /* 0x000fe200000010ff */
[----:B------:R-:W-:Y:S01]  /*27c0*/  FFMA.FTZ R95, R95, R43, R40 ;  /* 0x0000002b5f5f7223 */ /* 0x000fe20000010028 */
[----:B------:R-:W-:Y:S01]  /*27d0*/  F2FP.BF16.F32.PACK_AB R19, R22, R19 ;  /* 0x000000131613723e */ /* 0x000fe200000010ff */
[----:B------:R-:W-:Y:S01]  /*27e0*/  FFMA.FTZ R22, R42, R112, R39 ;  /* 0x000000702a167223 */ /* 0x000fe20000010027 */
[----:B------:R-:W-:Y:S01]  /*27f0*/  FFMA.FTZ R24, R97, R71, R66 ;  /* 0x0000004761187223 */ /* 0x000fe20000010042 */
[----:B------:R-:W-:Y:S01]  /*2800*/  FFMA.FTZ R83, R68, R114, R65 ;  /* 0x0000007244537223 */ /* 0x000fe20000010041 */
[----:B------:R-:W-:Y:S01]  /*2810*/  F2FP.BF16.F32.PACK_AB R13, R16, R13 ;  /* 0x0000000d100d723e */ /* 0x000fe200000010ff */
[----:B0-----:R-:W-:Y:S01]  /*2820*/  FFMA.FTZ R2, R89, R77, R60 ;  /* 0x0000004d59027223 */ /* 0x001fe2000001003c */
[----:B------:R-:W-:Y:S01]  /*2830*/  FFMA.FTZ R23, R98, R78, R61 ;  /* 0x0000004e62177223 */ /* 0x000fe2000001003d */
[----:B------:R-:W-:Y:S01]  /*2840*/  FFMA.FTZ R16, R88, R50, R33 ;  /* 0x0000003258107223 */ /* 0x000fe20000010021 */
[----:B------:R-:W-:Y:S01]  /*2850*/  FFMA.FTZ R3, R90, R76, R59 ;  /* 0x0000004c5a037223 */ /* 0x000fe2000001003b */
        /* <DEDUP_REMOVED lines=8> */
[----:B------:R-:W-:-:S02]  /*28e0*/  LEA R2, P3, R21, UR10, 0x4 ;  /* 0x0000000a15027c11 */ /* 0x000fc4000f8620ff */
[----:B------:R-:W-:Y:S02]  /*28f0*/  LEA R24, P5, R25, UR10, 0x4 ;  /* 0x0000000a19187c11 */ /* 0x000fe4000f8a20ff */
[----:B------:R-:W-:Y:S02]  /*2900*/  LEA R26, P6, R27, UR10, 0x4 ;  /* 0x0000000a1b1a7c11 */ /* 0x000fe4000f8c20ff */
[----:B------:R-:W-:Y:S02]  /*2910*/  F2FP.BF16.F32.PACK_AB R16, R3, R16 ;  /* 0x000000100310723e */ /* 0x000fe400000010ff */
[----:B------:R-:W-:Y:S02]  /*2920*/  LEA.HI.X R3, R21, UR11, RZ, 0x4, P3 ;  /* 0x0000000b15037c11 */ /* 0x000fe400098f24ff */
[----:B------:R-:W-:Y:S02]  /*2930*/  LEA.HI.X R25, R25, UR11, RZ, 0x4, P5 ;  /* 0x0000000b19197c11 */ /* 0x000fe4000a8f24ff */
[----:B------:R-:W-:Y:S01]  /*2940*/  F2FP.BF16.F32.PACK_AB R21, R83, R82 ;  /* 0x000000525315723e */ /* 0x000fe200000010ff */
[----:B------:R0:W-:Y:S01]  /*2950*/  STG.E.128 desc[UR4][R2.64], R12 ;  /* 0x0000000c02007986 */ /* 0x0001e2000c101d04 */
[----:B------:R-:W-:-:S02]  /*2960*/  F2FP.BF16.F32.PACK_AB R20, R81, R0 ;  /* 0x000000005114723e */ /* 0x000fc400000010ff */
[----:B------:R-:W-:Y:S01]  /*2970*/  LEA.HI.X R27, R27, UR11, RZ, 0x4, P6 ;  /* 0x0000000b1b1b7c11 */ /* 0x000fe2000b0f24ff */
[----:B------:R0:W-:Y:S01]  /*2980*/  STG.E.128 desc[UR4][R24.64], R16 ;  /* 0x0000001018007986 */ /* 0x0001e2000c101d04 */
[----:B------:R-:W-:Y:S02]  /*2990*/  IADD3 R80, R80, UR12, RZ ;  /* 0x0000000c50507c10 */ /* 0x000fe4000fffe0ff */
[----:B------:R-:W-:Y:S01]  /*29a0*/  SEL R82, RZ, 0x1, P2 ;  /* 0x00000001ff527807 */ /* 0x000fe20001000000 */
[----:B------:R0:W-:Y:S01]  /*29b0*/  STG.E.128 desc[UR4][R26.64], R20 ;  /* 0x000000141a007986 */ /* 0x0001e2000c101d04 */
[----:B------:R-:W-:-:S13]  /*29c0*/  ISETP.GE.AND P3, PT, R80, UR13, PT ;  /* 0x0000000d50007c0c */ /* 0x000fda000bf66270 */
[----:B------:R-:W-:Y:S05]  /*29d0*/  @!P3 BRA `(.L_x_177) ;  /* 0xffffffdc006cb947 */ /* 0x000fea000383ffff */
[----:B------:R-:W-:Y:S05]  /*29e0*/  EXIT ;  /* 0x000000000000794d */ /* 0x000fea0003800000 */
.L_x_176:
[----:B------:R-:W-:Y:S01]  /*29f0*/  HFMA2.MMA R22, -RZ, RZ, 0, 5.9604644775390625e-08 ;  /* 0x00000001ff167435 */ /* 0x000fe200000001ff */
[----:B------:R-:W-:Y:S02]  /*2a00*/  MOV R123, R0 ;  /* 0x00000000007b7202 */ /* 0x000fe40000000f00 */
[----:B------:R-:W-:Y:S02]  /*2a10*/  MOV R125, 0x1f ;  /* 0x0000001f007d7802 */ /* 0x000fe40000000f00 */
[----:B------:R-:W-:-:S07]  /*2a20*/  MOV R18, 0xffffffff ;  /* 0xffffffff00127802 */ /* 0x000fce0000000f00 */
[----:B-----5:R-:W-:Y:S05]  /*2a30*/  WARPSYNC.COLLECTIVE R18, `(.L_x_178) ;  /* 0x0000000012087348 */ /* 0x020fea0003c00000 */
[----:B------:R0:W1:Y:S02]  /*2a40*/  SHFL.BFLY P5, R20, R123, R22, R125 ;  /* 0x0c0000167b147389 */ /* 0x00006400000a007d */
[----:B01---5:R-:W-:Y:S01]  /*2a50*/  ENDCOLLECTIVE ;  /* 0x000000000000791b */ /* 0x023fe20003800000 */
.L_x_178:
[----:B------:R-:W-:Y:S01]  /*2a60*/  HFMA2.MMA R22, -RZ, RZ, 0, 1.1920928955078125e-07 ;  /* 0x00000002ff167435 */ /* 0x000fe200000001ff */
[----:B------:R-:W-:-:S05]  /*2a70*/  MOV R3, R20 ;  /* 0x0000001400037202 */ /* 0x000fca0000000f00 */
[----:B------:R-:W-:-:S04]  /*2a80*/  FADD.FTZ R3, R0, R3 ;  /* 0x0000000300037221 */ /* 0x000fc80000010000 */
[----:B------:R-:W-:-:S07]  /*2a90*/  IMAD.MOV.U32 R123, RZ, RZ, R3 ;  /* 0x000000ffff7b7224 */ /* 0x000fce00078e0003 */
[----:B------:R-:W-:Y:S05]  /*2aa0*/  WARPSYNC.COLLECTIVE R18, `(.L_x_179) ;  /* 0x0000000012087348 */ /* 0x000fea0003c00000 */
[----:B------:R0:W1:Y:S02]  /*2ab0*/  SHFL.BFLY P5, R20, R123, R22, R125 ;  /* 0x0c0000167b147389 */ /* 0x00006400000a007d */
[----:B01----:R-:W-:Y:S01]  /*2ac0*/  ENDCOLLECTIVE ;  /* 0x000000000000791b */ /* 0x003fe20003800000 */
.L_x_179:
[----:B------:R-:W-:Y:S01]  /*2ad0*/  HFMA2.MMA R22, -RZ, RZ, 0, 2.384185791015625e-07 ;  /* 0x00000004ff167435 */ /* 0x000fe200000001ff */
[----:B------:R-:W-:-:S05]  /*2ae0*/  MOV R2, R20 ;  /* 0x0000001400027202 */ /* 0x000fca0000000f00 */
[----:B------:R-:W-:-:S05]  /*2af0*/  FADD.FTZ R13, R3, R2 ;  /* 0x00000002030d7221 */ /* 0x000fca0000010000 */
[----:B------:R-:W-:-:S07]  /*2b00*/  MOV R123, R13 ;  /* 0x0000000d007b7202 */ /* 0x000fce0000000f00 */
[----:B------:R-:W-:Y:S05]  /*2b10*/  WARPSYNC.COLLECTIVE R18, `(.L_x_180) ;  /* 0x0000000012087348 */ /* 0x000fea0003c00000 */
[----:B------:R0:W1:Y:S02]  /*2b20*/  SHFL.BFLY P5, R20, R123, R22, R125 ;  /* 0x0c0000167b147389 */ /* 0x00006400000a007d */
[----:B01----:R-:W-:Y:S01]  /*2b30*/  ENDCOLLECTIVE ;  /* 0x000000000000791b */ /* 0x003fe20003800000 */
.L_x_180:
[----:B------:R-:W-:Y:S01]  /*2b40*/  HFMA2.MMA R22, -RZ, RZ, 0, 4.76837158203125e-07 ;  /* 0x00000008ff167435 */ /* 0x000fe200000001ff */
[----:B------:R-:W-:-:S05]  /*2b50*/  MOV R2, R20 ;  /* 0x0000001400027202 */ /* 0x000fca0000000f00 */
[----:B------:R-:W-:-:S05]  /*2b60*/  FADD.FTZ R14, R13, R2 ;  /* 0x000000020d0e7221 */ /* 0x000fca0000010000 */
[----:B------:R-:W-:-:S07]  /*2b70*/  MOV R123, R14 ;  /* 0x0000000e007b7202 */ /* 0x000fce0000000f00 */
[----:B------:R-:W-:Y:S05]  /*2b80*/  WARPSYNC.COLLECTIVE R18, `(.L_x_181) ;  /* 0x0000000012087348 */ /* 0x000fea0003c00000 */
[----:B------:R0:W1:Y:S02]  /*2b90*/  SHFL.BFLY P5, R20, R123, R22, R125 ;  /* 0x0c0000167b147389 */ /* 0x00006400000a007d */
[----:B01----:R-:W-:Y:S01]  /*2ba0*/  ENDCOLLECTIVE ;  /* 0x000000000000791b */ /* 0x003fe20003800000 */
.L_x_181:
[----:B------:R-:W-:Y:S01]  /*2bb0*/  HFMA2.MMA R22, -RZ, RZ, 0, 9.5367431640625e-07 ;  /* 0x00000010ff167435 */ /* 0x000fe200000001ff */
[----:B------:R-:W-:-:S05]  /*2bc0*/  MOV R121, R20 ;  /* 0x0000001400797202 */ /* 0x000fca0000000f00 */
[----:B------:R-:W-:-:S04]  /*2bd0*/  FADD.FTZ R121, R14, R121 ;  /* 0x000000790e797221 */ /* 0x000fc80000010000 */
[----:B------:R-:W-:-:S07]  /*2be0*/  IMAD.MOV.U32 R123, RZ, RZ, R121 ;  /* 0x000000ffff7b7224 */ /* 0x000fce00078e0079 */
[----:B------:R-:W-:Y:S05]  /*2bf0*/  WARPSYNC.COLLECTIVE R18, `(.L_x_182) ;  /* 0x0000000012087348 */ /* 0x000fea0003c00000 */
[----:B------:R0:W1:Y:S02]  /*2c00*/  SHFL.BFLY P5, R20, R123, R22, R125 ;  /* 0x0c0000167b147389 */ /* 0x00006400000a007d */
[----:B01----:R-:W-:Y:S01]  /*2c10*/  ENDCOLLECTIVE ;  /* 0x000000000000791b */ /* 0x003fe20003800000 */
.L_x_182:
[----:B------:R-:W-:Y:S01]  /*2c20*/  HFMA2.MMA R22, -RZ, RZ, 0, 5.9604644775390625e-08 ;  /* 0x00000001ff167435 */ /* 0x000fe200000001ff */
[----:B------:R-:W-:-:S05]  /*2c30*/  MOV R2, R20 ;  /* 0x0000001400027202 */ /* 0x000fca0000000f00 */
[----:B------:R-:W-:-:S04]  /*2c40*/  FADD.FTZ R2, R121, R2 ;  /* 0x0000000279027221 */ /* 0x000fc80000010000 */
[----:B------:R-:W-:-:S04]  /*2c50*/  FMUL.FTZ R2, R2, 0.001302083372138440609 ;  /* 0x3aaaaaab02027820 */ /* 0x000fc80000410000 */
[C---:B------:R-:W-:Y:S01]  /*2c60*/  FADD.FTZ R0, -R2.reuse, R81 ;  /* 0x0000005102007221 */ /* 0x040fe20000010100 */
[C---:B------:R-:W-:Y:S01]  /*2c70*/  FADD.FTZ R3, -R2.reuse, R23 ;  /* 0x0000001702037221 */ /* 0x040fe20000010100 */
[----:B------:R-:W-:Y:S02]  /*2c80*/  FADD.FTZ R13, -R2, R85 ;  /* 0x00000055020d7221 */ /* 0x000fe40000010100 */
[----:B------:R-:W-:-:S04]  /*2c90*/  FFMA.FTZ R0, R0, R0, RZ ;  /* 0x0000000000007223 */ /* 0x000fc800000100ff */
        /* <DEDUP_REMOVED lines=44> */
[----:B------:R-:W-:-:S07]  /*2f60*/  MOV R123, R0 ;  /* 0x00000000007b7202 */ /* 0x000fce0000000f00 */
[----:B------:R-:W-:Y:S05]  /*2f70*/  WARPSYNC.COLLECTIVE R18, `(.L_x_183) ;  /* 0x0000000012087348 */ /* 0x000fea0003c00000 */
[----:B------:R0:W1:Y:S02]  /*2f80*/  SHFL.BFLY P5, R20, R123, R22, R125 ;  /* 0x0c0000167b147389 */ /* 0x00006400000a007d */
[----:B01----:R-:W-:Y:S01]  /*2f90*/  ENDCOLLECTIVE ;  /* 0x000000000000791b */ /* 0x003fe20003800000 */
.L_x_183:
[----:B------:R-:W-:Y:S01]  /*2fa0*/  HFMA2.MMA R22, -RZ, RZ, 0, 1.1920928955078125e-07 ;  /* 0x00000002ff167435 */ /* 0x000fe200000001ff */
[----:B------:R-:W-:-:S05]  /*2fb0*/  MOV R3, R20 ;  /* 0x0000001400037202 */ /* 0x000fca0000000f00 */
[----:B------:R-:W-:-:S05]  /*2fc0*/  FADD.FTZ R3, R0, R3 ;  /* 0x0000000300037221 */ /* 0x000fca0000010000 */
[----:B------:R-:W-:-:S07]  /*2fd0*/  MOV R123, R3 ;  /* 0x00000003007b7202 */ /* 0x000fce0000000f00 */
[----:B------:R-:W-:Y:S05]  /*2fe0*/  WARPSYNC.COLLECTIVE R18, `(.L_x_184) ;  /* 0x0000000012087348 */ /* 0x000fea0003c00000 */
[----:B------:R0:W1:Y:S02]  /*2ff0*/  SHFL.BFLY P5, R20, R123, R22, R125 ;  /* 0x0c0000167b147389 */ /* 0x00006400000a007d */
[----:B01----:R-:W-:Y:S01]  /*3000*/  ENDCOLLECTIVE ;  /* 0x000000000000791b */ /* 0x003fe20003800000 */
.L_x_184:
[----:B------:R-:W-:Y:S01]  /*3010*/  HFMA2.MMA R22, -RZ, RZ, 0, 2.384185791015625e-07 ;  /* 0x00000004ff167435 */ /* 0x000fe200000001ff */
[----:B------:R-:W-:-:S05]  /*3020*/  MOV R14, R20 ;  /* 0x00000014000e7202 */ /* 0x000fca0000000f00 */
[----:B------:R-:W-:-:S04]  /*3030*/  FADD.FTZ R14, R3, R14 ;  /* 0x0000000e030e7221 */ /* 0x000fc80000010000 */
[----:B------:R-:W-:-:S07]  /*3040*/  IMAD.MOV.U32 R123, RZ, RZ, R14 ;  /* 0x000000ffff7b7224 */ /* 0x000fce00078e000e */
[----:B------:R-:W-:Y:S05]  /*3050*/  WARPSYNC.COLLECTIVE R18, `(.L_x_185) ;  /* 0x0000000012087348 */ /* 0x000fea0003c00000 */
[----:B------:R0:W1:Y:S02]  /*3060*/  SHFL.BFLY P5, R20, R123, R22, R125 ;  /* 0x0c0000167b147389 */ /* 0x00006400000a007d */
[----:B01----:R-:W-:Y:S01]  /*3070*/  ENDCOLLECTIVE ;  /* 0x000000000000791b */ /* 0x003fe20003800000 */
.L_x_185:
[----:B------:R-:W-:Y:S01]  /*3080*/  HFMA2.MMA R22, -RZ, RZ, 0, 4.76837158203125e-07 ;  /* 0x00000008ff167435 */ /* 0x000fe200000001ff */
[----:B------:R-:W-:-:S05]  /*3090*/  MOV R13, R20 ;  /* 0x00000014000d7202 */ /* 0x000fca0000000f00 */
[----:B------:R-:W-:-:S05]  /*30a0*/  FADD.FTZ R13, R14, R13 ;  /* 0x0000000d0e0d7221 */ /* 0x000fca0000010000 */
[----:B------:R-:W-:-:S07]  /*30b0*/  MOV R123, R13 ;  /* 0x0000000d007b7202 */ /* 0x000fce0000000f00 */
[----:B------:R-:W-:Y:S05]  /*30c0*/  WARPSYNC.COLLECTIVE R18, `(.L_x_186) ;  /* 0x0000000012087348 */ /* 0x000fea0003c00000 */
[----:B------:R0:W1:Y:S02]  /*30d0*/  SHFL.BFLY P5, R20, R123, R22, R125 ;  /* 0x0c0000167b147389 */ /* 0x00006400000a007d */
[----:B01----:R-:W-:Y:S01]  /*30e0*/  ENDCOLLECTIVE ;  /* 0x000000000000791b */ /* 0x003fe20003800000 */
.L_x_186:
[----:B------:R-:W-:Y:S01]  /*30f0*/  HFMA2.MMA R22, -RZ, RZ, 0, 9.5367431640625e-07 ;  /* 0x00000010ff167435 */ /* 0x000fe200000001ff */
[----:B------:R-:W-:-:S05]  /*3100*/  MOV R16, R20 ;  /* 0x0000001400107202 */ /* 0x000fca0000000f00 */
[----:B------:R-:W-:-:S05]  /*3110*/  FADD.FTZ R16, R13, R16 ;  /* 0x000000100d107221 */ /* 0x000fca0000010000 */
[----:B------:R-:W-:-:S07]  /*3120*/  MOV R123, R16 ;  /* 0x00000010007b7202 */ /* 0x000fce0000000f00 */
[----:B------:R-:W-:Y:S05]  /*3130*/  WARPSYNC.COLLECTIVE R18, `(.L_x_187) ;  /* 0x0000000012087348 */ /* 0x000fea0003c00000 */
[----:B------:R0:W1:Y:S02]  /*3140*/  SHFL.BFLY P5, R20, R123, R22, R125 ;  /* 0x0c0000167b147389 */ /* 0x00006400000a007d */
[----:B01----:R-:W-:Y:S01]  /*3150*/  ENDCOLLECTIVE ;  /* 0x000000000000791b */ /* 0x003fe20003800000 */
.L_x_187:
[----:B------:R-:W-:Y:S01]  /*3160*/  MOV R121, R20 ;  /* 0x0000001400797202 */ /* 0x000fe20000000f00 */
[----:B------:R-:W-:Y:S06]  /*3170*/  BRA `(.L_x_188) ;  /* 0xffffffec00847947 */ /* 0x000fec000383ffff */
.L_x_189:
        /* <DEDUP_REMOVED lines=16> */
.L_x_23209:


//--------------------- .text._ZN10layer_norm13ln_fwd_kernelINS_13Kernel_traitsI13__nv_bfloat16S2_S2_S2_fjLj3072ELj1ELj1ELj4ELj16ENS_18Kernel_traits_baseILj3072ES2_S2_S2_S2_fjLj128EEEEELb0ELb0ELb1ELb0EEEvNS_9FwdParamsE --------------------------
	.section	.text._ZN10layer_norm13ln_fwd_kernelINS_13Kernel_traitsI13__nv_bfloat16S2_S2_S2_fjLj3072ELj1ELj1ELj4ELj16ENS_18Kernel_traits_baseILj3072ES2_S2_S2_S2_fjLj128EEEEELb0ELb0ELb1ELb0EEEvNS_9FwdParamsE,"ax",@progbits
	.align	128
        .global         _ZN10layer_norm13ln_fwd_kernelINS_13Kernel_traitsI13__nv_bfloat16S2_S2_S2_fjLj3072ELj1ELj1ELj4ELj16ENS_18Kernel_traits_baseILj3072ES2_S2_S2_S2_fjLj128EEEEELb0ELb0ELb1ELb0EEEvNS_9FwdParamsE
        .type           _ZN10layer_norm13ln_fwd_kernelINS_13Kernel_traitsI13__nv_bfloat16S2_S2_S2_fjLj3072ELj1ELj1ELj4ELj16ENS_18Kernel_traits_baseILj3072ES2_S2_S2_S2_fjLj128EEEEELb0ELb0ELb1ELb0EEEvNS_9FwdParamsE,@function
        .size           _ZN10layer_norm13ln_fwd_kernelINS_13Kernel_traitsI13__nv_bfloat16S2_S2_S2_fjLj3072ELj1ELj1ELj4ELj16ENS_18Kernel_traits_baseILj3072ES2_S2_S2_S2_fjLj128EEEEELb0ELb0ELb1ELb0EEEvNS_9FwdParamsE,(.L_x_23210 - _ZN10layer_norm13ln_fwd_kernelINS_13Kernel_traitsI13__nv_bfloat16S2_S2_S2_fjLj3072ELj1ELj1ELj4ELj16ENS_18Kernel_traits_baseILj3072ES2_S2_S2_S2_fjLj128EEEEELb0ELb0ELb1ELb0EEEvNS_9FwdParamsE)
        .other          _ZN10layer_norm13ln_fwd_kernelINS_13Kernel_traitsI13__nv_bfloat16S2_S2_S2_fjLj3072ELj1ELj1ELj4ELj16ENS_18Kernel_traits_baseILj3072ES2_S2_S2_S2_fjLj128EEEEELb0ELb0ELb1ELb0EEEvNS_9FwdParamsE,@"STO_CUDA_ENTRY STV_DEFAULT"
_ZN10layer_norm13ln_fwd_kernelINS_13Kernel_traitsI13__nv_bfloat16S2_S2_S2_fjLj3072ELj1ELj1ELj4ELj16ENS_18Kernel_traits_baseILj3072ES2_S2_S2_S2_fjLj128EEEEELb0ELb0ELb1ELb0EEEvNS_9FwdParamsE:
.text._ZN10layer_norm13ln_fwd_kernelINS_13Kernel_traitsI13__nv_bfloat16S2_S2_S2_fjLj3072ELj1ELj1ELj4ELj16ENS_18Kernel_traits_baseILj3072ES2_S2_S2_S2_fjLj128EEEEELb0ELb0ELb1ELb0EEEvNS_9FwdParamsE:
[----:B------:R-:W-:Y:S01]  /*0000*/  LDC R1, c[0x0][0x28] ;  /* 0x00000a00ff017b82 */ /* 0x000fe20000000800 */
[----:B------:R-:W0:Y:S07]  /*0010*/  S2R R0, SR_TID.X ;  /* 0x0000000000007919 */ /* 0x000e2e0000002100 */
[----:B------:R-:W1:Y:S01]  /*0020*/  LDC R32, c[0x0][0x218] ;  /* 0x00008600ff207b82 */ /* 0x000e620000000800 */
[----:B------:R-:W-:Y:S01]  /*0030*/  ULDC.64 UR4, c[0x0][0x208] ;  /* 0x0000820000047ab9 */ /* 0x000fe20000000a00 */
[----:B------:R-:W-:Y:S01]  /*0040*/  BSSY B0, `(.L_x_190) ;  /* 0x000001b000007945 */ /* 0x000fe20003800000 */
[----:B-1----:R-:W-:-:S04]  /*0050*/  SHF.R.S32.HI R3, RZ, 0x1f, R32 ;  /* 0x0000001fff037819 */ /* 0x002fc80000011420 */
[----:B------:R-:W-:Y:S02]  /*0060*/  LEA.HI R32, R3, R32, RZ, 0x3 ;  /* 0x0000002003207211 */ /* 0x000fe400078f18ff */
[----:B0-----:R-:W-:-:S04]  /*0070*/  LOP3.LUT R2, R0, 0x7f, RZ, 0xc0, !PT ;  /* 0x0000007f00027812 */ /* 0x001fc800078ec0ff */
[----:B------:R-:W-:Y:S02]  /*0080*/  LOP3.LUT R3, R2, 0x7f, RZ, 0x3c, !PT ;  /* 0x0000007f02037812 */ /* 0x000fe400078e3cff */
[----:B------:R-:W-:Y:S02]  /*0090*/  MOV R13, R2 ;  /* 0x00000002000d7202 */ /* 0x000fe40000000f00 */
[----:B------:R-:W-:-:S04]  /*00a0*/  LEA.HI.SX32 R3, R32, R3, 0x1d ;  /* 0x0000000320037211 */ /* 0x000fc800078feaff */
[C---:B------:R-:W-:Y:S02]  /*00b0*/  LOP3.LUT P5, RZ, R3.reuse, 0xffffff80, RZ, 0xc0, !PT ;  /* 0xffffff8003ff7812 */ /* 0x040fe400078ac0ff */
[C---:B------:R-:W-:Y:S02]  /*00c0*/  ISETP.GE.U32.AND P4, PT, R3.reuse, 0x100, PT ;  /* 0x000001000300780c */ /* 0x040fe40003f86070 */
[----:B------:R-:W-:-:S09]  /*00d0*/  ISETP.GE.U32.AND P3, PT, R3, 0x180, PT ;  /* 0x000001800300780c */ /* 0x000fd20003f66070 */
        /* <DEDUP_REMOVED lines=17> */
.L_x_191:
[----:B------:R-:W-:Y:S05]  /*01f0*/  BSYNC B0 ;  /* 0x0000000000007941 */ /* 0x000fea0003800000 */
.L_x_190:
        /* <DEDUP_REMOVED lines=18> */
.L_x_193:
[----:B------:R-:W-:Y:S05]  /*0320*/  BSYNC B0 ;  /* 0x0000000000007941 */ /* 0x000fea0003800000 */
.L_x_192:
        /* <DEDUP_REMOVED lines=13> */
.L_x_195:
[----:B------:R-:W-:Y:S05]  /*0400*/  BSYNC B0 ;  /* 0x0000000000007941 */ /* 0x000fea0003800000 */
.L_x_194:
[----:B------:R-:W0:Y:S02]  /*0410*/  S2UR UR6, SR_CTAID.X ;  /* 0x00000000000679c3 */ /* 0x000e240000002500 */
[----:B0-----:R-:W-:Y:S01]  /*0420*/  LEA.HI R40, R0, UR6, RZ, 0x19 ;  /* 0x0000000600287c11 */ /* 0x001fe2000f8fc8ff */
[----:B------:R-:W-:-:S03]  /*0430*/  ULDC UR6, c[0x0][0x214] ;  /* 0x0000850000067ab9 */ /* 0x000fc60000000800 */
[----:B------:R-:W-:-:S13]  /*0440*/  ISETP.GE.AND P0, PT, R40, UR6, PT ;  /* 0x0000000628007c0c */ /* 0x000fda000bf06270 */
[----:B------:R-:W-:Y:S05]  /*0450*/  @P0 EXIT ;  /* 0x000000000000094d */ /* 0x000fea0003800000 */
[C---:B-----5:R-:W-:Y:S01]  /*0460*/  PRMT R52, R18.reuse, 0x7632, R52 ;  /* 0x0000763212347816 */ /* 0x060fe20000000034 */
[----:B------:R-:W-:Y:S01]  /*0470*/  IMAD.U32 R12, R17, 0x10000, RZ ;  /* 0x00010000110c7824 */ /* 0x000fe200078e00ff */
[----:B------:R-:W-:Y:S01]  /*0480*/  SHF.L.U32 R15, R18, 0x10, RZ ;  /* 0x00000010120f7819 */ /* 0x000fe200000006ff */
[----:B------:R-:W-:Y:S01]  /*0490*/  ULDC.U8 UR6, c[0x0][0x2a0] ;  /* 0x0000a80000067ab9 */ /* 0x000fe20000000000 */
[----:B------:R-:W-:Y:S01]  /*04a0*/  SHF.R.S32.HI R32, RZ, 0x3, R32 ;  /* 0x00000003ff207819 */ /* 0x000fe20000011420 */
[----:B------:R-:W-:Y:S01]  /*04b0*/  HFMA2.MMA R76, -RZ, RZ, 0, 5.9604644775390625e-08 ;  /* 0x00000001ff4c7435 */ /* 0x000fe200000001ff */
[C---:B------:R-:W-:Y:S01]  /*04c0*/  PRMT R50, R16.reuse, 0x7632, R50 ;  /* 0x0000763210327816 */ /* 0x040fe20000000032 */
[----:B------:R-:W-:Y:S01]  /*04d0*/  IMAD.U32 R5, R37, 0x10000, RZ ;  /* 0x0001000025057824 */ /* 0x000fe200078e00ff */
[----:B------:R-:W-:Y:S01]  /*04e0*/  SHF.L.U32 R13, R16, 0x10, RZ ;  /* 0x00000010100d7819 */ /* 0x000fe200000006ff */
[----:B------:R-:W-:Y:S01]  /*04f0*/  IMAD.U32 R16, R21, 0x10000, RZ ;  /* 0x0001000015107824 */ /* 0x000fe200078e00ff */
[----:B------:R-:W-:Y:S01]  /*0500*/  PRMT R49, R17, 0x7632, R49 ;  /* 0x0000763211317816 */ /* 0x000fe20000000031 */
[----:B------:R-:W-:Y:S01]  /*0510*/  IMAD.U32 R9, R9, 0x10000, RZ ;  /* 0x0001000009097824 */ /* 0x000fe200078e00ff */
[----:B------:R-:W-:Y:S01]  /*0520*/  PRMT R55, R23, 0x7632, R55 ;  /* 0x0000763217377816 */ /* 0x000fe20000000037 */
[----:B------:R-:W-:Y:S01]  /*0530*/  IMAD.U32 R45, R45, 0x10000, RZ ;  /* 0x000100002d2d7824 */ /* 0x000fe200078e00ff */
[----:B------:R-:W-:Y:S01]  /*0540*/  SHF.L.U32 R18, R23, 0x10, RZ ;  /* 0x0000001017127819 */ /* 0x000fe200000006ff */
[----:B------:R-:W-:Y:S01]  /*0550*/  IMAD.U32 R50, R50, 0x10000, RZ ;  /* 0x0001000032327824 */ /* 0x000fe200078e00ff */
[C---:B------:R-:W-:Y:S01]  /*0560*/  PRMT R54, R20.reuse, 0x7632, R54 ;  /* 0x0000763214367816 */ /* 0x040fe20000000036 */
[----:B------:R-:W-:Y:S01]  /*0570*/  ULDC UR8, c[0x0][0x29c] ;  /* 0x0000a70000087ab9 */ /* 0x000fe20000000800 */
[----:B------:R-:W-:Y:S01]  /*0580*/  SHF.L.U32 R17, R20, 0x10, RZ ;  /* 0x0000001014117819 */ /* 0x000fe200000006ff */
[----:B------:R-:W-:Y:S01]  /*0590*/  ULDC UR9, c[0x0][0x290] ;  /* 0x0000a40000097ab9 */ /* 0x000fe20000000800 */
[----:B------:R-:W-:Y:S01]  /*05a0*/  PRMT R53, R21, 0x7632, R53 ;  /* 0x0000763215357816 */ /* 0x000fe20000000035 */
[----:B------:R-:W-:Y:S01]  /*05b0*/  IMAD.U32 R21, R25, 0x10000, RZ ;  /* 0x0001000019157824 */ /* 0x000fe200078e00ff */
[----:B------:R-:W-:Y:S01]  /*05c0*/  SHF.L.U32 R23, R0, 0x5, RZ ;  /* 0x0000000500177819 */ /* 0x000fe200000006ff */
[----:B------:R-:W-:Y:S01]  /*05d0*/  IMAD.U32 R54, R54, 0x10000, RZ ;  /* 0x0001000036367824 */ /* 0x000fe200078e00ff */
[C---:B------:R-:W-:Y:S01]  /*05e0*/  PRMT R58, R24.reuse, 0x7632, R58 ;  /* 0x00007632183a7816 */ /* 0x040fe2000000003a */
[----:B------:R-:W-:Y:S01]  /*05f0*/  ULDC.64 UR10, c[0x0][0x210] ;  /* 0x00008400000a7ab9 */ /* 0x000fe20000000a00 */
[----:B------:R-:W-:-:S02]  /*0600*/  SHF.L.U32 R20, R24, 0x10, RZ ;  /* 0x0000001018147819 */ /* 0x000fc400000006ff */
[----:B------:R-:W-:Y:S02]  /*0610*/  PRMT R60, R25, 0x7632, R60 ;  /* 0x00007632193c7816 */ /* 0x000fe4000000003c */
[----:B------:R-:W-:Y:S02]  /*0620*/  LOP3.LUT R25, R0, 0x60, RZ, 0xc0, !PT ;  /* 0x0000006000197812 */ /* 0x000fe400078ec0ff */
[----:B------:R-:W-:Y:S02]  /*0630*/  LOP3.LUT R24, R32, 0x7f, RZ, 0xc0, !PT ;  /* 0x0000007f20187812 */ /* 0x000fe400078ec0ff */
[C---:B------:R-:W-:Y:S02]  /*0640*/  PRMT R51, R19.reuse, 0x7632, R51 ;  /* 0x0000763213337816 */ /* 0x040fe40000000033 */
[----:B------:R-:W-:Y:S02]  /*0650*/  SHF.L.U32 R14, R19, 0x10, RZ ;  /* 0x00000010130e7819 */ /* 0x000fe400000006ff */
[----:B------:R-:W-:-:S02]  /*0660*/  PRMT R56, R22, 0x7632, R56 ;  /* 0x0000763216387816 */ /* 0x000fc40000000038 */
[----:B------:R-:W-:Y:S02]  /*0670*/  SHF.L.U32 R19, R22, 0x10, RZ ;  /* 0x0000001016137819 */ /* 0x000fe400000006ff */
[----:B------:R-:W-:Y:S02]  /*0680*/  LOP3.LUT R33, R23, 0x3e0, RZ, 0xc0, !PT ;  /* 0x000003e017217812 */ /* 0x000fe400078ec0ff */
[C---:B------:R-:W-:Y:S02]  /*0690*/  PRMT R62, R26.reuse, 0x7632, R62 ;  /* 0x000076321a3e7816 */ /* 0x040fe4000000003e */
[----:B------:R-:W-:Y:S02]  /*06a0*/  SHF.L.U32 R22, R26, 0x10, RZ ;  /* 0x000000101a167819 */ /* 0x000fe400000006ff */
[----:B------:R-:W-:Y:S01]  /*06b0*/  VIADDMNMX R26, R24, -R25, RZ, !PT ;  /* 0x80000019181a7246 */ /* 0x000fe200078001ff */
[----:B------:R-:W-:Y:S01]  /*06c0*/  IMAD.U32 R25, R28, 0x10000, RZ ;  /* 0x000100001c197824 */ /* 0x000fe200078e00ff */
[----:B------:R-:W-:-:S02]  /*06d0*/  SHF.R.U32.HI R32, RZ, 0x2, R32 ;  /* 0x00000002ff207819 */ /* 0x000fc40000011620 */
[----:B------:R-:W-:Y:S02]  /*06e0*/  VIADDMNMX R33, R24, -R33, RZ, !PT ;  /* 0x8000002118217246 */ /* 0x000fe400078001ff */
[----:B------:R-:W-:Y:S02]  /*06f0*/  PRMT R59, R28, 0x7632, R59 ;  /* 0x000076321c3b7816 */ /* 0x000fe4000000003b */
[C---:B------:R-:W-:Y:S02]  /*0700*/  PRMT R61, R29.reuse, 0x7632, R61 ;  /* 0x000076321d3d7816 */ /* 0x040fe4000000003d */
[----:B------:R-:W-:Y:S01]  /*0710*/  SHF.L.U32 R24, R29, 0x10, RZ ;  /* 0x000000101d187819 */ /* 0x000fe200000006ff */
[----:B------:R-:W-:Y:S01]  /*0720*/  IMAD.U32 R59, R59, 0x10000, RZ ;  /* 0x000100003b3b7824 */ /* 0x000fe200078e00ff */
[----:B------:R-:W-:Y:S02]  /*0730*/  LOP3.LUT R29, R32, 0x3fffffe0, RZ, 0xc0, !PT ;  /* 0x3fffffe0201d7812 */ /* 0x000fe400078ec0ff */
[----:B------:R-:W-:-:S02]  /*0740*/  VIMNMX R28, R26, 0x20, PT ;  /* 0x000000201a1c7848 */ /* 0x000fc40003fe0100 */
[C---:B------:R-:W-:Y:S02]  /*0750*/  PRMT R64, R27.reuse, 0x7632, R64 ;  /* 0x000076321b407816 */ /* 0x040fe40000000040 */
[----:B------:R-:W-:Y:S02]  /*0760*/  IADD3 R28, R28, R29, RZ ;  /* 0x0000001d1c1c7210 */ /* 0x000fe40007ffe0ff */
[----:B------:R-:W-:Y:S01]  /*0770*/  SHF.L.U32 R23, R27, 0x10, RZ ;  /* 0x000000101b177819 */ /* 0x000fe200000006ff */
[----:B------:R-:W-:Y:S01]  /*0780*/  IMAD.U32 R64, R64, 0x10000, RZ ;  /* 0x0001000040407824 */ /* 0x000fe200078e00ff */
[----:B------:R-:W-:Y:S02]  /*0790*/  SHF.L.U32 R28, R28, 0x3, RZ ;  /* 0x000000031c1c7819 */ /* 0x000fe400000006ff */
[----:B------:R-:W-:Y:S02]  /*07a0*/  PRMT R63, R30, 0x7632, R63 ;  /* 0x000076321e3f7816 */ /* 0x000fe4000000003f */
[----:B------:R-:W-:-:S02]  /*07b0*/  I2FP.F32.U32 R28, R28 ;  /* 0x0000001c001c7245 */ /* 0x000fc40000201000 */
[----:B------:R-:W-:Y:S02]  /*07c0*/  SHF.L.U32 R27, R30, 0x10, RZ ;  /* 0x000000101e1b7819 */ /* 0x000fe400000006ff */
[----:B------:R0:W1:Y:S01]  /*07d0*/  MUFU.RCP R57, R28 ;  /* 0x0000001c00397308 */ /* 0x0000620000001000 */
[----:B------:R-:W-:Y:S02]  /*07e0*/  VIMNMX R30, R33, 0x20, PT ;  /* 0x00000020211e7848 */ /* 0x000fe40003fe0100 */
[----:B------:R-:W-:Y:S02]  /*07f0*/  PRMT R65, R31, 0x7632, R65 ;  /* 0x000076321f417816 */ /* 0x000fe40000000041 */
[----:B------:R-:W-:Y:S01]  /*0800*/  ISETP.NE.AND P0, PT, RZ, UR6, PT ;  /* 0x00000006ff007c0c */ /* 0x000fe2000bf05270 */
[----:B------:R-:W-:Y:S01]  /*0810*/  IMAD.IADD R30, R29, 0x1, R30 ;  /* 0x000000011d1e7824 */ /* 0x000fe200078e021e */
[----:B------:R-:W-:Y:S01]  /*0820*/  SHF.L.U32 R4, R36, 0x10, RZ ;  /* 0x0000001024047819 */ /* 0x000fe200000006ff */
[----:B------:R-:W-:Y:S01]  /*0830*/  ULDC.64 UR6, c[0x0][0x230] ;  /* 0x00008c0000067ab9 */ /* 0x000fe20000000a00 */
        /* <DEDUP_REMOVED lines=26> */
[----:B01----:R-:W-:-:S07]  /*09e0*/  SHF.L.U32 R66, R30, 0x3, RZ ;  /* 0x000000031e427819 */ /* 0x003fce00000006ff */
.L_x_281:
[----:B012---:R-:W0:Y:S08]  /*09f0*/  LDC.64 R36, c[0x0][0x280] ;  /* 0x0000a000ff247b82 */ /* 0x007e300000000a00 */
[----:B------:R-:W1:Y:S01]  /*0a00*/  LDC R117, c[0x0][0x218] ;  /* 0x00008600ff757b82 */ /* 0x000e620000000800 */
[----:B0-----:R-:W-:-:S07]  /*0a10*/  IMAD.WIDE R38, R40, 0x4, R36 ;  /* 0x0000000428267825 */ /* 0x001fce00078e0224 */
[----:B------:R-:W0:Y:S01]  /*0a20*/  LDC.64 R36, c[0x0][0x288] ;  /* 0x0000a200ff247b82 */ /* 0x000e220000000a00 */
[----:B------:R-:W2:Y:S01]  /*0a30*/  LDG.E R78, desc[UR4][R38.64] ;  /* 0x00000004264e7981 */ /* 0x000ea2000c1e1900 */
[----:B0-----:R-:W-:-:S05]  /*0a40*/  IMAD.WIDE R36, R40, 0x4, R36 ;  /* 0x0000000428247825 */ /* 0x001fca00078e0224 */
[----:B------:R0:W5:Y:S01]  /*0a50*/  LDG.E R72, desc[UR4][R36.64] ;  /* 0x0000000424487981 */ /* 0x000162000c1e1900 */
[----:B------:R-:W-:Y:S01]  /*0a60*/  BSSY B0, `(.L_x_196) ;  /* 0x0000084000007945 */ /* 0x000fe20003800000 */
[----:B------:R-:W-:Y:S02]  /*0a70*/  MOV R121, RZ ;  /* 0x000000ff00797202 */ /* 0x000fe40000000f00 */
[----:B--2---:R-:W-:-:S13]  /*0a80*/  ISETP.GE.AND P1, PT, R78, 0x1, PT ;  /* 0x000000014e00780c */ /* 0x004fda0003f26270 */
[----:B------:R-:W-:-:S05]  /*0a90*/  @P1 IADD3 R68, R78, -0x1, RZ ;  /* 0xffffffff4e441810 */ /* 0x000fca0007ffe0ff */
[-C--:B-1----:R-:W-:Y:S02]  /*0aa0*/  @P1 IMAD R74, R68, R117.reuse, RZ ;  /* 0x00000075444a1224 */ /* 0x082fe400078e02ff */
[----:B------:R-:W-:-:S03]  /*0ab0*/  IMAD R68, R40, R117, RZ ;  /* 0x0000007528447224 */ /* 0x000fc600078e02ff */
[----:B------:R-:W-:Y:S02]  /*0ac0*/  @P1 SHF.R.S32.HI R119, RZ, 0x1f, R74 ;  /* 0x0000001fff771819 */ /* 0x000fe4000001144a */
[----:B------:R-:W-:Y:S02]  /*0ad0*/  SHF.R.S32.HI R69, RZ, 0x1f, R68 ;  /* 0x0000001fff457819 */ /* 0x000fe40000011444 */
[----:B------:R-:W-:Y:S02]  /*0ae0*/  @P1 LEA.HI R119, R119, R74, RZ, 0x3 ;  /* 0x0000004a77771211 */ /* 0x000fe400078f18ff */
[----:B------:R-:W-:Y:S02]  /*0af0*/  LEA.HI R69, R69, R68, RZ, 0x3 ;  /* 0x0000004445457211 */ /* 0x000fe400078f18ff */
[----:B------:R-:W-:Y:S02]  /*0b00*/  @P1 LEA.HI.SX32 R121, R119, R2, 0x1d ;  /* 0x0000000277791211 */ /* 0x000fe400078feaff */
[----:B------:R-:W-:-:S02]  /*0b10*/  SHF.R.S32.HI R74, RZ, 0x1f, R40 ;  /* 0x0000001fff4a7819 */ /* 0x000fc40000011428 */
[----:B------:R-:W-:Y:S01]  /*0b20*/  LEA.HI.SX32 R119, R69, R2, 0x1d ;  /* 0x0000000245777211 */ /* 0x000fe200078feaff */
[----:B0-----:R-:W-:Y:S06]  /*0b30*/  @!P5 BRA `(.L_x_197) ;  /* 0x0000000400d8d947 */ /* 0x001fec0003800000 */
[----:B------:R-:W-:Y:S01]  /*0b40*/  ISETP.NE.U32.AND P0, PT, RZ, UR6, PT ;  /* 0x00000006ff007c0c */ /* 0x000fe2000bf05070 */
[----:B------:R-:W0:Y:S03]  /*0b50*/  @P1 LDC.64 R38, c[0x0][0x220] ;  /* 0x00008800ff261b82 */ /* 0x000e260000000a00 */
[----:B------:R-:W-:-:S13]  /*0b60*/  ISETP.NE.AND.EX P0, PT, RZ, UR7, PT, P0 ;  /* 0x00000007ff007c0c */ /* 0x000fda000bf05300 */
[----:B------:R-:W1:Y:S01]  /*0b70*/  @P0 LDC.64 R36, c[0x0][0x230] ;  /* 0x00008c00ff240b82 */ /* 0x000e620000000a00 */
[----:B0-----:R-:W-:-:S05]  /*0b80*/  @P1 IMAD.WIDE.U32 R38, R121, 0x10, R38 ;  /* 0x0000001079261825 */ /* 0x001fca00078e0026 */
[----:B------:R0:W5:Y:S01]  /*0b90*/  @P1 LDG.E.128 R28, desc[UR4][R38.64] ;  /* 0x00000004261c1981 */ /* 0x000162000c1e1d00 */
[----:B-1----:R-:W-:-:S05]  /*0ba0*/  @P0 IMAD.WIDE.U32 R36, R119, 0x10, R36 ;  /* 0x0000001077240825 */ /* 0x002fca00078e0024 */
[----:B------:R0:W5:Y:S01]  /*0bb0*/  @P0 LDG.E.128 R32, desc[UR4][R36.64] ;  /* 0x0000000424200981 */ /* 0x000162000c1e1d00 */
[----:B------:R-:W-:Y:S01]  /*0bc0*/  ISETP.GT.AND P2, PT, R78, RZ, PT ;  /* 0x000000ff4e00720c */ /* 0x000fe20003f44270 */
[----:B------:R-:W-:-:S12]  /*0bd0*/  BSSY B1, `(.L_x_198) ;  /* 0x000000a000017945 */ /* 0x000fd80003800000 */
[----:B0-----:R-:W-:Y:S05]  /*0be0*/  @P2 BRA `(.L_x_199) ;  /* 0x0000000000102947 */ /* 0x001fea0003800000 */
[----:B------:R-:W-:Y:S01]  /*0bf0*/  IMAD.MOV.U32 R67, RZ, RZ, RZ ;  /* 0x000000ffff437224 */ /* 0x000fe200078e00ff */
[----:B------:R-:W-:Y:S06]  /*0c00*/  @!P0 BRA `(.L_x_200) ;  /* 0x0000000000188947 */ /* 0x000fec0003800000 */
[----:B-----5:R-:W-:Y:S01]  /*0c10*/  SHF.L.U32 R67, R32, 0x10, RZ ;  /* 0x0000001020437819 */ /* 0x020fe200000006ff */
[----:B------:R-:W-:Y:S06]  /*0c20*/  BRA `(.L_x_200) ;  /* 0x0000000000107947 */ /* 0x000fec0003800000 */
.L_x_199:
[----:B-----5:R-:W-:Y:S02]  /*0c30*/  SHF.L.U32 R67, R28, 0x10, RZ ;  /* 0x000000101c437819 */ /* 0x020fe400000006ff */
[----:B------:R-:W-:-:S03]  /*0c40*/  @P0 SHF.L.U32 R36, R32, 0x10, RZ ;  /* 0x0000001020240819 */ /* 0x000fc600000006ff */
[----:B------:R-:W-:-:S04]  /*0c50*/  FMUL.FTZ R67, R67, UR8 ;  /* 0x0000000843437c20 */ /* 0x000fc80008410000 */
[----:B------:R-:W-:-:S07]  /*0c60*/  @P0 FADD.FTZ R67, R36, R67 ;  /* 0x0000004324430221 */ /* 0x000fce0000010000 */
.L_x_200:
[----:B------:R-:W-:Y:S05]  /*0c70*/  BSYNC B1 ;  /* 0x0000000000017941 */ /* 0x000fea0003800000 */
.L_x_198:
[----:B------:R-:W-:Y:S04]  /*0c80*/  BSSY B1, `(.L_x_201) ;  /* 0x000000d000017945 */ /* 0x000fe80003800000 */
[----:B------:R-:W-:Y:S05]  /*0c90*/  @P2 BRA `(.L_x_202) ;  /* 0x0000000000142947 */ /* 0x000fea0003800000 */
[----:B------:R-:W-:Y:S01]  /*0ca0*/  MOV R71, RZ ;  /* 0x000000ff00477202 */ /* 0x000fe20000000f00 */
[----:B------:R-:W-:Y:S06]  /*0cb0*/  @!P0 BRA `(.L_x_203) ;  /* 0x0000000000248947 */ /* 0x000fec0003800000 */
[----:B-----5:R-:W-:-:S05]  /*0cc0*/  PRMT R71, R32, 0x7632, R71 ;  /* 0x0000763220477816 */ /* 0x020fca0000000047 */
[----:B------:R-:W-:Y:S01]  /*0cd0*/  IMAD.U32 R71, R71, 0x10000, RZ ;  /* 0x0001000047477824 */ /* 0x000fe200078e00ff */
[----:B------:R-:W-:Y:S06]  /*0ce0*/  BRA `(.L_x_203) ;  /* 0x0000000000187947 */ /* 0x000fec0003800000 */
.L_x_202:
[----:B-----5:R-:W-:Y:S02]  /*0cf0*/  PRMT R36, R28, 0x7632, R36 ;  /* 0x000076321c247816 */ /* 0x020fe40000000024 */
[----:B------:R-:W-:Y:S02]  /*0d00*/  @P0 PRMT R37, R32, 0x7632, R37 ;  /* 0x0000763220250816 */ /* 0x000fe40000000025 */
[----:B------:R-:W-:Y:S02]  /*0d10*/  SHF.L.U32 R36, R36, 0x10, RZ ;  /* 0x0000001024247819 */ /* 0x000fe400000006ff */
[----:B------:R-:W-:-:S03]  /*0d20*/  @P0 SHF.L.U32 R38, R37, 0x10, RZ ;  /* 0x0000001025260819 */ /* 0x000fc600000006ff */
[----:B------:R-:W-:-:S04]  /*0d30*/  FMUL.FTZ R71, R36, UR8 ;  /* 0x0000000824477c20 */ /* 0x000fc80008410000 */
[----:B------:R-:W-:-:S07]  /*0d40*/  @P0 FADD.FTZ R71, R38, R71 ;  /* 0x0000004726470221 */ /* 0x000fce0000010000 */
.L_x_203:
[----:B------:R-:W-:Y:S05]  /*0d50*/  BSYNC B1 ;  /* 0x0000000000017941 */ /* 0x000fea0003800000 */
.L_x_201:
[----:B------:R-:W-:Y:S04]  /*0d60*/  BSSY B1, `(.L_x_204) ;  /* 0x000000a000017945 */ /* 0x000fe80003800000 */
[----:B------:R-:W-:Y:S05]  /*0d70*/  @P2 BRA `(.L_x_205) ;  /* 0x0000000000102947 */ /* 0x000fea0003800000 */
[----:B------:R-:W-:Y:S01]  /*0d80*/  HFMA2.MMA R73, -RZ, RZ, 0, 0 ;  /* 0x00000000ff497435 */ /* 0x000fe200000001ff */
[----:B------:R-:W-:Y:S10]  /*0d90*/  @!P0 BRA `(.L_x_206) ;  /* 0x0000000000188947 */ /* 0x000ff40003800000 */
[----:B-----5:R-:W-:Y:S01]  /*0da0*/  SHF.L.U32 R73, R33, 0x10, RZ ;  /* 0x0000001021497819 */ /* 0x020fe200000006ff */
[----:B------:R-:W-:Y:S06]  /*0db0*/  BRA `(.L_x_206) ;  /* 0x0000000000107947 */ /* 0x000fec0003800000 */
.L_x_205:
[----:B-----5:R-:W-:Y:S01]  /*0dc0*/  IMAD.U32 R73, R29, 0x10000, RZ ;  /* 0x000100001d497824 */ /* 0x020fe200078e00ff */
[----:B------:R-:W-:-:S03]  /*0dd0*/  @P0 SHF.L.U32 R36, R33, 0x10, RZ ;  /* 0x0000001021240819 */ /* 0x000fc600000006ff */
[----:B------:R-:W-:-:S04]  /*0de0*/  FMUL.FTZ R73, R73, UR8 ;  /* 0x0000000849497c20 */ /* 0x000fc80008410000 */
[----:B------:R-:W-:-:S07]  /*0df0*/  @P0 FADD.FTZ R73, R36, R73 ;  /* 0x0000004924490221 */ /* 0x000fce0000010000 */
.L_x_206:
[----:B------:R-:W-:Y:S05]  /*0e00*/  BSYNC B1 ;  /* 0x0000000000017941 */ /* 0x000fea0003800000 */
.L_x_204:
[----:B------:R-:W-:Y:S04]  /*0e10*/  BSSY B1, `(.L_x_207) ;  /* 0x000000d000017945 */ /* 0x000fe80003800000 */
[----:B------:R-:W-:Y:S05]  /*0e20*/  @P2 BRA `(.L_x_208) ;  /* 0x0000000000142947 */ /* 0x000fea0003800000 */
[----:B------:R-:W-:Y:S01]  /*0e30*/  MOV R75, RZ ;  /* 0x000000ff004b7202 */ /* 0x000fe20000000f00 */
[----:B------:R-:W-:Y:S06]  /*0e40*/  @!P0 BRA `(.L_x_209) ;  /* 0x0000000000248947 */ /* 0x000fec0003800000 */
[----:B-----5:R-:W-:-:S04]  /*0e50*/  PRMT R75, R33, 0x7632, R75 ;  /* 0x00007632214b7816 */ /* 0x020fc8000000004b */
[----:B------:R-:W-:Y:S01]  /*0e60*/  SHF.L.U32 R75, R75, 0x10, RZ ;  /* 0x000000104b4b7819 */ /* 0x000fe200000006ff */
[----:B------:R-:W-:Y:S06]  /*0e70*/  BRA `(.L_x_209) ;  /* 0x0000000000187947 */ /* 0x000fec0003800000 */
.L_x_208:
[----:B-----5:R-:W-:Y:S02]  /*0e80*/  PRMT R36, R29, 0x7632, R36 ;  /* 0x000076321d247816 */ /* 0x020fe40000000024 */
[----:B------:R-:W-:Y:S02]  /*0e90*/  @P0 PRMT R37, R33, 0x7632, R37 ;  /* 0x0000763221250816 */ /* 0x000fe40000000025 */
[----:B------:R-:W-:-:S03]  /*0ea0*/  SHF.L.U32 R36, R36, 0x10, RZ ;  /* 0x0000001024247819 */ /* 0x000fc600000006ff */
[----:B------:R-:W-:Y:S02]  /*0eb0*/  @P0 IMAD.U32 R38, R37, 0x10000, RZ ;  /* 0x0001000025260824 */ /* 0x000fe400078e00ff */
[----:B------:R-:W-:-:S04]  /*0ec0*/  FMUL.FTZ R75, R36, UR8 ;  /* 0x00000008244b7c20 */ /* 0x000fc80008410000 */
[----:B------:R-:W-:-:S07]  /*0ed0*/  @P0 FADD.FTZ R75, R38, R75 ;  /* 0x0000004b264b0221 */ /* 0x000fce0000010000 */
.L_x_209:
[----:B------:R-:W-:Y:S05]  /*0ee0*/  BSYNC B1 ;  /* 0x0000000000017941 */ /* 0x000fea0003800000 */
.L_x_207:
[----:B------:R-:W-:Y:S04]  /*0ef0*/  BSSY B1, `(.L_x_210) ;  /* 0x000000a000017945 */ /* 0x000fe80003800000 */
[----:B------:R-:W-:Y:S05]  /*0f00*/  @P2 BRA `(.L_x_211) ;  /* 0x0000000000102947 */ /* 0x000fea0003800000 */
[----:B------:R-:W-:Y:S01]  /*0f10*/  HFMA2.MMA R77, -RZ, RZ, 0, 0 ;  /* 0x00000000ff4d7435 */ /* 0x000fe200000001ff */
[----:B------:R-:W-:Y:S10]  /*0f20*/  @!P0 BRA `(.L_x_212) ;  /* 0x0000000000188947 */ /* 0x000ff40003800000 */
[----:B-----5:R-:W-:Y:S01]  /*0f30*/  SHF.L.U32 R77, R34, 0x10, RZ ;  /* 0x00000010224d7819 */ /* 0x020fe200000006ff */
[----:B------:R-:W-:Y:S06]  /*0f40*/  BRA `(.L_x_212) ;  /* 0x0000000000107947 */ /* 0x000fec0003800000 */
.L_x_211:
[----:B-----5:R-:W-:Y:S02]  /*0f50*/  SHF.L.U32 R77, R30, 0x10, RZ ;  /* 0x000000101e4d7819 */ /* 0x020fe400000006ff */
[----:B------:R-:W-:-:S03]  /*0f60*/  @P0 SHF.L.U32 R36, R34, 0x10, RZ ;  /* 0x0000001022240819 */ /* 0x000fc600000006ff */
[----:B------:R-:W-:-:S04]  /*0f70*/  FMUL.FTZ R77, R77, UR8 ;  /* 0x000000084d4d7c20 */ /* 0x000fc80008410000 */
[----:B------:R-:W-:-:S07]  /*0f80*/  @P0 FADD.FTZ R77, R36, R77 ;  /* 0x0000004d244d0221 */ /* 0x000fce0000010000 */
.L_x_212:
[----:B------:R-:W-:Y:S05]  /*0f90*/  BSYNC B1 ;  /* 0x0000000000017941 */ /* 0x000fea0003800000 */
.L_x_210:
[----:B------:R-:W-:Y:S04]  /*0fa0*/  BSSY B1, `(.L_x_213) ;  /* 0x000000d000017945 */ /* 0x000fe80003800000 */
[----:B------:R-:W-:Y:S05]  /*0fb0*/  @P2 BRA `(.L_x_214) ;  /* 0x0000000000142947 */ /* 0x000fea0003800000 */
[----:B------:R-:W-:Y:S01]  /*0fc0*/  IMAD.MOV.U32 R79, RZ, RZ, RZ ;  /* 0x000000ffff4f7224 */ /* 0x000fe200078e00ff */
[----:B------:R-:W-:Y:S06]  /*0fd0*/  @!P0 BRA `(.L_x_215) ;  /* 0x0000000000248947 */ /* 0x000fec0003800000 */
[----:B-----5:R-:W-:-:S04]  /*0fe0*/  PRMT R79, R34, 0x7632, R79 ;  /* 0x00007632224f7816 */ /* 0x020fc8000000004f */
[----:B------:R-:W-:Y:S01]  /*0ff0*/  SHF.L.U32 R79, R79, 0x10, RZ ;  /* 0x000000104f4f7819 */ /* 0x000fe200000006ff */
[----:B------:R-:W-:Y:S06]  /*1000*/  BRA `(.L_x_215) ;  /* 0x0000000000187947 */ /* 0x000fec0003800000 */
.L_x_214:
[----:B-----5:R-:W-:Y:S02]  /*1010*/  PRMT R36, R30, 0x7632, R36 ;  /* 0x000076321e247816 */ /* 0x020fe40000000024 */
[----:B------:R-:W-:Y:S02]  /*1020*/  @P0 PRMT R37, R34, 0x7632, R37 ;  /* 0x0000763222250816 */ /* 0x000fe40000000025 */
[----:B------:R-:W-:Y:S02]  /*1030*/  SHF.L.U32 R36, R36, 0x10, RZ ;  /* 0x0000001024247819 */ /* 0x000fe400000006ff */
[----:B------:R-:W-:-:S03]  /*1040*/  @P0 SHF.L.U32 R38, R37, 0x10, RZ ;  /* 0x0000001025260819 */ /* 0x000fc600000006ff */
[----:B------:R-:W-:-:S04]  /*1050*/  FMUL.FTZ R79, R36, UR8 ;  /* 0x00000008244f7c20 */ /* 0x000fc80008410000 */
[----:B------:R-:W-:-:S07]  /*1060*/  @P0 FADD.FTZ R79, R38, R79 ;  /* 0x0000004f264f0221 */ /* 0x000fce0000010000 */
.L_x_215:
[----:B------:R-:W-:Y:S05]  /*1070*/  BSYNC B1 ;  /* 0x0000000000017941 */ /* 0x000fea0003800000 */
.L_x_213:
[----:B------:R-:W-:Y:S04]  /*1080*/  BSSY B1, `(.L_x_216) ;  /* 0x000000a000017945 */ /* 0x000fe80003800000 */
[----:B------:R-:W-:Y:S05]  /*1090*/  @P2 BRA `(.L_x_217) ;  /* 0x0000000000102947 */ /* 0x000fea0003800000 */
[----:B------:R-:W-:Y:S01]  /*10a0*/  MOV R81, RZ ;  /* 0x000000ff00517202 */ /* 0x000fe20000000f00 */
[----:B------:R-:W-:Y:S06]  /*10b0*/  @!P0 BRA `(.L_x_218) ;  /* 0x0000000000188947 */ /* 0x000fec0003800000 */
[----:B-----5:R-:W-:Y:S01]  /*10c0*/  IMAD.U32 R81, R35, 0x10000, RZ ;  /* 0x0001000023517824 */ /* 0x020fe200078e00ff */
[----:B------:R-:W-:Y:S06]  /*10d0*/  BRA `(.L_x_218) ;  /* 0x0000000000107947 */ /* 0x000fec0003800000 */
.L_x_217:
[----:B-----5:R-:W-:Y:S02]  /*10e0*/  SHF.L.U32 R81, R31, 0x10, RZ ;  /* 0x000000101f517819 */ /* 0x020fe400000006ff */
[----:B------:R-:W-:-:S03]  /*10f0*/  @P0 SHF.L.U32 R36, R35, 0x10, RZ ;  /* 0x0000001023240819 */ /* 0x000fc600000006ff */
[----:B------:R-:W-:-:S04]  /*1100*/  FMUL.FTZ R81, R81, UR8 ;  /* 0x0000000851517c20 */ /* 0x000fc80008410000 */
[----:B------:R-:W-:-:S07]  /*1110*/  @P0 FADD.FTZ R81, R36, R81 ;  /* 0x0000005124510221 */ /* 0x000fce0000010000 */
.L_x_218:
[----:B------:R-:W-:Y:S05]  /*1120*/  BSYNC B1 ;  /* 0x0000000000017941 */ /* 0x000fea0003800000 */
.L_x_216:
[----:B------:R-:W-:Y:S04]  /*1130*/  BSSY B1, `(.L_x_219) ;  /* 0x000000d000017945 */ /* 0x000fe80003800000 */
[----:B------:R-:W-:Y:S05]  /*1140*/  @P2 BRA `(.L_x_220) ;  /* 0x0000000000142947 */ /* 0x000fea0003800000 */
[----:B------:R-:W-:Y:S01]  /*1150*/  HFMA2.MMA R83, -RZ, RZ, 0, 0 ;  /* 0x00000000ff537435 */ /* 0x000fe200000001ff */
[----:B------:R-:W-:Y:S10]  /*1160*/  @!P0 BRA `(.L_x_221) ;  /* 0x0000000000248947 */ /* 0x000ff40003800000 */
[----:B-----5:R-:W-:-:S04]  /*1170*/  PRMT R83, R35, 0x7632, R83 ;  /* 0x0000763223537816 */ /* 0x020fc80000000053 */
[----:B------:R-:W-:Y:S01]  /*1180*/  SHF.L.U32 R83, R83, 0x10, RZ ;  /* 0x0000001053537819 */ /* 0x000fe200000006ff */
[----:B------:R-:W-:Y:S06]  /*1190*/  BRA `(.L_x_221) ;  /* 0x0000000000187947 */ /* 0x000fec0003800000 */
.L_x_220:
[----:B-----5:R-:W-:Y:S02]  /*11a0*/  PRMT R36, R31, 0x7632, R36 ;  /* 0x000076321f247816 */ /* 0x020fe40000000024 */
[----:B------:R-:W-:-:S03]  /*11b0*/  @P0 PRMT R37, R35, 0x7632, R37 ;  /* 0x0000763223250816 */ /* 0x000fc60000000025 */
[----:B------:R-:W-:Y:S01]  /*11c0*/  IMAD.U32 R36, R36, 0x10000, RZ ;  /* 0x0001000024247824 */ /* 0x000fe200078e00ff */
[----:B------:R-:W-:-:S03]  /*11d0*/  @P0 SHF.L.U32 R38, R37, 0x10, RZ ;  /* 0x0000001025260819 */ /* 0x000fc600000006ff */
[----:B------:R-:W-:-:S04]  /*11e0*/  FMUL.FTZ R83, R36, UR8 ;  /* 0x0000000824537c20 */ /* 0x000fc80008410000 */
[----:B------:R-:W-:-:S07]  /*11f0*/  @P0 FADD.FTZ R83, R38, R83 ;  /* 0x0000005326530221 */ /* 0x000fce0000010000 */
.L_x_221:
[----:B------:R-:W-:Y:S05]  /*1200*/  BSYNC B1 ;  /* 0x0000000000017941 */ /* 0x000fea0003800000 */
.L_x_219:
[----:B------:R-:W0:Y:S01]  /*1210*/  LDC.64 R68, c[0x0][0x238] ;  /* 0x00008e00ff447b82 */ /* 0x000e220000000a00 */
[----:B------:R-:W-:Y:S02]  /*1220*/  F2FP.BF16.F32.PACK_AB R39, R83, R81 ;  /* 0x000000515327723e */ /* 0x000fe400000010ff */
[----:B------:R-:W-:Y:S02]  /*1230*/  F2FP.BF16.F32.PACK_AB R38, R79, R77 ;  /* 0x0000004d4f26723e */ /* 0x000fe400000010ff */
[----:B------:R-:W-:Y:S02]  /*1240*/  F2FP.BF16.F32.PACK_AB R37, R75, R73 ;  /* 0x000000494b25723e */ /* 0x000fe400000010ff */
[----:B------:R-:W-:Y:S02]  /*1250*/  F2FP.BF16.F32.PACK_AB R36, R71, R67 ;  /* 0x000000434724723e */ /* 0x000fe400000010ff */
[----:B------:R-:W-:Y:S01]  /*1260*/  IADD3 R121, R121, 0x80, RZ ;  /* 0x0000008079797810 */ /* 0x000fe20007ffe0ff */
[C---:B0-----:R-:W-:Y:S01]  /*1270*/  IMAD.WIDE.U32 R68, R119.reuse, 0x10, R68 ;  /* 0x0000001077447825 */ /* 0x041fe200078e0044 */
[----:B------:R-:W-:-:S04]  /*1280*/  IADD3 R119, R119, 0x80, RZ ;  /* 0x0000008077777810 */ /* 0x000fc80007ffe0ff */
[----:B------:R0:W-:Y:S03]  /*1290*/  STG.E.128 desc[UR4][R68.64], R36 ;  /* 0x0000002444007986 */ /* 0x0001e6000c101d04 */
.L_x_197:
[----:B------:R-:W-:Y:S05]  /*12a0*/  BSYNC B0 ;  /* 0x0000000000007941 */ /* 0x000fea0003800000 */
.L_x_196:
[----:B------:R-:W-:Y:S04]  /*12b0*/  BSSY B0, `(.L_x_222) ;  /* 0x0000078000007945 */ /* 0x000fe80003800000 */
[----:B------:R-:W-:Y:S05]  /*12c0*/  @!P4 BRA `(.L_x_223) ;  /* 0x0000000400d8c947 */ /* 0x000fea0003800000 */
[----:B------:R-:W-:Y:S01]  /*12d0*/  ISETP.NE.U32.AND P0, PT, RZ, UR6, PT ;  /* 0x00000006ff007c0c */ /* 0x000fe2000bf05070 */
[----:B0-----:R-:W0:Y:S03]  /*12e0*/  @P1 LDC.64 R38, c[0x0][0x220] ;  /* 0x00008800ff261b82 */ /* 0x001e260000000a00 */
[----:B------:R-:W-:-:S13]  /*12f0*/  ISETP.NE.AND.EX P0, PT, RZ, UR7, PT, P0 ;  /* 0x00000007ff007c0c */ /* 0x000fda000bf05300 */
[----:B------:R-:W1:Y:S01]  /*1300*/  @P0 LDC.64 R36, c[0x0][0x230] ;  /* 0x00008c00ff240b82 */ /* 0x000e620000000a00 */
[----:B0-----:R-:W-:-:S05]  /*1310*/  @P1 IMAD.WIDE.U32 R38, R121, 0x10, R38 ;  /* 0x0000001079261825 */ /* 0x001fca00078e0026 */
[----:B-----5:R0:W5:Y:S01]  /*1320*/  @P1 LDG.E.128 R28, desc[UR4][R38.64] ;  /* 0x00000004261c1981 */ /* 0x020162000c1e1d00 */
[----:B-1----:R-:W-:-:S05]  /*1330*/  @P0 IMAD.WIDE.U32 R36, R119, 0x10, R36 ;  /* 0x0000001077240825 */ /* 0x002fca00078e0024 */
[----:B------:R0:W5:Y:S01]  /*1340*/  @P0 LDG.E.128 R32, desc[UR4][R36.64] ;  /* 0x0000000424200981 */ /* 0x000162000c1e1d00 */
[----:B------:R-:W-:Y:S01]  /*1350*/  ISETP.GT.AND P2, PT, R78, RZ, PT ;  /* 0x000000ff4e00720c */ /* 0x000fe20003f44270 */
[----:B------:R-:W-:-:S12]  /*1360*/  BSSY B1, `(.L_x_224) ;  /* 0x000000a000017945 */ /* 0x000fd80003800000 */
[----:B0-----:R-:W-:Y:S05]  /*1370*/  @P2 BRA `(.L_x_225) ;  /* 0x0000000000102947 */ /* 0x001fea0003800000 */
[----:B------:R-:W-:Y:S01]  /*1380*/  MOV R85, RZ ;  /* 0x000000ff00557202 */ /* 0x000fe20000000f00 */
[----:B------:R-:W-:Y:S06]  /*1390*/  @!P0 BRA `(.L_x_226) ;  /* 0x0000000000188947 */ /* 0x000fec0003800000 */
[----:B-----5:R-:W-:Y:S01]  /*13a0*/  IMAD.U32 R85, R32, 0x10000, RZ ;  /* 0x0001000020557824 */ /* 0x020fe200078e00ff */
[----:B------:R-:W-:Y:S06]  /*13b0*/  BRA `(.L_x_226) ;  /* 0x0000000000107947 */ /* 0x000fec0003800000 */
.L_x_225:
[----:B-----5:R-:W-:Y:S02]  /*13c0*/  SHF.L.U32 R85, R28, 0x10, RZ ;  /* 0x000000101c557819 */ /* 0x020fe400000006ff */
[----:B------:R-:W-:-:S03]  /*13d0*/  @P0 SHF.L.U32 R36, R32, 0x10, RZ ;  /* 0x0000001020240819 */ /* 0x000fc600000006ff */
[----:B------:R-:W-:-:S04]  /*13e0*/  FMUL.FTZ R85, R85, UR8 ;  /* 0x0000000855557c20 */ /* 0x000fc80008410000 */
[----:B------:R-:W-:-:S07]  /*13f0*/  @P0 FADD.FTZ R85, R36, R85 ;  /* 0x0000005524550221 */ /* 0x000fce0000010000 */
.L_x_226:
[----:B------:R-:W-:Y:S05]  /*1400*/  BSYNC B1 ;  /* 0x0000000000017941 */ /* 0x000fea0003800000 */
.L_x_224:
[----:B------:R-:W-:Y:S04]  /*1410*/  BSSY B1, `(.L_x_227) ;  /* 0x000000d000017945 */ /* 0x000fe80003800000 */
[----:B------:R-:W-:Y:S05]  /*1420*/  @P2 BRA `(.L_x_228) ;  /* 0x0000000000142947 */ /* 0x000fea0003800000 */
[----:B------:R-:W-:Y:S01]  /*1430*/  HFMA2.MMA R87, -RZ, RZ, 0, 0 ;  /* 0x00000000ff577435 */ /* 0x000fe200000001ff */
[----:B------:R-:W-:Y:S10]  /*1440*/  @!P0 BRA `(.L_x_229) ;  /* 0x0000000000248947 */ /* 0x000ff40003800000 */
[----:B-----5:R-:W-:-:S04]  /*1450*/  PRMT R87, R32, 0x7632, R87 ;  /* 0x0000763220577816 */ /* 0x020fc80000000057 */
[----:B------:R-:W-:Y:S01]  /*1460*/  SHF.L.U32 R87, R87, 0x10, RZ ;  /* 0x0000001057577819 */ /* 0x000fe200000006ff */
[----:B------:R-:W-:Y:S06]  /*1470*/  BRA `(.L_x_229) ;  /* 0x0000000000187947 */ /* 0x000fec0003800000 */
.L_x_228:
[----:B-----5:R-:W-:Y:S02]  /*1480*/  PRMT R36, R28, 0x7632, R36 ;  /* 0x000076321c247816 */ /* 0x020fe40000000024 */
[----:B------:R-:W-:-:S03]  /*1490*/  @P0 PRMT R37, R32, 0x7632, R37 ;  /* 0x0000763220250816 */ /* 0x000fc60000000025 */
[----:B------:R-:W-:Y:S01]  /*14a0*/  IMAD.U32 R36, R36, 0x10000, RZ ;  /* 0x0001000024247824 */ /* 0x000fe200078e00ff */
[----:B------:R-:W-:-:S03]  /*14b0*/  @P0 SHF.L.U32 R38, R37, 0x10, RZ ;  /* 0x0000001025260819 */ /* 0x000fc600000006ff */
[----:B------:R-:W-:-:S04]  /*14c0*/  FMUL.FTZ R87, R36, UR8 ;  /* 0x0000000824577c20 */ /* 0x000fc80008410000 */
[----:B------:R-:W-:-:S07]  /*14d0*/  @P0 FADD.FTZ R87, R38, R87 ;  /* 0x0000005726570221 */ /* 0x000fce0000010000 */
.L_x_229:
[----:B------:R-:W-:Y:S05]  /*14e0*/  BSYNC B1 ;  /* 0x0000000000017941 */ /* 0x000fea0003800000 */
.L_x_227:
[----:B------:R-:W-:Y:S04]  /*14f0*/  BSSY B1, `(.L_x_230) ;  /* 0x000000a000017945 */ /* 0x000fe80003800000 */
[----:B------:R-:W-:Y:S05]  /*1500*/  @P2 BRA `(.L_x_231) ;  /* 0x0000000000102947 */ /* 0x000fea0003800000 */
[----:B------:R-:W-:Y:S01]  /*1510*/  MOV R89, RZ ;  /* 0x000000ff00597202 */ /* 0x000fe20000000f00 */
[----:B------:R-:W-:Y:S06]  /*1520*/  @!P0 BRA `(.L_x_232) ;  /* 0x0000000000188947 */ /* 0x000fec0003800000 */
[----:B-----5:R-:W-:Y:S01]  /*1530*/  SHF.L.U32 R89, R33, 0x10, RZ ;  /* 0x0000001021597819 */ /* 0x020fe200000006ff */
[----:B------:R-:W-:Y:S06]  /*1540*/  BRA `(.L_x_232) ;  /* 0x0000000000107947 */ /* 0x000fec0003800000 */
.L_x_231:
[----:B-----5:R-:W-:Y:S01]  /*1550*/  SHF.L.U32 R89, R29, 0x10, RZ ;  /* 0x000000101d597819 */ /* 0x020fe200000006ff */
[----:B------:R-:W-:-:S04]  /*1560*/  @P0 IMAD.U32 R36, R33, 0x10000, RZ ;  /* 0x0001000021240824 */ /* 0x000fc800078e00ff */
[----:B------:R-:W-:-:S04]  /*1570*/  FMUL.FTZ R89, R89, UR8 ;  /* 0x0000000859597c20 */ /* 0x000fc80008410000 */
[----:B------:R-:W-:-:S07]  /*1580*/  @P0 FADD.FTZ R89, R36, R89 ;  /* 0x0000005924590221 */ /* 0x000fce0000010000 */
.L_x_232:
[----:B------:R-:W-:Y:S05]  /*1590*/  BSYNC B1 ;  /* 0x0000000000017941 */ /* 0x000fea0003800000 */
.L_x_230:
[----:B------:R-:W-:Y:S04]  /*15a0*/  BSSY B1, `(.L_x_233) ;  /* 0x000000d000017945 */ /* 0x000fe80003800000 */
[----:B------:R-:W-:Y:S05]  /*15b0*/  @P2 BRA `(.L_x_234) ;  /* 0x0000000000142947 */ /* 0x000fea0003800000 */
[----:B------:R-:W-:Y:S01]  /*15c0*/  HFMA2.MMA R91, -RZ, RZ, 0, 0 ;  /* 0x00000000ff5b7435 */ /* 0x000fe200000001ff */
[----:B------:R-:W-:Y:S10]  /*15d0*/  @!P0 BRA `(.L_x_235) ;  /* 0x0000000000248947 */ /* 0x000ff40003800000 */
[----:B-----5:R-:W-:-:S04]  /*15e0*/  PRMT R91, R33, 0x7632, R91 ;  /* 0x00007632215b7816 */ /* 0x020fc8000000005b */
[----:B------:R-:W-:Y:S01]  /*15f0*/  SHF.L.U32 R91, R91, 0x10, RZ ;  /* 0x000000105b5b7819 */ /* 0x000fe200000006ff */
[----:B------:R-:W-:Y:S06]  /*1600*/  BRA `(.L_x_235) ;  /* 0x0000000000187947 */ /* 0x000fec0003800000 */
.L_x_234:
[----:B-----5:R-:W-:Y:S02]  /*1610*/  PRMT R36, R29, 0x7632, R36 ;  /* 0x000076321d247816 */ /* 0x020fe40000000024 */
[----:B------:R-:W-:Y:S02]  /*1620*/  @P0 PRMT R37, R33, 0x7632, R37 ;  /* 0x0000763221250816 */ /* 0x000fe40000000025 */
[----:B------:R-:W-:Y:S02]  /*1630*/  SHF.L.U32 R36, R36, 0x10, RZ ;  /* 0x0000001024247819 */ /* 0x000fe400000006ff */
[----:B------:R-:W-:-:S03]  /*1640*/  @P0 SHF.L.U32 R38, R37, 0x10, RZ ;  /* 0x0000001025260819 */ /* 0x000fc600000006ff */
[----:B------:R-:W-:-:S04]  /*1650*/  FMUL.FTZ R91, R36, UR8 ;  /* 0x00000008245b7c20 */ /* 0x000fc80008410000 */
[----:B------:R-:W-:-:S07]  /*1660*/  @P0 FADD.FTZ R91, R38, R91 ;  /* 0x0000005b265b0221 */ /* 0x000fce0000010000 */
.L_x_235:
[----:B------:R-:W-:Y:S05]  /*1670*/  BSYNC B1 ;  /* 0x0000000000017941 */ /* 0x000fea0003800000 */
.L_x_233:
[----:B------:R-:W-:Y:S04]  /*1680*/  BSSY B1, `(.L_x_236) ;  /* 0x000000a000017945 */ /* 0x000fe80003800000 */
[----:B------:R-:W-:Y:S05]  /*1690*/  @P2 BRA `(.L_x_237) ;  /* 0x0000000000102947 */ /* 0x000fea0003800000 */
[----:B------:R-:W-:Y:S01]  /*16a0*/  IMAD.MOV.U32 R93, RZ, RZ, RZ ;  /* 0x000000ffff5d7224 */ /* 0x000fe200078e00ff */
[----:B------:R-:W-:Y:S06]  /*16b0*/  @!P0 BRA `(.L_x_238) ;  /* 0x0000000000188947 */ /* 0x000fec0003800000 */
[----:B-----5:R-:W-:Y:S01]  /*16c0*/  SHF.L.U32 R93, R34, 0x10, RZ ;  /* 0x00000010225d7819 */ /* 0x020fe200000006ff */
[----:B------:R-:W-:Y:S06]  /*16d0*/  BRA `(.L_x_238) ;  /* 0x0000000000107947 */ /* 0x000fec0003800000 */
.L_x_237:
[----:B-----5:R-:W-:Y:S02]  /*16e0*/  SHF.L.U32 R93, R30, 0x10, RZ ;  /* 0x000000101e5d7819 */ /* 0x020fe400000006ff */
[----:B------:R-:W-:-:S03]  /*16f0*/  @P0 SHF.L.U32 R36, R34, 0x10, RZ ;  /* 0x0000001022240819 */ /* 0x000fc600000006ff */
[----:B------:R-:W-:-:S04]  /*1700*/  FMUL.FTZ R93, R93, UR8 ;  /* 0x000000085d5d7c20 */ /* 0x000fc80008410000 */
[----:B------:R-:W-:-:S07]  /*1710*/  @P0 FADD.FTZ R93, R36, R93 ;  /* 0x0000005d245d0221 */ /* 0x000fce0000010000 */
.L_x_238:
[----:B------:R-:W-:Y:S05]  /*1720*/  BSYNC B1 ;  /* 0x0000000000017941 */ /* 0x000fea0003800000 */
.L_x_236:
[----:B------:R-:W-:Y:S04]  /*1730*/  BSSY B1, `(.L_x_239) ;  /* 0x000000d000017945 */ /* 0x000fe80003800000 */
[----:B------:R-:W-:Y:S05]  /*1740*/  @P2 BRA `(.L_x_240) ;  /* 0x0000000000142947 */ /* 0x000fea0003800000 */
[----:B------:R-:W-:Y:S01]  /*1750*/  MOV R95, RZ ;  /* 0x000000ff005f7202 */ /* 0x000fe20000000f00 */
[----:B------:R-:W-:Y:S06]  /*1760*/  @!P0 BRA `(.L_x_241) ;  /* 0x0000000000248947 */ /* 0x000fec0003800000 */
[----:B-----5:R-:W-:-:S05]  /*1770*/  PRMT R95, R34, 0x7632, R95 ;  /* 0x00007632225f7816 */ /* 0x020fca000000005f */
[----:B------:R-:W-:Y:S01]  /*1780*/  IMAD.U32 R95, R95, 0x10000, RZ ;  /* 0x000100005f5f7824 */ /* 0x000fe200078e00ff */
[----:B------:R-:W-:Y:S06]  /*1790*/  BRA `(.L_x_241) ;  /* 0x0000000000187947 */ /* 0x000fec0003800000 */
.L_x_240:
[----:B-----5:R-:W-:Y:S02]  /*17a0*/  PRMT R36, R30, 0x7632, R36 ;  /* 0x000076321e247816 */ /* 0x020fe40000000024 */
[----:B------:R-:W-:Y:S02]  /*17b0*/  @P0 PRMT R37, R34, 0x7632, R37 ;  /* 0x0000763222250816 */ /* 0x000fe40000000025 */
[----:B------:R-:W-:Y:S02]  /*17c0*/  SHF.L.U32 R36, R36, 0x10, RZ ;  /* 0x0000001024247819 */ /* 0x000fe400000006ff */
[----:B------:R-:W-:-:S03]  /*17d0*/  @P0 SHF.L.U32 R38, R37, 0x10, RZ ;  /* 0x0000001025260819 */ /* 0x000fc600000006ff */
[----:B------:R-:W-:-:S04]  /*17e0*/  FMUL.FTZ R95, R36, UR8 ;  /* 0x00000008245f7c20 */ /* 0x000fc80008410000 */
[----:B------:R-:W-:-:S07]  /*17f0*/  @P0 FADD.FTZ R95, R38, R95 ;  /* 0x0000005f265f0221 */ /* 0x000fce0000010000 */
.L_x_241:
[----:B------:R-:W-:Y:S05]  /*1800*/  BSYNC B1 ;  /* 0x0000000000017941 */ /* 0x000fea0003800000 */
.L_x_239:
[----:B------:R-:W-:Y:S04]  /*1810*/  BSSY B1, `(.L_x_242) ;  /* 0x000000a000017945 */ /* 0x000fe80003800000 */
[----:B------:R-:W-:Y:S05]  /*1820*/  @P2 BRA `(.L_x_243) ;  /* 0x0000000000102947 */ /* 0x000fea0003800000 */
[----:B------:R-:W-:Y:S01]  /*1830*/  HFMA2.MMA R97, -RZ, RZ, 0, 0 ;  /* 0x00000000ff617435 */ /* 0x000fe200000001ff */
[----:B------:R-:W-:Y:S10]  /*1840*/  @!P0 BRA `(.L_x_244) ;  /* 0x0000000000188947 */ /* 0x000ff40003800000 */
[----:B-----5:R-:W-:Y:S01]  /*1850*/  SHF.L.U32 R97, R35, 0x10, RZ ;  /* 0x0000001023617819 */ /* 0x020fe200000006ff */
[----:B------:R-:W-:Y:S06]  /*1860*/  BRA `(.L_x_244) ;  /* 0x0000000000107947 */ /* 0x000fec0003800000 */
.L_x_243:
[----:B-----5:R-:W-:Y:S01]  /*1870*/  IMAD.U32 R97, R31, 0x10000, RZ ;  /* 0x000100001f617824 */ /* 0x020fe200078e00ff */
[----:B------:R-:W-:-:S03]  /*1880*/  @P0 SHF.L.U32 R36, R35, 0x10, RZ ;  /* 0x0000001023240819 */ /* 0x000fc600000006ff */
[----:B------:R-:W-:-:S04]  /*1890*/  FMUL.FTZ R97, R97, UR8 ;  /* 0x0000000861617c20 */ /* 0x000fc80008410000 */
[----:B------:R-:W-:-:S07]  /*18a0*/  @P0 FADD.FTZ R97, R36, R97 ;  /* 0x0000006124610221 */ /* 0x000fce0000010000 */
.L_x_244:
[----:B------:R-:W-:Y:S05]  /*18b0*/  BSYNC B1 ;  /* 0x0000000000017941 */ /* 0x000fea0003800000 */
.L_x_242:
[----:B------:R-:W-:Y:S04]  /*18c0*/  BSSY B1, `(.L_x_245) ;  /* 0x000000d000017945 */ /* 0x000fe80003800000 */
[----:B------:R-:W-:Y:S05]  /*18d0*/  @P2 BRA `(.L_x_246) ;  /* 0x0000000000142947 */ /* 0x000fea0003800000 */
[----:B------:R-:W-:Y:S01]  /*18e0*/  MOV R99, RZ ;  /* 0x000000ff00637202 */ /* 0x000fe20000000f00 */
[----:B------:R-:W-:Y:S06]  /*18f0*/  @!P0 BRA `(.L_x_247) ;  /* 0x0000000000248947 */ /* 0x000fec0003800000 */
[----:B-----5:R-:W-:-:S04]  /*1900*/  PRMT R99, R35, 0x7632, R99 ;  /* 0x0000763223637816 */ /* 0x020fc80000000063 */
[----:B------:R-:W-:Y:S01]  /*1910*/  SHF.L.U32 R99, R99, 0x10, RZ ;  /* 0x0000001063637819 */ /* 0x000fe200000006ff */
[----:B------:R-:W-:Y:S06]  /*1920*/  BRA `(.L_x_247) ;  /* 0x0000000000187947 */ /* 0x000fec0003800000 */
.L_x_246:
[----:B-----5:R-:W-:Y:S02]  /*1930*/  PRMT R36, R31, 0x7632, R36 ;  /* 0x000076321f247816 */ /* 0x020fe40000000024 */
[----:B------:R-:W-:Y:S02]  /*1940*/  @P0 PRMT R37, R35, 0x7632, R37 ;  /* 0x0000763223250816 */ /* 0x000fe40000000025 */
[----:B------:R-:W-:-:S03]  /*1950*/  SHF.L.U32 R36, R36, 0x10, RZ ;  /* 0x0000001024247819 */ /* 0x000fc600000006ff */
[----:B------:R-:W-:Y:S02]  /*1960*/  @P0 IMAD.U32 R38, R37, 0x10000, RZ ;  /* 0x0001000025260824 */ /* 0x000fe400078e00ff */
[----:B------:R-:W-:-:S04]  /*1970*/  FMUL.FTZ R99, R36, UR8 ;  /* 0x0000000824637c20 */ /* 0x000fc80008410000 */
[----:B------:R-:W-:-:S07]  /*1980*/  @P0 FADD.FTZ R99, R38, R99 ;  /* 0x0000006326630221 */ /* 0x000fce0000010000 */
.L_x_247:
[----:B------:R-:W-:Y:S05]  /*1990*/  BSYNC B1 ;  /* 0x0000000000017941 */ /* 0x000fea0003800000 */
.L_x_245:
        /* <DEDUP_REMOVED lines=9> */
.L_x_223:
[----:B------:R-:W-:Y:S05]  /*1a30*/  BSYNC B0 ;  /* 0x0000000000007941 */ /* 0x000fea0003800000 */
.L_x_222:
[----:B------:R-:W-:Y:S04]  /*1a40*/  BSSY B0, `(.L_x_248) ;  /* 0x0000076000007945 */ /* 0x000fe80003800000 */
[----:B------:R-:W-:Y:S05]  /*1a50*/  @!P3 BRA `(.L_x_249) ;  /* 0x0000000400d0b947 */ /* 0x000fea0003800000 */
[----:B------:R-:W-:Y:S01]  /*1a60*/  ISETP.NE.U32.AND P0, PT, RZ, UR6, PT ;  /* 0x00000006ff007c0c */ /* 0x000fe2000bf05070 */
[----:B01----:R-:W0:Y:S03]  /*1a70*/  @P1 LDC.64 R38, c[0x0][0x220] ;  /* 0x00008800ff261b82 */ /* 0x003e260000000a00 */
        /* <DEDUP_REMOVED lines=9> */
[----:B------:R-:W-:Y:S01]  /*1b10*/  HFMA2.MMA R101, -RZ, RZ, 0, 0 ;  /* 0x00000000ff657435 */ /* 0x000fe200000001ff */
[----:B------:R-:W-:Y:S10]  /*1b20*/  @!P0 BRA `(.L_x_252) ;  /* 0x0000000000188947 */ /* 0x000ff40003800000 */
[----:B-----5:R-:W-:Y:S01]  /*1b30*/  SHF.L.U32 R101, R32, 0x10, RZ ;  /* 0x0000001020657819 */ /* 0x020fe200000006ff */
[----:B------:R-:W-:Y:S06]  /*1b40*/  BRA `(.L_x_252) ;  /* 0x0000000000107947 */ /* 0x000fec0003800000 */
.L_x_251:
[----:B-----5:R-:W-:Y:S01]  /*1b50*/  IMAD.U32 R101, R28, 0x10000, RZ ;  /* 0x000100001c657824 */ /* 0x020fe200078e00ff */
[----:B------:R-:W-:-:S03]  /*1b60*/  @P0 SHF.L.U32 R36, R32, 0x10, RZ ;  /* 0x0000001020240819 */ /* 0x000fc600000006ff */
[----:B------:R-:W-:-:S04]  /*1b70*/  FMUL.FTZ R101, R101, UR8 ;  /* 0x0000000865657c20 */ /* 0x000fc80008410000 */
[----:B------:R-:W-:-:S07]  /*1b80*/  @P0 FADD.FTZ R101, R36, R101 ;  /* 0x0000006524650221 */ /* 0x000fce0000010000 */
.L_x_252:
[----:B------:R-:W-:Y:S05]  /*1b90*/  BSYNC B1 ;  /* 0x0000000000017941 */ /* 0x000fea0003800000 */
.L_x_250:
[----:B------:R-:W-:Y:S04]  /*1ba0*/  BSSY B1, `(.L_x_253) ;  /* 0x000000d000017945 */ /* 0x000fe80003800000 */
[----:B------:R-:W-:Y:S05]  /*1bb0*/  @P1 BRA `(.L_x_254) ;  /* 0x0000000000141947 */ /* 0x000fea0003800000 */
[----:B------:R-:W-:Y:S01]  /*1bc0*/  MOV R103, RZ ;  /* 0x000000ff00677202 */ /* 0x000fe20000000f00 */
[----:B------:R-:W-:Y:S06]  /*1bd0*/  @!P0 BRA `(.L_x_255) ;  /* 0x0000000000248947 */ /* 0x000fec0003800000 */
[----:B-----5:R-:W-:-:S04]  /*1be0*/  PRMT R103, R32, 0x7632, R103 ;  /* 0x0000763220677816 */ /* 0x020fc80000000067 */
[----:B------:R-:W-:Y:S01]  /*1bf0*/  SHF.L.U32 R103, R103, 0x10, RZ ;  /* 0x0000001067677819 */ /* 0x000fe200000006ff */
[----:B------:R-:W-:Y:S06]  /*1c00*/  BRA `(.L_x_255) ;  /* 0x0000000000187947 */ /* 0x000fec0003800000 */
.L_x_254:
[----:B-----5:R-:W-:Y:S02]  /*1c10*/  PRMT R36, R28, 0x7632, R36 ;  /* 0x000076321c247816 */ /* 0x020fe40000000024 */
[----:B------:R-:W-:Y:S02]  /*1c20*/  @P0 PRMT R37, R32, 0x7632, R37 ;  /* 0x0000763220250816 */ /* 0x000fe40000000025 */
[----:B------:R-:W-:-:S03]  /*1c30*/  SHF.L.U32 R36, R36, 0x10, RZ ;  /* 0x0000001024247819 */ /* 0x000fc600000006ff */
[----:B------:R-:W-:Y:S02]  /*1c40*/  @P0 IMAD.U32 R38, R37, 0x10000, RZ ;  /* 0x0001000025260824 */ /* 0x000fe400078e00ff */
[----:B------:R-:W-:-:S04]  /*1c50*/  FMUL.FTZ R103, R36, UR8 ;  /* 0x0000000824677c20 */ /* 0x000fc80008410000 */
[----:B------:R-:W-:-:S07]  /*1c60*/  @P0 FADD.FTZ R103, R38, R103 ;  /* 0x0000006726670221 */ /* 0x000fce0000010000 */
.L_x_255:
[----:B------:R-:W-:Y:S05]  /*1c70*/  BSYNC B1 ;  /* 0x0000000000017941 */ /* 0x000fea0003800000 */
.L_x_253:
[----:B------:R-:W-:Y:S04]  /*1c80*/  BSSY B1, `(.L_x_256) ;  /* 0x000000a000017945 */ /* 0x000fe80003800000 */
[----:B------:R-:W-:Y:S05]  /*1c90*/  @P1 BRA `(.L_x_257) ;  /* 0x0000000000101947 */ /* 0x000fea0003800000 */
[----:B------:R-:W-:Y:S01]  /*1ca0*/  HFMA2.MMA R105, -RZ, RZ, 0, 0 ;  /* 0x00000000ff697435 */ /* 0x000fe200000001ff */
[----:B------:R-:W-:Y:S10]  /*1cb0*/  @!P0 BRA `(.L_x_258) ;  /* 0x0000000000188947 */ /* 0x000ff40003800000 */
[----:B-----5:R-:W-:Y:S01]  /*1cc0*/  SHF.L.U32 R105, R33, 0x10, RZ ;  /* 0x0000001021697819 */ /* 0x020fe200000006ff */
[----:B------:R-:W-:Y:S06]  /*1cd0*/  BRA `(.L_x_258) ;  /* 0x0000000000107947 */ /* 0x000fec0003800000 */
.L_x_257:
[----:B-----5:R-:W-:Y:S02]  /*1ce0*/  SHF.L.U32 R105, R29, 0x10, RZ ;  /* 0x000000101d697819 */ /* 0x020fe400000006ff */
[----:B------:R-:W-:-:S03]  /*1cf0*/  @P0 SHF.L.U32 R36, R33, 0x10, RZ ;  /* 0x0000001021240819 */ /* 0x000fc600000006ff */
[----:B------:R-:W-:-:S04]  /*1d00*/  FMUL.FTZ R105, R105, UR8 ;  /* 0x0000000869697c20 */ /* 0x000fc80008410000 */
[----:B------:R-:W-:-:S07]  /*1d10*/  @P0 FADD.FTZ R105, R36, R105 ;  /* 0x0000006924690221 */ /* 0x000fce0000010000 */
.L_x_258:
[----:B------:R-:W-:Y:S05]  /*1d20*/  BSYNC B1 ;  /* 0x0000000000017941 */ /* 0x000fea0003800000 */
.L_x_256:
[----:B------:R-:W-:Y:S04]  /*1d30*/  BSSY B1, `(.L_x_259) ;  /* 0x000000d000017945 */ /* 0x000fe80003800000 */
[----:B------:R-:W-:Y:S05]  /*1d40*/  @P1 BRA `(.L_x_260) ;  /* 0x0000000000141947 */ /* 0x000fea0003800000 */
[----:B------:R-:W-:Y:S01]  /*1d50*/  IMAD.MOV.U32 R107, RZ, RZ, RZ ;  /* 0x000000ffff6b7224 */ /* 0x000fe200078e00ff */
[----:B------:R-:W-:Y:S06]  /*1d60*/  @!P0 BRA `(.L_x_261) ;  /* 0x0000000000248947 */ /* 0x000fec0003800000 */
[----:B-----5:R-:W-:-:S04]  /*1d70*/  PRMT R107, R33, 0x7632, R107 ;  /* 0x00007632216b7816 */ /* 0x020fc8000000006b */
[----:B------:R-:W-:Y:S01]  /*1d80*/  SHF.L.U32 R107, R107, 0x10, RZ ;  /* 0x000000106b6b7819 */ /* 0x000fe200000006ff */
[----:B------:R-:W-:Y:S06]  /*1d90*/  BRA `(.L_x_261) ;  /* 0x0000000000187947 */ /* 0x000fec0003800000 */
.L_x_260:
[----:B-----5:R-:W-:Y:S02]  /*1da0*/  PRMT R36, R29, 0x7632, R36 ;  /* 0x000076321d247816 */ /* 0x020fe40000000024 */
[----:B------:R-:W-:Y:S02]  /*1db0*/  @P0 PRMT R37, R33, 0x7632, R37 ;  /* 0x0000763221250816 */ /* 0x000fe40000000025 */
[----:B------:R-:W-:Y:S02]  /*1dc0*/  SHF.L.U32 R36, R36, 0x10, RZ ;  /* 0x0000001024247819 */ /* 0x000fe400000006ff */
[----:B------:R-:W-:-:S03]  /*1dd0*/  @P0 SHF.L.U32 R38, R37, 0x10, RZ ;  /* 0x0000001025260819 */ /* 0x000fc600000006ff */
[----:B------:R-:W-:-:S04]  /*1de0*/  FMUL.FTZ R107, R36, UR8 ;  /* 0x00000008246b7c20 */ /* 0x000fc80008410000 */
[----:B------:R-:W-:-:S07]  /*1df0*/  @P0 FADD.FTZ R107, R38, R107 ;  /* 0x0000006b266b0221 */ /* 0x000fce0000010000 */
.L_x_261:
[----:B------:R-:W-:Y:S05]  /*1e00*/  BSYNC B1 ;  /* 0x0000000000017941 */ /* 0x000fea0003800000 */
.L_x_259:
[----:B------:R-:W-:Y:S04]  /*1e10*/  BSSY B1, `(.L_x_262) ;  /* 0x000000a000017945 */ /* 0x000fe80003800000 */
[----:B------:R-:W-:Y:S05]  /*1e20*/  @P1 BRA `(.L_x_263) ;  /* 0x0000000000101947 */ /* 0x000fea0003800000 */
[----:B------:R-:W-:Y:S01]  /*1e30*/  MOV R109, RZ ;  /* 0x000000ff006d7202 */ /* 0x000fe20000000f00 */
[----:B------:R-:W-:Y:S06]  /*1e40*/  @!P0 BRA `(.L_x_264) ;  /* 0x0000000000188947 */ /* 0x000fec0003800000 */
[----:B-----5:R-:W-:Y:S01]  /*1e50*/  IMAD.U32 R109, R34, 0x10000, RZ ;  /* 0x00010000226d7824 */ /* 0x020fe200078e00ff */
[----:B------:R-:W-:Y:S06]  /*1e60*/  BRA `(.L_x_264) ;  /* 0x0000000000107947 */ /* 0x000fec0003800000 */
.L_x_263:
[----:B-----5:R-:W-:Y:S02]  /*1e70*/  SHF.L.U32 R109, R30, 0x10, RZ ;  /* 0x000000101e6d7819 */ /* 0x020fe400000006ff */
[----:B------:R-:W-:-:S03]  /*1e80*/  @P0 SHF.L.U32 R36, R34, 0x10, RZ ;  /* 0x0000001022240819 */ /* 0x000fc600000006ff */
[----:B------:R-:W-:-:S04]  /*1e90*/  FMUL.FTZ R109, R109, UR8 ;  /* 0x000000086d6d7c20 */ /* 0x000fc80008410000 */
[----:B------:R-:W-:-:S07]  /*1ea0*/  @P0 FADD.FTZ R109, R36, R109 ;  /* 0x0000006d246d0221 */ /* 0x000fce0000010000 */
.L_x_264:
[----:B------:R-:W-:Y:S05]  /*1eb0*/  BSYNC B1 ;  /* 0x0000000000017941 */ /* 0x000fea0003800000 */
.L_x_262:
[----:B------:R-:W-:Y:S04]  /*1ec0*/  BSSY B1, `(.L_x_265) ;  /* 0x000000d000017945 */ /* 0x000fe80003800000 */
[----:B------:R-:W-:Y:S05]  /*1ed0*/  @P1 BRA `(.L_x_266) ;  /* 0x0000000000141947 */ /* 0x000fea0003800000 */
[----:B------:R-:W-:Y:S01]  /*1ee0*/  HFMA2.MMA R111, -RZ, RZ, 0, 0 ;  /* 0x00000000ff6f7435 */ /* 0x000fe200000001ff */
[----:B------:R-:W-:Y:S10]  /*1ef0*/  @!P0 BRA `(.L_x_267) ;  /* 0x0000000000248947 */ /* 0x000ff40003800000 */
[----:B-----5:R-:W-:-:S04]  /*1f00*/  PRMT R111, R34, 0x7632, R111 ;  /* 0x00007632226f7816 */ /* 0x020fc8000000006f */
[----:B------:R-:W-:Y:S01]  /*1f10*/  SHF.L.U32 R111, R111, 0x10, RZ ;  /* 0x000000106f6f7819 */ /* 0x000fe200000006ff */
[----:B------:R-:W-:Y:S06]  /*1f20*/  BRA `(.L_x_267) ;  /* 0x0000000000187947 */ /* 0x000fec0003800000 */
.L_x_266:
[----:B-----5:R-:W-:Y:S02]  /*1f30*/  PRMT R36, R30, 0x7632, R36 ;  /* 0x000076321e247816 */ /* 0x020fe40000000024 */
[----:B------:R-:W-:-:S03]  /*1f40*/  @P0 PRMT R37, R34, 0x7632, R37 ;  /* 0x0000763222250816 */ /* 0x000fc60000000025 */
[----:B------:R-:W-:Y:S01]  /*1f50*/  IMAD.U32 R36, R36, 0x10000, RZ ;  /* 0x0001000024247824 */ /* 0x000fe200078e00ff */
[----:B------:R-:W-:-:S03]  /*1f60*/  @P0 SHF.L.U32 R38, R37, 0x10, RZ ;  /* 0x0000001025260819 */ /* 0x000fc600000006ff */
[----:B------:R-:W-:-:S04]  /*1f70*/  FMUL.FTZ R111, R36, UR8 ;  /* 0x00000008246f7c20 */ /* 0x000fc80008410000 */
[----:B------:R-:W-:-:S07]  /*1f80*/  @P0 FADD.FTZ R111, R38, R111 ;  /* 0x0000006f266f0221 */ /* 0x000fce0000010000 */
.L_x_267:
[----:B------:R-:W-:Y:S05]  /*1f90*/  BSYNC B1 ;  /* 0x0000000000017941 */ /* 0x000fea0003800000 */
.L_x_265:
[----:B------:R-:W-:Y:S04]  /*1fa0*/  BSSY B1, `(.L_x_268) ;  /* 0x000000a000017945 */ /* 0x000fe80003800000 */
[----:B------:R-:W-:Y:S05]  /*1fb0*/  @P1 BRA `(.L_x_269) ;  /* 0x0000000000101947 */ /* 0x000fea0003800000 */
[----:B------:R-:W-:Y:S01]  /*1fc0*/  MOV R113, RZ ;  /* 0x000000ff00717202 */ /* 0x000fe20000000f00 */
[----:B------:R-:W-:Y:S06]  /*1fd0*/  @!P0 BRA `(.L_x_270) ;  /* 0x0000000000188947 */ /* 0x000fec0003800000 */
[----:B-----5:R-:W-:Y:S01]  /*1fe0*/  SHF.L.U32 R113, R35, 0x10, RZ ;  /* 0x0000001023717819 */ /* 0x020fe200000006ff */
[----:B------:R-:W-:Y:S06]  /*1ff0*/  BRA `(.L_x_270) ;  /* 0x0000000000107947 */ /* 0x000fec0003800000 */
.L_x_269:
[----:B-----5:R-:W-:Y:S01]  /*2000*/  SHF.L.U32 R113, R31, 0x10, RZ ;  /* 0x000000101f717819 */ /* 0x020fe200000006ff */
[----:B------:R-:W-:-:S04]  /*2010*/  @P0 IMAD.U32 R36, R35, 0x10000, RZ ;  /* 0x0001000023240824 */ /* 0x000fc800078e00ff */
[----:B------:R-:W-:-:S04]  /*2020*/  FMUL.FTZ R113, R113, UR8 ;  /* 0x0000000871717c20 */ /* 0x000fc80008410000 */
[----:B------:R-:W-:-:S07]  /*2030*/  @P0 FADD.FTZ R113, R36, R113 ;  /* 0x0000007124710221 */ /* 0x000fce0000010000 */
.L_x_270:
[----:B------:R-:W-:Y:S05]  /*2040*/  BSYNC B1 ;  /* 0x0000000000017941 */ /* 0x000fea0003800000 */
.L_x_268:
[----:B------:R-:W-:Y:S04]  /*2050*/  BSSY B1, `(.L_x_271) ;  /* 0x000000d000017945 */ /* 0x000fe80003800000 */
[----:B------:R-:W-:Y:S05]  /*2060*/  @P1 BRA `(.L_x_272) ;  /* 0x0000000000141947 */ /* 0x000fea0003800000 */
[----:B------:R-:W-:Y:S01]  /*2070*/  HFMA2.MMA R115, -RZ, RZ, 0, 0 ;  /* 0x00000000ff737435 */ /* 0x000fe200000001ff */
[----:B------:R-:W-:Y:S10]  /*2080*/  @!P0 BRA `(.L_x_273) ;  /* 0x0000000000248947 */ /* 0x000ff40003800000 */
[----:B-----5:R-:W-:-:S04]  /*2090*/  PRMT R115, R35, 0x7632, R115 ;  /* 0x0000763223737816 */ /* 0x020fc80000000073 */
[----:B------:R-:W-:Y:S01]  /*20a0*/  SHF.L.U32 R115, R115, 0x10, RZ ;  /* 0x0000001073737819 */ /* 0x000fe200000006ff */
[----:B------:R-:W-:Y:S06]  /*20b0*/  BRA `(.L_x_273) ;  /* 0x0000000000187947 */ /* 0x000fec0003800000 */
.L_x_272:
[----:B-----5:R-:W-:Y:S02]  /*20c0*/  PRMT R36, R31, 0x7632, R36 ;  /* 0x000076321f247816 */ /* 0x020fe40000000024 */
[----:B------:R-:W-:Y:S02]  /*20d0*/  @P0 PRMT R37, R35, 0x7632, R37 ;  /* 0x0000763223250816 */ /* 0x000fe40000000025 */
[----:B------:R-:W-:Y:S02]  /*20e0*/  SHF.L.U32 R36, R36, 0x10, RZ ;  /* 0x0000001024247819 */ /* 0x000fe400000006ff */
[----:B------:R-:W-:-:S03]  /*20f0*/  @P0 SHF.L.U32 R38, R37, 0x10, RZ ;  /* 0x0000001025260819 */ /* 0x000fc600000006ff */
[----:B------:R-:W-:-:S04]  /*2100*/  FMUL.FTZ R115, R36, UR8 ;  /* 0x0000000824737c20 */ /* 0x000fc80008410000 */
[----:B------:R-:W-:-:S07]  /*2110*/  @P0 FADD.FTZ R115, R38, R115 ;  /* 0x0000007326730221 */ /* 0x000fce0000010000 */
.L_x_273:
[----:B------:R-:W-:Y:S05]  /*2120*/  BSYNC B1 ;  /* 0x0000000000017941 */ /* 0x000fea0003800000 */
.L_x_271:
[----:B------:R-:W0:Y:S01]  /*2130*/  LDC.64 R68, c[0x0][0x238] ;  /* 0x00008e00ff447b82 */ /* 0x000e220000000a00 */
[----:B------:R-:W-:Y:S02]  /*2140*/  F2FP.BF16.F32.PACK_AB R39, R115, R113 ;  /* 0x000000717327723e */ /* 0x000fe400000010ff */
[----:B------:R-:W-:Y:S02]  /*2150*/  F2FP.BF16.F32.PACK_AB R38, R111, R109 ;  /* 0x0000006d6f26723e */ /* 0x000fe400000010ff */
[----:B------:R-:W-:Y:S02]  /*2160*/  F2FP.BF16.F32.PACK_AB R37, R107, R105 ;  /* 0x000000696b25723e */ /* 0x000fe400000010ff */
[----:B------:R-:W-:Y:S01]  /*2170*/  F2FP.BF16.F32.PACK_AB R36, R103, R101 ;  /* 0x000000656724723e */ /* 0x000fe200000010ff */
[----:B0-----:R-:W-:-:S05]  /*2180*/  IMAD.WIDE.U32 R68, R119, 0x10, R68 ;  /* 0x0000001077447825 */ /* 0x001fca00078e0044 */
[----:B------:R2:W-:Y:S02]  /*2190*/  STG.E.128 desc[UR4][R68.64], R36 ;  /* 0x0000002444007986 */ /* 0x0005e4000c101d04 */
.L_x_249:
[----:B------:R-:W-:Y:S05]  /*21a0*/  BSYNC B0 ;  /* 0x0000000000007941 */ /* 0x000fea0003800000 */
.L_x_248:
        /* <DEDUP_REMOVED lines=104> */
.L_x_292:
        /* <DEDUP_REMOVED lines=19> */
[----:B------:R-:W-:Y:S02]  /*2960*/  CS2R R36, SRZ ;  /* 0x0000000000247805 */ /* 0x000fe4000001ff00 */
[----:B------:R-:W-:Y:S01]  /*2970*/  @!P0 LEA R68, R38, R69, 0x3 ;  /* 0x0000004526448211 */ /* 0x000fe200078e18ff */
[----:B------:R-:W-:Y:S01]  /*2980*/  IMAD.MOV.U32 R38, RZ, RZ, RZ ;  /* 0x000000ffff267224 */ /* 0x000fe200078e00ff */
[----:B------:R-:W-:-:S03]  /*2990*/  @!P0 MOV R38, R66 ;  /* 0x0000004200268202 */ /* 0x000fc60000000f00 */
[----:B------:R1:W-:Y:S01]  /*29a0*/  @!P0 LDS.64 R36, [R68] ;  /* 0x0000000044248984 */ /* 0x0003e20000000a00 */
[----:B------:R-:W-:-:S03]  /*29b0*/  LOP3.LUT P0, RZ, R39, 0x1f, R0, 0xf8, !PT ;  /* 0x0000001f27ff7812 */ /* 0x000fc6000780f800 */
[----:B------:R-:W2:Y:S01]  /*29c0*/  SHFL.DOWN PT, R69, R38, 0x2, 0x1f ;  /* 0x08401f0026457f89 */ /* 0x000ea200000e0000 */
[-C--:B-1----:R-:W-:Y:S02]  /*29d0*/  I2FP.F32.S32 R68, R38.reuse ;  /* 0x0000002600447245 */ /* 0x082fe40000201400 */
[----:B--2---:R-:W-:Y:S02]  /*29e0*/  IADD3 R78, R69, R38, RZ ;  /* 0x00000026454e7210 */ /* 0x004fe40007ffe0ff */
[----:B------:R-:W-:Y:S02]  /*29f0*/  I2FP.F32.S32 R84, R69 ;  /* 0x0000004500547245 */ /* 0x000fe40000201400 */
[----:B------:R-:W-:Y:S01]  /*2a00*/  I2FP.F32.S32 R80, R78 ;  /* 0x0000004e00507245 */ /* 0x000fe20000201400 */
[----:B------:R-:W1:Y:S03]  /*2a10*/  SHFL.DOWN PT, R121, R78, 0x1, 0x1f ;  /* 0x08201f004e797f89 */ /* 0x000e6600000e0000 */
[----:B------:R-:W2:Y:S01]  /*2a20*/  MUFU.RCP R82, R80 ;  /* 0x0000005000527308 */ /* 0x000ea20000001000 */
[----:B0-----:R-:W0:Y:S04]  /*2a30*/  SHFL.DOWN PT, R119, R36, 0x2, 0x1f ;  /* 0x08401f0024777f89 */ /* 0x001e2800000e0000 */
[----:B------:R-:W3:Y:S01]  /*2a40*/  SHFL.DOWN PT, R76, R37, 0x2, 0x1f ;  /* 0x08401f00254c7f89 */ /* 0x000ee200000e0000 */
[----:B-1----:R-:W-:-:S02]  /*2a50*/  IADD3 R78, R78, R121, RZ ;  /* 0x000000794e4e7210 */ /* 0x002fc40007ffe0ff */
[----:B------:R-:W-:Y:S02]  /*2a60*/  I2FP.F32.S32 R121, R121 ;  /* 0x0000007900797245 */ /* 0x000fe40000201400 */
[----:B------:R-:W-:Y:S01]  /*2a70*/  I2FP.F32.S32 R78, R78 ;  /* 0x0000004e004e7245 */ /* 0x000fe20000201400 */
[C---:B0-----:R-:W-:Y:S01]  /*2a80*/  FMUL.FTZ R69, R119.reuse, R84 ;  /* 0x0000005477457220 */ /* 0x041fe20000410000 */
[----:B------:R-:W-:-:S04]  /*2a90*/  FADD.FTZ R119, -R119, R36 ;  /* 0x0000002477777221 */ /* 0x000fc80000010100 */
[----:B------:R-:W0:Y:S01]  /*2aa0*/  MUFU.RCP R78, R78 ;  /* 0x0000004e004e7308 */ /* 0x000e220000001000 */
[----:B------:R-:W-:Y:S01]  /*2ab0*/  FFMA.FTZ R69, R68, R36, R69 ;  /* 0x0000002444457223 */ /* 0x000fe20000010045 */
[----:B------:R-:W-:Y:S01]  /*2ac0*/  FMUL.FTZ R119, R119, R119 ;  /* 0x0000007777777220 */ /* 0x000fe20000410000 */
[----:B---3--:R-:W-:Y:S02]  /*2ad0*/  FADD.FTZ R37, R76, R37 ;  /* 0x000000254c257221 */ /* 0x008fe40000010000 */
[----:B--2---:R-:W-:Y:S01]  /*2ae0*/  FMUL.FTZ R69, R82, R69 ;  /* 0x0000004552457220 */ /* 0x004fe20000410000 */
[----:B------:R-:W-:Y:S01]  /*2af0*/  FMUL.FTZ R119, R119, R68 ;  /* 0x0000004477777220 */ /* 0x000fe20000410000 */
[----:B------:R-:W1:Y:S03]  /*2b00*/  LDC R76, c[0x0][0x2d8] ;  /* 0x0000b600ff4c7b82 */ /* 0x000e660000000800 */
[----:B------:R-:W2:Y:S01]  /*2b10*/  SHFL.DOWN PT, R36, R69, 0x1, 0x1f ;  /* 0x08201f0045247f89 */ /* 0x000ea200000e0000 */
[----:B------:R-:W-:-:S04]  /*2b20*/  FMUL.FTZ R119, R119, R84 ;  /* 0x0000005477777220 */ /* 0x000fc80000410000 */
[----:B------:R-:W-:-:S05]  /*2b30*/  FFMA.FTZ R37, R82, R119, R37 ;  /* 0x0000007752257223 */ /* 0x000fca0000010025 */
[----:B------:R-:W3:Y:S01]  /*2b40*/  SHFL.DOWN PT, R38, R37, 0x1, 0x1f ;  /* 0x08201f0025267f89 */ /* 0x000ee200000e0000 */
[----:B--2---:R-:W-:Y:S01]  /*2b50*/  FADD.FTZ R68, R69, -R36 ;  /* 0x8000002445447221 */ /* 0x004fe20000010000 */
[----:B------:R-:W-:-:S03]  /*2b60*/  FMUL.FTZ R123, R36, R121 ;  /* 0x00000079247b7220 */ /* 0x000fc60000410000 */
[----:B------:R-:W-:Y:S01]  /*2b70*/  FMUL.FTZ R119, R68, R68 ;  /* 0x0000004444777220 */ /* 0x000fe20000410000 */
[----:B------:R-:W-:-:S03]  /*2b80*/  FFMA.FTZ R123, R80, R69, R123 ;  /* 0x00000045507b7223 */ /* 0x000fc6000001007b */
[----:B------:R-:W-:Y:S01]  /*2b90*/  FMUL.FTZ R119, R80, R119 ;  /* 0x0000007750777220 */ /* 0x000fe20000410000 */
[C---:B0-----:R-:W-:Y:S01]  /*2ba0*/  FMUL.FTZ R123, R78.reuse, R123 ;  /* 0x0000007b4e7b7220 */ /* 0x041fe20000410000 */
[----:B---3--:R-:W-:Y:S02]  /*2bb0*/  FADD.FTZ R69, R37, R38 ;  /* 0x0000002625457221 */ /* 0x008fe40000010000 */
[----:B------:R-:W-:Y:S01]  /*2bc0*/  FMUL.FTZ R119, R119, R121 ;  /* 0x0000007977777220 */ /* 0x000fe20000410000 */
[----:B------:R-:W0:Y:S02]  /*2bd0*/  @!P0 LDC.64 R36, c[0x0][0x250] ;  /* 0x00009400ff248b82 */ /* 0x000e240000000a00 */
[----:B------:R-:W2:Y:S01]  /*2be0*/  SHFL.IDX PT, R123, R123, RZ, 0x1f ;  /* 0x00001fff7b7b7589 */ /* 0x000ea200000e0000 */
[----:B------:R-:W-:-:S05]  /*2bf0*/  FFMA.FTZ R69, R78, R119, R69 ;  /* 0x000000774e457223 */ /* 0x000fca0000010045 */
[----:B------:R-:W3:Y:S01]  /*2c00*/  @!P0 LDC.64 R38, c[0x0][0x258] ;  /* 0x00009600ff268b82 */ /* 0x000ee20000000a00 */
[----:B------:R-:W1:Y:S01]  /*2c10*/  SHFL.IDX PT, R69, R69, RZ, 0x1f ;  /* 0x00001fff45457589 */ /* 0x000e6200000e0000 */
[----:B0-----:R-:W-:Y:S01]  /*2c20*/  @!P0 LEA R36, P2, R40, R36, 0x2 ;  /* 0x0000002428248211 */ /* 0x001fe200078410ff */
[----:B--2---:R-:W-:-:S03]  /*2c30*/  FMUL.FTZ R68, R123, R123 ;  /* 0x0000007b7b447220 */ /* 0x004fc60000410000 */
[----:B------:R-:W-:Y:S02]  /*2c40*/  @!P0 LEA.HI.X R37, R40, R37, R74, 0x2, P2 ;  /* 0x0000002528258211 */ /* 0x000fe400010f144a */
[----:B------:R-:W-:Y:S01]  /*2c50*/  FSEL R119, R68, RZ, P6 ;  /* 0x000000ff44777208 */ /* 0x000fe20003000000 */
[----:B-1----:R-:W-:Y:S01]  /*2c60*/  FFMA.FTZ R68, R69, UR9, R76 ;  /* 0x0000000945447c23 */ /* 0x002fe2000801004c */
[----:B---3--:R-:W-:Y:S01]  /*2c70*/  @!P0 LEA R38, P2, R40, R38, 0x2 ;  /* 0x0000002628268211 */ /* 0x008fe200078410ff */
[----:B------:R0:W-:Y:S02]  /*2c80*/  @!P0 STG.E desc[UR4][R36.64], R123 ;  /* 0x0000007b24008986 */ /* 0x0001e4000c101904 */
[----:B------:R-:W-:Y:S01]  /*2c90*/  FADD.FTZ R119, R68, R119 ;  /* 0x0000007744777221 */ /* 0x000fe20000010000 */
[----:B------:R-:W-:-:S05]  /*2ca0*/  @!P0 LEA.HI.X R39, R40, R39, R74, 0x2, P2 ;  /* 0x0000002728278211 */ /* 0x000fca00010f144a */
[----:B------:R-:W1:Y:S02]  /*2cb0*/  MUFU.RSQ R119, R119 ;  /* 0x0000007700777308 */ /* 0x000e640000001400 */
[----:B-1----:R0:W-:Y:S01]  /*2cc0*/  @!P0 STG.E desc[UR4][R38.64], R119 ;  /* 0x0000007726008986 */ /* 0x0021e2000c101904 */
[----:B-----5:R-:W-:-:S13]  /*2cd0*/  ISETP.GE.AND P0, PT, R72, 0x1, PT ;  /* 0x000000014800780c */ /* 0x020fda0003f06270 */
[----:B0-----:R-:W-:Y:S05]  /*2ce0*/  @!P0 BRA `(.L_x_276) ;  /* 0x0000000400b48947 */ /* 0x001fea0003800000 */
[----:B------:R-:W-:Y:S01]  /*2cf0*/  IADD3 R72, R72, -0x1, RZ ;  /* 0xffffffff48487810 */ /* 0x000fe20007ffe0ff */
[----:B------:R-:W-:Y:S01]  /*2d00*/  BSSY B1, `(.L_x_277) ;  /* 0x0000028000017945 */ /* 0x000fe20003800000 */
[----:B------:R-:W-:-:S03]  /*2d10*/  LOP3.LUT R2, R0, 0x7f, RZ, 0xc0, !PT ;  /* 0x0000007f00027812 */ /* 0x000fc600078ec0ff */
[----:B------:R-:W-:-:S05]  /*2d20*/  IMAD R72, R72, R117, RZ ;  /* 0x0000007548487224 */ /* 0x000fca00078e02ff */
[----:B------:R-:W-:-:S04]  /*2d30*/  SHF.R.S32.HI R37, RZ, 0x1f, R72 ;  /* 0x0000001fff257819 */ /* 0x000fc80000011448 */
[----:B------:R-:W-:Y:S02]  /*2d40*/  LEA.HI R37, R37, R72, RZ, 0x3 ;  /* 0x0000004825257211 */ /* 0x000fe400078f18ff */
[----:B------:R-:W-:Y:S02]  /*2d50*/  FSEL R72, R123, RZ, !P6 ;  /* 0x000000ff7b487208 */ /* 0x000fe40007000000 */
[----:B------:R-:W-:Y:S01]  /*2d60*/  LEA.HI.SX32 R117, R37, R2, 0x1d ;  /* 0x0000000225757211 */ /* 0x000fe200078feaff */
[----:B------:R-:W-:Y:S06]  /*2d70*/  @!P5 BRA `(.L_x_278) ;  /* 0x000000000080d947 */ /* 0x000fec0003800000 */
[----:B------:R-:W0:Y:S01]  /*2d80*/  LDC.64 R68, c[0x0][0x2b8] ;  /* 0x0000ae00ff447b82 */ /* 0x000e220000000a00 */
[--C-:B------:R-:W-:Y:S01]  /*2d90*/  FADD.FTZ R36, R67, -R72.reuse ;  /* 0x8000004843247221 */ /* 0x100fe20000010000 */
        /* <DEDUP_REMOVED lines=24> */
[----:B0-----:R-:W-:Y:S01]  /*2f20*/  IMAD.WIDE.U32 R68, R117, 0x10, R68 ;  /* 0x0000001075447825 */ /* 0x001fe200078e0044 */
[----:B------:R-:W-:-:S02]  /*2f30*/  F2FP.BF16.F32.PACK_AB R37, R39, R74 ;  /* 0x0000004a2725723e */ /* 0x000fc400000010ff */
[----:B------:R-:W-:Y:S01]  /*2f40*/  F2FP.BF16.F32.PACK_AB R38, R121, R38 ;  /* 0x000000267926723e */ /* 0x000fe200000010ff */
[----:B------:R-:W-:Y:S01]  /*2f50*/  VIADD R117, R117, 0x80 ;  /* 0x0000008075757836 */ /* 0x000fe20000000000 */
[----:B------:R-:W-:-:S05]  /*2f60*/  F2FP.BF16.F32.PACK_AB R39, R123, R82 ;  /* 0x000000527b27723e */ /* 0x000fca00000010ff */
[----:B------:R0:W-:Y:S02]  /*2f70*/  STG.E.128 desc[UR4][R68.64], R36 ;  /* 0x0000002444007986 */ /* 0x0001e4000c101d04 */
.L_x_278:
[----:B------:R-:W-:Y:S05]  /*2f80*/  BSYNC B1 ;  /* 0x0000000000017941 */ /* 0x000fea0003800000 */
.L_x_277:
[----:B------:R-:W-:Y:S04]  /*2f90*/  BSSY B1, `(.L_x_279) ;  /* 0x0000022000017945 */ /* 0x000fe80003800000 */
[----:B------:R-:W-:Y:S05]  /*2fa0*/  @!P4 BRA `(.L_x_280) ;  /* 0x000000000080c947 */ /* 0x000fea0003800000 */
[----:B0-----:R-:W0:Y:S01]  /*2fb0*/  LDC.64 R68, c[0x0][0x2b8] ;  /* 0x0000ae00ff447b82 */ /* 0x001e220000000a00 */
        /* <DEDUP_REMOVED lines=27> */
[----:B------:R-:W-:Y:S02]  /*3170*/  F2FP.BF16.F32.PACK_AB R38, R121, R38 ;  /* 0x000000267926723e */ /* 0x000fe400000010ff */
[----:B------:R-:W-:Y:S02]  /*3180*/  F2FP.BF16.F32.PACK_AB R39, R123, R82 ;  /* 0x000000527b27723e */ /* 0x000fe400000010ff */
[----:B------:R-:W-:-:S03]  /*3190*/  IADD3 R117, R117, 0x80, RZ ;  /* 0x0000008075757810 */ /* 0x000fc60007ffe0ff */
[----:B------:R1:W-:Y:S04]  /*31a0*/  STG.E.128 desc[UR4][R68.64], R36 ;  /* 0x0000002444007986 */ /* 0x0003e8000c101d04 */
.L_x_280:
[----:B------:R-:W-:Y:S05]  /*31b0*/  BSYNC B1 ;  /* 0x0000000000017941 */ /* 0x000fea0003800000 */
.L_x_279:
[----:B------:R-:W-:Y:S05]  /*31c0*/  @!P3 BRA `(.L_x_276) ;  /* 0x00000000007cb947 */ /* 0x000fea0003800000 */
[----:B01----:R-:W0:Y:S01]  /*31d0*/  LDC.64 R68, c[0x0][0x2b8] ;  /* 0x0000ae00ff447b82 */ /* 0x003e220000000a00 */
        /* <DEDUP_REMOVED lines=24> */
[----:B0-----:R-:W-:Y:S01]  /*3360*/  IMAD.WIDE.U32 R68, R117, 0x10, R68 ;  /* 0x0000001075447825 */ /* 0x001fe200078e0044 */
[----:B------:R-:W-:-:S02]  /*3370*/  F2FP.BF16.F32.PACK_AB R39, R72, R39 ;  /* 0x000000274827723e */ /* 0x000fc400000010ff */
[----:B------:R-:W-:Y:S02]  /*3380*/  F2FP.BF16.F32.PACK_AB R38, R121, R78 ;  /* 0x0000004e7926723e */ /* 0x000fe400000010ff */
[----:B------:R-:W-:Y:S02]  /*3390*/  F2FP.BF16.F32.PACK_AB R37, R76, R37 ;  /* 0x000000254c25723e */ /* 0x000fe400000010ff */
[----:B------:R-:W-:-:S05]  /*33a0*/  F2FP.BF16.F32.PACK_AB R36, R119, R36 ;  /* 0x000000247724723e */ /* 0x000fca00000010ff */
[----:B------:R2:W-:Y:S02]  /*33b0*/  STG.E.128 desc[UR4][R68.64], R36 ;  /* 0x0000002444007986 */ /* 0x0005e4000c101d04 */
.L_x_276:
[----:B------:R-:W-:Y:S05]  /*33c0*/  BSYNC B0 ;  /* 0x0000000000007941 */ /* 0x000fea0003800000 */
.L_x_275:
[----:B------:R-:W-:Y:S02]  /*33d0*/  IADD3 R40, R40, UR10, RZ ;  /* 0x0000000a28287c10 */ /* 0x000fe4000fffe0ff */
[----:B------:R-:W-:Y:S02]  /*33e0*/  SEL R76, RZ, 0x1, P1 ;  /* 0x00000001ff4c7807 */ /* 0x000fe40000800000 */
[----:B------:R-:W-:-:S13]  /*33f0*/  ISETP.GE.AND P0, PT, R40, UR11, PT ;  /* 0x0000000b28007c0c */ /* 0x000fda000bf06270 */
[----:B------:R-:W-:Y:S05]  /*3400*/  @!P0 BRA `(.L_x_281) ;  /* 0xffffffd400788947 */ /* 0x000fea000383ffff */
[----:B------:R-:W-:Y:S05]  /*3410*/  EXIT ;  /* 0x000000000000794d */ /* 0x000fea0003800000 */
.L_x_274:
[----:B------:R-:W-:Y:S01]  /*3420*/  HFMA2.MMA R86, -RZ, RZ, 0, 5.9604644775390625e-08 ;  /* 0x00000001ff567435 */ /* 0x000fe200000001ff */
[----:B------:R-:W-:Y:S01]  /*3430*/  MOV R121, R68 ;  /* 0x0000004400797202 */ /* 0x000fe20000000f00 */
[----:B------:R-:W-:Y:S01]  /*3440*/  IMAD.MOV.U32 R123, RZ, RZ, 0x1f ;  /* 0x0000001fff7b7424 */ /* 0x000fe200078e00ff */
[----:B------:R-:W-:-:S08]  /*3450*/  MOV R82, 0xffffffff ;  /* 0xffffffff00527802 */ /* 0x000fd00000000f00 */
[----:B-----5:R-:W-:Y:S05]  /*3460*/  WARPSYNC.COLLECTIVE R82, `(.L_x_282) ;  /* 0x0000000052087348 */ /* 0x020fea0003c00000 */
[----:B------:R0:W1:Y:S02]  /*3470*/  SHFL.BFLY P6, R84, R121, R86, R123 ;  /* 0x0c00005679547389 */ /* 0x00006400000c007b */
[----:B01---5:R-:W-:Y:S01]  /*3480*/  ENDCOLLECTIVE ;  /* 0x000000000000791b */ /* 0x023fe20003800000 */
.L_x_282:
[----:B------:R-:W-:Y:S01]  /*3490*/  HFMA2.MMA R86, -RZ, RZ, 0, 1.1920928955078125e-07 ;  /* 0x00000002ff567435 */ /* 0x000fe200000001ff */
[----:B------:R-:W-:-:S05]  /*34a0*/  MOV R37, R84 ;  /* 0x0000005400257202 */ /* 0x000fca0000000f00 */
[----:B------:R-:W-:-:S05]  /*34b0*/  FADD.FTZ R69, R68, R37 ;  /* 0x0000002544457221 */ /* 0x000fca0000010000 */
[----:B------:R-:W-:-:S07]  /*34c0*/  MOV R121, R69 ;  /* 0x0000004500797202 */ /* 0x000fce0000000f00 */
[----:B------:R-:W-:Y:S05]  /*34d0*/  WARPSYNC.COLLECTIVE R82, `(.L_x_283) ;  /* 0x0000000052087348 */ /* 0x000fea0003c00000 */
[----:B------:R0:W1:Y:S02]  /*34e0*/  SHFL.BFLY P6, R84, R121, R86, R123 ;  /* 0x0c00005679547389 */ /* 0x00006400000c007b */
[----:B01----:R-:W-:Y:S01]  /*34f0*/  ENDCOLLECTIVE ;  /* 0x000000000000791b */ /* 0x003fe20003800000 */
.L_x_283:
[----:B------:R-:W-:Y:S01]  /*3500*/  HFMA2.MMA R86, -RZ, RZ, 0, 2.384185791015625e-07 ;  /* 0x00000004ff567435 */ /* 0x000fe200000001ff */
[----:B------:R-:W-:-:S04]  /*3510*/  IMAD.MOV.U32 R36, RZ, RZ, R84 ;  /* 0x000000ffff247224 */ /* 0x000fc800078e0054 */
[----:B------:R-:W-:-:S05]  /*3520*/  FADD.FTZ R76, R69, R36 ;  /* 0x00000024454c7221 */ /* 0x000fca0000010000 */
[----:B------:R-:W-:-:S07]  /*3530*/  MOV R121, R76 ;  /* 0x0000004c00797202 */ /* 0x000fce0000000f00 */
[----:B------:R-:W-:Y:S05]  /*3540*/  WARPSYNC.COLLECTIVE R82, `(.L_x_284) ;  /* 0x0000000052087348 */ /* 0x000fea0003c00000 */
[----:B------:R0:W1:Y:S02]  /*3550*/  SHFL.BFLY P6, R84, R121, R86, R123 ;  /* 0x0c00005679547389 */ /* 0x00006400000c007b */
[----:B01----:R-:W-:Y:S01]  /*3560*/  ENDCOLLECTIVE ;  /* 0x000000000000791b */ /* 0x003fe20003800000 */
.L_x_284:
[----:B------:R-:W-:Y:S01]  /*3570*/  IMAD.MOV.U32 R86, RZ, RZ, 0x8 ;  /* 0x00000008ff567424 */ /* 0x000fe200078e00ff */
[----:B------:R-:W-:-:S05]  /*3580*/  MOV R37, R84 ;  /* 0x0000005400257202 */ /* 0x000fca0000000f00 */
[----:B------:R-:W-:-:S05]  /*3590*/  FADD.FTZ R78, R76, R37 ;  /* 0x000000254c4e7221 */ /* 0x000fca0000010000 */
[----:B------:R-:W-:-:S07]  /*35a0*/  MOV R121, R78 ;  /* 0x0000004e00797202 */ /* 0x000fce0000000f00 */
[----:B------:R-:W-:Y:S05]  /*35b0*/  WARPSYNC.COLLECTIVE R82, `(.L_x_285) ;  /* 0x0000000052087348 */ /* 0x000fea0003c00000 */
[----:B------:R0:W1:Y:S02]  /*35c0*/  SHFL.BFLY P6, R84, R121, R86, R123 ;  /* 0x0c00005679547389 */ /* 0x00006400000c007b */
[----:B01----:R-:W-:Y:S01]  /*35d0*/  ENDCOLLECTIVE ;  /* 0x000000000000791b */ /* 0x003fe20003800000 */
.L_x_285:
[----:B------:R-:W-:Y:S01]  /*35e0*/  HFMA2.MMA R86, -RZ, RZ, 0, 9.5367431640625e-07 ;  /* 0x00000010ff567435 */ /* 0x000fe200000001ff */
[----:B------:R-:W-:-:S05]  /*35f0*/  MOV R37, R84 ;  /* 0x0000005400257202 */ /* 0x000fca0000000f00 */
[----:B------:R-:W-:-:S05]  /*3600*/  FADD.FTZ R80, R78, R37 ;  /* 0x000000254e507221 */ /* 0x000fca0000010000 */
[----:B------:R-:W-:-:S07]  /*3610*/  MOV R121, R80 ;  /* 0x0000005000797202 */ /* 0x000fce0000000f00 */
[----:B------:R-:W-:Y:S05]  /*3620*/  WARPSYNC.COLLECTIVE R82, `(.L_x_286) ;  /* 0x0000000052087348 */ /* 0x000fea0003c00000 */
[----:B------:R0:W1:Y:S02]  /*3630*/  SHFL.BFLY P6, R84, R121, R86, R123 ;  /* 0x0c00005679547389 */ /* 0x00006400000c007b */
[----:B01----:R-:W-:Y:S01]  /*3640*/  ENDCOLLECTIVE ;  /* 0x000000000000791b */ /* 0x003fe20003800000 */
.L_x_286:
[----:B------:R-:W-:Y:S01]  /*3650*/  HFMA2.MMA R86, -RZ, RZ, 0, 5.9604644775390625e-08 ;  /* 0x00000001ff567435 */ /* 0x000fe200000001ff */
[----:B------:R-:W-:-:S05]  /*3660*/  MOV R37, R84 ;  /* 0x0000005400257202 */ /* 0x000fca0000000f00 */
[----:B------:R-:W-:-:S04]  /*3670*/  FADD.FTZ R36, R80, R37 ;  /* 0x0000002550247221 */ /* 0x000fc80000010000 */
[----:B------:R-:W-:-:S04]  /*3680*/  FMUL.FTZ R36, R57, R36 ;  /* 0x0000002439247220 */ /* 0x000fc80000410000 */
[--C-:B------:R-:W-:Y:S01]  /*3690*/  FADD.FTZ R37, R67, -R36.reuse ;  /* 0x8000002443257221 */ /* 0x100fe20000010000 */
[--C-:B------:R-:W-:Y:S01]  /*36a0*/  FADD.FTZ R68, R71, -R36.reuse ;  /* 0x8000002447447221 */ /* 0x100fe20000010000 */
[----:B------:R-:W-:Y:S02]  /*36b0*/  FADD.FTZ R69, R87, -R36 ;  /* 0x8000002457457221 */ /* 0x000fe40000010000 */
[----:B------:R-:W-:-:S04]  /*36c0*/  FFMA.FTZ R37, R37, R37, RZ ;  /* 0x0000002525257223 */ /* 0x000fc800000100ff */
[----:B------:R-:W-:Y:S01]  /*36d0*/  FFMA.FTZ R37, R68, R68, R37 ;  /* 0x0000004444257223 */ /* 0x000fe20000010025 */
[----:B------:R-:W-:-:S04]  /*36e0*/  FADD.FTZ R68, R73, -R36 ;  /* 0x8000002449447221 */ /* 0x000fc80000010000 */
        /* <DEDUP_REMOVED lines=12> */
[----:B------:R-:W-:-:S05]  /*37b0*/  FSEL R37, R37, RZ, P5 ;  /* 0x000000ff25257208 */ /* 0x000fca0002800000 */
[----:B------:R-:W-:-:S04]  /*37c0*/  FFMA.FTZ R68, R68, R68, R37 ;  /* 0x0000004444447223 */ /* 0x000fc80000010025 */
        /* <DEDUP_REMOVED lines=12> */
[----:B------:R-:W-:Y:S01]  /*3890*/  @P2 FFMA.FTZ R37, R69, R69, R68 ;  /* 0x0000004545252223 */ /* 0x000fe20000010044 */
[--C-:B------:R-:W-:Y:S01]  /*38a0*/  FADD.FTZ R68, R101, -R36.reuse ;  /* 0x8000002465447221 */ /* 0x100fe20000010000 */
[----:B------:R-:W-:-:S03]  /*38b0*/  FADD.FTZ R69, R103, -R36 ;  /* 0x8000002467457221 */ /* 0x000fc60000010000 */
        /* <DEDUP_REMOVED lines=13> */
[----:B------:R-:W-:-:S04]  /*3990*/  @P0 FFMA.FTZ R37, R69, R69, R68 ;  /* 0x0000004545250223 */ /* 0x000fc80000010044 */
[----:B------:R-:W-:-:S07]  /*39a0*/  IMAD.MOV.U32 R121, RZ, RZ, R37 ;  /* 0x000000ffff797224 */ /* 0x000fce00078e0025 */
[----:B------:R-:W-:Y:S05]  /*39b0*/  WARPSYNC.COLLECTIVE R82, `(.L_x_287) ;  /* 0x0000000052087348 */ /* 0x000fea0003c00000 */
[----:B------:R0:W1:Y:S02]  /*39c0*/  SHFL.BFLY P6, R84, R121, R86, R123 ;  /* 0x0c00005679547389 */ /* 0x00006400000c007b */
[----:B01----:R-:W-:Y:S01]  /*39d0*/  ENDCOLLECTIVE ;  /* 0x000000000000791b */ /* 0x003fe20003800000 */
.L_x_287:
[----:B------:R-:W-:Y:S01]  /*39e0*/  HFMA2.MMA R86, -RZ, RZ, 0, 1.1920928955078125e-07 ;  /* 0x00000002ff567435 */ /* 0x000fe200000001ff */
[----:B------:R-:W-:-:S05]  /*39f0*/  MOV R68, R84 ;  /* 0x0000005400447202 */ /* 0x000fca0000000f00 */
[----:B------:R-:W-:-:S05]  /*3a00*/  FADD.FTZ R68, R37, R68 ;  /* 0x0000004425447221 */ /* 0x000fca0000010000 */
[----:B------:R-:W-:-:S07]  /*3a10*/  MOV R121, R68 ;  /* 0x0000004400797202 */ /* 0x000fce0000000f00 */
[----:B------:R-:W-:Y:S05]  /*3a20*/  WARPSYNC.COLLECTIVE R82, `(.L_x_288) ;  /* 0x0000000052087348 */ /* 0x000fea0003c00000 */
[----:B------:R0:W1:Y:S02]  /*3a30*/  SHFL.BFLY P6, R84, R121, R86, R123 ;  /* 0x0c00005679547389 */ /* 0x00006400000c007b */
[----:B01----:R-:W-:Y:S01]  /*3a40*/  ENDCOLLECTIVE ;  /* 0x000000000000791b */ /* 0x003fe20003800000 */
.L_x_288:
[----:B------:R-:W-:Y:S01]  /*3a50*/  HFMA2.MMA R86, -RZ, RZ, 0, 2.384185791015625e-07 ;  /* 0x00000004ff567435 */ /* 0x000fe200000001ff */
[----:B------:R-:W-:-:S04]  /*3a60*/  IMAD.MOV.U32 R69, RZ, RZ, R84 ;  /* 0x000000ffff457224 */ /* 0x000fc800078e0054 */
[----:B------:R-:W-:-:S05]  /*3a70*/  FADD.FTZ R69, R68, R69 ;  /* 0x0000004544457221 */ /* 0x000fca0000010000 */
[----:B------:R-:W-:-:S07]  /*3a80*/  MOV R121, R69 ;  /* 0x0000004500797202 */ /* 0x000fce0000000f00 */
[----:B------:R-:W-:Y:S05]  /*3a90*/  WARPSYNC.COLLECTIVE R82, `(.L_x_289) ;  /* 0x0000000052087348 */ /* 0x000fea0003c00000 */
[----:B------:R0:W1:Y:S02]  /*3aa0*/  SHFL.BFLY P6, R84, R121, R86, R123 ;  /* 0x0c00005679547389 */ /* 0x00006400000c007b */
[----:B01----:R-:W-:Y:S01]  /*3ab0*/  ENDCOLLECTIVE ;  /* 0x000000000000791b */ /* 0x003fe20003800000 */
.L_x_289:
[----:B------:R-:W-:Y:S01]  /*3ac0*/  IMAD.MOV.U32 R86, RZ, RZ, 0x8 ;  /* 0x00000008ff567424 */ /* 0x000fe200078e00ff */
[----:B------:R-:W-:-:S05]  /*3ad0*/  MOV R76, R84 ;  /* 0x00000054004c7202 */ /* 0x000fca0000000f00 */
[----:B------:R-:W-:-:S05]  /*3ae0*/  FADD.FTZ R76, R69, R76 ;  /* 0x0000004c454c7221 */ /* 0x000fca0000010000 */
[----:B------:R-:W-:-:S07]  /*3af0*/  MOV R121, R76 ;  /* 0x0000004c00797202 */ /* 0x000fce0000000f00 */
[----:B------:R-:W-:Y:S05]  /*3b00*/  WARPSYNC.COLLECTIVE R82, `(.L_x_290) ;  /* 0x0000000052087348 */ /* 0x000fea0003c00000 */
[----:B------:R0:W1:Y:S02]  /*3b10*/  SHFL.BFLY P6, R84, R121, R86, R123 ;  /* 0x0c00005679547389 */ /* 0x00006400000c007b */
[----:B01----:R-:W-:Y:S01]  /*3b20*/  ENDCOLLECTIVE ;  /* 0x000000000000791b */ /* 0x003fe20003800000 */
.L_x_290:
[----:B------:R-:W-:Y:S01]  /*3b30*/  HFMA2.MMA R86, -RZ, RZ, 0, 9.5367431640625e-07 ;  /* 0x00000010ff567435 */ /* 0x000fe200000001ff */
[----:B------:R-:W-:-:S05]  /*3b40*/  MOV R119, R84 ;  /* 0x0000005400777202 */ /* 0x000fca0000000f00 */
[----:B------:R-:W-:-:S05]  /*3b50*/  FADD.FTZ R119, R76, R119 ;  /* 0x000000774c777221 */ /* 0x000fca0000010000 */
[----:B------:R-:W-:-:S07]  /*3b60*/  MOV R121, R119 ;  /* 0x0000007700797202 */ /* 0x000fce0000000f00 */
[----:B------:R-:W-:Y:S05]  /*3b70*/  WARPSYNC.COLLECTIVE R82, `(.L_x_291) ;  /* 0x0000000052087348 */ /* 0x000fea0003c00000 */
[----:B------:R0:W1:Y:S02]  /*3b80*/  SHFL.BFLY P6, R84, R121, R86, R123 ;  /* 0x0c00005679547389 */ /* 0x00006400000c007b */
[----:B01----:R-:W-:Y:S01]  /*3b90*/  ENDCOLLECTIVE ;  /* 0x000000000000791b */ /* 0x003fe20003800000 */
.L_x_291:
[----:B------:R-:W-:Y:S01]  /*3ba0*/  MOV R78, R84 ;  /* 0x00000054004e7202 */ /* 0x000fe20000000f00 */
[----:B------:R-:W-:Y:S06]  /*3bb0*/  BRA `(.L_x_292) ;  /* 0xffffffec001c7947 */ /* 0x000fec000383ffff */
.L_x_293:
        /* <DEDUP_REMOVED lines=12> */
.L_x_23210:


//--------------------- .text._ZN10layer_norm13ln_fwd_kernelINS_13Kernel_traitsI13__nv_bfloat16S2_S2_S2_fjLj3072ELj1ELj1ELj4ELj16ENS_18Kernel_traits_baseILj3072ES2_S2_S2_S2_fjLj128EEEEELb0ELb0ELb1ELb1EEEvNS_9FwdParamsE --------------------------
	.section	.text._ZN10layer_norm13ln_fwd_kernelINS_13Kernel_traitsI13__nv_bfloat16S2_S2_S2_fjLj3072ELj1ELj1ELj4ELj16ENS_18Kernel_traits_baseILj3072ES2_S2_S2_S2_fjLj128EEEEELb0ELb0ELb1ELb1EEEvNS_9FwdParamsE,"ax",@progbits
	.align	128
        .global         _ZN10layer_norm13ln_fwd_kernelINS_13Kernel_traitsI13__nv_bfloat16S2_S2_S2_fjLj3072ELj1ELj1ELj4ELj16ENS_18Kernel_traits_baseILj3072ES2_S2_S2_S2_fjLj128EEEEELb0ELb0ELb1ELb1EEEvNS_9FwdParamsE
        .type           _ZN10layer_norm13ln_fwd_kernelINS_13Kernel_traitsI13__nv_bfloat16S2_S2_S2_fjLj3072ELj1ELj1ELj4ELj16ENS_18Kernel_traits_baseILj3072ES2_S2_S2_S2_fjLj128EEEEELb0ELb0ELb1ELb1EEEvNS_9FwdParamsE,@function
        .size           _ZN10layer_norm13ln_fwd_kernelINS_13Kernel_traitsI13__nv_bfloat16S2_S2_S2_fjLj3072ELj1ELj1ELj4ELj16ENS_18Kernel_traits_baseILj3072ES2_S2_S2_S2_fjLj128EEEEELb0ELb0ELb1ELb1EEEvNS_9FwdParamsE,(.L_x_23211 - _ZN10layer_norm13ln_fwd_kernelINS_13Kernel_traitsI13__nv_bfloat16S2_S2_S2_fjLj3072ELj1ELj1ELj4ELj16ENS_18Kernel_traits_baseILj3072ES2_S2_S2_S2_fjLj128EEEEELb0ELb0ELb1ELb1EEEvNS_9FwdParamsE)
        .other          _ZN10layer_norm13ln_fwd_kernelINS_13Kernel_traitsI13__nv_bfloat16S2_S2_S2_fjLj3072ELj1ELj1ELj4ELj16ENS_18Kernel_traits_baseILj3072ES2_S2_S2_S2_fjLj128EEEEELb0ELb0ELb1ELb1EEEvNS_9FwdParamsE,@"STO_CUDA_ENTRY STV_DEFAULT"
_ZN10layer_norm13ln_fwd_kernelINS_13Kernel_traitsI13__nv_bfloat16S2_S2_S2_fjLj3072ELj1ELj1ELj4ELj16ENS_18Kernel_traits_baseILj3072ES2_S2_S2_S2_fjLj128EEEEELb0ELb0ELb1ELb1EEEvNS_9FwdParamsE:
.text._ZN10layer_norm13ln_fwd_kernelINS_13Kernel_traitsI13__nv_bfloat16S2_S2_S2_fjLj3072ELj1ELj1ELj4ELj16ENS_18Kernel_traits_baseILj3072ES2_S2_S2_S2_fjLj128EEEEELb0ELb0ELb1ELb1EEEvNS_9FwdParamsE:
[----:B------:R-:W-:Y:S01]  /*0000*/  LDC R1, c[0x0][0x28] ;  /* 0x00000a00ff017b82 */ /* 0x000fe20000000800 */
[----:B------:R-:W0:Y:S01]  /*0010*/  S2R R28, SR_TID.X ;  /* 0x00000000001c7919 */ /* 0x000e220000002100 */
[----:B------:R-:W-:-:S06]  /*0020*/  ULDC.64 UR4, c[0x0][0x2c8] ;  /* 0x0000b20000047ab9 */ /* 0x000fcc0000000a00 */
[----:B------:R-:W1:Y:S01]  /*0030*/  S2UR UR6, SR_CTAID.X ;  /* 0x00000000000679c3 */ /* 0x000e620000002500 */
[----:B------:R-:W-:Y:S01]  /*0040*/  ISETP.NE.U32.AND P0, PT, RZ, UR4, PT ;  /* 0x00000004ff007c0c */ /* 0x000fe2000bf05070 */
[----:B------:R-:W-:-:S03]  /*0050*/  ULDC.64 UR8, c[0x0][0x260] ;  /* 0x0000980000087ab9 */ /* 0x000fc60000000a00 */
[----:B------:R-:W-:Y:S02]  /*0060*/  ISETP.NE.AND.EX P0, PT, RZ, UR5, PT, P0 ;  /* 0x00000005ff007c0c */ /* 0x000fe4000bf05300 */
        /* <DEDUP_REMOVED lines=13> */
[----:B------:R-:W-:-:S13]  /*0140*/  ISETP.GE.AND P1, PT, R54, UR6, PT ;  /* 0x0000000636007c0c */ /* 0x000fda000bf26270 */
[----:B0-----:R-:W-:Y:S05]  /*0150*/  @P1 EXIT ;  /* 0x000000000000194d */ /* 0x001fea0003800000 */
        /* <DEDUP_REMOVED lines=13> */
[----:B------:R-:W-:Y:S01]  /*0230*/  PRMT R58, R21, 0x7632, R58 ;  /* 0x00007632153a7816 */ /* 0x000fe2000000003a */
[----:B------:R-:W-:Y:S01]  /*0240*/  ULDC UR9, c[0x0][0x290] ;  /* 0x0000a40000097ab9 */ /* 0x000fe20000000800 */
[----:B------:R-:W-:-:S02]  /*0250*/  PRMT R59, R22, 0x7632, R59 ;  /* 0x00007632163b7816 */ /* 0x000fc4000000003b */
[----:B------:R-:W-:Y:S02]  /*0260*/  SHF.L.U32 R53, R53, 0x2, RZ ;  /* 0x0000000235357819 */ /* 0x000fe400000006ff */
[----:B------:R-:W-:Y:S01]  /*0270*/  SHF.R.U32.HI R69, RZ, 0x5, R28 ;  /* 0x00000005ff457819 */ /* 0x000fe2000001161c */
[----:B------:R-:W-:Y:S01]  /*0280*/  HFMA2.MMA R0, -RZ, RZ, 0, 5.9604644775390625e-08 ;  /* 0x00000001ff007435 */ /* 0x000fe200000001ff */
[----:B------:R-:W-:Y:S01]  /*0290*/  PRMT R60, R23, 0x7632, R60 ;  /* 0x00007632173c7816 */ /* 0x000fe2000000003c */
[----:B------:R-:W-:Y:S01]  /*02a0*/  ULDC.64 UR10, c[0x0][0x210] ;  /* 0x00008400000a7ab9 */ /* 0x000fe20000000a00 */
[----:B------:R-:W-:Y:S02]  /*02b0*/  PRMT R61, R24, 0x7632, R61 ;  /* 0x00007632183d7816 */ /* 0x000fe4000000003d */
        /* <DEDUP_REMOVED lines=19> */
[C---:B------:R-:W-:Y:S02]  /*03f0*/  LOP3.LUT R55, R28.reuse, 0x1f, RZ, 0xc0, !PT ;  /* 0x0000001f1c377812 */ /* 0x040fe400078ec0ff */
[----:B------:R-:W-:Y:S02]  /*0400*/  LOP3.LUT R56, R28, 0x7f, RZ, 0xc0, !PT ;  /* 0x0000007f1c387812 */ /* 0x000fe400078ec0ff */
        /* <DEDUP_REMOVED lines=11> */
[----:B------:R-:W-:Y:S02]  /*04c0*/  LOP3.LUT R69, R69, 0x3, RZ, 0xc0, !PT ;  /* 0x0000000345457812 */ /* 0x000fe400078ec0ff */
[----:B------:R-:W-:-:S02]  /*04d0*/  IADD3 R70, R53, 0x4, RZ ;  /* 0x0000000435467810 */ /* 0x000fc40007ffe0ff */
[----:B------:R-:W-:Y:S01]  /*04e0*/  ISETP.NE.AND P1, PT, RZ, UR6, PT ;  /* 0x00000006ff007c0c */ /* 0x000fe2000bf25270 */
[----:B------:R-:W-:Y:S01]  /*04f0*/  ULDC.64 UR6, c[0x0][0x230] ;  /* 0x00008c0000067ab9 */ /* 0x000fe20000000a00 */
[----:B--2---:R-:W-:Y:S02]  /*0500*/  PRMT R71, R13, 0x7632, R71 ;  /* 0x000076320d477816 */ /* 0x004fe40000000047 */
[----:B------:R-:W-:Y:S02]  /*0510*/  PRMT R72, R12, 0x7632, R72 ;  /* 0x000076320c487816 */ /* 0x000fe40000000048 */
[----:B---3--:R-:W-:Y:S02]  /*0520*/  PRMT R82, R6, 0x7632, R82 ;  /* 0x0000763206527816 */ /* 0x008fe40000000052 */
[----:B------:R-:W-:Y:S02]  /*0530*/  PRMT R74, R14, 0x7632, R74 ;  /* 0x000076320e4a7816 */ /* 0x000fe4000000004a */
[----:B------:R-:W-:-:S02]  /*0540*/  PRMT R73, R15, 0x7632, R73 ;  /* 0x000076320f497816 */ /* 0x000fc40000000049 */
[----:B----4-:R-:W-:Y:S02]  /*0550*/  PRMT R76, R8, 0x7632, R76 ;  /* 0x00007632084c7816 */ /* 0x010fe4000000004c */
[----:B------:R-:W-:Y:S02]  /*0560*/  PRMT R75, R9, 0x7632, R75 ;  /* 0x00007632094b7816 */ /* 0x000fe4000000004b */
[----:B------:R-:W-:Y:S02]  /*0570*/  PRMT R78, R10, 0x7632, R78 ;  /* 0x000076320a4e7816 */ /* 0x000fe4000000004e */
[----:B------:R-:W-:Y:S02]  /*0580*/  PRMT R77, R11, 0x7632, R77 ;  /* 0x000076320b4d7816 */ /* 0x000fe4000000004d */
[----:B------:R-:W-:Y:S02]  /*0590*/  PRMT R80, R4, 0x7632, R80 ;  /* 0x0000763204507816 */ /* 0x000fe40000000050 */
[----:B------:R-:W-:-:S02]  /*05a0*/  PRMT R79, R5, 0x7632, R79 ;  /* 0x00007632054f7816 */ /* 0x000fc4000000004f */
        /* <DEDUP_REMOVED lines=24> */
[----:B------:R-:W-:-:S07]  /*0730*/  SHF.L.U32 R81, R81, 0x10, RZ ;  /* 0x0000001051517819 */ /* 0x000fce00000006ff */
.L_x_369:
[----:B0-----:R-:W0:Y:S01]  /*0740*/  LDC.64 R16, c[0x0][0x280] ;  /* 0x0000a000ff107b82 */ /* 0x001e220000000a00 */
[----:B------:R-:W-:-:S07]  /*0750*/  ISETP.NE.U32.AND P0, PT, RZ, UR6, PT ;  /* 0x00000006ff007c0c */ /* 0x000fce000bf05070 */
[----:B------:R-:W1:Y:S08]  /*0760*/  LDC R23, c[0x0][0x218] ;  /* 0x00008600ff177b82 */ /* 0x000e700000000800 */
[----:B------:R-:W2:Y:S01]  /*0770*/  LDC.64 R2, c[0x0][0x288] ;  /* 0x0000a200ff027b82 */ /* 0x000ea20000000a00 */
[----:B0-----:R-:W-:-:S06]  /*0780*/  IMAD.WIDE R16, R54, 0x4, R16 ;  /* 0x0000000436107825 */ /* 0x001fcc00078e0210 */
[----:B------:R0:W3:Y:S01]  /*0790*/  LDG.E R16, desc[UR4][R16.64] ;  /* 0x0000000410107981 */ /* 0x0000e2000c1e1900 */
[----:B------:R-:W-:Y:S01]  /*07a0*/  ISETP.NE.AND.EX P0, PT, RZ, UR7, PT, P0 ;  /* 0x00000007ff007c0c */ /* 0x000fe2000bf05300 */
[----:B-1----:R-:W-:Y:S01]  /*07b0*/  IMAD R18, R54, R23, RZ ;  /* 0x0000001736127224 */ /* 0x002fe200078e02ff */
[----:B------:R-:W-:-:S04]  /*07c0*/  MOV R111, RZ ;  /* 0x000000ff006f7202 */ /* 0x000fc80000000f00 */
[----:B0-----:R-:W-:Y:S01]  /*07d0*/  SHF.R.S32.HI R17, RZ, 0x1f, R18 ;  /* 0x0000001fff117819 */ /* 0x001fe20000011412 */
[----:B--2---:R-:W-:-:S06]  /*07e0*/  IMAD.WIDE R2, R54, 0x4, R2 ;  /* 0x0000000436027825 */ /* 0x004fcc00078e0202 */
[----:B------:R-:W0:Y:S01]  /*07f0*/  @P0 LDC.64 R14, c[0x0][0x230] ;  /* 0x00008c00ff0e0b82 */ /* 0x000e220000000a00 */
[----:B------:R-:W-:Y:S01]  /*0800*/  LEA.HI R17, R17, R18, RZ, 0x3 ;  /* 0x0000001211117211 */ /* 0x000fe200078f18ff */
[----:B-----5:R1:W5:Y:S03]  /*0810*/  LDG.E R22, desc[UR4][R2.64] ;  /* 0x0000000402167981 */ /* 0x020366000c1e1900 */
[----:B------:R-:W-:-:S05]  /*0820*/  LEA.HI.SX32 R113, R17, R56, 0x1d ;  /* 0x0000003811717211 */ /* 0x000fca00078feaff */
[----:B0-----:R-:W-:-:S05]  /*0830*/  @P0 IMAD.WIDE.U32 R14, R113, 0x10, R14 ;  /* 0x00000010710e0825 */ /* 0x001fca00078e000e */
[----:B------:R1:W5:Y:S01]  /*0840*/  @P0 LDG.E.128 R4, desc[UR4][R14.64] ;  /* 0x000000040e040981 */ /* 0x000362000c1e1d00 */
[----:B---3--:R-:W-:-:S13]  /*0850*/  ISETP.GE.AND P2, PT, R16, 0x1, PT ;  /* 0x000000011000780c */ /* 0x008fda0003f46270 */
[----:B------:R-:W0:Y:S01]  /*0860*/  @P2 LDC.64 R12, c[0x0][0x220] ;  /* 0x00008800ff0c2b82 */ /* 0x000e220000000a00 */
[----:B------:R-:W-:-:S05]  /*0870*/  @P2 IADD3 R20, R16, -0x1, RZ ;  /* 0xffffffff10142810 */ /* 0x000fca0007ffe0ff */
[----:B------:R-:W-:-:S05]  /*0880*/  @P2 IMAD R20, R20, R23, RZ ;  /* 0x0000001714142224 */ /* 0x000fca00078e02ff */
[----:B------:R-:W-:-:S04]  /*0890*/  @P2 SHF.R.S32.HI R19, RZ, 0x1f, R20 ;  /* 0x0000001fff132819 */ /* 0x000fc80000011414 */
[----:B------:R-:W-:-:S04]  /*08a0*/  @P2 LEA.HI R19, R19, R20, RZ, 0x3 ;  /* 0x0000001413132211 */ /* 0x000fc800078f18ff */
[----:B------:R-:W-:-:S05]  /*08b0*/  @P2 LEA.HI.SX32 R111, R19, R56, 0x1d ;  /* 0x00000038136f2211 */ /* 0x000fca00078feaff */
[----:B0-----:R-:W-:-:S05]  /*08c0*/  @P2 IMAD.WIDE.U32 R12, R111, 0x10, R12 ;  /* 0x000000106f0c2825 */ /* 0x001fca00078e000c */
[----:B------:R1:W5:Y:S01]  /*08d0*/  @P2 LDG.E.128 R8, desc[UR4][R12.64] ;  /* 0x000000040c082981 */ /* 0x000362000c1e1d00 */
[----:B------:R-:W-:Y:S01]  /*08e0*/  ISETP.GT.AND P3, PT, R16, RZ, PT ;  /* 0x000000ff1000720c */ /* 0x000fe20003f64270 */
[----:B------:R-:W-:Y:S01]  /*08f0*/  BSSY B0, `(.L_x_294) ;  /* 0x000000b000007945 */ /* 0x000fe20003800000 */
[----:B------:R-:W-:-:S11]  /*0900*/  SHF.R.S32.HI R24, RZ, 0x1f, R54 ;  /* 0x0000001fff187819 */ /* 0x000fd60000011436 */
[----:B-1----:R-:W-:Y:S05]  /*0910*/  @P3 BRA `(.L_x_295) ;  /* 0x0000000000103947 */ /* 0x002fea0003800000 */
[----:B------:R-:W-:Y:S01]  /*0920*/  MOV R93, RZ ;  /* 0x000000ff005d7202 */ /* 0x000fe20000000f00 */
[----:B------:R-:W-:Y:S06]  /*0930*/  @!P0 BRA `(.L_x_296) ;  /* 0x0000000000188947 */ /* 0x000fec0003800000 */
[----:B-----5:R-:W-:Y:S01]  /*0940*/  SHF.L.U32 R93, R4, 0x10, RZ ;  /* 0x00000010045d7819 */ /* 0x020fe200000006ff */
[----:B------:R-:W-:Y:S06]  /*0950*/  BRA `(.L_x_296) ;  /* 0x0000000000107947 */ /* 0x000fec0003800000 */
.L_x_295:
[----:B-----5:R-:W-:Y:S02]  /*0960*/  SHF.L.U32 R93, R8, 0x10, RZ ;  /* 0x00000010085d7819 */ /* 0x020fe400000006ff */
[----:B------:R-:W-:-:S03]  /*0970*/  @P0 SHF.L.U32 R2, R4, 0x10, RZ ;  /* 0x0000001004020819 */ /* 0x000fc600000006ff */
[----:B------:R-:W-:-:S04]  /*0980*/  FMUL.FTZ R93, R93, UR8 ;  /* 0x000000085d5d7c20 */ /* 0x000fc80008410000 */
[----:B------:R-:W-:-:S07]  /*0990*/  @P0 FADD.FTZ R93, R93, R2 ;  /* 0x000000025d5d0221 */ /* 0x000fce0000010000 */
.L_x_296:
[----:B------:R-:W-:Y:S05]  /*09a0*/  BSYNC B0 ;  /* 0x0000000000007941 */ /* 0x000fea0003800000 */
.L_x_294:
[----:B------:R-:W-:Y:S04]  /*09b0*/  BSSY B0, `(.L_x_297) ;  /* 0x000000d000007945 */ /* 0x000fe80003800000 */
[----:B------:R-:W-:Y:S05]  /*09c0*/  @P3 BRA `(.L_x_298) ;  /* 0x0000000000143947 */ /* 0x000fea0003800000 */
[----:B------:R-:W-:Y:S01]  /*09d0*/  HFMA2.MMA R91, -RZ, RZ, 0, 0 ;  /* 0x00000000ff5b7435 */ /* 0x000fe200000001ff */
[----:B------:R-:W-:Y:S10]  /*09e0*/  @!P0 BRA `(.L_x_299) ;  /* 0x0000000000248947 */ /* 0x000ff40003800000 */
[----:B-----5:R-:W-:-:S05]  /*09f0*/  PRMT R91, R4, 0x7632, R91 ;  /* 0x00007632045b7816 */ /* 0x020fca000000005b */
[----:B------:R-:W-:Y:S01]  /*0a00*/  IMAD.U32 R91, R91, 0x10000, RZ ;  /* 0x000100005b5b7824 */ /* 0x000fe200078e00ff */
[----:B------:R-:W-:Y:S06]  /*0a10*/  BRA `(.L_x_299) ;  /* 0x0000000000187947 */ /* 0x000fec0003800000 */
.L_x_298:
[----:B-----5:R-:W-:Y:S02]  /*0a20*/  PRMT R2, R8, 0x7632, R2 ;  /* 0x0000763208027816 */ /* 0x020fe40000000002 */
[----:B------:R-:W-:Y:S02]  /*0a30*/  @P0 PRMT R3, R4, 0x7632, R3 ;  /* 0x0000763204030816 */ /* 0x000fe40000000003 */
[----:B------:R-:W-:Y:S02]  /*0a40*/  SHF.L.U32 R2, R2, 0x10, RZ ;  /* 0x0000001002027819 */ /* 0x000fe400000006ff */
[----:B------:R-:W-:-:S03]  /*0a50*/  @P0 SHF.L.U32 R12, R3, 0x10, RZ ;  /* 0x00000010030c0819 */ /* 0x000fc600000006ff */
[----:B------:R-:W-:-:S04]  /*0a60*/  FMUL.FTZ R91, R2, UR8 ;  /* 0x00000008025b7c20 */ /* 0x000fc80008410000 */
[----:B------:R-:W-:-:S07]  /*0a70*/  @P0 FADD.FTZ R91, R91, R12 ;  /* 0x0000000c5b5b0221 */ /* 0x000fce0000010000 */
.L_x_299:
[----:B------:R-:W-:Y:S05]  /*0a80*/  BSYNC B0 ;  /* 0x0000000000007941 */ /* 0x000fea0003800000 */
.L_x_297:
[----:B------:R-:W-:Y:S04]  /*0a90*/  BSSY B0, `(.L_x_300) ;  /* 0x000000a000007945 */ /* 0x000fe80003800000 */
[----:B------:R-:W-:Y:S05]  /*0aa0*/  @P3 BRA `(.L_x_301) ;  /* 0x0000000000103947 */ /* 0x000fea0003800000 */
[----:B------:R-:W-:Y:S01]  /*0ab0*/  MOV R89, RZ ;  /* 0x000000ff00597202 */ /* 0x000fe20000000f00 */
[----:B------:R-:W-:Y:S06]  /*0ac0*/  @!P0 BRA `(.L_x_302) ;  /* 0x0000000000188947 */ /* 0x000fec0003800000 */
[----:B-----5:R-:W-:Y:S01]  /*0ad0*/  SHF.L.U32 R89, R5, 0x10, RZ ;  /* 0x0000001005597819 */ /* 0x020fe200000006ff */
[----:B------:R-:W-:Y:S06]  /*0ae0*/  BRA `(.L_x_302) ;  /* 0x0000000000107947 */ /* 0x000fec0003800000 */
.L_x_301:
[----:B-----5:R-:W-:Y:S02]  /*0af0*/  SHF.L.U32 R89, R9, 0x10, RZ ;  /* 0x0000001009597819 */ /* 0x020fe400000006ff */
[----:B------:R-:W-:-:S03]  /*0b00*/  @P0 SHF.L.U32 R2, R5, 0x10, RZ ;  /* 0x0000001005020819 */ /* 0x000fc600000006ff */
[----:B------:R-:W-:-:S04]  /*0b10*/  FMUL.FTZ R89, R89, UR8 ;  /* 0x0000000859597c20 */ /* 0x000fc80008410000 */
[----:B------:R-:W-:-:S07]  /*0b20*/  @P0 FADD.FTZ R89, R89, R2 ;  /* 0x0000000259590221 */ /* 0x000fce0000010000 */
.L_x_302:
[----:B------:R-:W-:Y:S05]  /*0b30*/  BSYNC B0 ;  /* 0x0000000000007941 */ /* 0x000fea0003800000 */
.L_x_300:
[----:B------:R-:W-:Y:S04]  /*0b40*/  BSSY B0, `(.L_x_303) ;  /* 0x000000d000007945 */ /* 0x000fe80003800000 */
[----:B------:R-:W-:Y:S05]  /*0b50*/  @P3 BRA `(.L_x_304) ;  /* 0x0000000000143947 */ /* 0x000fea0003800000 */
[----:B------:R-:W-:Y:S01]  /*0b60*/  HFMA2.MMA R87, -RZ, RZ, 0, 0 ;  /* 0x00000000ff577435 */ /* 0x000fe200000001ff */
[----:B------:R-:W-:Y:S10]  /*0b70*/  @!P0 BRA `(.L_x_305) ;  /* 0x0000000000248947 */ /* 0x000ff40003800000 */
[----:B-----5:R-:W-:-:S04]  /*0b80*/  PRMT R87, R5, 0x7632, R87 ;  /* 0x0000763205577816 */ /* 0x020fc80000000057 */
[----:B------:R-:W-:Y:S01]  /*0b90*/  SHF.L.U32 R87, R87, 0x10, RZ ;  /* 0x0000001057577819 */ /* 0x000fe200000006ff */
[----:B------:R-:W-:Y:S06]  /*0ba0*/  BRA `(.L_x_305) ;  /* 0x0000000000187947 */ /* 0x000fec0003800000 */
.L_x_304:
[----:B-----5:R-:W-:Y:S02]  /*0bb0*/  PRMT R2, R9, 0x7632, R2 ;  /* 0x0000763209027816 */ /* 0x020fe40000000002 */
[----:B------:R-:W-:-:S03]  /*0bc0*/  @P0 PRMT R3, R5, 0x7632, R3 ;  /* 0x0000763205030816 */ /* 0x000fc60000000003 */
[----:B------:R-:W-:Y:S01]  /*0bd0*/  IMAD.U32 R2, R2, 0x10000, RZ ;  /* 0x0001000002027824 */ /* 0x000fe200078e00ff */
[----:B------:R-:W-:-:S03]  /*0be0*/  @P0 SHF.L.U32 R12, R3, 0x10, RZ ;  /* 0x00000010030c0819 */ /* 0x000fc600000006ff */
[----:B------:R-:W-:-:S04]  /*0bf0*/  FMUL.FTZ R87, R2, UR8 ;  /* 0x0000000802577c20 */ /* 0x000fc80008410000 */
[----:B------:R-:W-:-:S07]  /*0c00*/  @P0 FADD.FTZ R87, R87, R12 ;  /* 0x0000000c57570221 */ /* 0x000fce0000010000 */
.L_x_305:
[----:B------:R-:W-:Y:S05]  /*0c10*/  BSYNC B0 ;  /* 0x0000000000007941 */ /* 0x000fea0003800000 */
.L_x_303:
[----:B------:R-:W-:Y:S04]  /*0c20*/  BSSY B0, `(.L_x_306) ;  /* 0x000000a000007945 */ /* 0x000fe80003800000 */
[----:B------:R-:W-:Y:S05]  /*0c30*/  @P3 BRA `(.L_x_307) ;  /* 0x0000000000103947 */ /* 0x000fea0003800000 */
[----:B------:R-:W-:Y:S01]  /*0c40*/  MOV R85, RZ ;  /* 0x000000ff00557202 */ /* 0x000fe20000000f00 */
[----:B------:R-:W-:Y:S06]  /*0c50*/  @!P0 BRA `(.L_x_308) ;  /* 0x0000000000188947 */ /* 0x000fec0003800000 */
[----:B-----5:R-:W-:Y:S01]  /*0c60*/  SHF.L.U32 R85, R6, 0x10, RZ ;  /* 0x0000001006557819 */ /* 0x020fe200000006ff */
[----:B------:R-:W-:Y:S06]  /*0c70*/  BRA `(.L_x_308) ;  /* 0x0000000000107947 */ /* 0x000fec0003800000 */
.L_x_307:
[----:B-----5:R-:W-:Y:S02]  /*0c80*/  SHF.L.U32 R85, R10, 0x10, RZ ;  /* 0x000000100a557819 */ /* 0x020fe400000006ff */
[----:B------:R-:W-:-:S03]  /*0c90*/  @P0 SHF.L.U32 R2, R6, 0x10, RZ ;  /* 0x0000001006020819 */ /* 0x000fc600000006ff */
[----:B------:R-:W-:-:S04]  /*0ca0*/  FMUL.FTZ R85, R85, UR8 ;  /* 0x0000000855557c20 */ /* 0x000fc80008410000 */
[----:B------:R-:W-:-:S07]  /*0cb0*/  @P0 FADD.FTZ R85, R85, R2 ;  /* 0x0000000255550221 */ /* 0x000fce0000010000 */
.L_x_308:
[----:B------:R-:W-:Y:S05]  /*0cc0*/  BSYNC B0 ;  /* 0x0000000000007941 */ /* 0x000fea0003800000 */
.L_x_306:
[----:B------:R-:W-:Y:S04]  /*0cd0*/  BSSY B0, `(.L_x_309) ;  /* 0x000000d000007945 */ /* 0x000fe80003800000 */
[----:B------:R-:W-:Y:S05]  /*0ce0*/  @P3 BRA `(.L_x_310) ;  /* 0x0000000000143947 */ /* 0x000fea0003800000 */
[----:B------:R-:W-:Y:S01]  /*0cf0*/  HFMA2.MMA R83, -RZ, RZ, 0, 0 ;  /* 0x00000000ff537435 */ /* 0x000fe200000001ff */
[----:B------:R-:W-:Y:S10]  /*0d00*/  @!P0 BRA `(.L_x_311) ;  /* 0x0000000000248947 */ /* 0x000ff40003800000 */
[----:B-----5:R-:W-:-:S04]  /*0d10*/  PRMT R83, R6, 0x7632, R83 ;  /* 0x0000763206537816 */ /* 0x020fc80000000053 */
[----:B------:R-:W-:Y:S01]  /*0d20*/  SHF.L.U32 R83, R83, 0x10, RZ ;  /* 0x0000001053537819 */ /* 0x000fe200000006ff */
[----:B------:R-:W-:Y:S06]  /*0d30*/  BRA `(.L_x_311) ;  /* 0x0000000000187947 */ /* 0x000fec0003800000 */
.L_x_310:
[----:B-----5:R-:W-:Y:S02]  /*0d40*/  PRMT R2, R10, 0x7632, R2 ;  /* 0x000076320a027816 */ /* 0x020fe40000000002 */
[----:B------:R-:W-:Y:S02]  /*0d50*/  @P0 PRMT R3, R6, 0x7632, R3 ;  /* 0x0000763206030816 */ /* 0x000fe40000000003 */
[----:B------:R-:W-:-:S03]  /*0d60*/  SHF.L.U32 R2, R2, 0x10, RZ ;  /* 0x0000001002027819 */ /* 0x000fc600000006ff */
[----:B------:R-:W-:Y:S02]  /*0d70*/  @P0 IMAD.U32 R12, R3, 0x10000, RZ ;  /* 0x00010000030c0824 */ /* 0x000fe400078e00ff */
[----:B------:R-:W-:-:S04]  /*0d80*/  FMUL.FTZ R83, R2, UR8 ;  /* 0x0000000802537c20 */ /* 0x000fc80008410000 */
[----:B------:R-:W-:-:S07]  /*0d90*/  @P0 FADD.FTZ R83, R83, R12 ;  /* 0x0000000c53530221 */ /* 0x000fce0000010000 */
.L_x_311:
[----:B------:R-:W-:Y:S05]  /*0da0*/  BSYNC B0 ;  /* 0x0000000000007941 */ /* 0x000fea0003800000 */
.L_x_309:
[----:B------:R-:W-:Y:S04]  /*0db0*/  BSSY B0, `(.L_x_312) ;  /* 0x000000a000007945 */ /* 0x000fe80003800000 */
[----:B------:R-:W-:Y:S05]  /*0dc0*/  @P3 BRA `(.L_x_313) ;  /* 0x0000000000103947 */ /* 0x000fea0003800000 */
[----:B------:R-:W-:Y:S01]  /*0dd0*/  MOV R27, RZ ;  /* 0x000000ff001b7202 */ /* 0x000fe20000000f00 */
[----:B------:R-:W-:Y:S06]  /*0de0*/  @!P0 BRA `(.L_x_314) ;  /* 0x0000000000188947 */ /* 0x000fec0003800000 */
[----:B-----5:R-:W-:Y:S01]  /*0df0*/  SHF.L.U32 R27, R7, 0x10, RZ ;  /* 0x00000010071b7819 */ /* 0x020fe200000006ff */
[----:B------:R-:W-:Y:S06]  /*0e00*/  BRA `(.L_x_314) ;  /* 0x0000000000107947 */ /* 0x000fec0003800000 */
.L_x_313:
[----:B-----5:R-:W-:Y:S02]  /*0e10*/  SHF.L.U32 R27, R11, 0x10, RZ ;  /* 0x000000100b1b7819 */ /* 0x020fe400000006ff */
[----:B------:R-:W-:-:S03]  /*0e20*/  @P0 SHF.L.U32 R2, R7, 0x10, RZ ;  /* 0x0000001007020819 */ /* 0x000fc600000006ff */
[----:B------:R-:W-:-:S04]  /*0e30*/  FMUL.FTZ R27, R27, UR8 ;  /* 0x000000081b1b7c20 */ /* 0x000fc80008410000 */
[----:B------:R-:W-:-:S07]  /*0e40*/  @P0 FADD.FTZ R27, R27, R2 ;  /* 0x000000021b1b0221 */ /* 0x000fce0000010000 */
.L_x_314:
[----:B------:R-:W-:Y:S05]  /*0e50*/  BSYNC B0 ;  /* 0x0000000000007941 */ /* 0x000fea0003800000 */
.L_x_312:
[----:B------:R-:W-:Y:S04]  /*0e60*/  BSSY B0, `(.L_x_315) ;  /* 0x000000d000007945 */ /* 0x000fe80003800000 */
[----:B------:R-:W-:Y:S05]  /*0e70*/  @P3 BRA `(.L_x_316) ;  /* 0x0000000000143947 */ /* 0x000fea0003800000 */
[----:B------:R-:W-:Y:S01]  /*0e80*/  HFMA2.MMA R25, -RZ, RZ, 0, 0 ;  /* 0x00000000ff197435 */ /* 0x000fe200000001ff */
[----:B------:R-:W-:Y:S10]  /*0e90*/  @!P0 BRA `(.L_x_317) ;  /* 0x0000000000248947 */ /* 0x000ff40003800000 */
[----:B-----5:R-:W-:-:S04]  /*0ea0*/  PRMT R25, R7, 0x7632, R25 ;  /* 0x0000763207197816 */ /* 0x020fc80000000019 */
[----:B------:R-:W-:Y:S01]  /*0eb0*/  SHF.L.U32 R25, R25, 0x10, RZ ;  /* 0x0000001019197819 */ /* 0x000fe200000006ff */
[----:B------:R-:W-:Y:S06]  /*0ec0*/  BRA `(.L_x_317) ;  /* 0x0000000000187947 */ /* 0x000fec0003800000 */
.L_x_316:
[----:B-----5:R-:W-:Y:S02]  /*0ed0*/  PRMT R2, R11, 0x7632, R2 ;  /* 0x000076320b027816 */ /* 0x020fe40000000002 */
[----:B------:R-:W-:Y:S02]  /*0ee0*/  @P0 PRMT R3, R7, 0x7632, R3 ;  /* 0x0000763207030816 */ /* 0x000fe40000000003 */
[----:B------:R-:W-:Y:S02]  /*0ef0*/  SHF.L.U32 R2, R2, 0x10, RZ ;  /* 0x0000001002027819 */ /* 0x000fe400000006ff */
[----:B------:R-:W-:-:S03]  /*0f00*/  @P0 SHF.L.U32 R12, R3, 0x10, RZ ;  /* 0x00000010030c0819 */ /* 0x000fc600000006ff */
[----:B------:R-:W-:-:S04]  /*0f10*/  FMUL.FTZ R25, R2, UR8 ;  /* 0x0000000802197c20 */ /* 0x000fc80008410000 */
[----:B------:R-:W-:-:S07]  /*0f20*/  @P0 FADD.FTZ R25, R25, R12 ;  /* 0x0000000c19190221 */ /* 0x000fce0000010000 */
.L_x_317:
[----:B------:R-:W-:Y:S05]  /*0f30*/  BSYNC B0 ;  /* 0x0000000000007941 */ /* 0x000fea0003800000 */
.L_x_315:
[----:B------:R-:W0:Y:S01]  /*0f40*/  LDC.64 R2, c[0x0][0x238] ;  /* 0x00008e00ff027b82 */ /* 0x000e220000000a00 */
[----:B------:R-:W-:Y:S01]  /*0f50*/  IADD3 R115, R113, 0x80, RZ ;  /* 0x0000008071737810 */ /* 0x000fe20007ffe0ff */
[----:B------:R-:W-:Y:S01]  /*0f60*/  @P2 VIADD R95, R111, 0x80 ;  /* 0x000000806f5f2836 */ /* 0x000fe20000000000 */
[----:B------:R-:W-:Y:S02]  /*0f70*/  F2FP.BF16.F32.PACK_AB R15, R25, R27 ;  /* 0x0000001b190f723e */ /* 0x000fe400000010ff */
[----:B------:R-:W-:Y:S02]  /*0f80*/  F2FP.BF16.F32.PACK_AB R14, R83, R85 ;  /* 0x00000055530e723e */ /* 0x000fe400000010ff */
[----:B------:R-:W-:Y:S01]  /*0f90*/  F2FP.BF16.F32.PACK_AB R13, R87, R89 ;  /* 0x00000059570d723e */ /* 0x000fe200000010ff */
[----:B------:R-:W1:Y:S01]  /*0fa0*/  @P2 LDC.64 R20, c[0x0][0x220] ;  /* 0x00008800ff142b82 */ /* 0x000e620000000a00 */
[----:B------:R-:W-:-:S07]  /*0fb0*/  F2FP.BF16.F32.PACK_AB R12, R91, R93 ;  /* 0x0000005d5b0c723e */ /* 0x000fce00000010ff */
[----:B------:R-:W2:Y:S01]  /*0fc0*/  @P0 LDC.64 R18, c[0x0][0x230] ;  /* 0x00008c00ff120b82 */ /* 0x000ea20000000a00 */
[----:B0-----:R-:W-:-:S05]  /*0fd0*/  IMAD.WIDE.U32 R16, R113, 0x10, R2 ;  /* 0x0000001071107825 */ /* 0x001fca00078e0002 */
[----:B------:R0:W-:Y:S01]  /*0fe0*/  STG.E.128 desc[UR4][R16.64], R12 ;  /* 0x0000000c10007986 */ /* 0x0001e2000c101d04 */
[----:B-1----:R-:W-:-:S05]  /*0ff0*/  @P2 IMAD.WIDE.U32 R20, R95, 0x10, R20 ;  /* 0x000000105f142825 */ /* 0x002fca00078e0014 */
[----:B-----5:R0:W5:Y:S01]  /*1000*/  @P2 LDG.E.128 R8, desc[UR4][R20.64] ;  /* 0x0000000414082981 */ /* 0x020162000c1e1d00 */
[----:B--2---:R-:W-:-:S05]  /*1010*/  @P0 IMAD.WIDE.U32 R18, R115, 0x10, R18 ;  /* 0x0000001073120825 */ /* 0x004fca00078e0012 */
[----:B------:R0:W5:Y:S01]  /*1020*/  @P0 LDG.E.128 R4, desc[UR4][R18.64] ;  /* 0x0000000412040981 */ /* 0x000162000c1e1d00 */
[----:B------:R-:W-:Y:S04]  /*1030*/  BSSY B0, `(.L_x_318) ;  /* 0x000000a000007945 */ /* 0x000fe80003800000 */
[----:B------:R-:W-:Y:S05]  /*1040*/  @P3 BRA `(.L_x_319) ;  /* 0x0000000000103947 */ /* 0x000fea0003800000 */
[----:B------:R-:W-:Y:S01]  /*1050*/  MOV R109, RZ ;  /* 0x000000ff006d7202 */ /* 0x000fe20000000f00 */
[----:B------:R-:W-:Y:S06]  /*1060*/  @!P0 BRA `(.L_x_320) ;  /* 0x0000000000188947 */ /* 0x000fec0003800000 */
[----:B-----5:R-:W-:Y:S01]  /*1070*/  SHF.L.U32 R109, R4, 0x10, RZ ;  /* 0x00000010046d7819 */ /* 0x020fe200000006ff */
[----:B------:R-:W-:Y:S06]  /*1080*/  BRA `(.L_x_320) ;  /* 0x0000000000107947 */ /* 0x000fec0003800000 */
.L_x_319:
[----:B-----5:R-:W-:Y:S02]  /*1090*/  SHF.L.U32 R109, R8, 0x10, RZ ;  /* 0x00000010086d7819 */ /* 0x020fe400000006ff */
[----:B0-----:R-:W-:-:S03]  /*10a0*/  @P0 SHF.L.U32 R12, R4, 0x10, RZ ;  /* 0x00000010040c0819 */ /* 0x001fc600000006ff */
[----:B------:R-:W-:-:S04]  /*10b0*/  FMUL.FTZ R109, R109, UR8 ;  /* 0x000000086d6d7c20 */ /* 0x000fc80008410000 */
[----:B------:R-:W-:-:S07]  /*10c0*/  @P0 FADD.FTZ R109, R12, R109 ;  /* 0x0000006d0c6d0221 */ /* 0x000fce0000010000 */
.L_x_320:
[----:B------:R-:W-:Y:S05]  /*10d0*/  BSYNC B0 ;  /* 0x0000000000007941 */ /* 0x000fea0003800000 */
.L_x_318:
[----:B------:R-:W-:Y:S04]  /*10e0*/  BSSY B0, `(.L_x_321) ;  /* 0x000000d000007945 */ /* 0x000fe80003800000 */
[----:B------:R-:W-:Y:S05]  /*10f0*/  @P3 BRA `(.L_x_322) ;  /* 0x0000000000143947 */ /* 0x000fea0003800000 */
[----:B------:R-:W-:Y:S01]  /*1100*/  HFMA2.MMA R107, -RZ, RZ, 0, 0 ;  /* 0x00000000ff6b7435 */ /* 0x000fe200000001ff */
[----:B------:R-:W-:Y:S10]  /*1110*/  @!P0 BRA `(.L_x_323) ;  /* 0x0000000000248947 */ /* 0x000ff40003800000 */
[----:B-----5:R-:W-:-:S04]  /*1120*/  PRMT R107, R4, 0x7632, R107 ;  /* 0x00007632046b7816 */ /* 0x020fc8000000006b */
[----:B------:R-:W-:Y:S01]  /*1130*/  SHF.L.U32 R107, R107, 0x10, RZ ;  /* 0x000000106b6b7819 */ /* 0x000fe200000006ff */
[----:B------:R-:W-:Y:S06]  /*1140*/  BRA `(.L_x_323) ;  /* 0x0000000000187947 */ /* 0x000fec0003800000 */
.L_x_322:
[----:B0----5:R-:W-:Y:S02]  /*1150*/  PRMT R12, R8, 0x7632, R12 ;  /* 0x00007632080c7816 */ /* 0x021fe4000000000c */
[----:B------:R-:W-:Y:S02]  /*1160*/  @P0 PRMT R13, R4, 0x7632, R13 ;  /* 0x00007632040d0816 */ /* 0x000fe4000000000d */
[----:B------:R-:W-:Y:S02]  /*1170*/  SHF.L.U32 R12, R12, 0x10, RZ ;  /* 0x000000100c0c7819 */ /* 0x000fe400000006ff */
[----:B------:R-:W-:-:S03]  /*1180*/  @P0 SHF.L.U32 R14, R13, 0x10, RZ ;  /* 0x000000100d0e0819 */ /* 0x000fc600000006ff */
[----:B------:R-:W-:-:S04]  /*1190*/  FMUL.FTZ R107, R12, UR8 ;  /* 0x000000080c6b7c20 */ /* 0x000fc80008410000 */
[----:B------:R-:W-:-:S07]  /*11a0*/  @P0 FADD.FTZ R107, R107, R14 ;  /* 0x0000000e6b6b0221 */ /* 0x000fce0000010000 */
.L_x_323:
[----:B------:R-:W-:Y:S05]  /*11b0*/  BSYNC B0 ;  /* 0x0000000000007941 */ /* 0x000fea0003800000 */
.L_x_321:
[----:B------:R-:W-:Y:S04]  /*11c0*/  BSSY B0, `(.L_x_324) ;  /* 0x000000a000007945 */ /* 0x000fe80003800000 */
[----:B------:R-:W-:Y:S05]  /*11d0*/  @P3 BRA `(.L_x_325) ;  /* 0x0000000000103947 */ /* 0x000fea0003800000 */
[----:B------:R-:W-:Y:S01]  /*11e0*/  IMAD.MOV.U32 R105, RZ, RZ, RZ ;  /* 0x000000ffff697224 */ /* 0x000fe200078e00ff */
[----:B------:R-:W-:Y:S06]  /*11f0*/  @!P0 BRA `(.L_x_326) ;  /* 0x0000000000188947 */ /* 0x000fec0003800000 */
[----:B-----5:R-:W-:Y:S01]  /*1200*/  SHF.L.U32 R105, R5, 0x10, RZ ;  /* 0x0000001005697819 */ /* 0x020fe200000006ff */
[----:B------:R-:W-:Y:S06]  /*1210*/  BRA `(.L_x_326) ;  /* 0x0000000000107947 */ /* 0x000fec0003800000 */
.L_x_325:
[----:B-----5:R-:W-:Y:S02]  /*1220*/  SHF.L.U32 R105, R9, 0x10, RZ ;  /* 0x0000001009697819 */ /* 0x020fe400000006ff */
[----:B0-----:R-:W-:-:S03]  /*1230*/  @P0 SHF.L.U32 R12, R5, 0x10, RZ ;  /* 0x00000010050c0819 */ /* 0x001fc600000006ff */
[----:B------:R-:W-:-:S04]  /*1240*/  FMUL.FTZ R105, R105, UR8 ;  /* 0x0000000869697c20 */ /* 0x000fc80008410000 */
[----:B------:R-:W-:-:S07]  /*1250*/  @P0 FADD.FTZ R105, R12, R105 ;  /* 0x000000690c690221 */ /* 0x000fce0000010000 */
.L_x_326:
[----:B------:R-:W-:Y:S05]  /*1260*/  BSYNC B0 ;  /* 0x0000000000007941 */ /* 0x000fea0003800000 */
.L_x_324:
[----:B------:R-:W-:Y:S04]  /*1270*/  BSSY B0, `(.L_x_327) ;  /* 0x000000d000007945 */ /* 0x000fe80003800000 */
[----:B------:R-:W-:Y:S05]  /*1280*/  @P3 BRA `(.L_x_328) ;  /* 0x0000000000143947 */ /* 0x000fea0003800000 */
[----:B------:R-:W-:Y:S01]  /*1290*/  MOV R103, RZ ;  /* 0x000000ff00677202 */ /* 0x000fe20000000f00 */
[----:B------:R-:W-:Y:S06]  /*12a0*/  @!P0 BRA `(.L_x_329) ;  /* 0x0000000000248947 */ /* 0x000fec0003800000 */
[----:B-----5:R-:W-:-:S04]  /*12b0*/  PRMT R103, R5, 0x7632, R103 ;  /* 0x0000763205677816 */ /* 0x020fc80000000067 */
[----:B------:R-:W-:Y:S01]  /*12c0*/  SHF.L.U32 R103, R103, 0x10, RZ ;  /* 0x0000001067677819 */ /* 0x000fe200000006ff */
[----:B------:R-:W-:Y:S06]  /*12d0*/  BRA `(.L_x_329) ;  /* 0x0000000000187947 */ /* 0x000fec0003800000 */
.L_x_328:
[----:B0----5:R-:W-:Y:S02]  /*12e0*/  PRMT R12, R9, 0x7632, R12 ;  /* 0x00007632090c7816 */ /* 0x021fe4000000000c */
[----:B------:R-:W-:Y:S02]  /*12f0*/  @P0 PRMT R13, R5, 0x7632, R13 ;  /* 0x00007632050d0816 */ /* 0x000fe4000000000d */
[----:B------:R-:W-:Y:S02]  /*1300*/  SHF.L.U32 R12, R12, 0x10, RZ ;  /* 0x000000100c0c7819 */ /* 0x000fe400000006ff */
[----:B------:R-:W-:-:S03]  /*1310*/  @P0 SHF.L.U32 R14, R13, 0x10, RZ ;  /* 0x000000100d0e0819 */ /* 0x000fc600000006ff */
[----:B------:R-:W-:-:S04]  /*1320*/  FMUL.FTZ R103, R12, UR8 ;  /* 0x000000080c677c20 */ /* 0x000fc80008410000 */
[----:B------:R-:W-:-:S07]  /*1330*/  @P0 FADD.FTZ R103, R103, R14 ;  /* 0x0000000e67670221 */ /* 0x000fce0000010000 */
.L_x_329:
[----:B------:R-:W-:Y:S05]  /*1340*/  BSYNC B0 ;  /* 0x0000000000007941 */ /* 0x000fea0003800000 */
.L_x_327:
[----:B------:R-:W-:Y:S04]  /*1350*/  BSSY B0, `(.L_x_330) ;  /* 0x000000a000007945 */ /* 0x000fe80003800000 */
[----:B------:R-:W-:Y:S05]  /*1360*/  @P3 BRA `(.L_x_331) ;  /* 0x0000000000103947 */ /* 0x000fea0003800000 */
[----:B------:R-:W-:Y:S01]  /*1370*/  HFMA2.MMA R101, -RZ, RZ, 0, 0 ;  /* 0x00000000ff657435 */ /* 0x000fe200000001ff */
[----:B------:R-:W-:Y:S10]  /*1380*/  @!P0 BRA `(.L_x_332) ;  /* 0x0000000000188947 */ /* 0x000ff40003800000 */
[----:B-----5:R-:W-:Y:S01]  /*1390*/  SHF.L.U32 R101, R6, 0x10, RZ ;  /* 0x0000001006657819 */ /* 0x020fe200000006ff */
[----:B------:R-:W-:Y:S06]  /*13a0*/  BRA `(.L_x_332) ;  /* 0x0000000000107947 */ /* 0x000fec0003800000 */
.L_x_331:
[----:B-----5:R-:W-:Y:S01]  /*13b0*/  IMAD.U32 R101, R10, 0x10000, RZ ;  /* 0x000100000a657824 */ /* 0x020fe200078e00ff */
[----:B0-----:R-:W-:-:S03]  /*13c0*/  @P0 SHF.L.U32 R12, R6, 0x10, RZ ;  /* 0x00000010060c0819 */ /* 0x001fc600000006ff */
[----:B------:R-:W-:-:S04]  /*13d0*/  FMUL.FTZ R101, R101, UR8 ;  /* 0x0000000865657c20 */ /* 0x000fc80008410000 */
[----:B------:R-:W-:-:S07]  /*13e0*/  @P0 FADD.FTZ R101, R12, R101 ;  /* 0x000000650c650221 */ /* 0x000fce0000010000 */
.L_x_332:
[----:B------:R-:W-:Y:S05]  /*13f0*/  BSYNC B0 ;  /* 0x0000000000007941 */ /* 0x000fea0003800000 */
.L_x_330:
[----:B------:R-:W-:Y:S04]  /*1400*/  BSSY B0, `(.L_x_333) ;  /* 0x000000d000007945 */ /* 0x000fe80003800000 */
[----:B------:R-:W-:Y:S05]  /*1410*/  @P3 BRA `(.L_x_334) ;  /* 0x0000000000143947 */ /* 0x000fea0003800000 */
[----:B------:R-:W-:Y:S01]  /*1420*/  MOV R99, RZ ;  /* 0x000000ff00637202 */ /* 0x000fe20000000f00 */
[----:B------:R-:W-:Y:S06]  /*1430*/  @!P0 BRA `(.L_x_335) ;  /* 0x0000000000248947 */ /* 0x000fec0003800000 */
[----:B-----5:R-:W-:-:S04]  /*1440*/  PRMT R99, R6, 0x7632, R99 ;  /* 0x0000763206637816 */ /* 0x020fc80000000063 */
[----:B------:R-:W-:Y:S01]  /*1450*/  SHF.L.U32 R99, R99, 0x10, RZ ;  /* 0x0000001063637819 */ /* 0x000fe200000006ff */
[----:B------:R-:W-:Y:S06]  /*1460*/  BRA `(.L_x_335) ;  /* 0x0000000000187947 */ /* 0x000fec0003800000 */
.L_x_334:
[----:B0----5:R-:W-:Y:S02]  /*1470*/  PRMT R12, R10, 0x7632, R12 ;  /* 0x000076320a0c7816 */ /* 0x021fe4000000000c */
[----:B------:R-:W-:Y:S02]  /*1480*/  @P0 PRMT R13, R6, 0x7632, R13 ;  /* 0x00007632060d0816 */ /* 0x000fe4000000000d */
[----:B------:R-:W-:Y:S02]  /*1490*/  SHF.L.U32 R12, R12, 0x10, RZ ;  /* 0x000000100c0c7819 */ /* 0x000fe400000006ff */
[----:B------:R-:W-:-:S03]  /*14a0*/  @P0 SHF.L.U32 R14, R13, 0x10, RZ ;  /* 0x000000100d0e0819 */ /* 0x000fc600000006ff */
[----:B------:R-:W-:-:S04]  /*14b0*/  FMUL.FTZ R99, R12, UR8 ;  /* 0x000000080c637c20 */ /* 0x000fc80008410000 */
[----:B------:R-:W-:-:S07]  /*14c0*/  @P0 FADD.FTZ R99, R99, R14 ;  /* 0x0000000e63630221 */ /* 0x000fce0000010000 */
.L_x_335:
[----:B------:R-:W-:Y:S05]  /*14d0*/  BSYNC B0 ;  /* 0x0000000000007941 */ /* 0x000fea0003800000 */
.L_x_333:
[----:B------:R-:W-:Y:S04]  /*14e0*/  BSSY B0, `(.L_x_336) ;  /* 0x000000a000007945 */ /* 0x000fe80003800000 */
[----:B------:R-:W-:Y:S05]  /*14f0*/  @P3 BRA `(.L_x_337) ;  /* 0x0000000000103947 */ /* 0x000fea0003800000 */
[----:B------:R-:W-:Y:S01]  /*1500*/  HFMA2.MMA R97, -RZ, RZ, 0, 0 ;  /* 0x00000000ff617435 */ /* 0x000fe200000001ff */
[----:B------:R-:W-:Y:S10]  /*1510*/  @!P0 BRA `(.L_x_338) ;  /* 0x0000000000188947 */ /* 0x000ff40003800000 */
[----:B-----5:R-:W-:Y:S01]  /*1520*/  SHF.L.U32 R97, R7, 0x10, RZ ;  /* 0x0000001007617819 */ /* 0x020fe200000006ff */
[----:B------:R-:W-:Y:S06]  /*1530*/  BRA `(.L_x_338) ;  /* 0x0000000000107947 */ /* 0x000fec0003800000 */
.L_x_337:
[----:B-----5:R-:W-:Y:S02]  /*1540*/  SHF.L.U32 R97, R11, 0x10, RZ ;  /* 0x000000100b617819 */ /* 0x020fe400000006ff */
[----:B0-----:R-:W-:-:S03]  /*1550*/  @P0 SHF.L.U32 R12, R7, 0x10, RZ ;  /* 0x00000010070c0819 */ /* 0x001fc600000006ff */
[----:B------:R-:W-:-:S04]  /*1560*/  FMUL.FTZ R97, R97, UR8 ;  /* 0x0000000861617c20 */ /* 0x000fc80008410000 */
[----:B------:R-:W-:-:S07]  /*1570*/  @P0 FADD.FTZ R97, R12, R97 ;  /* 0x000000610c610221 */ /* 0x000fce0000010000 */
.L_x_338:
[----:B------:R-:W-:Y:S05]  /*1580*/  BSYNC B0 ;  /* 0x0000000000007941 */ /* 0x000fea0003800000 */
.L_x_336:
[----:B------:R-:W-:Y:S04]  /*1590*/  BSSY B0, `(.L_x_339) ;  /* 0x000000d000007945 */ /* 0x000fe80003800000 */
[----:B------:R-:W-:Y:S05]  /*15a0*/  @P3 BRA `(.L_x_340) ;  /* 0x0000000000143947 */ /* 0x000fea0003800000 */
[----:B------:R-:W-:Y:S01]  /*15b0*/  IMAD.MOV.U32 R95, RZ, RZ, RZ ;  /* 0x000000ffff5f7224 */ /* 0x000fe200078e00ff */
[----:B------:R-:W-:Y:S06]  /*15c0*/  @!P0 BRA `(.L_x_341) ;  /* 0x0000000000248947 */ /* 0x000fec0003800000 */
[----:B-----5:R-:W-:-:S04]  /*15d0*/  PRMT R95, R7, 0x7632, R95 ;  /* 0x00007632075f7816 */ /* 0x020fc8000000005f */
[----:B------:R-:W-:Y:S01]  /*15e0*/  SHF.L.U32 R95, R95, 0x10, RZ ;  /* 0x000000105f5f7819 */ /* 0x000fe200000006ff */
[----:B------:R-:W-:Y:S06]  /*15f0*/  BRA `(.L_x_341) ;  /* 0x0000000000187947 */ /* 0x000fec0003800000 */
.L_x_340:
[----:B0----5:R-:W-:Y:S02]  /*1600*/  PRMT R12, R11, 0x7632, R12 ;  /* 0x000076320b0c7816 */ /* 0x021fe4000000000c */
[----:B------:R-:W-:Y:S02]  /*1610*/  @P0 PRMT R13, R7, 0x7632, R13 ;  /* 0x00007632070d0816 */ /* 0x000fe4000000000d */
[----:B------:R-:W-:Y:S02]  /*1620*/  SHF.L.U32 R12, R12, 0x10, RZ ;  /* 0x000000100c0c7819 */ /* 0x000fe400000006ff */
[----:B------:R-:W-:-:S03]  /*1630*/  @P0 SHF.L.U32 R14, R13, 0x10, RZ ;  /* 0x000000100d0e0819 */ /* 0x000fc600000006ff */
[----:B------:R-:W-:-:S04]  /*1640*/  FMUL.FTZ R95, R12, UR8 ;  /* 0x000000080c5f7c20 */ /* 0x000fc80008410000 */
[----:B------:R-:W-:-:S07]  /*1650*/  @P0 FADD.FTZ R95, R95, R14 ;  /* 0x0000000e5f5f0221 */ /* 0x000fce0000010000 */
.L_x_341:
[----:B------:R-:W-:Y:S05]  /*1660*/  BSYNC B0 ;  /* 0x0000000000007941 */ /* 0x000fea0003800000 */
.L_x_339:
[----:B0-----:R-:W0:Y:S01]  /*1670*/  @P2 LDC.64 R20, c[0x0][0x220] ;  /* 0x00008800ff142b82 */ /* 0x001e220000000a00 */
[----:B------:R-:W-:Y:S01]  /*1680*/  IADD3 R113, R113, 0x100, RZ ;  /* 0x0000010071717810 */ /* 0x000fe20007ffe0ff */
[----:B------:R-:W-:Y:S01]  /*1690*/  IMAD.WIDE.U32 R16, R115, 0x10, R2 ;  /* 0x0000001073107825 */ /* 0x000fe200078e0002 */
[----:B------:R-:W-:Y:S02]  /*16a0*/  @P2 IADD3 R111, R111, 0x100, RZ ;  /* 0x000001006f6f2810 */ /* 0x000fe40007ffe0ff */
[----:B------:R-:W-:Y:S02]  /*16b0*/  F2FP.BF16.F32.PACK_AB R15, R95, R97 ;  /* 0x000000615f0f723e */ /* 0x000fe400000010ff */
[----:B------:R-:W-:Y:S01]  /*16c0*/  F2FP.BF16.F32.PACK_AB R14, R99, R101 ;  /* 0x00000065630e723e */ /* 0x000fe200000010ff */
[----:B------:R-:W1:Y:S01]  /*16d0*/  @P0 LDC.64 R18, c[0x0][0x230] ;  /* 0x00008c00ff120b82 */ /* 0x000e620000000a00 */
[----:B------:R-:W-:Y:S02]  /*16e0*/  F2FP.BF16.F32.PACK_AB R13, R103, R105 ;  /* 0x00000069670d723e */ /* 0x000fe400000010ff */
[----:B------:R-:W-:-:S05]  /*16f0*/  F2FP.BF16.F32.PACK_AB R12, R107, R109 ;  /* 0x0000006d6b0c723e */ /* 0x000fca00000010ff */
[----:B------:R2:W-:Y:S01]  /*1700*/  STG.E.128 desc[UR4][R16.64], R12 ;  /* 0x0000000c10007986 */ /* 0x0005e2000c101d04 */
[----:B0-----:R-:W-:-:S05]  /*1710*/  @P2 IMAD.WIDE.U32 R20, R111, 0x10, R20 ;  /* 0x000000106f142825 */ /* 0x001fca00078e0014 */
[----:B-----5:R2:W5:Y:S01]  /*1720*/  @P2 LDG.E.128 R8, desc[UR4][R20.64] ;  /* 0x0000000414082981 */ /* 0x020562000c1e1d00 */
[----:B-1----:R-:W-:-:S05]  /*1730*/  @P0 IMAD.WIDE.U32 R18, R113, 0x10, R18 ;  /* 0x0000001071120825 */ /* 0x002fca00078e0012 */
[----:B------:R2:W5:Y:S01]  /*1740*/  @P0 LDG.E.128 R4, desc[UR4][R18.64] ;  /* 0x0000000412040981 */ /* 0x000562000c1e1d00 */
[----:B------:R-:W-:Y:S04]  /*1750*/  BSSY B0, `(.L_x_342) ;  /* 0x000000a000007945 */ /* 0x000fe80003800000 */
[----:B------:R-:W-:Y:S05]  /*1760*/  @P3 BRA `(.L_x_343) ;  /* 0x0000000000103947 */ /* 0x000fea0003800000 */
[----:B--2---:R-:W-:Y:S01]  /*1770*/  MOV R17, RZ ;  /* 0x000000ff00117202 */ /* 0x004fe20000000f00 */
[----:B------:R-:W-:Y:S06]  /*1780*/  @!P0 BRA `(.L_x_344) ;  /* 0x0000000000188947 */ /* 0x000fec0003800000 */
[----:B-----5:R-:W-:Y:S01]  /*1790*/  SHF.L.U32 R17, R4, 0x10, RZ ;  /* 0x0000001004117819 */ /* 0x020fe200000006ff */
[----:B------:R-:W-:Y:S06]  /*17a0*/  BRA `(.L_x_344) ;  /* 0x0000000000107947 */ /* 0x000fec0003800000 */
.L_x_343:
[----:B--2--5:R-:W-:Y:S02]  /*17b0*/  SHF.L.U32 R17, R8, 0x10, RZ ;  /* 0x0000001008117819 */ /* 0x024fe400000006ff */
[----:B------:R-:W-:-:S03]  /*17c0*/  @P0 SHF.L.U32 R12, R4, 0x10, RZ ;  /* 0x00000010040c0819 */ /* 0x000fc600000006ff */
[----:B------:R-:W-:-:S04]  /*17d0*/  FMUL.FTZ R17, R17, UR8 ;  /* 0x0000000811117c20 */ /* 0x000fc80008410000 */
[----:B------:R-:W-:-:S07]  /*17e0*/  @P0 FADD.FTZ R17, R12, R17 ;  /* 0x000000110c110221 */ /* 0x000fce0000010000 */
.L_x_344:
[----:B------:R-:W-:Y:S05]  /*17f0*/  BSYNC B0 ;  /* 0x0000000000007941 */ /* 0x000fea0003800000 */
.L_x_342:
[----:B------:R-:W-:Y:S04]  /*1800*/  BSSY B0, `(.L_x_345) ;  /* 0x000000d000007945 */ /* 0x000fe80003800000 */
[----:B------:R-:W-:Y:S05]  /*1810*/  @P3 BRA `(.L_x_346) ;  /* 0x0000000000143947 */ /* 0x000fea0003800000 */
[----:B------:R-:W-:Y:S01]  /*1820*/  IMAD.MOV.U32 R19, RZ, RZ, RZ ;  /* 0x000000ffff137224 */ /* 0x000fe200078e00ff */
[----:B------:R-:W-:Y:S06]  /*1830*/  @!P0 BRA `(.L_x_347) ;  /* 0x0000000000248947 */ /* 0x000fec0003800000 */
[----:B-----5:R-:W-:-:S04]  /*1840*/  PRMT R19, R4, 0x7632, R19 ;  /* 0x0000763204137816 */ /* 0x020fc80000000013 */
[----:B------:R-:W-:Y:S01]  /*1850*/  SHF.L.U32 R19, R19, 0x10, RZ ;  /* 0x0000001013137819 */ /* 0x000fe200000006ff */
[----:B------:R-:W-:Y:S06]  /*1860*/  BRA `(.L_x_347) ;  /* 0x0000000000187947 */ /* 0x000fec0003800000 */
.L_x_346:
[----:B-----5:R-:W-:Y:S02]  /*1870*/  PRMT R12, R8, 0x7632, R12 ;  /* 0x00007632080c7816 */ /* 0x020fe4000000000c */
[----:B------:R-:W-:Y:S02]  /*1880*/  @P0 PRMT R13, R4, 0x7632, R13 ;  /* 0x00007632040d0816 */ /* 0x000fe4000000000d */
[----:B------:R-:W-:Y:S02]  /*1890*/  SHF.L.U32 R12, R12, 0x10, RZ ;  /* 0x000000100c0c7819 */ /* 0x000fe400000006ff */
[----:B------:R-:W-:-:S03]  /*18a0*/  @P0 SHF.L.U32 R14, R13, 0x10, RZ ;  /* 0x000000100d0e0819 */ /* 0x000fc600000006ff */
[----:B------:R-:W-:-:S04]  /*18b0*/  FMUL.FTZ R19, R12, UR8 ;  /* 0x000000080c137c20 */ /* 0x000fc80008410000 */
[----:B------:R-:W-:-:S07]  /*18c0*/  @P0 FADD.FTZ R19, R19, R14 ;  /* 0x0000000e13130221 */ /* 0x000fce0000010000 */
.L_x_347:
[----:B------:R-:W-:Y:S05]  /*18d0*/  BSYNC B0 ;  /* 0x0000000000007941 */ /* 0x000fea0003800000 */
.L_x_345:
[----:B------:R-:W-:Y:S04]  /*18e0*/  BSSY B0, `(.L_x_348) ;  /* 0x000000a000007945 */ /* 0x000fe80003800000 */
[----:B------:R-:W-:Y:S05]  /*18f0*/  @P3 BRA `(.L_x_349) ;  /* 0x0000000000103947 */ /* 0x000fea0003800000 */
[----:B------:R-:W-:Y:S01]  /*1900*/  HFMA2.MMA R21, -RZ, RZ, 0, 0 ;  /* 0x00000000ff157435 */ /* 0x000fe200000001ff */
[----:B------:R-:W-:Y:S10]  /*1910*/  @!P0 BRA `(.L_x_350) ;  /* 0x0000000000188947 */ /* 0x000ff40003800000 */
[----:B-----5:R-:W-:Y:S01]  /*1920*/  SHF.L.U32 R21, R5, 0x10, RZ ;  /* 0x0000001005157819 */ /* 0x020fe200000006ff */
[----:B------:R-:W-:Y:S06]  /*1930*/  BRA `(.L_x_350) ;  /* 0x0000000000107947 */ /* 0x000fec0003800000 */
.L_x_349:
[----:B-----5:R-:W-:Y:S02]  /*1940*/  SHF.L.U32 R21, R9, 0x10, RZ ;  /* 0x0000001009157819 */ /* 0x020fe400000006ff */
[----:B------:R-:W-:-:S03]  /*1950*/  @P0 SHF.L.U32 R12, R5, 0x10, RZ ;  /* 0x00000010050c0819 */ /* 0x000fc600000006ff */
[----:B------:R-:W-:-:S04]  /*1960*/  FMUL.FTZ R21, R21, UR8 ;  /* 0x0000000815157c20 */ /* 0x000fc80008410000 */
[----:B------:R-:W-:-:S07]  /*1970*/  @P0 FADD.FTZ R21, R12, R21 ;  /* 0x000000150c150221 */ /* 0x000fce0000010000 */
.L_x_350:
[----:B------:R-:W-:Y:S05]  /*1980*/  BSYNC B0 ;  /* 0x0000000000007941 */ /* 0x000fea0003800000 */
.L_x_348:
[----:B------:R-:W-:Y:S04]  /*1990*/  BSSY B0, `(.L_x_351) ;  /* 0x000000d000007945 */ /* 0x000fe80003800000 */
[----:B------:R-:W-:Y:S05]  /*19a0*/  @P3 BRA `(.L_x_352) ;  /* 0x0000000000143947 */ /* 0x000fea0003800000 */
[----:B------:R-:W-:Y:S01]  /*19b0*/  MOV R111, RZ ;  /* 0x000000ff006f7202 */ /* 0x000fe20000000f00 */
[----:B------:R-:W-:Y:S06]  /*19c0*/  @!P0 BRA `(.L_x_353) ;  /* 0x0000000000248947 */ /* 0x000fec0003800000 */
[----:B-----5:R-:W-:-:S04]  /*19d0*/  PRMT R111, R5, 0x7632, R111 ;  /* 0x00007632056f7816 */ /* 0x020fc8000000006f */
[----:B------:R-:W-:Y:S01]  /*19e0*/  SHF.L.U32 R111, R111, 0x10, RZ ;  /* 0x000000106f6f7819 */ /* 0x000fe200000006ff */
[----:B------:R-:W-:Y:S06]  /*19f0*/  BRA `(.L_x_353) ;  /* 0x0000000000187947 */ /* 0x000fec0003800000 */
.L_x_352:
[----:B-----5:R-:W-:Y:S02]  /*1a00*/  PRMT R12, R9, 0x7632, R12 ;  /* 0x00007632090c7816 */ /* 0x020fe4000000000c */
[----:B------:R-:W-:-:S03]  /*1a10*/  @P0 PRMT R13, R5, 0x7632, R13 ;  /* 0x00007632050d0816 */ /* 0x000fc6000000000d */
[----:B------:R-:W-:Y:S01]  /*1a20*/  IMAD.U32 R12, R12, 0x10000, RZ ;  /* 0x000100000c0c7824 */ /* 0x000fe200078e00ff */
[----:B------:R-:W-:-:S03]  /*1a30*/  @P0 SHF.L.U32 R14, R13, 0x10, RZ ;  /* 0x000000100d0e0819 */ /* 0x000fc600000006ff */
[----:B------:R-:W-:-:S04]  /*1a40*/  FMUL.FTZ R111, R12, UR8 ;  /* 0x000000080c6f7c20 */ /* 0x000fc80008410000 */
[----:B------:R-:W-:-:S07]  /*1a50*/  @P0 FADD.FTZ R111, R111, R14 ;  /* 0x0000000e6f6f0221 */ /* 0x000fce0000010000 */
.L_x_353:
[----:B------:R-:W-:Y:S05]  /*1a60*/  BSYNC B0 ;  /* 0x0000000000007941 */ /* 0x000fea0003800000 */
.L_x_351:
[----:B------:R-:W-:Y:S04]  /*1a70*/  BSSY B0, `(.L_x_354) ;  /* 0x000000a000007945 */ /* 0x000fe80003800000 */
[----:B------:R-:W-:Y:S05]  /*1a80*/  @P3 BRA `(.L_x_355) ;  /* 0x0000000000103947 */ /* 0x000fea0003800000 */
[----:B------:R-:W-:Y:S01]  /*1a90*/  HFMA2.MMA R115, -RZ, RZ, 0, 0 ;  /* 0x00000000ff737435 */ /* 0x000fe200000001ff */
[----:B------:R-:W-:Y:S10]  /*1aa0*/  @!P0 BRA `(.L_x_356) ;  /* 0x0000000000188947 */ /* 0x000ff40003800000 */
[----:B-----5:R-:W-:Y:S01]  /*1ab0*/  SHF.L.U32 R115, R6, 0x10, RZ ;  /* 0x0000001006737819 */ /* 0x020fe200000006ff */
[----:B------:R-:W-:Y:S06]  /*1ac0*/  BRA `(.L_x_356) ;  /* 0x0000000000107947 */ /* 0x000fec0003800000 */
.L_x_355:
[----:B-----5:R-:W-:Y:S02]  /*1ad0*/  SHF.L.U32 R115, R10, 0x10, RZ ;  /* 0x000000100a737819 */ /* 0x020fe400000006ff */
[----:B------:R-:W-:-:S03]  /*1ae0*/  @P0 SHF.L.U32 R12, R6, 0x10, RZ ;  /* 0x00000010060c0819 */ /* 0x000fc600000006ff */
[----:B------:R-:W-:-:S04]  /*1af0*/  FMUL.FTZ R115, R115, UR8 ;  /* 0x0000000873737c20 */ /* 0x000fc80008410000 */
[----:B------:R-:W-:-:S07]  /*1b00*/  @P0 FADD.FTZ R115, R12, R115 ;  /* 0x000000730c730221 */ /* 0x000fce0000010000 */
.L_x_356:
[----:B------:R-:W-:Y:S05]  /*1b10*/  BSYNC B0 ;  /* 0x0000000000007941 */ /* 0x000fea0003800000 */
.L_x_354:
[----:B------:R-:W-:Y:S04]  /*1b20*/  BSSY B0, `(.L_x_357) ;  /* 0x000000d000007945 */ /* 0x000fe80003800000 */
[----:B------:R-:W-:Y:S05]  /*1b30*/  @P3 BRA `(.L_x_358) ;  /* 0x0000000000143947 */ /* 0x000fea0003800000 */
[----:B------:R-:W-:Y:S01]  /*1b40*/  MOV R117, RZ ;  /* 0x000000ff00757202 */ /* 0x000fe20000000f00 */
[----:B------:R-:W-:Y:S06]  /*1b50*/  @!P0 BRA `(.L_x_359) ;  /* 0x0000000000248947 */ /* 0x000fec0003800000 */
[----:B-----5:R-:W-:-:S04]  /*1b60*/  PRMT R117, R6, 0x7632, R117 ;  /* 0x0000763206757816 */ /* 0x020fc80000000075 */
[----:B------:R-:W-:Y:S01]  /*1b70*/  SHF.L.U32 R117, R117, 0x10, RZ ;  /* 0x0000001075757819 */ /* 0x000fe200000006ff */
[----:B------:R-:W-:Y:S06]  /*1b80*/  BRA `(.L_x_359) ;  /* 0x0000000000187947 */ /* 0x000fec0003800000 */
.L_x_358:
[----:B-----5:R-:W-:Y:S02]  /*1b90*/  PRMT R12, R10, 0x7632, R12 ;  /* 0x000076320a0c7816 */ /* 0x020fe4000000000c */
[----:B------:R-:W-:Y:S02]  /*1ba0*/  @P0 PRMT R13, R6, 0x7632, R13 ;  /* 0x00007632060d0816 */ /* 0x000fe4000000000d */
[----:B------:R-:W-:Y:S02]  /*1bb0*/  SHF.L.U32 R12, R12, 0x10, RZ ;  /* 0x000000100c0c7819 */ /* 0x000fe400000006ff */
[----:B------:R-:W-:-:S03]  /*1bc0*/  @P0 SHF.L.U32 R14, R13, 0x10, RZ ;  /* 0x000000100d0e0819 */ /* 0x000fc600000006ff */
[----:B------:R-:W-:-:S04]  /*1bd0*/  FMUL.FTZ R117, R12, UR8 ;  /* 0x000000080c757c20 */ /* 0x000fc80008410000 */
[----:B------:R-:W-:-:S07]  /*1be0*/  @P0 FADD.FTZ R117, R117, R14 ;  /* 0x0000000e75750221 */ /* 0x000fce0000010000 */
.L_x_359:
[----:B------:R-:W-:Y:S05]  /*1bf0*/  BSYNC B0 ;  /* 0x0000000000007941 */ /* 0x000fea0003800000 */
.L_x_357:
[----:B------:R-:W-:Y:S04]  /*1c00*/  BSSY B0, `(.L_x_360) ;  /* 0x000000a000007945 */ /* 0x000fe80003800000 */
[----:B------:R-:W-:Y:S05]  /*1c10*/  @P3 BRA `(.L_x_361) ;  /* 0x0000000000103947 */ /* 0x000fea0003800000 */
[----:B------:R-:W-:Y:S01]  /*1c20*/  IMAD.MOV.U32 R119, RZ, RZ, RZ ;  /* 0x000000ffff777224 */ /* 0x000fe200078e00ff */
[----:B------:R-:W-:Y:S06]  /*1c30*/  @!P0 BRA `(.L_x_362) ;  /* 0x0000000000188947 */ /* 0x000fec0003800000 */
[----:B-----5:R-:W-:Y:S01]  /*1c40*/  SHF.L.U32 R119, R7, 0x10, RZ ;  /* 0x0000001007777819 */ /* 0x020fe200000006ff */
[----:B------:R-:W-:Y:S06]  /*1c50*/  BRA `(.L_x_362) ;  /* 0x0000000000107947 */ /* 0x000fec0003800000 */
.L_x_361:
[----:B-----5:R-:W-:Y:S02]  /*1c60*/  SHF.L.U32 R119, R11, 0x10, RZ ;  /* 0x000000100b777819 */ /* 0x020fe400000006ff */
[----:B------:R-:W-:-:S03]  /*1c70*/  @P0 SHF.L.U32 R12, R7, 0x10, RZ ;  /* 0x00000010070c0819 */ /* 0x000fc600000006ff */
[----:B------:R-:W-:-:S04]  /*1c80*/  FMUL.FTZ R119, R119, UR8 ;  /* 0x0000000877777c20 */ /* 0x000fc80008410000 */
[----:B------:R-:W-:-:S07]  /*1c90*/  @P0 FADD.FTZ R119, R12, R119 ;  /* 0x000000770c770221 */ /* 0x000fce0000010000 */
.L_x_362:
[----:B------:R-:W-:Y:S05]  /*1ca0*/  BSYNC B0 ;  /* 0x0000000000007941 */ /* 0x000fea0003800000 */
.L_x_360:
[----:B------:R-:W-:Y:S04]  /*1cb0*/  BSSY B0, `(.L_x_363) ;  /* 0x000000d000007945 */ /* 0x000fe80003800000 */
[----:B------:R-:W-:Y:S05]  /*1cc0*/  @P3 BRA `(.L_x_364) ;  /* 0x0000000000143947 */ /* 0x000fea0003800000 */
[----:B------:R-:W-:Y:S01]  /*1cd0*/  HFMA2.MMA R121, -RZ, RZ, 0, 0 ;  /* 0x00000000ff797435 */ /* 0x000fe200000001ff */
[----:B------:R-:W-:Y:S10]  /*1ce0*/  @!P0 BRA `(.L_x_365) ;  /* 0x0000000000248947 */ /* 0x000ff40003800000 */
[----:B-----5:R-:W-:-:S04]  /*1cf0*/  PRMT R121, R7, 0x7632, R121 ;  /* 0x0000763207797816 */ /* 0x020fc80000000079 */
[----:B------:R-:W-:Y:S01]  /*1d00*/  SHF.L.U32 R121, R121, 0x10, RZ ;  /* 0x0000001079797819 */ /* 0x000fe200000006ff */
[----:B------:R-:W-:Y:S06]  /*1d10*/  BRA `(.L_x_365) ;  /* 0x0000000000187947 */ /* 0x000fec0003800000 */
.L_x_364:
[----:B-----5:R-:W-:Y:S02]  /*1d20*/  PRMT R12, R11, 0x7632, R12 ;  /* 0x000076320b0c7816 */ /* 0x020fe4000000000c */
[----:B------:R-:W-:Y:S02]  /*1d30*/  @P0 PRMT R13, R7, 0x7632, R13 ;  /* 0x00007632070d0816 */ /* 0x000fe4000000000d */
[----:B------:R-:W-:Y:S02]  /*1d40*/  SHF.L.U32 R12, R12, 0x10, RZ ;  /* 0x000000100c0c7819 */ /* 0x000fe400000006ff */
[----:B------:R-:W-:-:S03]  /*1d50*/  @P0 SHF.L.U32 R14, R13, 0x10, RZ ;  /* 0x000000100d0e0819 */ /* 0x000fc600000006ff */
[----:B------:R-:W-:-:S04]  /*1d60*/  FMUL.FTZ R121, R12, UR8 ;  /* 0x000000080c797c20 */ /* 0x000fc80008410000 */
[----:B------:R-:W-:-:S07]  /*1d70*/  @P0 FADD.FTZ R121, R121, R14 ;  /* 0x0000000e79790221 */ /* 0x000fce0000010000 */
.L_x_365:
[----:B------:R-:W-:Y:S05]  /*1d80*/  BSYNC B0 ;  /* 0x0000000000007941 */ /* 0x000fea0003800000 */
.L_x_363:
[----:B------:R-:W-:Y:S01]  /*1d90*/  FADD.FTZ R12, RZ, R93 ;  /* 0x0000005dff0c7221 */ /* 0x000fe20000010000 */
[----:B------:R-:W-:Y:S01]  /*1da0*/  IMAD.WIDE.U32 R2, R113, 0x10, R2 ;  /* 0x0000001071027825 */ /* 0x000fe200078e0002 */
[----:B------:R-:W-:Y:S01]  /*1db0*/  F2FP.BF16.F32.PACK_AB R15, R121, R119 ;  /* 0x00000077790f723e */ /* 0x000fe200000010ff */
[----:B------:R-:W-:Y:S02]  /*1dc0*/  UMOV UR12, 0xffffffff ;  /* 0xffffffff000c7882 */ /* 0x000fe40000000000 */
[----:B------:R-:W-:Y:S01]  /*1dd0*/  FADD.FTZ R12, R12, R91 ;  /* 0x0000005b0c0c7221 */ /* 0x000fe20000010000 */
[----:B------:R-:W-:Y:S02]  /*1de0*/  F2FP.BF16.F32.PACK_AB R14, R117, R115 ;  /* 0x00000073750e723e */ /* 0x000fe400000010ff */
[----:B------:R-:W-:Y:S01]  /*1df0*/  F2FP.BF16.F32.PACK_AB R13, R111, R21 ;  /* 0x000000156f0d723e */ /* 0x000fe200000010ff */
[----:B------:R-:W-:Y:S01]  /*1e00*/  FADD.FTZ R12, R12, R89 ;  /* 0x000000590c0c7221 */ /* 0x000fe20000010000 */
[----:B------:R-:W-:-:S03]  /*1e10*/  LOP3.LUT P0, RZ, R0, 0xff, RZ, 0xc0, !PT ;  /* 0x000000ff00ff7812 */ /* 0x000fc6000780c0ff */
        /* <DEDUP_REMOVED lines=14> */
[----:B------:R-:W-:Y:S01]  /*1f00*/  FADD.FTZ R16, R12, R19 ;  /* 0x000000130c107221 */ /* 0x000fe20000010000 */
[----:B------:R-:W-:-:S03]  /*1f10*/  F2FP.BF16.F32.PACK_AB R12, R19, R17 ;  /* 0x00000011130c723e */ /* 0x000fc600000010ff */
[----:B------:R-:W-:Y:S02]  /*1f20*/  FADD.FTZ R16, R16, R21 ;  /* 0x0000001510107221 */ /* 0x000fe40000010000 */
[----:B------:R0:W-:Y:S02]  /*1f30*/  STG.E.128 desc[UR4][R2.64], R12 ;  /* 0x0000000c02007986 */ /* 0x0001e4000c101d04 */
[----:B------:R-:W-:-:S04]  /*1f40*/  FADD.FTZ R16, R16, R111 ;  /* 0x0000006f10107221 */ /* 0x000fc80000010000 */
[----:B------:R-:W-:-:S04]  /*1f50*/  FADD.FTZ R16, R16, R115 ;  /* 0x0000007310107221 */ /* 0x000fc80000010000 */
[----:B------:R-:W-:-:S04]  /*1f60*/  FADD.FTZ R16, R16, R117 ;  /* 0x0000007510107221 */ /* 0x000fc80000010000 */
        /* <DEDUP_REMOVED lines=20> */
[----:B------:R-:W-:Y:S01]  /*20b0*/  FFMA.FTZ R0, R15, R15, R0 ;  /* 0x0000000f0f007223 */ /* 0x000fe20000010000 */
[----:B------:R-:W-:-:S03]  /*20c0*/  FADD.FTZ R15, -R2, R87 ;  /* 0x00000057020f7221 */ /* 0x000fc60000010100 */
[----:B------:R-:W-:Y:S01]  /*20d0*/  FFMA.FTZ R0, R3, R3, R0 ;  /* 0x0000000303007223 */ /* 0x000fe20000010000 */
[----:B------:R-:W-:-:S03]  /*20e0*/  FADD.FTZ R3, -R2, R85 ;  /* 0x0000005502037221 */ /* 0x000fc60000010100 */
        /* <DEDUP_REMOVED lines=48> */
.L_x_380:
[----:B------:R-:W-:Y:S01]  /*23f0*/  ISETP.NE.AND P2, PT, R55, RZ, PT ;  /* 0x000000ff3700720c */ /* 0x000fe20003f45270 */
[----:B------:R-:W-:-:S12]  /*2400*/  WARPSYNC.ALL ;  /* 0x0000000000007948 */ /* 0x000fd80003800000 */
[----:B------:R-:W2:Y:S01]  /*2410*/  @!P2 S2R R12, SR_CgaCtaId ;  /* 0x00000000000ca919 */ /* 0x000ea20000008800 */
[----:B------:R-:W-:Y:S02]  /*2420*/  @!P2 MOV R3, 0x400 ;  /* 0x000004000003a802 */ /* 0x000fe40000000f00 */
[----:B------:R-:W-:Y:S02]  /*2430*/  @!P2 IADD3 R0, R69, R16, RZ ;  /* 0x000000104500a210 */ /* 0x000fe40007ffe0ff */
[----:B--2---:R-:W-:Y:S01]  /*2440*/  @!P2 LEA R13, R12, R3, 0x18 ;  /* 0x000000030c0da211 */ /* 0x004fe200078ec0ff */
[----:B-1----:R-:W-:-:S03]  /*2450*/  FADD.FTZ R3, R14, R15 ;  /* 0x0000000f0e037221 */ /* 0x002fc60000010000 */
[----:B------:R-:W-:-:S05]  /*2460*/  @!P2 LEA R0, R0, R13, 0x3 ;  /* 0x0000000d0000a211 */ /* 0x000fca00078e18ff */
[----:B------:R1:W-:Y:S01]  /*2470*/  @!P2 STS.64 [R0], R2 ;  /* 0x000000020000a388 */ /* 0x0003e20000000a00 */
[----:B------:R-:W-:-:S13]  /*2480*/  ISETP.GT.U32.AND P2, PT, R55, 0x3, PT ;  /* 0x000000033700780c */ /* 0x000fda0003f44070 */
[----:B-1----:R-:W1:Y:S01]  /*2490*/  @!P2 S2R R3, SR_CgaCtaId ;  /* 0x000000000003a919 */ /* 0x002e620000008800 */
[----:B------:R-:W-:Y:S01]  /*24a0*/  @!P2 MOV R0, 0x400 ;  /* 0x000004000000a802 */ /* 0x000fe20000000f00 */
[----:B------:R-:W-:Y:S01]  /*24b0*/  @!P2 IMAD.IADD R16, R55, 0x1, R16 ;  /* 0x000000013710a824 */ /* 0x000fe200078e0210 */
[----:B------:R-:W-:Y:S01]  /*24c0*/  BSSY B0, `(.L_x_367) ;  /* 0x000009f000007945 */ /* 0x000fe20003800000 */
[----:B------:R-:W-:Y:S01]  /*24d0*/  BAR.SYNC.DEFER_BLOCKING 0x0 ;  /* 0x0000000000007b1d */ /* 0x000fe20000010000 */
[----:B-1----:R-:W-:Y:S02]  /*24e0*/  @!P2 LEA R13, R3, R0, 0x18 ;  /* 0x00000000030da211 */ /* 0x002fe400078ec0ff */
[----:B------:R-:W-:Y:S01]  /*24f0*/  CS2R R2, SRZ ;  /* 0x0000000000027805 */ /* 0x000fe2000001ff00 */
[----:B------:R-:W-:Y:S01]  /*2500*/  HFMA2.MMA R0, -RZ, RZ, 0, 0 ;  /* 0x00000000ff007435 */ /* 0x000fe200000001ff */
[----:B------:R-:W-:-:S05]  /*2510*/  @!P2 LEA R16, R16, R13, 0x3 ;  /* 0x0000000d1010a211 */ /* 0x000fca00078e18ff */
[----:B------:R-:W-:Y:S01]  /*2520*/  @!P2 MOV R0, 0x300 ;  /* 0x000003000000a802 */ /* 0x000fe20000000f00 */
[----:B------:R-:W-:Y:S01]  /*2530*/  @!P2 LDS.64 R2, [R16] ;  /* 0x000000001002a984 */ /* 0x000fe20000000a00 */
[----:B------:R-:W-:-:S03]  /*2540*/  LOP3.LUT P2, RZ, R69, 0x1f, R28, 0xf8, !PT ;  /* 0x0000001f45ff7812 */ /* 0x000fc6000784f81c */
[----:B------:R-:W0:Y:S02]  /*2550*/  SHFL.DOWN PT, R13, R0, 0x2, 0x1f ;  /* 0x08401f00000d7f89 */ /* 0x000e2400000e0000 */
[----:B0-----:R-:W-:Y:S02]  /*2560*/  IADD3 R14, R13, R0, RZ ;  /* 0x000000000d0e7210 */ /* 0x001fe40007ffe0ff */
[----:B------:R-:W-:Y:S02]  /*2570*/  I2FP.F32.S32 R26, R13 ;  /* 0x0000000d001a7245 */ /* 0x000fe40000201400 */
[----:B------:R-:W-:Y:S01]  /*2580*/  I2FP.F32.S32 R18, R14 ;  /* 0x0000000e00127245 */ /* 0x000fe20000201400 */
[----:B------:R-:W0:Y:S01]  /*2590*/  SHFL.DOWN PT, R123, R14, 0x1, 0x1f ;  /* 0x08201f000e7b7f89 */ /* 0x000e2200000e0000 */
[----:B------:R-:W-:Y:S02]  /*25a0*/  I2FP.F32.S32 R13, R0 ;  /* 0x00000000000d7245 */ /* 0x000fe40000201400 */
[----:B------:R-:W1:Y:S01]  /*25b0*/  MUFU.RCP R20, R18 ;  /* 0x0000001200147308 */ /* 0x000e620000001000 */
[----:B------:R-:W2:Y:S04]  /*25c0*/  SHFL.DOWN PT, R15, R2, 0x2, 0x1f ;  /* 0x08401f00020f7f89 */ /* 0x000ea800000e0000 */
[----:B------:R-:W3:Y:S01]  /*25d0*/  SHFL.DOWN PT, R12, R3, 0x2, 0x1f ;  /* 0x08401f00030c7f89 */ /* 0x000ee200000e0000 */
[----:B0-----:R-:W-:-:S02]  /*25e0*/  IADD3 R14, R14, R123, RZ ;  /* 0x0000007b0e0e7210 */ /* 0x001fc40007ffe0ff */
[----:B------:R-:W-:Y:S02]  /*25f0*/  I2FP.F32.S32 R123, R123 ;  /* 0x0000007b007b7245 */ /* 0x000fe40000201400 */
[----:B------:R-:W-:Y:S01]  /*2600*/  I2FP.F32.S32 R14, R14 ;  /* 0x0000000e000e7245 */ /* 0x000fe20000201400 */
[C---:B--2---:R-:W-:Y:S01]  /*2610*/  FMUL.FTZ R16, R15.reuse, R26 ;  /* 0x0000001a0f107220 */ /* 0x044fe20000410000 */
[----:B------:R-:W-:-:S04]  /*2620*/  FADD.FTZ R15, -R15, R2 ;  /* 0x000000020f0f7221 */ /* 0x000fc80000010100 */
[----:B------:R-:W0:Y:S01]  /*2630*/  MUFU.RCP R14, R14 ;  /* 0x0000000e000e7308 */ /* 0x000e220000001000 */
[----:B------:R-:W-:Y:S01]  /*2640*/  FFMA.FTZ R113, R13, R2, R16 ;  /* 0x000000020d717223 */ /* 0x000fe20000010010 */
[----:B------:R-:W-:Y:S01]  /*2650*/  FMUL.FTZ R15, R15, R15 ;  /* 0x0000000f0f0f7220 */ /* 0x000fe20000410000 */
[----:B---3--:R-:W-:Y:S02]  /*2660*/  FADD.FTZ R3, R12, R3 ;  /* 0x000000030c037221 */ /* 0x008fe40000010000 */
[----:B-1----:R-:W-:Y:S01]  /*2670*/  FMUL.FTZ R113, R20, R113 ;  /* 0x0000007114717220 */ /* 0x002fe20000410000 */
[----:B------:R-:W-:-:S04]  /*2680*/  FMUL.FTZ R15, R15, R13 ;  /* 0x0000000d0f0f7220 */ /* 0x000fc80000410000 */
[----:B------:R-:W1:Y:S01]  /*2690*/  SHFL.DOWN PT, R0, R113, 0x1, 0x1f ;  /* 0x08201f0071007f89 */ /* 0x000e6200000e0000 */
[----:B------:R-:W-:-:S04]  /*26a0*/  FMUL.FTZ R15, R15, R26 ;  /* 0x0000001a0f0f7220 */ /* 0x000fc80000410000 */
[----:B------:R-:W-:-:S05]  /*26b0*/  FFMA.FTZ R3, R20, R15, R3 ;  /* 0x0000000f14037223 */ /* 0x000fca0000010003 */
[----:B------:R-:W2:Y:S01]  /*26c0*/  SHFL.DOWN PT, R2, R3, 0x1, 0x1f ;  /* 0x08201f0003027f89 */ /* 0x000ea200000e0000 */
[----:B-1----:R-:W-:Y:S01]  /*26d0*/  FADD.FTZ R12, R113, -R0 ;  /* 0x80000000710c7221 */ /* 0x002fe20000010000 */
[----:B------:R-:W-:-:S03]  /*26e0*/  FMUL.FTZ R15, R0, R123 ;  /* 0x0000007b000f7220 */ /* 0x000fc60000410000 */
[----:B------:R-:W-:Y:S01]  /*26f0*/  FMUL.FTZ R13, R12, R12 ;  /* 0x0000000c0c0d7220 */ /* 0x000fe20000410000 */
[----:B------:R-:W-:-:S03]  /*2700*/  FFMA.FTZ R15, R18, R113, R15 ;  /* 0x00000071120f7223 */ /* 0x000fc6000001000f */
[----:B------:R-:W-:Y:S01]  /*2710*/  FMUL.FTZ R18, R18, R13 ;  /* 0x0000000d12127220 */ /* 0x000fe20000410000 */
[----:B0-----:R-:W-:Y:S01]  /*2720*/  FMUL.FTZ R15, R14, R15 ;  /* 0x0000000f0e0f7220 */ /* 0x001fe20000410000 */
[----:B--2---:R-:W-:Y:S02]  /*2730*/  FADD.FTZ R13, R3, R2 ;  /* 0x00000002030d7221 */ /* 0x004fe40000010000 */
[----:B------:R-:W-:Y:S01]  /*2740*/  FMUL.FTZ R18, R18, R123 ;  /* 0x0000007b12127220 */ /* 0x000fe20000410000 */
[----:B------:R-:W0:Y:S01]  /*2750*/  @!P2 LDC.64 R2, c[0x0][0x250] ;  /* 0x00009400ff02ab82 */ /* 0x000e220000000a00 */
[----:B------:R-:W1:Y:S02]  /*2760*/  SHFL.IDX PT, R123, R15, RZ, 0x1f ;  /* 0x00001fff0f7b7589 */ /* 0x000e6400000e0000 */
[----:B------:R-:W-:-:S05]  /*2770*/  FFMA.FTZ R18, R14, R18, R13 ;  /* 0x000000120e127223 */ /* 0x000fca000001000d */
[----:B------:R-:W2:Y:S01]  /*2780*/  LDC R14, c[0x0][0x2d8] ;  /* 0x0000b600ff0e7b82 */ /* 0x000ea20000000800 */
[----:B------:R-:W2:Y:S07]  /*2790*/  SHFL.IDX PT, R125, R18, RZ, 0x1f ;  /* 0x00001fff127d7589 */ /* 0x000eae00000e0000 */
[----:B------:R-:W3:Y:S01]  /*27a0*/  @!P2 LDC.64 R12, c[0x0][0x258] ;  /* 0x00009600ff0cab82 */ /* 0x000ee20000000a00 */
[----:B0-----:R-:W-:Y:S01]  /*27b0*/  @!P2 LEA R2, P3, R54, R2, 0x2 ;  /* 0x000000023602a211 */ /* 0x001fe200078610ff */
[----:B-1----:R-:W-:-:S03]  /*27c0*/  FMUL.FTZ R0, R123, R123 ;  /* 0x0000007b7b007220 */ /* 0x002fc60000410000 */
[----:B------:R-:W-:Y:S02]  /*27d0*/  @!P2 LEA.HI.X R3, R54, R3, R24, 0x2, P3 ;  /* 0x000000033603a211 */ /* 0x000fe400018f1418 */
[----:B------:R-:W-:Y:S01]  /*27e0*/  FSEL R113, R0, RZ, P1 ;  /* 0x000000ff00717208 */ /* 0x000fe20000800000 */
[----:B--2---:R-:W-:Y:S02]  /*27f0*/  FFMA.FTZ R0, R125, UR9, R14 ;  /* 0x000000097d007c23 */ /* 0x004fe4000801000e */
[----:B------:R0:W-:Y:S02]  /*2800*/  @!P2 STG.E desc[UR4][R2.64], R123 ;  /* 0x0000007b0200a986 */ /* 0x0001e4000c101904 */
[----:B------:R-:W-:Y:S01]  /*2810*/  FADD.FTZ R0, R0, R113 ;  /* 0x0000007100007221 */ /* 0x000fe20000010000 */
[----:B---3--:R-:W-:-:S03]  /*2820*/  @!P2 LEA R12, P4, R54, R12, 0x2 ;  /* 0x0000000c360ca211 */ /* 0x008fc600078810ff */
[----:B------:R-:W1:Y:S01]  /*2830*/  MUFU.RSQ R15, R0 ;  /* 0x00000000000f7308 */ /* 0x000e620000001400 */
[----:B------:R-:W-:-:S05]  /*2840*/  @!P2 LEA.HI.X R13, R54, R13, R24, 0x2, P4 ;  /* 0x0000000d360da211 */ /* 0x000fca00020f1418 */
[----:B-1----:R0:W-:Y:S01]  /*2850*/  @!P2 STG.E desc[UR4][R12.64], R15 ;  /* 0x0000000f0c00a986 */ /* 0x0021e2000c101904 */
[----:B------:R-:W-:-:S13]  /*2860*/  ISETP.GE.AND P2, PT, R22, 0x1, PT ;  /* 0x000000011600780c */ /* 0x000fda0003f46270 */
[----:B0-----:R-:W-:Y:S05]  /*2870*/  @!P2 BRA `(.L_x_368) ;  /* 0x00000004008ca947 */ /* 0x001fea0003800000 */
[----:B------:R-:W-:Y:S02]  /*2880*/  FSEL R0, R123, RZ, !P1 ;  /* 0x000000ff7b007208 */ /* 0x000fe40004800000 */
[----:B------:R-:W-:-:S03]  /*2890*/  IADD3 R22, R22, -0x1, RZ ;  /* 0xffffffff16167810 */ /* 0x000fc60007ffe0ff */
[C---:B------:R-:W-:Y:S01]  /*28a0*/  FADD.FTZ R84, -R0.reuse, R27 ;  /* 0x0000001b00547221 */ /* 0x040fe20000010100 */
[----:B------:R-:W-:Y:S01]  /*28b0*/  FADD.FTZ R2, -R0, R91 ;  /* 0x0000005b00027221 */ /* 0x000fe20000010100 */
[----:B------:R-:W-:Y:S01]  /*28c0*/  IMAD R22, R22, R23, RZ ;  /* 0x0000001716167224 */ /* 0x000fe200078e02ff */
[----:B------:R-:W0:Y:S01]  /*28d0*/  LDC.64 R26, c[0x0][0x2b8] ;  /* 0x0000ae00ff1a7b82 */ /* 0x000e220000000a00 */
[C---:B------:R-:W-:Y:S01]  /*28e0*/  FADD.FTZ R16, -R0.reuse, R85 ;  /* 0x0000005500107221 */ /* 0x040fe20000010100 */
[C---:B------:R-:W-:Y:S01]  /*28f0*/  FADD.FTZ R20, -R0.reuse, R83 ;  /* 0x0000005300147221 */ /* 0x040fe20000010100 */
[C---:B------:R-:W-:Y:S01]  /*2900*/  FADD.FTZ R86, -R0.reuse, R25 ;  /* 0x0000001900567221 */ /* 0x040fe20000010100 */
[C---:B------:R-:W-:Y:S01]  /*2910*/  FADD.FTZ R14, -R0.reuse, R89 ;  /* 0x00000059000e7221 */ /* 0x040fe20000010100 */
[C---:B------:R-:W-:Y:S01]  /*2920*/  FMUL.FTZ R13, R15.reuse, R2 ;  /* 0x000000020f0d7220 */ /* 0x040fe20000410000 */
[----:B------:R-:W-:Y:S01]  /*2930*/  SHF.R.S32.HI R3, RZ, 0x1f, R22 ;  /* 0x0000001fff037819 */ /* 0x000fe20000011416 */
[C---:B------:R-:W-:Y:S01]  /*2940*/  FMUL.FTZ R2, R15.reuse, R16 ;  /* 0x000000100f027220 */ /* 0x040fe20000410000 */
[C---:B------:R-:W-:Y:S01]  /*2950*/  FMUL.FTZ R24, R15.reuse, R20 ;  /* 0x000000140f187220 */ /* 0x040fe20000410000 */
        /* <DEDUP_REMOVED lines=18> */
[C---:B------:R-:W-:Y:S01]  /*2a80*/  FMUL.FTZ R25, R15.reuse, R84 ;  /* 0x000000540f197220 */ /* 0x040fe20000410000 */
[C---:B------:R-:W-:Y:S01]  /*2a90*/  FMUL.FTZ R86, R15.reuse, R86 ;  /* 0x000000560f567220 */ /* 0x040fe20000410000 */
[----:B------:R-:W-:Y:S01]  /*2aa0*/  FMUL.FTZ R17, R15, R14 ;  /* 0x0000000e0f117220 */ /* 0x000fe20000410000 */
[----:B------:R-:W-:Y:S01]  /*2ab0*/  LEA.HI R3, R3, R22, RZ, 0x3 ;  /* 0x0000001603037211 */ /* 0x000fe200078f18ff */
        /* <DEDUP_REMOVED lines=22> */
[----:B------:R-:W-:Y:S01]  /*2c20*/  F2FP.BF16.F32.PACK_AB R14, R87, R14 ;  /* 0x0000000e570e723e */ /* 0x000fe200000010ff */
[----:B------:R-:W-:Y:S01]  /*2c30*/  FFMA.FTZ R87, R72, R13, R57 ;  /* 0x0000000d48577223 */ /* 0x000fe20000010039 */
[----:B------:R-:W-:Y:S01]  /*2c40*/  LEA.HI.SX32 R3, R3, R56, 0x1d ;  /* 0x0000003803037211 */ /* 0x000fe200078feaff */
[----:B------:R-:W-:Y:S01]  /*2c50*/  FFMA.FTZ R13, R41, R17, R30 ;  /* 0x00000011290d7223 */ /* 0x000fe2000001001e */
[----:B------:R-:W-:Y:S01]  /*2c60*/  F2FP.BF16.F32.PACK_AB R15, R86, R15 ;  /* 0x0000000f560f723e */ /* 0x000fe200000010ff */
[----:B------:R-:W-:Y:S01]  /*2c70*/  FFMA.FTZ R17, R45, R92, R34 ;  /* 0x0000005c2d117223 */ /* 0x000fe20000010022 */
[----:B------:R-:W-:Y:S01]  /*2c80*/  FFMA.FTZ R86, R75, R19, R62 ;  /* 0x000000134b567223 */ /* 0x000fe2000001003e */
[C---:B------:R-:W-:Y:S01]  /*2c90*/  IADD3 R25, R3.reuse, 0x80, RZ ;  /* 0x0000008003197810 */ /* 0x040fe20007ffe0ff */
[----:B------:R-:W-:Y:S01]  /*2ca0*/  FFMA.FTZ R12, R42, R12, R29 ;  /* 0x0000000c2a0c7223 */ /* 0x000fe2000001001d */
[C---:B------:R-:W-:Y:S01]  /*2cb0*/  IADD3 R89, R3.reuse, 0x100, RZ ;  /* 0x0000010003597810 */ /* 0x040fe20007ffe0ff */
[----:B0-----:R-:W-:Y:S01]  /*2cc0*/  IMAD.WIDE.U32 R2, R3, 0x10, R26 ;  /* 0x0000001003027825 */ /* 0x001fe200078e001a */
[----:B------:R-:W-:-:S03]  /*2cd0*/  F2FP.BF16.F32.PACK_AB R17, R86, R17 ;  /* 0x000000115611723e */ /* 0x000fc600000010ff */
[----:B------:R-:W-:Y:S01]  /*2ce0*/  FFMA.FTZ R86, R50, R21, R37 ;  /* 0x0000001532567223 */ /* 0x000fe20000010025 */
[----:B------:R-:W-:Y:S01]  /*2cf0*/  FFMA.FTZ R21, R49, R23, R38 ;  /* 0x0000001731157223 */ /* 0x000fe20000010026 */
[----:B------:R-:W-:-:S04]  /*2d00*/  IMAD.WIDE.U32 R24, R25, 0x10, R26 ;  /* 0x0000001019187825 */ /* 0x000fc800078e001a */
[----:B------:R-:W-:Y:S01]  /*2d10*/  FFMA.FTZ R18, R71, R18, R58 ;  /* 0x0000001247127223 */ /* 0x000fe2000001003a */
[----:B------:R-:W-:Y:S01]  /*2d20*/  F2FP.BF16.F32.PACK_AB R12, R87, R12 ;  /* 0x0000000c570c723e */ /* 0x000fe200000010ff */
[----:B------:R-:W-:Y:S01]  /*2d30*/  FFMA.FTZ R23, R51, R85, R40 ;  /* 0x0000005533177223 */ /* 0x000fe20000010028 */
[----:B------:R-:W-:-:S04]  /*2d40*/  IMAD.WIDE.U32 R26, R89, 0x10, R26 ;  /* 0x00000010591a7825 */ /* 0x000fc800078e001a */
        /* <DEDUP_REMOVED lines=11> */
[----:B------:R-:W-:-:S02]  /*2e00*/  F2FP.BF16.F32.PACK_AB R13, R18, R13 ;  /* 0x0000000d120d723e */ /* 0x000fc400000010ff */
[----:B------:R-:W-:Y:S02]  /*2e10*/  F2FP.BF16.F32.PACK_AB R19, R91, R100 ;  /* 0x000000645b13723e */ /* 0x000fe400000010ff */
[----:B------:R-:W-:Y:S01]  /*2e20*/  F2FP.BF16.F32.PACK_AB R18, R89, R96 ;  /* 0x000000605912723e */ /* 0x000fe200000010ff */
[----:B------:R0:W-:Y:S01]  /*2e30*/  STG.E.128 desc[UR4][R2.64], R12 ;  /* 0x0000000c02007986 */ /* 0x0001e2000c101d04 */
[----:B------:R-:W-:Y:S02]  /*2e40*/  F2FP.BF16.F32.PACK_AB R16, R87, R0 ;  /* 0x000000005710723e */ /* 0x000fe400000010ff */
[----:B------:R-:W-:Y:S02]  /*2e50*/  F2FP.BF16.F32.PACK_AB R23, R118, R23 ;  /* 0x000000177617723e */ /* 0x000fe400000010ff */
[----:B------:R-:W-:Y:S01]  /*2e60*/  F2FP.BF16.F32.PACK_AB R22, R85, R88 ;  /* 0x000000585516723e */ /* 0x000fe200000010ff */
[----:B------:R0:W-:Y:S01]  /*2e70*/  STG.E.128 desc[UR4][R24.64], R16 ;  /* 0x0000001018007986 */ /* 0x0001e2000c101d04 */
[----:B------:R-:W-:-:S02]  /*2e80*/  F2FP.BF16.F32.PACK_AB R21, R84, R21 ;  /* 0x000000155415723e */ /* 0x000fc400000010ff */
[----:B------:R-:W-:-:S05]  /*2e90*/  F2FP.BF16.F32.PACK_AB R20, R83, R86 ;  /* 0x000000565314723e */ /* 0x000fca00000010ff */
[----:B------:R0:W-:Y:S02]  /*2ea0*/  STG.E.128 desc[UR4][R26.64], R20 ;  /* 0x000000141a007986 */ /* 0x0001e4000c101d04 */
.L_x_368:
[----:B------:R-:W-:Y:S05]  /*2eb0*/  BSYNC B0 ;  /* 0x0000000000007941 */ /* 0x000fea0003800000 */
.L_x_367:
[----:B------:R-:W-:Y:S02]  /*2ec0*/  IADD3 R54, R54, UR10, RZ ;  /* 0x0000000a36367c10 */ /* 0x000fe4000fffe0ff */
[----:B------:R-:W-:Y:S02]  /*2ed0*/  SEL R0, RZ, 0x1, P0 ;  /* 0x00000001ff007807 */ /* 0x000fe40000000000 */
[----:B------:R-:W-:-:S13]  /*2ee0*/  ISETP.GE.AND P2, PT, R54, UR11, PT ;  /* 0x0000000b36007c0c */ /* 0x000fda000bf46270 */
[----:B------:R-:W-:Y:S05]  /*2ef0*/  @!P2 BRA `(.L_x_369) ;  /* 0xffffffd80010a947 */ /* 0x000fea000383ffff */
[----:B------:R-:W-:Y:S05]  /*2f00*/  EXIT ;  /* 0x000000000000794d */ /* 0x000fea0003800000 */
.L_x_366:
[----:B------:R-:W-:Y:S01]  /*2f10*/  HFMA2.MMA R20, -RZ, RZ, 0, 5.9604644775390625e-08 ;  /* 0x00000001ff147435 */ /* 0x000fe200000001ff */
[----:B------:R-:W-:Y:S01]  /*2f20*/  IMAD.MOV.U32 R113, RZ, RZ, R0 ;  /* 0x000000ffff717224 */ /* 0x000fe200078e0000 */
[----:B------:R-:W-:Y:S02]  /*2f30*/  MOV R123, 0x1f ;  /* 0x0000001f007b7802 */ /* 0x000fe40000000f00 */
[----:B------:R-:W-:-:S07]  /*2f40*/  MOV R18, 0xffffffff ;  /* 0xffffffff00127802 */ /* 0x000fce0000000f00 */
[----:B-----5:R-:W-:Y:S05]  /*2f50*/  WARPSYNC.COLLECTIVE R18, `(.L_x_370) ;  /* 0x0000000012087348 */ /* 0x020fea0003c00000 */
[----:B------:R0:W1:Y:S02]  /*2f60*/  SHFL.BFLY P2, R15, R113, R20, R123 ;  /* 0x0c000014710f7389 */ /* 0x000064000004007b */
[----:B01---5:R-:W-:Y:S01]  /*2f70*/  ENDCOLLECTIVE ;  /* 0x000000000000791b */ /* 0x023fe20003800000 */
.L_x_370:
[----:B------:R-:W-:Y:S01]  /*2f80*/  HFMA2.MMA R20, -RZ, RZ, 0, 1.1920928955078125e-07 ;  /* 0x00000002ff147435 */ /* 0x000fe200000001ff */
[----:B------:R-:W-:-:S05]  /*2f90*/  MOV R3, R15 ;  /* 0x0000000f00037202 */ /* 0x000fca0000000f00 */
[----:B------:R-:W-:-:S05]  /*2fa0*/  FADD.FTZ R3, R0, R3 ;  /* 0x0000000300037221 */ /* 0x000fca0000010000 */
[----:B------:R-:W-:-:S07]  /*2fb0*/  MOV R113, R3 ;  /* 0x0000000300717202 */ /* 0x000fce0000000f00 */
[----:B------:R-:W-:Y:S05]  /*2fc0*/  WARPSYNC.COLLECTIVE R18, `(.L_x_371) ;  /* 0x0000000012087348 */ /* 0x000fea0003c00000 */
[----:B------:R0:W1:Y:S02]  /*2fd0*/  SHFL.BFLY P2, R15, R113, R20, R123 ;  /* 0x0c000014710f7389 */ /* 0x000064000004007b */
[----:B01----:R-:W-:Y:S01]  /*2fe0*/  ENDCOLLECTIVE ;  /* 0x000000000000791b */ /* 0x003fe20003800000 */
.L_x_371:
[----:B------:R-:W-:Y:S01]  /*2ff0*/  HFMA2.MMA R20, -RZ, RZ, 0, 2.384185791015625e-07 ;  /* 0x00000004ff147435 */ /* 0x000fe200000001ff */
[----:B------:R-:W-:-:S05]  /*3000*/  MOV R2, R15 ;  /* 0x0000000f00027202 */ /* 0x000fca0000000f00 */
[----:B------:R-:W-:-:S05]  /*3010*/  FADD.FTZ R12, R3, R2 ;  /* 0x00000002030c7221 */ /* 0x000fca0000010000 */
[----:B------:R-:W-:-:S07]  /*3020*/  MOV R113, R12 ;  /* 0x0000000c00717202 */ /* 0x000fce0000000f00 */
[----:B------:R-:W-:Y:S05]  /*3030*/  WARPSYNC.COLLECTIVE R18, `(.L_x_372) ;  /* 0x0000000012087348 */ /* 0x000fea0003c00000 */
[----:B------:R0:W1:Y:S02]  /*3040*/  SHFL.BFLY P2, R15, R113, R20, R123 ;  /* 0x0c000014710f7389 */ /* 0x000064000004007b */
[----:B01----:R-:W-:Y:S01]  /*3050*/  ENDCOLLECTIVE ;  /* 0x000000000000791b */ /* 0x003fe20003800000 */
.L_x_372:
[----:B------:R-:W-:Y:S01]  /*3060*/  HFMA2.MMA R20, -RZ, RZ, 0, 4.76837158203125e-07 ;  /* 0x00000008ff147435 */ /* 0x000fe200000001ff */
[----:B------:R-:W-:-:S04]  /*3070*/  IMAD.MOV.U32 R13, RZ, RZ, R15 ;  /* 0x000000ffff0d7224 */ /* 0x000fc800078e000f */
[----:B------:R-:W-:-:S05]  /*3080*/  FADD.FTZ R13, R12, R13 ;  /* 0x0000000d0c0d7221 */ /* 0x000fca0000010000 */
[----:B------:R-:W-:-:S07]  /*3090*/  MOV R113, R13 ;  /* 0x0000000d00717202 */ /* 0x000fce0000000f00 */
[----:B------:R-:W-:Y:S05]  /*30a0*/  WARPSYNC.COLLECTIVE R18, `(.L_x_373) ;  /* 0x0000000012087348 */ /* 0x000fea0003c00000 */
[----:B------:R0:W1:Y:S02]  /*30b0*/  SHFL.BFLY P2, R15, R113, R20, R123 ;  /* 0x0c000014710f7389 */ /* 0x000064000004007b */
[----:B01----:R-:W-:Y:S01]  /*30c0*/  ENDCOLLECTIVE ;  /* 0x000000000000791b */ /* 0x003fe20003800000 */
.L_x_373:
[----:B------:R-:W-:Y:S01]  /*30d0*/  HFMA2.MMA R20, -RZ, RZ, 0, 9.5367431640625e-07 ;  /* 0x00000010ff147435 */ /* 0x000fe200000001ff */
[----:B------:R-:W-:-:S05]  /*30e0*/  MOV R2, R15 ;  /* 0x0000000f00027202 */ /* 0x000fca0000000f00 */
[----:B------:R-:W-:-:S05]  /*30f0*/  FADD.FTZ R14, R13, R2 ;  /* 0x000000020d0e7221 */ /* 0x000fca0000010000 */
[----:B------:R-:W-:-:S07]  /*3100*/  MOV R113, R14 ;  /* 0x0000000e00717202 */ /* 0x000fce0000000f00 */
[----:B------:R-:W-:Y:S05]  /*3110*/  WARPSYNC.COLLECTIVE R18, `(.L_x_374) ;  /* 0x0000000012087348 */ /* 0x000fea0003c00000 */
[----:B------:R0:W1:Y:S02]  /*3120*/  SHFL.BFLY P2, R15, R113, R20, R123 ;  /* 0x0c000014710f7389 */ /* 0x000064000004007b */
[----:B01----:R-:W-:Y:S01]  /*3130*/  ENDCOLLECTIVE ;  /* 0x000000000000791b */ /* 0x003fe20003800000 */
.L_x_374:
[----:B------:R-:W-:Y:S01]  /*3140*/  HFMA2.MMA R20, -RZ, RZ, 0, 5.9604644775390625e-08 ;  /* 0x00000001ff147435 */ /* 0x000fe200000001ff */
[----:B------:R-:W-:-:S04]  /*3150*/  FADD.FTZ R2, R14, R15 ;  /* 0x0000000f0e027221 */ /* 0x000fc80000010000 */
[----:B------:R-:W-:-:S04]  /*3160*/  FMUL.FTZ R2, R2, 0.001302083372138440609 ;  /* 0x3aaaaaab02027820 */ /* 0x000fc80000410000 */
[C---:B------:R-:W-:Y:S01]  /*3170*/  FADD.FTZ R0, -R2.reuse, R93 ;  /* 0x0000005d02007221 */ /* 0x040fe20000010100 */
[----:B------:R-:W-:-:S03]  /*3180*/  FADD.FTZ R3, -R2, R91 ;  /* 0x0000005b02037221 */ /* 0x000fc60000010100 */
[----:B------:R-:W-:-:S04]  /*3190*/  FFMA.FTZ R0, R0, R0, RZ ;  /* 0x0000000000007223 */ /* 0x000fc800000100ff */
[----:B------:R-:W-:Y:S01]  /*31a0*/  FFMA.FTZ R0, R3, R3, R0 ;  /* 0x0000000303007223 */ /* 0x000fe20000010000 */
[----:B------:R-:W-:-:S04]  /*31b0*/  FADD.FTZ R3, -R2, R89 ;  /* 0x0000005902037221 */ /* 0x000fc80000010100 */
        /* <DEDUP_REMOVED lines=42> */
[----:B------:R-:W-:-:S05]  /*3460*/  FFMA.FTZ R0, R3, R3, R0 ;  /* 0x0000000303007223 */ /* 0x000fca0000010000 */
[----:B------:R-:W-:-:S07]  /*3470*/  MOV R113, R0 ;  /* 0x0000000000717202 */ /* 0x000fce0000000f00 */
[----:B------:R-:W-:Y:S05]  /*3480*/  WARPSYNC.COLLECTIVE R18, `(.L_x_375) ;  /* 0x0000000012087348 */ /* 0x000fea0003c00000 */
[----:B------:R0:W1:Y:S02]  /*3490*/  SHFL.BFLY P2, R15, R113, R20, R123 ;  /* 0x0c000014710f7389 */ /* 0x000064000004007b */
[----:B01----:R-:W-:Y:S01]  /*34a0*/  ENDCOLLECTIVE ;  /* 0x000000000000791b */ /* 0x003fe20003800000 */
.L_x_375:
[----:B------:R-:W-:Y:S01]  /*34b0*/  IMAD.MOV.U32 R20, RZ, RZ, 0x2 ;  /* 0x00000002ff147424 */ /* 0x000fe200078e00ff */
[----:B------:R-:W-:-:S05]  /*34c0*/  MOV R3, R15 ;  /* 0x0000000f00037202 */ /* 0x000fca0000000f00 */
[----:B------:R-:W-:-:S05]  /*34d0*/  FADD.FTZ R3, R0, R3 ;  /* 0x0000000300037221 */ /* 0x000fca0000010000 */
[----:B------:R-:W-:-:S07]  /*34e0*/  MOV R113, R3 ;  /* 0x0000000300717202 */ /* 0x000fce0000000f00 */
[----:B------:R-:W-:Y:S05]  /*34f0*/  WARPSYNC.COLLECTIVE R18, `(.L_x_376) ;  /* 0x0000000012087348 */ /* 0x000fea0003c00000 */
[----:B------:R0:W1:Y:S02]  /*3500*/  SHFL.BFLY P2, R15, R113, R20, R123 ;  /* 0x0c000014710f7389 */ /* 0x000064000004007b */
[----:B01----:R-:W-:Y:S01]  /*3510*/  ENDCOLLECTIVE ;  /* 0x000000000000791b */ /* 0x003fe20003800000 */
.L_x_376:
[----:B------:R-:W-:Y:S01]  /*3520*/  HFMA2.MMA R20, -RZ, RZ, 0, 2.384185791015625e-07 ;  /* 0x00000004ff147435 */ /* 0x000fe200000001ff */
[----:B------:R-:W-:-:S05]  /*3530*/  MOV R12, R15 ;  /* 0x0000000f000c7202 */ /* 0x000fca0000000f00 */
[----:B------:R-:W-:-:S05]  /*3540*/  FADD.FTZ R12, R3, R12 ;  /* 0x0000000c030c7221 */ /* 0x000fca0000010000 */
[----:B------:R-:W-:-:S07]  /*3550*/  MOV R113, R12 ;  /* 0x0000000c00717202 */ /* 0x000fce0000000f00 */
[----:B------:R-:W-:Y:S05]  /*3560*/  WARPSYNC.COLLECTIVE R18, `(.L_x_377) ;  /* 0x0000000012087348 */ /* 0x000fea0003c00000 */
[----:B------:R0:W1:Y:S02]  /*3570*/  SHFL.BFLY P2, R15, R113, R20, R123 ;  /* 0x0c000014710f7389 */ /* 0x000064000004007b */
[----:B01----:R-:W-:Y:S01]  /*3580*/  ENDCOLLECTIVE ;  /* 0x000000000000791b */ /* 0x003fe20003800000 */
.L_x_377:
[----:B------:R-:W-:Y:S01]  /*3590*/  HFMA2.MMA R20, -RZ, RZ, 0, 4.76837158203125e-07 ;  /* 0x00000008ff147435 */ /* 0x000fe200000001ff */
[----:B------:R-:W-:-:S05]  /*35a0*/  MOV R13, R15 ;  /* 0x0000000f000d7202 */ /* 0x000fca0000000f00 */
[----:B------:R-:W-:-:S05]  /*35b0*/  FADD.FTZ R13, R12, R13 ;  /* 0x0000000d0c0d7221 */ /* 0x000fca0000010000 */
[----:B------:R-:W-:-:S07]  /*35c0*/  MOV R113, R13 ;  /* 0x0000000d00717202 */ /* 0x000fce0000000f00 */
[----:B------:R-:W-:Y:S05]  /*35d0*/  WARPSYNC.COLLECTIVE R18, `(.L_x_378) ;  /* 0x0000000012087348 */ /* 0x000fea0003c00000 */
[----:B------:R0:W1:Y:S02]  /*35e0*/  SHFL.BFLY P2, R15, R113, R20, R123 ;  /* 0x0c000014710f7389 */ /* 0x000064000004007b */
[----:B01----:R-:W-:Y:S01]  /*35f0*/  ENDCOLLECTIVE ;  /* 0x000000000000791b */ /* 0x003fe20003800000 */
.L_x_378:
[----:B------:R-:W-:Y:S01]  /*3600*/  HFMA2.MMA R20, -RZ, RZ, 0, 9.5367431640625e-07 ;  /* 0x00000010ff147435 */ /* 0x000fe200000001ff */
[----:B------:R-:W-:-:S05]  /*3610*/  MOV R14, R15 ;  /* 0x0000000f000e7202 */ /* 0x000fca0000000f00 */
[----:B------:R-:W-:-:S05]  /*3620*/  FADD.FTZ R14, R13, R14 ;  /* 0x0000000e0d0e7221 */ /* 0x000fca0000010000 */
[----:B------:R-:W-:-:S07]  /*3630*/  MOV R113, R14 ;  /* 0x0000000e00717202 */ /* 0x000fce0000000f00 */
[----:B------:R-:W-:Y:S05]  /*3640*/  WARPSYNC.COLLECTIVE R18, `(.L_x_379) ;  /* 0x0000000012087348 */ /* 0x000fea0003c00000 */
[----:B------:R0:W1:Y:S02]  /*3650*/  SHFL.BFLY P2, R15, R113, R20, R123 ;  /* 0x0c000014710f7389 */ /* 0x000064000004007b */
[----:B01----:R-:W-:Y:S01]  /*3660*/  ENDCOLLECTIVE ;  /* 0x000000000000791b */ /* 0x003fe20003800000 */
.L_x_379:
[----:B------:R-:W-:Y:S05]  /*3670*/  BRA `(.L_x_380) ;  /* 0xffffffec005c7947 */ /* 0x000fea000383ffff */
.L_x_381:
        /* <DEDUP_REMOVED lines=16> */
.L_x_23211:


//--------------------- .text._ZN10layer_norm13ln_fwd_kernelINS_13Kernel_traitsI13__nv_bfloat16S2_S2_S2_fjLj3072ELj1ELj1ELj4ELj16ENS_18Kernel_traits_baseILj3072ES2_S2_S2_S2_fjLj128EEEEELb0ELb1ELb0ELb0EEEvNS_9FwdParamsE --------------------------
	.section	.text._ZN10layer_norm13ln_fwd_kernelINS_13Kernel_traitsI13__nv_bfloat16S2_S2_S2_fjLj3072ELj1ELj1ELj4ELj16ENS_18Kernel_traits_baseILj3072ES2_S2_S2_S2_fjLj128EEEEELb0ELb1ELb0ELb0EEEvNS_9FwdParamsE,"ax",@progbits
	.align	128
        .global         _ZN10layer_norm13ln_fwd_kernelINS_13Kernel_traitsI13__nv_bfloat16S2_S2_S2_fjLj3072ELj1ELj1ELj4ELj16ENS_18Kernel_traits_baseILj3072ES2_S2_S2_S2_fjLj128EEEEELb0ELb1ELb0ELb0EEEvNS_9FwdParamsE
        .type           _ZN10layer_norm13ln_fwd_kernelINS_13Kernel_traitsI13__nv_bfloat16S2_S2_S2_fjLj3072ELj1ELj1ELj4ELj16ENS_18Kernel_traits_baseILj3072ES2_S2_S2_S2_fjLj128EEEEELb0ELb1ELb0ELb0EEEvNS_9FwdParamsE,@function
        .size           _ZN10layer_norm13ln_fwd_kernelINS_13Kernel_traitsI13__nv_bfloat16S2_S2_S2_fjLj3072ELj1ELj1ELj4ELj16ENS_18Kernel_traits_baseILj3072ES2_S2_S2_S2_fjLj128EEEEELb0ELb1ELb0ELb0EEEvNS_9FwdParamsE,(.L_x_23212 - _ZN10layer_norm13ln_fwd_kernelINS_13Kernel_traitsI13__nv_bfloat16S2_S2_S2_fjLj3072ELj1ELj1ELj4ELj16ENS_18Kernel_traits_baseILj3072ES2_S2_S2_S2_fjLj128EEEEELb0ELb1ELb0ELb0EEEvNS_9FwdParamsE)
        .other          _ZN10layer_norm13ln_fwd_kernelINS_13Kernel_traitsI13__nv_bfloat16S2_S2_S2_fjLj3072ELj1ELj1ELj4ELj16ENS_18Kernel_traits_baseILj3072ES2_S2_S2_S2_fjLj128EEEEELb0ELb1ELb0ELb0EEEvNS_9FwdParamsE,@"STO_CUDA_ENTRY STV_DEFAULT"
_ZN10layer_norm13ln_fwd_kernelINS_13Kernel_traitsI13__nv_bfloat16S2_S2_S2_fjLj3072ELj1ELj1ELj4ELj16ENS_18Kernel_traits_baseILj3072ES2_S2_S2_S2_fjLj128EEEEELb0ELb1ELb0ELb0EEEvNS_9FwdParamsE:
.text._ZN10layer_norm13ln_fwd_kernelINS_13Kernel_traitsI13__nv_bfloat16S2_S2_S2_fjLj3072ELj1ELj1ELj4ELj16ENS_18Kernel_traits_baseILj3072ES2_S2_S2_S2_fjLj128EEEEELb0ELb1ELb0ELb0EEEvNS_9FwdParamsE:
        /* <DEDUP_REMOVED lines=12> */
[----:B------:R-:W-:-:S09]  /*00c0*/  ISETP.GE.U32.AND P3, PT, R25, 0x180, PT ;  /* 0x000001801900780c */ /* 0x000fd20003f66070 */
[----:B------:R-:W-:Y:S05]  /*00d0*/  @!P1 BRA `(.L_x_383) ;  /* 0x0000000000609947 */ /* 0x000fea0003800000 */
[----:B------:R-:W0:Y:S01]  /*00e0*/  LDC.64 R4, c[0x0][0x260] ;  /* 0x00009800ff047b82 */ /* 0x000e220000000a00 */
[----:B------:R-:W-:Y:S01]  /*00f0*/  ULDC.64 UR6, c[0x0][0x2c8] ;  /* 0x0000b20000067ab9 */ /* 0x000fe20000000a00 */
[----:B------:R-:W-:Y:S01]  /*0100*/  ULDC.64 UR8, c[0x0][0x278] ;  /* 0x00009e0000087ab9 */ /* 0x000fe20000000a00 */
[----:B------:R-:W-:Y:S02]  /*0110*/  ISETP.NE.U32.AND P0, PT, RZ, UR6, PT ;  /* 0x00000006ff007c0c */ /* 0x000fe4000bf05070 */
[C---:B------:R-:W-:Y:S02]  /*0120*/  LEA R16, P4, R11.reuse, UR8, 0x4 ;  /* 0x000000080b107c11 */ /* 0x040fe4000f8820ff */
[----:B------:R-:W-:Y:S02]  /*0130*/  ISETP.NE.AND.EX P0, PT, RZ, UR7, PT, P0 ;  /* 0x00000007ff007c0c */ /* 0x000fe4000bf05300 */
[----:B------:R-:W-:-:S06]  /*0140*/  LEA.HI.X R17, R11, UR9, RZ, 0x4, P4 ;  /* 0x000000090b117c11 */ /* 0x000fcc000a0f24ff */
[----:B------:R-:W2:Y:S05]  /*0150*/  LDG.E.128 R16, desc[UR4][R16.64] ;  /* 0x0000000410107981 */ /* 0x000eaa000c1e1d00 */
[C---:B------:R-:W-:Y:S01]  /*0160*/  @P0 LEA R38, P4, R11.reuse, UR6, 0x4 ;  /* 0x000000060b260c11 */ /* 0x040fe2000f8820ff */
[----:B0-----:R-:W-:-:S03]  /*0170*/  IMAD.WIDE.U32 R4, R11, 0x10, R4 ;  /* 0x000000100b047825 */ /* 0x001fc600078e0004 */
[----:B------:R-:W-:-:S03]  /*0180*/  @P0 LEA.HI.X R39, R11, UR7, RZ, 0x4, P4 ;  /* 0x000000070b270c11 */ /* 0x000fc6000a0f24ff */
[----:B------:R-:W3:Y:S04]  /*0190*/  LDG.E.128 R4, desc[UR4][R4.64] ;  /* 0x0000000404047981 */ /* 0x000ee8000c1e1d00 */
[----:B------:R-:W5:Y:S01]  /*01a0*/  @P0 LDG.E.128 R36, desc[UR4][R38.64] ;  /* 0x0000000426240981 */ /* 0x000f62000c1e1d00 */
[----:B------:R-:W-:Y:S02]  /*01b0*/  LOP3.LUT R11, R11, 0x80, RZ, 0xfc, !PT ;  /* 0x000000800b0b7812 */ /* 0x000fe400078efcff */
[----:B--2---:R-:W-:Y:S02]  /*01c0*/  PRMT R85, R16, 0x7632, R85 ;  /* 0x0000763210557816 */ /* 0x004fe40000000055 */
[----:B------:R-:W-:Y:S02]  /*01d0*/  PRMT R84, R17, 0x7632, R84 ;  /* 0x0000763211547816 */ /* 0x000fe40000000054 */
[----:B------:R-:W-:-:S02]  /*01e0*/  PRMT R83, R18, 0x7632, R83 ;  /* 0x0000763212537816 */ /* 0x000fc40000000053 */
[----:B------:R-:W-:Y:S02]  /*01f0*/  PRMT R82, R19, 0x7632, R82 ;  /* 0x0000763213527816 */ /* 0x000fe40000000052 */
[----:B---3--:R-:W-:Y:S02]  /*0200*/  PRMT R73, R4, 0x7632, R73 ;  /* 0x0000763204497816 */ /* 0x008fe40000000049 */
[----:B------:R-:W-:Y:S02]  /*0210*/  PRMT R72, R5, 0x7632, R72 ;  /* 0x0000763205487816 */ /* 0x000fe40000000048 */
[----:B------:R-:W-:Y:S02]  /*0220*/  PRMT R71, R6, 0x7632, R71 ;  /* 0x0000763206477816 */ /* 0x000fe40000000047 */
[----:B------:R-:W-:Y:S02]  /*0230*/  @!P0 CS2R R36, SRZ ;  /* 0x0000000000248805 */ /* 0x000fe4000001ff00 */
[----:B------:R-:W-:-:S02]  /*0240*/  PRMT R70, R7, 0x7632, R70 ;  /* 0x0000763207467816 */ /* 0x000fc40000000046 */
[----:B------:R-:W-:-:S07]  /*0250*/  @!P0 CS2R R38, SRZ ;  /* 0x0000000000268805 */ /* 0x000fce000001ff00 */
.L_x_383:
[----:B------:R-:W-:Y:S05]  /*0260*/  BSYNC B0 ;  /* 0x0000000000007941 */ /* 0x000fea0003800000 */
.L_x_382:
[----:B------:R-:W-:Y:S04]  /*0270*/  BSSY B0, `(.L_x_384) ;  /* 0x000001a000007945 */ /* 0x000fe80003800000 */
        /* <DEDUP_REMOVED lines=9> */
[----:B------:R-:W-:-:S04]  /*0310*/  @P0 LEA R34, P4, R11, UR6, 0x4 ;  /* 0x000000060b220c11 */ /* 0x000fc8000f8820ff */
[C---:B------:R-:W-:Y:S01]  /*0320*/  @P0 LEA.HI.X R35, R11.reuse, UR7, RZ, 0x4, P4 ;  /* 0x000000070b230c11 */ /* 0x040fe2000a0f24ff */
[----:B0-----:R-:W-:-:S05]  /*0330*/  IMAD.WIDE.U32 R2, R11, 0x10, R2 ;  /* 0x000000100b027825 */ /* 0x001fca00078e0002 */
[----:B------:R-:W3:Y:S04]  /*0340*/  LDG.E.128 R44, desc[UR4][R2.64] ;  /* 0x00000004022c7981 */ /* 0x000ee8000c1e1d00 */
[----:B------:R-:W5:Y:S01]  /*0350*/  @P0 LDG.E.128 R32, desc[UR4][R34.64] ;  /* 0x0000000422200981 */ /* 0x000f62000c1e1d00 */
[----:B------:R-:W-:Y:S02]  /*0360*/  IADD3 R11, R11, 0x80, RZ ;  /* 0x000000800b0b7810 */ /* 0x000fe40007ffe0ff */
        /* <DEDUP_REMOVED lines=10> */
.L_x_385:
[----:B------:R-:W-:Y:S05]  /*0410*/  BSYNC B0 ;  /* 0x0000000000007941 */ /* 0x000fea0003800000 */
.L_x_384:
        /* <DEDUP_REMOVED lines=8> */
[----:B------:R-:W-:-:S11]  /*04a0*/  LEA.HI.X R9, R11, UR9, RZ, 0x4, P4 ;  /* 0x000000090b097c11 */ /* 0x000fd6000a0f24ff */
[C---:B------:R-:W-:Y:S01]  /*04b0*/  @P0 LEA R30, P4, R11.reuse, UR6, 0x4 ;  /* 0x000000060b1e0c11 */ /* 0x040fe2000f8820ff */
[----:B0-----:R-:W-:-:S03]  /*04c0*/  IMAD.WIDE.U32 R40, R11, 0x10, R40 ;  /* 0x000000100b287825 */ /* 0x001fc600078e0028 */
[----:B------:R-:W-:Y:S02]  /*04d0*/  @P0 LEA.HI.X R31, R11, UR7, RZ, 0x4, P4 ;  /* 0x000000070b1f0c11 */ /* 0x000fe4000a0f24ff */
[----:B------:R-:W2:Y:S04]  /*04e0*/  LDG.E.128 R8, desc[UR4][R8.64] ;  /* 0x0000000408087981 */ /* 0x000ea8000c1e1d00 */
[----:B------:R-:W3:Y:S04]  /*04f0*/  LDG.E.128 R40, desc[UR4][R40.64] ;  /* 0x0000000428287981 */ /* 0x000ee8000c1e1d00 */
[----:B------:R-:W5:Y:S01]  /*0500*/  @P0 LDG.E.128 R28, desc[UR4][R30.64] ;  /* 0x000000041e1c0981 */ /* 0x000f62000c1e1d00 */
[----:B--2---:R-:W-:-:S02]  /*0510*/  PRMT R77, R8, 0x7632, R77 ;  /* 0x00007632084d7816 */ /* 0x004fc4000000004d */
[----:B------:R-:W-:Y:S02]  /*0520*/  PRMT R76, R9, 0x7632, R76 ;  /* 0x00007632094c7816 */ /* 0x000fe4000000004c */
[----:B---3--:R-:W-:Y:S02]  /*0530*/  PRMT R65, R40, 0x7632, R65 ;  /* 0x0000763228417816 */ /* 0x008fe40000000041 */
[----:B------:R-:W-:Y:S02]  /*0540*/  PRMT R64, R41, 0x7632, R64 ;  /* 0x0000763229407816 */ /* 0x000fe40000000040 */
[----:B------:R-:W-:Y:S02]  /*0550*/  PRMT R63, R42, 0x7632, R63 ;  /* 0x000076322a3f7816 */ /* 0x000fe4000000003f */
[----:B------:R-:W-:Y:S02]  /*0560*/  @!P0 CS2R R28, SRZ ;  /* 0x00000000001c8805 */ /* 0x000fe4000001ff00 */
[----:B------:R-:W-:-:S02]  /*0570*/  PRMT R62, R43, 0x7632, R62 ;  /* 0x000076322b3e7816 */ /* 0x000fc4000000003e */
[----:B------:R-:W-:Y:S02]  /*0580*/  @!P0 CS2R R30, SRZ ;  /* 0x00000000001e8805 */ /* 0x000fe4000001ff00 */
[----:B------:R-:W-:Y:S02]  /*0590*/  PRMT R75, R10, 0x7632, R75 ;  /* 0x000076320a4b7816 */ /* 0x000fe4000000004b */
[----:B------:R-:W-:-:S07]  /*05a0*/  PRMT R74, R11, 0x7632, R74 ;  /* 0x000076320b4a7816 */ /* 0x000fce000000004a */
.L_x_387:
[----:B------:R-:W-:Y:S05]  /*05b0*/  BSYNC B0 ;  /* 0x0000000000007941 */ /* 0x000fea0003800000 */
.L_x_386:
[----:B------:R-:W0:Y:S01]  /*05c0*/  S2UR UR6, SR_CTAID.X ;  /* 0x00000000000679c3 */ /* 0x000e220000002500 */
[----:B------:R-:W-:-:S04]  /*05d0*/  SHF.R.U32.HI R86, RZ, 0x7, R26 ;  /* 0x00000007ff567819 */ /* 0x000fc8000001161a */
[----:B0-----:R-:W-:Y:S01]  /*05e0*/  IADD3 R87, R86, UR6, RZ ;  /* 0x0000000656577c10 */ /* 0x001fe2000fffe0ff */
[----:B------:R-:W-:-:S03]  /*05f0*/  ULDC UR6, c[0x0][0x214] ;  /* 0x0000850000067ab9 */ /* 0x000fc60000000800 */
[----:B------:R-:W-:-:S13]  /*0600*/  ISETP.GE.AND P0, PT, R87, UR6, PT ;  /* 0x0000000657007c0c */ /* 0x000fda000bf06270 */
[----:B------:R-:W-:Y:S05]  /*0610*/  @P0 EXIT ;  /* 0x000000000000094d */ /* 0x000fea0003800000 */
[----:B------:R-:W-:Y:S01]  /*0620*/  SHF.L.U32 R20, R12, 0x10, RZ ;  /* 0x000000100c147819 */ /* 0x000fe200000006ff */
[----:B------:R-:W-:Y:S01]  /*0630*/  ULDC.64 UR6, c[0x0][0x270] ;  /* 0x00009c0000067ab9 */ /* 0x000fe20000000a00 */
[----:B------:R-:W-:Y:S01]  /*0640*/  SHF.R.S32.HI R48, RZ, 0x3, R48 ;  /* 0x00000003ff307819 */ /* 0x000fe20000011430 */
[----:B------:R-:W-:Y:S01]  /*0650*/  HFMA2.MMA R114, -RZ, RZ, 0, 5.9604644775390625e-08 ;  /* 0x00000001ff727435 */ /* 0x000fe200000001ff */
[----:B------:R-:W-:Y:S01]  /*0660*/  SHF.L.U32 R12, R4, 0x10, RZ ;  /* 0x00000010040c7819 */ /* 0x000fe200000006ff */
[----:B------:R-:W-:Y:S01]  /*0670*/  IMAD.U32 R3, R41, 0x10000, RZ ;  /* 0x0001000029037824 */ /* 0x000fe200078e00ff */
[----:B------:R-:W-:Y:S01]  /*0680*/  SHF.L.U32 R4, R40, 0x10, RZ ;  /* 0x0000001028047819 */ /* 0x000fe200000006ff */
[C---:B-----5:R-:W-:Y:S01]  /*0690*/  IMAD.U32 R40, R33.reuse, 0x10000, RZ ;  /* 0x0001000021287824 */ /* 0x060fe200078e00ff */
[C---:B------:R-:W-:Y:S01]  /*06a0*/  PRMT R61, R36.reuse, 0x7632, R61 ;  /* 0x00007632243d7816 */ /* 0x040fe2000000003d */
[----:B------:R-:W-:Y:S01]  /*06b0*/  UISETP.NE.U32.AND UP0, UPT, UR6, URZ, UPT ;  /* 0x0000003f0600728c */ /* 0x000fe2000bf05070 */
[----:B------:R-:W-:Y:S01]  /*06c0*/  SHF.L.U32 R27, R36, 0x10, RZ ;  /* 0x00000010241b7819 */ /* 0x000fe200000006ff */
[----:B------:R-:W-:Y:S01]  /*06d0*/  IMAD.U32 R78, R78, 0x10000, RZ ;  /* 0x000100004e4e7824 */ /* 0x000fe200078e00ff */
[----:B------:R-:W-:Y:S01]  /*06e0*/  PRMT R57, R32, 0x7632, R57 ;  /* 0x0000763220397816 */ /* 0x000fe20000000039 */
[----:B------:R-:W-:Y:S01]  /*06f0*/  IMAD.U32 R70, R70, 0x10000, RZ ;  /* 0x0001000046467824 */ /* 0x000fe200078e00ff */
[----:B------:R-:W-:Y:S01]  /*0700*/  SHF.L.U32 R36, R32, 0x10, RZ ;  /* 0x0000001020247819 */ /* 0x000fe200000006ff */
[----:B------:R-:W-:Y:S01]  /*0710*/  IMAD.U32 R62, R62, 0x10000, RZ ;  /* 0x000100003e3e7824 */ /* 0x000fe200078e00ff */
[----:B------:R-:W-:Y:S01]  /*0720*/  PRMT R55, R33, 0x7632, R55 ;  /* 0x0000763221377816 */ /* 0x000fe20000000037 */
[----:B------:R-:W-:Y:S01]  /*0730*/  ULDC.U8 UR6, c[0x0][0x2a0] ;  /* 0x0000a80000067ab9 */ /* 0x000fe20000000000 */
[----:B------:R-:W-:Y:S01]  /*0740*/  LOP3.LUT R33, R26, 0x60, RZ, 0xc0, !PT ;  /* 0x000000601a217812 */ /* 0x000fe200078ec0ff */
[----:B------:R-:W-:Y:S01]  /*0750*/  UISETP.NE.AND.EX UP0, UPT, UR7, URZ, UPT, UP0 ;  /* 0x0000003f0700728c */ /* 0x000fe2000bf05300 */
[----:B------:R-:W-:Y:S01]  /*0760*/  LOP3.LUT R32, R48, 0x7f, RZ, 0xc0, !PT ;  /* 0x0000007f30207812 */ /* 0x000fe200078ec0ff */
[----:B------:R-:W-:Y:S01]  /*0770*/  IMAD.U32 R55, R55, 0x10000, RZ ;  /* 0x0001000037377824 */ /* 0x000fe200078e00ff */
[----:B------:R-:W-:Y:S01]  /*0780*/  SHF.R.U32.HI R48, RZ, 0x2, R48 ;  /* 0x00000002ff307819 */ /* 0x000fe20000011630 */
[----:B------:R-:W-:Y:S01]  /*0790*/  ULDC UR13, c[0x0][0x218] ;  /* 0x00008600000d7ab9 */ /* 0x000fe20000000800 */
[----:B------:R-:W-:Y:S01]  /*07a0*/  VIADDMNMX R33, R32, -R33, RZ, !PT ;  /* 0x8000002120217246 */ /* 0x000fe200078001ff */
[----:B------:R-:W-:Y:S01]  /*07b0*/  ULDC UR12, c[0x0][0x290] ;  /* 0x0000a400000c7ab9 */ /* 0x000fe20000000800 */
[----:B------:R-:W-:Y:S01]  /*07c0*/  LOP3.LUT R48, R48, 0x3fffffe0, RZ, 0xc0, !PT ;  /* 0x3fffffe030307812 */ /* 0x000fe200078ec0ff */
[----:B------:R-:W-:Y:S01]  /*07d0*/  ULDC.64 UR8, c[0x0][0x230] ;  /* 0x00008c0000087ab9 */ /* 0x000fe20000000a00 */
[----:B------:R-:W-:Y:S01]  /*07e0*/  VIMNMX R33, R33, 0x20, PT ;  /* 0x0000002021217848 */ /* 0x000fe20003fe0100 */
[----:B------:R-:W-:Y:S01]  /*07f0*/  UISETP.NE.AND UP1, UPT, UR6, URZ, UPT ;  /* 0x0000003f0600728c */ /* 0x000fe2000bf25270 */
[----:B------:R-:W-:Y:S01]  /*0800*/  SHF.L.U32 R0, R43, 0x10, RZ ;  /* 0x000000102b007819 */ /* 0x000fe200000006ff */
[----:B------:R-:W-:Y:S01]  /*0810*/  ULDC.64 UR10, c[0x0][0x238] ;  /* 0x00008e00000a7ab9 */ /* 0x000fe20000000a00 */
[----:B------:R-:W-:Y:S01]  /*0820*/  LOP3.LUT R43, R26, 0x1f, RZ, 0xc0, !PT ;  /* 0x0000001f1a2b7812 */ /* 0x000fe200078ec0ff */
[----:B------:R-:W-:Y:S01]  /*0830*/  ULDC.64 UR14, c[0x0][0x210] ;  /* 0x00008400000e7ab9 */ /* 0x000fe20000000a00 */
[----:B------:R-:W-:-:S02]  /*0840*/  IADD3 R33, R33, R48, RZ ;  /* 0x0000003021217210 */ /* 0x000fc40007ffe0ff */
[----:B------:R-:W-:Y:S01]  /*0850*/  SHF.L.U32 R24, R16, 0x10, RZ ;  /* 0x0000001010187819 */ /* 0x000fe200000006ff */
[----:B------:R-:W-:Y:S01]  /*0860*/  IMAD R32, R43, -0x20, R32 ;  /* 0xffffffe02b207824 */ /* 0x000fe200078e0220 */
[----:B------:R-:W-:Y:S02]  /*0870*/  SHF.L.U32 R33, R33, 0x3, RZ ;  /* 0x0000000321217819 */ /* 0x000fe400000006ff */
[----:B------:R-:W-:Y:S02]  /*0880*/  SHF.L.U32 R16, R8, 0x10, RZ ;  /* 0x0000001008107819 */ /* 0x000fe400000006ff */
[----:B------:R-:W-:Y:S02]  /*0890*/  I2FP.F32.U32 R33, R33 ;  /* 0x0000002100217245 */ /* 0x000fe40000201000 */
[----:B------:R-:W-:Y:S02]  /*08a0*/  VIMNMX R32, RZ, R32, !PT ;  /* 0x00000020ff207248 */ /* 0x000fe40007fe0100 */
[----:B------:R-:W-:Y:S01]  /*08b0*/  SHF.L.U32 R8, R44, 0x10, RZ ;  /* 0x000000102c087819 */ /* 0x000fe200000006ff */
[----:B------:R0:W1:Y:S01]  /*08c0*/  MUFU.RCP R56, R33 ;  /* 0x0000002100387308 */ /* 0x0000620000001000 */
[----:B------:R-:W-:-:S02]  /*08d0*/  PRMT R51, R29, 0x7632, R51 ;  /* 0x000076321d337816 */ /* 0x000fc40000000033 */
[----:B------:R-:W-:Y:S02]  /*08e0*/  SHF.L.U32 R44, R29, 0x10, RZ ;  /* 0x000000101d2c7819 */ /* 0x000fe400000006ff */
[----:B------:R-:W-:Y:S02]  /*08f0*/  VIMNMX R29, R32, 0x20, PT ;  /* 0x00000020201d7848 */ /* 0x000fe40003fe0100 */
[----:B------:R-:W-:Y:S02]  /*0900*/  SHF.L.U32 R23, R17, 0x10, RZ ;  /* 0x0000001011177819 */ /* 0x000fe400000006ff */
[----:B------:R-:W-:Y:S01]  /*0910*/  SHF.L.U32 R21, R19, 0x10, RZ ;  /* 0x0000001013157819 */ /* 0x000fe200000006ff */
[----:B------:R-:W-:Y:S01]  /*0920*/  IMAD.IADD R29, R48, 0x1, R29 ;  /* 0x00000001301d7824 */ /* 0x000fe200078e021d */
[----:B------:R-:W-:Y:S01]  /*0930*/  SHF.L.U32 R22, R18, 0x10, RZ ;  /* 0x0000001012167819 */ /* 0x000fe200000006ff */
[----:B------:R-:W-:Y:S01]  /*0940*/  IMAD.U32 R19, R13, 0x10000, RZ ;  /* 0x000100000d137824 */ /* 0x000fe200078e00ff */
[----:B------:R-:W-:-:S02]  /*0950*/  SHF.L.U32 R17, R15, 0x10, RZ ;  /* 0x000000100f117819 */ /* 0x000fc400000006ff */
[----:B------:R-:W-:Y:S02]  /*0960*/  PRMT R60, R37, 0x7632, R60 ;  /* 0x00007632253c7816 */ /* 0x000fe4000000003c */
[----:B------:R-:W-:Y:S02]  /*0970*/  PRMT R59, R38, 0x7632, R59 ;  /* 0x00007632263b7816 */ /* 0x000fe4000000003b */
[----:B------:R-:W-:Y:S02]  /*0980*/  PRMT R58, R39, 0x7632, R58 ;  /* 0x00007632273a7816 */ /* 0x000fe4000000003a */
[----:B------:R-:W-:Y:S02]  /*0990*/  PRMT R54, R34, 0x7632, R54 ;  /* 0x0000763222367816 */ /* 0x000fe40000000036 */
[----:B------:R-:W-:Y:S02]  /*09a0*/  PRMT R53, R35, 0x7632, R53 ;  /* 0x0000763223357816 */ /* 0x000fe40000000035 */
[----:B------:R-:W-:-:S02]  /*09b0*/  PRMT R52, R28, 0x7632, R52 ;  /* 0x000076321c347816 */ /* 0x000fc40000000034 */
[----:B------:R-:W-:Y:S02]  /*09c0*/  PRMT R50, R30, 0x7632, R50 ;  /* 0x000076321e327816 */ /* 0x000fe40000000032 */
[----:B------:R-:W-:Y:S02]  /*09d0*/  PRMT R49, R31, 0x7632, R49 ;  /* 0x000076321f317816 */ /* 0x000fe40000000031 */
[----:B------:R-:W-:Y:S02]  /*09e0*/  SHF.R.U32.HI R48, RZ, 0x5, R26 ;  /* 0x00000005ff307819 */ /* 0x000fe4000001161a */
        /* <DEDUP_REMOVED lines=19> */
[----:B------:R-:W-:Y:S02]  /*0b20*/  LEA R86, R86, 0x4, 0x2 ;  /* 0x0000000456567811 */ /* 0x000fe400078e10ff */
        /* <DEDUP_REMOVED lines=32> */
[----:B------:R-:W-:-:S02]  /*0d30*/  LOP3.LUT R48, R48, 0x3, RZ, 0xc0, !PT ;  /* 0x0000000330307812 */ /* 0x000fc400078ec0ff */
[----:B01----:R-:W-:-:S07]  /*0d40*/  SHF.L.U32 R47, R29, 0x3, RZ ;  /* 0x000000031d2f7819 */ /* 0x003fce00000006ff */
.L_x_401:
[----:B------:R-:W-:Y:S01]  /*0d50*/  PLOP3.LUT P0, PT, PT, PT, UP0, 0x80, 0x0 ;  /* 0x000000000000781c */ /* 0x000fe20003f0f008 */
[----:B-1----:R-:W-:Y:S01]  /*0d60*/  IMAD.MOV.U32 R32, RZ, RZ, 0x2 ;  /* 0x00000002ff207424 */ /* 0x002fe200078e00ff */
[----:B------:R-:W-:Y:S01]  /*0d70*/  PLOP3.LUT P4, PT, PT, PT, UP0, 0x80, 0x0 ;  /* 0x000000000000781c */ /* 0x000fe20003f8f008 */
[----:B------:R-:W-:-:S10]  /*0d80*/  @UP0 ULDC.64 UR6, c[0x0][0x270] ;  /* 0x00009c0000060ab9 */ /* 0x000fd40000000a00 */
[----:B------:R-:W-:-:S06]  /*0d90*/  @P0 IMAD.WIDE R32, R87, R32, UR6 ;  /* 0x0000000657200e25 */ /* 0x000fcc000f8e0220 */
[----:B------:R-:W2:Y:S01]  /*0da0*/  @P4 LDG.E.U16 R32, desc[UR4][R32.64] ;  /* 0x0000000420204981 */ /* 0x000ea2000c1e1500 */
[----:B------:R-:W-:Y:S01]  /*0db0*/  IMAD R34, R87, UR13, RZ ;  /* 0x0000000d57227c24 */ /* 0x000fe2000f8e02ff */
[----:B------:R-:W-:Y:S01]  /*0dc0*/  PLOP3.LUT P0, PT, PT, PT, UP0, 0x80, 0x0 ;  /* 0x000000000000781c */ /* 0x000fe20003f0f008 */
[----:B------:R-:W-:Y:S01]  /*0dd0*/  BSSY B0, `(.L_x_388) ;  /* 0x000004a000007945 */ /* 0x000fe20003800000 */
[----:B------:R-:W0:Y:S01]  /*0de0*/  S2R R113, SR_TID.X ;  /* 0x0000000000717919 */ /* 0x000e220000002100 */
[----:B------:R-:W-:Y:S02]  /*0df0*/  MOV R115, 0x3f800000 ;  /* 0x3f80000000737802 */ /* 0x000fe40000000f00 */
[----:B------:R-:W-:-:S04]  /*0e00*/  SHF.R.S32.HI R35, RZ, 0x1f, R34 ;  /* 0x0000001fff237819 */ /* 0x000fc80000011422 */
[----:B------:R-:W-:Y:S02]  /*0e10*/  LEA.HI R35, R35, R34, RZ, 0x3 ;  /* 0x0000002223237211 */ /* 0x000fe400078f18ff */
[----:B0-----:R-:W-:-:S04]  /*0e20*/  LOP3.LUT R46, R113, 0x7f, RZ, 0xc0, !PT ;  /* 0x0000007f712e7812 */ /* 0x001fc800078ec0ff */
[----:B------:R-:W-:-:S04]  /*0e30*/  LEA.HI.SX32 R46, R35, R46, 0x1d ;  /* 0x0000002e232e7211 */ /* 0x000fc800078feaff */
[----:B------:R-:W-:Y:S02]  /*0e40*/  MOV R116, R46 ;  /* 0x0000002e00747202 */ /* 0x000fe40000000f00 */
[----:B--2---:R-:W-:Y:S01]  /*0e50*/  @P0 SHF.L.U32 R115, R32, 0x10, RZ ;  /* 0x0000001020730819 */ /* 0x004fe200000006ff */
[----:B------:R-:W-:Y:S06]  /*0e60*/  @!P1 BRA `(.L_x_389) ;  /* 0x0000000400009947 */ /* 0x000fec0003800000 */
[----:B------:R-:W0:Y:S01]  /*0e70*/  LDC.64 R32, c[0x0][0x220] ;  /* 0x00008800ff207b82 */ /* 0x000e220000000a00 */
[----:B------:R-:W-:-:S04]  /*0e80*/  ISETP.NE.U32.AND P0, PT, RZ, UR8, PT ;  /* 0x00000008ff007c0c */ /* 0x000fc8000bf05070 */
[----:B------:R-:W-:-:S13]  /*0e90*/  ISETP.NE.AND.EX P0, PT, RZ, UR9, PT, P0 ;  /* 0x00000009ff007c0c */ /* 0x000fda000bf05300 */
[C---:B------:R-:W-:Y:S01]  /*0ea0*/  @P0 LEA R96, P4, R46.reuse, UR8, 0x4 ;  /* 0x000000082e600c11 */ /* 0x040fe2000f8820ff */
[----:B0-----:R-:W-:-:S03]  /*0eb0*/  IMAD.WIDE.U32 R32, R46, 0x10, R32 ;  /* 0x000000102e207825 */ /* 0x001fc600078e0020 */
[----:B------:R-:W-:-:S03]  /*0ec0*/  @P0 LEA.HI.X R97, R46, UR9, RZ, 0x4, P4 ;  /* 0x000000092e610c11 */ /* 0x000fc6000a0f24ff */
[----:B------:R-:W2:Y:S04]  /*0ed0*/  LDG.E.128 R32, desc[UR4][R32.64] ;  /* 0x0000000420207981 */ /* 0x000ea8000c1e1d00 */
[----:B------:R-:W3:Y:S01]  /*0ee0*/  @P0 LDG.E.128 R28, desc[UR4][R96.64] ;  /* 0x00000004601c0981 */ /* 0x000ee2000c1e1d00 */
[C---:B--2---:R-:W-:Y:S02]  /*0ef0*/  SHF.L.U32 R116, R33.reuse, 0x10, RZ ;  /* 0x0000001021747819 */ /* 0x044fe400000006ff */
[C---:B------:R-:W-:Y:S02]  /*0f00*/  SHF.L.U32 R94, R32.reuse, 0x10, RZ ;  /* 0x00000010205e7819 */ /* 0x040fe400000006ff */
[----:B------:R-:W-:Y:S01]  /*0f10*/  PRMT R98, R32, 0x7632, R98 ;  /* 0x0000763220627816 */ /* 0x000fe20000000062 */
[-C--:B------:R-:W-:Y:S01]  /*0f20*/  FMUL.FTZ R116, R116, R115.reuse ;  /* 0x0000007374747220 */ /* 0x080fe20000410000 */
[----:B------:R-:W-:Y:S01]  /*0f30*/  PRMT R99, R33, 0x7632, R99 ;  /* 0x0000763221637816 */ /* 0x000fe20000000063 */
[----:B------:R-:W-:Y:S01]  /*0f40*/  FMUL.FTZ R93, R94, R115 ;  /* 0x000000735e5d7220 */ /* 0x000fe20000410000 */
[----:B---3--:R-:W-:Y:S01]  /*0f50*/  @P0 SHF.L.U32 R33, R29, 0x10, RZ ;  /* 0x000000101d210819 */ /* 0x008fe200000006ff */
[----:B------:R-:W-:Y:S01]  /*0f60*/  FMUL.FTZ R94, R23, R116 ;  /* 0x00000074175e7220 */ /* 0x000fe20000410000 */
[----:B------:R-:W-:Y:S01]  /*0f70*/  SHF.L.U32 R118, R34, 0x10, RZ ;  /* 0x0000001022767819 */ /* 0x000fe200000006ff */
[----:B------:R-:W-:Y:S01]  /*0f80*/  FMUL.FTZ R93, R24, R93 ;  /* 0x0000005d185d7220 */ /* 0x000fe20000410000 */
[----:B------:R-:W-:Y:S01]  /*0f90*/  @P0 IMAD.U32 R32, R28, 0x10000, RZ ;  /* 0x000100001c200824 */ /* 0x000fe200078e00ff */
[----:B------:R-:W-:Y:S01]  /*0fa0*/  SHF.L.U32 R98, R98, 0x10, RZ ;  /* 0x0000001062627819 */ /* 0x000fe200000006ff */
[----:B------:R-:W-:Y:S01]  /*0fb0*/  @P0 FADD.FTZ R94, R33, R94 ;  /* 0x0000005e215e0221 */ /* 0x000fe20000010000 */
[-C--:B------:R-:W-:Y:S01]  /*0fc0*/  FMUL.FTZ R33, R118, R115.reuse ;  /* 0x0000007376217220 */ /* 0x080fe20000410000 */
[----:B------:R-:W-:Y:S01]  /*0fd0*/  @P0 FADD.FTZ R93, R32, R93 ;  /* 0x0000005d205d0221 */ /* 0x000fe20000010000 */
[----:B------:R-:W-:Y:S01]  /*0fe0*/  @P0 PRMT R32, R28, 0x7632, R32 ;  /* 0x000076321c200816 */ /* 0x000fe20000000020 */
[----:B------:R-:W-:Y:S01]  /*0ff0*/  FMUL.FTZ R96, R98, R115 ;  /* 0x0000007362607220 */ /* 0x000fe20000410000 */
[----:B------:R-:W-:Y:S01]  /*1000*/  PRMT R100, R34, 0x7632, R100 ;  /* 0x0000763222647816 */ /* 0x000fe20000000064 */
[----:B------:R-:W-:Y:S01]  /*1010*/  FMUL.FTZ R98, R22, R33 ;  /* 0x0000002116627220 */ /* 0x000fe20000410000 */
[----:B------:R-:W-:Y:S01]  /*1020*/  @P0 SHF.L.U32 R33, R32, 0x10, RZ ;  /* 0x0000001020210819 */ /* 0x000fe200000006ff */
[----:B------:R-:W-:Y:S01]  /*1030*/  FMUL.FTZ R96, R85, R96 ;  /* 0x0000006055607220 */ /* 0x000fe20000410000 */
[----:B------:R-:W-:-:S02]  /*1040*/  @P0 SHF.L.U32 R97, R30, 0x10, RZ ;  /* 0x000000101e610819 */ /* 0x000fc400000006ff */
[----:B------:R-:W-:Y:S01]  /*1050*/  SHF.L.U32 R32, R99, 0x10, RZ ;  /* 0x0000001063207819 */ /* 0x000fe200000006ff */
[----:B------:R-:W-:Y:S01]  /*1060*/  @P0 FADD.FTZ R96, R33, R96 ;  /* 0x0000006021600221 */ /* 0x000fe20000010000 */
[----:B------:R-:W-:Y:S01]  /*1070*/  SHF.L.U32 R100, R100, 0x10, RZ ;  /* 0x0000001064647819 */ /* 0x000fe200000006ff */
[----:B------:R-:W-:Y:S01]  /*1080*/  @P0 FADD.FTZ R98, R97, R98 ;  /* 0x0000006261620221 */ /* 0x000fe20000010000 */
[----:B------:R-:W-:Y:S01]  /*1090*/  @P0 PRMT R99, R30, 0x7632, R99 ;  /* 0x000076321e630816 */ /* 0x000fe20000000063 */
[-C--:B------:R-:W-:Y:S01]  /*10a0*/  FMUL.FTZ R97, R32, R115.reuse ;  /* 0x0000007320617220 */ /* 0x080fe20000410000 */
[----:B------:R-:W-:Y:S01]  /*10b0*/  @P0 PRMT R33, R29, 0x7632, R33 ;  /* 0x000076321d210816 */ /* 0x000fe20000000021 */
[----:B------:R-:W-:Y:S01]  /*10c0*/  FMUL.FTZ R100, R100, R115 ;  /* 0x0000007364647220 */ /* 0x000fe20000410000 */
[----:B------:R-:W-:Y:S01]  /*10d0*/  SHF.L.U32 R34, R35, 0x10, RZ ;  /* 0x0000001023227819 */ /* 0x000fe200000006ff */
[----:B------:R-:W-:Y:S01]  /*10e0*/  @P0 IMAD.U32 R116, R99, 0x10000, RZ ;  /* 0x0001000063740824 */ /* 0x000fe200078e00ff */
[----:B------:R-:W-:Y:S01]  /*10f0*/  PRMT R35, R35, 0x7632, R35 ;  /* 0x0000763223237816 */ /* 0x000fe20000000023 */
[----:B------:R-:W-:Y:S01]  /*1100*/  FMUL.FTZ R97, R84, R97 ;  /* 0x0000006154617220 */ /* 0x000fe20000410000 */
[----:B------:R-:W-:Y:S01]  /*1110*/  @P0 SHF.L.U32 R32, R33, 0x10, RZ ;  /* 0x0000001021200819 */ /* 0x000fe200000006ff */
[----:B------:R-:W-:Y:S01]  /*1120*/  FMUL.FTZ R99, R83, R100 ;  /* 0x0000006453637220 */ /* 0x000fe20000410000 */
[----:B------:R-:W-:Y:S01]  /*1130*/  SHF.L.U32 R100, R35, 0x10, RZ ;  /* 0x0000001023647819 */ /* 0x000fe200000006ff */
[-C--:B------:R-:W-:Y:S01]  /*1140*/  FMUL.FTZ R34, R34, R115.reuse ;  /* 0x0000007322227220 */ /* 0x080fe20000410000 */
[C---:B------:R-:W-:Y:S01]  /*1150*/  @P0 SHF.L.U32 R33, R31.reuse, 0x10, RZ ;  /* 0x000000101f210819 */ /* 0x040fe200000006ff */
[----:B------:R-:W-:Y:S01]  /*1160*/  @P0 FADD.FTZ R97, R32, R97 ;  /* 0x0000006120610221 */ /* 0x000fe20000010000 */
[----:B------:R-:W-:Y:S01]  /*1170*/  @P0 PRMT R32, R31, 0x7632, R32 ;  /* 0x000076321f200816 */ /* 0x000fe20000000020 */
[----:B------:R-:W-:Y:S01]  /*1180*/  FMUL.FTZ R101, R100, R115 ;  /* 0x0000007364657220 */ /* 0x000fe20000410000 */
[----:B------:R-:W-:Y:S01]  /*1190*/  FMUL.FTZ R100, R21, R34 ;  /* 0x0000002215647220 */ /* 0x000fe20000410000 */
[----:B------:R-:W-:Y:S01]  /*11a0*/  @P0 FADD.FTZ R99, R116, R99 ;  /* 0x0000006374630221 */ /* 0x000fe20000010000 */
[----:B------:R-:W-:Y:S01]  /*11b0*/  @P0 SHF.L.U32 R32, R32, 0x10, RZ ;  /* 0x0000001020200819 */ /* 0x000fe200000006ff */
[----:B------:R-:W-:Y:S01]  /*11c0*/  FMUL.FTZ R101, R82, R101 ;  /* 0x0000006552657220 */ /* 0x000fe20000410000 */
[----:B------:R-:W-:Y:S01]  /*11d0*/  @P0 FADD.FTZ R100, R33, R100 ;  /* 0x0000006421640221 */ /* 0x000fe20000010000 */
[----:B------:R-:W-:-:S02]  /*11e0*/  LEA R116, P4, R46, UR10, 0x4 ;  /* 0x0000000a2e747c11 */ /* 0x000fc4000f8820ff */
[----:B------:R-:W-:Y:S01]  /*11f0*/  @P0 FADD.FTZ R101, R32, R101 ;  /* 0x0000006520650221 */ /* 0x000fe20000010000 */
[----:B------:R-:W-:Y:S02]  /*1200*/  F2FP.BF16.F32.PACK_AB R34, R99, R98 ;  /* 0x000000626322723e */ /* 0x000fe400000010ff */
[----:B------:R-:W-:Y:S02]  /*1210*/  LEA.HI.X R117, R46, UR11, RZ, 0x4, P4 ;  /* 0x0000000b2e757c11 */ /* 0x000fe4000a0f24ff */
[----:B------:R-:W-:Y:S02]  /*1220*/  F2FP.BF16.F32.PACK_AB R33, R97, R94 ;  /* 0x0000005e6121723e */ /* 0x000fe400000010ff */
[----:B------:R-:W-:Y:S02]  /*1230*/  F2FP.BF16.F32.PACK_AB R32, R96, R93 ;  /* 0x0000005d6020723e */ /* 0x000fe400000010ff */
[----:B------:R-:W-:-:S05]  /*1240*/  F2FP.BF16.F32.PACK_AB R35, R101, R100 ;  /* 0x000000646523723e */ /* 0x000fca00000010ff */
[----:B------:R0:W-:Y:S02]  /*1250*/  STG.E.128 desc[UR4][R116.64], R32 ;  /* 0x0000002074007986 */ /* 0x0001e4000c101d04 */
[----:B0-----:R-:W-:-:S07]  /*1260*/  IADD3 R116, R46, 0x80, RZ ;  /* 0x000000802e747810 */ /* 0x001fce0007ffe0ff */
.L_x_389:
[----:B------:R-:W-:Y:S05]  /*1270*/  BSYNC B0 ;  /* 0x0000000000007941 */ /* 0x000fea0003800000 */
.L_x_388:
[----:B------:R-:W-:Y:S04]  /*1280*/  BSSY B0, `(.L_x_390) ;  /* 0x0000042000007945 */ /* 0x000fe80003800000 */
[----:B------:R-:W-:Y:S05]  /*1290*/  @!P2 BRA `(.L_x_391) ;  /* 0x000000040000a947 */ /* 0x000fea0003800000 */
        /* <DEDUP_REMOVED lines=8> */
[----:B--2---:R-:W-:Y:S02]  /*1320*/  PRMT R103, R33, 0x7632, R103 ;  /* 0x0000763221677816 */ /* 0x004fe40000000067 */
[C---:B------:R-:W-:Y:S02]  /*1330*/  SHF.L.U32 R92, R32.reuse, 0x10, RZ ;  /* 0x00000010205c7819 */ /* 0x040fe400000006ff */
[----:B------:R-:W-:Y:S02]  /*1340*/  PRMT R95, R32, 0x7632, R95 ;  /* 0x00007632205f7816 */ /* 0x000fe4000000005f */
[----:B------:R-:W-:Y:S01]  /*1350*/  SHF.L.U32 R32, R103, 0x10, RZ ;  /* 0x0000001067207819 */ /* 0x000fe200000006ff */
[-C--:B------:R-:W-:Y:S01]  /*1360*/  FMUL.FTZ R89, R92, R115.reuse ;  /* 0x000000735c597220 */ /* 0x080fe20000410000 */
[----:B------:R-:W-:Y:S01]  /*1370*/  SHF.L.U32 R102, R33, 0x10, RZ ;  /* 0x0000001021667819 */ /* 0x000fe200000006ff */
[----:B------:R-:W-:Y:S01]  /*1380*/  IMAD.U32 R92, R95, 0x10000, RZ ;  /* 0x000100005f5c7824 */ /* 0x000fe200078e00ff */
[----:B------:R-:W-:Y:S01]  /*1390*/  PRMT R103, R34, 0x7632, R103 ;  /* 0x0000763222677816 */ /* 0x000fe20000000067 */
[-C--:B------:R-:W-:Y:S01]  /*13a0*/  FMUL.FTZ R33, R32, R115.reuse ;  /* 0x0000007320217220 */ /* 0x080fe20000410000 */
[----:B---3--:R-:W-:Y:S01]  /*13b0*/  @P0 PRMT R32, R28, 0x7632, R32 ;  /* 0x000076321c200816 */ /* 0x008fe20000000020 */
[-C--:B------:R-:W-:Y:S01]  /*13c0*/  FMUL.FTZ R102, R102, R115.reuse ;  /* 0x0000007366667220 */ /* 0x080fe20000410000 */
[----:B------:R-:W-:Y:S01]  /*13d0*/  FMUL.FTZ R92, R92, R115 ;  /* 0x000000735c5c7220 */ /* 0x000fe20000410000 */
[----:B------:R-:W-:Y:S01]  /*13e0*/  FMUL.FTZ R91, R20, R89 ;  /* 0x00000059145b7220 */ /* 0x000fe20000410000 */
[----:B------:R-:W-:Y:S01]  /*13f0*/  @P0 SHF.L.U32 R32, R32, 0x10, RZ ;  /* 0x0000001020200819 */ /* 0x000fe200000006ff */
[----:B------:R-:W-:Y:S01]  /*1400*/  FMUL.FTZ R90, R19, R102 ;  /* 0x00000066135a7220 */ /* 0x000fe20000410000 */
[----:B------:R-:W-:Y:S01]  /*1410*/  @P0 PRMT R95, R29, 0x7632, R95 ;  /* 0x000076321d5f0816 */ /* 0x000fe2000000005f */
[----:B------:R-:W-:Y:S01]  /*1420*/  FMUL.FTZ R89, R81, R92 ;  /* 0x0000005c51597220 */ /* 0x000fe20000410000 */
[----:B------:R-:W-:Y:S01]  /*1430*/  SHF.L.U32 R102, R103, 0x10, RZ ;  /* 0x0000001067667819 */ /* 0x000fe200000006ff */
[----:B------:R-:W-:Y:S01]  /*1440*/  FMUL.FTZ R92, R80, R33 ;  /* 0x00000021505c7220 */ /* 0x000fe20000410000 */
[----:B------:R-:W-:Y:S01]  /*1450*/  @P0 SHF.L.U32 R95, R95, 0x10, RZ ;  /* 0x000000105f5f0819 */ /* 0x000fe200000006ff */
[----:B------:R-:W-:Y:S01]  /*1460*/  @P0 FADD.FTZ R89, R32, R89 ;  /* 0x0000005920590221 */ /* 0x000fe20000010000 */
[----:B------:R-:W-:Y:S01]  /*1470*/  @P0 PRMT R32, R30, 0x7632, R32 ;  /* 0x000076321e200816 */ /* 0x000fe20000000020 */
[-C--:B------:R-:W-:Y:S01]  /*1480*/  FMUL.FTZ R102, R102, R115.reuse ;  /* 0x0000007366667220 */ /* 0x080fe20000410000 */
[----:B------:R-:W-:Y:S01]  /*1490*/  PRMT R33, R35, 0x7632, R33 ;  /* 0x0000763223217816 */ /* 0x000fe20000000021 */
[----:B------:R-:W-:Y:S01]  /*14a0*/  @P0 FADD.FTZ R92, R95, R92 ;  /* 0x0000005c5f5c0221 */ /* 0x000fe20000010000 */
[----:B------:R-:W-:Y:S01]  /*14b0*/  SHF.L.U32 R34, R34, 0x10, RZ ;  /* 0x0000001022227819 */ /* 0x000fe200000006ff */
[----:B------:R-:W-:Y:S01]  /*14c0*/  FMUL.FTZ R95, R79, R102 ;  /* 0x000000664f5f7220 */ /* 0x000fe20000410000 */
[----:B------:R-:W-:Y:S01]  /*14d0*/  @P0 SHF.L.U32 R32, R32, 0x10, RZ ;  /* 0x0000001020200819 */ /* 0x000fe200000006ff */
[----:B------:R-:W-:Y:S01]  /*14e0*/  IMAD.U32 R102, R33, 0x10000, RZ ;  /* 0x0001000021667824 */ /* 0x000fe200078e00ff */
[----:B------:R-:W-:Y:S01]  /*14f0*/  SHF.L.U32 R118, R35, 0x10, RZ ;  /* 0x0000001023767819 */ /* 0x000fe200000006ff */
[-C--:B------:R-:W-:Y:S01]  /*1500*/  FMUL.FTZ R33, R34, R115.reuse ;  /* 0x0000007322217220 */ /* 0x080fe20000410000 */
[----:B------:R-:W-:Y:S01]  /*1510*/  @P0 SHF.L.U32 R104, R28, 0x10, RZ ;  /* 0x000000101c680819 */ /* 0x000fe200000006ff */
[----:B------:R-:W-:Y:S01]  /*1520*/  @P0 FADD.FTZ R95, R32, R95 ;  /* 0x0000005f205f0221 */ /* 0x000fe20000010000 */
[----:B------:R-:W-:Y:S01]  /*1530*/  @P0 PRMT R32, R31, 0x7632, R32 ;  /* 0x000076321f200816 */ /* 0x000fe20000000020 */
[----:B------:R-:W-:Y:S01]  /*1540*/  FMUL.FTZ R35, R102, R115 ;  /* 0x0000007366237220 */ /* 0x000fe20000410000 */
[----:B------:R-:W-:Y:S01]  /*1550*/  @P0 SHF.L.U32 R103, R30, 0x10, RZ ;  /* 0x000000101e670819 */ /* 0x000fe200000006ff */
[----:B------:R-:W-:Y:S01]  /*1560*/  FMUL.FTZ R102, R18, R33 ;  /* 0x0000002112667220 */ /* 0x000fe20000410000 */
[----:B------:R-:W-:Y:S01]  /*1570*/  FMUL.FTZ R118, R118, R115 ;  /* 0x0000007376767220 */ /* 0x000fe20000410000 */
[----:B------:R-:W-:Y:S01]  /*1580*/  @P0 SHF.L.U32 R33, R32, 0x10, RZ ;  /* 0x0000001020210819 */ /* 0x000fe200000006ff */
[----:B------:R-:W-:Y:S01]  /*1590*/  @P0 FADD.FTZ R91, R104, R91 ;  /* 0x0000005b685b0221 */ /* 0x000fe20000010000 */
[----:B------:R-:W-:Y:S01]  /*15a0*/  @P0 SHF.L.U32 R117, R29, 0x10, RZ ;  /* 0x000000101d750819 */ /* 0x000fe200000006ff */
[----:B------:R-:W-:Y:S01]  /*15b0*/  @P0 FADD.FTZ R102, R103, R102 ;  /* 0x0000006667660221 */ /* 0x000fe20000010000 */
[----:B------:R-:W-:Y:S01]  /*15c0*/  @P0 SHF.L.U32 R32, R31, 0x10, RZ ;  /* 0x000000101f200819 */ /* 0x000fe200000006ff */
[----:B------:R-:W-:Y:S01]  /*15d0*/  FMUL.FTZ R104, R78, R35 ;  /* 0x000000234e687220 */ /* 0x000fe20000410000 */
[----:B------:R-:W-:Y:S01]  /*15e0*/  FMUL.FTZ R103, R17, R118 ;  /* 0x0000007611677220 */ /* 0x000fe20000410000 */
[----:B------:R-:W-:Y:S01]  /*15f0*/  @P0 FADD.FTZ R90, R117, R90 ;  /* 0x0000005a755a0221 */ /* 0x000fe20000010000 */
[----:B------:R-:W-:Y:S01]  /*1600*/  LEA R118, P4, R116, UR10, 0x4 ;  /* 0x0000000a74767c11 */ /* 0x000fe2000f8820ff */
[----:B------:R-:W-:Y:S01]  /*1610*/  @P0 FADD.FTZ R104, R33, R104 ;  /* 0x0000006821680221 */ /* 0x000fe20000010000 */
[----:B------:R-:W-:Y:S01]  /*1620*/  @P0 FADD.FTZ R103, R32, R103 ;  /* 0x0000006720670221 */ /* 0x000fe20000010000 */
[----:B------:R-:W-:-:S02]  /*1630*/  F2FP.BF16.F32.PACK_AB R34, R95, R102 ;  /* 0x000000665f22723e */ /* 0x000fc400000010ff */
[----:B------:R-:W-:Y:S02]  /*1640*/  LEA.HI.X R119, R116, UR11, RZ, 0x4, P4 ;  /* 0x0000000b74777c11 */ /* 0x000fe4000a0f24ff */
[----:B------:R-:W-:Y:S02]  /*1650*/  F2FP.BF16.F32.PACK_AB R33, R92, R90 ;  /* 0x0000005a5c21723e */ /* 0x000fe400000010ff */
[----:B------:R-:W-:Y:S02]  /*1660*/  F2FP.BF16.F32.PACK_AB R32, R89, R91 ;  /* 0x0000005b5920723e */ /* 0x000fe400000010ff */
[----:B------:R-:W-:Y:S02]  /*1670*/  F2FP.BF16.F32.PACK_AB R35, R104, R103 ;  /* 0x000000676823723e */ /* 0x000fe400000010ff */
[----:B------:R-:W-:-:S03]  /*1680*/  IADD3 R116, R116, 0x80, RZ ;  /* 0x0000008074747810 */ /* 0x000fc60007ffe0ff */
[----:B------:R0:W-:Y:S04]  /*1690*/  STG.E.128 desc[UR4][R118.64], R32 ;  /* 0x0000002076007986 */ /* 0x0001e8000c101d04 */
.L_x_391:
[----:B------:R-:W-:Y:S05]  /*16a0*/  BSYNC B0 ;  /* 0x0000000000007941 */ /* 0x000fea0003800000 */
.L_x_390:
[----:B------:R-:W-:Y:S04]  /*16b0*/  BSSY B0, `(.L_x_392) ;  /* 0x0000041000007945 */ /* 0x000fe80003800000 */
[----:B------:R-:W-:Y:S05]  /*16c0*/  @!P3 BRA `(.L_x_393) ;  /* 0x0000000000fcb947 */ /* 0x000fea0003800000 */
[----:B0-----:R-:W0:Y:S01]  /*16d0*/  LDC.64 R32, c[0x0][0x220] ;  /* 0x00008800ff207b82 */ /* 0x001e220000000a00 */
[----:B------:R-:W-:-:S04]  /*16e0*/  ISETP.NE.U32.AND P0, PT, RZ, UR8, PT ;  /* 0x00000008ff007c0c */ /* 0x000fc8000bf05070 */
[----:B------:R-:W-:Y:S01]  /*16f0*/  ISETP.NE.AND.EX P0, PT, RZ, UR9, PT, P0 ;  /* 0x00000009ff007c0c */ /* 0x000fe2000bf05300 */
[----:B0-----:R-:W-:-:S12]  /*1700*/  IMAD.WIDE.U32 R32, R116, 0x10, R32 ;  /* 0x0000001074207825 */ /* 0x001fd800078e0020 */
[C---:B------:R-:W-:Y:S01]  /*1710*/  @P0 LEA R106, P4, R116.reuse, UR8, 0x4 ;  /* 0x00000008746a0c11 */ /* 0x040fe2000f8820ff */
[----:B------:R-:W2:Y:S03]  /*1720*/  LDG.E.128 R32, desc[UR4][R32.64] ;  /* 0x0000000420207981 */ /* 0x000ea6000c1e1d00 */
[----:B------:R-:W-:-:S05]  /*1730*/  @P0 LEA.HI.X R107, R116, UR9, RZ, 0x4, P4 ;  /* 0x00000009746b0c11 */ /* 0x000fca000a0f24ff */
[----:B------:R0:W3:Y:S01]  /*1740*/  @P0 LDG.E.128 R28, desc[UR4][R106.64] ;  /* 0x000000046a1c0981 */ /* 0x0000e2000c1e1d00 */
[----:B--2---:R-:W-:Y:S01]  /*1750*/  SHF.L.U32 R108, R32, 0x10, RZ ;  /* 0x00000010206c7819 */ /* 0x004fe200000006ff */
[----:B------:R-:W-:Y:S01]  /*1760*/  IMAD.U32 R112, R34, 0x10000, RZ ;  /* 0x0001000022707824 */ /* 0x000fe200078e00ff */
[C---:B------:R-:W-:Y:S02]  /*1770*/  SHF.L.U32 R110, R33.reuse, 0x10, RZ ;  /* 0x00000010216e7819 */ /* 0x040fe400000006ff */
[----:B------:R-:W-:Y:S01]  /*1780*/  PRMT R109, R32, 0x7632, R109 ;  /* 0x00007632206d7816 */ /* 0x000fe2000000006d */
[-C--:B------:R-:W-:Y:S01]  /*1790*/  FMUL.FTZ R105, R108, R115.reuse ;  /* 0x000000736c697220 */ /* 0x080fe20000410000 */
[----:B------:R-:W-:Y:S01]  /*17a0*/  PRMT R111, R33, 0x7632, R111 ;  /* 0x00007632216f7816 */ /* 0x000fe2000000006f */
[----:B0-----:R-:W-:Y:S01]  /*17b0*/  FMUL.FTZ R106, R110, R115 ;  /* 0x000000736e6a7220 */ /* 0x001fe20000410000 */
[----:B------:R-:W-:Y:S01]  /*17c0*/  PRMT R117, R34, 0x7632, R117 ;  /* 0x0000763222757816 */ /* 0x000fe20000000075 */
[----:B------:R-:W-:Y:S01]  /*17d0*/  FMUL.FTZ R105, R16, R105 ;  /* 0x0000006910697220 */ /* 0x000fe20000410000 */
[----:B------:R-:W-:Y:S01]  /*17e0*/  SHF.L.U32 R118, R35, 0x10, RZ ;  /* 0x0000001023767819 */ /* 0x000fe200000006ff */
[----:B------:R-:W-:Y:S01]  /*17f0*/  FMUL.FTZ R107, R15, R106 ;  /* 0x0000006a0f6b7220 */ /* 0x000fe20000410000 */
[----:B------:R-:W-:-:S02]  /*1800*/  PRMT R35, R35, 0x7632, R35 ;  /* 0x0000763223237816 */ /* 0x000fc40000000023 */
[----:B------:R-:W-:Y:S01]  /*1810*/  SHF.L.U32 R34, R109, 0x10, RZ ;  /* 0x000000106d227819 */ /* 0x000fe200000006ff */
[-C--:B------:R-:W-:Y:S01]  /*1820*/  FMUL.FTZ R109, R112, R115.reuse ;  /* 0x00000073706d7220 */ /* 0x080fe20000410000 */
[----:B------:R-:W-:Y:S01]  /*1830*/  SHF.L.U32 R108, R111, 0x10, RZ ;  /* 0x000000106f6c7819 */ /* 0x000fe200000006ff */
[-C--:B------:R-:W-:Y:S01]  /*1840*/  FMUL.FTZ R32, R118, R115.reuse ;  /* 0x0000007376207220 */ /* 0x080fe20000410000 */
[----:B------:R-:W-:Y:S01]  /*1850*/  SHF.L.U32 R110, R117, 0x10, RZ ;  /* 0x00000010756e7819 */ /* 0x000fe200000006ff */
[-C--:B------:R-:W-:Y:S01]  /*1860*/  FMUL.FTZ R34, R34, R115.reuse ;  /* 0x0000007322227220 */ /* 0x080fe20000410000 */
[----:B------:R-:W-:Y:S01]  /*1870*/  SHF.L.U32 R112, R35, 0x10, RZ ;  /* 0x0000001023707819 */ /* 0x000fe200000006ff */
[-C--:B------:R-:W-:Y:S01]  /*1880*/  FMUL.FTZ R33, R108, R115.reuse ;  /* 0x000000736c217220 */ /* 0x080fe20000410000 */
[----:B---3--:R-:W-:Y:S01]  /*1890*/  @P0 SHF.L.U32 R108, R28, 0x10, RZ ;  /* 0x000000101c6c0819 */ /* 0x008fe200000006ff */
[-C--:B------:R-:W-:Y:S01]  /*18a0*/  FMUL.FTZ R110, R110, R115.reuse ;  /* 0x000000736e6e7220 */ /* 0x080fe20000410000 */
[----:B------:R-:W-:Y:S01]  /*18b0*/  @P0 PRMT R111, R30, 0x7632, R111 ;  /* 0x000076321e6f0816 */ /* 0x000fe2000000006f */
[----:B------:R-:W-:Y:S01]  /*18c0*/  FMUL.FTZ R115, R112, R115 ;  /* 0x0000007370737220 */ /* 0x000fe20000410000 */
[----:B------:R-:W-:Y:S01]  /*18d0*/  @P0 SHF.L.U32 R112, R29, 0x10, RZ ;  /* 0x000000101d700819 */ /* 0x000fe200000006ff */
[----:B------:R-:W-:Y:S01]  /*18e0*/  @P0 FADD.FTZ R105, R108, R105 ;  /* 0x000000696c690221 */ /* 0x000fe20000010000 */
[----:B------:R-:W-:Y:S01]  /*18f0*/  @P0 PRMT R35, R28, 0x7632, R35 ;  /* 0x000076321c230816 */ /* 0x000fe20000000023 */
[----:B------:R-:W-:Y:S01]  /*1900*/  FMUL.FTZ R110, R75, R110 ;  /* 0x0000006e4b6e7220 */ /* 0x000fe20000410000 */
[----:B------:R-:W-:Y:S01]  /*1910*/  @P0 SHF.L.U32 R111, R111, 0x10, RZ ;  /* 0x000000106f6f0819 */ /* 0x000fe200000006ff */
[----:B------:R-:W-:Y:S01]  /*1920*/  @P0 FADD.FTZ R107, R112, R107 ;  /* 0x0000006b706b0221 */ /* 0x000fe20000010000 */
[----:B------:R-:W-:Y:S01]  /*1930*/  FMUL.FTZ R106, R77, R34 ;  /* 0x000000224d6a7220 */ /* 0x000fe20000410000 */
[----:B------:R-:W-:Y:S01]  /*1940*/  @P0 IMAD.U32 R35, R35, 0x10000, RZ ;  /* 0x0001000023230824 */ /* 0x000fe200078e00ff */
[----:B------:R-:W-:Y:S01]  /*1950*/  @P0 SHF.L.U32 R112, R30, 0x10, RZ ;  /* 0x000000101e700819 */ /* 0x000fe200000006ff */
[----:B------:R-:W-:Y:S01]  /*1960*/  FMUL.FTZ R108, R76, R33 ;  /* 0x000000214c6c7220 */ /* 0x000fe20000410000 */
[----:B------:R-:W-:Y:S01]  /*1970*/  @P0 PRMT R34, R29, 0x7632, R34 ;  /* 0x000076321d220816 */ /* 0x000fe20000000022 */
[----:B------:R-:W-:Y:S01]  /*1980*/  FMUL.FTZ R109, R14, R109 ;  /* 0x0000006d0e6d7220 */ /* 0x000fe20000410000 */
[----:B------:R-:W-:Y:S01]  /*1990*/  @P0 PRMT R33, R31, 0x7632, R33 ;  /* 0x000076321f210816 */ /* 0x000fe20000000021 */
[----:B------:R-:W-:Y:S01]  /*19a0*/  @P0 FADD.FTZ R110, R111, R110 ;  /* 0x0000006e6f6e0221 */ /* 0x000fe20000010000 */
[----:B------:R-:W-:Y:S01]  /*19b0*/  @P0 FADD.FTZ R106, R35, R106 ;  /* 0x0000006a236a0221 */ /* 0x000fe20000010000 */
[----:B------:R-:W-:Y:S01]  /*19c0*/  FMUL.FTZ R111, R13, R32 ;  /* 0x000000200d6f7220 */ /* 0x000fe20000410000 */
[----:B------:R-:W-:Y:S01]  /*19d0*/  @P0 SHF.L.U32 R35, R34, 0x10, RZ ;  /* 0x0000001022230819 */ /* 0x000fe200000006ff */
[----:B------:R-:W-:Y:S01]  /*19e0*/  @P0 FADD.FTZ R109, R112, R109 ;  /* 0x0000006d706d0221 */ /* 0x000fe20000010000 */
[----:B------:R-:W-:Y:S01]  /*19f0*/  @P0 SHF.L.U32 R32, R31, 0x10, RZ ;  /* 0x000000101f200819 */ /* 0x000fe200000006ff */
[----:B------:R-:W-:Y:S01]  /*1a00*/  FMUL.FTZ R112, R74, R115 ;  /* 0x000000734a707220 */ /* 0x000fe20000410000 */
[----:B------:R-:W-:Y:S01]  /*1a10*/  @P0 SHF.L.U32 R33, R33, 0x10, RZ ;  /* 0x0000001021210819 */ /* 0x000fe200000006ff */
[----:B------:R-:W-:Y:S01]  /*1a20*/  @P0 FADD.FTZ R108, R35, R108 ;  /* 0x0000006c236c0221 */ /* 0x000fe20000010000 */
[----:B------:R-:W-:Y:S01]  /*1a30*/  LEA R118, P4, R116, UR10, 0x4 ;  /* 0x0000000a74767c11 */ /* 0x000fe2000f8820ff */
[----:B------:R-:W-:Y:S01]  /*1a40*/  @P0 FADD.FTZ R111, R32, R111 ;  /* 0x0000006f206f0221 */ /* 0x000fe20000010000 */
[----:B------:R-:W-:Y:S01]  /*1a50*/  F2FP.BF16.F32.PACK_AB R34, R110, R109 ;  /* 0x0000006d6e22723e */ /* 0x000fe200000010ff */
[----:B------:R-:W-:Y:S01]  /*1a60*/  @P0 FADD.FTZ R112, R33, R112 ;  /* 0x0000007021700221 */ /* 0x000fe20000010000 */
[----:B------:R-:W-:-:S02]  /*1a70*/  LEA.HI.X R119, R116, UR11, RZ, 0x4, P4 ;  /* 0x0000000b74777c11 */ /* 0x000fc4000a0f24ff */
[----:B------:R-:W-:Y:S02]  /*1a80*/  F2FP.BF16.F32.PACK_AB R33, R108, R107 ;  /* 0x0000006b6c21723e */ /* 0x000fe400000010ff */
[----:B------:R-:W-:Y:S02]  /*1a90*/  F2FP.BF16.F32.PACK_AB R32, R106, R105 ;  /* 0x000000696a20723e */ /* 0x000fe400000010ff */
[----:B------:R-:W-:-:S05]  /*1aa0*/  F2FP.BF16.F32.PACK_AB R35, R112, R111 ;  /* 0x0000006f7023723e */ /* 0x000fca00000010ff */
[----:B------:R1:W-:Y:S02]  /*1ab0*/  STG.E.128 desc[UR4][R118.64], R32 ;  /* 0x0000002076007986 */ /* 0x0003e4000c101d04 */
.L_x_393:
[----:B------:R-:W-:Y:S05]  /*1ac0*/  BSYNC B0 ;  /* 0x0000000000007941 */ /* 0x000fea0003800000 */
.L_x_392:
[----:B01----:R-:W-:Y:S01]  /*1ad0*/  FADD.FTZ R33, RZ, R93 ;  /* 0x0000005dff217221 */ /* 0x003fe20000010000 */
[C---:B------:R-:W-:Y:S01]  /*1ae0*/  ISETP.GT.U32.AND P4, PT, R25.reuse, 0xff, PT ;  /* 0x000000ff1900780c */ /* 0x040fe20003f84070 */
[----:B------:R-:W-:Y:S01]  /*1af0*/  UMOV UR6, 0xffffffff ;  /* 0xffffffff00067882 */ /* 0x000fe20000000000 */
[----:B------:R-:W-:Y:S01]  /*1b00*/  ISETP.GT.U32.AND P5, PT, R25, 0x17f, PT ;  /* 0x0000017f1900780c */ /* 0x000fe20003fa4070 */
[----:B------:R-:W-:Y:S01]  /*1b10*/  FADD.FTZ R33, R96, R33 ;  /* 0x0000002160217221 */ /* 0x000fe20000010000 */
[----:B------:R-:W-:Y:S02]  /*1b20*/  SHF.R.U32.HI R113, RZ, 0x5, R113 ;  /* 0x00000005ff717819 */ /* 0x000fe40000011671 */
[----:B------:R-:W-:Y:S01]  /*1b30*/  LOP3.LUT P0, RZ, R114, 0xff, RZ, 0xc0, !PT ;  /* 0x000000ff72ff7812 */ /* 0x000fe2000780c0ff */
[----:B------:R-:W-:Y:S01]  /*1b40*/  FADD.FTZ R32, R94, R33 ;  /* 0x000000215e207221 */ /* 0x000fe20000010000 */
[----:B------:R-:W-:Y:S02]  /*1b50*/  LOP3.LUT R113, R113, 0x7fffffc, RZ, 0xc0, !PT ;  /* 0x07fffffc71717812 */ /* 0x000fe400078ec0ff */
[----:B------:R-:W-:Y:S01]  /*1b60*/  LOP3.LUT R35, R26, 0x1f, RZ, 0xc0, !PT ;  /* 0x0000001f1a237812 */ /* 0x000fe200078ec0ff */
[----:B------:R-:W-:Y:S01]  /*1b70*/  FADD.FTZ R33, R97, R32 ;  /* 0x0000002061217221 */ /* 0x000fe20000010000 */
[----:B------:R-:W-:-:S03]  /*1b80*/  SEL R113, R86, R113, !P0 ;  /* 0x0000007156717207 */ /* 0x000fc60004000000 */
[----:B------:R-:W-:-:S04]  /*1b90*/  FADD.FTZ R32, R98, R33 ;  /* 0x0000002162207221 */ /* 0x000fc80000010000 */
        /* <DEDUP_REMOVED lines=90> */
.L_x_412:
[----:B------:R-:W-:Y:S01]  /*2140*/  ISETP.NE.AND P4, PT, R35, RZ, PT ;  /* 0x000000ff2300720c */ /* 0x000fe20003f85270 */
[----:B-1----:R-:W-:Y:S01]  /*2150*/  FADD.FTZ R33, R117, R116 ;  /* 0x0000007475217221 */ /* 0x002fe20000010000 */
[----:B------:R-:W-:Y:S11]  /*2160*/  WARPSYNC.ALL ;  /* 0x0000000000007948 */ /* 0x000ff60003800000 */
[----:B------:R-:W1:Y:S01]  /*2170*/  @!P4 S2R R115, SR_CgaCtaId ;  /* 0x000000000073c919 */ /* 0x000e620000008800 */
[----:B------:R-:W-:-:S04]  /*2180*/  @!P4 MOV R34, 0x400 ;  /* 0x000004000022c802 */ /* 0x000fc80000000f00 */
[----:B-1----:R-:W-:Y:S02]  /*2190*/  @!P4 LEA R115, R115, R34, 0x18 ;  /* 0x000000227373c211 */ /* 0x002fe400078ec0ff */
[----:B------:R-:W-:-:S04]  /*21a0*/  @!P4 IADD3 R34, R48, R113, RZ ;  /* 0x000000713022c210 */ /* 0x000fc80007ffe0ff */
[----:B------:R-:W-:-:S05]  /*21b0*/  @!P4 LEA R34, R34, R115, 0x3 ;  /* 0x000000732222c211 */ /* 0x000fca00078e18ff */
[----:B------:R1:W-:Y:S01]  /*21c0*/  @!P4 STS.64 [R34], R32 ;  /* 0x000000202200c388 */ /* 0x0003e20000000a00 */
[----:B------:R-:W-:-:S13]  /*21d0*/  ISETP.GT.U32.AND P4, PT, R35, 0x3, PT ;  /* 0x000000032300780c */ /* 0x000fda0003f84070 */
[----:B-1----:R-:W1:Y:S01]  /*21e0*/  @!P4 S2R R33, SR_CgaCtaId ;  /* 0x000000000021c919 */ /* 0x002e620000008800 */
[----:B------:R-:W-:Y:S01]  /*21f0*/  @!P4 MOV R32, 0x400 ;  /* 0x000004000020c802 */ /* 0x000fe20000000f00 */
[----:B------:R-:W-:Y:S01]  /*2200*/  @!P4 IMAD.IADD R35, R35, 0x1, R113 ;  /* 0x000000012323c824 */ /* 0x000fe200078e0271 */
[----:B------:R-:W-:Y:S01]  /*2210*/  HFMA2.MMA R115, -RZ, RZ, 0, 0 ;  /* 0x00000000ff737435 */ /* 0x000fe200000001ff */
[----:B------:R-:W-:Y:S01]  /*2220*/  BAR.SYNC.DEFER_BLOCKING 0x0 ;  /* 0x0000000000007b1d */ /* 0x000fe20000010000 */
[----:B------:R-:W-:-:S04]  /*2230*/  PLOP3.LUT P5, PT, PT, PT, UP1, 0x40, 0x0 ;  /* 0x000000000000781c */ /* 0x000fc80003fae818 */
[----:B------:R-:W-:Y:S01]  /*2240*/  @!P4 MOV R115, R47 ;  /* 0x0000002f0073c202 */ /* 0x000fe20000000f00 */
[----:B------:R-:W-:Y:S03]  /*2250*/  BSSY B0, `(.L_x_395) ;  /* 0x0000058000007945 */ /* 0x000fe60003800000 */
[----:B------:R-:W-:Y:S01]  /*2260*/  I2FP.F32.S32 R119, R115 ;  /* 0x0000007300777245 */ /* 0x000fe20000201400 */
[----:B------:R-:W2:Y:S01]  /*2270*/  SHFL.DOWN PT, R118, R115, 0x2, 0x1f ;  /* 0x08401f0073767f89 */ /* 0x000ea200000e0000 */
[----:B-1----:R-:W-:Y:S02]  /*2280*/  @!P4 LEA R116, R33, R32, 0x18 ;  /* 0x000000202174c211 */ /* 0x002fe400078ec0ff */
[----:B------:R-:W-:Y:S02]  /*2290*/  CS2R R32, SRZ ;  /* 0x0000000000207805 */ /* 0x000fe4000001ff00 */
[----:B------:R-:W-:-:S02]  /*22a0*/  @!P4 LEA R116, R35, R116, 0x3 ;  /* 0x000000742374c211 */ /* 0x000fc400078e18ff */
[----:B--2---:R-:W-:Y:S02]  /*22b0*/  IADD3 R34, R118, R115, RZ ;  /* 0x0000007376227210 */ /* 0x004fe40007ffe0ff */
[----:B------:R-:W-:Y:S01]  /*22c0*/  I2FP.F32.S32 R120, R118 ;  /* 0x0000007600787245 */ /* 0x000fe20000201400 */
[----:B------:R-:W0:Y:S01]  /*22d0*/  @!P4 LDS.64 R32, [R116] ;  /* 0x000000007420c984 */ /* 0x000e220000000a00 */
[----:B------:R-:W-:Y:S02]  /*22e0*/  I2FP.F32.S32 R35, R34 ;  /* 0x0000002200237245 */ /* 0x000fe40000201400 */
[----:B------:R-:W-:Y:S01]  /*22f0*/  LOP3.LUT P4, RZ, R48, 0x1f, R26, 0xf8, !PT ;  /* 0x0000001f30ff7812 */ /* 0x000fe2000788f81a */
[----:B------:R-:W-:Y:S01]  /*2300*/  SHFL.DOWN PT, R115, R34, 0x1, 0x1f ;  /* 0x08201f0022737f89 */ /* 0x000fe200000e0000 */
[----:B------:R-:W1:Y:S03]  /*2310*/  MUFU.RCP R113, R35 ;  /* 0x0000002300717308 */ /* 0x000e660000001000 */
[----:B0-----:R-:W0:Y:S04]  /*2320*/  SHFL.DOWN PT, R117, R32, 0x2, 0x1f ;  /* 0x08401f0020757f89 */ /* 0x001e2800000e0000 */
[----:B------:R-:W2:Y:S01]  /*2330*/  SHFL.DOWN PT, R114, R33, 0x2, 0x1f ;  /* 0x08401f0021727f89 */ /* 0x000ea200000e0000 */
[C---:B0-----:R-:W-:Y:S01]  /*2340*/  FMUL.FTZ R116, R117.reuse, R120 ;  /* 0x0000007875747220 */ /* 0x041fe20000410000 */
[----:B------:R-:W-:-:S03]  /*2350*/  FADD.FTZ R118, -R117, R32 ;  /* 0x0000002075767221 */ /* 0x000fc60000010100 */
[----:B------:R-:W-:Y:S01]  /*2360*/  FFMA.FTZ R116, R119, R32, R116 ;  /* 0x0000002077747223 */ /* 0x000fe20000010074 */
[----:B------:R-:W-:Y:S01]  /*2370*/  FMUL.FTZ R118, R118, R118 ;  /* 0x0000007676767220 */ /* 0x000fe20000410000 */
[----:B--2---:R-:W-:Y:S02]  /*2380*/  FADD.FTZ R114, R114, R33 ;  /* 0x0000002172727221 */ /* 0x004fe40000010000 */
[----:B-1----:R-:W-:Y:S01]  /*2390*/  FMUL.FTZ R32, R113, R116 ;  /* 0x0000007471207220 */ /* 0x002fe20000410000 */
[----:B------:R-:W-:Y:S01]  /*23a0*/  FMUL.FTZ R118, R118, R119 ;  /* 0x0000007776767220 */ /* 0x000fe20000410000 */
[-C--:B------:R-:W-:Y:S02]  /*23b0*/  IADD3 R116, R34, R115.reuse, RZ ;  /* 0x0000007322747210 */ /* 0x080fe40007ffe0ff */
[----:B------:R-:W-:Y:S01]  /*23c0*/  I2FP.F32.S32 R115, R115 ;  /* 0x0000007300737245 */ /* 0x000fe20000201400 */
[----:B------:R-:W0:Y:S01]  /*23d0*/  SHFL.DOWN PT, R33, R32, 0x1, 0x1f ;  /* 0x08201f0020217f89 */ /* 0x000e2200000e0000 */
[----:B------:R-:W-:Y:S01]  /*23e0*/  FMUL.FTZ R118, R118, R120 ;  /* 0x0000007876767220 */ /* 0x000fe20000410000 */
[----:B------:R-:W-:-:S03]  /*23f0*/  I2FP.F32.S32 R116, R116 ;  /* 0x0000007400747245 */ /* 0x000fc60000201400 */
[----:B------:R-:W-:-:S03]  /*2400*/  FFMA.FTZ R114, R113, R118, R114 ;  /* 0x0000007671727223 */ /* 0x000fc60000010072 */
[----:B------:R-:W1:Y:S02]  /*2410*/  MUFU.RCP R116, R116 ;  /* 0x0000007400747308 */ /* 0x000e640000001000 */
[----:B------:R-:W2:Y:S01]  /*2420*/  SHFL.DOWN PT, R113, R114, 0x1, 0x1f ;  /* 0x08201f0072717f89 */ /* 0x000ea200000e0000 */
[----:B0-----:R-:W-:Y:S01]  /*2430*/  FADD.FTZ R34, R32, -R33 ;  /* 0x8000002120227221 */ /* 0x001fe20000010000 */
[----:B------:R-:W-:-:S03]  /*2440*/  FMUL.FTZ R118, R33, R115 ;  /* 0x0000007321767220 */ /* 0x000fc60000410000 */
[----:B------:R-:W-:-:S04]  /*2450*/  FMUL.FTZ R34, R34, R34 ;  /* 0x0000002222227220 */ /* 0x000fc80000410000 */
[C---:B------:R-:W-:Y:S01]  /*2460*/  FMUL.FTZ R34, R35.reuse, R34 ;  /* 0x0000002223227220 */ /* 0x040fe20000410000 */
[----:B------:R-:W-:Y:S01]  /*2470*/  FFMA.FTZ R35, R35, R32, R118 ;  /* 0x0000002023237223 */ /* 0x000fe20000010076 */
[----:B--2---:R-:W-:Y:S02]  /*2480*/  FADD.FTZ R113, R114, R113 ;  /* 0x0000007172717221 */ /* 0x004fe40000010000 */
[----:B------:R-:W-:Y:S01]  /*2490*/  FMUL.FTZ R34, R34, R115 ;  /* 0x0000007322227220 */ /* 0x000fe20000410000 */
[C---:B-1----:R-:W-:Y:S01]  /*24a0*/  FMUL.FTZ R114, R116.reuse, R35 ;  /* 0x0000002374727220 */ /* 0x042fe20000410000 */
[----:B------:R-:W0:Y:S02]  /*24b0*/  LDC R115, c[0x0][0x2d8] ;  /* 0x0000b600ff737b82 */ /* 0x000e240000000800 */
[----:B------:R-:W-:Y:S02]  /*24c0*/  FFMA.FTZ R113, R116, R34, R113 ;  /* 0x0000002274717223 */ /* 0x000fe40000010071 */
[----:B------:R-:W1:Y:S04]  /*24d0*/  SHFL.IDX PT, R117, R114, RZ, 0x1f ;  /* 0x00001fff72757589 */ /* 0x000e6800000e0000 */
[----:B------:R-:W0:Y:S01]  /*24e0*/  SHFL.IDX PT, R32, R113, RZ, 0x1f ;  /* 0x00001fff71207589 */ /* 0x000e2200000e0000 */
[----:B------:R-:W2:Y:S01]  /*24f0*/  @!P4 LDC.64 R34, c[0x0][0x250] ;  /* 0x00009400ff22cb82 */ /* 0x000ea20000000a00 */
[----:B-1----:R-:W-:Y:S01]  /*2500*/  FMUL.FTZ R116, R117, R117 ;  /* 0x0000007575747220 */ /* 0x002fe20000410000 */
[----:B0-----:R-:W-:-:S04]  /*2510*/  FFMA.FTZ R115, R32, UR12, R115 ;  /* 0x0000000c20737c23 */ /* 0x001fc80008010073 */
[----:B------:R-:W-:Y:S02]  /*2520*/  FSEL R116, R116, RZ, !P5 ;  /* 0x000000ff74747208 */ /* 0x000fe40006800000 */
[----:B------:R-:W0:Y:S01]  /*2530*/  @!P4 LDC.64 R32, c[0x0][0x258] ;  /* 0x00009600ff20cb82 */ /* 0x000e220000000a00 */
[----:B--2---:R-:W-:Y:S01]  /*2540*/  @!P4 IMAD.WIDE R34, R87, 0x4, R34 ;  /* 0x000000045722c825 */ /* 0x004fe200078e0222 */
[----:B------:R-:W-:-:S03]  /*2550*/  PLOP3.LUT P5, PT, PT, PT, UP1, 0x40, 0x0 ;  /* 0x000000000000781c */ /* 0x000fc60003fae818 */
[----:B------:R-:W-:Y:S01]  /*2560*/  FADD.FTZ R116, R115, R116 ;  /* 0x0000007473747221 */ /* 0x000fe20000010000 */
[----:B------:R1:W-:Y:S01]  /*2570*/  @!P4 STG.E desc[UR4][R34.64], R117 ;  /* 0x000000752200c986 */ /* 0x0003e2000c101904 */
[----:B------:R-:W-:-:S04]  /*2580*/  FSEL R113, R117, RZ, P5 ;  /* 0x000000ff75717208 */ /* 0x000fc80002800000 */
[----:B------:R-:W2:Y:S01]  /*2590*/  MUFU.RSQ R116, R116 ;  /* 0x0000007400747308 */ /* 0x000ea20000001400 */
[----:B0-----:R-:W-:-:S05]  /*25a0*/  @!P4 IMAD.WIDE R32, R87, 0x4, R32 ;  /* 0x000000045720c825 */ /* 0x001fca00078e0220 */
[----:B--2---:R1:W-:Y:S01]  /*25b0*/  @!P4 STG.E desc[UR4][R32.64], R116 ;  /* 0x000000742000c986 */ /* 0x0043e2000c101904 */
[----:B------:R-:W-:Y:S05]  /*25c0*/  @!P1 BRA `(.L_x_396) ;  /* 0x0000000000809947 */ /* 0x000fea0003800000 */
[--C-:B-1----:R-:W-:Y:S01]  /*25d0*/  FADD.FTZ R33, R93, -R113.reuse ;  /* 0x800000715d217221 */ /* 0x102fe20000010000 */
[--C-:B------:R-:W-:Y:S01]  /*25e0*/  FADD.FTZ R35, R96, -R113.reuse ;  /* 0x8000007160237221 */ /* 0x100fe20000010000 */
[----:B------:R-:W0:Y:S01]  /*25f0*/  LDC.64 R114, c[0x0][0x2b8] ;  /* 0x0000ae00ff727b82 */ /* 0x000e220000000a00 */
[--C-:B------:R-:W-:Y:S01]  /*2600*/  FADD.FTZ R119, R100, -R113.reuse ;  /* 0x8000007164777221 */ /* 0x100fe20000010000 */
[C---:B------:R-:W-:Y:S01]  /*2610*/  FMUL.FTZ R33, R116.reuse, R33 ;  /* 0x0000002174217220 */ /* 0x040fe20000410000 */
[----:B------:R-:W-:Y:S01]  /*2620*/  FMUL.FTZ R34, R116, R35 ;  /* 0x0000002374227220 */ /* 0x000fe20000410000 */
[--C-:B------:R-:W-:Y:S01]  /*2630*/  FADD.FTZ R35, R94, -R113.reuse ;  /* 0x800000715e237221 */ /* 0x100fe20000010000 */
[----:B------:R-:W-:Y:S01]  /*2640*/  FADD.FTZ R117, R98, -R113 ;  /* 0x8000007162757221 */ /* 0x000fe20000010000 */
[----:B------:R-:W-:Y:S01]  /*2650*/  FFMA.FTZ R32, R12, R33, R27 ;  /* 0x000000210c207223 */ /* 0x000fe2000001001b */
[----:B------:R-:W-:Y:S01]  /*2660*/  FFMA.FTZ R33, R73, R34, R61 ;  /* 0x0000002249217223 */ /* 0x000fe2000001003d */
[C---:B------:R-:W-:Y:S01]  /*2670*/  FMUL.FTZ R34, R116.reuse, R35 ;  /* 0x0000002374227220 */ /* 0x040fe20000410000 */
[--C-:B------:R-:W-:Y:S01]  /*2680*/  FADD.FTZ R121, R101, -R113.reuse ;  /* 0x8000007165797221 */ /* 0x100fe20000010000 */
[C---:B------:R-:W-:Y:S01]  /*2690*/  FMUL.FTZ R120, R116.reuse, R119 ;  /* 0x0000007774787220 */ /* 0x040fe20000410000 */
[C---:B------:R-:W-:Y:S01]  /*26a0*/  FMUL.FTZ R117, R116.reuse, R117 ;  /* 0x0000007574757220 */ /* 0x040fe20000410000 */
[----:B------:R-:W-:Y:S01]  /*26b0*/  F2FP.BF16.F32.PACK_AB R32, R33, R32 ;  /* 0x000000202120723e */ /* 0x000fe200000010ff */
[----:B------:R-:W-:Y:S01]  /*26c0*/  FADD.FTZ R33, R97, -R113 ;  /* 0x8000007161217221 */ /* 0x000fe20000010000 */
[----:B------:R-:W-:Y:S01]  /*26d0*/  FMUL.FTZ R121, R116, R121 ;  /* 0x0000007974797220 */ /* 0x000fe20000410000 */
[----:B------:R-:W-:-:S02]  /*26e0*/  FFMA.FTZ R117, R10, R117, R38 ;  /* 0x000000750a757223 */ /* 0x000fc40000010026 */
[----:B------:R-:W-:Y:S01]  /*26f0*/  FMUL.FTZ R35, R116, R33 ;  /* 0x0000002174237220 */ /* 0x000fe20000410000 */
[----:B------:R-:W-:-:S04]  /*2700*/  FADD.FTZ R33, R99, -R113 ;  /* 0x8000007163217221 */ /* 0x000fc80000010000 */
[----:B------:R-:W-:Y:S01]  /*2710*/  FMUL.FTZ R118, R116, R33 ;  /* 0x0000002174767220 */ /* 0x000fe20000410000 */
[----:B------:R-:W-:Y:S01]  /*2720*/  FFMA.FTZ R33, R11, R34, R37 ;  /* 0x000000220b217223 */ /* 0x000fe20000010025 */
[----:B------:R-:W-:Y:S01]  /*2730*/  FFMA.FTZ R34, R72, R35, R60 ;  /* 0x0000002348227223 */ /* 0x000fe2000001003c */
[----:B------:R-:W-:Y:S01]  /*2740*/  FFMA.FTZ R35, R9, R120, R39 ;  /* 0x0000007809237223 */ /* 0x000fe20000010027 */
[----:B------:R-:W-:Y:S01]  /*2750*/  FFMA.FTZ R118, R71, R118, R59 ;  /* 0x0000007647767223 */ /* 0x000fe2000001003b */
[----:B------:R-:W-:Y:S01]  /*2760*/  FFMA.FTZ R120, R70, R121, R58 ;  /* 0x0000007946787223 */ /* 0x000fe2000001003a */
[----:B0-----:R-:W-:Y:S01]  /*2770*/  IMAD.WIDE.U32 R114, R46, 0x10, R114 ;  /* 0x000000102e727825 */ /* 0x001fe200078e0072 */
[----:B------:R-:W-:Y:S02]  /*2780*/  F2FP.BF16.F32.PACK_AB R33, R34, R33 ;  /* 0x000000212221723e */ /* 0x000fe400000010ff */
[----:B------:R-:W-:Y:S02]  /*2790*/  F2FP.BF16.F32.PACK_AB R34, R118, R117 ;  /* 0x000000757622723e */ /* 0x000fe400000010ff */
[----:B------:R-:W-:-:S02]  /*27a0*/  F2FP.BF16.F32.PACK_AB R35, R120, R35 ;  /* 0x000000237823723e */ /* 0x000fc400000010ff */
[----:B------:R-:W-:-:S03]  /*27b0*/  IADD3 R46, R46, 0x80, RZ ;  /* 0x000000802e2e7810 */ /* 0x000fc60007ffe0ff */
[----:B------:R0:W-:Y:S04]  /*27c0*/  STG.E.128 desc[UR4][R114.64], R32 ;  /* 0x0000002072007986 */ /* 0x0001e8000c101d04 */
.L_x_396:
[----:B------:R-:W-:Y:S05]  /*27d0*/  BSYNC B0 ;  /* 0x0000000000007941 */ /* 0x000fea0003800000 */
.L_x_395:
[----:B------:R-:W-:Y:S04]  /*27e0*/  BSSY B0, `(.L_x_397) ;  /* 0x0000022000007945 */ /* 0x000fe80003800000 */
[----:B------:R-:W-:Y:S05]  /*27f0*/  @!P2 BRA `(.L_x_398) ;  /* 0x000000000080a947 */ /* 0x000fea0003800000 */
[--C-:B01----:R-:W-:Y:S01]  /*2800*/  FADD.FTZ R33, R91, -R113.reuse ;  /* 0x800000715b217221 */ /* 0x103fe20000010000 */
        /* <DEDUP_REMOVED lines=9> */
[--C-:B------:R-:W-:Y:S01]  /*28a0*/  FADD.FTZ R121, R104, -R113.reuse ;  /* 0x8000007168797221 */ /* 0x100fe20000010000 */
[C---:B------:R-:W-:Y:S01]  /*28b0*/  FMUL.FTZ R35, R116.reuse, R35 ;  /* 0x0000002374237220 */ /* 0x040fe20000410000 */
[C---:B------:R-:W-:Y:S01]  /*28c0*/  FMUL.FTZ R117, R116.reuse, R117 ;  /* 0x0000007574757220 */ /* 0x040fe20000410000 */
[----:B------:R-:W-:Y:S01]  /*28d0*/  FMUL.FTZ R119, R116, R119 ;  /* 0x0000007774777220 */ /* 0x000fe20000410000 */
[----:B------:R-:W-:Y:S01]  /*28e0*/  F2FP.BF16.F32.PACK_AB R32, R33, R32 ;  /* 0x000000202120723e */ /* 0x000fe200000010ff */
[----:B------:R-:W-:Y:S01]  /*28f0*/  FADD.FTZ R33, R92, -R113 ;  /* 0x800000715c217221 */ /* 0x000fe20000010000 */
[----:B------:R-:W-:Y:S01]  /*2900*/  FMUL.FTZ R121, R116, R121 ;  /* 0x0000007974797220 */ /* 0x000fe20000410000 */
[----:B------:R-:W-:-:S02]  /*2910*/  FFMA.FTZ R117, R6, R117, R41 ;  /* 0x0000007506757223 */ /* 0x000fc40000010029 */
[----:B------:R-:W-:Y:S01]  /*2920*/  FMUL.FTZ R34, R116, R33 ;  /* 0x0000002174227220 */ /* 0x000fe20000410000 */
[----:B------:R-:W-:Y:S01]  /*2930*/  FADD.FTZ R33, R95, -R113 ;  /* 0x800000715f217221 */ /* 0x000fe20000010000 */
[----:B------:R-:W-:Y:S02]  /*2940*/  FFMA.FTZ R120, R66, R121, R53 ;  /* 0x0000007942787223 */ /* 0x000fe40000010035 */
[----:B------:R-:W-:Y:S01]  /*2950*/  FFMA.FTZ R34, R68, R34, R55 ;  /* 0x0000002244227223 */ /* 0x000fe20000010037 */
[----:B------:R-:W-:Y:S01]  /*2960*/  FMUL.FTZ R118, R116, R33 ;  /* 0x0000002174767220 */ /* 0x000fe20000410000 */
[----:B------:R-:W-:Y:S01]  /*2970*/  FFMA.FTZ R33, R7, R35, R40 ;  /* 0x0000002307217223 */ /* 0x000fe20000010028 */
[----:B------:R-:W-:Y:S01]  /*2980*/  FFMA.FTZ R35, R5, R119, R42 ;  /* 0x0000007705237223 */ /* 0x000fe2000001002a */
[----:B0-----:R-:W-:-:S04]  /*2990*/  IMAD.WIDE.U32 R114, R46, 0x10, R114 ;  /* 0x000000102e727825 */ /* 0x001fc800078e0072 */
[----:B------:R-:W-:Y:S01]  /*29a0*/  FFMA.FTZ R118, R67, R118, R54 ;  /* 0x0000007643767223 */ /* 0x000fe20000010036 */
[----:B------:R-:W-:Y:S02]  /*29b0*/  IADD3 R46, R46, 0x80, RZ ;  /* 0x000000802e2e7810 */ /* 0x000fe40007ffe0ff */
[----:B------:R-:W-:Y:S02]  /*29c0*/  F2FP.BF16.F32.PACK_AB R33, R34, R33 ;  /* 0x000000212221723e */ /* 0x000fe400000010ff */
[----:B------:R-:W-:Y:S02]  /*29d0*/  F2FP.BF16.F32.PACK_AB R34, R118, R117 ;  /* 0x000000757622723e */ /* 0x000fe400000010ff */
[----:B------:R-:W-:-:S05]  /*29e0*/  F2FP.BF16.F32.PACK_AB R35, R120, R35 ;  /* 0x000000237823723e */ /* 0x000fca00000010ff */
[----:B------:R2:W-:Y:S02]  /*29f0*/  STG.E.128 desc[UR4][R114.64], R32 ;  /* 0x0000002072007986 */ /* 0x0005e4000c101d04 */
.L_x_398:
[----:B------:R-:W-:Y:S05]  /*2a00*/  BSYNC B0 ;  /* 0x0000000000007941 */ /* 0x000fea0003800000 */
.L_x_397:
[----:B------:R-:W-:Y:S04]  /*2a10*/  BSSY B0, `(.L_x_399) ;  /* 0x0000021000007945 */ /* 0x000fe80003800000 */
[----:B------:R-:W-:Y:S05]  /*2a20*/  @!P3 BRA `(.L_x_400) ;  /* 0x00000000007cb947 */ /* 0x000fea0003800000 */
[--C-:B0-2---:R-:W-:Y:S01]  /*2a30*/  FADD.FTZ R115, R111, -R113.reuse ;  /* 0x800000716f737221 */ /* 0x105fe20000010000 */
[--C-:B------:R-:W-:Y:S01]  /*2a40*/  FADD.FTZ R119, R105, -R113.reuse ;  /* 0x8000007169777221 */ /* 0x100fe20000010000 */
[--C-:B-1----:R-:W-:Y:S01]  /*2a50*/  FADD.FTZ R117, R107, -R113.reuse ;  /* 0x800000716b757221 */ /* 0x102fe20000010000 */
[--C-:B------:R-:W-:Y:S01]  /*2a60*/  FADD.FTZ R121, R106, -R113.reuse ;  /* 0x800000716a797221 */ /* 0x100fe20000010000 */
[----:B------:R-:W-:Y:S01]  /*2a70*/  FMUL.FTZ R123, R116, R115 ;  /* 0x00000073747b7220 */ /* 0x000fe20000410000 */
[--C-:B------:R-:W-:Y:S01]  /*2a80*/  FADD.FTZ R35, R108, -R113.reuse ;  /* 0x800000716c237221 */ /* 0x100fe20000010000 */
[----:B------:R-:W0:Y:S01]  /*2a90*/  LDC.64 R114, c[0x0][0x2b8] ;  /* 0x0000ae00ff727b82 */ /* 0x000e220000000a00 */
        /* <DEDUP_REMOVED lines=21> */
[----:B0-----:R-:W-:Y:S01]  /*2bf0*/  IMAD.WIDE.U32 R114, R46, 0x10, R114 ;  /* 0x000000102e727825 */ /* 0x001fe200078e0072 */
[----:B------:R-:W-:-:S05]  /*2c00*/  F2FP.BF16.F32.PACK_AB R32, R32, R113 ;  /* 0x000000712020723e */ /* 0x000fca00000010ff */
[----:B------:R3:W-:Y:S02]  /*2c10*/  STG.E.128 desc[UR4][R114.64], R32 ;  /* 0x0000002072007986 */ /* 0x0007e4000c101d04 */
.L_x_400:
[----:B------:R-:W-:Y:S05]  /*2c20*/  BSYNC B0 ;  /* 0x0000000000007941 */ /* 0x000fea0003800000 */
.L_x_399:
[----:B------:R-:W-:Y:S01]  /*2c30*/  VIADD R87, R87, UR14 ;  /* 0x0000000e57577c36 */ /* 0x000fe20008000000 */
[----:B0-23--:R-:W-:-:S04]  /*2c40*/  SEL R114, RZ, 0x1, P0 ;  /* 0x00000001ff727807 */ /* 0x00dfc80000000000 */
[----:B------:R-:W-:-:S13]  /*2c50*/  ISETP.GE.AND P4, PT, R87, UR15, PT ;  /* 0x0000000f57007c0c */ /* 0x000fda000bf86270 */
[----:B------:R-:W-:Y:S05]  /*2c60*/  @!P4 BRA `(.L_x_401) ;  /* 0xffffffe00038c947 */ /* 0x000fea000383ffff */
[----:B------:R-:W-:Y:S05]  /*2c70*/  EXIT ;  /* 0x000000000000794d */ /* 0x000fea0003800000 */
.L_x_394:
[----:B------:R-:W-:Y:S01]  /*2c80*/  HFMA2.MMA R120, -RZ, RZ, 0, 5.9604644775390625e-08 ;  /* 0x00000001ff787435 */ /* 0x000fe200000001ff */
[----:B------:R-:W-:Y:S02]  /*2c90*/  MOV R121, R34 ;  /* 0x0000002200797202 */ /* 0x000fe40000000f00 */
[----:B------:R-:W-:Y:S02]  /*2ca0*/  MOV R123, 0x1f ;  /* 0x0000001f007b7802 */ /* 0x000fe40000000f00 */
[----:B------:R-:W-:-:S07]  /*2cb0*/  MOV R118, 0xffffffff ;  /* 0xffffffff00767802 */ /* 0x000fce0000000f00 */
[----:B------:R-:W-:Y:S05]  /*2cc0*/  WARPSYNC.COLLECTIVE R118, `(.L_x_402) ;  /* 0x0000000076087348 */ /* 0x000fea0003c00000 */
[----:B------:R0:W1:Y:S02]  /*2cd0*/  SHFL.BFLY P6, R119, R121, R120, R123 ;  /* 0x0c00007879777389 */ /* 0x00006400000c007b */
[----:B01----:R-:W-:Y:S01]  /*2ce0*/  ENDCOLLECTIVE ;  /* 0x000000000000791b */ /* 0x003fe20003800000 */
.L_x_402:
[----:B------:R-:W-:Y:S01]  /*2cf0*/  HFMA2.MMA R120, -RZ, RZ, 0, 1.1920928955078125e-07 ;  /* 0x00000002ff787435 */ /* 0x000fe200000001ff */
[----:B------:R-:W-:-:S05]  /*2d00*/  MOV R33, R119 ;  /* 0x0000007700217202 */ /* 0x000fca0000000f00 */
[----:B------:R-:W-:-:S05]  /*2d10*/  FADD.FTZ R114, R34, R33 ;  /* 0x0000002122727221 */ /* 0x000fca0000010000 */
[----:B------:R-:W-:-:S07]  /*2d20*/  MOV R121, R114 ;  /* 0x0000007200797202 */ /* 0x000fce0000000f00 */
[----:B------:R-:W-:Y:S05]  /*2d30*/  WARPSYNC.COLLECTIVE R118, `(.L_x_403) ;  /* 0x0000000076087348 */ /* 0x000fea0003c00000 */
[----:B------:R0:W1:Y:S02]  /*2d40*/  SHFL.BFLY P6, R119, R121, R120, R123 ;  /* 0x0c00007879777389 */ /* 0x00006400000c007b */
[----:B01----:R-:W-:Y:S01]  /*2d50*/  ENDCOLLECTIVE ;  /* 0x000000000000791b */ /* 0x003fe20003800000 */
.L_x_403:
[----:B------:R-:W-:Y:S01]  /*2d60*/  HFMA2.MMA R120, -RZ, RZ, 0, 2.384185791015625e-07 ;  /* 0x00000004ff787435 */ /* 0x000fe200000001ff */
[----:B------:R-:W-:-:S04]  /*2d70*/  IMAD.MOV.U32 R33, RZ, RZ, R119 ;  /* 0x000000ffff217224 */ /* 0x000fc800078e0077 */
[----:B------:R-:W-:-:S05]  /*2d80*/  FADD.FTZ R115, R114, R33 ;  /* 0x0000002172737221 */ /* 0x000fca0000010000 */
[----:B------:R-:W-:-:S07]  /*2d90*/  MOV R121, R115 ;  /* 0x0000007300797202 */ /* 0x000fce0000000f00 */
[----:B------:R-:W-:Y:S05]  /*2da0*/  WARPSYNC.COLLECTIVE R118, `(.L_x_404) ;  /* 0x0000000076087348 */ /* 0x000fea0003c00000 */
[----:B------:R0:W1:Y:S02]  /*2db0*/  SHFL.BFLY P6, R119, R121, R120, R123 ;  /* 0x0c00007879777389 */ /* 0x00006400000c007b */
[----:B01----:R-:W-:Y:S01]  /*2dc0*/  ENDCOLLECTIVE ;  /* 0x000000000000791b */ /* 0x003fe20003800000 */
.L_x_404:
[----:B------:R-:W-:Y:S01]  /*2dd0*/  HFMA2.MMA R120, -RZ, RZ, 0, 4.76837158203125e-07 ;  /* 0x00000008ff787435 */ /* 0x000fe200000001ff */
[----:B------:R-:W-:-:S05]  /*2de0*/  MOV R32, R119 ;  /* 0x0000007700207202 */ /* 0x000fca0000000f00 */
[----:B------:R-:W-:-:S05]  /*2df0*/  FADD.FTZ R116, R115, R32 ;  /* 0x0000002073747221 */ /* 0x000fca0000010000 */
[----:B------:R-:W-:-:S07]  /*2e00*/  MOV R121, R116 ;  /* 0x0000007400797202 */ /* 0x000fce0000000f00 */
[----:B------:R-:W-:Y:S05]  /*2e10*/  WARPSYNC.COLLECTIVE R118, `(.L_x_405) ;  /* 0x0000000076087348 */ /* 0x000fea0003c00000 */
[----:B------:R0:W1:Y:S02]  /*2e20*/  SHFL.BFLY P6, R119, R121, R120, R123 ;  /* 0x0c00007879777389 */ /* 0x00006400000c007b */
[----:B01----:R-:W-:Y:S01]  /*2e30*/  ENDCOLLECTIVE ;  /* 0x000000000000791b */ /* 0x003fe20003800000 */
.L_x_405:
[----:B------:R-:W-:Y:S01]  /*2e40*/  IMAD.MOV.U32 R120, RZ, RZ, 0x10 ;  /* 0x00000010ff787424 */ /* 0x000fe200078e00ff */
[----:B------:R-:W-:-:S05]  /*2e50*/  MOV R33, R119 ;  /* 0x0000007700217202 */ /* 0x000fca0000000f00 */
[----:B------:R-:W-:-:S05]  /*2e60*/  FADD.FTZ R117, R116, R33 ;  /* 0x0000002174757221 */ /* 0x000fca0000010000 */
[----:B------:R-:W-:-:S07]  /*2e70*/  MOV R121, R117 ;  /* 0x0000007500797202 */ /* 0x000fce0000000f00 */
[----:B------:R-:W-:Y:S05]  /*2e80*/  WARPSYNC.COLLECTIVE R118, `(.L_x_406) ;  /* 0x0000000076087348 */ /* 0x000fea0003c00000 */
[----:B------:R0:W1:Y:S02]  /*2e90*/  SHFL.BFLY P6, R119, R121, R120, R123 ;  /* 0x0c00007879777389 */ /* 0x00006400000c007b */
[----:B01----:R-:W-:Y:S01]  /*2ea0*/  ENDCOLLECTIVE ;  /* 0x000000000000791b */ /* 0x003fe20003800000 */
.L_x_406:
        /* <DEDUP_REMOVED lines=53> */
[----:B------:R-:W-:-:S07]  /*3200*/  MOV R121, R33 ;  /* 0x0000002100797202 */ /* 0x000fce0000000f00 */
[----:B------:R-:W-:Y:S05]  /*3210*/  WARPSYNC.COLLECTIVE R118, `(.L_x_407) ;  /* 0x0000000076087348 */ /* 0x000fea0003c00000 */
[----:B------:R0:W1:Y:S02]  /*3220*/  SHFL.BFLY P6, R119, R121, R120, R123 ;  /* 0x0c00007879777389 */ /* 0x00006400000c007b */
[----:B01----:R-:W-:Y:S01]  /*3230*/  ENDCOLLECTIVE ;  /* 0x000000000000791b */ /* 0x003fe20003800000 */
.L_x_407:
[----:B------:R-:W-:Y:S01]  /*3240*/  HFMA2.MMA R120, -RZ, RZ, 0, 1.1920928955078125e-07 ;  /* 0x00000002ff787435 */ /* 0x000fe200000001ff */
[----:B------:R-:W-:-:S05]  /*3250*/  MOV R34, R119 ;  /* 0x0000007700227202 */ /* 0x000fca0000000f00 */
[----:B------:R-:W-:-:S05]  /*3260*/  FADD.FTZ R34, R33, R34 ;  /* 0x0000002221227221 */ /* 0x000fca0000010000 */
[----:B------:R-:W-:-:S07]  /*3270*/  MOV R121, R34 ;  /* 0x0000002200797202 */ /* 0x000fce0000000f00 */
[----:B------:R-:W-:Y:S05]  /*3280*/  WARPSYNC.COLLECTIVE R118, `(.L_x_408) ;  /* 0x0000000076087348 */ /* 0x000fea0003c00000 */
[----:B------:R0:W1:Y:S02]  /*3290*/  SHFL.BFLY P6, R119, R121, R120, R123 ;  /* 0x0c00007879777389 */ /* 0x00006400000c007b */
[----:B01----:R-:W-:Y:S01]  /*32a0*/  ENDCOLLECTIVE ;  /* 0x000000000000791b */ /* 0x003fe20003800000 */
.L_x_408:
[----:B------:R-:W-:Y:S01]  /*32b0*/  HFMA2.MMA R120, -RZ, RZ, 0, 2.384185791015625e-07 ;  /* 0x00000004ff787435 */ /* 0x000fe200000001ff */
[----:B------:R-:W-:-:S05]  /*32c0*/  MOV R115, R119 ;  /* 0x0000007700737202 */ /* 0x000fca0000000f00 */
[----:B------:R-:W-:-:S04]  /*32d0*/  FADD.FTZ R115, R34, R115 ;  /* 0x0000007322737221 */ /* 0x000fc80000010000 */
[----:B------:R-:W-:-:S07]  /*32e0*/  IMAD.MOV.U32 R121, RZ, RZ, R115 ;  /* 0x000000ffff797224 */ /* 0x000fce00078e0073 */
[----:B------:R-:W-:Y:S05]  /*32f0*/  WARPSYNC.COLLECTIVE R118, `(.L_x_409) ;  /* 0x0000000076087348 */ /* 0x000fea0003c00000 */
[----:B------:R0:W1:Y:S02]  /*3300*/  SHFL.BFLY P6, R119, R121, R120, R123 ;  /* 0x0c00007879777389 */ /* 0x00006400000c007b */
[----:B01----:R-:W-:Y:S01]  /*3310*/  ENDCOLLECTIVE ;  /* 0x000000000000791b */ /* 0x003fe20003800000 */
.L_x_409:
[----:B------:R-:W-:Y:S01]  /*3320*/  HFMA2.MMA R120, -RZ, RZ, 0, 4.76837158203125e-07 ;  /* 0x00000008ff787435 */ /* 0x000fe200000001ff */
[----:B------:R-:W-:-:S05]  /*3330*/  MOV R114, R119 ;  /* 0x0000007700727202 */ /* 0x000fca0000000f00 */
[----:B------:R-:W-:-:S05]  /*3340*/  FADD.FTZ R114, R115, R114 ;  /* 0x0000007273727221 */ /* 0x000fca0000010000 */
[----:B------:R-:W-:-:S07]  /*3350*/  MOV R121, R114 ;  /* 0x0000007200797202 */ /* 0x000fce0000000f00 */
[----:B------:R-:W-:Y:S05]  /*3360*/  WARPSYNC.COLLECTIVE R118, `(.L_x_410) ;  /* 0x0000000076087348 */ /* 0x000fea0003c00000 */
[----:B------:R0:W1:Y:S02]  /*3370*/  SHFL.BFLY P6, R119, R121, R120, R123 ;  /* 0x0c00007879777389 */ /* 0x00006400000c007b */
[----:B01----:R-:W-:Y:S01]  /*3380*/  ENDCOLLECTIVE ;  /* 0x000000000000791b */ /* 0x003fe20003800000 */
.L_x_410:
[----:B------:R-:W-:Y:S01]  /*3390*/  HFMA2.MMA R120, -RZ, RZ, 0, 9.5367431640625e-07 ;  /* 0x00000010ff787435 */ /* 0x000fe200000001ff */
[----:B------:R-:W-:-:S05]  /*33a0*/  MOV R117, R119 ;  /* 0x0000007700757202 */ /* 0x000fca0000000f00 */
[----:B------:R-:W-:-:S05]  /*33b0*/  FADD.FTZ R117, R114, R117 ;  /* 0x0000007572757221 */ /* 0x000fca0000010000 */
[----:B------:R-:W-:-:S07]  /*33c0*/  MOV R121, R117 ;  /* 0x0000007500797202 */ /* 0x000fce0000000f00 */
[----:B------:R-:W-:Y:S05]  /*33d0*/  WARPSYNC.COLLECTIVE R118, `(.L_x_411) ;  /* 0x0000000076087348 */ /* 0x000fea0003c00000 */
[----:B------:R0:W1:Y:S02]  /*33e0*/  SHFL.BFLY P6, R119, R121, R120, R123 ;  /* 0x0c00007879777389 */ /* 0x00006400000c007b */
[----:B01----:R-:W-:Y:S01]  /*33f0*/  ENDCOLLECTIVE ;  /* 0x000000000000791b */ /* 0x003fe20003800000 */
.L_x_411:
[----:B------:R-:W-:Y:S01]  /*3400*/  MOV R116, R119 ;  /* 0x0000007700747202 */ /* 0x000fe20000000f00 */
[----:B------:R-:W-:Y:S06]  /*3410*/  BRA `(.L_x_412) ;  /* 0xffffffec00487947 */ /* 0x000fec000383ffff */
.L_x_413:
        /* <DEDUP_REMOVED lines=14> */
.L_x_23212:


//--------------------- .text._ZN10layer_norm13ln_fwd_kernelINS_13Kernel_traitsI13__nv_bfloat16S2_S2_S2_fjLj3072ELj1ELj1ELj4ELj16ENS_18Kernel_traits_baseILj3072ES2_S2_S2_S2_fjLj128EEEEELb0ELb1ELb0ELb1EEEvNS_9FwdParamsE --------------------------
	.section	.text._ZN10layer_norm13ln_fwd_kernelINS_13Kernel_traitsI13__nv_bfloat16S2_S2_S2_fjLj3072ELj1ELj1ELj4ELj16ENS_18Kernel_traits_baseILj3072ES2_S2_S2_S2_fjLj128EEEEELb0ELb1ELb0ELb1EEEvNS_9FwdParamsE,"ax",@progbits
	.align	128
        .global         _ZN10layer_norm13ln_fwd_kernelINS_13Kernel_traitsI13__nv_bfloat16S2_S2_S2_fjLj3072ELj1ELj1ELj4ELj16ENS_18Kernel_traits_baseILj3072ES2_S2_S2_S2_fjLj128EEEEELb0ELb1ELb0ELb1EEEvNS_9FwdParamsE
        .type           _ZN10layer_norm13ln_fwd_kernelINS_13Kernel_traitsI13__nv_bfloat16S2_S2_S2_fjLj3072ELj1ELj1ELj4ELj16ENS_18Kernel_traits_baseILj3072ES2_S2_S2_S2_fjLj128EEEEELb0ELb1ELb0ELb1EEEvNS_9FwdParamsE,@function
        .size           _ZN10layer_norm13ln_fwd_kernelINS_13Kernel_traitsI13__nv_bfloat16S2_S2_S2_fjLj3072ELj1ELj1ELj4ELj16ENS_18Kernel_traits_baseILj3072ES2_S2_S2_S2_fjLj128EEEEELb0ELb1ELb0ELb1EEEvNS_9FwdParamsE,(.L_x_23213 - _ZN10layer_norm13ln_fwd_kernelINS_13Kernel_traitsI13__nv_bfloat16S2_S2_S2_fjLj3072ELj1ELj1ELj4ELj16ENS_18Kernel_traits_baseILj3072ES2_S2_S2_S2_fjLj128EEEEELb0ELb1ELb0ELb1EEEvNS_9FwdParamsE)
        .other          _ZN10layer_norm13ln_fwd_kernelINS_13Kernel_traitsI13__nv_bfloat16S2_S2_S2_fjLj3072ELj1ELj1ELj4ELj16ENS_18Kernel_traits_baseILj3072ES2_S2_S2_S2_fjLj128EEEEELb0ELb1ELb0ELb1EEEvNS_9FwdParamsE,@"STO_CUDA_ENTRY STV_DEFAULT"
_ZN10layer_norm13ln_fwd_kernelINS_13Kernel_traitsI13__nv_bfloat16S2_S2_S2_fjLj3072ELj1ELj1ELj4ELj16ENS_18Kernel_traits_baseILj3072ES2_S2_S2_S2_fjLj128EEEEELb0ELb1ELb0ELb1EEEvNS_9FwdParamsE:
.text._ZN10layer_norm13ln_fwd_kernelINS_13Kernel_traitsI13__nv_bfloat16S2_S2_S2_fjLj3072ELj1ELj1ELj4ELj16ENS_18Kernel_traits_baseILj3072ES2_S2_S2_S2_fjLj128EEEEELb0ELb1ELb0ELb1EEEvNS_9FwdParamsE:
        /* <DEDUP_REMOVED lines=15> */
[----:B------:R-:W-:Y:S02]  /*00f0*/  LOP3.LUT R24, R26, 0x7f, RZ, 0xc0, !PT ;  /* 0x0000007f1a187812 */ /* 0x000fe400078ec0ff */
[----:B-1----:R-:W-:Y:S01]  /*0100*/  IADD3 R56, R55, UR6, RZ ;  /* 0x0000000637387c10 */ /* 0x002fe2000fffe0ff */
[----:B------:R-:W-:Y:S01]  /*0110*/  ULDC.64 UR6, c[0x0][0x260] ;  /* 0x0000980000067ab9 */ /* 0x000fe20000000a00 */
[----:B------:R-:W-:Y:S01]  /*0120*/  LEA R16, P2, R24, UR8, 0x4 ;  /* 0x0000000818107c11 */ /* 0x000fe2000f8420ff */
[----:B------:R-:W-:Y:S01]  /*0130*/  ULDC UR8, c[0x0][0x214] ;  /* 0x0000850000087ab9 */ /* 0x000fe20000000800 */
[----:B------:R-:W5:Y:S01]  /*0140*/  @P0 LDG.E.128 R8, desc[UR4][R8.64+0x1000] ;  /* 0x0010000408080981 */ /* 0x000f62000c1e1d00 */
[----:B------:R-:W-:-:S02]  /*0150*/  ISETP.GE.AND P1, PT, R56, UR8, PT ;  /* 0x0000000838007c0c */ /* 0x000fc4000bf26270 */
[----:B------:R-:W-:Y:S02]  /*0160*/  IADD3.X R17, RZ, UR9, RZ, P2, !PT ;  /* 0x00000009ff117c10 */ /* 0x000fe400097fe4ff */
[----:B------:R-:W-:-:S04]  /*0170*/  IADD3 R2, P2, R0, UR6, RZ ;  /* 0x0000000600027c10 */ /* 0x000fc8000ff5e0ff */
[----:B------:R-:W-:-:S05]  /*0180*/  IADD3.X R3, RZ, UR7, RZ, P2, !PT ;  /* 0x00000007ff037c10 */ /* 0x000fca00097fe4ff */
[----:B0-----:R-:W-:Y:S05]  /*0190*/  @P1 EXIT ;  /* 0x000000000000194d */ /* 0x001fea0003800000 */
[----:B------:R-:W2:Y:S04]  /*01a0*/  LDG.E.128 R28, desc[UR4][R2.64+0x1000] ;  /* 0x00100004021c7981 */ /* 0x000ea8000c1e1d00 */
[----:B------:R-:W3:Y:S04]  /*01b0*/  LDG.E.128 R36, desc[UR4][R16.64+0x800] ;  /* 0x0008000410247981 */ /* 0x000ee8000c1e1d00 */
[----:B------:R-:W4:Y:S04]  /*01c0*/  LDG.E.128 R4, desc[UR4][R16.64+0x1000] ;  /* 0x0010000410047981 */ /* 0x000f28000c1e1d00 */
[----:B------:R-:W4:Y:S04]  /*01d0*/  LDG.E.128 R44, desc[UR4][R2.64] ;  /* 0x00000004022c7981 */ /* 0x000f28000c1e1d00 */
[----:B------:R-:W4:Y:S04]  /*01e0*/  LDG.E.128 R40, desc[UR4][R2.64+0x800] ;  /* 0x0008000402287981 */ /* 0x000f28000c1e1d00 */
[----:B------:R0:W4:Y:S01]  /*01f0*/  LDG.E.128 R32, desc[UR4][R16.64] ;  /* 0x0000000410207981 */ /* 0x000122000c1e1d00 */
[----:B-----5:R-:W-:-:S02]  /*0200*/  @!P0 CS2R R48, SRZ ;  /* 0x0000000000308805 */ /* 0x020fc4000001ff00 */
[----:B------:R-:W-:Y:S02]  /*0210*/  @!P0 CS2R R50, SRZ ;  /* 0x0000000000328805 */ /* 0x000fe4000001ff00 */
[----:B------:R-:W-:Y:S02]  /*0220*/  @!P0 CS2R R12, SRZ ;  /* 0x00000000000c8805 */ /* 0x000fe4000001ff00 */
[----:B------:R-:W-:Y:S02]  /*0230*/  @!P0 CS2R R14, SRZ ;  /* 0x00000000000e8805 */ /* 0x000fe4000001ff00 */
[----:B------:R-:W-:Y:S02]  /*0240*/  @!P0 CS2R R8, SRZ ;  /* 0x0000000000088805 */ /* 0x000fe4000001ff00 */
[----:B------:R-:W-:Y:S01]  /*0250*/  @!P0 CS2R R10, SRZ ;  /* 0x00000000000a8805 */ /* 0x000fe2000001ff00 */
[----:B------:R-:W-:Y:S01]  /*0260*/  ULDC.64 UR6, c[0x0][0x270] ;  /* 0x00009c0000067ab9 */ /* 0x000fe20000000a00 */
[----:B------:R-:W-:Y:S01]  /*0270*/  PRMT R89, R48, 0x7632, R89 ;  /* 0x0000763230597816 */ /* 0x000fe20000000059 */
        /* <DEDUP_REMOVED lines=10> */
[----:B------:R-:W-:Y:S01]  /*0320*/  PRMT R86, R13, 0x7632, R86 ;  /* 0x000076320d567816 */ /* 0x000fe20000000056 */
[----:B------:R-:W-:Y:S01]  /*0330*/  ULDC.64 UR16, c[0x0][0x210] ;  /* 0x0000840000107ab9 */ /* 0x000fe20000000a00 */
[----:B------:R-:W-:-:S02]  /*0340*/  PRMT R83, R14, 0x7632, R83 ;  /* 0x000076320e537816 */ /* 0x000fc40000000053 */
[----:B------:R-:W-:Y:S02]  /*0350*/  PRMT R84, R15, 0x7632, R84 ;  /* 0x000076320f547816 */ /* 0x000fe40000000054 */
[----:B------:R-:W-:Y:S02]  /*0360*/  PRMT R81, R8, 0x7632, R81 ;  /* 0x0000763208517816 */ /* 0x000fe40000000051 */
[----:B------:R-:W-:Y:S02]  /*0370*/  PRMT R82, R9, 0x7632, R82 ;  /* 0x0000763209527816 */ /* 0x000fe40000000052 */
[----:B------:R-:W-:Y:S02]  /*0380*/  PRMT R80, R10, 0x7632, R80 ;  /* 0x000076320a507816 */ /* 0x000fe40000000050 */
[----:B------:R-:W-:Y:S02]  /*0390*/  PRMT R78, R11, 0x7632, R78 ;  /* 0x000076320b4e7816 */ /* 0x000fe4000000004e */
[----:B------:R-:W-:-:S02]  /*03a0*/  SHF.L.U32 R18, R13, 0x10, RZ ;  /* 0x000000100d127819 */ /* 0x000fc400000006ff */
[----:B------:R-:W-:Y:S02]  /*03b0*/  SHF.L.U32 R19, R14, 0x10, RZ ;  /* 0x000000100e137819 */ /* 0x000fe400000006ff */
[----:B0-----:R-:W-:Y:S02]  /*03c0*/  SHF.L.U32 R17, R15, 0x10, RZ ;  /* 0x000000100f117819 */ /* 0x001fe400000006ff */
[----:B------:R-:W-:Y:S01]  /*03d0*/  ISETP.NE.U32.AND P0, PT, RZ, UR6, PT ;  /* 0x00000006ff007c0c */ /* 0x000fe2000bf05070 */
[----:B------:R-:W-:Y:S01]  /*03e0*/  ULDC.U8 UR6, c[0x0][0x2a0] ;  /* 0x0000a80000067ab9 */ /* 0x000fe20000000000 */
        /* <DEDUP_REMOVED lines=9> */
[----:B------:R-:W-:Y:S02]  /*0480*/  LEA R55, R55, 0x4, 0x2 ;  /* 0x0000000437377811 */ /* 0x000fe400078e10ff */
[----:B------:R-:W-:Y:S02]  /*0490*/  LOP3.LUT R54, R26, 0x1f, RZ, 0xc0, !PT ;  /* 0x0000001f1a367812 */ /* 0x000fe400078ec0ff */
[----:B------:R-:W-:Y:S02]  /*04a0*/  ISETP.NE.AND P2, PT, RZ, UR6, PT ;  /* 0x00000006ff007c0c */ /* 0x000fe4000bf45270 */
        /* <DEDUP_REMOVED lines=12> */
[----:B------:R-:W-:Y:S02]  /*0570*/  LOP3.LUT R79, R79, 0x3, RZ, 0xc0, !PT ;  /* 0x000000034f4f7812 */ /* 0x000fe400078ec0ff */
[----:B------:R-:W-:Y:S01]  /*0580*/  ISETP.NE.AND.EX P0, PT, RZ, UR7, PT, P0 ;  /* 0x00000007ff007c0c */ /* 0x000fe2000bf05300 */
[----:B------:R-:W-:Y:S01]  /*0590*/  ULDC UR7, c[0x0][0x218] ;  /* 0x0000860000077ab9 */ /* 0x000fe20000000800 */
[----:B--2---:R-:W-:-:S02]  /*05a0*/  PRMT R60, R28, 0x7632, R60 ;  /* 0x000076321c3c7816 */ /* 0x004fc4000000003c */
[----:B------:R-:W-:Y:S02]  /*05b0*/  SHF.L.U32 R27, R28, 0x10, RZ ;  /* 0x000000101c1b7819 */ /* 0x000fe400000006ff */
[----:B---3--:R-:W-:Y:S02]  /*05c0*/  PRMT R75, R38, 0x7632, R75 ;  /* 0x00007632264b7816 */ /* 0x008fe4000000004b */
[----:B------:R-:W-:Y:S02]  /*05d0*/  PRMT R59, R29, 0x7632, R59 ;  /* 0x000076321d3b7816 */ /* 0x000fe4000000003b */
[----:B----4-:R-:W-:Y:S02]  /*05e0*/  PRMT R72, R4, 0x7632, R72 ;  /* 0x0000763204487816 */ /* 0x010fe40000000048 */
[----:B------:R-:W-:Y:S02]  /*05f0*/  PRMT R71, R5, 0x7632, R71 ;  /* 0x0000763205477816 */ /* 0x000fe40000000047 */
[----:B------:R-:W-:-:S02]  /*0600*/  PRMT R70, R6, 0x7632, R70 ;  /* 0x0000763206467816 */ /* 0x000fc40000000046 */
        /* <DEDUP_REMOVED lines=13> */
[----:B------:R-:W-:Y:S01]  /*06e0*/  PRMT R73, R37, 0x7632, R73 ;  /* 0x0000763225497816 */ /* 0x000fe20000000049 */
[----:B------:R-:W-:Y:S01]  /*06f0*/  IMAD.U32 R2, R42, 0x10000, RZ ;  /* 0x000100002a027824 */ /* 0x000fe200078e00ff */
[----:B------:R-:W-:Y:S01]  /*0700*/  SHF.L.U32 R12, R4, 0x10, RZ ;  /* 0x00000010040c7819 */ /* 0x000fe200000006ff */
[----:B------:R-:W-:Y:S01]  /*0710*/  IMAD.U32 R75, R75, 0x10000, RZ ;  /* 0x000100004b4b7824 */ /* 0x000fe200078e00ff */
        /* <DEDUP_REMOVED lines=36> */
.L_x_415:
[----:B0-----:R-:W0:Y:S01]  /*0960*/  @P0 LDC.64 R46, c[0x0][0x270] ;  /* 0x00009c00ff2e0b82 */ /* 0x001e220000000a00 */
[----:B------:R-:W-:Y:S01]  /*0970*/  IMAD R40, R56, UR7, RZ ;  /* 0x0000000738287c24 */ /* 0x000fe2000f8e02ff */
[----:B------:R-:W-:-:S04]  /*0980*/  ISETP.NE.U32.AND P1, PT, RZ, UR8, PT ;  /* 0x00000008ff007c0c */ /* 0x000fc8000bf25070 */
[----:B------:R-:W-:Y:S02]  /*0990*/  SHF.R.S32.HI R41, RZ, 0x1f, R40 ;  /* 0x0000001fff297819 */ /* 0x000fe40000011428 */
[----:B------:R-:W1:Y:S01]  /*09a0*/  LDC.64 R124, c[0x0][0x220] ;  /* 0x00008800ff7c7b82 */ /* 0x000e620000000a00 */
[----:B------:R-:W-:Y:S02]  /*09b0*/  ISETP.NE.AND.EX P1, PT, RZ, UR9, PT, P1 ;  /* 0x00000009ff007c0c */ /* 0x000fe4000bf25310 */
[----:B------:R-:W-:-:S04]  /*09c0*/  LEA.HI R41, R41, R40, RZ, 0x3 ;  /* 0x0000002829297211 */ /* 0x000fc800078f18ff */
[----:B------:R-:W-:Y:S01]  /*09d0*/  LEA.HI.SX32 R50, R41, R24, 0x1d ;  /* 0x0000001829327211 */ /* 0x000fe200078feaff */
[----:B0-----:R-:W-:-:S06]  /*09e0*/  @P0 IMAD.WIDE R46, R56, 0x2, R46 ;  /* 0x00000002382e0825 */ /* 0x001fcc00078e022e */
[C---:B------:R-:W-:Y:S01]  /*09f0*/  @P1 LEA R44, P3, R50.reuse, UR8, 0x4 ;  /* 0x00000008322c1c11 */ /* 0x040fe2000f8620ff */
[----:B------:R-:W2:Y:S01]  /*0a00*/  @P0 LDG.E.U16 R46, desc[UR4][R46.64] ;  /* 0x000000042e2e0981 */ /* 0x000ea2000c1e1500 */
[----:B-1----:R-:W-:-:S06]  /*0a10*/  IMAD.WIDE.U32 R40, R50, 0x10, R124 ;  /* 0x0000001032287825 */ /* 0x002fcc00078e007c */
[----:B------:R-:W3:Y:S01]  /*0a20*/  LDG.E.128 R40, desc[UR4][R40.64] ;  /* 0x0000000428287981 */ /* 0x000ee2000c1e1d00 */
[----:B------:R-:W-:-:S05]  /*0a30*/  @P1 LEA.HI.X R45, R50, UR9, RZ, 0x4, P3 ;  /* 0x00000009322d1c11 */ /* 0x000fca00098f24ff */
[----:B------:R0:W4:Y:S01]  /*0a40*/  @P1 LDG.E.128 R28, desc[UR4][R44.64] ;  /* 0x000000042c1c1981 */ /* 0x000122000c1e1d00 */
[----:B------:R-:W-:Y:S02]  /*0a50*/  MOV R96, 0x3f800000 ;  /* 0x3f80000000607802 */ /* 0x000fe40000000f00 */
[----:B------:R-:W-:Y:S02]  /*0a60*/  SHF.L.U32 R48, R32, 0x10, RZ ;  /* 0x0000001020307819 */ /* 0x000fe400000006ff */
[----:B--2---:R-:W-:Y:S02]  /*0a70*/  @P0 SHF.L.U32 R96, R46, 0x10, RZ ;  /* 0x000000102e600819 */ /* 0x004fe400000006ff */
[----:B---3--:R-:W-:Y:S02]  /*0a80*/  SHF.L.U32 R49, R40, 0x10, RZ ;  /* 0x0000001028317819 */ /* 0x008fe400000006ff */
[----:B------:R-:W-:-:S03]  /*0a90*/  SHF.L.U32 R93, R41, 0x10, RZ ;  /* 0x00000010295d7819 */ /* 0x000fc600000006ff */
[----:B------:R-:W-:Y:S01]  /*0aa0*/  FMUL.FTZ R49, R49, R96 ;  /* 0x0000006031317220 */ /* 0x000fe20000410000 */
[----:B------:R-:W-:Y:S02]  /*0ab0*/  PRMT R40, R40, 0x7632, R40 ;  /* 0x0000763228287816 */ /* 0x000fe40000000028 */
[----:B------:R-:W-:Y:S01]  /*0ac0*/  PRMT R47, R41, 0x7632, R47 ;  /* 0x00007632292f7816 */ /* 0x000fe2000000002f */
[----:B------:R-:W-:Y:S01]  /*0ad0*/  FMUL.FTZ R51, R49, R48 ;  /* 0x0000003031337220 */ /* 0x000fe20000410000 */
[C---:B0-----:R-:W-:Y:S02]  /*0ae0*/  SHF.L.U32 R45, R42.reuse, 0x10, RZ ;  /* 0x000000102a2d7819 */ /* 0x041fe400000006ff */
[----:B------:R-:W-:Y:S01]  /*0af0*/  PRMT R48, R42, 0x7632, R48 ;  /* 0x000076322a307816 */ /* 0x000fe20000000030 */
[----:B------:R-:W-:Y:S01]  /*0b00*/  IMAD.U32 R46, R33, 0x10000, RZ ;  /* 0x00010000212e7824 */ /* 0x000fe200078e00ff */
[----:B------:R-:W-:Y:S01]  /*0b10*/  PRMT R42, R32, 0x7632, R42 ;  /* 0x00007632202a7816 */ /* 0x000fe2000000002a */
[----:B------:R-:W-:Y:S01]  /*0b20*/  FMUL.FTZ R93, R93, R96 ;  /* 0x000000605d5d7220 */ /* 0x000fe20000410000 */
[----:B------:R-:W-:-:S02]  /*0b30*/  SHF.L.U32 R41, R40, 0x10, RZ ;  /* 0x0000001028297819 */ /* 0x000fc400000006ff */
[----:B----4-:R-:W-:Y:S01]  /*0b40*/  @P1 SHF.L.U32 R44, R28, 0x10, RZ ;  /* 0x000000101c2c1819 */ /* 0x010fe200000006ff */
[----:B------:R-:W-:Y:S01]  /*0b50*/  FMUL.FTZ R107, R93, R46 ;  /* 0x0000002e5d6b7220 */ /* 0x000fe20000410000 */
[----:B------:R-:W-:Y:S01]  /*0b60*/  SHF.L.U32 R49, R43, 0x10, RZ ;  /* 0x000000102b317819 */ /* 0x000fe200000006ff */
[----:B------:R-:W-:Y:S01]  /*0b70*/  FMUL.FTZ R41, R41, R96 ;  /* 0x0000006029297220 */ /* 0x000fe20000410000 */
[----:B------:R-:W-:Y:S02]  /*0b80*/  PRMT R92, R43, 0x7632, R92 ;  /* 0x000076322b5c7816 */ /* 0x000fe4000000005c */
[----:B------:R-:W-:Y:S02]  /*0b90*/  SHF.L.U32 R42, R42, 0x10, RZ ;  /* 0x000000102a2a7819 */ /* 0x000fe400000006ff */
[----:B------:R-:W-:Y:S02]  /*0ba0*/  @P1 SHF.L.U32 R40, R29, 0x10, RZ ;  /* 0x000000101d281819 */ /* 0x000fe400000006ff */
[----:B------:R-:W-:Y:S01]  /*0bb0*/  PRMT R43, R33, 0x7632, R43 ;  /* 0x00007632212b7816 */ /* 0x000fe2000000002b */
[----:B------:R-:W-:Y:S01]  /*0bc0*/  @P1 FADD.FTZ R51, R51, R44 ;  /* 0x0000002c33331221 */ /* 0x000fe20000010000 */
[----:B------:R-:W-:Y:S01]  /*0bd0*/  SHF.L.U32 R47, R47, 0x10, RZ ;  /* 0x000000102f2f7819 */ /* 0x000fe200000006ff */
[----:B------:R-:W-:Y:S01]  /*0be0*/  FMUL.FTZ R105, R41, R42 ;  /* 0x0000002a29697220 */ /* 0x000fe20000410000 */
[----:B------:R-:W-:Y:S01]  /*0bf0*/  SHF.L.U32 R44, R43, 0x10, RZ ;  /* 0x000000102b2c7819 */ /* 0x000fe200000006ff */
[----:B------:R-:W-:Y:S01]  /*0c00*/  @P1 FADD.FTZ R107, R107, R40 ;  /* 0x000000286b6b1221 */ /* 0x000fe20000010000 */
[----:B------:R-:W-:-:S02]  /*0c10*/  PRMT R43, R34, 0x7632, R43 ;  /* 0x00007632222b7816 */ /* 0x000fc4000000002b */
[----:B------:R-:W-:Y:S02]  /*0c20*/  SHF.L.U32 R41, R48, 0x10, RZ ;  /* 0x0000001030297819 */ /* 0x000fe400000006ff */
[----:B------:R-:W-:Y:S01]  /*0c30*/  @P1 PRMT R40, R28, 0x7632, R40 ;  /* 0x000076321c281816 */ /* 0x000fe20000000028 */
[-C--:B------:R-:W-:Y:S01]  /*0c40*/  FMUL.FTZ R47, R47, R96.reuse ;  /* 0x000000602f2f7220 */ /* 0x080fe20000410000 */
[----:B------:R-:W-:Y:S01]  /*0c50*/  SHF.L.U32 R46, R43, 0x10, RZ ;  /* 0x000000102b2e7819 */ /* 0x000fe200000006ff */
[-C--:B------:R-:W-:Y:S01]  /*0c60*/  FMUL.FTZ R42, R45, R96.reuse ;  /* 0x000000602d2a7220 */ /* 0x080fe20000410000 */
[----:B------:R-:W-:Y:S01]  /*0c70*/  @P1 SHF.L.U32 R40, R40, 0x10, RZ ;  /* 0x0000001028281819 */ /* 0x000fe200000006ff */
[----:B------:R-:W-:Y:S01]  /*0c80*/  FMUL.FTZ R41, R41, R96 ;  /* 0x0000006029297220 */ /* 0x000fe20000410000 */
[----:B------:R-:W-:Y:S01]  /*0c90*/  FMUL.FTZ R103, R47, R44 ;  /* 0x0000002c2f677220 */ /* 0x000fe20000410000 */
[----:B------:R-:W-:Y:S01]  /*0ca0*/  SHF.L.U32 R43, R92, 0x10, RZ ;  /* 0x000000105c2b7819 */ /* 0x000fe200000006ff */
[----:B------:R-:W-:Y:S01]  /*0cb0*/  FMUL.FTZ R101, R77, R42 ;  /* 0x0000002a4d657220 */ /* 0x000fe20000410000 */
[C---:B------:R-:W-:Y:S01]  /*0cc0*/  @P1 SHF.L.U32 R44, R30.reuse, 0x10, RZ ;  /* 0x000000101e2c1819 */ /* 0x040fe200000006ff */
[----:B------:R-:W-:Y:S01]  /*0cd0*/  FMUL.FTZ R97, R41, R46 ;  /* 0x0000002e29617220 */ /* 0x000fe20000410000 */
[----:B------:R-:W-:Y:S01]  /*0ce0*/  @P1 FADD.FTZ R105, R105, R40 ;  /* 0x0000002869691221 */ /* 0x000fe20000010000 */
[----:B------:R-:W-:Y:S01]  /*0cf0*/  @P1 PRMT R42, R31, 0x7632, R42 ;  /* 0x000076321f2a1816 */ /* 0x000fe2000000002a */
[-C--:B------:R-:W-:Y:S01]  /*0d00*/  FMUL.FTZ R48, R49, R96.reuse ;  /* 0x0000006031307220 */ /* 0x080fe20000410000 */
[----:B------:R-:W-:Y:S01]  /*0d10*/  @P1 PRMT R40, R29, 0x7632, R40 ;  /* 0x000076321d281816 */ /* 0x000fe20000000028 */
[----:B------:R-:W-:Y:S01]  /*0d20*/  FMUL.FTZ R43, R43, R96 ;  /* 0x000000602b2b7220 */ /* 0x000fe20000410000 */
[----:B------:R-:W-:Y:S01]  /*0d30*/  @P1 PRMT R41, R30, 0x7632, R41 ;  /* 0x000076321e291816 */ /* 0x000fe20000000029 */
[----:B------:R-:W-:Y:S01]  /*0d40*/  @P1 FADD.FTZ R101, R101, R44 ;  /* 0x0000002c65651221 */ /* 0x000fe20000010000 */
[----:B------:R-:W-:Y:S01]  /*0d50*/  @P1 SHF.L.U32 R98, R31, 0x10, RZ ;  /* 0x000000101f621819 */ /* 0x000fe200000006ff */
[----:B------:R-:W-:Y:S01]  /*0d60*/  FMUL.FTZ R99, R35, R48 ;  /* 0x0000003023637220 */ /* 0x000fe20000410000 */
[----:B------:R-:W-:Y:S01]  /*0d70*/  @P1 SHF.L.U32 R44, R42, 0x10, RZ ;  /* 0x000000102a2c1819 */ /* 0x000fe200000006ff */
[----:B------:R-:W-:Y:S01]  /*0d80*/  FMUL.FTZ R95, R76, R43 ;  /* 0x0000002b4c5f7220 */ /* 0x000fe20000410000 */
[----:B------:R-:W-:-:S02]  /*0d90*/  @P1 SHF.L.U32 R42, R41, 0x10, RZ ;  /* 0x00000010292a1819 */ /* 0x000fc400000006ff */
[----:B------:R-:W-:Y:S02]  /*0da0*/  @P1 SHF.L.U32 R40, R40, 0x10, RZ ;  /* 0x0000001028281819 */ /* 0x000fe400000006ff */
[C---:B------:R-:W-:Y:S01]  /*0db0*/  SHF.L.U32 R48, R50.reuse, 0x4, RZ ;  /* 0x0000000432307819 */ /* 0x040fe200000006ff */
[----:B------:R-:W-:Y:S01]  /*0dc0*/  @P1 FADD.FTZ R99, R99, R98 ;  /* 0x0000006263631221 */ /* 0x000fe20000010000 */
[----:B------:R-:W-:Y:S01]  /*0dd0*/  @P1 FADD.FTZ R95, R95, R44 ;  /* 0x0000002c5f5f1221 */ /* 0x000fe20000010000 */
[----:B------:R-:W-:Y:S01]  /*0de0*/  @P1 FADD.FTZ R97, R97, R42 ;  /* 0x0000002a61611221 */ /* 0x000fe20000010000 */
[----:B------:R-:W-:Y:S01]  /*0df0*/  @P1 FADD.FTZ R103, R103, R40 ;  /* 0x0000002867671221 */ /* 0x000fe20000010000 */
[----:B------:R-:W-:Y:S02]  /*0e00*/  IADD3 R98, R50, 0x80, RZ ;  /* 0x0000008032627810 */ /* 0x000fe40007ffe0ff */
[----:B------:R-:W-:Y:S02]  /*0e10*/  SHF.R.U32.HI R49, RZ, 0x1c, R50 ;  /* 0x0000001cff317819 */ /* 0x000fe40000011632 */
[----:B------:R-:W-:Y:S01]  /*0e20*/  IADD3 R92, P3, R48, UR10, RZ ;  /* 0x0000000a305c7c10 */ /* 0x000fe2000ff7e0ff */
[----:B------:R-:W-:Y:S01]  /*0e30*/  IMAD.WIDE.U32 R44, R98, 0x10, R124 ;  /* 0x00000010622c7825 */ /* 0x000fe200078e007c */
[----:B------:R-:W-:-:S02]  /*0e40*/  F2FP.BF16.F32.PACK_AB R43, R95, R99 ;  /* 0x000000635f2b723e */ /* 0x000fc400000010ff */
[----:B------:R-:W-:Y:S02]  /*0e50*/  IADD3.X R93, R49, UR11, RZ, P3, !PT ;  /* 0x0000000b315d7c10 */ /* 0x000fe40009ffe4ff */
[----:B------:R-:W-:Y:S02]  /*0e60*/  F2FP.BF16.F32.PACK_AB R42, R97, R101 ;  /* 0x00000065612a723e */ /* 0x000fe400000010ff */
[----:B------:R-:W-:Y:S02]  /*0e70*/  F2FP.BF16.F32.PACK_AB R41, R103, R107 ;  /* 0x0000006b6729723e */ /* 0x000fe400000010ff */
[----:B------:R-:W-:Y:S02]  /*0e80*/  F2FP.BF16.F32.PACK_AB R40, R105, R51 ;  /* 0x000000336928723e */ /* 0x000fe400000010ff */
[----:B------:R-:W-:-:S03]  /*0e90*/  @P1 LEA R112, P3, R98, UR8, 0x4 ;  /* 0x0000000862701c11 */ /* 0x000fc6000f8620ff */
[----:B------:R0:W-:Y:S04]  /*0ea0*/  STG.E.128 desc[UR4][R92.64], R40 ;  /* 0x000000285c007986 */ /* 0x0001e8000c101d04 */
[----:B------:R-:W2:Y:S01]  /*0eb0*/  LDG.E.128 R44, desc[UR4][R44.64] ;  /* 0x000000042c2c7981 */ /* 0x000ea2000c1e1d00 */
[----:B------:R-:W-:-:S05]  /*0ec0*/  @P1 LEA.HI.X R113, R98, UR9, RZ, 0x4, P3 ;  /* 0x0000000962711c11 */ /* 0x000fca00098f24ff */
[----:B------:R-:W3:Y:S01]  /*0ed0*/  @P1 LDG.E.128 R28, desc[UR4][R112.64] ;  /* 0x00000004701c1981 */ /* 0x000ee2000c1e1d00 */
[C---:B------:R-:W-:Y:S02]  /*0ee0*/  SHF.L.U32 R100, R36.reuse, 0x10, RZ ;  /* 0x0000001024647819 */ /* 0x040fe400000006ff */
[----:B------:R-:W-:Y:S02]  /*0ef0*/  SHF.L.U32 R102, R37, 0x10, RZ ;  /* 0x0000001025667819 */ /* 0x000fe400000006ff */
[----:B0-----:R-:W-:-:S05]  /*0f00*/  PRMT R40, R36, 0x7632, R40 ;  /* 0x0000763224287816 */ /* 0x001fca0000000028 */
[----:B------:R-:W-:Y:S01]  /*0f10*/  IMAD.U32 R40, R40, 0x10000, RZ ;  /* 0x0001000028287824 */ /* 0x000fe200078e00ff */
[C---:B--2---:R-:W-:Y:S02]  /*0f20*/  SHF.L.U32 R109, R44.reuse, 0x10, RZ ;  /* 0x000000102c6d7819 */ /* 0x044fe400000006ff */
[----:B------:R-:W-:Y:S02]  /*0f30*/  PRMT R44, R44, 0x7632, R44 ;  /* 0x000076322c2c7816 */ /* 0x000fe4000000002c */
[----:B------:R-:W-:Y:S02]  /*0f40*/  SHF.L.U32 R111, R45, 0x10, RZ ;  /* 0x000000102d6f7819 */ /* 0x000fe400000006ff */
[----:B------:R-:W-:Y:S01]  /*0f50*/  SHF.L.U32 R41, R44, 0x10, RZ ;  /* 0x000000102c297819 */ /* 0x000fe200000006ff */
[-C--:B------:R-:W-:Y:S01]  /*0f60*/  FMUL.FTZ R109, R109, R96.reuse ;  /* 0x000000606d6d7220 */ /* 0x080fe20000410000 */
[----:B------:R-:W-:Y:S01]  /*0f70*/  SHF.L.U32 R93, R47, 0x10, RZ ;  /* 0x000000102f5d7819 */ /* 0x000fe200000006ff */
[-C--:B------:R-:W-:Y:S01]  /*0f80*/  FMUL.FTZ R111, R111, R96.reuse ;  /* 0x000000606f6f7220 */ /* 0x080fe20000410000 */
[----:B------:R-:W-:Y:S01]  /*0f90*/  SHF.L.U32 R43, R46, 0x10, RZ ;  /* 0x000000102e2b7819 */ /* 0x000fe200000006ff */
[----:B------:R-:W-:Y:S01]  /*0fa0*/  FMUL.FTZ R41, R41, R96 ;  /* 0x0000006029297220 */ /* 0x000fe20000410000 */
[----:B------:R-:W-:Y:S01]  /*0fb0*/  PRMT R47, R47, 0x7632, R47 ;  /* 0x000076322f2f7816 */ /* 0x000fe2000000002f */
[----:B------:R-:W-:Y:S01]  /*0fc0*/  FMUL.FTZ R109, R109, R100 ;  /* 0x000000646d6d7220 */ /* 0x000fe20000410000 */
[C---:B---3--:R-:W-:Y:S01]  /*0fd0*/  @P1 SHF.L.U32 R42, R28.reuse, 0x10, RZ ;  /* 0x000000101c2a1819 */ /* 0x048fe200000006ff */
[----:B------:R-:W-:Y:S01]  /*0fe0*/  FMUL.FTZ R111, R111, R102 ;  /* 0x000000666f6f7220 */ /* 0x000fe20000410000 */
[----:B------:R-:W-:Y:S01]  /*0ff0*/  @P1 SHF.L.U32 R44, R29, 0x10, RZ ;  /* 0x000000101d2c1819 */ /* 0x000fe200000006ff */
[----:B------:R-:W-:Y:S01]  /*1000*/  FMUL.FTZ R123, R41, R40 ;  /* 0x00000028297b7220 */ /* 0x000fe20000410000 */
[----:B------:R-:W-:Y:S01]  /*1010*/  SHF.L.U32 R47, R47, 0x10, RZ ;  /* 0x000000102f2f7819 */ /* 0x000fe200000006ff */
[-C--:B------:R-:W-:Y:S01]  /*1020*/  FMUL.FTZ R43, R43, R96.reuse ;  /* 0x000000602b2b7220 */ /* 0x080fe20000410000 */
[----:B------:R-:W-:Y:S01]  /*1030*/  @P1 PRMT R40, R28, 0x7632, R40 ;  /* 0x000076321c281816 */ /* 0x000fe20000000028 */
[----:B------:R-:W-:Y:S01]  /*1040*/  @P1 FADD.FTZ R109, R42, R109 ;  /* 0x0000006d2a6d1221 */ /* 0x000fe20000010000 */
[----:B------:R-:W-:Y:S01]  /*1050*/  PRMT R45, R45, 0x7632, R45 ;  /* 0x000076322d2d7816 */ /* 0x000fe2000000002d */
[-C--:B------:R-:W-:Y:S01]  /*1060*/  FMUL.FTZ R42, R93, R96.reuse ;  /* 0x000000605d2a7220 */ /* 0x080fe20000410000 */
[----:B------:R-:W-:Y:S01]  /*1070*/  PRMT R46, R46, 0x7632, R46 ;  /* 0x000076322e2e7816 */ /* 0x000fe2000000002e */
[----:B------:R-:W-:Y:S01]  /*1080*/  @P1 FADD.FTZ R111, R44, R111 ;  /* 0x0000006f2c6f1221 */ /* 0x000fe20000010000 */
[----:B------:R-:W-:Y:S01]  /*1090*/  @P1 PRMT R41, R31, 0x7632, R41 ;  /* 0x000076321f291816 */ /* 0x000fe20000000029 */
[----:B------:R-:W-:Y:S01]  /*10a0*/  FMUL.FTZ R47, R47, R96 ;  /* 0x000000602f2f7220 */ /* 0x000fe20000410000 */
[----:B------:R-:W-:Y:S01]  /*10b0*/  @P1 SHF.L.U32 R44, R30, 0x10, RZ ;  /* 0x000000101e2c1819 */ /* 0x000fe200000006ff */
[----:B------:R-:W-:Y:S01]  /*10c0*/  FMUL.FTZ R121, R38, R43 ;  /* 0x0000002b26797220 */ /* 0x000fe20000410000 */
[----:B------:R-:W-:Y:S01]  /*10d0*/  @P1 SHF.L.U32 R40, R40, 0x10, RZ ;  /* 0x0000001028281819 */ /* 0x000fe200000006ff */
[----:B------:R-:W-:Y:S01]  /*10e0*/  FMUL.FTZ R119, R91, R42 ;  /* 0x0000002a5b777220 */ /* 0x000fe20000410000 */
[----:B------:R-:W-:-:S02]  /*10f0*/  SHF.L.U32 R43, R46, 0x10, RZ ;  /* 0x000000102e2b7819 */ /* 0x000fc400000006ff */
[----:B------:R-:W-:Y:S01]  /*1100*/  SHF.L.U32 R45, R45, 0x10, RZ ;  /* 0x000000102d2d7819 */ /* 0x000fe200000006ff */
[----:B------:R-:W-:Y:S01]  /*1110*/  FMUL.FTZ R117, R74, R47 ;  /* 0x0000002f4a757220 */ /* 0x000fe20000410000 */
[----:B------:R-:W-:Y:S01]  /*1120*/  @P1 SHF.L.U32 R42, R41, 0x10, RZ ;  /* 0x00000010292a1819 */ /* 0x000fe200000006ff */
[----:B------:R-:W-:Y:S01]  /*1130*/  @P1 FADD.FTZ R121, R44, R121 ;  /* 0x000000792c791221 */ /* 0x000fe20000010000 */
[----:B------:R-:W-:Y:S01]  /*1140*/  @P1 FADD.FTZ R123, R123, R40 ;  /* 0x000000287b7b1221 */ /* 0x000fe20000010000 */
[----:B------:R-:W-:Y:S01]  /*1150*/  @P1 PRMT R41, R29, 0x7632, R41 ;  /* 0x000076321d291816 */ /* 0x000fe20000000029 */
[-C--:B------:R-:W-:Y:S01]  /*1160*/  FMUL.FTZ R44, R43, R96.reuse ;  /* 0x000000602b2c7220 */ /* 0x080fe20000410000 */
[----:B------:R-:W-:Y:S01]  /*1170*/  @P1 PRMT R46, R30, 0x7632, R46 ;  /* 0x000076321e2e1816 */ /* 0x000fe2000000002e */
[----:B------:R-:W-:Y:S01]  /*1180*/  FMUL.FTZ R40, R45, R96 ;  /* 0x000000602d287220 */ /* 0x000fe20000410000 */
[----:B------:R-:W-:Y:S01]  /*1190*/  @P1 FADD.FTZ R117, R117, R42 ;  /* 0x0000002a75751221 */ /* 0x000fe20000010000 */
[----:B------:R-:W-:Y:S01]  /*11a0*/  @P1 SHF.L.U32 R92, R31, 0x10, RZ ;  /* 0x000000101f5c1819 */ /* 0x000fe200000006ff */
[----:B------:R-:W-:Y:S01]  /*11b0*/  FMUL.FTZ R115, R75, R44 ;  /* 0x0000002c4b737220 */ /* 0x000fe20000410000 */
[----:B------:R-:W-:Y:S01]  /*11c0*/  @P1 SHF.L.U32 R42, R41, 0x10, RZ ;  /* 0x00000010292a1819 */ /* 0x000fe200000006ff */
[----:B------:R-:W-:Y:S01]  /*11d0*/  FMUL.FTZ R113, R73, R40 ;  /* 0x0000002849717220 */ /* 0x000fe20000410000 */
[----:B------:R-:W-:-:S02]  /*11e0*/  @P1 SHF.L.U32 R46, R46, 0x10, RZ ;  /* 0x000000102e2e1819 */ /* 0x000fc400000006ff */
[----:B------:R-:W-:Y:S01]  /*11f0*/  SHF.L.U32 R93, R98, 0x4, RZ ;  /* 0x00000004625d7819 */ /* 0x000fe200000006ff */
        /* <DEDUP_REMOVED lines=13> */
[----:B------:R0:W-:Y:S01]  /*12d0*/  STG.E.128 desc[UR4][R44.64], R40 ;  /* 0x000000282c007986 */ /* 0x0001e2000c101d04 */
[----:B------:R-:W-:-:S05]  /*12e0*/  @P1 LEA.HI.X R125, R100, UR9, RZ, 0x4, P3 ;  /* 0x00000009647d1c11 */ /* 0x000fca00098f24ff */
[----:B------:R-:W2:Y:S04]  /*12f0*/  @P1 LDG.E.128 R28, desc[UR4][R124.64] ;  /* 0x000000047c1c1981 */ /* 0x000ea8000c1e1d00 */
[----:B0-----:R-:W3:Y:S01]  /*1300*/  LDG.E.128 R44, desc[UR4][R46.64] ;  /* 0x000000042e2c7981 */ /* 0x001ee2000c1e1d00 */
[----:B------:R-:W-:Y:S01]  /*1310*/  UMOV UR6, 0xffffffff ;  /* 0xffffffff00067882 */ /* 0x000fe20000000000 */
[----:B---3--:R-:W-:Y:S02]  /*1320*/  SHF.L.U32 R104, R45, 0x10, RZ ;  /* 0x000000102d687819 */ /* 0x008fe400000006ff */
[----:B------:R-:W-:-:S03]  /*1330*/  SHF.L.U32 R106, R46, 0x10, RZ ;  /* 0x000000102e6a7819 */ /* 0x000fc600000006ff */
[----:B------:R-:W-:Y:S01]  /*1340*/  FMUL.FTZ R104, R104, R96 ;  /* 0x0000006068687220 */ /* 0x000fe20000410000 */
[----:B------:R-:W-:Y:S02]  /*1350*/  PRMT R108, R46, 0x7632, R108 ;  /* 0x000076322e6c7816 */ /* 0x000fe4000000006c */
[----:B--2---:R-:W-:Y:S01]  /*1360*/  @P1 SHF.L.U32 R46, R29, 0x10, RZ ;  /* 0x000000101d2e1819 */ /* 0x004fe200000006ff */
[----:B------:R-:W-:Y:S01]  /*1370*/  FMUL.FTZ R104, R11, R104 ;  /* 0x000000680b687220 */ /* 0x000fe20000410000 */
[----:B------:R-:W-:Y:S01]  /*1380*/  FMUL.FTZ R41, R106, R96 ;  /* 0x000000606a297220 */ /* 0x000fe20000410000 */
[----:B------:R-:W-:Y:S01]  /*1390*/  IMAD.U32 R125, R108, 0x10000, RZ ;  /* 0x000100006c7d7824 */ /* 0x000fe200078e00ff */
[----:B------:R-:W-:Y:S01]  /*13a0*/  @P1 SHF.L.U32 R108, R30, 0x10, RZ ;  /* 0x000000101e6c1819 */ /* 0x000fe200000006ff */
[----:B------:R-:W-:Y:S01]  /*13b0*/  @P1 FADD.FTZ R104, R46, R104 ;  /* 0x000000682e681221 */ /* 0x000fe20000010000 */
[----:B------:R-:W-:-:S04]  /*13c0*/  FMUL.FTZ R46, R10, R41 ;  /* 0x000000290a2e7220 */ /* 0x000fc80000410000 */
[----:B------:R-:W-:Y:S01]  /*13d0*/  @P1 FADD.FTZ R46, R108, R46 ;  /* 0x0000002e6c2e1221 */ /* 0x000fe20000010000 */
[----:B------:R-:W-:Y:S01]  /*13e0*/  FADD.FTZ R108, RZ, R51 ;  /* 0x00000033ff6c7221 */ /* 0x000fe20000010000 */
[----:B------:R-:W-:-:S03]  /*13f0*/  SHF.L.U32 R50, R44, 0x10, RZ ;  /* 0x000000102c327819 */ /* 0x000fc600000006ff */
[----:B------:R-:W-:Y:S01]  /*1400*/  FADD.FTZ R108, R108, R105 ;  /* 0x000000696c6c7221 */ /* 0x000fe20000010000 */
[----:B------:R-:W-:Y:S02]  /*1410*/  PRMT R98, R44, 0x7632, R98 ;  /* 0x000076322c627816 */ /* 0x000fe40000000062 */
[----:B------:R-:W-:Y:S01]  /*1420*/  PRMT R102, R45, 0x7632, R102 ;  /* 0x000076322d667816 */ /* 0x000fe20000000066 */
[----:B------:R-:W-:Y:S01]  /*1430*/  FADD.FTZ R108, R108, R107 ;  /* 0x0000006b6c6c7221 */ /* 0x000fe20000010000 */
[C---:B------:R-:W-:Y:S01]  /*1440*/  PRMT R40, R47.reuse, 0x7632, R40 ;  /* 0x000076322f287816 */ /* 0x040fe20000000028 */
[----:B------:R-:W-:Y:S01]  /*1450*/  FMUL.FTZ R43, R50, R96 ;  /* 0x00000060322b7220 */ /* 0x000fe20000410000 */
[----:B------:R-:W-:Y:S01]  /*1460*/  SHF.L.U32 R110, R47, 0x10, RZ ;  /* 0x000000102f6e7819 */ /* 0x000fe200000006ff */
[----:B------:R-:W-:Y:S01]  /*1470*/  FADD.FTZ R108, R108, R103 ;  /* 0x000000676c6c7221 */ /* 0x000fe20000010000 */
[----:B------:R-:W-:Y:S02]  /*1480*/  SHF.L.U32 R45, R98, 0x10, RZ ;  /* 0x00000010622d7819 */ /* 0x000fe400000006ff */
[----:B------:R-:W-:-:S02]  /*1490*/  SHF.L.U32 R47, R102, 0x10, RZ ;  /* 0x00000010662f7819 */ /* 0x000fc400000006ff */
[----:B------:R-:W-:Y:S01]  /*14a0*/  SHF.L.U32 R42, R40, 0x10, RZ ;  /* 0x00000010282a7819 */ /* 0x000fe200000006ff */
[----:B------:R-:W-:Y:S01]  /*14b0*/  FMUL.FTZ R50, R12, R43 ;  /* 0x0000002b0c327220 */ /* 0x000fe20000410000 */
[----:B------:R-:W-:Y:S01]  /*14c0*/  @P1 SHF.L.U32 R44, R28, 0x10, RZ ;  /* 0x000000101c2c1819 */ /* 0x000fe200000006ff */
[----:B------:R-:W-:Y:S01]  /*14d0*/  FADD.FTZ R108, R108, R101 ;  /* 0x000000656c6c7221 */ /* 0x000fe20000010000 */
[-C--:B------:R-:W-:Y:S01]  /*14e0*/  FMUL.FTZ R43, R45, R96.reuse ;  /* 0x000000602d2b7220 */ /* 0x080fe20000410000 */
[-C--:B------:R-:W-:Y:S01]  /*14f0*/  FMUL.FTZ R110, R110, R96.reuse ;  /* 0x000000606e6e7220 */ /* 0x080fe20000410000 */
[-C--:B------:R-:W-:Y:S01]  /*1500*/  FMUL.FTZ R40, R47, R96.reuse ;  /* 0x000000602f287220 */ /* 0x080fe20000410000 */
[-C--:B------:R-:W-:Y:S01]  /*1510*/  FMUL.FTZ R45, R125, R96.reuse ;  /* 0x000000607d2d7220 */ /* 0x080fe20000410000 */
[----:B------:R-:W-:Y:S01]  /*1520*/  FMUL.FTZ R96, R42, R96 ;  /* 0x000000602a607220 */ /* 0x000fe20000410000 */
[----:B------:R-:W-:Y:S01]  /*1530*/  @P1 FADD.FTZ R50, R44, R50 ;  /* 0x000000322c321221 */ /* 0x000fe20000010000 */
[----:B------:R-:W-:Y:S01]  /*1540*/  @P1 PRMT R42, R30, 0x7632, R42 ;  /* 0x000076321e2a1816 */ /* 0x000fe2000000002a */
[----:B------:R-:W-:Y:S01]  /*1550*/  FADD.FTZ R108, R108, R97 ;  /* 0x000000616c6c7221 */ /* 0x000fe20000010000 */
[----:B------:R-:W-:Y:S01]  /*1560*/  @P1 PRMT R44, R31, 0x7632, R44 ;  /* 0x000076321f2c1816 */ /* 0x000fe2000000002c */
[----:B------:R-:W-:Y:S01]  /*1570*/  FMUL.FTZ R102, R70, R45 ;  /* 0x0000002d46667220 */ /* 0x000fe20000410000 */
[----:B------:R-:W-:Y:S01]  /*1580*/  @P1 SHF.L.U32 R42, R42, 0x10, RZ ;  /* 0x000000102a2a1819 */ /* 0x000fe200000006ff */
[----:B------:R-:W-:Y:S01]  /*1590*/  FADD.FTZ R108, R108, R99 ;  /* 0x000000636c6c7221 */ /* 0x000fe20000010000 */
[----:B------:R-:W-:Y:S01]  /*15a0*/  @P1 SHF.L.U32 R44, R44, 0x10, RZ ;  /* 0x000000102c2c1819 */ /* 0x000fe200000006ff */
[----:B------:R-:W-:Y:S01]  /*15b0*/  FMUL.FTZ R125, R69, R96 ;  /* 0x00000060457d7220 */ /* 0x000fe20000410000 */
[----:B------:R-:W-:Y:S01]  /*15c0*/  @P1 SHF.L.U32 R98, R31, 0x10, RZ ;  /* 0x000000101f621819 */ /* 0x000fe200000006ff */
[----:B------:R-:W-:Y:S01]  /*15d0*/  FADD.FTZ R108, R108, R95 ;  /* 0x0000005f6c6c7221 */ /* 0x000fe20000010000 */
[----:B------:R-:W-:Y:S01]  /*15e0*/  @P1 FADD.FTZ R102, R102, R42 ;  /* 0x0000002a66661221 */ /* 0x000fe20000010000 */
[----:B------:R-:W-:Y:S01]  /*15f0*/  FMUL.FTZ R47, R9, R110 ;  /* 0x0000006e092f7220 */ /* 0x000fe20000410000 */
[----:B------:R-:W-:Y:S01]  /*1600*/  @P1 FADD.FTZ R125, R125, R44 ;  /* 0x0000002c7d7d1221 */ /* 0x000fe20000010000 */
[----:B------:R-:W-:Y:S01]  /*1610*/  @P1 PRMT R42, R28, 0x7632, R42 ;  /* 0x000076321c2a1816 */ /* 0x000fe2000000002a */
[----:B------:R-:W-:Y:S01]  /*1620*/  FADD.FTZ R108, R108, R109 ;  /* 0x0000006d6c6c7221 */ /* 0x000fe20000010000 */
[----:B------:R-:W-:Y:S01]  /*1630*/  @P1 PRMT R44, R29, 0x7632, R44 ;  /* 0x000076321d2c1816 */ /* 0x000fe2000000002c */
[----:B------:R-:W-:Y:S01]  /*1640*/  @P1 FADD.FTZ R47, R98, R47 ;  /* 0x0000002f622f1221 */ /* 0x000fe20000010000 */
[----:B------:R-:W-:Y:S01]  /*1650*/  @P1 SHF.L.U32 R45, R42, 0x10, RZ ;  /* 0x000000102a2d1819 */ /* 0x000fe200000006ff */
[----:B------:R-:W-:Y:S01]  /*1660*/  FMUL.FTZ R106, R72, R43 ;  /* 0x0000002b486a7220 */ /* 0x000fe20000410000 */
[----:B------:R-:W-:Y:S01]  /*1670*/  SHF.L.U32 R98, R100, 0x4, RZ ;  /* 0x0000000464627819 */ /* 0x000fe200000006ff */
[----:B------:R-:W-:Y:S01]  /*1680*/  FADD.FTZ R108, R108, R123 ;  /* 0x0000007b6c6c7221 */ /* 0x000fe20000010000 */
[----:B------:R-:W-:Y:S01]  /*1690*/  SHF.R.U32.HI R96, RZ, 0x1c, R100 ;  /* 0x0000001cff607819 */ /* 0x000fe20000011664 */
[----:B------:R-:W-:Y:S01]  /*16a0*/  FMUL.FTZ R100, R71, R40 ;  /* 0x0000002847647220 */ /* 0x000fe20000410000 */
[----:B------:R-:W-:Y:S01]  /*16b0*/  @P1 SHF.L.U32 R42, R44, 0x10, RZ ;  /* 0x000000102c2a1819 */ /* 0x000fe200000006ff */
[----:B------:R-:W-:Y:S01]  /*16c0*/  @P1 FADD.FTZ R106, R106, R45 ;  /* 0x0000002d6a6a1221 */ /* 0x000fe20000010000 */
[----:B------:R-:W-:Y:S01]  /*16d0*/  FADD.FTZ R108, R108, R111 ;  /* 0x0000006f6c6c7221 */ /* 0x000fe20000010000 */
[----:B------:R-:W-:-:S02]  /*16e0*/  IADD3 R44, P3, R98, UR10, RZ ;  /* 0x0000000a622c7c10 */ /* 0x000fc4000ff7e0ff */
[----:B------:R-:W-:Y:S01]  /*16f0*/  @P1 FADD.FTZ R100, R100, R42 ;  /* 0x0000002a64641221 */ /* 0x000fe20000010000 */
[----:B------:R-:W-:Y:S01]  /*1700*/  FADD.FTZ R108, R108, R113 ;  /* 0x000000716c6c7221 */ /* 0x000fe20000010000 */
[----:B------:R-:W-:Y:S02]  /*1710*/  IADD3.X R45, R96, UR11, RZ, P3, !PT ;  /* 0x0000000b602d7c10 */ /* 0x000fe40009ffe4ff */
[----:B------:R-:W-:Y:S02]  /*1720*/  F2FP.BF16.F32.PACK_AB R43, R125, R47 ;  /* 0x0000002f7d2b723e */ /* 0x000fe400000010ff */
[----:B------:R-:W-:Y:S02]  /*1730*/  F2FP.BF16.F32.PACK_AB R42, R102, R46 ;  /* 0x0000002e662a723e */ /* 0x000fe400000010ff */
[----:B------:R-:W-:Y:S02]  /*1740*/  F2FP.BF16.F32.PACK_AB R41, R100, R104 ;  /* 0x000000686429723e */ /* 0x000fe400000010ff */
[----:B------:R-:W-:Y:S01]  /*1750*/  F2FP.BF16.F32.PACK_AB R40, R106, R50 ;  /* 0x000000326a28723e */ /* 0x000fe200000010ff */
[----:B------:R-:W-:-:S04]  /*1760*/  FADD.FTZ R108, R108, R121 ;  /* 0x000000796c6c7221 */ /* 0x000fc80000010000 */
[----:B------:R0:W-:Y:S01]  /*1770*/  STG.E.128 desc[UR4][R44.64], R40 ;  /* 0x000000282c007986 */ /* 0x0001e2000c101d04 */
[----:B------:R-:W-:-:S04]  /*1780*/  FADD.FTZ R108, R108, R115 ;  /* 0x000000736c6c7221 */ /* 0x000fc80000010000 */
[----:B------:R-:W-:Y:S01]  /*1790*/  FADD.FTZ R108, R108, R119 ;  /* 0x000000776c6c7221 */ /* 0x000fe20000010000 */
[----:B0-----:R-:W0:Y:S03]  /*17a0*/  S2R R40, SR_TID.X ;  /* 0x0000000000287919 */ /* 0x001e260000002100 */
[----:B------:R-:W-:-:S04]  /*17b0*/  FADD.FTZ R41, R108, R117 ;  /* 0x000000756c297221 */ /* 0x000fc80000010000 */
[----:B------:R-:W-:-:S04]  /*17c0*/  FADD.FTZ R41, R41, R50 ;  /* 0x0000003229297221 */ /* 0x000fc80000010000 */
[----:B------:R-:W-:-:S04]  /*17d0*/  FADD.FTZ R41, R41, R106 ;  /* 0x0000006a29297221 */ /* 0x000fc80000010000 */
[----:B------:R-:W-:-:S04]  /*17e0*/  FADD.FTZ R41, R41, R104 ;  /* 0x0000006829297221 */ /* 0x000fc80000010000 */
[----:B------:R-:W-:-:S04]  /*17f0*/  FADD.FTZ R41, R41, R100 ;  /* 0x0000006429297221 */ /* 0x000fc80000010000 */
[----:B------:R-:W-:Y:S01]  /*1800*/  FADD.FTZ R41, R41, R46 ;  /* 0x0000002e29297221 */ /* 0x000fe20000010000 */
[----:B------:R-:W-:Y:S02]  /*1810*/  LOP3.LUT P1, RZ, R94, 0xff, RZ, 0xc0, !PT ;  /* 0x000000ff5eff7812 */ /* 0x000fe4000782c0ff */
[----:B0-----:R-:W-:Y:S01]  /*1820*/  SHF.R.U32.HI R42, RZ, 0x5, R40 ;  /* 0x00000005ff2a7819 */ /* 0x001fe20000011628 */
[----:B------:R-:W-:-:S03]  /*1830*/  FADD.FTZ R40, R41, R102 ;  /* 0x0000006629287221 */ /* 0x000fc60000010000 */
[----:B------:R-:W-:Y:S01]  /*1840*/  LOP3.LUT R42, R42, 0x7fffffc, RZ, 0xc0, !PT ;  /* 0x07fffffc2a2a7812 */ /* 0x000fe200078ec0ff */
[----:B------:R-:W-:-:S03]  /*1850*/  FADD.FTZ R40, R40, R47 ;  /* 0x0000002f28287221 */ /* 0x000fc60000010000 */
[----:B------:R-:W-:Y:S01]  /*1860*/  SEL R42, R55, R42, !P1 ;  /* 0x0000002a372a7207 */ /* 0x000fe20004800000 */
[----:B------:R-:W-:Y:S01]  /*1870*/  FADD.FTZ R41, R40, R125 ;  /* 0x0000007d28297221 */ /* 0x000fe20000010000 */
        /* <DEDUP_REMOVED lines=14> */
[----:B------:R-:W-:Y:S02]  /*1960*/  FADD.FTZ R44, -R40, R107 ;  /* 0x0000006b282c7221 */ /* 0x000fe40000010100 */
[----:B------:R-:W-:-:S04]  /*1970*/  FFMA.FTZ R41, R41, R41, RZ ;  /* 0x0000002929297223 */ /* 0x000fc800000100ff */
[----:B------:R-:W-:-:S04]  /*1980*/  FFMA.FTZ R41, R108, R108, R41 ;  /* 0x0000006c6c297223 */ /* 0x000fc80000010029 */
        /* <DEDUP_REMOVED lines=52> */
.L_x_426:
[C---:B------:R-:W-:Y:S01]  /*1cd0*/  ISETP.NE.AND P3, PT, R54.reuse, RZ, PT ;  /* 0x000000ff3600720c */ /* 0x040fe20003f65270 */
[----:B-1----:R-:W-:Y:S01]  /*1ce0*/  FADD.FTZ R41, R45, R108 ;  /* 0x0000006c2d297221 */ /* 0x002fe20000010000 */
[----:B------:R-:W-:Y:S01]  /*1cf0*/  ISETP.GT.U32.AND P4, PT, R54, 0x3, PT ;  /* 0x000000033600780c */ /* 0x000fe20003f84070 */
[----:B------:R-:W-:Y:S05]  /*1d00*/  WARPSYNC.ALL ;  /* 0x0000000000007948 */ /* 0x000fea0003800000 */
[----:B------:R-:W-:Y:S02]  /*1d10*/  MOV R108, RZ ;  /* 0x000000ff006c7202 */ /* 0x000fe40000000f00 */
[----:B------:R-:W-:-:S03]  /*1d20*/  IADD3 R98, P5, R98, UR14, RZ ;  /* 0x0000000e62627c10 */ /* 0x000fc6000ffbe0ff */
[----:B------:R-:W1:Y:S01]  /*1d30*/  @!P3 S2R R44, SR_CgaCtaId ;  /* 0x00000000002cb919 */ /* 0x000e620000008800 */
[----:B------:R-:W-:Y:S02]  /*1d40*/  @!P3 MOV R43, 0x400 ;  /* 0x00000400002bb802 */ /* 0x000fe40000000f00 */
[----:B------:R-:W-:Y:S01]  /*1d50*/  @!P4 MOV R108, 0x300 ;  /* 0x00000300006cc802 */ /* 0x000fe20000000f00 */
[----:B------:R-:W0:Y:S03]  /*1d60*/  @!P4 S2R R94, SR_CgaCtaId ;  /* 0x00000000005ec919 */ /* 0x000e260000008800 */
[----:B------:R-:W-:Y:S02]  /*1d70*/  I2FP.F32.S32 R114, R108 ;  /* 0x0000006c00727245 */ /* 0x000fe40000201400 */
[----:B-1----:R-:W-:Y:S02]  /*1d80*/  @!P3 LEA R44, R44, R43, 0x18 ;  /* 0x0000002b2c2cb211 */ /* 0x002fe400078ec0ff */
[----:B------:R-:W-:-:S02]  /*1d90*/  @!P3 IADD3 R43, R79, R42, RZ ;  /* 0x0000002a4f2bb210 */ /* 0x000fc40007ffe0ff */
[----:B------:R-:W-:Y:S02]  /*1da0*/  @!P4 IADD3 R42, R54, R42, RZ ;  /* 0x0000002a362ac210 */ /* 0x000fe40007ffe0ff */
[----:B------:R-:W-:Y:S02]  /*1db0*/  @!P3 LEA R44, R43, R44, 0x3 ;  /* 0x0000002c2b2cb211 */ /* 0x000fe400078e18ff */
[----:B------:R-:W-:-:S03]  /*1dc0*/  @!P4 MOV R43, 0x400 ;  /* 0x00000400002bc802 */ /* 0x000fc60000000f00 */
[----:B------:R-:W-:Y:S01]  /*1dd0*/  @!P3 STS.64 [R44], R40 ;  /* 0x000000282c00b388 */ /* 0x000fe20000000a00 */
[----:B0-----:R-:W-:Y:S01]  /*1de0*/  @!P4 LEA R45, R94, R43, 0x18 ;  /* 0x0000002b5e2dc211 */ /* 0x001fe200078ec0ff */
[----:B------:R-:W-:Y:S03]  /*1df0*/  BAR.SYNC.DEFER_BLOCKING 0x0 ;  /* 0x0000000000007b1d */ /* 0x000fe60000010000 */
[----:B------:R-:W-:Y:S02]  /*1e00*/  @!P4 LEA R110, R42, R45, 0x3 ;  /* 0x0000002d2a6ec211 */ /* 0x000fe400078e18ff */
[----:B------:R-:W-:Y:S02]  /*1e10*/  CS2R R42, SRZ ;  /* 0x00000000002a7805 */ /* 0x000fe4000001ff00 */
[----:B------:R-:W-:Y:S01]  /*1e20*/  LOP3.LUT P3, RZ, R79, 0x1f, R26, 0xf8, !PT ;  /* 0x0000001f4fff7812 */ /* 0x000fe2000786f81a */
[----:B------:R-:W0:Y:S04]  /*1e30*/  SHFL.DOWN PT, R45, R108, 0x2, 0x1f ;  /* 0x08401f006c2d7f89 */ /* 0x000e2800000e0000 */
[----:B------:R-:W1:Y:S01]  /*1e40*/  @!P4 LDS.64 R42, [R110] ;  /* 0x000000006e2ac984 */ /* 0x000e620000000a00 */
[----:B0-----:R-:W-:-:S02]  /*1e50*/  IADD3 R41, R45, R108, RZ ;  /* 0x0000006c2d297210 */ /* 0x001fc40007ffe0ff */
[----:B------:R-:W-:Y:S02]  /*1e60*/  I2FP.F32.S32 R45, R45 ;  /* 0x0000002d002d7245 */ /* 0x000fe40000201400 */
[----:B------:R-:W-:Y:S01]  /*1e70*/  I2FP.F32.S32 R40, R41 ;  /* 0x0000002900287245 */ /* 0x000fe20000201400 */
[----:B------:R-:W-:Y:S03]  /*1e80*/  SHFL.DOWN PT, R108, R41, 0x1, 0x1f ;  /* 0x08201f00296c7f89 */ /* 0x000fe600000e0000 */
[----:B------:R-:W0:Y:S01]  /*1e90*/  MUFU.RCP R44, R40 ;  /* 0x00000028002c7308 */ /* 0x000e220000001000 */
[----:B-1----:R-:W1:Y:S04]  /*1ea0*/  SHFL.DOWN PT, R112, R42, 0x2, 0x1f ;  /* 0x08401f002a707f89 */ /* 0x002e6800000e0000 */
[----:B------:R-:W2:Y:S01]  /*1eb0*/  SHFL.DOWN PT, R94, R43, 0x2, 0x1f ;  /* 0x08401f002b5e7f89 */ /* 0x000ea200000e0000 */
[C---:B-1----:R-:W-:Y:S01]  /*1ec0*/  FMUL.FTZ R110, R112.reuse, R45 ;  /* 0x0000002d706e7220 */ /* 0x042fe20000410000 */
[----:B------:R-:W-:-:S03]  /*1ed0*/  FADD.FTZ R112, -R112, R42 ;  /* 0x0000002a70707221 */ /* 0x000fc60000010100 */
[----:B------:R-:W-:Y:S01]  /*1ee0*/  FFMA.FTZ R110, R114, R42, R110 ;  /* 0x0000002a726e7223 */ /* 0x000fe2000001006e */
[----:B------:R-:W-:Y:S01]  /*1ef0*/  FMUL.FTZ R112, R112, R112 ;  /* 0x0000007070707220 */ /* 0x000fe20000410000 */
[----:B--2---:R-:W-:Y:S01]  /*1f00*/  FADD.FTZ R43, R94, R43 ;  /* 0x0000002b5e2b7221 */ /* 0x004fe20000010000 */
[----:B------:R-:W-:Y:S01]  /*1f10*/  IADD3 R94, R41, R108, RZ ;  /* 0x0000006c295e7210 */ /* 0x000fe20007ffe0ff */
[----:B0-----:R-:W-:Y:S01]  /*1f20*/  FMUL.FTZ R42, R44, R110 ;  /* 0x0000006e2c2a7220 */ /* 0x001fe20000410000 */
[----:B------:R-:W-:Y:S01]  /*1f30*/  FMUL.FTZ R112, R112, R114 ;  /* 0x0000007270707220 */ /* 0x000fe20000410000 */
[----:B------:R-:W-:Y:S02]  /*1f40*/  I2FP.F32.S32 R108, R108 ;  /* 0x0000006c006c7245 */ /* 0x000fe40000201400 */
[----:B------:R-:W-:Y:S01]  /*1f50*/  I2FP.F32.S32 R94, R94 ;  /* 0x0000005e005e7245 */ /* 0x000fe20000201400 */
[----:B------:R-:W-:Y:S02]  /*1f60*/  FMUL.FTZ R112, R112, R45 ;  /* 0x0000002d70707220 */ /* 0x000fe40000410000 */
[----:B------:R-:W0:Y:S02]  /*1f70*/  SHFL.DOWN PT, R45, R42, 0x1, 0x1f ;  /* 0x08201f002a2d7f89 */ /* 0x000e2400000e0000 */
[----:B------:R-:W-:Y:S01]  /*1f80*/  FFMA.FTZ R44, R44, R112, R43 ;  /* 0x000000702c2c7223 */ /* 0x000fe2000001002b */
[----:B------:R-:W1:Y:S04]  /*1f90*/  MUFU.RCP R94, R94 ;  /* 0x0000005e005e7308 */ /* 0x000e680000001000 */
[----:B------:R-:W2:Y:S01]  /*1fa0*/  SHFL.DOWN PT, R43, R44, 0x1, 0x1f ;  /* 0x08201f002c2b7f89 */ /* 0x000ea200000e0000 */
[----:B0-----:R-:W-:Y:S01]  /*1fb0*/  FADD.FTZ R41, R42, -R45 ;  /* 0x8000002d2a297221 */ /* 0x001fe20000010000 */
[----:B------:R-:W-:-:S03]  /*1fc0*/  FMUL.FTZ R45, R45, R108 ;  /* 0x0000006c2d2d7220 */ /* 0x000fc60000410000 */
[----:B------:R-:W-:Y:S01]  /*1fd0*/  FMUL.FTZ R41, R41, R41 ;  /* 0x0000002929297220 */ /* 0x000fe20000410000 */
[----:B------:R-:W-:Y:S01]  /*1fe0*/  FFMA.FTZ R45, R40, R42, R45 ;  /* 0x0000002a282d7223 */ /* 0x000fe2000001002d */
[----:B--2---:R-:W-:Y:S02]  /*1ff0*/  FADD.FTZ R43, R44, R43 ;  /* 0x0000002b2c2b7221 */ /* 0x004fe40000010000 */
[----:B------:R-:W-:Y:S01]  /*2000*/  FMUL.FTZ R41, R40, R41 ;  /* 0x0000002928297220 */ /* 0x000fe20000410000 */
[----:B-1----:R-:W-:Y:S01]  /*2010*/  FMUL.FTZ R45, R94, R45 ;  /* 0x0000002d5e2d7220 */ /* 0x002fe20000410000 */
[----:B------:R-:W0:Y:S02]  /*2020*/  LDC R44, c[0x0][0x2d8] ;  /* 0x0000b600ff2c7b82 */ /* 0x000e240000000800 */
[----:B------:R-:W-:-:S03]  /*2030*/  FMUL.FTZ R41, R41, R108 ;  /* 0x0000006c29297220 */ /* 0x000fc60000410000 */
[----:B------:R-:W1:Y:S01]  /*2040*/  SHFL.IDX PT, R45, R45, RZ, 0x1f ;  /* 0x00001fff2d2d7589 */ /* 0x000e6200000e0000 */
[----:B------:R-:W-:Y:S02]  /*2050*/  FFMA.FTZ R94, R94, R41, R43 ;  /* 0x000000295e5e7223 */ /* 0x000fe4000001002b */
[----:B------:R-:W2:Y:S04]  /*2060*/  @!P3 LDC.64 R40, c[0x0][0x250] ;  /* 0x00009400ff28bb82 */ /* 0x000ea80000000a00 */
[----:B------:R-:W0:Y:S01]  /*2070*/  SHFL.IDX PT, R94, R94, RZ, 0x1f ;  /* 0x00001fff5e5e7589 */ /* 0x000e2200000e0000 */
[----:B--2---:R-:W-:-:S04]  /*2080*/  @!P3 IMAD.WIDE R42, R56, 0x4, R40 ;  /* 0x00000004382ab825 */ /* 0x004fc800078e0228 */
[C---:B-1----:R-:W-:Y:S01]  /*2090*/  FMUL.FTZ R40, R45.reuse, R45 ;  /* 0x0000002d2d287220 */ /* 0x042fe20000410000 */
[----:B------:R1:W-:Y:S04]  /*20a0*/  @!P3 STG.E desc[UR4][R42.64], R45 ;  /* 0x0000002d2a00b986 */ /* 0x0003e8000c101904 */
[----:B------:R-:W-:Y:S01]  /*20b0*/  FSEL R41, R40, RZ, P2 ;  /* 0x000000ff28297208 */ /* 0x000fe20001000000 */
[----:B0-----:R-:W-:Y:S01]  /*20c0*/  FFMA.FTZ R40, R94, UR12, R44 ;  /* 0x0000000c5e287c23 */ /* 0x001fe2000801002c */
[----:B------:R-:W-:-:S03]  /*20d0*/  FSEL R44, R45, RZ, !P2 ;  /* 0x000000ff2d2c7208 */ /* 0x000fc60005000000 */
[----:B------:R-:W-:Y:S02]  /*20e0*/  FADD.FTZ R108, R40, R41 ;  /* 0x00000029286c7221 */ /* 0x000fe40000010000 */
[----:B------:R-:W0:Y:S01]  /*20f0*/  @!P3 LDC.64 R40, c[0x0][0x258] ;  /* 0x00009600ff28bb82 */ /* 0x000e220000000a00 */
[C---:B------:R-:W-:Y:S01]  /*2100*/  FADD.FTZ R51, -R44.reuse, R51 ;  /* 0x000000332c337221 */ /* 0x040fe20000010100 */
[C---:B------:R-:W-:Y:S01]  /*2110*/  FADD.FTZ R105, -R44.reuse, R105 ;  /* 0x000000692c697221 */ /* 0x040fe20000010100 */
[C---:B------:R-:W-:Y:S01]  /*2120*/  FADD.FTZ R95, -R44.reuse, R95 ;  /* 0x0000005f2c5f7221 */ /* 0x040fe20000010100 */
[----:B-1----:R-:W1:Y:S01]  /*2130*/  MUFU.RSQ R42, R108 ;  /* 0x0000006c002a7308 */ /* 0x002e620000001400 */
        /* <DEDUP_REMOVED lines=16> */
[C---:B-1----:R-:W-:Y:S01]  /*2240*/  FMUL.FTZ R51, R42.reuse, R51 ;  /* 0x000000332a337220 */ /* 0x042fe20000410000 */
[C---:B------:R-:W-:Y:S01]  /*2250*/  FMUL.FTZ R105, R42.reuse, R105 ;  /* 0x000000692a697220 */ /* 0x040fe20000410000 */
[C---:B------:R-:W-:Y:S01]  /*2260*/  FMUL.FTZ R50, R42.reuse, R95 ;  /* 0x0000005f2a327220 */ /* 0x040fe20000410000 */
[C---:B------:R-:W-:Y:S01]  /*2270*/  FMUL.FTZ R101, R42.reuse, R101 ;  /* 0x000000652a657220 */ /* 0x040fe20000410000 */
[----:B------:R-:W-:Y:S01]  /*2280*/  FMUL.FTZ R97, R42, R97 ;  /* 0x000000612a617220 */ /* 0x000fe20000410000 */
[C---:B------:R-:W-:Y:S01]  /*2290*/  FADD.FTZ R43, -R44.reuse, R106 ;  /* 0x0000006a2c2b7221 */ /* 0x040fe20000010100 */
[C---:B------:R-:W-:Y:S01]  /*22a0*/  FADD.FTZ R104, -R44.reuse, R104 ;  /* 0x000000682c687221 */ /* 0x040fe20000010100 */
[C---:B------:R-:W-:Y:S01]  /*22b0*/  FADD.FTZ R46, -R44.reuse, R46 ;  /* 0x0000002e2c2e7221 */ /* 0x040fe20000010100 */
[C---:B------:R-:W-:Y:S01]  /*22c0*/  FADD.FTZ R102, -R44.reuse, R102 ;  /* 0x000000662c667221 */ /* 0x040fe20000010100 */
[----:B------:R-:W-:Y:S01]  /*22d0*/  FADD.FTZ R125, -R44, R125 ;  /* 0x0000007d2c7d7221 */ /* 0x000fe20000010100 */
[----:B0-----:R-:W-:-:S04]  /*22e0*/  @!P3 IMAD.WIDE R40, R56, 0x4, R40 ;  /* 0x000000043828b825 */ /* 0x001fc800078e0228 */
[----:B------:R-:W-:Y:S01]  /*22f0*/  FMUL.FTZ R44, R42, R99 ;  /* 0x000000632a2c7220 */ /* 0x000fe20000410000 */
[----:B------:R-:W-:Y:S01]  /*2300*/  FFMA.FTZ R51, R8, R51, R25 ;  /* 0x0000003308337223 */ /* 0x000fe20000010019 */
[----:B------:R-:W-:Y:S01]  /*2310*/  FFMA.FTZ R108, R68, R105, R89 ;  /* 0x00000069446c7223 */ /* 0x000fe20000010059 */
[----:B------:R-:W-:Y:S01]  /*2320*/  FFMA.FTZ R110, R50, R65, R88 ;  /* 0x00000041326e7223 */ /* 0x000fe20000010058 */
[----:B------:R-:W-:Y:S01]  /*2330*/  FMUL.FTZ R99, R42, R100 ;  /* 0x000000642a637220 */ /* 0x000fe20000410000 */
        /* <DEDUP_REMOVED lines=12> */
[----:B------:R0:W-:Y:S01]  /*2400*/  @!P3 STG.E desc[UR4][R40.64], R42 ;  /* 0x0000002a2800b986 */ /* 0x0001e2000c101904 */
        /* <DEDUP_REMOVED lines=11> */
[----:B0-----:R-:W-:Y:S01]  /*24c0*/  F2FP.BF16.F32.PACK_AB R40, R108, R51 ;  /* 0x000000336c28723e */ /* 0x001fe200000010ff */
[----:B------:R-:W-:Y:S01]  /*24d0*/  FFMA.FTZ R51, R100, R58, R13 ;  /* 0x0000003a64337223 */ /* 0x000fe2000001000d */
[----:B------:R-:W-:Y:S01]  /*24e0*/  F2FP.BF16.F32.PACK_AB R42, R50, R101 ;  /* 0x00000065322a723e */ /* 0x000fe200000010ff */
[----:B------:R-:W-:Y:S01]  /*24f0*/  FFMA.FTZ R106, R117, R61, R84 ;  /* 0x0000003d756a7223 */ /* 0x000fe20000010054 */
[----:B------:R-:W-:Y:S01]  /*2500*/  FFMA.FTZ R45, R3, R111, R18 ;  /* 0x0000006f032d7223 */ /* 0x000fe20000010012 */
[----:B------:R-:W-:Y:S01]  /*2510*/  FFMA.FTZ R50, R63, R113, R86 ;  /* 0x000000713f327223 */ /* 0x000fe20000010056 */
        /* <DEDUP_REMOVED lines=13> */
[----:B------:R-:W-:Y:S01]  /*25f0*/  IADD3 R100, P3, R48, UR14, RZ ;  /* 0x0000000e30647c10 */ /* 0x000fe2000ff7e0ff */
[----:B------:R-:W-:Y:S01]  /*2600*/  FFMA.FTZ R99, R59, R99, R82 ;  /* 0x000000633b637223 */ /* 0x000fe20000010052 */
[----:B------:R-:W-:Y:S01]  /*2610*/  IADD3 R102, P4, R93, UR14, RZ ;  /* 0x0000000e5d667c10 */ /* 0x000fe2000ff9e0ff */
[----:B------:R-:W-:Y:S01]  /*2620*/  FFMA.FTZ R48, R27, R94, R16 ;  /* 0x0000005e1b307223 */ /* 0x000fe20000010010 */
[----:B------:R-:W-:Y:S01]  /*2630*/  FFMA.FTZ R95, R60, R95, R81 ;  /* 0x0000005f3c5f7223 */ /* 0x000fe20000010051 */
[----:B------:R-:W-:-:S02]  /*2640*/  F2FP.BF16.F32.PACK_AB R43, R110, R43 ;  /* 0x0000002b6e2b723e */ /* 0x000fc400000010ff */
[----:B------:R-:W-:Y:S02]  /*2650*/  IADD3.X R101, R49, UR15, RZ, P3, !PT ;  /* 0x0000000f31657c10 */ /* 0x000fe40009ffe4ff */
[----:B------:R-:W-:Y:S02]  /*2660*/  F2FP.BF16.F32.PACK_AB R46, R106, R121 ;  /* 0x000000796a2e723e */ /* 0x000fe400000010ff */
[----:B------:R-:W-:Y:S01]  /*2670*/  F2FP.BF16.F32.PACK_AB R44, R123, R44 ;  /* 0x0000002c7b2c723e */ /* 0x000fe200000010ff */
[----:B------:R0:W-:Y:S01]  /*2680*/  STG.E.128 desc[UR4][R100.64], R40 ;  /* 0x0000002864007986 */ /* 0x0001e2000c101d04 */
[----:B------:R-:W-:Y:S02]  /*2690*/  F2FP.BF16.F32.PACK_AB R49, R99, R104 ;  /* 0x000000686331723e */ /* 0x000fe400000010ff */
[----:B------:R-:W-:Y:S02]  /*26a0*/  IADD3.X R103, R92, UR15, RZ, P4, !PT ;  /* 0x0000000f5c677c10 */ /* 0x000fe4000a7fe4ff */
[----:B------:R-:W-:-:S02]  /*26b0*/  F2FP.BF16.F32.PACK_AB R48, R95, R48 ;  /* 0x000000305f30723e */ /* 0x000fc400000010ff */
[----:B------:R-:W-:Y:S01]  /*26c0*/  IADD3.X R99, R96, UR15, RZ, P5, !PT ;  /* 0x0000000f60637c10 */ /* 0x000fe2000affe4ff */
[----:B------:R0:W-:Y:S01]  /*26d0*/  STG.E.128 desc[UR4][R102.64], R44 ;  /* 0x0000002c66007986 */ /* 0x0001e2000c101d04 */
[----:B------:R-:W-:Y:S02]  /*26e0*/  IADD3 R56, R56, UR16, RZ ;  /* 0x0000001038387c10 */ /* 0x000fe4000fffe0ff */
[----:B------:R-:W-:Y:S01]  /*26f0*/  SEL R94, RZ, 0x1, P1 ;  /* 0x00000001ff5e7807 */ /* 0x000fe20000800000 */
[----:B------:R0:W-:Y:S01]  /*2700*/  STG.E.128 desc[UR4][R98.64], R48 ;  /* 0x0000003062007986 */ /* 0x0001e2000c101d04 */
[----:B------:R-:W-:-:S13]  /*2710*/  ISETP.GE.AND P3, PT, R56, UR17, PT ;  /* 0x0000001138007c0c */ /* 0x000fda000bf66270 */
[----:B------:R-:W-:Y:S05]  /*2720*/  @!P3 BRA `(.L_x_415) ;  /* 0xffffffe0008cb947 */ /* 0x000fea000383ffff */
[----:B------:R-:W-:Y:S05]  /*2730*/  EXIT ;  /* 0x000000000000794d */ /* 0x000fea0003800000 */
.L_x_414:
[----:B------:R-:W-:Y:S01]  /*2740*/  HFMA2.MMA R114, -RZ, RZ, 0, 5.9604644775390625e-08 ;  /* 0x00000001ff727435 */ /* 0x000fe200000001ff */
[----:B------:R-:W-:Y:S02]  /*2750*/  MOV R112, R41 ;  /* 0x0000002900707202 */ /* 0x000fe40000000f00 */
[----:B------:R-:W-:Y:S02]  /*2760*/  MOV R116, 0x1f ;  /* 0x0000001f00747802 */ /* 0x000fe40000000f00 */
[----:B------:R-:W-:-:S07]  /*2770*/  MOV R110, 0xffffffff ;  /* 0xffffffff006e7802 */ /* 0x000fce0000000f00 */
[----:B------:R-:W-:Y:S05]  /*2780*/  WARPSYNC.COLLECTIVE R110, `(.L_x_416) ;  /* 0x000000006e087348 */ /* 0x000fea0003c00000 */
[----:B------:R0:W1:Y:S02]  /*2790*/  SHFL.BFLY P3, R108, R112, R114, R116 ;  /* 0x0c000072706c7389 */ /* 0x0000640000060074 */
[----:B01----:R-:W-:Y:S01]  /*27a0*/  ENDCOLLECTIVE ;  /* 0x000000000000791b */ /* 0x003fe20003800000 */
.L_x_416:
[----:B------:R-:W-:Y:S01]  /*27b0*/  IMAD.MOV.U32 R114, RZ, RZ, 0x2 ;  /* 0x00000002ff727424 */ /* 0x000fe200078e00ff */
[----:B------:R-:W-:-:S05]  /*27c0*/  MOV R40, R108 ;  /* 0x0000006c00287202 */ /* 0x000fca0000000f00 */
[----:B------:R-:W-:-:S05]  /*27d0*/  FADD.FTZ R43, R41, R40 ;  /* 0x00000028292b7221 */ /* 0x000fca0000010000 */
[----:B------:R-:W-:-:S07]  /*27e0*/  MOV R112, R43 ;  /* 0x0000002b00707202 */ /* 0x000fce0000000f00 */
[----:B------:R-:W-:Y:S05]  /*27f0*/  WARPSYNC.COLLECTIVE R110, `(.L_x_417) ;  /* 0x000000006e087348 */ /* 0x000fea0003c00000 */
[----:B------:R0:W1:Y:S02]  /*2800*/  SHFL.BFLY P3, R108, R112, R114, R116 ;  /* 0x0c000072706c7389 */ /* 0x0000640000060074 */
[----:B01----:R-:W-:Y:S01]  /*2810*/  ENDCOLLECTIVE ;  /* 0x000000000000791b */ /* 0x003fe20003800000 */
.L_x_417:
[----:B------:R-:W-:Y:S01]  /*2820*/  HFMA2.MMA R114, -RZ, RZ, 0, 2.384185791015625e-07 ;  /* 0x00000004ff727435 */ /* 0x000fe200000001ff */
[----:B------:R-:W-:-:S05]  /*2830*/  MOV R40, R108 ;  /* 0x0000006c00287202 */ /* 0x000fca0000000f00 */
[----:B------:R-:W-:-:S05]  /*2840*/  FADD.FTZ R44, R43, R40 ;  /* 0x000000282b2c7221 */ /* 0x000fca0000010000 */
[----:B------:R-:W-:-:S07]  /*2850*/  MOV R112, R44 ;  /* 0x0000002c00707202 */ /* 0x000fce0000000f00 */
[----:B------:R-:W-:Y:S05]  /*2860*/  WARPSYNC.COLLECTIVE R110, `(.L_x_418) ;  /* 0x000000006e087348 */ /* 0x000fea0003c00000 */
[----:B------:R0:W1:Y:S02]  /*2870*/  SHFL.BFLY P3, R108, R112, R114, R116 ;  /* 0x0c000072706c7389 */ /* 0x0000640000060074 */
[----:B01----:R-:W-:Y:S01]  /*2880*/  ENDCOLLECTIVE ;  /* 0x000000000000791b */ /* 0x003fe20003800000 */
.L_x_418:
[----:B------:R-:W-:Y:S01]  /*2890*/  HFMA2.MMA R114, -RZ, RZ, 0, 4.76837158203125e-07 ;  /* 0x00000008ff727435 */ /* 0x000fe200000001ff */
[----:B------:R-:W-:-:S05]  /*28a0*/  MOV R45, R108 ;  /* 0x0000006c002d7202 */ /* 0x000fca0000000f00 */
[----:B------:R-:W-:-:S05]  /*28b0*/  FADD.FTZ R45, R44, R45 ;  /* 0x0000002d2c2d7221 */ /* 0x000fca0000010000 */
[----:B------:R-:W-:-:S07]  /*28c0*/  MOV R112, R45 ;  /* 0x0000002d00707202 */ /* 0x000fce0000000f00 */
[----:B------:R-:W-:Y:S05]  /*28d0*/  WARPSYNC.COLLECTIVE R110, `(.L_x_419) ;  /* 0x000000006e087348 */ /* 0x000fea0003c00000 */
[----:B------:R0:W1:Y:S02]  /*28e0*/  SHFL.BFLY P3, R108, R112, R114, R116 ;  /* 0x0c000072706c7389 */ /* 0x0000640000060074 */
[----:B01----:R-:W-:Y:S01]  /*28f0*/  ENDCOLLECTIVE ;  /* 0x000000000000791b */ /* 0x003fe20003800000 */
.L_x_419:
[----:B------:R-:W-:Y:S01]  /*2900*/  HFMA2.MMA R114, -RZ, RZ, 0, 9.5367431640625e-07 ;  /* 0x00000010ff727435 */ /* 0x000fe200000001ff */
[----:B------:R-:W-:-:S05]  /*2910*/  MOV R40, R108 ;  /* 0x0000006c00287202 */ /* 0x000fca0000000f00 */
[----:B------:R-:W-:-:S05]  /*2920*/  FADD.FTZ R94, R45, R40 ;  /* 0x000000282d5e7221 */ /* 0x000fca0000010000 */
[----:B------:R-:W-:-:S07]  /*2930*/  MOV R112, R94 ;  /* 0x0000005e00707202 */ /* 0x000fce0000000f00 */
[----:B------:R-:W-:Y:S05]  /*2940*/  WARPSYNC.COLLECTIVE R110, `(.L_x_420) ;  /* 0x000000006e087348 */ /* 0x000fea0003c00000 */
[----:B------:R0:W1:Y:S02]  /*2950*/  SHFL.BFLY P3, R108, R112, R114, R116 ;  /* 0x0c000072706c7389 */ /* 0x0000640000060074 */
[----:B01----:R-:W-:Y:S01]  /*2960*/  ENDCOLLECTIVE ;  /* 0x000000000000791b */ /* 0x003fe20003800000 */
.L_x_420:
[----:B------:R-:W-:Y:S01]  /*2970*/  HFMA2.MMA R114, -RZ, RZ, 0, 5.9604644775390625e-08 ;  /* 0x00000001ff727435 */ /* 0x000fe200000001ff */
[----:B------:R-:W-:-:S05]  /*2980*/  MOV R40, R108 ;  /* 0x0000006c00287202 */ /* 0x000fca0000000f00 */
        /* <DEDUP_REMOVED lines=54> */
.L_x_421:
[----:B------:R-:W-:Y:S01]  /*2cf0*/  HFMA2.MMA R114, -RZ, RZ, 0, 1.1920928955078125e-07 ;  /* 0x00000002ff727435 */ /* 0x000fe200000001ff */
[----:B------:R-:W-:-:S05]  /*2d00*/  MOV R44, R108 ;  /* 0x0000006c002c7202 */ /* 0x000fca0000000f00 */
[----:B------:R-:W-:-:S05]  /*2d10*/  FADD.FTZ R44, R41, R44 ;  /* 0x0000002c292c7221 */ /* 0x000fca0000010000 */
[----:B------:R-:W-:-:S07]  /*2d20*/  MOV R112, R44 ;  /* 0x0000002c00707202 */ /* 0x000fce0000000f00 */
[----:B------:R-:W-:Y:S05]  /*2d30*/  WARPSYNC.COLLECTIVE R110, `(.L_x_422) ;  /* 0x000000006e087348 */ /* 0x000fea0003c00000 */
[----:B------:R0:W1:Y:S02]  /*2d40*/  SHFL.BFLY P3, R108, R112, R114, R116 ;  /* 0x0c000072706c7389 */ /* 0x0000640000060074 */
[----:B01----:R-:W-:Y:S01]  /*2d50*/  ENDCOLLECTIVE ;  /* 0x000000000000791b */ /* 0x003fe20003800000 */
.L_x_422:
[----:B------:R-:W-:Y:S01]  /*2d60*/  HFMA2.MMA R114, -RZ, RZ, 0, 2.384185791015625e-07 ;  /* 0x00000004ff727435 */ /* 0x000fe200000001ff */
[----:B------:R-:W-:-:S05]  /*2d70*/  MOV R43, R108 ;  /* 0x0000006c002b7202 */ /* 0x000fca0000000f00 */
[----:B------:R-:W-:-:S05]  /*2d80*/  FADD.FTZ R43, R44, R43 ;  /* 0x0000002b2c2b7221 */ /* 0x000fca0000010000 */
[----:B------:R-:W-:-:S07]  /*2d90*/  MOV R112, R43 ;  /* 0x0000002b00707202 */ /* 0x000fce0000000f00 */
[----:B------:R-:W-:Y:S05]  /*2da0*/  WARPSYNC.COLLECTIVE R110, `(.L_x_423) ;  /* 0x000000006e087348 */ /* 0x000fea0003c00000 */
[----:B------:R0:W1:Y:S02]  /*2db0*/  SHFL.BFLY P3, R108, R112, R114, R116 ;  /* 0x0c000072706c7389 */ /* 0x0000640000060074 */
[----:B01----:R-:W-:Y:S01]  /*2dc0*/  ENDCOLLECTIVE ;  /* 0x000000000000791b */ /* 0x003fe20003800000 */
.L_x_423:
[----:B------:R-:W-:Y:S01]  /*2dd0*/  HFMA2.MMA R114, -RZ, RZ, 0, 4.76837158203125e-07 ;  /* 0x00000008ff727435 */ /* 0x000fe200000001ff */
[----:B------:R-:W-:-:S05]  /*2de0*/  MOV R94, R108 ;  /* 0x0000006c005e7202 */ /* 0x000fca0000000f00 */
[----:B------:R-:W-:-:S05]  /*2df0*/  FADD.FTZ R94, R43, R94 ;  /* 0x0000005e2b5e7221 */ /* 0x000fca0000010000 */
[----:B------:R-:W-:-:S07]  /*2e00*/  MOV R112, R94 ;  /* 0x0000005e00707202 */ /* 0x000fce0000000f00 */
[----:B------:R-:W-:Y:S05]  /*2e10*/  WARPSYNC.COLLECTIVE R110, `(.L_x_424) ;  /* 0x000000006e087348 */ /* 0x000fea0003c00000 */
[----:B------:R0:W1:Y:S02]  /*2e20*/  SHFL.BFLY P3, R108, R112, R114, R116 ;  /* 0x0c000072706c7389 */ /* 0x0000640000060074 */
[----:B01----:R-:W-:Y:S01]  /*2e30*/  ENDCOLLECTIVE ;  /* 0x000000000000791b */ /* 0x003fe20003800000 */
.L_x_424:
[----:B------:R-:W-:Y:S01]  /*2e40*/  HFMA2.MMA R114, -RZ, RZ, 0, 9.5367431640625e-07 ;  /* 0x00000010ff727435 */ /* 0x000fe200000001ff */
[----:B------:R-:W-:-:S05]  /*2e50*/  MOV R45, R108 ;  /* 0x0000006c002d7202 */ /* 0x000fca0000000f00 */
[----:B------:R-:W-:-:S05]  /*2e60*/  FADD.FTZ R45, R94, R45 ;  /* 0x0000002d5e2d7221 */ /* 0x000fca0000010000 */
[----:B------:R-:W-:-:S07]  /*2e70*/  MOV R112, R45 ;  /* 0x0000002d00707202 */ /* 0x000fce0000000f00 */
[----:B------:R-:W-:Y:S05]  /*2e80*/  WARPSYNC.COLLECTIVE R110, `(.L_x_425) ;  /* 0x000000006e087348 */ /* 0x000fea0003c00000 */
[----:B------:R0:W1:Y:S02]  /*2e90*/  SHFL.BFLY P3, R108, R112, R114, R116 ;  /* 0x0c000072706c7389 */ /* 0x0000640000060074 */
[----:B01----:R-:W-:Y:S01]  /*2ea0*/  ENDCOLLECTIVE ;  /* 0x000000000000791b */ /* 0x003fe20003800000 */
.L_x_425:
[----:B------:R-:W-:Y:S05]  /*2eb0*/  BRA `(.L_x_426) ;  /* 0xffffffec00847947 */ /* 0x000fea000383ffff */
.L_x_427:
        /* <DEDUP_REMOVED lines=12> */
.L_x_23213:


//--------------------- .text._ZN10layer_norm13ln_fwd_kernelINS_13Kernel_traitsI13__nv_bfloat16S2_S2_S2_fjLj3072ELj1ELj1ELj4ELj16ENS_18Kernel_traits_baseILj3072ES2_S2_S2_S2_fjLj128EEEEELb0ELb1ELb1ELb0EEEvNS_9FwdParamsE --------------------------
	.section	.text._ZN10layer_norm13ln_fwd_kernelINS_13Kernel_traitsI13__nv_bfloat16S2_S2_S2_fjLj3072ELj1ELj1ELj4ELj16ENS_18Kernel_traits_baseILj3072ES2_S2_S2_S2_fjLj128EEEEELb0ELb1ELb1ELb0EEEvNS_9FwdParamsE,"ax",@progbits
	.align	128
        .global         _ZN10layer_norm13ln_fwd_kernelINS_13Kernel_traitsI13__nv_bfloat16S2_S2_S2_fjLj3072ELj1ELj1ELj4ELj16ENS_18Kernel_traits_baseILj3072ES2_S2_S2_S2_fjLj128EEEEELb0ELb1ELb1ELb0EEEvNS_9FwdParamsE
        .type           _ZN10layer_norm13ln_fwd_kernelINS_13Kernel_traitsI13__nv_bfloat16S2_S2_S2_fjLj3072ELj1ELj1ELj4ELj16ENS_18Kernel_traits_baseILj3072ES2_S2_S2_S2_fjLj128EEEEELb0ELb1ELb1ELb0EEEvNS_9FwdParamsE,@function
        .size           _ZN10layer_norm13ln_fwd_kernelINS_13Kernel_traitsI13__nv_bfloat16S2_S2_S2_fjLj3072ELj1ELj1ELj4ELj16ENS_18Kernel_traits_baseILj3072ES2_S2_S2_S2_fjLj128EEEEELb0ELb1ELb1ELb0EEEvNS_9FwdParamsE,(.L_x_23214 - _ZN10layer_norm13ln_fwd_kernelINS_13Kernel_traitsI13__nv_bfloat16S2_S2_S2_fjLj3072ELj1ELj1ELj4ELj16ENS_18Kernel_traits_baseILj3072ES2_S2_S2_S2_fjLj128EEEEELb0ELb1ELb1ELb0EEEvNS_9FwdParamsE)
        .other          _ZN10layer_norm13ln_fwd_kernelINS_13Kernel_traitsI13__nv_bfloat16S2_S2_S2_fjLj3072ELj1ELj1ELj4ELj16ENS_18Kernel_traits_baseILj3072ES2_S2_S2_S2_fjLj128EEEEELb0ELb1ELb1ELb0EEEvNS_9FwdParamsE,@"STO_CUDA_ENTRY STV_DEFAULT"
_ZN10layer_norm13ln_fwd_kernelINS_13Kernel_traitsI13__nv_bfloat16S2_S2_S2_fjLj3072ELj1ELj1ELj4ELj16ENS_18Kernel_traits_baseILj3072ES2_S2_S2_S2_fjLj128EEEEELb0ELb1ELb1ELb0EEEvNS_9FwdParamsE:
.text._ZN10layer_norm13ln_fwd_kernelINS_13Kernel_traitsI13__nv_bfloat16S2_S2_S2_fjLj3072ELj1ELj1ELj4ELj16ENS_18Kernel_traits_baseILj3072ES2_S2_S2_S2_fjLj128EEEEELb0ELb1ELb1ELb0EEEvNS_9FwdParamsE:
        /* <DEDUP_REMOVED lines=39> */
.L_x_429:
[----:B------:R-:W-:Y:S05]  /*0270*/  BSYNC B0 ;  /* 0x0000000000007941 */ /* 0x000fea0003800000 */
.L_x_428:
        /* <DEDUP_REMOVED lines=26> */
.L_x_431:
[----:B------:R-:W-:Y:S05]  /*0420*/  BSYNC B0 ;  /* 0x0000000000007941 */ /* 0x000fea0003800000 */
.L_x_430:
        /* <DEDUP_REMOVED lines=25> */
.L_x_433:
[----:B------:R-:W-:Y:S05]  /*05c0*/  BSYNC B0 ;  /* 0x0000000000007941 */ /* 0x000fea0003800000 */
.L_x_432:
[----:B------:R-:W0:Y:S02]  /*05d0*/  S2UR UR6, SR_CTAID.X ;  /* 0x00000000000679c3 */ /* 0x000e240000002500 */
[----:B0-----:R-:W-:Y:S01]  /*05e0*/  LEA.HI R114, R27, UR6, RZ, 0x19 ;  /* 0x000000061b727c11 */ /* 0x001fe2000f8fc8ff */
[----:B------:R-:W-:-:S03]  /*05f0*/  ULDC UR6, c[0x0][0x214] ;  /* 0x0000850000067ab9 */ /* 0x000fc60000000800 */
[----:B------:R-:W-:-:S13]  /*0600*/  ISETP.GE.AND P0, PT, R114, UR6, PT ;  /* 0x0000000672007c0c */ /* 0x000fda000bf06270 */
[----:B------:R-:W-:Y:S05]  /*0610*/  @P0 EXIT ;  /* 0x000000000000094d */ /* 0x000fea0003800000 */
[----:B------:R-:W-:Y:S01]  /*0620*/  SHF.L.U32 R24, R16, 0x10, RZ ;  /* 0x0000001010187819 */ /* 0x000fe200000006ff */
[----:B------:R-:W-:Y:S01]  /*0630*/  IMAD.U32 R23, R17, 0x10000, RZ ;  /* 0x0001000011177824 */ /* 0x000fe200078e00ff */
[----:B------:R-:W-:Y:S01]  /*0640*/  SHF.L.U32 R16, R8, 0x10, RZ ;  /* 0x0000001008107819 */ /* 0x000fe200000006ff */
[----:B-----5:R-:W-:Y:S01]  /*0650*/  IMAD.U32 R49, R29, 0x10000, RZ ;  /* 0x000100001d317824 */ /* 0x020fe200078e00ff */
[----:B------:R-:W-:Y:S01]  /*0660*/  SHF.L.U32 R22, R18, 0x10, RZ ;  /* 0x0000001012167819 */ /* 0x000fe200000006ff */
[----:B------:R-:W-:Y:S01]  /*0670*/  IMAD.U32 R3, R41, 0x10000, RZ ;  /* 0x0001000029037824 */ /* 0x000fe200078e00ff */
[----:B------:R-:W-:Y:S01]  /*0680*/  SHF.L.U32 R8, R44, 0x10, RZ ;  /* 0x000000102c087819 */ /* 0x000fe200000006ff */
[----:B------:R-:W-:Y:S01]  /*0690*/  IMAD.U32 R41, R37, 0x10000, RZ ;  /* 0x0001000025297824 */ /* 0x000fe200078e00ff */
[----:B------:R-:W-:Y:S01]  /*06a0*/  SHF.L.U32 R18, R14, 0x10, RZ ;  /* 0x000000100e127819 */ /* 0x000fe200000006ff */
[----:B------:R-:W-:Y:S01]  /*06b0*/  ULDC.U8 UR6, c[0x0][0x2a0] ;  /* 0x0000a80000067ab9 */ /* 0x000fe20000000000 */
[----:B------:R-:W-:Y:S01]  /*06c0*/  SHF.L.U32 R17, R15, 0x10, RZ ;  /* 0x000000100f117819 */ /* 0x000fe200000006ff */
[----:B------:R-:W-:Y:S01]  /*06d0*/  IMAD.U32 R15, R9, 0x10000, RZ ;  /* 0x00010000090f7824 */ /* 0x000fe200078e00ff */
[----:B------:R-:W-:Y:S01]  /*06e0*/  PRMT R68, R32, 0x7632, R68 ;  /* 0x0000763220447816 */ /* 0x000fe20000000044 */
[----:B------:R-:W-:Y:S01]  /*06f0*/  IMAD.U32 R96, R96, 0x10000, RZ ;  /* 0x0001000060607824 */ /* 0x000fe200078e00ff */
[----:B------:R-:W-:Y:S01]  /*0700*/  SHF.L.U32 R44, R32, 0x10, RZ ;  /* 0x00000010202c7819 */ /* 0x000fe200000006ff */
[----:B------:R-:W-:Y:S01]  /*0710*/  IMAD.U32 R91, R91, 0x10000, RZ ;  /* 0x000100005b5b7824 */ /* 0x000fe200078e00ff */
[----:B------:R-:W-:Y:S01]  /*0720*/  SHF.L.U32 R14, R10, 0x10, RZ ;  /* 0x000000100a0e7819 */ /* 0x000fe200000006ff */
[----:B------:R-:W-:Y:S01]  /*0730*/  IMAD.U32 R86, R86, 0x10000, RZ ;  /* 0x0001000056567824 */ /* 0x000fe200078e00ff */
[----:B------:R-:W-:Y:S01]  /*0740*/  SHF.R.S32.HI R32, RZ, 0x3, R48 ;  /* 0x00000003ff207819 */ /* 0x000fe20000011430 */
[----:B------:R-:W-:Y:S01]  /*0750*/  IMAD.U32 R81, R81, 0x10000, RZ ;  /* 0x0001000051517824 */ /* 0x000fe200078e00ff */
[----:B------:R-:W-:Y:S01]  /*0760*/  SHF.L.U32 R10, R6, 0x10, RZ ;  /* 0x00000010060a7819 */ /* 0x000fe200000006ff */
[----:B------:R-:W-:Y:S01]  /*0770*/  IMAD.U32 R76, R76, 0x10000, RZ ;  /* 0x000100004c4c7824 */ /* 0x000fe200078e00ff */
[----:B------:R-:W-:Y:S01]  /*0780*/  SHF.L.U32 R9, R7, 0x10, RZ ;  /* 0x0000001007097819 */ /* 0x000fe200000006ff */
[----:B------:R-:W-:Y:S01]  /*0790*/  IMAD.U32 R7, R45, 0x10000, RZ ;  /* 0x000100002d077824 */ /* 0x000fe200078e00ff */
[----:B------:R-:W-:Y:S01]  /*07a0*/  SHF.L.U32 R6, R46, 0x10, RZ ;  /* 0x000000102e067819 */ /* 0x000fe200000006ff */
[C---:B------:R-:W-:Y:S01]  /*07b0*/  IMAD.U32 R45, R33.reuse, 0x10000, RZ ;  /* 0x00010000212d7824 */ /* 0x040fe200078e00ff */
[----:B------:R-:W-:Y:S01]  /*07c0*/  PRMT R67, R33, 0x7632, R67 ;  /* 0x0000763221437816 */ /* 0x000fe20000000043 */
[----:B------:R-:W-:Y:S01]  /*07d0*/  IMAD.MOV.U32 R118, RZ, RZ, 0x1 ;  /* 0x00000001ff767424 */ /* 0x000fe200078e00ff */
[----:B------:R-:W-:Y:S01]  /*07e0*/  PRMT R66, R34, 0x7632, R66 ;  /* 0x0000763222427816 */ /* 0x000fe20000000042 */
[----:B------:R-:W-:Y:S01]  /*07f0*/  IMAD.U32 R68, R68, 0x10000, RZ ;  /* 0x0001000044447824 */ /* 0x000fe200078e00ff */
[----:B------:R-:W-:Y:S01]  /*0800*/  SHF.L.U32 R46, R34, 0x10, RZ ;  /* 0x00000010222e7819 */ /* 0x000fe200000006ff */
[----:B------:R-:W-:Y:S01]  /*0810*/  UISETP.NE.AND UP0, UPT, UR6, URZ, UPT ;  /* 0x0000003f0600728c */ /* 0x000fe2000bf05270 */
[----:B------:R-:W-:Y:S01]  /*0820*/  LOP3.LUT R34, R27, 0x60, RZ, 0xc0, !PT ;  /* 0x000000601b227812 */ /* 0x000fe200078ec0ff */
[----:B------:R-:W-:Y:S01]  /*0830*/  ULDC UR8, c[0x0][0x29c] ;  /* 0x0000a70000087ab9 */ /* 0x000fe20000000800 */
[----:B------:R-:W-:Y:S01]  /*0840*/  LOP3.LUT R33, R32, 0x7f, RZ, 0xc0, !PT ;  /* 0x0000007f20217812 */ /* 0x000fe200078ec0ff */
[----:B------:R-:W-:Y:S01]  /*0850*/  ULDC UR9, c[0x0][0x290] ;  /* 0x0000a40000097ab9 */ /* 0x000fe20000000800 */
[----:B------:R-:W-:Y:S01]  /*0860*/  SHF.R.U32.HI R32, RZ, 0x2, R32 ;  /* 0x00000002ff207819 */ /* 0x000fe20000011620 */
[----:B------:R-:W-:Y:S01]  /*0870*/  ULDC.64 UR6, c[0x0][0x230] ;  /* 0x00008c0000067ab9 */ /* 0x000fe20000000a00 */
[----:B------:R-:W-:Y:S01]  /*0880*/  VIADDMNMX R34, R33, -R34, RZ, !PT ;  /* 0x8000002221227246 */ /* 0x000fe200078001ff */
[----:B------:R-:W-:Y:S01]  /*0890*/  ULDC.64 UR10, c[0x0][0x210] ;  /* 0x00008400000a7ab9 */ /* 0x000fe20000000a00 */
[----:B------:R-:W-:-:S02]  /*08a0*/  PRMT R63, R29, 0x7632, R63 ;  /* 0x000076321d3f7816 */ /* 0x000fc4000000003f */
[----:B------:R-:W-:Y:S02]  /*08b0*/  LOP3.LUT R29, R32, 0x3fffffe0, RZ, 0xc0, !PT ;  /* 0x3fffffe0201d7812 */ /* 0x000fe400078ec0ff */
[----:B------:R-:W-:Y:S01]  /*08c0*/  VIMNMX R34, R34, 0x20, PT ;  /* 0x0000002022227848 */ /* 0x000fe20003fe0100 */
[----:B------:R-:W-:Y:S01]  /*08d0*/  IMAD.U32 R63, R63, 0x10000, RZ ;  /* 0x000100003f3f7824 */ /* 0x000fe200078e00ff */
[----:B------:R-:W-:Y:S02]  /*08e0*/  SHF.L.U32 R20, R12, 0x10, RZ ;  /* 0x000000100c147819 */ /* 0x000fe400000006ff */
[----:B------:R-:W-:Y:S02]  /*08f0*/  IADD3 R34, R34, R29, RZ ;  /* 0x0000001d22227210 */ /* 0x000fe40007ffe0ff */
[----:B------:R-:W-:Y:S02]  /*0900*/  SHF.L.U32 R12, R4, 0x10, RZ ;  /* 0x00000010040c7819 */ /* 0x000fe400000006ff */
[----:B------:R-:W-:-:S02]  /*0910*/  SHF.L.U32 R4, R40, 0x10, RZ ;  /* 0x0000001028047819 */ /* 0x000fc400000006ff */
[C---:B------:R-:W-:Y:S02]  /*0920*/  PRMT R72, R36.reuse, 0x7632, R72 ;  /* 0x0000763224487816 */ /* 0x040fe40000000048 */
[----:B------:R-:W-:Y:S02]  /*0930*/  SHF.L.U32 R40, R36, 0x10, RZ ;  /* 0x0000001024287819 */ /* 0x000fe400000006ff */
[----:B------:R-:W-:Y:S02]  /*0940*/  SHF.L.U32 R36, R27, 0x5, RZ ;  /* 0x000000051b247819 */ /* 0x000fe400000006ff */
[----:B------:R-:W-:Y:S02]  /*0950*/  SHF.L.U32 R34, R34, 0x3, RZ ;  /* 0x0000000322227819 */ /* 0x000fe400000006ff */
[----:B------:R-:W-:Y:S02]  /*0960*/  LOP3.LUT R36, R36, 0x3e0, RZ, 0xc0, !PT ;  /* 0x000003e024247812 */ /* 0x000fe400078ec0ff */
[----:B------:R-:W-:-:S02]  /*0970*/  I2FP.F32.U32 R34, R34 ;  /* 0x0000002200227245 */ /* 0x000fc40000201000 */
[----:B------:R-:W-:Y:S02]  /*0980*/  VIADDMNMX R36, R33, -R36, RZ, !PT ;  /* 0x8000002421247246 */ /* 0x000fe400078001ff */
[----:B------:R0:W1:Y:S01]  /*0990*/  MUFU.RCP R113, R34 ;  /* 0x0000002200717308 */ /* 0x0000620000001000 */
[----:B------:R-:W-:Y:S01]  /*09a0*/  SHF.L.U32 R21, R19, 0x10, RZ ;  /* 0x0000001013157819 */ /* 0x000fe200000006ff */
[----:B------:R-:W-:Y:S01]  /*09b0*/  IMAD.U32 R19, R13, 0x10000, RZ ;  /* 0x000100000d137824 */ /* 0x000fe200078e00ff */
[----:B------:R-:W-:Y:S02]  /*09c0*/  VIMNMX R36, R36, 0x20, PT ;  /* 0x0000002024247848 */ /* 0x000fe40003fe0100 */
[----:B------:R-:W-:Y:S02]  /*09d0*/  PRMT R71, R37, 0x7632, R71 ;  /* 0x0000763225477816 */ /* 0x000fe40000000047 */
[----:B------:R-:W-:Y:S02]  /*09e0*/  PRMT R70, R38, 0x7632, R70 ;  /* 0x0000763226467816 */ /* 0x000fe40000000046 */
[----:B------:R-:W-:-:S02]  /*09f0*/  PRMT R69, R39, 0x7632, R69 ;  /* 0x0000763227457816 */ /* 0x000fc40000000045 */
[----:B------:R-:W-:Y:S02]  /*0a00*/  PRMT R65, R35, 0x7632, R65 ;  /* 0x0000763223417816 */ /* 0x000fe40000000041 */
[----:B------:R-:W-:Y:S02]  /*0a10*/  PRMT R64, R28, 0x7632, R64 ;  /* 0x000076321c407816 */ /* 0x000fe40000000040 */
[----:B------:R-:W-:Y:S02]  /*0a20*/  PRMT R62, R30, 0x7632, R62 ;  /* 0x000076321e3e7816 */ /* 0x000fe4000000003e */
[----:B------:R-:W-:Y:S02]  /*0a30*/  PRMT R61, R31, 0x7632, R61 ;  /* 0x000076321f3d7816 */ /* 0x000fe4000000003d */
[----:B------:R-:W-:Y:S02]  /*0a40*/  IADD3 R36, R29, R36, RZ ;  /* 0x000000241d247210 */ /* 0x000fe40007ffe0ff */
        /* <DEDUP_REMOVED lines=41> */
.L_x_519:
[----:B012---:R-:W0:Y:S08]  /*0ce0*/  LDC.64 R36, c[0x0][0x280] ;  /* 0x0000a000ff247b82 */ /* 0x007e300000000a00 */
[----:B------:R-:W1:Y:S01]  /*0cf0*/  LDC R115, c[0x0][0x218] ;  /* 0x00008600ff737b82 */ /* 0x000e620000000800 */
[----:B0-----:R-:W-:-:S05]  /*0d00*/  IMAD.WIDE R36, R114, 0x4, R36 ;  /* 0x0000000472247825 */ /* 0x001fca00078e0224 */
[----:B------:R0:W2:Y:S02]  /*0d10*/  LDG.E R119, desc[UR4][R36.64] ;  /* 0x0000000424777981 */ /* 0x0000a4000c1e1900 */
[----:B0-----:R-:W0:Y:S02]  /*0d20*/  LDC.64 R36, c[0x0][0x288] ;  /* 0x0000a200ff247b82 */ /* 0x001e240000000a00 */
[----:B0-----:R-:W-:-:S05]  /*0d30*/  IMAD.WIDE R36, R114, 0x4, R36 ;  /* 0x0000000472247825 */ /* 0x001fca00078e0224 */
[----:B------:R0:W5:Y:S01]  /*0d40*/  LDG.E R116, desc[UR4][R36.64] ;  /* 0x0000000424747981 */ /* 0x000162000c1e1900 */
[----:B-1----:R-:W-:Y:S01]  /*0d50*/  IMAD R38, R114, R115, RZ ;  /* 0x0000007372267224 */ /* 0x002fe200078e02ff */
[----:B------:R-:W-:Y:S01]  /*0d60*/  BSSY B0, `(.L_x_434) ;  /* 0x000008b000007945 */ /* 0x000fe20003800000 */
[----:B------:R-:W-:-:S03]  /*0d70*/  IMAD.MOV.U32 R121, RZ, RZ, RZ ;  /* 0x000000ffff797224 */ /* 0x000fc600078e00ff */
[----:B------:R-:W-:-:S04]  /*0d80*/  SHF.R.S32.HI R39, RZ, 0x1f, R38 ;  /* 0x0000001fff277819 */ /* 0x000fc80000011426 */
[----:B------:R-:W-:Y:S02]  /*0d90*/  LEA.HI R39, R39, R38, RZ, 0x3 ;  /* 0x0000002627277211 */ /* 0x000fe400078f18ff */
[----:B--2---:R-:W-:-:S13]  /*0da0*/  ISETP.GE.AND P1, PT, R119, 0x1, PT ;  /* 0x000000017700780c */ /* 0x004fda0003f26270 */
[----:B------:R-:W-:-:S05]  /*0db0*/  @P1 IADD3 R120, R119, -0x1, RZ ;  /* 0xffffffff77781810 */ /* 0x000fca0007ffe0ff */
[----:B------:R-:W-:-:S05]  /*0dc0*/  @P1 IMAD R120, R120, R115, RZ ;  /* 0x0000007378781224 */ /* 0x000fca00078e02ff */
[----:B------:R-:W-:-:S04]  /*0dd0*/  @P1 SHF.R.S32.HI R117, RZ, 0x1f, R120 ;  /* 0x0000001fff751819 */ /* 0x000fc80000011478 */
[----:B------:R-:W-:Y:S02]  /*0de0*/  @P1 LEA.HI R117, R117, R120, RZ, 0x3 ;  /* 0x0000007875751211 */ /* 0x000fe400078f18ff */
[-C--:B------:R-:W-:Y:S02]  /*0df0*/  LEA.HI.SX32 R120, R39, R26.reuse, 0x1d ;  /* 0x0000001a27787211 */ /* 0x080fe400078feaff */
[----:B------:R-:W-:Y:S02]  /*0e00*/  @P1 LEA.HI.SX32 R121, R117, R26, 0x1d ;  /* 0x0000001a75791211 */ /* 0x000fe400078feaff */
[----:B------:R-:W-:Y:S01]  /*0e10*/  SHF.R.S32.HI R117, RZ, 0x1f, R114 ;  /* 0x0000001fff757819 */ /* 0x000fe20000011472 */
        /* <DEDUP_REMOVED lines=16> */
.L_x_437:
[----:B-----5:R-:W-:Y:S02]  /*0f20*/  SHF.L.U32 R36, R28, 0x10, RZ ;  /* 0x000000101c247819 */ /* 0x020fe400000006ff */
[----:B------:R-:W-:-:S03]  /*0f30*/  @P0 SHF.L.U32 R39, R32, 0x10, RZ ;  /* 0x0000001020270819 */ /* 0x000fc600000006ff */
[----:B------:R-:W-:-:S04]  /*0f40*/  FMUL.FTZ R37, R36, UR8 ;  /* 0x0000000824257c20 */ /* 0x000fc80008410000 */
[----:B------:R-:W-:-:S04]  /*0f50*/  FMUL.FTZ R60, R24, R37 ;  /* 0x00000025183c7220 */ /* 0x000fc80000410000 */
[----:B------:R-:W-:-:S07]  /*0f60*/  @P0 FADD.FTZ R60, R39, R60 ;  /* 0x0000003c273c0221 */ /* 0x000fce0000010000 */
.L_x_438:
[----:B------:R-:W-:Y:S05]  /*0f70*/  BSYNC B1 ;  /* 0x0000000000017941 */ /* 0x000fea0003800000 */
.L_x_436:
[----:B------:R-:W-:Y:S04]  /*0f80*/  BSSY B1, `(.L_x_439) ;  /* 0x000000e000017945 */ /* 0x000fe80003800000 */
[----:B------:R-:W-:Y:S05]  /*0f90*/  @P2 BRA `(.L_x_440) ;  /* 0x0000000000142947 */ /* 0x000fea0003800000 */
[----:B------:R-:W-:Y:S01]  /*0fa0*/  IMAD.MOV.U32 R59, RZ, RZ, RZ ;  /* 0x000000ffff3b7224 */ /* 0x000fe200078e00ff */
[----:B------:R-:W-:Y:S06]  /*0fb0*/  @!P0 BRA `(.L_x_441) ;  /* 0x0000000000288947 */ /* 0x000fec0003800000 */
[----:B-----5:R-:W-:-:S04]  /*0fc0*/  PRMT R59, R32, 0x7632, R59 ;  /* 0x00007632203b7816 */ /* 0x020fc8000000003b */
[----:B------:R-:W-:Y:S01]  /*0fd0*/  SHF.L.U32 R59, R59, 0x10, RZ ;  /* 0x000000103b3b7819 */ /* 0x000fe200000006ff */
[----:B------:R-:W-:Y:S06]  /*0fe0*/  BRA `(.L_x_441) ;  /* 0x00000000001c7947 */ /* 0x000fec0003800000 */
.L_x_440:
[----:B-----5:R-:W-:Y:S02]  /*0ff0*/  PRMT R36, R28, 0x7632, R36 ;  /* 0x000076321c247816 */ /* 0x020fe40000000024 */
[----:B------:R-:W-:Y:S02]  /*1000*/  @P0 PRMT R37, R32, 0x7632, R37 ;  /* 0x0000763220250816 */ /* 0x000fe40000000025 */
[----:B------:R-:W-:-:S05]  /*1010*/  SHF.L.U32 R36, R36, 0x10, RZ ;  /* 0x0000001024247819 */ /* 0x000fca00000006ff */
[----:B------:R-:W-:Y:S01]  /*1020*/  FMUL.FTZ R59, R36, UR8 ;  /* 0x00000008243b7c20 */ /* 0x000fe20008410000 */
[----:B------:R-:W-:-:S03]  /*1030*/  @P0 SHF.L.U32 R36, R37, 0x10, RZ ;  /* 0x0000001025240819 */ /* 0x000fc600000006ff */
[----:B------:R-:W-:-:S04]  /*1040*/  FMUL.FTZ R59, R96, R59 ;  /* 0x0000003b603b7220 */ /* 0x000fc80000410000 */
[----:B------:R-:W-:-:S07]  /*1050*/  @P0 FADD.FTZ R59, R36, R59 ;  /* 0x0000003b243b0221 */ /* 0x000fce0000010000 */
.L_x_441:
[----:B------:R-:W-:Y:S05]  /*1060*/  BSYNC B1 ;  /* 0x0000000000017941 */ /* 0x000fea0003800000 */
.L_x_439:
[----:B------:R-:W-:Y:S04]  /*1070*/  BSSY B1, `(.L_x_442) ;  /* 0x000000b000017945 */ /* 0x000fe80003800000 */
[----:B------:R-:W-:Y:S05]  /*1080*/  @P2 BRA `(.L_x_443) ;  /* 0x0000000000102947 */ /* 0x000fea0003800000 */
[----:B------:R-:W-:Y:S01]  /*1090*/  MOV R58, RZ ;  /* 0x000000ff003a7202 */ /* 0x000fe20000000f00 */
[----:B------:R-:W-:Y:S06]  /*10a0*/  @!P0 BRA `(.L_x_444) ;  /* 0x00000000001c8947 */ /* 0x000fec0003800000 */
[----:B-----5:R-:W-:Y:S01]  /*10b0*/  IMAD.U32 R58, R33, 0x10000, RZ ;  /* 0x00010000213a7824 */ /* 0x020fe200078e00ff */
[----:B------:R-:W-:Y:S06]  /*10c0*/  BRA `(.L_x_444) ;  /* 0x0000000000147947 */ /* 0x000fec0003800000 */
.L_x_443:
[----:B-----5:R-:W-:Y:S02]  /*10d0*/  SHF.L.U32 R36, R29, 0x10, RZ ;  /* 0x000000101d247819 */ /* 0x020fe400000006ff */
[----:B------:R-:W-:-:S03]  /*10e0*/  @P0 SHF.L.U32 R37, R33, 0x10, RZ ;  /* 0x0000001021250819 */ /* 0x000fc600000006ff */
[----:B------:R-:W-:-:S04]  /*10f0*/  FMUL.FTZ R36, R36, UR8 ;  /* 0x0000000824247c20 */ /* 0x000fc80008410000 */
[----:B------:R-:W-:-:S04]  /*1100*/  FMUL.FTZ R58, R23, R36 ;  /* 0x00000024173a7220 */ /* 0x000fc80000410000 */
[----:B------:R-:W-:-:S07]  /*1110*/  @P0 FADD.FTZ R58, R37, R58 ;  /* 0x0000003a253a0221 */ /* 0x000fce0000010000 */
.L_x_444:
[----:B------:R-:W-:Y:S05]  /*1120*/  BSYNC B1 ;  /* 0x0000000000017941 */ /* 0x000fea0003800000 */
.L_x_442:
[----:B------:R-:W-:Y:S04]  /*1130*/  BSSY B1, `(.L_x_445) ;  /* 0x000000e000017945 */ /* 0x000fe80003800000 */
[----:B------:R-:W-:Y:S05]  /*1140*/  @P2 BRA `(.L_x_446) ;  /* 0x0000000000142947 */ /* 0x000fea0003800000 */
[----:B------:R-:W-:Y:S01]  /*1150*/  HFMA2.MMA R57, -RZ, RZ, 0, 0 ;  /* 0x00000000ff397435 */ /* 0x000fe200000001ff */
[----:B------:R-:W-:Y:S10]  /*1160*/  @!P0 BRA `(.L_x_447) ;  /* 0x0000000000288947 */ /* 0x000ff40003800000 */
[----:B-----5:R-:W-:-:S04]  /*1170*/  PRMT R57, R33, 0x7632, R57 ;  /* 0x0000763221397816 */ /* 0x020fc80000000039 */
[----:B------:R-:W-:Y:S01]  /*1180*/  SHF.L.U32 R57, R57, 0x10, RZ ;  /* 0x0000001039397819 */ /* 0x000fe200000006ff */
[----:B------:R-:W-:Y:S06]  /*1190*/  BRA `(.L_x_447) ;  /* 0x00000000001c7947 */ /* 0x000fec0003800000 */
.L_x_446:
[----:B-----5:R-:W-:Y:S02]  /*11a0*/  PRMT R36, R29, 0x7632, R36 ;  /* 0x000076321d247816 */ /* 0x020fe40000000024 */
[----:B------:R-:W-:-:S03]  /*11b0*/  @P0 PRMT R37, R33, 0x7632, R37 ;  /* 0x0000763221250816 */ /* 0x000fc60000000025 */
[----:B------:R-:W-:Y:S01]  /*11c0*/  IMAD.U32 R36, R36, 0x10000, RZ ;  /* 0x0001000024247824 */ /* 0x000fe200078e00ff */
[----:B------:R-:W-:-:S03]  /*11d0*/  @P0 SHF.L.U32 R38, R37, 0x10, RZ ;  /* 0x0000001025260819 */ /* 0x000fc600000006ff */
[----:B------:R-:W-:-:S04]  /*11e0*/  FMUL.FTZ R36, R36, UR8 ;  /* 0x0000000824247c20 */ /* 0x000fc80008410000 */
[----:B------:R-:W-:-:S04]  /*11f0*/  FMUL.FTZ R57, R95, R36 ;  /* 0x000000245f397220 */ /* 0x000fc80000410000 */
[----:B------:R-:W-:-:S07]  /*1200*/  @P0 FADD.FTZ R57, R38, R57 ;  /* 0x0000003926390221 */ /* 0x000fce0000010000 */
.L_x_447:
[----:B------:R-:W-:Y:S05]  /*1210*/  BSYNC B1 ;  /* 0x0000000000017941 */ /* 0x000fea0003800000 */
.L_x_445:
[----:B------:R-:W-:Y:S04]  /*1220*/  BSSY B1, `(.L_x_448) ;  /* 0x000000b000017945 */ /* 0x000fe80003800000 */
[----:B------:R-:W-:Y:S05]  /*1230*/  @P2 BRA `(.L_x_449) ;  /* 0x0000000000102947 */ /* 0x000fea0003800000 */
[----:B------:R-:W-:Y:S01]  /*1240*/  MOV R56, RZ ;  /* 0x000000ff00387202 */ /* 0x000fe20000000f00 */
[----:B------:R-:W-:Y:S06]  /*1250*/  @!P0 BRA `(.L_x_450) ;  /* 0x00000000001c8947 */ /* 0x000fec0003800000 */
[----:B-----5:R-:W-:Y:S01]  /*1260*/  SHF.L.U32 R56, R34, 0x10, RZ ;  /* 0x0000001022387819 */ /* 0x020fe200000006ff */
[----:B------:R-:W-:Y:S06]  /*1270*/  BRA `(.L_x_450) ;  /* 0x0000000000147947 */ /* 0x000fec0003800000 */
.L_x_449:
[----:B-----5:R-:W-:-:S05]  /*1280*/  SHF.L.U32 R36, R30, 0x10, RZ ;  /* 0x000000101e247819 */ /* 0x020fca00000006ff */
[----:B------:R-:W-:-:S04]  /*1290*/  FMUL.FTZ R37, R36, UR8 ;  /* 0x0000000824257c20 */ /* 0x000fc80008410000 */
[----:B------:R-:W-:Y:S01]  /*12a0*/  FMUL.FTZ R56, R22, R37 ;  /* 0x0000002516387220 */ /* 0x000fe20000410000 */
[----:B------:R-:W-:-:S04]  /*12b0*/  @P0 IMAD.U32 R37, R34, 0x10000, RZ ;  /* 0x0001000022250824 */ /* 0x000fc800078e00ff */
[----:B------:R-:W-:-:S07]  /*12c0*/  @P0 FADD.FTZ R56, R37, R56 ;  /* 0x0000003825380221 */ /* 0x000fce0000010000 */
.L_x_450:
[----:B------:R-:W-:Y:S05]  /*12d0*/  BSYNC B1 ;  /* 0x0000000000017941 */ /* 0x000fea0003800000 */
.L_x_448:
[----:B------:R-:W-:Y:S04]  /*12e0*/  BSSY B1, `(.L_x_451) ;  /* 0x000000e000017945 */ /* 0x000fe80003800000 */
[----:B------:R-:W-:Y:S05]  /*12f0*/  @P2 BRA `(.L_x_452) ;  /* 0x0000000000142947 */ /* 0x000fea0003800000 */
[----:B------:R-:W-:Y:S01]  /*1300*/  HFMA2.MMA R55, -RZ, RZ, 0, 0 ;  /* 0x00000000ff377435 */ /* 0x000fe200000001ff */
[----:B------:R-:W-:Y:S10]  /*1310*/  @!P0 BRA `(.L_x_453) ;  /* 0x0000000000288947 */ /* 0x000ff40003800000 */
[----:B-----5:R-:W-:-:S04]  /*1320*/  PRMT R55, R34, 0x7632, R55 ;  /* 0x0000763222377816 */ /* 0x020fc80000000037 */
[----:B------:R-:W-:Y:S01]  /*1330*/  SHF.L.U32 R55, R55, 0x10, RZ ;  /* 0x0000001037377819 */ /* 0x000fe200000006ff */
[----:B------:R-:W-:Y:S06]  /*1340*/  BRA `(.L_x_453) ;  /* 0x00000000001c7947 */ /* 0x000fec0003800000 */
.L_x_452:
[----:B-----5:R-:W-:-:S04]  /*1350*/  PRMT R36, R30, 0x7632, R36 ;  /* 0x000076321e247816 */ /* 0x020fc80000000024 */
[----:B------:R-:W-:-:S05]  /*1360*/  SHF.L.U32 R36, R36, 0x10, RZ ;  /* 0x0000001024247819 */ /* 0x000fca00000006ff */
[----:B------:R-:W-:Y:S01]  /*1370*/  FMUL.FTZ R55, R36, UR8 ;  /* 0x0000000824377c20 */ /* 0x000fe20008410000 */
[----:B------:R-:W-:-:S03]  /*1380*/  @P0 PRMT R36, R34, 0x7632, R36 ;  /* 0x0000763222240816 */ /* 0x000fc60000000024 */
[----:B------:R-:W-:Y:S01]  /*1390*/  FMUL.FTZ R55, R94, R55 ;  /* 0x000000375e377220 */ /* 0x000fe20000410000 */
[----:B------:R-:W-:-:S05]  /*13a0*/  @P0 SHF.L.U32 R36, R36, 0x10, RZ ;  /* 0x0000001024240819 */ /* 0x000fca00000006ff */
[----:B------:R-:W-:-:S07]  /*13b0*/  @P0 FADD.FTZ R55, R36, R55 ;  /* 0x0000003724370221 */ /* 0x000fce0000010000 */
.L_x_453:
[----:B------:R-:W-:Y:S05]  /*13c0*/  BSYNC B1 ;  /* 0x0000000000017941 */ /* 0x000fea0003800000 */
.L_x_451:
[----:B------:R-:W-:Y:S04]  /*13d0*/  BSSY B1, `(.L_x_454) ;  /* 0x000000b000017945 */ /* 0x000fe80003800000 */
[----:B------:R-:W-:Y:S05]  /*13e0*/  @P2 BRA `(.L_x_455) ;  /* 0x0000000000102947 */ /* 0x000fea0003800000 */
[----:B------:R-:W-:Y:S01]  /*13f0*/  IMAD.MOV.U32 R54, RZ, RZ, RZ ;  /* 0x000000ffff367224 */ /* 0x000fe200078e00ff */
[----:B------:R-:W-:Y:S06]  /*1400*/  @!P0 BRA `(.L_x_456) ;  /* 0x00000000001c8947 */ /* 0x000fec0003800000 */
[----:B-----5:R-:W-:Y:S01]  /*1410*/  SHF.L.U32 R54, R35, 0x10, RZ ;  /* 0x0000001023367819 */ /* 0x020fe200000006ff */
[----:B------:R-:W-:Y:S06]  /*1420*/  BRA `(.L_x_456) ;  /* 0x0000000000147947 */ /* 0x000fec0003800000 */
.L_x_455:
[----:B-----5:R-:W-:Y:S02]  /*1430*/  SHF.L.U32 R36, R31, 0x10, RZ ;  /* 0x000000101f247819 */ /* 0x020fe400000006ff */
[----:B------:R-:W-:-:S03]  /*1440*/  @P0 SHF.L.U32 R37, R35, 0x10, RZ ;  /* 0x0000001023250819 */ /* 0x000fc600000006ff */
[----:B------:R-:W-:-:S04]  /*1450*/  FMUL.FTZ R36, R36, UR8 ;  /* 0x0000000824247c20 */ /* 0x000fc80008410000 */
[----:B------:R-:W-:-:S04]  /*1460*/  FMUL.FTZ R54, R21, R36 ;  /* 0x0000002415367220 */ /* 0x000fc80000410000 */
[----:B------:R-:W-:-:S07]  /*1470*/  @P0 FADD.FTZ R54, R37, R54 ;  /* 0x0000003625360221 */ /* 0x000fce0000010000 */
.L_x_456:
[----:B------:R-:W-:Y:S05]  /*1480*/  BSYNC B1 ;  /* 0x0000000000017941 */ /* 0x000fea0003800000 */
.L_x_454:
[----:B------:R-:W-:Y:S04]  /*1490*/  BSSY B1, `(.L_x_457) ;  /* 0x000000e000017945 */ /* 0x000fe80003800000 */
[----:B------:R-:W-:Y:S05]  /*14a0*/  @P2 BRA `(.L_x_458) ;  /* 0x0000000000142947 */ /* 0x000fea0003800000 */
[----:B------:R-:W-:Y:S01]  /*14b0*/  MOV R53, RZ ;  /* 0x000000ff00357202 */ /* 0x000fe20000000f00 */
[----:B------:R-:W-:Y:S06]  /*14c0*/  @!P0 BRA `(.L_x_459) ;  /* 0x0000000000288947 */ /* 0x000fec0003800000 */
[----:B-----5:R-:W-:-:S05]  /*14d0*/  PRMT R53, R35, 0x7632, R53 ;  /* 0x0000763223357816 */ /* 0x020fca0000000035 */
[----:B------:R-:W-:Y:S01]  /*14e0*/  IMAD.U32 R53, R53, 0x10000, RZ ;  /* 0x0001000035357824 */ /* 0x000fe200078e00ff */
[----:B------:R-:W-:Y:S06]  /*14f0*/  BRA `(.L_x_459) ;  /* 0x00000000001c7947 */ /* 0x000fec0003800000 */
.L_x_458:
[----:B-----5:R-:W-:Y:S02]  /*1500*/  PRMT R36, R31, 0x7632, R36 ;  /* 0x000076321f247816 */ /* 0x020fe40000000024 */
[----:B------:R-:W-:Y:S02]  /*1510*/  @P0 PRMT R37, R35, 0x7632, R37 ;  /* 0x0000763223250816 */ /* 0x000fe40000000025 */
[----:B------:R-:W-:Y:S02]  /*1520*/  SHF.L.U32 R36, R36, 0x10, RZ ;  /* 0x0000001024247819 */ /* 0x000fe400000006ff */
[----:B------:R-:W-:-:S03]  /*1530*/  @P0 SHF.L.U32 R38, R37, 0x10, RZ ;  /* 0x0000001025260819 */ /* 0x000fc600000006ff */
[----:B------:R-:W-:-:S04]  /*1540*/  FMUL.FTZ R36, R36, UR8 ;  /* 0x0000000824247c20 */ /* 0x000fc80008410000 */
[----:B------:R-:W-:-:S04]  /*1550*/  FMUL.FTZ R53, R93, R36 ;  /* 0x000000245d357220 */ /* 0x000fc80000410000 */
[----:B------:R-:W-:-:S07]  /*1560*/  @P0 FADD.FTZ R53, R38, R53 ;  /* 0x0000003526350221 */ /* 0x000fce0000010000 */
.L_x_459:
[----:B------:R-:W-:Y:S05]  /*1570*/  BSYNC B1 ;  /* 0x0000000000017941 */ /* 0x000fea0003800000 */
.L_x_457:
        /* <DEDUP_REMOVED lines=9> */
.L_x_435:
[----:B------:R-:W-:Y:S05]  /*1610*/  BSYNC B0 ;  /* 0x0000000000007941 */ /* 0x000fea0003800000 */
.L_x_434:
        /* <DEDUP_REMOVED lines=17> */
.L_x_463:
[----:B-----5:R-:W-:Y:S02]  /*1730*/  SHF.L.U32 R36, R28, 0x10, RZ ;  /* 0x000000101c247819 */ /* 0x020fe400000006ff */
[----:B------:R-:W-:-:S03]  /*1740*/  @P0 SHF.L.U32 R39, R32, 0x10, RZ ;  /* 0x0000001020270819 */ /* 0x000fc600000006ff */
[----:B------:R-:W-:-:S04]  /*1750*/  FMUL.FTZ R37, R36, UR8 ;  /* 0x0000000824257c20 */ /* 0x000fc80008410000 */
[----:B------:R-:W-:-:S04]  /*1760*/  FMUL.FTZ R52, R20, R37 ;  /* 0x0000002514347220 */ /* 0x000fc80000410000 */
[----:B------:R-:W-:-:S07]  /*1770*/  @P0 FADD.FTZ R52, R39, R52 ;  /* 0x0000003427340221 */ /* 0x000fce0000010000 */
.L_x_464:
[----:B------:R-:W-:Y:S05]  /*1780*/  BSYNC B1 ;  /* 0x0000000000017941 */ /* 0x000fea0003800000 */
.L_x_462:
[----:B------:R-:W-:Y:S04]  /*1790*/  BSSY B1, `(.L_x_465) ;  /* 0x000000e000017945 */ /* 0x000fe80003800000 */
[----:B------:R-:W-:Y:S05]  /*17a0*/  @P2 BRA `(.L_x_466) ;  /* 0x0000000000142947 */ /* 0x000fea0003800000 */
[----:B------:R-:W-:Y:S01]  /*17b0*/  HFMA2.MMA R51, -RZ, RZ, 0, 0 ;  /* 0x00000000ff337435 */ /* 0x000fe200000001ff */
[----:B------:R-:W-:Y:S10]  /*17c0*/  @!P0 BRA `(.L_x_467) ;  /* 0x0000000000288947 */ /* 0x000ff40003800000 */
[----:B-----5:R-:W-:-:S05]  /*17d0*/  PRMT R51, R32, 0x7632, R51 ;  /* 0x0000763220337816 */ /* 0x020fca0000000033 */
[----:B------:R-:W-:Y:S01]  /*17e0*/  IMAD.U32 R51, R51, 0x10000, RZ ;  /* 0x0001000033337824 */ /* 0x000fe200078e00ff */
[----:B------:R-:W-:Y:S06]  /*17f0*/  BRA `(.L_x_467) ;  /* 0x00000000001c7947 */ /* 0x000fec0003800000 */
.L_x_466:
[----:B-----5:R-:W-:Y:S02]  /*1800*/  PRMT R36, R28, 0x7632, R36 ;  /* 0x000076321c247816 */ /* 0x020fe40000000024 */
[----:B------:R-:W-:Y:S02]  /*1810*/  @P0 PRMT R37, R32, 0x7632, R37 ;  /* 0x0000763220250816 */ /* 0x000fe40000000025 */
[----:B------:R-:W-:-:S05]  /*1820*/  SHF.L.U32 R36, R36, 0x10, RZ ;  /* 0x0000001024247819 */ /* 0x000fca00000006ff */
[----:B------:R-:W-:Y:S01]  /*1830*/  FMUL.FTZ R51, R36, UR8 ;  /* 0x0000000824337c20 */ /* 0x000fe20008410000 */
[----:B------:R-:W-:-:S03]  /*1840*/  @P0 SHF.L.U32 R36, R37, 0x10, RZ ;  /* 0x0000001025240819 */ /* 0x000fc600000006ff */
[----:B------:R-:W-:-:S04]  /*1850*/  FMUL.FTZ R51, R92, R51 ;  /* 0x000000335c337220 */ /* 0x000fc80000410000 */
[----:B------:R-:W-:-:S07]  /*1860*/  @P0 FADD.FTZ R51, R36, R51 ;  /* 0x0000003324330221 */ /* 0x000fce0000010000 */
.L_x_467:
[----:B------:R-:W-:Y:S05]  /*1870*/  BSYNC B1 ;  /* 0x0000000000017941 */ /* 0x000fea0003800000 */
.L_x_465:
[----:B------:R-:W-:Y:S04]  /*1880*/  BSSY B1, `(.L_x_468) ;  /* 0x000000b000017945 */ /* 0x000fe80003800000 */
[----:B------:R-:W-:Y:S05]  /*1890*/  @P2 BRA `(.L_x_469) ;  /* 0x0000000000102947 */ /* 0x000fea0003800000 */
[----:B------:R-:W-:Y:S01]  /*18a0*/  MOV R98, RZ ;  /* 0x000000ff00627202 */ /* 0x000fe20000000f00 */
[----:B------:R-:W-:Y:S06]  /*18b0*/  @!P0 BRA `(.L_x_470) ;  /* 0x00000000001c8947 */ /* 0x000fec0003800000 */
[----:B-----5:R-:W-:Y:S01]  /*18c0*/  SHF.L.U32 R98, R33, 0x10, RZ ;  /* 0x0000001021627819 */ /* 0x020fe200000006ff */
[----:B------:R-:W-:Y:S06]  /*18d0*/  BRA `(.L_x_470) ;  /* 0x0000000000147947 */ /* 0x000fec0003800000 */
.L_x_469:
[----:B-----5:R-:W-:Y:S01]  /*18e0*/  IMAD.U32 R36, R29, 0x10000, RZ ;  /* 0x000100001d247824 */ /* 0x020fe200078e00ff */
[----:B------:R-:W-:-:S03]  /*18f0*/  @P0 SHF.L.U32 R37, R33, 0x10, RZ ;  /* 0x0000001021250819 */ /* 0x000fc600000006ff */
[----:B------:R-:W-:-:S04]  /*1900*/  FMUL.FTZ R36, R36, UR8 ;  /* 0x0000000824247c20 */ /* 0x000fc80008410000 */
[----:B------:R-:W-:-:S04]  /*1910*/  FMUL.FTZ R98, R19, R36 ;  /* 0x0000002413627220 */ /* 0x000fc80000410000 */
[----:B------:R-:W-:-:S07]  /*1920*/  @P0 FADD.FTZ R98, R37, R98 ;  /* 0x0000006225620221 */ /* 0x000fce0000010000 */
.L_x_470:
[----:B------:R-:W-:Y:S05]  /*1930*/  BSYNC B1 ;  /* 0x0000000000017941 */ /* 0x000fea0003800000 */
.L_x_468:
[----:B------:R-:W-:Y:S04]  /*1940*/  BSSY B1, `(.L_x_471) ;  /* 0x000000e000017945 */ /* 0x000fe80003800000 */
[----:B------:R-:W-:Y:S05]  /*1950*/  @P2 BRA `(.L_x_472) ;  /* 0x0000000000142947 */ /* 0x000fea0003800000 */
[----:B------:R-:W-:Y:S01]  /*1960*/  HFMA2.MMA R99, -RZ, RZ, 0, 0 ;  /* 0x00000000ff637435 */ /* 0x000fe200000001ff */
[----:B------:R-:W-:Y:S10]  /*1970*/  @!P0 BRA `(.L_x_473) ;  /* 0x0000000000288947 */ /* 0x000ff40003800000 */
[----:B-----5:R-:W-:-:S04]  /*1980*/  PRMT R99, R33, 0x7632, R99 ;  /* 0x0000763221637816 */ /* 0x020fc80000000063 */
[----:B------:R-:W-:Y:S01]  /*1990*/  SHF.L.U32 R99, R99, 0x10, RZ ;  /* 0x0000001063637819 */ /* 0x000fe200000006ff */
[----:B------:R-:W-:Y:S06]  /*19a0*/  BRA `(.L_x_473) ;  /* 0x00000000001c7947 */ /* 0x000fec0003800000 */
.L_x_472:
[----:B-----5:R-:W-:Y:S02]  /*19b0*/  PRMT R36, R29, 0x7632, R36 ;  /* 0x000076321d247816 */ /* 0x020fe40000000024 */
[----:B------:R-:W-:Y:S02]  /*19c0*/  @P0 PRMT R37, R33, 0x7632, R37 ;  /* 0x0000763221250816 */ /* 0x000fe40000000025 */
[----:B------:R-:W-:-:S03]  /*19d0*/  SHF.L.U32 R36, R36, 0x10, RZ ;  /* 0x0000001024247819 */ /* 0x000fc600000006ff */
[----:B------:R-:W-:Y:S02]  /*19e0*/  @P0 IMAD.U32 R38, R37, 0x10000, RZ ;  /* 0x0001000025260824 */ /* 0x000fe400078e00ff */
[----:B------:R-:W-:-:S04]  /*19f0*/  FMUL.FTZ R36, R36, UR8 ;  /* 0x0000000824247c20 */ /* 0x000fc80008410000 */
[----:B------:R-:W-:-:S04]  /*1a00*/  FMUL.FTZ R99, R91, R36 ;  /* 0x000000245b637220 */ /* 0x000fc80000410000 */
[----:B------:R-:W-:-:S07]  /*1a10*/  @P0 FADD.FTZ R99, R38, R99 ;  /* 0x0000006326630221 */ /* 0x000fce0000010000 */
.L_x_473:
[----:B------:R-:W-:Y:S05]  /*1a20*/  BSYNC B1 ;  /* 0x0000000000017941 */ /* 0x000fea0003800000 */
.L_x_471:
[----:B------:R-:W-:Y:S04]  /*1a30*/  BSSY B1, `(.L_x_474) ;  /* 0x000000b000017945 */ /* 0x000fe80003800000 */
[----:B------:R-:W-:Y:S05]  /*1a40*/  @P2 BRA `(.L_x_475) ;  /* 0x0000000000102947 */ /* 0x000fea0003800000 */
[----:B------:R-:W-:Y:S01]  /*1a50*/  MOV R100, RZ ;  /* 0x000000ff00647202 */ /* 0x000fe20000000f00 */
[----:B------:R-:W-:Y:S06]  /*1a60*/  @!P0 BRA `(.L_x_476) ;  /* 0x00000000001c8947 */ /* 0x000fec0003800000 */
[----:B-----5:R-:W-:Y:S01]  /*1a70*/  SHF.L.U32 R100, R34, 0x10, RZ ;  /* 0x0000001022647819 */ /* 0x020fe200000006ff */
[----:B------:R-:W-:Y:S06]  /*1a80*/  BRA `(.L_x_476) ;  /* 0x0000000000147947 */ /* 0x000fec0003800000 */
.L_x_475:
[----:B-----5:R-:W-:-:S05]  /*1a90*/  SHF.L.U32 R36, R30, 0x10, RZ ;  /* 0x000000101e247819 */ /* 0x020fca00000006ff */
[----:B------:R-:W-:-:S04]  /*1aa0*/  FMUL.FTZ R37, R36, UR8 ;  /* 0x0000000824257c20 */ /* 0x000fc80008410000 */
[----:B------:R-:W-:Y:S01]  /*1ab0*/  FMUL.FTZ R100, R18, R37 ;  /* 0x0000002512647220 */ /* 0x000fe20000410000 */
[----:B------:R-:W-:-:S05]  /*1ac0*/  @P0 SHF.L.U32 R37, R34, 0x10, RZ ;  /* 0x0000001022250819 */ /* 0x000fca00000006ff */
[----:B------:R-:W-:-:S07]  /*1ad0*/  @P0 FADD.FTZ R100, R37, R100 ;  /* 0x0000006425640221 */ /* 0x000fce0000010000 */
.L_x_476:
[----:B------:R-:W-:Y:S05]  /*1ae0*/  BSYNC B1 ;  /* 0x0000000000017941 */ /* 0x000fea0003800000 */
.L_x_474:
[----:B------:R-:W-:Y:S04]  /*1af0*/  BSSY B1, `(.L_x_477) ;  /* 0x000000e000017945 */ /* 0x000fe80003800000 */
[----:B------:R-:W-:Y:S05]  /*1b00*/  @P2 BRA `(.L_x_478) ;  /* 0x0000000000142947 */ /* 0x000fea0003800000 */
[----:B------:R-:W-:Y:S01]  /*1b10*/  IMAD.MOV.U32 R101, RZ, RZ, RZ ;  /* 0x000000ffff657224 */ /* 0x000fe200078e00ff */
[----:B------:R-:W-:Y:S06]  /*1b20*/  @!P0 BRA `(.L_x_479) ;  /* 0x0000000000288947 */ /* 0x000fec0003800000 */
[----:B-----5:R-:W-:-:S04]  /*1b30*/  PRMT R101, R34, 0x7632, R101 ;  /* 0x0000763222657816 */ /* 0x020fc80000000065 */
[----:B------:R-:W-:Y:S01]  /*1b40*/  SHF.L.U32 R101, R101, 0x10, RZ ;  /* 0x0000001065657819 */ /* 0x000fe200000006ff */
[----:B------:R-:W-:Y:S06]  /*1b50*/  BRA `(.L_x_479) ;  /* 0x00000000001c7947 */ /* 0x000fec0003800000 */
.L_x_478:
[----:B-----5:R-:W-:-:S04]  /*1b60*/  PRMT R36, R30, 0x7632, R36 ;  /* 0x000076321e247816 */ /* 0x020fc80000000024 */
[----:B------:R-:W-:-:S05]  /*1b70*/  SHF.L.U32 R36, R36, 0x10, RZ ;  /* 0x0000001024247819 */ /* 0x000fca00000006ff */
[----:B------:R-:W-:Y:S01]  /*1b80*/  FMUL.FTZ R101, R36, UR8 ;  /* 0x0000000824657c20 */ /* 0x000fe20008410000 */
[----:B------:R-:W-:-:S03]  /*1b90*/  @P0 PRMT R36, R34, 0x7632, R36 ;  /* 0x0000763222240816 */ /* 0x000fc60000000024 */
[----:B------:R-:W-:Y:S01]  /*1ba0*/  FMUL.FTZ R101, R90, R101 ;  /* 0x000000655a657220 */ /* 0x000fe20000410000 */
[----:B------:R-:W-:-:S05]  /*1bb0*/  @P0 SHF.L.U32 R36, R36, 0x10, RZ ;  /* 0x0000001024240819 */ /* 0x000fca00000006ff */
[----:B------:R-:W-:-:S07]  /*1bc0*/  @P0 FADD.FTZ R101, R36, R101 ;  /* 0x0000006524650221 */ /* 0x000fce0000010000 */
.L_x_479:
[----:B------:R-:W-:Y:S05]  /*1bd0*/  BSYNC B1 ;  /* 0x0000000000017941 */ /* 0x000fea0003800000 */
.L_x_477:
[----:B------:R-:W-:Y:S04]  /*1be0*/  BSSY B1, `(.L_x_480) ;  /* 0x000000b000017945 */ /* 0x000fe80003800000 */
[----:B------:R-:W-:Y:S05]  /*1bf0*/  @P2 BRA `(.L_x_481) ;  /* 0x0000000000102947 */ /* 0x000fea0003800000 */
[----:B------:R-:W-:Y:S01]  /*1c00*/  HFMA2.MMA R102, -RZ, RZ, 0, 0 ;  /* 0x00000000ff667435 */ /* 0x000fe200000001ff */
[----:B------:R-:W-:Y:S10]  /*1c10*/  @!P0 BRA `(.L_x_482) ;  /* 0x00000000001c8947 */ /* 0x000ff40003800000 */
[----:B-----5:R-:W-:Y:S01]  /*1c20*/  IMAD.U32 R102, R35, 0x10000, RZ ;  /* 0x0001000023667824 */ /* 0x020fe200078e00ff */
[----:B------:R-:W-:Y:S06]  /*1c30*/  BRA `(.L_x_482) ;  /* 0x0000000000147947 */ /* 0x000fec0003800000 */
.L_x_481:
[----:B-----5:R-:W-:Y:S02]  /*1c40*/  SHF.L.U32 R36, R31, 0x10, RZ ;  /* 0x000000101f247819 */ /* 0x020fe400000006ff */
[----:B------:R-:W-:-:S03]  /*1c50*/  @P0 SHF.L.U32 R37, R35, 0x10, RZ ;  /* 0x0000001023250819 */ /* 0x000fc600000006ff */
[----:B------:R-:W-:-:S04]  /*1c60*/  FMUL.FTZ R36, R36, UR8 ;  /* 0x0000000824247c20 */ /* 0x000fc80008410000 */
[----:B------:R-:W-:-:S04]  /*1c70*/  FMUL.FTZ R102, R17, R36 ;  /* 0x0000002411667220 */ /* 0x000fc80000410000 */
[----:B------:R-:W-:-:S07]  /*1c80*/  @P0 FADD.FTZ R102, R37, R102 ;  /* 0x0000006625660221 */ /* 0x000fce0000010000 */
.L_x_482:
[----:B------:R-:W-:Y:S05]  /*1c90*/  BSYNC B1 ;  /* 0x0000000000017941 */ /* 0x000fea0003800000 */
.L_x_480:
[----:B------:R-:W-:Y:S04]  /*1ca0*/  BSSY B1, `(.L_x_483) ;  /* 0x000000e000017945 */ /* 0x000fe80003800000 */
[----:B------:R-:W-:Y:S05]  /*1cb0*/  @P2 BRA `(.L_x_484) ;  /* 0x0000000000142947 */ /* 0x000fea0003800000 */
[----:B------:R-:W-:Y:S01]  /*1cc0*/  MOV R103, RZ ;  /* 0x000000ff00677202 */ /* 0x000fe20000000f00 */
[----:B------:R-:W-:Y:S06]  /*1cd0*/  @!P0 BRA `(.L_x_485) ;  /* 0x0000000000288947 */ /* 0x000fec0003800000 */
[----:B-----5:R-:W-:-:S04]  /*1ce0*/  PRMT R103, R35, 0x7632, R103 ;  /* 0x0000763223677816 */ /* 0x020fc80000000067 */
[----:B------:R-:W-:Y:S01]  /*1cf0*/  SHF.L.U32 R103, R103, 0x10, RZ ;  /* 0x0000001067677819 */ /* 0x000fe200000006ff */
[----:B------:R-:W-:Y:S06]  /*1d00*/  BRA `(.L_x_485) ;  /* 0x00000000001c7947 */ /* 0x000fec0003800000 */
.L_x_484:
[----:B-----5:R-:W-:Y:S02]  /*1d10*/  PRMT R36, R31, 0x7632, R36 ;  /* 0x000076321f247816 */ /* 0x020fe40000000024 */
[----:B------:R-:W-:-:S03]  /*1d20*/  @P0 PRMT R37, R35, 0x7632, R37 ;  /* 0x0000763223250816 */ /* 0x000fc60000000025 */
[----:B------:R-:W-:Y:S01]  /*1d30*/  IMAD.U32 R36, R36, 0x10000, RZ ;  /* 0x0001000024247824 */ /* 0x000fe200078e00ff */
[----:B------:R-:W-:-:S03]  /*1d40*/  @P0 SHF.L.U32 R38, R37, 0x10, RZ ;  /* 0x0000001025260819 */ /* 0x000fc600000006ff */
[----:B------:R-:W-:-:S04]  /*1d50*/  FMUL.FTZ R36, R36, UR8 ;  /* 0x0000000824247c20 */ /* 0x000fc80008410000 */
[----:B------:R-:W-:-:S04]  /*1d60*/  FMUL.FTZ R103, R89, R36 ;  /* 0x0000002459677220 */ /* 0x000fc80000410000 */
[----:B------:R-:W-:-:S07]  /*1d70*/  @P0 FADD.FTZ R103, R38, R103 ;  /* 0x0000006726670221 */ /* 0x000fce0000010000 */
.L_x_485:
[----:B------:R-:W-:Y:S05]  /*1d80*/  BSYNC B1 ;  /* 0x0000000000017941 */ /* 0x000fea0003800000 */
.L_x_483:
        /* <DEDUP_REMOVED lines=9> */
.L_x_461:
[----:B------:R-:W-:Y:S05]  /*1e20*/  BSYNC B0 ;  /* 0x0000000000007941 */ /* 0x000fea0003800000 */
.L_x_460:
        /* <DEDUP_REMOVED lines=15> */
[----:B-----5:R-:W-:Y:S01]  /*1f20*/  IMAD.U32 R104, R32, 0x10000, RZ ;  /* 0x0001000020687824 */ /* 0x020fe200078e00ff */
[----:B------:R-:W-:Y:S06]  /*1f30*/  BRA `(.L_x_490) ;  /* 0x0000000000147947 */ /* 0x000fec0003800000 */
.L_x_489:
[----:B-----5:R-:W-:Y:S02]  /*1f40*/  SHF.L.U32 R36, R28, 0x10, RZ ;  /* 0x000000101c247819 */ /* 0x020fe400000006ff */
[----:B------:R-:W-:-:S03]  /*1f50*/  @P0 SHF.L.U32 R39, R32, 0x10, RZ ;  /* 0x0000001020270819 */ /* 0x000fc600000006ff */
[----:B------:R-:W-:-:S04]  /*1f60*/  FMUL.FTZ R37, R36, UR8 ;  /* 0x0000000824257c20 */ /* 0x000fc80008410000 */
[----:B------:R-:W-:-:S04]  /*1f70*/  FMUL.FTZ R104, R16, R37 ;  /* 0x0000002510687220 */ /* 0x000fc80000410000 */
[----:B------:R-:W-:-:S07]  /*1f80*/  @P0 FADD.FTZ R104, R39, R104 ;  /* 0x0000006827680221 */ /* 0x000fce0000010000 */
.L_x_490:
[----:B------:R-:W-:Y:S05]  /*1f90*/  BSYNC B1 ;  /* 0x0000000000017941 */ /* 0x000fea0003800000 */
.L_x_488:
[----:B------:R-:W-:Y:S04]  /*1fa0*/  BSSY B1, `(.L_x_491) ;  /* 0x000000e000017945 */ /* 0x000fe80003800000 */
[----:B------:R-:W-:Y:S05]  /*1fb0*/  @P1 BRA `(.L_x_492) ;  /* 0x0000000000141947 */ /* 0x000fea0003800000 */
[----:B------:R-:W-:Y:S01]  /*1fc0*/  MOV R105, RZ ;  /* 0x000000ff00697202 */ /* 0x000fe20000000f00 */
[----:B------:R-:W-:Y:S06]  /*1fd0*/  @!P0 BRA `(.L_x_493) ;  /* 0x0000000000288947 */ /* 0x000fec0003800000 */
[----:B-----5:R-:W-:-:S04]  /*1fe0*/  PRMT R105, R32, 0x7632, R105 ;  /* 0x0000763220697816 */ /* 0x020fc80000000069 */
[----:B------:R-:W-:Y:S01]  /*1ff0*/  SHF.L.U32 R105, R105, 0x10, RZ ;  /* 0x0000001069697819 */ /* 0x000fe200000006ff */
[----:B------:R-:W-:Y:S06]  /*2000*/  BRA `(.L_x_493) ;  /* 0x00000000001c7947 */ /* 0x000fec0003800000 */
.L_x_492:
[----:B-----5:R-:W-:Y:S02]  /*2010*/  PRMT R36, R28, 0x7632, R36 ;  /* 0x000076321c247816 */ /* 0x020fe40000000024 */
[----:B------:R-:W-:-:S03]  /*2020*/  @P0 PRMT R37, R32, 0x7632, R37 ;  /* 0x0000763220250816 */ /* 0x000fc60000000025 */
[----:B------:R-:W-:-:S04]  /*2030*/  IMAD.U32 R36, R36, 0x10000, RZ ;  /* 0x0001000024247824 */ /* 0x000fc800078e00ff */
[----:B------:R-:W-:Y:S01]  /*2040*/  FMUL.FTZ R105, R36, UR8 ;  /* 0x0000000824697c20 */ /* 0x000fe20008410000 */
[----:B------:R-:W-:-:S03]  /*2050*/  @P0 SHF.L.U32 R36, R37, 0x10, RZ ;  /* 0x0000001025240819 */ /* 0x000fc600000006ff */
[----:B------:R-:W-:-:S04]  /*2060*/  FMUL.FTZ R105, R88, R105 ;  /* 0x0000006958697220 */ /* 0x000fc80000410000 */
[----:B------:R-:W-:-:S07]  /*2070*/  @P0 FADD.FTZ R105, R36, R105 ;  /* 0x0000006924690221 */ /* 0x000fce0000010000 */
.L_x_493:
[----:B------:R-:W-:Y:S05]  /*2080*/  BSYNC B1 ;  /* 0x0000000000017941 */ /* 0x000fea0003800000 */
.L_x_491:
[----:B------:R-:W-:Y:S04]  /*2090*/  BSSY B1, `(.L_x_494) ;  /* 0x000000b000017945 */ /* 0x000fe80003800000 */
[----:B------:R-:W-:Y:S05]  /*20a0*/  @P1 BRA `(.L_x_495) ;  /* 0x0000000000101947 */ /* 0x000fea0003800000 */
[----:B------:R-:W-:Y:S01]  /*20b0*/  HFMA2.MMA R106, -RZ, RZ, 0, 0 ;  /* 0x00000000ff6a7435 */ /* 0x000fe200000001ff */
[----:B------:R-:W-:Y:S10]  /*20c0*/  @!P0 BRA `(.L_x_496) ;  /* 0x00000000001c8947 */ /* 0x000ff40003800000 */
[----:B-----5:R-:W-:Y:S01]  /*20d0*/  SHF.L.U32 R106, R33, 0x10, RZ ;  /* 0x00000010216a7819 */ /* 0x020fe200000006ff */
[----:B------:R-:W-:Y:S06]  /*20e0*/  BRA `(.L_x_496) ;  /* 0x0000000000147947 */ /* 0x000fec0003800000 */
.L_x_495:
[----:B-----5:R-:W-:Y:S01]  /*20f0*/  SHF.L.U32 R36, R29, 0x10, RZ ;  /* 0x000000101d247819 */ /* 0x020fe200000006ff */
[----:B------:R-:W-:-:S04]  /*2100*/  @P0 IMAD.U32 R37, R33, 0x10000, RZ ;  /* 0x0001000021250824 */ /* 0x000fc800078e00ff */
[----:B------:R-:W-:-:S04]  /*2110*/  FMUL.FTZ R36, R36, UR8 ;  /* 0x0000000824247c20 */ /* 0x000fc80008410000 */
[----:B------:R-:W-:-:S04]  /*2120*/  FMUL.FTZ R106, R15, R36 ;  /* 0x000000240f6a7220 */ /* 0x000fc80000410000 */
[----:B------:R-:W-:-:S07]  /*2130*/  @P0 FADD.FTZ R106, R37, R106 ;  /* 0x0000006a256a0221 */ /* 0x000fce0000010000 */
.L_x_496:
[----:B------:R-:W-:Y:S05]  /*2140*/  BSYNC B1 ;  /* 0x0000000000017941 */ /* 0x000fea0003800000 */
.L_x_494:
[----:B------:R-:W-:Y:S04]  /*2150*/  BSSY B1, `(.L_x_497) ;  /* 0x000000e000017945 */ /* 0x000fe80003800000 */
[----:B------:R-:W-:Y:S05]  /*2160*/  @P1 BRA `(.L_x_498) ;  /* 0x0000000000141947 */ /* 0x000fea0003800000 */
[----:B------:R-:W-:Y:S01]  /*2170*/  MOV R107, RZ ;  /* 0x000000ff006b7202 */ /* 0x000fe20000000f00 */
[----:B------:R-:W-:Y:S06]  /*2180*/  @!P0 BRA `(.L_x_499) ;  /* 0x0000000000288947 */ /* 0x000fec0003800000 */
[----:B-----5:R-:W-:-:S04]  /*2190*/  PRMT R107, R33, 0x7632, R107 ;  /* 0x00007632216b7816 */ /* 0x020fc8000000006b */
[----:B------:R-:W-:Y:S01]  /*21a0*/  SHF.L.U32 R107, R107, 0x10, RZ ;  /* 0x000000106b6b7819 */ /* 0x000fe200000006ff */
[----:B------:R-:W-:Y:S06]  /*21b0*/  BRA `(.L_x_499) ;  /* 0x00000000001c7947 */ /* 0x000fec0003800000 */
.L_x_498:
[----:B-----5:R-:W-:Y:S02]  /*21c0*/  PRMT R36, R29, 0x7632, R36 ;  /* 0x000076321d247816 */ /* 0x020fe40000000024 */
[----:B------:R-:W-:Y:S02]  /*21d0*/  @P0 PRMT R37, R33, 0x7632, R37 ;  /* 0x0000763221250816 */ /* 0x000fe40000000025 */
[----:B------:R-:W-:Y:S02]  /*21e0*/  SHF.L.U32 R36, R36, 0x10, RZ ;  /* 0x0000001024247819 */ /* 0x000fe400000006ff */
[----:B------:R-:W-:-:S03]  /*21f0*/  @P0 SHF.L.U32 R38, R37, 0x10, RZ ;  /* 0x0000001025260819 */ /* 0x000fc600000006ff */
[----:B------:R-:W-:-:S04]  /*2200*/  FMUL.FTZ R36, R36, UR8 ;  /* 0x0000000824247c20 */ /* 0x000fc80008410000 */
[----:B------:R-:W-:-:S04]  /*2210*/  FMUL.FTZ R107, R87, R36 ;  /* 0x00000024576b7220 */ /* 0x000fc80000410000 */
[----:B------:R-:W-:-:S07]  /*2220*/  @P0 FADD.FTZ R107, R38, R107 ;  /* 0x0000006b266b0221 */ /* 0x000fce0000010000 */
.L_x_499:
[----:B------:R-:W-:Y:S05]  /*2230*/  BSYNC B1 ;  /* 0x0000000000017941 */ /* 0x000fea0003800000 */
.L_x_497:
[----:B------:R-:W-:Y:S04]  /*2240*/  BSSY B1, `(.L_x_500) ;  /* 0x000000b000017945 */ /* 0x000fe80003800000 */
[----:B------:R-:W-:Y:S05]  /*2250*/  @P1 BRA `(.L_x_501) ;  /* 0x0000000000101947 */ /* 0x000fea0003800000 */
[----:B------:R-:W-:Y:S01]  /*2260*/  IMAD.MOV.U32 R108, RZ, RZ, RZ ;  /* 0x000000ffff6c7224 */ /* 0x000fe200078e00ff */
[----:B------:R-:W-:Y:S06]  /*2270*/  @!P0 BRA `(.L_x_502) ;  /* 0x00000000001c8947 */ /* 0x000fec0003800000 */
[----:B-----5:R-:W-:Y:S01]  /*2280*/  SHF.L.U32 R108, R34, 0x10, RZ ;  /* 0x00000010226c7819 */ /* 0x020fe200000006ff */
[----:B------:R-:W-:Y:S06]  /*2290*/  BRA `(.L_x_502) ;  /* 0x0000000000147947 */ /* 0x000fec0003800000 */
.L_x_501:
[----:B-----5:R-:W-:Y:S02]  /*22a0*/  SHF.L.U32 R36, R30, 0x10, RZ ;  /* 0x000000101e247819 */ /* 0x020fe400000006ff */
[----:B------:R-:W-:-:S03]  /*22b0*/  @P0 SHF.L.U32 R39, R34, 0x10, RZ ;  /* 0x0000001022270819 */ /* 0x000fc600000006ff */
[----:B------:R-:W-:-:S04]  /*22c0*/  FMUL.FTZ R37, R36, UR8 ;  /* 0x0000000824257c20 */ /* 0x000fc80008410000 */
[----:B------:R-:W-:-:S04]  /*22d0*/  FMUL.FTZ R108, R14, R37 ;  /* 0x000000250e6c7220 */ /* 0x000fc80000410000 */
[----:B------:R-:W-:-:S07]  /*22e0*/  @P0 FADD.FTZ R108, R39, R108 ;  /* 0x0000006c276c0221 */ /* 0x000fce0000010000 */
.L_x_502:
[----:B------:R-:W-:Y:S05]  /*22f0*/  BSYNC B1 ;  /* 0x0000000000017941 */ /* 0x000fea0003800000 */
.L_x_500:
[----:B------:R-:W-:Y:S04]  /*2300*/  BSSY B1, `(.L_x_503) ;  /* 0x000000e000017945 */ /* 0x000fe80003800000 */
[----:B------:R-:W-:Y:S05]  /*2310*/  @P1 BRA `(.L_x_504) ;  /* 0x0000000000141947 */ /* 0x000fea0003800000 */
[----:B------:R-:W-:Y:S01]  /*2320*/  HFMA2.MMA R109, -RZ, RZ, 0, 0 ;  /* 0x00000000ff6d7435 */ /* 0x000fe200000001ff */
[----:B------:R-:W-:Y:S10]  /*2330*/  @!P0 BRA `(.L_x_505) ;  /* 0x0000000000288947 */ /* 0x000ff40003800000 */
[----:B-----5:R-:W-:-:S05]  /*2340*/  PRMT R109, R34, 0x7632, R109 ;  /* 0x00007632226d7816 */ /* 0x020fca000000006d */
[----:B------:R-:W-:Y:S01]  /*2350*/  IMAD.U32 R109, R109, 0x10000, RZ ;  /* 0x000100006d6d7824 */ /* 0x000fe200078e00ff */
[----:B------:R-:W-:Y:S06]  /*2360*/  BRA `(.L_x_505) ;  /* 0x00000000001c7947 */ /* 0x000fec0003800000 */
.L_x_504:
[----:B-----5:R-:W-:Y:S02]  /*2370*/  PRMT R36, R30, 0x7632, R36 ;  /* 0x000076321e247816 */ /* 0x020fe40000000024 */
[----:B------:R-:W-:Y:S02]  /*2380*/  @P0 PRMT R37, R34, 0x7632, R37 ;  /* 0x0000763222250816 */ /* 0x000fe40000000025 */
[----:B------:R-:W-:-:S05]  /*2390*/  SHF.L.U32 R36, R36, 0x10, RZ ;  /* 0x0000001024247819 */ /* 0x000fca00000006ff */
[----:B------:R-:W-:Y:S01]  /*23a0*/  FMUL.FTZ R109, R36, UR8 ;  /* 0x00000008246d7c20 */ /* 0x000fe20008410000 */
[----:B------:R-:W-:-:S03]  /*23b0*/  @P0 SHF.L.U32 R36, R37, 0x10, RZ ;  /* 0x0000001025240819 */ /* 0x000fc600000006ff */
[----:B------:R-:W-:-:S04]  /*23c0*/  FMUL.FTZ R109, R86, R109 ;  /* 0x0000006d566d7220 */ /* 0x000fc80000410000 */
[----:B------:R-:W-:-:S07]  /*23d0*/  @P0 FADD.FTZ R109, R36, R109 ;  /* 0x0000006d246d0221 */ /* 0x000fce0000010000 */
.L_x_505:
[----:B------:R-:W-:Y:S05]  /*23e0*/  BSYNC B1 ;  /* 0x0000000000017941 */ /* 0x000fea0003800000 */
.L_x_503:
[----:B------:R-:W-:Y:S04]  /*23f0*/  BSSY B1, `(.L_x_506) ;  /* 0x000000b000017945 */ /* 0x000fe80003800000 */
[----:B------:R-:W-:Y:S05]  /*2400*/  @P1 BRA `(.L_x_507) ;  /* 0x0000000000101947 */ /* 0x000fea0003800000 */
[----:B------:R-:W-:Y:S01]  /*2410*/  MOV R110, RZ ;  /* 0x000000ff006e7202 */ /* 0x000fe20000000f00 */
[----:B------:R-:W-:Y:S06]  /*2420*/  @!P0 BRA `(.L_x_508) ;  /* 0x00000000001c8947 */ /* 0x000fec0003800000 */
[----:B-----5:R-:W-:Y:S01]  /*2430*/  SHF.L.U32 R110, R35, 0x10, RZ ;  /* 0x00000010236e7819 */ /* 0x020fe200000006ff */
[----:B------:R-:W-:Y:S06]  /*2440*/  BRA `(.L_x_508) ;  /* 0x0000000000147947 */ /* 0x000fec0003800000 */
.L_x_507:
[----:B-----5:R-:W-:Y:S01]  /*2450*/  IMAD.U32 R36, R31, 0x10000, RZ ;  /* 0x000100001f247824 */ /* 0x020fe200078e00ff */
[----:B------:R-:W-:-:S03]  /*2460*/  @P0 SHF.L.U32 R37, R35, 0x10, RZ ;  /* 0x0000001023250819 */ /* 0x000fc600000006ff */
[----:B------:R-:W-:-:S04]  /*2470*/  FMUL.FTZ R36, R36, UR8 ;  /* 0x0000000824247c20 */ /* 0x000fc80008410000 */
[----:B------:R-:W-:-:S04]  /*2480*/  FMUL.FTZ R110, R13, R36 ;  /* 0x000000240d6e7220 */ /* 0x000fc80000410000 */
[----:B------:R-:W-:-:S07]  /*2490*/  @P0 FADD.FTZ R110, R37, R110 ;  /* 0x0000006e256e0221 */ /* 0x000fce0000010000 */
.L_x_508:
[----:B------:R-:W-:Y:S05]  /*24a0*/  BSYNC B1 ;  /* 0x0000000000017941 */ /* 0x000fea0003800000 */
.L_x_506:
[----:B------:R-:W-:Y:S04]  /*24b0*/  BSSY B1, `(.L_x_509) ;  /* 0x000000e000017945 */ /* 0x000fe80003800000 */
[----:B------:R-:W-:Y:S05]  /*24c0*/  @P1 BRA `(.L_x_510) ;  /* 0x0000000000141947 */ /* 0x000fea0003800000 */
[----:B------:R-:W-:Y:S01]  /*24d0*/  HFMA2.MMA R111, -RZ, RZ, 0, 0 ;  /* 0x00000000ff6f7435 */ /* 0x000fe200000001ff */
[----:B------:R-:W-:Y:S10]  /*24e0*/  @!P0 BRA `(.L_x_511) ;  /* 0x0000000000288947 */ /* 0x000ff40003800000 */
[----:B-----5:R-:W-:-:S04]  /*24f0*/  PRMT R111, R35, 0x7632, R111 ;  /* 0x00007632236f7816 */ /* 0x020fc8000000006f */
[----:B------:R-:W-:Y:S01]  /*2500*/  SHF.L.U32 R111, R111, 0x10, RZ ;  /* 0x000000106f6f7819 */ /* 0x000fe200000006ff */
[----:B------:R-:W-:Y:S06]  /*2510*/  BRA `(.L_x_511) ;  /* 0x00000000001c7947 */ /* 0x000fec0003800000 */
.L_x_510:
[----:B-----5:R-:W-:Y:S02]  /*2520*/  PRMT R36, R31, 0x7632, R36 ;  /* 0x000076321f247816 */ /* 0x020fe40000000024 */
[----:B------:R-:W-:Y:S02]  /*2530*/  @P0 PRMT R37, R35, 0x7632, R37 ;  /* 0x0000763223250816 */ /* 0x000fe40000000025 */
[----:B------:R-:W-:-:S03]  /*2540*/  SHF.L.U32 R36, R36, 0x10, RZ ;  /* 0x0000001024247819 */ /* 0x000fc600000006ff */
[----:B------:R-:W-:Y:S02]  /*2550*/  @P0 IMAD.U32 R38, R37, 0x10000, RZ ;  /* 0x0001000025260824 */ /* 0x000fe400078e00ff */
[----:B------:R-:W-:-:S04]  /*2560*/  FMUL.FTZ R36, R36, UR8 ;  /* 0x0000000824247c20 */ /* 0x000fc80008410000 */
[----:B------:R-:W-:-:S04]  /*2570*/  FMUL.FTZ R111, R85, R36 ;  /* 0x00000024556f7220 */ /* 0x000fc80000410000 */
[----:B------:R-:W-:-:S07]  /*2580*/  @P0 FADD.FTZ R111, R38, R111 ;  /* 0x0000006f266f0221 */ /* 0x000fce0000010000 */
.L_x_511:
[----:B------:R-:W-:Y:S05]  /*2590*/  BSYNC B1 ;  /* 0x0000000000017941 */ /* 0x000fea0003800000 */
.L_x_509:
[----:B------:R-:W0:Y:S01]  /*25a0*/  LDC.64 R36, c[0x0][0x238] ;  /* 0x00008e00ff247b82 */ /* 0x000e220000000a00 */
[----:B------:R-:W-:Y:S02]  /*25b0*/  F2FP.BF16.F32.PACK_AB R39, R111, R110 ;  /* 0x0000006e6f27723e */ /* 0x000fe400000010ff */
[----:B------:R-:W-:Y:S01]  /*25c0*/  F2FP.BF16.F32.PACK_AB R38, R109, R108 ;  /* 0x0000006c6d26723e */ /* 0x000fe200000010ff */
[----:B0-----:R-:W-:Y:S01]  /*25d0*/  IMAD.WIDE.U32 R120, R120, 0x10, R36 ;  /* 0x0000001078787825 */ /* 0x001fe200078e0024 */
[----:B------:R-:W-:Y:S02]  /*25e0*/  F2FP.BF16.F32.PACK_AB R37, R107, R106 ;  /* 0x0000006a6b25723e */ /* 0x000fe400000010ff */
[----:B------:R-:W-:-:S05]  /*25f0*/  F2FP.BF16.F32.PACK_AB R36, R105, R104 ;  /* 0x000000686924723e */ /* 0x000fca00000010ff */
[----:B------:R2:W-:Y:S02]  /*2600*/  STG.E.128 desc[UR4][R120.64], R36 ;  /* 0x0000002478007986 */ /* 0x0005e4000c101d04 */
.L_x_487:
[----:B------:R-:W-:Y:S05]  /*2610*/  BSYNC B0 ;  /* 0x0000000000007941 */ /* 0x000fea0003800000 */
.L_x_486:
[----:B012---:R-:W-:Y:S01]  /*2620*/  FADD.FTZ R36, RZ, R60 ;  /* 0x0000003cff247221 */ /* 0x007fe20000010000 */
[C---:B------:R-:W-:Y:S01]  /*2630*/  ISETP.GT.U32.AND P2, PT, R25.reuse, 0xff, PT ;  /* 0x000000ff1900780c */ /* 0x040fe20003f44070 */
[----:B------:R-:W-:Y:S01]  /*2640*/  UMOV UR12, 0xffffffff ;  /* 0xffffffff000c7882 */ /* 0x000fe20000000000 */
[----:B------:R-:W-:Y:S01]  /*2650*/  ISETP.GT.U32.AND P1, PT, R25, 0x17f, PT ;  /* 0x0000017f1900780c */ /* 0x000fe20003f24070 */
[----:B------:R-:W-:Y:S01]  /*2660*/  FADD.FTZ R37, R59, R36 ;  /* 0x000000243b257221 */ /* 0x000fe20000010000 */
[----:B------:R-:W-:Y:S02]  /*2670*/  LOP3.LUT P0, RZ, R118, 0xff, RZ, 0xc0, !PT ;  /* 0x000000ff76ff7812 */ /* 0x000fe4000780c0ff */
[----:B------:R-:W-:Y:S01]  /*2680*/  LOP3.LUT P6, RZ, R27, 0x1f, RZ, 0xc0, !PT ;  /* 0x0000001f1bff7812 */ /* 0x000fe200078cc0ff */
[----:B------:R-:W-:-:S04]  /*2690*/  FADD.FTZ R36, R58, R37 ;  /* 0x000000253a247221 */ /* 0x000fc80000010000 */
[----:B------:R-:W-:-:S04]  /*26a0*/  FADD.FTZ R37, R57, R36 ;  /* 0x0000002439257221 */ /* 0x000fc80000010000 */
        /* <DEDUP_REMOVED lines=19> */
[----:B------:R-:W-:Y:S01]  /*27e0*/  FADD.FTZ R36, R110, R39 ;  /* 0x000000276e247221 */ /* 0x000fe20000010000 */
[----:B------:R-:W-:-:S03]  /*27f0*/  SHF.R.U32.HI R39, RZ, 0x5, R27 ;  /* 0x00000005ff277819 */ /* 0x000fc6000001161b */
[----:B------:R-:W-:Y:S01]  /*2800*/  @P1 FADD.FTZ R37, R111, R36 ;  /* 0x000000246f251221 */ /* 0x000fe20000010000 */
[----:B------:R-:W-:Y:S02]  /*2810*/  LOP3.LUT R38, R39, 0x7fffffc, RZ, 0xc0, !PT ;  /* 0x07fffffc27267812 */ /* 0x000fe400078ec0ff */
[----:B------:R-:W-:Y:S02]  /*2820*/  P2R R36, PR, RZ, 0x40 ;  /* 0x00000040ff247803 */ /* 0x000fe40000000000 */
[----:B------:R-:W-:Y:S01]  /*2830*/  @!P0 IADD3 R38, R38, 0x4, RZ ;  /* 0x0000000426268810 */ /* 0x000fe20007ffe0ff */
        /* <DEDUP_REMOVED lines=70> */
.L_x_530:
[----:B------:R-:W-:Y:S01]  /*2ca0*/  LOP3.LUT P1, RZ, R27, 0x1f, RZ, 0xc0, !PT ;  /* 0x0000001f1bff7812 */ /* 0x000fe2000782c0ff */
[----:B-1----:R-:W-:Y:S01]  /*2cb0*/  FADD.FTZ R37, R125, R121 ;  /* 0x000000797d257221 */ /* 0x002fe20000010000 */
[----:B------:R-:W-:Y:S01]  /*2cc0*/  LOP3.LUT R39, R39, 0x3, RZ, 0xc0, !PT ;  /* 0x0000000327277812 */ /* 0x000fe200078ec0ff */
[----:B------:R-:W-:Y:S10]  /*2cd0*/  WARPSYNC.ALL ;  /* 0x0000000000007948 */ /* 0x000ff40003800000 */
[----:B------:R-:W1:Y:S01]  /*2ce0*/  @!P1 S2R R119, SR_CgaCtaId ;  /* 0x0000000000779919 */ /* 0x000e620000008800 */
[----:B------:R-:W-:-:S04]  /*2cf0*/  @!P1 MOV R118, 0x400 ;  /* 0x0000040000769802 */ /* 0x000fc80000000f00 */
[----:B-1----:R-:W-:Y:S02]  /*2d00*/  @!P1 LEA R119, R119, R118, 0x18 ;  /* 0x0000007677779211 */ /* 0x002fe400078ec0ff */
[----:B------:R-:W-:-:S04]  /*2d10*/  @!P1 IADD3 R118, R38, R39, RZ ;  /* 0x0000002726769210 */ /* 0x000fc80007ffe0ff */
[----:B------:R-:W-:Y:S02]  /*2d20*/  @!P1 LEA R118, R118, R119, 0x3 ;  /* 0x0000007776769211 */ /* 0x000fe400078e18ff */
[----:B------:R-:W-:-:S03]  /*2d30*/  LOP3.LUT R119, R27, 0x1f, RZ, 0xc0, !PT ;  /* 0x0000001f1b777812 */ /* 0x000fc600078ec0ff */
[----:B------:R1:W-:Y:S01]  /*2d40*/  @!P1 STS.64 [R118], R36 ;  /* 0x0000002476009388 */ /* 0x0003e20000000a00 */
[----:B------:R-:W-:-:S13]  /*2d50*/  ISETP.GT.U32.AND P1, PT, R119, 0x3, PT ;  /* 0x000000037700780c */ /* 0x000fda0003f24070 */
[----:B-1----:R-:W1:Y:S01]  /*2d60*/  @!P1 S2R R37, SR_CgaCtaId ;  /* 0x0000000000259919 */ /* 0x002e620000008800 */
[----:B------:R-:W-:Y:S01]  /*2d70*/  @!P1 MOV R36, 0x400 ;  /* 0x0000040000249802 */ /* 0x000fe20000000f00 */
[----:B------:R-:W-:Y:S01]  /*2d80*/  HFMA2.MMA R120, -RZ, RZ, 0, 0 ;  /* 0x00000000ff787435 */ /* 0x000fe200000001ff */
[----:B------:R-:W-:Y:S01]  /*2d90*/  @!P1 IADD3 R38, R38, R119, RZ ;  /* 0x0000007726269210 */ /* 0x000fe20007ffe0ff */
[----:B------:R-:W-:Y:S01]  /*2da0*/  BAR.SYNC.DEFER_BLOCKING 0x0 ;  /* 0x0000000000007b1d */ /* 0x000fe20000010000 */
[----:B------:R-:W-:-:S03]  /*2db0*/  PLOP3.LUT P2, PT, PT, PT, UP0, 0x40, 0x0 ;  /* 0x000000000000781c */ /* 0x000fc60003f4e808 */
[----:B------:R-:W-:Y:S02]  /*2dc0*/  @!P1 MOV R120, R112 ;  /* 0x0000007000789202 */ /* 0x000fe40000000f00 */
[----:B------:R-:W-:Y:S02]  /*2dd0*/  BSSY B0, `(.L_x_513) ;  /* 0x00000a7000007945 */ /* 0x000fe40003800000 */
[----:B------:R-:W-:Y:S01]  /*2de0*/  I2FP.F32.S32 R122, R120 ;  /* 0x00000078007a7245 */ /* 0x000fe20000201400 */
[----:B------:R-:W2:Y:S01]  /*2df0*/  SHFL.DOWN PT, R121, R120, 0x2, 0x1f ;  /* 0x08401f0078797f89 */ /* 0x000ea200000e0000 */
[----:B-1----:R-:W-:-:S05]  /*2e00*/  @!P1 LEA R37, R37, R36, 0x18 ;  /* 0x0000002425259211 */ /* 0x002fca00078ec0ff */
[----:B------:R-:W-:Y:S01]  /*2e10*/  @!P1 IMAD R119, R38, 0x8, R37 ;  /* 0x0000000826779824 */ /* 0x000fe200078e0225 */
[----:B------:R-:W-:Y:S02]  /*2e20*/  CS2R R36, SRZ ;  /* 0x0000000000247805 */ /* 0x000fe4000001ff00 */
[----:B--2---:R-:W-:Y:S02]  /*2e30*/  I2FP.F32.S32 R118, R121 ;  /* 0x0000007900767245 */ /* 0x004fe40000201400 */
[----:B------:R-:W-:Y:S02]  /*2e40*/  IADD3 R38, R121, R120, RZ ;  /* 0x0000007879267210 */ /* 0x000fe40007ffe0ff */
[----:B------:R-:W1:Y:S01]  /*2e50*/  @!P1 LDS.64 R36, [R119] ;  /* 0x0000000077249984 */ /* 0x000e620000000a00 */
[----:B------:R-:W-:-:S03]  /*2e60*/  LOP3.LUT P1, RZ, R39, 0x1f, R27, 0xf8, !PT ;  /* 0x0000001f27ff7812 */ /* 0x000fc6000782f81b */
[----:B-1----:R-:W1:Y:S02]  /*2e70*/  SHFL.DOWN PT, R123, R36, 0x2, 0x1f ;  /* 0x08401f00247b7f89 */ /* 0x002e6400000e0000 */
[C---:B-1----:R-:W-:Y:S01]  /*2e80*/  FADD.FTZ R121, -R123.reuse, R36 ;  /* 0x000000247b797221 */ /* 0x042fe20000010100 */
[----:B------:R-:W-:-:S03]  /*2e90*/  FMUL.FTZ R123, R123, R118 ;  /* 0x000000767b7b7220 */ /* 0x000fc60000410000 */
[----:B------:R-:W-:Y:S01]  /*2ea0*/  FMUL.FTZ R121, R121, R121 ;  /* 0x0000007979797220 */ /* 0x000fe20000410000 */
[----:B------:R-:W-:Y:S01]  /*2eb0*/  FFMA.FTZ R119, R122, R36, R123 ;  /* 0x000000247a777223 */ /* 0x000fe2000001007b */
[----:B------:R-:W-:Y:S02]  /*2ec0*/  I2FP.F32.S32 R36, R38 ;  /* 0x0000002600247245 */ /* 0x000fe40000201400 */
[----:B------:R-:W-:Y:S02]  /*2ed0*/  FMUL.FTZ R121, R121, R122 ;  /* 0x0000007a79797220 */ /* 0x000fe40000410000 */
[----:B------:R-:W1:Y:S01]  /*2ee0*/  SHFL.DOWN PT, R122, R37, 0x2, 0x1f ;  /* 0x08401f00257a7f89 */ /* 0x000e6200000e0000 */
[----:B------:R-:W2:Y:S01]  /*2ef0*/  MUFU.RCP R120, R36 ;  /* 0x0000002400787308 */ /* 0x000ea20000001000 */
[----:B------:R-:W-:Y:S01]  /*2f00*/  FMUL.FTZ R118, R121, R118 ;  /* 0x0000007679767220 */ /* 0x000fe20000410000 */
[----:B--2---:R-:W-:Y:S01]  /*2f10*/  FMUL.FTZ R123, R120, R119 ;  /* 0x00000077787b7220 */ /* 0x004fe20000410000 */
[----:B-1----:R-:W-:-:S04]  /*2f20*/  FADD.FTZ R121, R122, R37 ;  /* 0x000000257a797221 */ /* 0x002fc80000010000 */
[----:B------:R-:W-:Y:S02]  /*2f30*/  FFMA.FTZ R118, R120, R118, R121 ;  /* 0x0000007678767223 */ /* 0x000fe40000010079 */
[----:B------:R-:W1:Y:S04]  /*2f40*/  SHFL.DOWN PT, R121, R38, 0x1, 0x1f ;  /* 0x08201f0026797f89 */ /* 0x000e6800000e0000 */
[----:B------:R-:W2:Y:S01]  /*2f50*/  SHFL.DOWN PT, R120, R123, 0x1, 0x1f ;  /* 0x08201f007b787f89 */ /* 0x000ea200000e0000 */
[-C--:B-1----:R-:W-:Y:S02]  /*2f60*/  I2FP.F32.S32 R119, R121.reuse ;  /* 0x0000007900777245 */ /* 0x082fe40000201400 */
[----:B------:R-:W-:Y:S01]  /*2f70*/  IADD3 R122, R38, R121, RZ ;  /* 0x00000079267a7210 */ /* 0x000fe20007ffe0ff */
[----:B--2---:R-:W-:-:S02]  /*2f80*/  FADD.FTZ R124, R123, -R120 ;  /* 0x800000787b7c7221 */ /* 0x004fc40000010000 */
[----:B------:R-:W-:Y:S01]  /*2f90*/  FMUL.FTZ R37, R120, R119 ;  /* 0x0000007778257220 */ /* 0x000fe20000410000 */
[----:B------:R-:W-:Y:S01]  /*2fa0*/  I2FP.F32.S32 R120, R122 ;  /* 0x0000007a00787245 */ /* 0x000fe20000201400 */
[----:B------:R-:W1:Y:S01]  /*2fb0*/  SHFL.DOWN PT, R121, R118, 0x1, 0x1f ;  /* 0x08201f0076797f89 */ /* 0x000e6200000e0000 */
[----:B0-----:R-:W-:Y:S01]  /*2fc0*/  FMUL.FTZ R125, R124, R124 ;  /* 0x0000007c7c7d7220 */ /* 0x001fe20000410000 */
[C---:B------:R-:W-:Y:S01]  /*2fd0*/  FFMA.FTZ R37, R36.reuse, R123, R37 ;  /* 0x0000007b24257223 */ /* 0x040fe20000010025 */
[----:B------:R-:W0:Y:S02]  /*2fe0*/  @!P1 LDC.64 R38, c[0x0][0x258] ;  /* 0x00009600ff269b82 */ /* 0x000e240000000a00 */
[----:B------:R-:W2:Y:S01]  /*2ff0*/  MUFU.RCP R120, R120 ;  /* 0x0000007800787308 */ /* 0x000ea20000001000 */
[----:B------:R-:W-:-:S04]  /*3000*/  FMUL.FTZ R36, R36, R125 ;  /* 0x0000007d24247220 */ /* 0x000fc80000410000 */
[----:B------:R-:W-:Y:S01]  /*3010*/  FMUL.FTZ R36, R36, R119 ;  /* 0x0000007724247220 */ /* 0x000fe20000410000 */
[----:B--2---:R-:W-:Y:S01]  /*3020*/  FMUL.FTZ R119, R120, R37 ;  /* 0x0000002578777220 */ /* 0x004fe20000410000 */
[----:B-1----:R-:W-:Y:S02]  /*3030*/  FADD.FTZ R121, R118, R121 ;  /* 0x0000007976797221 */ /* 0x002fe40000010000 */
[----:B------:R-:W1:Y:S01]  /*3040*/  LDC R118, c[0x0][0x2d8] ;  /* 0x0000b600ff767b82 */ /* 0x000e620000000800 */
[----:B0-----:R-:W-:Y:S01]  /*3050*/  @!P1 LEA R38, P6, R114, R38, 0x2 ;  /* 0x0000002672269211 */ /* 0x001fe200078c10ff */
[----:B------:R-:W-:Y:S01]  /*3060*/  FFMA.FTZ R121, R120, R36, R121 ;  /* 0x0000002478797223 */ /* 0x000fe20000010079 */
[----:B------:R-:W0:Y:S02]  /*3070*/  SHFL.IDX PT, R119, R119, RZ, 0x1f ;  /* 0x00001fff77777589 */ /* 0x000e2400000e0000 */
[----:B------:R-:W-:-:S03]  /*3080*/  @!P1 LEA.HI.X R39, R114, R39, R117, 0x2, P6 ;  /* 0x0000002772279211 */ /* 0x000fc600030f1475 */
[----:B------:R-:W1:Y:S01]  /*3090*/  SHFL.IDX PT, R121, R121, RZ, 0x1f ;  /* 0x00001fff79797589 */ /* 0x000e6200000e0000 */
[----:B------:R-:W2:Y:S01]  /*30a0*/  @!P1 LDC.64 R36, c[0x0][0x250] ;  /* 0x00009400ff249b82 */ /* 0x000ea20000000a00 */
[----:B0-----:R-:W-:-:S05]  /*30b0*/  FMUL.FTZ R120, R119, R119 ;  /* 0x0000007777787220 */ /* 0x001fca0000410000 */
[----:B------:R-:W-:Y:S01]  /*30c0*/  FSEL R123, R120, RZ, !P2 ;  /* 0x000000ff787b7208 */ /* 0x000fe20005000000 */
[----:B-1----:R-:W-:Y:S01]  /*30d0*/  FFMA.FTZ R118, R121, UR9, R118 ;  /* 0x0000000979767c23 */ /* 0x002fe20008010076 */
[----:B--2---:R-:W-:-:S03]  /*30e0*/  @!P1 LEA R36, P2, R114, R36, 0x2 ;  /* 0x0000002472249211 */ /* 0x004fc600078410ff */
[----:B------:R-:W-:Y:S01]  /*30f0*/  FADD.FTZ R118, R118, R123 ;  /* 0x0000007b76767221 */ /* 0x000fe20000010000 */
[----:B------:R-:W-:-:S05]  /*3100*/  @!P1 LEA.HI.X R37, R114, R37, R117, 0x2, P2 ;  /* 0x0000002572259211 */ /* 0x000fca00010f1475 */
[----:B------:R-:W0:Y:S01]  /*3110*/  MUFU.RSQ R118, R118 ;  /* 0x0000007600767308 */ /* 0x000e220000001400 */
[----:B------:R1:W-:Y:S04]  /*3120*/  @!P1 STG.E desc[UR4][R36.64], R119 ;  /* 0x0000007724009986 */ /* 0x0003e8000c101904 */
[----:B0-----:R1:W-:Y:S01]  /*3130*/  @!P1 STG.E desc[UR4][R38.64], R118 ;  /* 0x0000007626009986 */ /* 0x0013e2000c101904 */
[----:B-----5:R-:W-:-:S13]  /*3140*/  ISETP.GE.AND P1, PT, R116, 0x1, PT ;  /* 0x000000017400780c */ /* 0x020fda0003f26270 */
[----:B-1----:R-:W-:Y:S05]  /*3150*/  @!P1 BRA `(.L_x_514) ;  /* 0x0000000400b89947 */ /* 0x002fea0003800000 */
[----:B------:R-:W-:Y:S01]  /*3160*/  VIADD R116, R116, 0xffffffff ;  /* 0xffffffff74747836 */ /* 0x000fe20000000000 */
[----:B------:R-:W-:Y:S01]  /*3170*/  PLOP3.LUT P1, PT, PT, PT, UP0, 0x40, 0x0 ;  /* 0x000000000000781c */ /* 0x000fe20003f2e808 */
[----:B------:R-:W-:Y:S01]  /*3180*/  BSSY B1, `(.L_x_515) ;  /* 0x0000028000017945 */ /* 0x000fe20003800000 */
[----:B------:R-:W-:Y:S01]  /*3190*/  LOP3.LUT R26, R27, 0x7f, RZ, 0xc0, !PT ;  /* 0x0000007f1b1a7812 */ /* 0x000fe200078ec0ff */
[----:B------:R-:W-:Y:S01]  /*31a0*/  IMAD R116, R116, R115, RZ ;  /* 0x0000007374747224 */ /* 0x000fe200078e02ff */
[----:B------:R-:W-:-:S04]  /*31b0*/  FSEL R119, R119, RZ, P1 ;  /* 0x000000ff77777208 */ /* 0x000fc80000800000 */
[----:B------:R-:W-:-:S04]  /*31c0*/  SHF.R.S32.HI R37, RZ, 0x1f, R116 ;  /* 0x0000001fff257819 */ /* 0x000fc80000011474 */
[----:B------:R-:W-:-:S04]  /*31d0*/  LEA.HI R37, R37, R116, RZ, 0x3 ;  /* 0x0000007425257211 */ /* 0x000fc800078f18ff */
[----:B------:R-:W-:Y:S01]  /*31e0*/  LEA.HI.SX32 R115, R37, R26, 0x1d ;  /* 0x0000001a25737211 */ /* 0x000fe200078feaff */
[----:B------:R-:W-:Y:S06]  /*31f0*/  @!P5 BRA `(.L_x_516) ;  /* 0x000000000080d947 */ /* 0x000fec0003800000 */
[--C-:B------:R-:W-:Y:S01]  /*3200*/  FADD.FTZ R37, R60, -R119.reuse ;  /* 0x800000773c257221 */ /* 0x100fe20000010000 */
[--C-:B------:R-:W-:Y:S01]  /*3210*/  FADD.FTZ R117, R58, -R119.reuse ;  /* 0x800000773a757221 */ /* 0x100fe20000010000 */
[--C-:B------:R-:W-:Y:S01]  /*3220*/  FADD.FTZ R121, R57, -R119.reuse ;  /* 0x8000007739797221 */ /* 0x100fe20000010000 */
[----:B------:R-:W-:Y:S01]  /*3230*/  FADD.FTZ R39, R59, -R119 ;  /* 0x800000773b277221 */ /* 0x000fe20000010000 */
        /* <DEDUP_REMOVED lines=8> */
[--C-:B------:R-:W-:Y:S01]  /*32c0*/  FADD.FTZ R121, R55, -R119.reuse ;  /* 0x8000007737797221 */ /* 0x100fe20000010000 */
[--C-:B------:R-:W-:Y:S01]  /*32d0*/  FADD.FTZ R123, R54, -R119.reuse ;  /* 0x80000077367b7221 */ /* 0x100fe20000010000 */
[--C-:B------:R-:W-:Y:S01]  /*32e0*/  FADD.FTZ R125, R53, -R119.reuse ;  /* 0x80000077357d7221 */ /* 0x100fe20000010000 */
[----:B------:R-:W-:Y:S01]  /*32f0*/  F2FP.BF16.F32.PACK_AB R37, R116, R37 ;  /* 0x000000257425723e */ /* 0x000fe200000010ff */
[----:B------:R-:W-:Y:S01]  /*3300*/  FMUL.FTZ R121, R118, R121 ;  /* 0x0000007976797220 */ /* 0x000fe20000410000 */
[----:B------:R-:W0:Y:S01]  /*3310*/  LDC.64 R116, c[0x0][0x2b8] ;  /* 0x0000ae00ff747b82 */ /* 0x000e220000000a00 */
[----:B------:R-:W-:Y:S01]  /*3320*/  F2FP.BF16.F32.PACK_AB R36, R39, R36 ;  /* 0x000000242724723e */ /* 0x000fe200000010ff */
[----:B------:R-:W-:Y:S01]  /*3330*/  FADD.FTZ R39, R56, -R119 ;  /* 0x8000007738277221 */ /* 0x000fe20000010000 */
[C---:B------:R-:W-:Y:S01]  /*3340*/  FMUL.FTZ R120, R118.reuse, R123 ;  /* 0x0000007b76787220 */ /* 0x040fe20000410000 */
[----:B------:R-:W-:Y:S01]  /*3350*/  FMUL.FTZ R122, R118, R125 ;  /* 0x0000007d767a7220 */ /* 0x000fe20000410000 */
[----:B------:R-:W-:Y:S01]  /*3360*/  FFMA.FTZ R121, R82, R121, R70 ;  /* 0x0000007952797223 */ /* 0x000fe20000010046 */
[----:B------:R-:W-:-:S02]  /*3370*/  FMUL.FTZ R39, R118, R39 ;  /* 0x0000002776277220 */ /* 0x000fc40000410000 */
[----:B------:R-:W-:Y:S02]  /*3380*/  FFMA.FTZ R122, R81, R122, R69 ;  /* 0x0000007a517a7223 */ /* 0x000fe40000010045 */
[----:B------:R-:W-:Y:S01]  /*3390*/  FFMA.FTZ R38, R10, R39, R42 ;  /* 0x000000270a267223 */ /* 0x000fe2000001002a */
[----:B------:R-:W-:-:S04]  /*33a0*/  FFMA.FTZ R39, R9, R120, R43 ;  /* 0x0000007809277223 */ /* 0x000fc8000001002b */
[----:B------:R-:W-:Y:S02]  /*33b0*/  F2FP.BF16.F32.PACK_AB R38, R121, R38 ;  /* 0x000000267926723e */ /* 0x000fe400000010ff */
[----:B------:R-:W-:Y:S01]  /*33c0*/  F2FP.BF16.F32.PACK_AB R39, R122, R39 ;  /* 0x000000277a27723e */ /* 0x000fe200000010ff */
[C---:B0-----:R-:W-:Y:S01]  /*33d0*/  IMAD.WIDE.U32 R116, R115.reuse, 0x10, R116 ;  /* 0x0000001073747825 */ /* 0x041fe200078e0074 */
[----:B------:R-:W-:-:S04]  /*33e0*/  IADD3 R115, R115, 0x80, RZ ;  /* 0x0000008073737810 */ /* 0x000fc80007ffe0ff */
[----:B------:R0:W-:Y:S03]  /*33f0*/  STG.E.128 desc[UR4][R116.64], R36 ;  /* 0x0000002474007986 */ /* 0x0001e6000c101d04 */
.L_x_516:
[----:B------:R-:W-:Y:S05]  /*3400*/  BSYNC B1 ;  /* 0x0000000000017941 */ /* 0x000fea0003800000 */
.L_x_515:
[----:B------:R-:W-:Y:S04]  /*3410*/  BSSY B1, `(.L_x_517) ;  /* 0x0000022000017945 */ /* 0x000fe80003800000 */
[----:B------:R-:W-:Y:S05]  /*3420*/  @!P4 BRA `(.L_x_518) ;  /* 0x000000000080c947 */ /* 0x000fea0003800000 */
[--C-:B0-----:R-:W-:Y:S01]  /*3430*/  FADD.FTZ R37, R52, -R119.reuse ;  /* 0x8000007734257221 */ /* 0x101fe20000010000 */
        /* <DEDUP_REMOVED lines=31> */
.L_x_518:
[----:B------:R-:W-:Y:S05]  /*3630*/  BSYNC B1 ;  /* 0x0000000000017941 */ /* 0x000fea0003800000 */
.L_x_517:
[----:B------:R-:W-:Y:S05]  /*3640*/  @!P3 BRA `(.L_x_514) ;  /* 0x00000000007cb947 */ /* 0x000fea0003800000 */
[--C-:B------:R-:W-:Y:S01]  /*3650*/  FADD.FTZ R121, R105, -R119.reuse ;  /* 0x8000007769797221 */ /* 0x100fe20000010000 */
[--C-:B------:R-:W-:Y:S01]  /*3660*/  FADD.FTZ R125, R106, -R119.reuse ;  /* 0x800000776a7d7221 */ /* 0x100fe20000010000 */
[--C-:B01----:R-:W-:Y:S01]  /*3670*/  FADD.FTZ R116, R108, -R119.reuse ;  /* 0x800000776c747221 */ /* 0x103fe20000010000 */
        /* <DEDUP_REMOVED lines=10> */
[----:B------:R-:W0:Y:S01]  /*3720*/  LDC.64 R116, c[0x0][0x2b8] ;  /* 0x0000ae00ff747b82 */ /* 0x000e220000000a00 */
[C---:B------:R-:W-:Y:S01]  /*3730*/  FMUL.FTZ R36, R118.reuse, R36 ;  /* 0x0000002476247220 */ /* 0x040fe20000410000 */
[C---:B------:R-:W-:Y:S01]  /*3740*/  FMUL.FTZ R39, R118.reuse, R39 ;  /* 0x0000002776277220 */ /* 0x040fe20000410000 */
[----:B------:R-:W-:Y:S01]  /*3750*/  FMUL.FTZ R118, R118, R123 ;  /* 0x0000007b76767220 */ /* 0x000fe20000410000 */
[----:B------:R-:W-:Y:S01]  /*3760*/  FFMA.FTZ R125, R74, R125, R62 ;  /* 0x0000007d4a7d7223 */ /* 0x000fe2000001003e */
[----:B------:R-:W-:Y:S01]  /*3770*/  FFMA.FTZ R36, R75, R36, R63 ;  /* 0x000000244b247223 */ /* 0x000fe2000001003f */
[----:B------:R-:W-:Y:S01]  /*3780*/  FFMA.FTZ R39, R0, R39, R97 ;  /* 0x0000002700277223 */ /* 0x000fe20000010061 */
[----:B------:R-:W-:Y:S01]  /*3790*/  FFMA.FTZ R118, R73, R118, R61 ;  /* 0x0000007649767223 */ /* 0x000fe2000001003d */
[----:B------:R-:W-:-:S04]  /*37a0*/  FFMA.FTZ R119, R76, R119, R64 ;  /* 0x000000774c777223 */ /* 0x000fc80000010040 */
[----:B------:R-:W-:Y:S01]  /*37b0*/  F2FP.BF16.F32.PACK_AB R39, R118, R39 ;  /* 0x000000277627723e */ /* 0x000fe200000010ff */
[----:B------:R-:W-:Y:S01]  /*37c0*/  FFMA.FTZ R118, R4, R37, R48 ;  /* 0x0000002504767223 */ /* 0x000fe20000010030 */
[----:B------:R-:W-:Y:S01]  /*37d0*/  FFMA.FTZ R37, R3, R38, R49 ;  /* 0x0000002603257223 */ /* 0x000fe20000010031 */
[----:B------:R-:W-:-:S04]  /*37e0*/  FFMA.FTZ R38, R2, R121, R50 ;  /* 0x0000007902267223 */ /* 0x000fc80000010032 */
[----:B------:R-:W-:Y:S02]  /*37f0*/  F2FP.BF16.F32.PACK_AB R37, R36, R37 ;  /* 0x000000252425723e */ /* 0x000fe400000010ff */
[----:B------:R-:W-:Y:S02]  /*3800*/  F2FP.BF16.F32.PACK_AB R38, R125, R38 ;  /* 0x000000267d26723e */ /* 0x000fe400000010ff */
[----:B------:R-:W-:Y:S01]  /*3810*/  F2FP.BF16.F32.PACK_AB R36, R119, R118 ;  /* 0x000000767724723e */ /* 0x000fe200000010ff */
[----:B0-----:R-:W-:-:S05]  /*3820*/  IMAD.WIDE.U32 R116, R115, 0x10, R116 ;  /* 0x0000001073747825 */ /* 0x001fca00078e0074 */
[----:B------:R2:W-:Y:S02]  /*3830*/  STG.E.128 desc[UR4][R116.64], R36 ;  /* 0x0000002474007986 */ /* 0x0005e4000c101d04 */
.L_x_514:
[----:B------:R-:W-:Y:S05]  /*3840*/  BSYNC B0 ;  /* 0x0000000000007941 */ /* 0x000fea0003800000 */
.L_x_513:
[----:B------:R-:W-:Y:S02]  /*3850*/  IADD3 R114, R114, UR10, RZ ;  /* 0x0000000a72727c10 */ /* 0x000fe4000fffe0ff */
[----:B------:R-:W-:Y:S02]  /*3860*/  SEL R118, RZ, 0x1, P0 ;  /* 0x00000001ff767807 */ /* 0x000fe40000000000 */
[----:B------:R-:W-:-:S13]  /*3870*/  ISETP.GE.AND P1, PT, R114, UR11, PT ;  /* 0x0000000b72007c0c */ /* 0x000fda000bf26270 */
[----:B------:R-:W-:Y:S05]  /*3880*/  @!P1 BRA `(.L_x_519) ;  /* 0xffffffd400149947 */ /* 0x000fea000383ffff */
[----:B------:R-:W-:Y:S05]  /*3890*/  EXIT ;  /* 0x000000000000794d */ /* 0x000fea0003800000 */
.L_x_512:
[----:B------:R-:W-:Y:S01]  /*38a0*/  HFMA2.MMA R118, -RZ, RZ, 0, 5.9604644775390625e-08 ;  /* 0x00000001ff767435 */ /* 0x000fe200000001ff */
[----:B------:R-:W-:Y:S01]  /*38b0*/  IMAD.MOV.U32 R119, RZ, RZ, 0x1f ;  /* 0x0000001fff777424 */ /* 0x000fe200078e00ff */
[----:B------:R-:W-:-:S09]  /*38c0*/  MOV R120, 0xffffffff ;  /* 0xffffffff00787802 */ /* 0x000fd20000000f00 */
[----:B-----5:R-:W-:Y:S05]  /*38d0*/  WARPSYNC.COLLECTIVE R120, `(.L_x_520) ;  /* 0x0000000078087348 */ /* 0x020fea0003c00000 */
[----:B------:R0:W1:Y:S02]  /*38e0*/  SHFL.BFLY P6, R121, R37, R118, R119 ;  /* 0x0c00007625797389 */ /* 0x00006400000c0077 */
[----:B01---5:R-:W-:Y:S01]  /*38f0*/  ENDCOLLECTIVE ;  /* 0x000000000000791b */ /* 0x023fe20003800000 */
.L_x_520:
[----:B------:R-:W-:Y:S01]  /*3900*/  HFMA2.MMA R118, -RZ, RZ, 0, 1.1920928955078125e-07 ;  /* 0x00000002ff767435 */ /* 0x000fe200000001ff */
[----:B------:R-:W-:-:S05]  /*3910*/  FADD.FTZ R122, R37, R121 ;  /* 0x00000079257a7221 */ /* 0x000fca0000010000 */
[----:B------:R-:W-:-:S07]  /*3920*/  MOV R37, R122 ;  /* 0x0000007a00257202 */ /* 0x000fce0000000f00 */
[----:B------:R-:W-:Y:S05]  /*3930*/  WARPSYNC.COLLECTIVE R120, `(.L_x_521) ;  /* 0x0000000078087348 */ /* 0x000fea0003c00000 */
[----:B------:R0:W1:Y:S02]  /*3940*/  SHFL.BFLY P6, R121, R37, R118, R119 ;  /* 0x0c00007625797389 */ /* 0x00006400000c0077 */
[----:B01----:R-:W-:Y:S01]  /*3950*/  ENDCOLLECTIVE ;  /* 0x000000000000791b */ /* 0x003fe20003800000 */
.L_x_521:
[----:B------:R-:W-:Y:S02]  /*3960*/  IMAD.MOV.U32 R118, RZ, RZ, 0x4 ;  /* 0x00000004ff767424 */ /* 0x000fe400078e00ff */
[----:B------:R-:W-:-:S05]  /*3970*/  FADD.FTZ R123, R122, R121 ;  /* 0x000000797a7b7221 */ /* 0x000fca0000010000 */
[----:B------:R-:W-:-:S07]  /*3980*/  MOV R37, R123 ;  /* 0x0000007b00257202 */ /* 0x000fce0000000f00 */
[----:B------:R-:W-:Y:S05]  /*3990*/  WARPSYNC.COLLECTIVE R120, `(.L_x_522) ;  /* 0x0000000078087348 */ /* 0x000fea0003c00000 */
[----:B------:R0:W1:Y:S02]  /*39a0*/  SHFL.BFLY P6, R121, R37, R118, R119 ;  /* 0x0c00007625797389 */ /* 0x00006400000c0077 */
[----:B01----:R-:W-:Y:S01]  /*39b0*/  ENDCOLLECTIVE ;  /* 0x000000000000791b */ /* 0x003fe20003800000 */
.L_x_522:
[----:B------:R-:W-:Y:S01]  /*39c0*/  HFMA2.MMA R118, -RZ, RZ, 0, 4.76837158203125e-07 ;  /* 0x00000008ff767435 */ /* 0x000fe200000001ff */
[----:B------:R-:W-:-:S05]  /*39d0*/  FADD.FTZ R124, R123, R121 ;  /* 0x000000797b7c7221 */ /* 0x000fca0000010000 */
[----:B------:R-:W-:-:S07]  /*39e0*/  MOV R37, R124 ;  /* 0x0000007c00257202 */ /* 0x000fce0000000f00 */
[----:B------:R-:W-:Y:S05]  /*39f0*/  WARPSYNC.COLLECTIVE R120, `(.L_x_523) ;  /* 0x0000000078087348 */ /* 0x000fea0003c00000 */
[----:B------:R0:W1:Y:S02]  /*3a00*/  SHFL.BFLY P6, R121, R37, R118, R119 ;  /* 0x0c00007625797389 */ /* 0x00006400000c0077 */
[----:B01----:R-:W-:Y:S01]  /*3a10*/  ENDCOLLECTIVE ;  /* 0x000000000000791b */ /* 0x003fe20003800000 */
.L_x_523:
[----:B------:R-:W-:Y:S01]  /*3a20*/  HFMA2.MMA R118, -RZ, RZ, 0, 9.5367431640625e-07 ;  /* 0x00000010ff767435 */ /* 0x000fe200000001ff */
[----:B------:R-:W-:-:S05]  /*3a30*/  FADD.FTZ R125, R124, R121 ;  /* 0x000000797c7d7221 */ /* 0x000fca0000010000 */
[----:B------:R-:W-:-:S07]  /*3a40*/  MOV R37, R125 ;  /* 0x0000007d00257202 */ /* 0x000fce0000000f00 */
[----:B------:R-:W-:Y:S05]  /*3a50*/  WARPSYNC.COLLECTIVE R120, `(.L_x_524) ;  /* 0x0000000078087348 */ /* 0x000fea0003c00000 */
[----:B------:R0:W1:Y:S02]  /*3a60*/  SHFL.BFLY P6, R121, R37, R118, R119 ;  /* 0x0c00007625797389 */ /* 0x00006400000c0077 */
[----:B01----:R-:W-:Y:S01]  /*3a70*/  ENDCOLLECTIVE ;  /* 0x000000000000791b */ /* 0x003fe20003800000 */
.L_x_524:
[----:B------:R-:W-:-:S04]  /*3a80*/  FADD.FTZ R36, R125, R121 ;  /* 0x000000797d247221 */ /* 0x000fc80000010000 */
[----:B------:R-:W-:-:S04]  /*3a90*/  FMUL.FTZ R36, R113, R36 ;  /* 0x0000002471247220 */ /* 0x000fc80000410000 */
[--C-:B------:R-:W-:Y:S01]  /*3aa0*/  FADD.FTZ R37, R60, -R36.reuse ;  /* 0x800000243c257221 */ /* 0x100fe20000010000 */
[--C-:B------:R-:W-:Y:S01]  /*3ab0*/  FADD.FTZ R122, R59, -R36.reuse ;  /* 0x800000243b7a7221 */ /* 0x100fe20000010000 */
[--C-:B------:R-:W-:Y:S01]  /*3ac0*/  FADD.FTZ R118, R56, -R36.reuse ;  /* 0x8000002438767221 */ /* 0x100fe20000010000 */
[----:B------:R-:W-:Y:S01]  /*3ad0*/  FADD.FTZ R119, R51, -R36 ;  /* 0x8000002433777221 */ /* 0x000fe20000010000 */
[----:B------:R-:W-:-:S04]  /*3ae0*/  FFMA.FTZ R37, R37, R37, RZ ;  /* 0x0000002525257223 */ /* 0x000fc800000100ff */
[----:B------:R-:W-:Y:S01]  /*3af0*/  FFMA.FTZ R37, R122, R122, R37 ;  /* 0x0000007a7a257223 */ /* 0x000fe20000010025 */
[----:B------:R-:W-:-:S04]  /*3b00*/  FADD.FTZ R122, R58, -R36 ;  /* 0x800000243a7a7221 */ /* 0x000fc80000010000 */
[----:B------:R-:W-:Y:S01]  /*3b10*/  FFMA.FTZ R37, R122, R122, R37 ;  /* 0x0000007a7a257223 */ /* 0x000fe20000010025 */
[----:B------:R-:W-:-:S04]  /*3b20*/  FADD.FTZ R122, R57, -R36 ;  /* 0x80000024397a7221 */ /* 0x000fc80000010000 */
        /* <DEDUP_REMOVED lines=40> */
[----:B------:R-:W-:Y:S01]  /*3db0*/  IMAD.MOV.U32 R118, RZ, RZ, 0x1 ;  /* 0x00000001ff767424 */ /* 0x000fe200078e00ff */
[----:B------:R-:W-:-:S07]  /*3dc0*/  MOV R119, 0x1f ;  /* 0x0000001f00777802 */ /* 0x000fce0000000f00 */
[----:B------:R-:W-:Y:S05]  /*3dd0*/  WARPSYNC.COLLECTIVE R120, `(.L_x_525) ;  /* 0x0000000078087348 */ /* 0x000fea0003c00000 */
[----:B------:R0:W1:Y:S02]  /*3de0*/  SHFL.BFLY P6, R121, R37, R118, R119 ;  /* 0x0c00007625797389 */ /* 0x00006400000c0077 */
[----:B01----:R-:W-:Y:S01]  /*3df0*/  ENDCOLLECTIVE ;  /* 0x000000000000791b */ /* 0x003fe20003800000 */
.L_x_525:
[----:B------:R-:W-:Y:S01]  /*3e00*/  HFMA2.MMA R118, -RZ, RZ, 0, 1.1920928955078125e-07 ;  /* 0x00000002ff767435 */ /* 0x000fe200000001ff */
[----:B------:R-:W-:-:S05]  /*3e10*/  FADD.FTZ R122, R37, R121 ;  /* 0x00000079257a7221 */ /* 0x000fca0000010000 */
[----:B------:R-:W-:-:S07]  /*3e20*/  MOV R37, R122 ;  /* 0x0000007a00257202 */ /* 0x000fce0000000f00 */
[----:B------:R-:W-:Y:S05]  /*3e30*/  WARPSYNC.COLLECTIVE R120, `(.L_x_526) ;  /* 0x0000000078087348 */ /* 0x000fea0003c00000 */
[----:B------:R0:W1:Y:S02]  /*3e40*/  SHFL.BFLY P6, R121, R37, R118, R119 ;  /* 0x0c00007625797389 */ /* 0x00006400000c0077 */
[----:B01----:R-:W-:Y:S01]  /*3e50*/  ENDCOLLECTIVE ;  /* 0x000000000000791b */ /* 0x003fe20003800000 */
.L_x_526:
[----:B------:R-:W-:Y:S02]  /*3e60*/  IMAD.MOV.U32 R118, RZ, RZ, 0x4 ;  /* 0x00000004ff767424 */ /* 0x000fe400078e00ff */
[----:B------:R-:W-:-:S05]  /*3e70*/  FADD.FTZ R123, R122, R121 ;  /* 0x000000797a7b7221 */ /* 0x000fca0000010000 */
[----:B------:R-:W-:-:S07]  /*3e80*/  MOV R37, R123 ;  /* 0x0000007b00257202 */ /* 0x000fce0000000f00 */
[----:B------:R-:W-:Y:S05]  /*3e90*/  WARPSYNC.COLLECTIVE R120, `(.L_x_527) ;  /* 0x0000000078087348 */ /* 0x000fea0003c00000 */
[----:B------:R0:W1:Y:S02]  /*3ea0*/  SHFL.BFLY P6, R121, R37, R118, R119 ;  /* 0x0c00007625797389 */ /* 0x00006400000c0077 */
[----:B01----:R-:W-:Y:S01]  /*3eb0*/  ENDCOLLECTIVE ;  /* 0x000000000000791b */ /* 0x003fe20003800000 */
.L_x_527:
[----:B------:R-:W-:Y:S01]  /*3ec0*/  HFMA2.MMA R118, -RZ, RZ, 0, 4.76837158203125e-07 ;  /* 0x00000008ff767435 */ /* 0x000fe200000001ff */
[----:B------:R-:W-:-:S05]  /*3ed0*/  FADD.FTZ R124, R123, R121 ;  /* 0x000000797b7c7221 */ /* 0x000fca0000010000 */
[----:B------:R-:W-:-:S07]  /*3ee0*/  MOV R37, R124 ;  /* 0x0000007c00257202 */ /* 0x000fce0000000f00 */
[----:B------:R-:W-:Y:S05]  /*3ef0*/  WARPSYNC.COLLECTIVE R120, `(.L_x_528) ;  /* 0x0000000078087348 */ /* 0x000fea0003c00000 */
[----:B------:R0:W1:Y:S02]  /*3f00*/  SHFL.BFLY P6, R121, R37, R118, R119 ;  /* 0x0c00007625797389 */ /* 0x00006400000c0077 */
[----:B01----:R-:W-:Y:S01]  /*3f10*/  ENDCOLLECTIVE ;  /* 0x000000000000791b */ /* 0x003fe20003800000 */
.L_x_528:
[----:B------:R-:W-:Y:S01]  /*3f20*/  HFMA2.MMA R118, -RZ, RZ, 0, 9.5367431640625e-07 ;  /* 0x00000010ff767435 */ /* 0x000fe200000001ff */
[----:B------:R-:W-:-:S05]  /*3f30*/  FADD.FTZ R125, R124, R121 ;  /* 0x000000797c7d7221 */ /* 0x000fca0000010000 */
[----:B------:R-:W-:-:S07]  /*3f40*/  MOV R37, R125 ;  /* 0x0000007d00257202 */ /* 0x000fce0000000f00 */
[----:B------:R-:W-:Y:S05]  /*3f50*/  WARPSYNC.COLLECTIVE R120, `(.L_x_529) ;  /* 0x0000000078087348 */ /* 0x000fea0003c00000 */
[----:B------:R0:W1:Y:S02]  /*3f60*/  SHFL.BFLY P6, R121, R37, R118, R119 ;  /* 0x0c00007625797389 */ /* 0x00006400000c0077 */
[----:B01----:R-:W-:Y:S01]  /*3f70*/  ENDCOLLECTIVE ;  /* 0x000000000000791b */ /* 0x003fe20003800000 */
.L_x_529:
[----:B------:R-:W-:Y:S05]  /*3f80*/  BRA `(.L_x_530) ;  /* 0xffffffec00447947 */ /* 0x000fea000383ffff */
.L_x_531:
        /* <DEDUP_REMOVED lines=15> */
.L_x_23214:


//--------------------- .text._ZN10layer_norm13ln_fwd_kernelINS_13Kernel_traitsI13__nv_bfloat16S2_S2_S2_fjLj3072ELj1ELj1ELj4ELj16ENS_18Kernel_traits_baseILj3072ES2_S2_S2_S2_fjLj128EEEEELb0ELb1ELb1ELb1EEEvNS_9FwdParamsE --------------------------
	.section	.text._ZN10layer_norm13ln_fwd_kernelINS_13Kernel_traitsI13__nv_bfloat16S2_S2_S2_fjLj3072ELj1ELj1ELj4ELj16ENS_18Kernel_traits_baseILj3072ES2_S2_S2_S2_fjLj128EEEEELb0ELb1ELb1ELb1EEEvNS_9FwdParamsE,"ax",@progbits
	.align	128
        .global         _ZN10layer_norm13ln_fwd_kernelINS_13Kernel_traitsI13__nv_bfloat16S2_S2_S2_fjLj3072ELj1ELj1ELj4ELj16ENS_18Kernel_traits_baseILj3072ES2_S2_S2_S2_fjLj128EEEEELb0ELb1ELb1ELb1EEEvNS_9FwdParamsE
        .type           _ZN10layer_norm13ln_fwd_kernelINS_13Kernel_traitsI13__nv_bfloat16S2_S2_S2_fjLj3072ELj1ELj1ELj4ELj16ENS_18Kernel_traits_baseILj3072ES2_S2_S2_S2_fjLj128EEEEELb0ELb1ELb1ELb1EEEvNS_9FwdParamsE,@function
        .size           _ZN10layer_norm13ln_fwd_kernelINS_13Kernel_traitsI13__nv_bfloat16S2_S2_S2_fjLj3072ELj1ELj1ELj4ELj16ENS_18Kernel_traits_baseILj3072ES2_S2_S2_S2_fjLj128EEEEELb0ELb1ELb1ELb1EEEvNS_9FwdParamsE,(.L_x_23215 - _ZN10layer_norm13ln_fwd_kernelINS_13Kernel_traitsI13__nv_bfloat16S2_S2_S2_fjLj3072ELj1ELj1ELj4ELj16ENS_18Kernel_traits_baseILj3072ES2_S2_S2_S2_fjLj128EEEEELb0ELb1ELb1ELb1EEEvNS_9FwdParamsE)
        .other          _ZN10layer_norm13ln_fwd_kernelINS_13Kernel_traitsI13__nv_bfloat16S2_S2_S2_fjLj3072ELj1ELj1ELj4ELj16ENS_18Kernel_traits_baseILj3072ES2_S2_S2_S2_fjLj128EEEEELb0ELb1ELb1ELb1EEEvNS_9FwdParamsE,@"STO_CUDA_ENTRY STV_DEFAULT"
_ZN10layer_norm13ln_fwd_kernelINS_13Kernel_traitsI13__nv_bfloat16S2_S2_S2_fjLj3072ELj1ELj1ELj4ELj16ENS_18Kernel_traits_baseILj3072ES2_S2_S2_S2_fjLj128EEEEELb0ELb1ELb1ELb1EEEvNS_9FwdParamsE:
.text._ZN10layer_norm13ln_fwd_kernelINS_13Kernel_traitsI13__nv_bfloat16S2_S2_S2_fjLj3072ELj1ELj1ELj4ELj16ENS_18Kernel_traits_baseILj3072ES2_S2_S2_S2_fjLj128EEEEELb0ELb1ELb1ELb1EEEvNS_9FwdParamsE:
        /* <DEDUP_REMOVED lines=37> */
[----:B------:R-:W-:Y:S02]  /*0250*/  @!P0 CS2R R10, SRZ ;  /* 0x00000000000a8805 */ /* 0x000fe4000001ff00 */
[C---:B------:R-:W-:Y:S01]  /*0260*/  PRMT R85, R8.reuse, 0x7632, R85 ;  /* 0x0000763208557816 */ /* 0x040fe20000000055 */
[----:B------:R-:W-:Y:S01]  /*0270*/  ULDC.U8 UR6, c[0x0][0x2a0] ;  /* 0x0000a80000067ab9 */ /* 0x000fe20000000000 */
[----:B------:R-:W-:Y:S01]  /*0280*/  SHF.L.U32 R15, R8, 0x10, RZ ;  /* 0x00000010080f7819 */ /* 0x000fe200000006ff */
[----:B------:R-:W-:Y:S01]  /*0290*/  ULDC UR8, c[0x0][0x29c] ;  /* 0x0000a70000087ab9 */ /* 0x000fe20000000800 */
[----:B0-----:R-:W-:Y:S01]  /*02a0*/  MOV R2, R22 ;  /* 0x0000001600027202 */ /* 0x001fe20000000f00 */
[----:B------:R-:W-:Y:S01]  /*02b0*/  IMAD.SHL.U32 R3, R0, 0x4, RZ ;  /* 0x0000000400037824 */ /* 0x000fe200078e00ff */
[C---:B------:R-:W-:Y:S01]  /*02c0*/  PRMT R77, R7.reuse, 0x7632, R77 ;  /* 0x00007632074d7816 */ /* 0x040fe2000000004d */
[----:B------:R-:W-:Y:S01]  /*02d0*/  ULDC UR9, c[0x0][0x290] ;  /* 0x0000a40000097ab9 */ /* 0x000fe20000000800 */
[----:B------:R-:W-:-:S02]  /*02e0*/  SHF.L.U32 R8, R7, 0x10, RZ ;  /* 0x0000001007087819 */ /* 0x000fc400000006ff */
[----:B------:R-:W-:Y:S01]  /*02f0*/  SHF.R.U32.HI R78, RZ, 0x5, R21 ;  /* 0x00000005ff4e7819 */ /* 0x000fe20000011615 */
[----:B------:R-:W-:Y:S01]  /*0300*/  HFMA2.MMA R98, -RZ, RZ, 0, 5.9604644775390625e-08 ;  /* 0x00000001ff627435 */ /* 0x000fe200000001ff */
[----:B------:R-:W-:Y:S01]  /*0310*/  PRMT R88, R29, 0x7632, R88 ;  /* 0x000076321d587816 */ /* 0x000fe20000000058 */
[----:B------:R-:W-:Y:S01]  /*0320*/  ULDC.64 UR10, c[0x0][0x210] ;  /* 0x00008400000a7ab9 */ /* 0x000fe20000000a00 */
        /* <DEDUP_REMOVED lines=9> */
[----:B------:R-:W-:-:S02]  /*03c0*/  SHF.L.U32 R14, R9, 0x10, RZ ;  /* 0x00000010090e7819 */ /* 0x000fc400000006ff */
[----:B------:R-:W-:Y:S01]  /*03d0*/  SHF.L.U32 R13, R10, 0x10, RZ ;  /* 0x000000100a0d7819 */ /* 0x000fe200000006ff */
        /* <DEDUP_REMOVED lines=10> */
[----:B------:R-:W-:Y:S02]  /*0480*/  LOP3.LUT R0, R21, 0x1f, RZ, 0xc0, !PT ;  /* 0x0000001f15007812 */ /* 0x000fe400078ec0ff */
        /* <DEDUP_REMOVED lines=10> */
[----:B------:R-:W-:Y:S02]  /*0530*/  LOP3.LUT R78, R78, 0x3, RZ, 0xc0, !PT ;  /* 0x000000034e4e7812 */ /* 0x000fe400078ec0ff */
[----:B------:R-:W-:Y:S02]  /*0540*/  IADD3 R76, R3, 0x4, RZ ;  /* 0x00000004034c7810 */ /* 0x000fe40007ffe0ff */
[----:B------:R-:W-:Y:S01]  /*0550*/  ISETP.NE.AND P1, PT, RZ, UR6, PT ;  /* 0x00000006ff007c0c */ /* 0x000fe2000bf25270 */
[----:B------:R-:W-:Y:S01]  /*0560*/  ULDC.64 UR6, c[0x0][0x230] ;  /* 0x00008c0000067ab9 */ /* 0x000fe20000000a00 */
[----:B--2---:R-:W-:Y:S02]  /*0570*/  PRMT R22, R48, 0x7632, R22 ;  /* 0x0000763230167816 */ /* 0x004fe40000000016 */
[----:B------:R-:W-:Y:S02]  /*0580*/  PRMT R23, R49, 0x7632, R23 ;  /* 0x0000763231177816 */ /* 0x000fe40000000017 */
[----:B---3--:R-:W-:-:S02]  /*0590*/  PRMT R73, R24, 0x7632, R73 ;  /* 0x0000763218497816 */ /* 0x008fc40000000049 */
[----:B------:R-:W-:Y:S02]  /*05a0*/  SHF.L.U32 R7, R24, 0x10, RZ ;  /* 0x0000001018077819 */ /* 0x000fe400000006ff */
[----:B------:R-:W-:Y:S02]  /*05b0*/  PRMT R71, R26, 0x7632, R71 ;  /* 0x000076321a477816 */ /* 0x000fe40000000047 */
[----:B------:R-:W-:Y:S02]  /*05c0*/  PRMT R72, R25, 0x7632, R72 ;  /* 0x0000763219487816 */ /* 0x000fe40000000048 */
[----:B------:R-:W-:Y:S02]  /*05d0*/  PRMT R70, R27, 0x7632, R70 ;  /* 0x000076321b467816 */ /* 0x000fe40000000046 */
[----:B----4-:R-:W-:Y:S02]  /*05e0*/  PRMT R75, R35, 0x7632, R75 ;  /* 0x00007632234b7816 */ /* 0x010fe4000000004b */
        /* <DEDUP_REMOVED lines=35> */
[----:B------:R-:W-:-:S07]  /*0820*/  SHF.L.U32 R22, R24, 0x10, RZ ;  /* 0x0000001018167819 */ /* 0x000fce00000006ff */
.L_x_607:
[----:B------:R-:W0:Y:S01]  /*0830*/  LDC.64 R52, c[0x0][0x280] ;  /* 0x0000a000ff347b82 */ /* 0x000e220000000a00 */
        /* <DEDUP_REMOVED lines=33> */
.L_x_533:
[----:B-----5:R-:W-:Y:S01]  /*0a50*/  SHF.L.U32 R52, R28, 0x10, RZ ;  /* 0x000000101c347819 */ /* 0x020fe200000006ff */
[----:B------:R-:W-:Y:S01]  /*0a60*/  IMAD.U32 R99, R32, 0x10000, RZ ;  /* 0x0001000020637824 */ /* 0x000fe200078e00ff */
[----:B------:R-:W-:-:S03]  /*0a70*/  @P0 SHF.L.U32 R54, R24, 0x10, RZ ;  /* 0x0000001018360819 */ /* 0x000fc600000006ff */
[----:B------:R-:W-:-:S04]  /*0a80*/  FMUL.FTZ R52, R52, UR8 ;  /* 0x0000000834347c20 */ /* 0x000fc80008410000 */
[----:B------:R-:W-:-:S04]  /*0a90*/  FMUL.FTZ R99, R52, R99 ;  /* 0x0000006334637220 */ /* 0x000fc80000410000 */
[----:B------:R-:W-:-:S07]  /*0aa0*/  @P0 FADD.FTZ R99, R99, R54 ;  /* 0x0000003663630221 */ /* 0x000fce0000010000 */
.L_x_534:
[----:B------:R-:W-:Y:S05]  /*0ab0*/  BSYNC B0 ;  /* 0x0000000000007941 */ /* 0x000fea0003800000 */
.L_x_532:
[----:B------:R-:W-:Y:S04]  /*0ac0*/  BSSY B0, `(.L_x_535) ;  /* 0x0000010000007945 */ /* 0x000fe80003800000 */
[----:B------:R-:W-:Y:S05]  /*0ad0*/  @P3 BRA `(.L_x_536) ;  /* 0x0000000000143947 */ /* 0x000fea0003800000 */
[----:B------:R-:W-:Y:S01]  /*0ae0*/  HFMA2.MMA R97, -RZ, RZ, 0, 0 ;  /* 0x00000000ff617435 */ /* 0x000fe200000001ff */
[----:B------:R-:W-:Y:S10]  /*0af0*/  @!P0 BRA `(.L_x_537) ;  /* 0x0000000000308947 */ /* 0x000ff40003800000 */
[----:B-----5:R-:W-:-:S04]  /*0b00*/  PRMT R97, R24, 0x7632, R97 ;  /* 0x0000763218617816 */ /* 0x020fc80000000061 */
[----:B------:R-:W-:Y:S01]  /*0b10*/  SHF.L.U32 R97, R97, 0x10, RZ ;  /* 0x0000001061617819 */ /* 0x000fe200000006ff */
[----:B------:R-:W-:Y:S06]  /*0b20*/  BRA `(.L_x_537) ;  /* 0x0000000000247947 */ /* 0x000fec0003800000 */
.L_x_536:
[----:B-----5:R-:W-:Y:S02]  /*0b30*/  PRMT R52, R28, 0x7632, R52 ;  /* 0x000076321c347816 */ /* 0x020fe40000000034 */
[----:B------:R-:W-:Y:S02]  /*0b40*/  PRMT R53, R32, 0x7632, R53 ;  /* 0x0000763220357816 */ /* 0x000fe40000000035 */
[----:B------:R-:W-:Y:S02]  /*0b50*/  SHF.L.U32 R52, R52, 0x10, RZ ;  /* 0x0000001034347819 */ /* 0x000fe400000006ff */
[----:B------:R-:W-:Y:S02]  /*0b60*/  @P0 PRMT R54, R24, 0x7632, R54 ;  /* 0x0000763218360816 */ /* 0x000fe40000000036 */
[----:B------:R-:W-:Y:S01]  /*0b70*/  SHF.L.U32 R53, R53, 0x10, RZ ;  /* 0x0000001035357819 */ /* 0x000fe200000006ff */
[----:B------:R-:W-:Y:S01]  /*0b80*/  FMUL.FTZ R52, R52, UR8 ;  /* 0x0000000834347c20 */ /* 0x000fe20008410000 */
[----:B------:R-:W-:-:S03]  /*0b90*/  @P0 SHF.L.U32 R54, R54, 0x10, RZ ;  /* 0x0000001036360819 */ /* 0x000fc600000006ff */
[----:B------:R-:W-:-:S04]  /*0ba0*/  FMUL.FTZ R97, R52, R53 ;  /* 0x0000003534617220 */ /* 0x000fc80000410000 */
[----:B------:R-:W-:-:S07]  /*0bb0*/  @P0 FADD.FTZ R97, R97, R54 ;  /* 0x0000003661610221 */ /* 0x000fce0000010000 */
.L_x_537:
[----:B------:R-:W-:Y:S05]  /*0bc0*/  BSYNC B0 ;  /* 0x0000000000007941 */ /* 0x000fea0003800000 */
.L_x_535:
[----:B------:R-:W-:Y:S04]  /*0bd0*/  BSSY B0, `(.L_x_538) ;  /* 0x000000c000007945 */ /* 0x000fe80003800000 */
[----:B------:R-:W-:Y:S05]  /*0be0*/  @P3 BRA `(.L_x_539) ;  /* 0x0000000000103947 */ /* 0x000fea0003800000 */
[----:B------:R-:W-:Y:S01]  /*0bf0*/  MOV R95, RZ ;  /* 0x000000ff005f7202 */ /* 0x000fe20000000f00 */
[----:B------:R-:W-:Y:S06]  /*0c00*/  @!P0 BRA `(.L_x_540) ;  /* 0x0000000000208947 */ /* 0x000fec0003800000 */
[----:B-----5:R-:W-:Y:S01]  /*0c10*/  IMAD.U32 R95, R25, 0x10000, RZ ;  /* 0x00010000195f7824 */ /* 0x020fe200078e00ff */
[----:B------:R-:W-:Y:S06]  /*0c20*/  BRA `(.L_x_540) ;  /* 0x0000000000187947 */ /* 0x000fec0003800000 */
.L_x_539:
[----:B-----5:R-:W-:Y:S02]  /*0c30*/  SHF.L.U32 R52, R29, 0x10, RZ ;  /* 0x000000101d347819 */ /* 0x020fe400000006ff */
[----:B------:R-:W-:Y:S02]  /*0c40*/  SHF.L.U32 R95, R33, 0x10, RZ ;  /* 0x00000010215f7819 */ /* 0x000fe400000006ff */
[----:B------:R-:W-:Y:S01]  /*0c50*/  @P0 SHF.L.U32 R54, R25, 0x10, RZ ;  /* 0x0000001019360819 */ /* 0x000fe200000006ff */
[----:B------:R-:W-:-:S04]  /*0c60*/  FMUL.FTZ R52, R52, UR8 ;  /* 0x0000000834347c20 */ /* 0x000fc80008410000 */
[----:B------:R-:W-:-:S04]  /*0c70*/  FMUL.FTZ R95, R52, R95 ;  /* 0x0000005f345f7220 */ /* 0x000fc80000410000 */
[----:B------:R-:W-:-:S07]  /*0c80*/  @P0 FADD.FTZ R95, R95, R54 ;  /* 0x000000365f5f0221 */ /* 0x000fce0000010000 */
.L_x_540:
[----:B------:R-:W-:Y:S05]  /*0c90*/  BSYNC B0 ;  /* 0x0000000000007941 */ /* 0x000fea0003800000 */
.L_x_538:
[----:B------:R-:W-:Y:S04]  /*0ca0*/  BSSY B0, `(.L_x_541) ;  /* 0x0000010000007945 */ /* 0x000fe80003800000 */
[----:B------:R-:W-:Y:S05]  /*0cb0*/  @P3 BRA `(.L_x_542) ;  /* 0x0000000000143947 */ /* 0x000fea0003800000 */
[----:B------:R-:W-:Y:S01]  /*0cc0*/  HFMA2.MMA R93, -RZ, RZ, 0, 0 ;  /* 0x00000000ff5d7435 */ /* 0x000fe200000001ff */
[----:B------:R-:W-:Y:S10]  /*0cd0*/  @!P0 BRA `(.L_x_543) ;  /* 0x0000000000308947 */ /* 0x000ff40003800000 */
[----:B-----5:R-:W-:-:S04]  /*0ce0*/  PRMT R93, R25, 0x7632, R93 ;  /* 0x00007632195d7816 */ /* 0x020fc8000000005d */
[----:B------:R-:W-:Y:S01]  /*0cf0*/  SHF.L.U32 R93, R93, 0x10, RZ ;  /* 0x000000105d5d7819 */ /* 0x000fe200000006ff */
[----:B------:R-:W-:Y:S06]  /*0d00*/  BRA `(.L_x_543) ;  /* 0x0000000000247947 */ /* 0x000fec0003800000 */
.L_x_542:
[----:B-----5:R-:W-:Y:S02]  /*0d10*/  PRMT R52, R29, 0x7632, R52 ;  /* 0x000076321d347816 */ /* 0x020fe40000000034 */
[----:B------:R-:W-:Y:S02]  /*0d20*/  PRMT R53, R33, 0x7632, R53 ;  /* 0x0000763221357816 */ /* 0x000fe40000000035 */
[----:B------:R-:W-:Y:S02]  /*0d30*/  SHF.L.U32 R52, R52, 0x10, RZ ;  /* 0x0000001034347819 */ /* 0x000fe400000006ff */
[----:B------:R-:W-:Y:S02]  /*0d40*/  @P0 PRMT R54, R25, 0x7632, R54 ;  /* 0x0000763219360816 */ /* 0x000fe40000000036 */
[----:B------:R-:W-:Y:S01]  /*0d50*/  SHF.L.U32 R53, R53, 0x10, RZ ;  /* 0x0000001035357819 */ /* 0x000fe200000006ff */
[----:B------:R-:W-:Y:S02]  /*0d60*/  FMUL.FTZ R52, R52, UR8 ;  /* 0x0000000834347c20 */ /* 0x000fe40008410000 */
[----:B------:R-:W-:-:S02]  /*0d70*/  @P0 IMAD.U32 R54, R54, 0x10000, RZ ;  /* 0x0001000036360824 */ /* 0x000fc400078e00ff */
[----:B------:R-:W-:-:S04]  /*0d80*/  FMUL.FTZ R93, R52, R53 ;  /* 0x00000035345d7220 */ /* 0x000fc80000410000 */
[----:B------:R-:W-:-:S07]  /*0d90*/  @P0 FADD.FTZ R93, R93, R54 ;  /* 0x000000365d5d0221 */ /* 0x000fce0000010000 */
.L_x_543:
[----:B------:R-:W-:Y:S05]  /*0da0*/  BSYNC B0 ;  /* 0x0000000000007941 */ /* 0x000fea0003800000 */
.L_x_541:
[----:B------:R-:W-:Y:S04]  /*0db0*/  BSSY B0, `(.L_x_544) ;  /* 0x000000c000007945 */ /* 0x000fe80003800000 */
[----:B------:R-:W-:Y:S05]  /*0dc0*/  @P3 BRA `(.L_x_545) ;  /* 0x0000000000103947 */ /* 0x000fea0003800000 */
[----:B------:R-:W-:Y:S01]  /*0dd0*/  MOV R91, RZ ;  /* 0x000000ff005b7202 */ /* 0x000fe20000000f00 */
[----:B------:R-:W-:Y:S06]  /*0de0*/  @!P0 BRA `(.L_x_546) ;  /* 0x0000000000208947 */ /* 0x000fec0003800000 */
[----:B-----5:R-:W-:Y:S01]  /*0df0*/  SHF.L.U32 R91, R26, 0x10, RZ ;  /* 0x000000101a5b7819 */ /* 0x020fe200000006ff */
[----:B------:R-:W-:Y:S06]  /*0e00*/  BRA `(.L_x_546) ;  /* 0x0000000000187947 */ /* 0x000fec0003800000 */
.L_x_545:
[----:B-----5:R-:W-:Y:S02]  /*0e10*/  SHF.L.U32 R52, R30, 0x10, RZ ;  /* 0x000000101e347819 */ /* 0x020fe400000006ff */
[----:B------:R-:W-:Y:S02]  /*0e20*/  SHF.L.U32 R91, R34, 0x10, RZ ;  /* 0x00000010225b7819 */ /* 0x000fe400000006ff */
[----:B------:R-:W-:Y:S01]  /*0e30*/  @P0 SHF.L.U32 R54, R26, 0x10, RZ ;  /* 0x000000101a360819 */ /* 0x000fe200000006ff */
[----:B------:R-:W-:-:S04]  /*0e40*/  FMUL.FTZ R52, R52, UR8 ;  /* 0x0000000834347c20 */ /* 0x000fc80008410000 */
[----:B------:R-:W-:-:S04]  /*0e50*/  FMUL.FTZ R91, R52, R91 ;  /* 0x0000005b345b7220 */ /* 0x000fc80000410000 */
[----:B------:R-:W-:-:S07]  /*0e60*/  @P0 FADD.FTZ R91, R91, R54 ;  /* 0x000000365b5b0221 */ /* 0x000fce0000010000 */
.L_x_546:
[----:B------:R-:W-:Y:S05]  /*0e70*/  BSYNC B0 ;  /* 0x0000000000007941 */ /* 0x000fea0003800000 */
.L_x_544:
[----:B------:R-:W-:Y:S04]  /*0e80*/  BSSY B0, `(.L_x_547) ;  /* 0x0000010000007945 */ /* 0x000fe80003800000 */
[----:B------:R-:W-:Y:S05]  /*0e90*/  @P3 BRA `(.L_x_548) ;  /* 0x0000000000143947 */ /* 0x000fea0003800000 */
[----:B------:R-:W-:Y:S01]  /*0ea0*/  HFMA2.MMA R89, -RZ, RZ, 0, 0 ;  /* 0x00000000ff597435 */ /* 0x000fe200000001ff */
[----:B------:R-:W-:Y:S10]  /*0eb0*/  @!P0 BRA `(.L_x_549) ;  /* 0x0000000000308947 */ /* 0x000ff40003800000 */
[----:B-----5:R-:W-:-:S04]  /*0ec0*/  PRMT R89, R26, 0x7632, R89 ;  /* 0x000076321a597816 */ /* 0x020fc80000000059 */
[----:B------:R-:W-:Y:S01]  /*0ed0*/  SHF.L.U32 R89, R89, 0x10, RZ ;  /* 0x0000001059597819 */ /* 0x000fe200000006ff */
[----:B------:R-:W-:Y:S06]  /*0ee0*/  BRA `(.L_x_549) ;  /* 0x0000000000247947 */ /* 0x000fec0003800000 */
.L_x_548:
[----:B-----5:R-:W-:Y:S02]  /*0ef0*/  PRMT R52, R30, 0x7632, R52 ;  /* 0x000076321e347816 */ /* 0x020fe40000000034 */
[----:B------:R-:W-:Y:S02]  /*0f00*/  PRMT R53, R34, 0x7632, R53 ;  /* 0x0000763222357816 */ /* 0x000fe40000000035 */
[----:B------:R-:W-:Y:S01]  /*0f10*/  @P0 PRMT R54, R26, 0x7632, R54 ;  /* 0x000076321a360816 */ /* 0x000fe20000000036 */
[----:B------:R-:W-:Y:S01]  /*0f20*/  IMAD.U32 R52, R52, 0x10000, RZ ;  /* 0x0001000034347824 */ /* 0x000fe200078e00ff */
[----:B------:R-:W-:Y:S02]  /*0f30*/  SHF.L.U32 R53, R53, 0x10, RZ ;  /* 0x0000001035357819 */ /* 0x000fe400000006ff */
[----:B------:R-:W-:Y:S01]  /*0f40*/  @P0 SHF.L.U32 R54, R54, 0x10, RZ ;  /* 0x0000001036360819 */ /* 0x000fe200000006ff */
[----:B------:R-:W-:-:S04]  /*0f50*/  FMUL.FTZ R52, R52, UR8 ;  /* 0x0000000834347c20 */ /* 0x000fc80008410000 */
[----:B------:R-:W-:-:S04]  /*0f60*/  FMUL.FTZ R89, R52, R53 ;  /* 0x0000003534597220 */ /* 0x000fc80000410000 */
[----:B------:R-:W-:-:S07]  /*0f70*/  @P0 FADD.FTZ R89, R89, R54 ;  /* 0x0000003659590221 */ /* 0x000fce0000010000 */
.L_x_549:
[----:B------:R-:W-:Y:S05]  /*0f80*/  BSYNC B0 ;  /* 0x0000000000007941 */ /* 0x000fea0003800000 */
.L_x_547:
[----:B------:R-:W-:Y:S04]  /*0f90*/  BSSY B0, `(.L_x_550) ;  /* 0x000000b000007945 */ /* 0x000fe80003800000 */
[----:B------:R-:W-:Y:S05]  /*0fa0*/  @P3 BRA `(.L_x_551) ;  /* 0x0000000000103947 */ /* 0x000fea0003800000 */
[----:B------:R-:W-:Y:S01]  /*0fb0*/  MOV R63, RZ ;  /* 0x000000ff003f7202 */ /* 0x000fe20000000f00 */
[----:B------:R-:W-:Y:S06]  /*0fc0*/  @!P0 BRA `(.L_x_552) ;  /* 0x00000000001c8947 */ /* 0x000fec0003800000 */
[----:B-----5:R-:W-:Y:S01]  /*0fd0*/  SHF.L.U32 R63, R27, 0x10, RZ ;  /* 0x000000101b3f7819 */ /* 0x020fe200000006ff */
[----:B------:R-:W-:Y:S06]  /*0fe0*/  BRA `(.L_x_552) ;  /* 0x0000000000147947 */ /* 0x000fec0003800000 */
.L_x_551:
[----:B-----5:R-:W-:Y:S02]  /*0ff0*/  SHF.L.U32 R52, R31, 0x10, RZ ;  /* 0x000000101f347819 */ /* 0x020fe400000006ff */
[----:B------:R-:W-:-:S03]  /*1000*/  @P0 SHF.L.U32 R54, R27, 0x10, RZ ;  /* 0x000000101b360819 */ /* 0x000fc600000006ff */
[----:B------:R-:W-:-:S04]  /*1010*/  FMUL.FTZ R52, R52, UR8 ;  /* 0x0000000834347c20 */ /* 0x000fc80008410000 */
[----:B------:R-:W-:-:S04]  /*1020*/  FMUL.FTZ R63, R35, R52 ;  /* 0x00000034233f7220 */ /* 0x000fc80000410000 */
[----:B------:R-:W-:-:S07]  /*1030*/  @P0 FADD.FTZ R63, R63, R54 ;  /* 0x000000363f3f0221 */ /* 0x000fce0000010000 */
.L_x_552:
[----:B------:R-:W-:Y:S05]  /*1040*/  BSYNC B0 ;  /* 0x0000000000007941 */ /* 0x000fea0003800000 */
.L_x_550:
[----:B------:R-:W-:Y:S04]  /*1050*/  BSSY B0, `(.L_x_553) ;  /* 0x000000e000007945 */ /* 0x000fe80003800000 */
[----:B------:R-:W-:Y:S05]  /*1060*/  @P3 BRA `(.L_x_554) ;  /* 0x0000000000143947 */ /* 0x000fea0003800000 */
[----:B------:R-:W-:Y:S01]  /*1070*/  HFMA2.MMA R61, -RZ, RZ, 0, 0 ;  /* 0x00000000ff3d7435 */ /* 0x000fe200000001ff */
[----:B------:R-:W-:Y:S10]  /*1080*/  @!P0 BRA `(.L_x_555) ;  /* 0x0000000000288947 */ /* 0x000ff40003800000 */
[----:B-----5:R-:W-:-:S05]  /*1090*/  PRMT R61, R27, 0x7632, R61 ;  /* 0x000076321b3d7816 */ /* 0x020fca000000003d */
[----:B------:R-:W-:Y:S01]  /*10a0*/  IMAD.U32 R61, R61, 0x10000, RZ ;  /* 0x000100003d3d7824 */ /* 0x000fe200078e00ff */
[----:B------:R-:W-:Y:S06]  /*10b0*/  BRA `(.L_x_555) ;  /* 0x00000000001c7947 */ /* 0x000fec0003800000 */
.L_x_554:
[----:B-----5:R-:W-:Y:S02]  /*10c0*/  PRMT R52, R31, 0x7632, R52 ;  /* 0x000076321f347816 */ /* 0x020fe40000000034 */
[----:B------:R-:W-:Y:S02]  /*10d0*/  @P0 PRMT R53, R27, 0x7632, R53 ;  /* 0x000076321b350816 */ /* 0x000fe40000000035 */
[----:B------:R-:W-:Y:S02]  /*10e0*/  SHF.L.U32 R52, R52, 0x10, RZ ;  /* 0x0000001034347819 */ /* 0x000fe400000006ff */
[----:B------:R-:W-:-:S03]  /*10f0*/  @P0 SHF.L.U32 R54, R53, 0x10, RZ ;  /* 0x0000001035360819 */ /* 0x000fc600000006ff */
[----:B------:R-:W-:-:S04]  /*1100*/  FMUL.FTZ R52, R52, UR8 ;  /* 0x0000000834347c20 */ /* 0x000fc80008410000 */
[----:B------:R-:W-:-:S04]  /*1110*/  FMUL.FTZ R61, R75, R52 ;  /* 0x000000344b3d7220 */ /* 0x000fc80000410000 */
[----:B------:R-:W-:-:S07]  /*1120*/  @P0 FADD.FTZ R61, R61, R54 ;  /* 0x000000363d3d0221 */ /* 0x000fce0000010000 */
.L_x_555:
[----:B------:R-:W-:Y:S05]  /*1130*/  BSYNC B0 ;  /* 0x0000000000007941 */ /* 0x000fea0003800000 */
.L_x_553:
[----:B------:R-:W0:Y:S01]  /*1140*/  LDC.64 R56, c[0x0][0x238] ;  /* 0x00008e00ff387b82 */ /* 0x000e220000000a00 */
[----:B------:R-:W-:Y:S02]  /*1150*/  @P2 IADD3 R107, R94, 0x80, RZ ;  /* 0x000000805e6b2810 */ /* 0x000fe40007ffe0ff */
[----:B------:R-:W-:Y:S02]  /*1160*/  IADD3 R123, R121, 0x80, RZ ;  /* 0x00000080797b7810 */ /* 0x000fe40007ffe0ff */
[----:B------:R-:W-:Y:S02]  /*1170*/  F2FP.BF16.F32.PACK_AB R55, R61, R63 ;  /* 0x0000003f3d37723e */ /* 0x000fe400000010ff */
[----:B------:R-:W-:Y:S01]  /*1180*/  F2FP.BF16.F32.PACK_AB R54, R89, R91 ;  /* 0x0000005b5936723e */ /* 0x000fe200000010ff */
[----:B------:R-:W1:Y:S01]  /*1190*/  @P2 LDC.64 R102, c[0x0][0x220] ;  /* 0x00008800ff662b82 */ /* 0x000e620000000a00 */
[----:B------:R-:W-:Y:S02]  /*11a0*/  F2FP.BF16.F32.PACK_AB R53, R93, R95 ;  /* 0x0000005f5d35723e */ /* 0x000fe400000010ff */
[----:B------:R-:W-:-:S05]  /*11b0*/  F2FP.BF16.F32.PACK_AB R52, R97, R99 ;  /* 0x000000636134723e */ /* 0x000fca00000010ff */
        /* <DEDUP_REMOVED lines=13> */
.L_x_557:
[----:B0----5:R-:W-:Y:S01]  /*1290*/  SHF.L.U32 R52, R28, 0x10, RZ ;  /* 0x000000101c347819 */ /* 0x021fe200000006ff */
[----:B------:R-:W-:Y:S01]  /*12a0*/  IMAD.U32 R117, R36, 0x10000, RZ ;  /* 0x0001000024757824 */ /* 0x000fe200078e00ff */
[----:B------:R-:W-:-:S03]  /*12b0*/  @P0 SHF.L.U32 R54, R24, 0x10, RZ ;  /* 0x0000001018360819 */ /* 0x000fc600000006ff */
[----:B------:R-:W-:-:S04]  /*12c0*/  FMUL.FTZ R52, R52, UR8 ;  /* 0x0000000834347c20 */ /* 0x000fc80008410000 */
[----:B------:R-:W-:-:S04]  /*12d0*/  FMUL.FTZ R117, R52, R117 ;  /* 0x0000007534757220 */ /* 0x000fc80000410000 */
[----:B------:R-:W-:-:S07]  /*12e0*/  @P0 FADD.FTZ R117, R54, R117 ;  /* 0x0000007536750221 */ /* 0x000fce0000010000 */
.L_x_558:
[----:B------:R-:W-:Y:S05]  /*12f0*/  BSYNC B0 ;  /* 0x0000000000007941 */ /* 0x000fea0003800000 */
.L_x_556:
[----:B------:R-:W-:Y:S04]  /*1300*/  BSSY B0, `(.L_x_559) ;  /* 0x0000010000007945 */ /* 0x000fe80003800000 */
[----:B------:R-:W-:Y:S05]  /*1310*/  @P3 BRA `(.L_x_560) ;  /* 0x0000000000143947 */ /* 0x000fea0003800000 */
[----:B------:R-:W-:Y:S01]  /*1320*/  HFMA2.MMA R115, -RZ, RZ, 0, 0 ;  /* 0x00000000ff737435 */ /* 0x000fe200000001ff */
[----:B------:R-:W-:Y:S10]  /*1330*/  @!P0 BRA `(.L_x_561) ;  /* 0x0000000000308947 */ /* 0x000ff40003800000 */
[----:B-----5:R-:W-:-:S04]  /*1340*/  PRMT R115, R24, 0x7632, R115 ;  /* 0x0000763218737816 */ /* 0x020fc80000000073 */
[----:B------:R-:W-:Y:S01]  /*1350*/  SHF.L.U32 R115, R115, 0x10, RZ ;  /* 0x0000001073737819 */ /* 0x000fe200000006ff */
[----:B------:R-:W-:Y:S06]  /*1360*/  BRA `(.L_x_561) ;  /* 0x0000000000247947 */ /* 0x000fec0003800000 */
.L_x_560:
[----:B0----5:R-:W-:Y:S02]  /*1370*/  PRMT R52, R28, 0x7632, R52 ;  /* 0x000076321c347816 */ /* 0x021fe40000000034 */
        /* <DEDUP_REMOVED lines=8> */
.L_x_561:
[----:B------:R-:W-:Y:S05]  /*1400*/  BSYNC B0 ;  /* 0x0000000000007941 */ /* 0x000fea0003800000 */
.L_x_559:
[----:B------:R-:W-:Y:S04]  /*1410*/  BSSY B0, `(.L_x_562) ;  /* 0x000000c000007945 */ /* 0x000fe80003800000 */
[----:B------:R-:W-:Y:S05]  /*1420*/  @P3 BRA `(.L_x_563) ;  /* 0x0000000000103947 */ /* 0x000fea0003800000 */
[----:B------:R-:W-:Y:S01]  /*1430*/  MOV R113, RZ ;  /* 0x000000ff00717202 */ /* 0x000fe20000000f00 */
[----:B------:R-:W-:Y:S06]  /*1440*/  @!P0 BRA `(.L_x_564) ;  /* 0x0000000000208947 */ /* 0x000fec0003800000 */
[----:B-----5:R-:W-:Y:S01]  /*1450*/  IMAD.U32 R113, R25, 0x10000, RZ ;  /* 0x0001000019717824 */ /* 0x020fe200078e00ff */
[----:B------:R-:W-:Y:S06]  /*1460*/  BRA `(.L_x_564) ;  /* 0x0000000000187947 */ /* 0x000fec0003800000 */
.L_x_563:
[----:B0----5:R-:W-:Y:S02]  /*1470*/  SHF.L.U32 R52, R29, 0x10, RZ ;  /* 0x000000101d347819 */ /* 0x021fe400000006ff */
[----:B------:R-:W-:Y:S02]  /*1480*/  SHF.L.U32 R113, R37, 0x10, RZ ;  /* 0x0000001025717819 */ /* 0x000fe400000006ff */
[----:B------:R-:W-:Y:S01]  /*1490*/  @P0 SHF.L.U32 R54, R25, 0x10, RZ ;  /* 0x0000001019360819 */ /* 0x000fe200000006ff */
[----:B------:R-:W-:-:S04]  /*14a0*/  FMUL.FTZ R52, R52, UR8 ;  /* 0x0000000834347c20 */ /* 0x000fc80008410000 */
[----:B------:R-:W-:-:S04]  /*14b0*/  FMUL.FTZ R113, R52, R113 ;  /* 0x0000007134717220 */ /* 0x000fc80000410000 */
[----:B------:R-:W-:-:S07]  /*14c0*/  @P0 FADD.FTZ R113, R54, R113 ;  /* 0x0000007136710221 */ /* 0x000fce0000010000 */
.L_x_564:
[----:B------:R-:W-:Y:S05]  /*14d0*/  BSYNC B0 ;  /* 0x0000000000007941 */ /* 0x000fea0003800000 */
.L_x_562:
[----:B------:R-:W-:Y:S04]  /*14e0*/  BSSY B0, `(.L_x_565) ;  /* 0x0000010000007945 */ /* 0x000fe80003800000 */
[----:B------:R-:W-:Y:S05]  /*14f0*/  @P3 BRA `(.L_x_566) ;  /* 0x0000000000143947 */ /* 0x000fea0003800000 */
[----:B------:R-:W-:Y:S01]  /*1500*/  HFMA2.MMA R111, -RZ, RZ, 0, 0 ;  /* 0x00000000ff6f7435 */ /* 0x000fe200000001ff */
[----:B------:R-:W-:Y:S10]  /*1510*/  @!P0 BRA `(.L_x_567) ;  /* 0x0000000000308947 */ /* 0x000ff40003800000 */
[----:B-----5:R-:W-:-:S04]  /*1520*/  PRMT R111, R25, 0x7632, R111 ;  /* 0x00007632196f7816 */ /* 0x020fc8000000006f */
[----:B------:R-:W-:Y:S01]  /*1530*/  SHF.L.U32 R111, R111, 0x10, RZ ;  /* 0x000000106f6f7819 */ /* 0x000fe200000006ff */
[----:B------:R-:W-:Y:S06]  /*1540*/  BRA `(.L_x_567) ;  /* 0x0000000000247947 */ /* 0x000fec0003800000 */
.L_x_566:
[----:B0----5:R-:W-:Y:S02]  /*1550*/  PRMT R52, R29, 0x7632, R52 ;  /* 0x000076321d347816 */ /* 0x021fe40000000034 */
        /* <DEDUP_REMOVED lines=8> */
.L_x_567:
[----:B------:R-:W-:Y:S05]  /*15e0*/  BSYNC B0 ;  /* 0x0000000000007941 */ /* 0x000fea0003800000 */
.L_x_565:
[----:B------:R-:W-:Y:S04]  /*15f0*/  BSSY B0, `(.L_x_568) ;  /* 0x000000c000007945 */ /* 0x000fe80003800000 */
[----:B------:R-:W-:Y:S05]  /*1600*/  @P3 BRA `(.L_x_569) ;  /* 0x0000000000103947 */ /* 0x000fea0003800000 */
[----:B------:R-:W-:Y:S01]  /*1610*/  MOV R109, RZ ;  /* 0x000000ff006d7202 */ /* 0x000fe20000000f00 */
[----:B------:R-:W-:Y:S06]  /*1620*/  @!P0 BRA `(.L_x_570) ;  /* 0x0000000000208947 */ /* 0x000fec0003800000 */
[----:B-----5:R-:W-:Y:S01]  /*1630*/  SHF.L.U32 R109, R26, 0x10, RZ ;  /* 0x000000101a6d7819 */ /* 0x020fe200000006ff */
[----:B------:R-:W-:Y:S06]  /*1640*/  BRA `(.L_x_570) ;  /* 0x0000000000187947 */ /* 0x000fec0003800000 */
.L_x_569:
[----:B0----5:R-:W-:Y:S02]  /*1650*/  SHF.L.U32 R52, R30, 0x10, RZ ;  /* 0x000000101e347819 */ /* 0x021fe400000006ff */
[----:B------:R-:W-:Y:S02]  /*1660*/  SHF.L.U32 R109, R38, 0x10, RZ ;  /* 0x00000010266d7819 */ /* 0x000fe400000006ff */
[----:B------:R-:W-:Y:S01]  /*1670*/  @P0 SHF.L.U32 R54, R26, 0x10, RZ ;  /* 0x000000101a360819 */ /* 0x000fe200000006ff */
[----:B------:R-:W-:-:S04]  /*1680*/  FMUL.FTZ R52, R52, UR8 ;  /* 0x0000000834347c20 */ /* 0x000fc80008410000 */
[----:B------:R-:W-:-:S04]  /*1690*/  FMUL.FTZ R109, R52, R109 ;  /* 0x0000006d346d7220 */ /* 0x000fc80000410000 */
[----:B------:R-:W-:-:S07]  /*16a0*/  @P0 FADD.FTZ R109, R54, R109 ;  /* 0x0000006d366d0221 */ /* 0x000fce0000010000 */
.L_x_570:
[----:B------:R-:W-:Y:S05]  /*16b0*/  BSYNC B0 ;  /* 0x0000000000007941 */ /* 0x000fea0003800000 */
.L_x_568:
[----:B------:R-:W-:Y:S04]  /*16c0*/  BSSY B0, `(.L_x_571) ;  /* 0x0000010000007945 */ /* 0x000fe80003800000 */
[----:B------:R-:W-:Y:S05]  /*16d0*/  @P3 BRA `(.L_x_572) ;  /* 0x0000000000143947 */ /* 0x000fea0003800000 */
[----:B------:R-:W-:Y:S01]  /*16e0*/  HFMA2.MMA R107, -RZ, RZ, 0, 0 ;  /* 0x00000000ff6b7435 */ /* 0x000fe200000001ff */
[----:B------:R-:W-:Y:S10]  /*16f0*/  @!P0 BRA `(.L_x_573) ;  /* 0x0000000000308947 */ /* 0x000ff40003800000 */
[----:B-----5:R-:W-:-:S04]  /*1700*/  PRMT R107, R26, 0x7632, R107 ;  /* 0x000076321a6b7816 */ /* 0x020fc8000000006b */
[----:B------:R-:W-:Y:S01]  /*1710*/  SHF.L.U32 R107, R107, 0x10, RZ ;  /* 0x000000106b6b7819 */ /* 0x000fe200000006ff */
[----:B------:R-:W-:Y:S06]  /*1720*/  BRA `(.L_x_573) ;  /* 0x0000000000247947 */ /* 0x000fec0003800000 */
.L_x_572:
[----:B0----5:R-:W-:Y:S02]  /*1730*/  PRMT R52, R30, 0x7632, R52 ;  /* 0x000076321e347816 */ /* 0x021fe40000000034 */
        /* <DEDUP_REMOVED lines=8> */
.L_x_573:
[----:B------:R-:W-:Y:S05]  /*17c0*/  BSYNC B0 ;  /* 0x0000000000007941 */ /* 0x000fea0003800000 */
.L_x_571:
[----:B------:R-:W-:Y:S04]  /*17d0*/  BSSY B0, `(.L_x_574) ;  /* 0x000000b000007945 */ /* 0x000fe80003800000 */
[----:B------:R-:W-:Y:S05]  /*17e0*/  @P3 BRA `(.L_x_575) ;  /* 0x0000000000103947 */ /* 0x000fea0003800000 */
[----:B0-----:R-:W-:Y:S01]  /*17f0*/  MOV R105, RZ ;  /* 0x000000ff00697202 */ /* 0x001fe20000000f00 */
[----:B------:R-:W-:Y:S06]  /*1800*/  @!P0 BRA `(.L_x_576) ;  /* 0x00000000001c8947 */ /* 0x000fec0003800000 */
[----:B-----5:R-:W-:Y:S01]  /*1810*/  SHF.L.U32 R105, R27, 0x10, RZ ;  /* 0x000000101b697819 */ /* 0x020fe200000006ff */
[----:B------:R-:W-:Y:S06]  /*1820*/  BRA `(.L_x_576) ;  /* 0x0000000000147947 */ /* 0x000fec0003800000 */
.L_x_575:
[----:B0----5:R-:W-:Y:S02]  /*1830*/  SHF.L.U32 R52, R31, 0x10, RZ ;  /* 0x000000101f347819 */ /* 0x021fe400000006ff */
[----:B------:R-:W-:-:S03]  /*1840*/  @P0 SHF.L.U32 R54, R27, 0x10, RZ ;  /* 0x000000101b360819 */ /* 0x000fc600000006ff */
[----:B------:R-:W-:-:S04]  /*1850*/  FMUL.FTZ R52, R52, UR8 ;  /* 0x0000000834347c20 */ /* 0x000fc80008410000 */
[----:B------:R-:W-:-:S04]  /*1860*/  FMUL.FTZ R105, R39, R52 ;  /* 0x0000003427697220 */ /* 0x000fc80000410000 */
[----:B------:R-:W-:-:S07]  /*1870*/  @P0 FADD.FTZ R105, R54, R105 ;  /* 0x0000006936690221 */ /* 0x000fce0000010000 */
.L_x_576:
[----:B------:R-:W-:Y:S05]  /*1880*/  BSYNC B0 ;  /* 0x0000000000007941 */ /* 0x000fea0003800000 */
.L_x_574:
[----:B------:R-:W-:Y:S04]  /*1890*/  BSSY B0, `(.L_x_577) ;  /* 0x000000e000007945 */ /* 0x000fe80003800000 */
[----:B------:R-:W-:Y:S05]  /*18a0*/  @P3 BRA `(.L_x_578) ;  /* 0x0000000000143947 */ /* 0x000fea0003800000 */
[----:B------:R-:W-:Y:S01]  /*18b0*/  HFMA2.MMA R103, -RZ, RZ, 0, 0 ;  /* 0x00000000ff677435 */ /* 0x000fe200000001ff */
[----:B------:R-:W-:Y:S10]  /*18c0*/  @!P0 BRA `(.L_x_579) ;  /* 0x0000000000288947 */ /* 0x000ff40003800000 */
[----:B-----5:R-:W-:-:S05]  /*18d0*/  PRMT R103, R27, 0x7632, R103 ;  /* 0x000076321b677816 */ /* 0x020fca0000000067 */
[----:B------:R-:W-:Y:S01]  /*18e0*/  IMAD.U32 R103, R103, 0x10000, RZ ;  /* 0x0001000067677824 */ /* 0x000fe200078e00ff */
[----:B------:R-:W-:Y:S06]  /*18f0*/  BRA `(.L_x_579) ;  /* 0x00000000001c7947 */ /* 0x000fec0003800000 */
.L_x_578:
[----:B-----5:R-:W-:Y:S02]  /*1900*/  PRMT R52, R31, 0x7632, R52 ;  /* 0x000076321f347816 */ /* 0x020fe40000000034 */
[----:B------:R-:W-:Y:S02]  /*1910*/  @P0 PRMT R53, R27, 0x7632, R53 ;  /* 0x000076321b350816 */ /* 0x000fe40000000035 */
[----:B------:R-:W-:-:S05]  /*1920*/  SHF.L.U32 R52, R52, 0x10, RZ ;  /* 0x0000001034347819 */ /* 0x000fca00000006ff */
[----:B------:R-:W-:Y:S01]  /*1930*/  FMUL.FTZ R103, R52, UR8 ;  /* 0x0000000834677c20 */ /* 0x000fe20008410000 */
[----:B------:R-:W-:-:S03]  /*1940*/  @P0 SHF.L.U32 R52, R53, 0x10, RZ ;  /* 0x0000001035340819 */ /* 0x000fc600000006ff */
[----:B------:R-:W-:-:S04]  /*1950*/  FMUL.FTZ R103, R74, R103 ;  /* 0x000000674a677220 */ /* 0x000fc80000410000 */
[----:B------:R-:W-:-:S07]  /*1960*/  @P0 FADD.FTZ R103, R103, R52 ;  /* 0x0000003467670221 */ /* 0x000fce0000010000 */
.L_x_579:
[----:B------:R-:W-:Y:S05]  /*1970*/  BSYNC B0 ;  /* 0x0000000000007941 */ /* 0x000fea0003800000 */
.L_x_577:
[----:B------:R-:W0:Y:S01]  /*1980*/  @P2 LDC.64 R118, c[0x0][0x220] ;  /* 0x00008800ff762b82 */ /* 0x000e220000000a00 */
        /* <DEDUP_REMOVED lines=19> */
.L_x_581:
[----:B--2--5:R-:W-:Y:S01]  /*1ac0*/  SHF.L.U32 R52, R28, 0x10, RZ ;  /* 0x000000101c347819 */ /* 0x024fe200000006ff */
[----:B------:R-:W-:-:S04]  /*1ad0*/  @P0 IMAD.U32 R54, R24, 0x10000, RZ ;  /* 0x0001000018360824 */ /* 0x000fc800078e00ff */
[----:B------:R-:W-:-:S04]  /*1ae0*/  FMUL.FTZ R52, R52, UR8 ;  /* 0x0000000834347c20 */ /* 0x000fc80008410000 */
[----:B------:R-:W-:-:S04]  /*1af0*/  FMUL.FTZ R59, R7, R52 ;  /* 0x00000034073b7220 */ /* 0x000fc80000410000 */
[----:B------:R-:W-:-:S07]  /*1b00*/  @P0 FADD.FTZ R59, R54, R59 ;  /* 0x0000003b363b0221 */ /* 0x000fce0000010000 */
.L_x_582:
[----:B------:R-:W-:Y:S05]  /*1b10*/  BSYNC B0 ;  /* 0x0000000000007941 */ /* 0x000fea0003800000 */
.L_x_580:
[----:B------:R-:W-:Y:S04]  /*1b20*/  BSSY B0, `(.L_x_583) ;  /* 0x000000e000007945 */ /* 0x000fe80003800000 */
[----:B------:R-:W-:Y:S05]  /*1b30*/  @P3 BRA `(.L_x_584) ;  /* 0x0000000000143947 */ /* 0x000fea0003800000 */
[----:B------:R-:W-:Y:S01]  /*1b40*/  HFMA2.MMA R119, -RZ, RZ, 0, 0 ;  /* 0x00000000ff777435 */ /* 0x000fe200000001ff */
[----:B------:R-:W-:Y:S10]  /*1b50*/  @!P0 BRA `(.L_x_585) ;  /* 0x0000000000288947 */ /* 0x000ff40003800000 */
[----:B-----5:R-:W-:-:S04]  /*1b60*/  PRMT R119, R24, 0x7632, R119 ;  /* 0x0000763218777816 */ /* 0x020fc80000000077 */
[----:B------:R-:W-:Y:S01]  /*1b70*/  SHF.L.U32 R119, R119, 0x10, RZ ;  /* 0x0000001077777819 */ /* 0x000fe200000006ff */
[----:B------:R-:W-:Y:S06]  /*1b80*/  BRA `(.L_x_585) ;  /* 0x00000000001c7947 */ /* 0x000fec0003800000 */
.L_x_584:
[----:B-----5:R-:W-:Y:S02]  /*1b90*/  PRMT R52, R28, 0x7632, R52 ;  /* 0x000076321c347816 */ /* 0x020fe40000000034 */
[----:B------:R-:W-:Y:S02]  /*1ba0*/  @P0 PRMT R53, R24, 0x7632, R53 ;  /* 0x0000763218350816 */ /* 0x000fe40000000035 */
[----:B------:R-:W-:Y:S02]  /*1bb0*/  SHF.L.U32 R52, R52, 0x10, RZ ;  /* 0x0000001034347819 */ /* 0x000fe400000006ff */
[----:B------:R-:W-:-:S03]  /*1bc0*/  @P0 SHF.L.U32 R54, R53, 0x10, RZ ;  /* 0x0000001035360819 */ /* 0x000fc600000006ff */
[----:B------:R-:W-:-:S04]  /*1bd0*/  FMUL.FTZ R52, R52, UR8 ;  /* 0x0000000834347c20 */ /* 0x000fc80008410000 */
[----:B------:R-:W-:-:S04]  /*1be0*/  FMUL.FTZ R119, R73, R52 ;  /* 0x0000003449777220 */ /* 0x000fc80000410000 */
[----:B------:R-:W-:-:S07]  /*1bf0*/  @P0 FADD.FTZ R119, R119, R54 ;  /* 0x0000003677770221 */ /* 0x000fce0000010000 */
.L_x_585:
[----:B------:R-:W-:Y:S05]  /*1c00*/  BSYNC B0 ;  /* 0x0000000000007941 */ /* 0x000fea0003800000 */
.L_x_583:
[----:B------:R-:W-:Y:S04]  /*1c10*/  BSSY B0, `(.L_x_586) ;  /* 0x000000b000007945 */ /* 0x000fe80003800000 */
[----:B------:R-:W-:Y:S05]  /*1c20*/  @P3 BRA `(.L_x_587) ;  /* 0x0000000000103947 */ /* 0x000fea0003800000 */
[----:B------:R-:W-:Y:S01]  /*1c30*/  MOV R121, RZ ;  /* 0x000000ff00797202 */ /* 0x000fe20000000f00 */
[----:B------:R-:W-:Y:S06]  /*1c40*/  @!P0 BRA `(.L_x_588) ;  /* 0x00000000001c8947 */ /* 0x000fec0003800000 */
[----:B-----5:R-:W-:Y:S01]  /*1c50*/  SHF.L.U32 R121, R25, 0x10, RZ ;  /* 0x0000001019797819 */ /* 0x020fe200000006ff */
[----:B------:R-:W-:Y:S06]  /*1c60*/  BRA `(.L_x_588) ;  /* 0x0000000000147947 */ /* 0x000fec0003800000 */
.L_x_587:
[----:B-----5:R-:W-:-:S05]  /*1c70*/  SHF.L.U32 R52, R29, 0x10, RZ ;  /* 0x000000101d347819 */ /* 0x020fca00000006ff */
[----:B------:R-:W-:Y:S01]  /*1c80*/  FMUL.FTZ R121, R52, UR8 ;  /* 0x0000000834797c20 */ /* 0x000fe20008410000 */
[----:B------:R-:W-:-:S03]  /*1c90*/  @P0 IMAD.U32 R52, R25, 0x10000, RZ ;  /* 0x0001000019340824 */ /* 0x000fc600078e00ff */
[----:B------:R-:W-:-:S04]  /*1ca0*/  FMUL.FTZ R121, R6, R121 ;  /* 0x0000007906797220 */ /* 0x000fc80000410000 */
[----:B------:R-:W-:-:S07]  /*1cb0*/  @P0 FADD.FTZ R121, R52, R121 ;  /* 0x0000007934790221 */ /* 0x000fce0000010000 */
.L_x_588:
[----:B------:R-:W-:Y:S05]  /*1cc0*/  BSYNC B0 ;  /* 0x0000000000007941 */ /* 0x000fea0003800000 */
.L_x_586:
[----:B------:R-:W-:Y:S04]  /*1cd0*/  BSSY B0, `(.L_x_589) ;  /* 0x000000e000007945 */ /* 0x000fe80003800000 */
[----:B------:R-:W-:Y:S05]  /*1ce0*/  @P3 BRA `(.L_x_590) ;  /* 0x0000000000143947 */ /* 0x000fea0003800000 */
[----:B------:R-:W-:Y:S01]  /*1cf0*/  HFMA2.MMA R123, -RZ, RZ, 0, 0 ;  /* 0x00000000ff7b7435 */ /* 0x000fe200000001ff */
[----:B------:R-:W-:Y:S10]  /*1d00*/  @!P0 BRA `(.L_x_591) ;  /* 0x0000000000288947 */ /* 0x000ff40003800000 */
[----:B-----5:R-:W-:-:S04]  /*1d10*/  PRMT R123, R25, 0x7632, R123 ;  /* 0x00007632197b7816 */ /* 0x020fc8000000007b */
[----:B------:R-:W-:Y:S01]  /*1d20*/  SHF.L.U32 R123, R123, 0x10, RZ ;  /* 0x000000107b7b7819 */ /* 0x000fe200000006ff */
[----:B------:R-:W-:Y:S06]  /*1d30*/  BRA `(.L_x_591) ;  /* 0x00000000001c7947 */ /* 0x000fec0003800000 */
.L_x_590:
[----:B-----5:R-:W-:Y:S02]  /*1d40*/  PRMT R52, R29, 0x7632, R52 ;  /* 0x000076321d347816 */ /* 0x020fe40000000034 */
[----:B------:R-:W-:Y:S02]  /*1d50*/  @P0 PRMT R53, R25, 0x7632, R53 ;  /* 0x0000763219350816 */ /* 0x000fe40000000035 */
[----:B------:R-:W-:-:S05]  /*1d60*/  SHF.L.U32 R52, R52, 0x10, RZ ;  /* 0x0000001034347819 */ /* 0x000fca00000006ff */
[----:B------:R-:W-:Y:S01]  /*1d70*/  FMUL.FTZ R123, R52, UR8 ;  /* 0x00000008347b7c20 */ /* 0x000fe20008410000 */
[----:B------:R-:W-:-:S03]  /*1d80*/  @P0 SHF.L.U32 R52, R53, 0x10, RZ ;  /* 0x0000001035340819 */ /* 0x000fc600000006ff */
[----:B------:R-:W-:-:S04]  /*1d90*/  FMUL.FTZ R123, R72, R123 ;  /* 0x0000007b487b7220 */ /* 0x000fc80000410000 */
[----:B------:R-:W-:-:S07]  /*1da0*/  @P0 FADD.FTZ R123, R123, R52 ;  /* 0x000000347b7b0221 */ /* 0x000fce0000010000 */
.L_x_591:
[----:B------:R-:W-:Y:S05]  /*1db0*/  BSYNC B0 ;  /* 0x0000000000007941 */ /* 0x000fea0003800000 */
.L_x_589:
[----:B------:R-:W-:Y:S04]  /*1dc0*/  BSSY B0, `(.L_x_592) ;  /* 0x000000b000007945 */ /* 0x000fe80003800000 */
[----:B------:R-:W-:Y:S05]  /*1dd0*/  @P3 BRA `(.L_x_593) ;  /* 0x0000000000103947 */ /* 0x000fea0003800000 */
[----:B------:R-:W-:Y:S01]  /*1de0*/  MOV R125, RZ ;  /* 0x000000ff007d7202 */ /* 0x000fe20000000f00 */
[----:B------:R-:W-:Y:S06]  /*1df0*/  @!P0 BRA `(.L_x_594) ;  /* 0x00000000001c8947 */ /* 0x000fec0003800000 */
[----:B-----5:R-:W-:Y:S01]  /*1e00*/  SHF.L.U32 R125, R26, 0x10, RZ ;  /* 0x000000101a7d7819 */ /* 0x020fe200000006ff */
[----:B------:R-:W-:Y:S06]  /*1e10*/  BRA `(.L_x_594) ;  /* 0x0000000000147947 */ /* 0x000fec0003800000 */
.L_x_593:
[----:B-----5:R-:W-:Y:S01]  /*1e20*/  SHF.L.U32 R52, R30, 0x10, RZ ;  /* 0x000000101e347819 */ /* 0x020fe200000006ff */
[----:B------:R-:W-:-:S04]  /*1e30*/  @P0 IMAD.U32 R54, R26, 0x10000, RZ ;  /* 0x000100001a360824 */ /* 0x000fc800078e00ff */
[----:B------:R-:W-:-:S04]  /*1e40*/  FMUL.FTZ R52, R52, UR8 ;  /* 0x0000000834347c20 */ /* 0x000fc80008410000 */
[----:B------:R-:W-:-:S04]  /*1e50*/  FMUL.FTZ R125, R5, R52 ;  /* 0x00000034057d7220 */ /* 0x000fc80000410000 */
[----:B------:R-:W-:-:S07]  /*1e60*/  @P0 FADD.FTZ R125, R54, R125 ;  /* 0x0000007d367d0221 */ /* 0x000fce0000010000 */
.L_x_594:
[----:B------:R-:W-:Y:S05]  /*1e70*/  BSYNC B0 ;  /* 0x0000000000007941 */ /* 0x000fea0003800000 */
.L_x_592:
[----:B------:R-:W-:Y:S04]  /*1e80*/  BSSY B0, `(.L_x_595) ;  /* 0x000000e000007945 */ /* 0x000fe80003800000 */
[----:B------:R-:W-:Y:S05]  /*1e90*/  @P3 BRA `(.L_x_596) ;  /* 0x0000000000143947 */ /* 0x000fea0003800000 */
[----:B------:R-:W-:Y:S01]  /*1ea0*/  HFMA2.MMA R58, -RZ, RZ, 0, 0 ;  /* 0x00000000ff3a7435 */ /* 0x000fe200000001ff */
[----:B------:R-:W-:Y:S10]  /*1eb0*/  @!P0 BRA `(.L_x_597) ;  /* 0x0000000000288947 */ /* 0x000ff40003800000 */
[----:B-----5:R-:W-:-:S04]  /*1ec0*/  PRMT R58, R26, 0x7632, R58 ;  /* 0x000076321a3a7816 */ /* 0x020fc8000000003a */
[----:B------:R-:W-:Y:S01]  /*1ed0*/  SHF.L.U32 R58, R58, 0x10, RZ ;  /* 0x000000103a3a7819 */ /* 0x000fe200000006ff */
[----:B------:R-:W-:Y:S06]  /*1ee0*/  BRA `(.L_x_597) ;  /* 0x00000000001c7947 */ /* 0x000fec0003800000 */
.L_x_596:
[----:B-----5:R-:W-:Y:S02]  /*1ef0*/  PRMT R52, R30, 0x7632, R52 ;  /* 0x000076321e347816 */ /* 0x020fe40000000034 */
[----:B------:R-:W-:Y:S02]  /*1f00*/  @P0 PRMT R53, R26, 0x7632, R53 ;  /* 0x000076321a350816 */ /* 0x000fe40000000035 */
[----:B------:R-:W-:Y:S02]  /*1f10*/  SHF.L.U32 R52, R52, 0x10, RZ ;  /* 0x0000001034347819 */ /* 0x000fe400000006ff */
[----:B------:R-:W-:-:S03]  /*1f20*/  @P0 SHF.L.U32 R53, R53, 0x10, RZ ;  /* 0x0000001035350819 */ /* 0x000fc600000006ff */
[----:B------:R-:W-:-:S04]  /*1f30*/  FMUL.FTZ R52, R52, UR8 ;  /* 0x0000000834347c20 */ /* 0x000fc80008410000 */
[----:B------:R-:W-:-:S04]  /*1f40*/  FMUL.FTZ R58, R71, R52 ;  /* 0x00000034473a7220 */ /* 0x000fc80000410000 */
[----:B------:R-:W-:-:S07]  /*1f50*/  @P0 FADD.FTZ R58, R58, R53 ;  /* 0x000000353a3a0221 */ /* 0x000fce0000010000 */
.L_x_597:
[----:B------:R-:W-:Y:S05]  /*1f60*/  BSYNC B0 ;  /* 0x0000000000007941 */ /* 0x000fea0003800000 */
.L_x_595:
[----:B------:R-:W-:Y:S04]  /*1f70*/  BSSY B0, `(.L_x_598) ;  /* 0x000000b000007945 */ /* 0x000fe80003800000 */
[----:B------:R-:W-:Y:S05]  /*1f80*/  @P3 BRA `(.L_x_599) ;  /* 0x0000000000103947 */ /* 0x000fea0003800000 */
[----:B------:R-:W-:Y:S01]  /*1f90*/  MOV R94, RZ ;  /* 0x000000ff005e7202 */ /* 0x000fe20000000f00 */
[----:B------:R-:W-:Y:S06]  /*1fa0*/  @!P0 BRA `(.L_x_600) ;  /* 0x00000000001c8947 */ /* 0x000fec0003800000 */
[----:B-----5:R-:W-:Y:S01]  /*1fb0*/  SHF.L.U32 R94, R27, 0x10, RZ ;  /* 0x000000101b5e7819 */ /* 0x020fe200000006ff */
[----:B------:R-:W-:Y:S06]  /*1fc0*/  BRA `(.L_x_600) ;  /* 0x0000000000147947 */ /* 0x000fec0003800000 */
.L_x_599:
[----:B-----5:R-:W-:Y:S01]  /*1fd0*/  SHF.L.U32 R52, R31, 0x10, RZ ;  /* 0x000000101f347819 */ /* 0x020fe200000006ff */
[----:B------:R-:W-:-:S04]  /*1fe0*/  @P0 IMAD.U32 R55, R27, 0x10000, RZ ;  /* 0x000100001b370824 */ /* 0x000fc800078e00ff */
[----:B------:R-:W-:-:S04]  /*1ff0*/  FMUL.FTZ R53, R52, UR8 ;  /* 0x0000000834357c20 */ /* 0x000fc80008410000 */
[----:B------:R-:W-:-:S04]  /*2000*/  FMUL.FTZ R94, R4, R53 ;  /* 0x00000035045e7220 */ /* 0x000fc80000410000 */
[----:B------:R-:W-:-:S07]  /*2010*/  @P0 FADD.FTZ R94, R55, R94 ;  /* 0x0000005e375e0221 */ /* 0x000fce0000010000 */
.L_x_600:
[----:B------:R-:W-:Y:S05]  /*2020*/  BSYNC B0 ;  /* 0x0000000000007941 */ /* 0x000fea0003800000 */
.L_x_598:
[----:B------:R-:W-:Y:S04]  /*2030*/  BSSY B0, `(.L_x_601) ;  /* 0x000000e000007945 */ /* 0x000fe80003800000 */
[----:B------:R-:W-:Y:S05]  /*2040*/  @P3 BRA `(.L_x_602) ;  /* 0x0000000000143947 */ /* 0x000fea0003800000 */
[----:B------:R-:W-:Y:S01]  /*2050*/  HFMA2.MMA R96, -RZ, RZ, 0, 0 ;  /* 0x00000000ff607435 */ /* 0x000fe200000001ff */
[----:B------:R-:W-:Y:S10]  /*2060*/  @!P0 BRA `(.L_x_603) ;  /* 0x0000000000288947 */ /* 0x000ff40003800000 */
[----:B-----5:R-:W-:-:S04]  /*2070*/  PRMT R96, R27, 0x7632, R96 ;  /* 0x000076321b607816 */ /* 0x020fc80000000060 */
[----:B------:R-:W-:Y:S01]  /*2080*/  SHF.L.U32 R96, R96, 0x10, RZ ;  /* 0x0000001060607819 */ /* 0x000fe200000006ff */
[----:B------:R-:W-:Y:S06]  /*2090*/  BRA `(.L_x_603) ;  /* 0x00000000001c7947 */ /* 0x000fec0003800000 */
.L_x_602:
[----:B-----5:R-:W-:Y:S02]  /*20a0*/  PRMT R52, R31, 0x7632, R52 ;  /* 0x000076321f347816 */ /* 0x020fe40000000034 */
[----:B------:R-:W-:Y:S02]  /*20b0*/  @P0 PRMT R54, R27, 0x7632, R54 ;  /* 0x000076321b360816 */ /* 0x000fe40000000036 */
[----:B------:R-:W-:Y:S02]  /*20c0*/  SHF.L.U32 R52, R52, 0x10, RZ ;  /* 0x0000001034347819 */ /* 0x000fe400000006ff */
[----:B------:R-:W-:-:S03]  /*20d0*/  @P0 SHF.L.U32 R55, R54, 0x10, RZ ;  /* 0x0000001036370819 */ /* 0x000fc600000006ff */
[----:B------:R-:W-:-:S04]  /*20e0*/  FMUL.FTZ R53, R52, UR8 ;  /* 0x0000000834357c20 */ /* 0x000fc80008410000 */
[----:B------:R-:W-:-:S04]  /*20f0*/  FMUL.FTZ R96, R70, R53 ;  /* 0x0000003546607220 */ /* 0x000fc80000410000 */
[----:B------:R-:W-:-:S07]  /*2100*/  @P0 FADD.FTZ R96, R96, R55 ;  /* 0x0000003760600221 */ /* 0x000fce0000010000 */
.L_x_603:
[----:B------:R-:W-:Y:S05]  /*2110*/  BSYNC B0 ;  /* 0x0000000000007941 */ /* 0x000fea0003800000 */
.L_x_601:
        /* <DEDUP_REMOVED lines=9> */
[----:B------:R-:W-:Y:S01]  /*21b0*/  FADD.FTZ R52, R52, R93 ;  /* 0x0000005d34347221 */ /* 0x000fe20000010000 */
[----:B------:R-:W-:-:S03]  /*21c0*/  SEL R98, R76, R3, !P0 ;  /* 0x000000034c627207 */ /* 0x000fc60004000000 */
        /* <DEDUP_REMOVED lines=20> */
[----:B------:R-:W-:-:S04]  /*2310*/  FADD.FTZ R100, R100, R94 ;  /* 0x0000005e64647221 */ /* 0x000fc80000010000 */
        /* <DEDUP_REMOVED lines=70> */
.L_x_618:
        /* <DEDUP_REMOVED lines=12> */
[----:B------:R-:W-:Y:S01]  /*2840*/  HFMA2.MMA R56, -RZ, RZ, 0, 0 ;  /* 0x00000000ff387435 */ /* 0x000fe200000001ff */
[----:B------:R-:W-:Y:S01]  /*2850*/  @!P2 IADD3 R98, R0, R98, RZ ;  /* 0x000000620062a210 */ /* 0x000fe20007ffe0ff */
[----:B------:R-:W-:Y:S04]  /*2860*/  BAR.SYNC.DEFER_BLOCKING 0x0 ;  /* 0x0000000000007b1d */ /* 0x000fe80000010000 */
[----:B------:R-:W-:Y:S02]  /*2870*/  @!P2 MOV R56, 0x300 ;  /* 0x000003000038a802 */ /* 0x000fe40000000f00 */
[----:B------:R-:W-:Y:S03]  /*2880*/  BSSY B0, `(.L_x_605) ;  /* 0x00000a6000007945 */ /* 0x000fe60003800000 */
[----:B0-----:R-:W0:Y:S01]  /*2890*/  SHFL.DOWN PT, R57, R56, 0x2, 0x1f ;  /* 0x08401f0038397f89 */ /* 0x001e2200000e0000 */
[----:B-1----:R-:W-:-:S02]  /*28a0*/  @!P2 LEA R55, R53, R52, 0x18 ;  /* 0x000000343537a211 */ /* 0x002fc400078ec0ff */
[----:B------:R-:W-:-:S03]  /*28b0*/  CS2R R52, SRZ ;  /* 0x0000000000347805 */ /* 0x000fc6000001ff00 */
[----:B------:R-:W-:Y:S01]  /*28c0*/  @!P2 IMAD R98, R98, 0x8, R55 ;  /* 0x000000086262a824 */ /* 0x000fe200078e0237 */
[-C--:B0-----:R-:W-:Y:S02]  /*28d0*/  IADD3 R55, R57, R56.reuse, RZ ;  /* 0x0000003839377210 */ /* 0x081fe40007ffe0ff */
[----:B------:R-:W-:Y:S02]  /*28e0*/  I2FP.F32.S32 R106, R57 ;  /* 0x00000039006a7245 */ /* 0x000fe40000201400 */
[----:B------:R-:W0:Y:S01]  /*28f0*/  @!P2 LDS.64 R52, [R98] ;  /* 0x000000006234a984 */ /* 0x000e220000000a00 */
[----:B------:R-:W-:Y:S02]  /*2900*/  I2FP.F32.S32 R54, R55 ;  /* 0x0000003700367245 */ /* 0x000fe40000201400 */
[----:B------:R-:W-:Y:S02]  /*2910*/  I2FP.F32.S32 R57, R56 ;  /* 0x0000003800397245 */ /* 0x000fe40000201400 */
[----:B------:R-:W1:Y:S01]  /*2920*/  MUFU.RCP R104, R54 ;  /* 0x0000003600687308 */ /* 0x000e620000001000 */
[----:B------:R-:W-:Y:S01]  /*2930*/  SHFL.DOWN PT, R56, R55, 0x1, 0x1f ;  /* 0x08201f0037387f89 */ /* 0x000fe200000e0000 */
[----:B------:R-:W-:-:S03]  /*2940*/  LOP3.LUT P2, RZ, R78, 0x1f, R21, 0xf8, !PT ;  /* 0x0000001f4eff7812 */ /* 0x000fc6000784f815 */
[----:B0-----:R-:W0:Y:S04]  /*2950*/  SHFL.DOWN PT, R100, R52, 0x2, 0x1f ;  /* 0x08401f0034647f89 */ /* 0x001e2800000e0000 */
[----:B------:R-:W2:Y:S01]  /*2960*/  SHFL.DOWN PT, R102, R53, 0x2, 0x1f ;  /* 0x08401f0035667f89 */ /* 0x000ea200000e0000 */
[C---:B0-----:R-:W-:Y:S01]  /*2970*/  FMUL.FTZ R98, R100.reuse, R106 ;  /* 0x0000006a64627220 */ /* 0x041fe20000410000 */
[----:B------:R-:W-:-:S03]  /*2980*/  FADD.FTZ R100, -R100, R52 ;  /* 0x0000003464647221 */ /* 0x000fc60000010100 */
[----:B------:R-:W-:Y:S01]  /*2990*/  FFMA.FTZ R98, R57, R52, R98 ;  /* 0x0000003439627223 */ /* 0x000fe20000010062 */
[----:B------:R-:W-:Y:S01]  /*29a0*/  FMUL.FTZ R100, R100, R100 ;  /* 0x0000006464647220 */ /* 0x000fe20000410000 */
[----:B--2---:R-:W-:-:S03]  /*29b0*/  FADD.FTZ R53, R102, R53 ;  /* 0x0000003566357221 */ /* 0x004fc60000010000 */
[----:B------:R-:W-:Y:S01]  /*29c0*/  FMUL.FTZ R100, R100, R57 ;  /* 0x0000003964647220 */ /* 0x000fe20000410000 */
[----:B-1----:R-:W-:-:S03]  /*29d0*/  FMUL.FTZ R57, R104, R98 ;  /* 0x0000006268397220 */ /* 0x002fc60000410000 */
[----:B------:R-:W-:Y:S02]  /*29e0*/  FMUL.FTZ R100, R100, R106 ;  /* 0x0000006a64647220 */ /* 0x000fe40000410000 */
[----:B------:R-:W0:Y:S02]  /*29f0*/  SHFL.DOWN PT, R52, R57, 0x1, 0x1f ;  /* 0x08201f0039347f89 */ /* 0x000e2400000e0000 */
[----:B------:R-:W-:Y:S01]  /*2a00*/  FFMA.FTZ R53, R104, R100, R53 ;  /* 0x0000006468357223 */ /* 0x000fe20000010035 */
[-C--:B------:R-:W-:Y:S01]  /*2a10*/  IADD3 R100, R55, R56.reuse, RZ ;  /* 0x0000003837647210 */ /* 0x080fe20007ffe0ff */
[----:B------:R-:W1:Y:S01]  /*2a20*/  LDC R104, c[0x0][0x2d8] ;  /* 0x0000b600ff687b82 */ /* 0x000e620000000800 */
[----:B------:R-:W-:Y:S02]  /*2a30*/  I2FP.F32.S32 R56, R56 ;  /* 0x0000003800387245 */ /* 0x000fe40000201400 */
[----:B------:R-:W2:Y:S01]  /*2a40*/  SHFL.DOWN PT, R98, R53, 0x1, 0x1f ;  /* 0x08201f0035627f89 */ /* 0x000ea200000e0000 */
[----:B------:R-:W-:-:S06]  /*2a50*/  I2FP.F32.S32 R100, R100 ;  /* 0x0000006400647245 */ /* 0x000fcc0000201400 */
[----:B------:R-:W3:Y:S01]  /*2a60*/  MUFU.RCP R100, R100 ;  /* 0x0000006400647308 */ /* 0x000ee20000001000 */
[----:B0-----:R-:W-:Y:S01]  /*2a70*/  FADD.FTZ R55, R57, -R52 ;  /* 0x8000003439377221 */ /* 0x001fe20000010000 */
[----:B------:R-:W-:-:S03]  /*2a80*/  FMUL.FTZ R52, R52, R56 ;  /* 0x0000003834347220 */ /* 0x000fc60000410000 */
[----:B------:R-:W-:Y:S01]  /*2a90*/  FMUL.FTZ R55, R55, R55 ;  /* 0x0000003737377220 */ /* 0x000fe20000410000 */
[----:B------:R-:W-:-:S03]  /*2aa0*/  FFMA.FTZ R57, R54, R57, R52 ;  /* 0x0000003936397223 */ /* 0x000fc60000010034 */
[----:B------:R-:W-:Y:S01]  /*2ab0*/  FMUL.FTZ R54, R54, R55 ;  /* 0x0000003736367220 */ /* 0x000fe20000410000 */
[----:B---3--:R-:W-:Y:S01]  /*2ac0*/  FMUL.FTZ R57, R100, R57 ;  /* 0x0000003964397220 */ /* 0x008fe20000410000 */
[----:B--2---:R-:W-:Y:S02]  /*2ad0*/  FADD.FTZ R55, R53, R98 ;  /* 0x0000006235377221 */ /* 0x004fe40000010000 */
[----:B------:R-:W-:Y:S01]  /*2ae0*/  FMUL.FTZ R54, R54, R56 ;  /* 0x0000003836367220 */ /* 0x000fe20000410000 */
[----:B------:R-:W0:Y:S01]  /*2af0*/  @!P2 LDC.64 R52, c[0x0][0x250] ;  /* 0x00009400ff34ab82 */ /* 0x000e220000000a00 */
[----:B------:R-:W2:Y:S02]  /*2b00*/  SHFL.IDX PT, R56, R57, RZ, 0x1f ;  /* 0x00001fff39387589 */ /* 0x000ea400000e0000 */
[----:B------:R-:W-:-:S05]  /*2b10*/  FFMA.FTZ R100, R100, R54, R55 ;  /* 0x0000003664647223 */ /* 0x000fca0000010037 */
[----:B------:R-:W3:Y:S01]  /*2b20*/  @!P2 LDC.64 R54, c[0x0][0x258] ;  /* 0x00009600ff36ab82 */ /* 0x000ee20000000a00 */
[----:B------:R-:W1:Y:S01]  /*2b30*/  SHFL.IDX PT, R100, R100, RZ, 0x1f ;  /* 0x00001fff64647589 */ /* 0x000e6200000e0000 */
[----:B0-----:R-:W-:Y:S01]  /*2b40*/  @!P2 LEA R52, P3, R2, R52, 0x2 ;  /* 0x000000340234a211 */ /* 0x001fe200078610ff */
[----:B--2---:R-:W-:-:S03]  /*2b50*/  FMUL.FTZ R98, R56, R56 ;  /* 0x0000003838627220 */ /* 0x004fc60000410000 */
[----:B------:R-:W-:Y:S02]  /*2b60*/  @!P2 LEA.HI.X R53, R2, R53, R60, 0x2, P3 ;  /* 0x000000350235a211 */ /* 0x000fe400018f143c */
[----:B------:R-:W-:Y:S02]  /*2b70*/  FSEL R102, R98, RZ, P1 ;  /* 0x000000ff62667208 */ /* 0x000fe40000800000 */
[----:B---3--:R-:W-:Y:S01]  /*2b80*/  @!P2 LEA R54, P4, R2, R54, 0x2 ;  /* 0x000000360236a211 */ /* 0x008fe200078810ff */
[----:B-1----:R-:W-:Y:S01]  /*2b90*/  FFMA.FTZ R98, R100, UR9, R104 ;  /* 0x0000000964627c23 */ /* 0x002fe20008010068 */
[----:B------:R0:W-:Y:S02]  /*2ba0*/  @!P2 STG.E desc[UR4][R52.64], R56 ;  /* 0x000000383400a986 */ /* 0x0001e4000c101904 */
[----:B------:R-:W-:Y:S01]  /*2bb0*/  @!P2 LEA.HI.X R55, R2, R55, R60, 0x2, P4 ;  /* 0x000000370237a211 */ /* 0x000fe200020f143c */
[----:B------:R-:W-:-:S04]  /*2bc0*/  FADD.FTZ R98, R98, R102 ;  /* 0x0000006662627221 */ /* 0x000fc80000010000 */
[----:B------:R-:W1:Y:S02]  /*2bd0*/  MUFU.RSQ R57, R98 ;  /* 0x0000006200397308 */ /* 0x000e640000001400 */
[----:B-1----:R0:W-:Y:S01]  /*2be0*/  @!P2 STG.E desc[UR4][R54.64], R57 ;  /* 0x000000393600a986 */ /* 0x0021e2000c101904 */
[----:B------:R-:W-:-:S13]  /*2bf0*/  ISETP.GE.AND P2, PT, R62, 0x1, PT ;  /* 0x000000013e00780c */ /* 0x000fda0003f46270 */
[----:B0-----:R-:W-:Y:S05]  /*2c00*/  @!P2 BRA `(.L_x_606) ;  /* 0x0000000400b4a947 */ /* 0x001fea0003800000 */
[----:B------:R-:W-:Y:S02]  /*2c10*/  FSEL R54, R56, RZ, !P1 ;  /* 0x000000ff38367208 */ /* 0x000fe40004800000 */
[----:B------:R-:W-:Y:S02]  /*2c20*/  IADD3 R62, R62, -0x1, RZ ;  /* 0xffffffff3e3e7810 */ /* 0x000fe40007ffe0ff */
[----:B------:R-:W-:Y:S01]  /*2c30*/  PRMT R55, R43, 0x7632, R55 ;  /* 0x000076322b377816 */ /* 0x000fe20000000037 */
[C---:B------:R-:W-:Y:S01]  /*2c40*/  FADD.FTZ R52, -R54.reuse, R99 ;  /* 0x0000006336347221 */ /* 0x040fe20000010100 */
[----:B------:R-:W-:Y:S01]  /*2c50*/  FADD.FTZ R60, -R54, R95 ;  /* 0x0000005f363c7221 */ /* 0x000fe20000010100 */
[----:B------:R-:W-:Y:S02]  /*2c60*/  IMAD R101, R62, R101, RZ ;  /* 0x000000653e657224 */ /* 0x000fe400078e02ff */
        /* <DEDUP_REMOVED lines=22> */
[----:B------:R-:W0:Y:S01]  /*2dd0*/  LDC.64 R94, c[0x0][0x2b8] ;  /* 0x0000ae00ff5e7b82 */ /* 0x000e220000000a00 */
[----:B------:R-:W-:Y:S01]  /*2de0*/  SHF.L.U32 R54, R40, 0x10, RZ ;  /* 0x0000001028367819 */ /* 0x000fe200000006ff */
[----:B------:R-:W-:Y:S01]  /*2df0*/  FMUL.FTZ R52, R57, R52 ;  /* 0x0000003439347220 */ /* 0x000fe20000410000 */
[----:B------:R-:W-:-:S02]  /*2e00*/  IMAD.U32 R55, R55, 0x10000, RZ ;  /* 0x0001000037377824 */ /* 0x000fc400078e00ff */
[C---:B------:R-:W-:Y:S01]  /*2e10*/  FMUL.FTZ R91, R57.reuse, R104 ;  /* 0x00000068395b7220 */ /* 0x040fe20000410000 */
[----:B------:R-:W-:Y:S01]  /*2e20*/  FMUL.FTZ R62, R57, R62 ;  /* 0x0000003e393e7220 */ /* 0x000fe20000410000 */
[----:B------:R-:W-:Y:S01]  /*2e30*/  FFMA.FTZ R52, R52, R54, R19 ;  /* 0x0000003634347223 */ /* 0x000fe20000010013 */
[----:B------:R-:W-:Y:S01]  /*2e40*/  SHF.R.S32.HI R54, RZ, 0x1f, R101 ;  /* 0x0000001fff367819 */ /* 0x000fe20000011465 */
        /* <DEDUP_REMOVED lines=22> */
[----:B------:R-:W-:Y:S01]  /*2fb0*/  PRMT R55, R47, 0x7632, R55 ;  /* 0x000076322f377816 */ /* 0x000fe20000000037 */
[----:B------:R-:W-:Y:S01]  /*2fc0*/  FFMA.FTZ R56, R69, R56, R88 ;  /* 0x0000003845387223 */ /* 0x000fe20000010058 */
[----:B------:R-:W-:Y:S01]  /*2fd0*/  PRMT R57, R51, 0x7632, R57 ;  /* 0x0000763233397816 */ /* 0x000fe20000000039 */
[----:B------:R-:W-:Y:S01]  /*2fe0*/  FFMA.FTZ R108, R45, R108, R14 ;  /* 0x0000006c2d6c7223 */ /* 0x000fe2000001000e */
[----:B------:R-:W-:Y:S01]  /*2ff0*/  LEA.HI R101, R54, R101, RZ, 0x3 ;  /* 0x0000006536657211 */ /* 0x000fe200078f18ff */
[----:B------:R-:W-:Y:S01]  /*3000*/  FFMA.FTZ R54, R42, R98, R17 ;  /* 0x000000622a367223 */ /* 0x000fe20000010011 */
[----:B------:R-:W-:Y:S01]  /*3010*/  SHF.L.U32 R55, R55, 0x10, RZ ;  /* 0x0000001037377819 */ /* 0x000fe200000006ff */
[----:B------:R-:W-:Y:S01]  /*3020*/  FFMA.FTZ R114, R46, R114, R13 ;  /* 0x000000722e727223 */ /* 0x000fe2000001000d */
[----:B------:R-:W-:Y:S01]  /*3030*/  SHF.L.U32 R102, R51, 0x10, RZ ;  /* 0x0000001033667819 */ /* 0x000fe200000006ff */
[----:B------:R-:W-:Y:S01]  /*3040*/  FFMA.FTZ R91, R64, R116, R83 ;  /* 0x00000074405b7223 */ /* 0x000fe20000010053 */
[----:B------:R-:W-:Y:S01]  /*3050*/  SHF.L.U32 R57, R57, 0x10, RZ ;  /* 0x0000001039397819 */ /* 0x000fe200000006ff */
[----:B------:R-:W-:Y:S01]  /*3060*/  FFMA.FTZ R58, R63, R55, R82 ;  /* 0x000000373f3a7223 */ /* 0x000fe20000010052 */
[----:B------:R-:W-:Y:S01]  /*3070*/  SHF.L.U32 R59, R43, 0x10, RZ ;  /* 0x000000102b3b7819 */ /* 0x000fe200000006ff */
[----:B------:R-:W-:Y:S01]  /*3080*/  FFMA.FTZ R102, R97, R102, R8 ;  /* 0x0000006661667223 */ /* 0x000fe20000010008 */
[----:B------:R-:W-:Y:S01]  /*3090*/  LEA.HI.SX32 R101, R101, R20, 0x1d ;  /* 0x0000001465657211 */ /* 0x000fe200078feaff */
[----:B------:R-:W-:Y:S01]  /*30a0*/  FFMA.FTZ R63, R96, R57, R77 ;  /* 0x00000039603f7223 */ /* 0x000fe2000001004d */
[----:B------:R-:W-:Y:S01]  /*30b0*/  FFMA.FTZ R57, R68, R100, R87 ;  /* 0x0000006444397223 */ /* 0x000fe20000010057 */
[----:B------:R-:W-:Y:S01]  /*30c0*/  FFMA.FTZ R53, R93, R59, R16 ;  /* 0x0000003b5d357223 */ /* 0x000fe20000010010 */
[C---:B------:R-:W-:Y:S01]  /*30d0*/  IADD3 R97, R101.reuse, 0x80, RZ ;  /* 0x0000008065617810 */ /* 0x040fe20007ffe0ff */
[C---:B0-----:R-:W-:Y:S01]  /*30e0*/  IMAD.WIDE.U32 R98, R101.reuse, 0x10, R94 ;  /* 0x0000001065627825 */ /* 0x041fe200078e005e */
[----:B------:R-:W-:-:S03]  /*30f0*/  IADD3 R55, R101, 0x100, RZ ;  /* 0x0000010065377810 */ /* 0x000fc60007ffe0ff */
[----:B------:R-:W-:Y:S01]  /*3100*/  FFMA.FTZ R61, R22, R61, R79 ;  /* 0x0000003d163d7223 */ /* 0x000fe2000001004f */
[----:B------:R-:W-:Y:S01]  /*3110*/  SHF.L.U32 R59, R47, 0x10, RZ ;  /* 0x000000102f3b7819 */ /* 0x000fe200000006ff */
[----:B------:R-:W-:Y:S01]  /*3120*/  IMAD.WIDE.U32 R96, R97, 0x10, R94 ;  /* 0x0000001061607825 */ /* 0x000fe200078e005e */
[----:B------:R-:W-:-:S03]  /*3130*/  F2FP.BF16.F32.PACK_AB R54, R57, R54 ;  /* 0x000000363936723e */ /* 0x000fc600000010ff */
[----:B------:R-:W-:Y:S01]  /*3140*/  FFMA.FTZ R57, R67, R62, R90 ;  /* 0x0000003e43397223 */ /* 0x000fe2000001005a */
[----:B------:R-:W-:Y:S01]  /*3150*/  FFMA.FTZ R62, R92, R125, R9 ;  /* 0x0000007d5c3e7223 */ /* 0x000fe20000010009 */
[----:B------:R-:W-:-:S04]  /*3160*/  IMAD.WIDE.U32 R94, R55, 0x10, R94 ;  /* 0x00000010375e7825 */ /* 0x000fc800078e005e */
[----:B------:R-:W-:Y:S01]  /*3170*/  FFMA.FTZ R59, R89, R59, R12 ;  /* 0x0000003b593b7223 */ /* 0x000fe2000001000c */
[----:B------:R-:W-:Y:S01]  /*3180*/  F2FP.BF16.F32.PACK_AB R55, R104, R53 ;  /* 0x000000356837723e */ /* 0x000fe200000010ff */
        /* <DEDUP_REMOVED lines=13> */
[----:B------:R-:W-:Y:S01]  /*3260*/  F2FP.BF16.F32.PACK_AB R62, R61, R62 ;  /* 0x0000003e3d3e723e */ /* 0x000fe200000010ff */
[----:B------:R0:W-:Y:S01]  /*3270*/  STG.E.128 desc[UR4][R98.64], R52 ;  /* 0x0000003462007986 */ /* 0x0001e2000c101d04 */
[----:B------:R-:W-:-:S02]  /*3280*/  F2FP.BF16.F32.PACK_AB R56, R89, R56 ;  /* 0x000000385938723e */ /* 0x000fc400000010ff */
[----:B------:R-:W-:Y:S02]  /*3290*/  F2FP.BF16.F32.PACK_AB R63, R63, R102 ;  /* 0x000000663f3f723e */ /* 0x000fe400000010ff */
[----:B------:R-:W-:Y:S01]  /*32a0*/  F2FP.BF16.F32.PACK_AB R61, R100, R121 ;  /* 0x00000079643d723e */ /* 0x000fe200000010ff */
[----:B------:R0:W-:Y:S01]  /*32b0*/  STG.E.128 desc[UR4][R96.64], R56 ;  /* 0x0000003860007986 */ /* 0x0001e2000c101d04 */
[----:B------:R-:W-:-:S05]  /*32c0*/  F2FP.BF16.F32.PACK_AB R60, R91, R60 ;  /* 0x0000003c5b3c723e */ /* 0x000fca00000010ff */
[----:B------:R0:W-:Y:S02]  /*32d0*/  STG.E.128 desc[UR4][R94.64], R60 ;  /* 0x0000003c5e007986 */ /* 0x0001e4000c101d04 */
.L_x_606:
[----:B------:R-:W-:Y:S05]  /*32e0*/  BSYNC B0 ;  /* 0x0000000000007941 */ /* 0x000fea0003800000 */
.L_x_605:
[----:B------:R-:W-:Y:S02]  /*32f0*/  IADD3 R2, R2, UR10, RZ ;  /* 0x0000000a02027c10 */ /* 0x000fe4000fffe0ff */
[----:B0-----:R-:W-:Y:S02]  /*3300*/  SEL R98, RZ, 0x1, P0 ;  /* 0x00000001ff627807 */ /* 0x001fe40000000000 */
[----:B------:R-:W-:-:S13]  /*3310*/  ISETP.GE.AND P2, PT, R2, UR11, PT ;  /* 0x0000000b02007c0c */ /* 0x000fda000bf46270 */
[----:B------:R-:W-:Y:S05]  /*3320*/  @!P2 BRA `(.L_x_607) ;  /* 0xffffffd40040a947 */ /* 0x000fea000383ffff */
[----:B------:R-:W-:Y:S05]  /*3330*/  EXIT ;  /* 0x000000000000794d */ /* 0x000fea0003800000 */
.L_x_604:
[----:B------:R-:W-:Y:S01]  /*3340*/  HFMA2.MMA R108, -RZ, RZ, 0, 5.9604644775390625e-08 ;  /* 0x00000001ff6c7435 */ /* 0x000fe200000001ff */
[----:B------:R-:W-:Y:S01]  /*3350*/  IMAD.MOV.U32 R106, RZ, RZ, R100 ;  /* 0x000000ffff6a7224 */ /* 0x000fe200078e0064 */
[----:B------:R-:W-:Y:S02]  /*3360*/  MOV R110, 0x1f ;  /* 0x0000001f006e7802 */ /* 0x000fe40000000f00 */
[----:B------:R-:W-:-:S07]  /*3370*/  MOV R102, 0xffffffff ;  /* 0xffffffff00667802 */ /* 0x000fce0000000f00 */
[----:B-----5:R-:W-:Y:S05]  /*3380*/  WARPSYNC.COLLECTIVE R102, `(.L_x_608) ;  /* 0x0000000066087348 */ /* 0x020fea0003c00000 */
[----:B------:R0:W1:Y:S02]  /*3390*/  SHFL.BFLY P2, R104, R106, R108, R110 ;  /* 0x0c00006c6a687389 */ /* 0x000064000004006e */
[----:B01---5:R-:W-:Y:S01]  /*33a0*/  ENDCOLLECTIVE ;  /* 0x000000000000791b */ /* 0x023fe20003800000 */
.L_x_608:
[----:B------:R-:W-:Y:S01]  /*33b0*/  HFMA2.MMA R108, -RZ, RZ, 0, 1.1920928955078125e-07 ;  /* 0x00000002ff6c7435 */ /* 0x000fe200000001ff */
[----:B------:R-:W-:-:S05]  /*33c0*/  MOV R53, R104 ;  /* 0x0000006800357202 */ /* 0x000fca0000000f00 */
[----:B------:R-:W-:-:S05]  /*33d0*/  FADD.FTZ R54, R100, R53 ;  /* 0x0000003564367221 */ /* 0x000fca0000010000 */
[----:B------:R-:W-:-:S07]  /*33e0*/  MOV R106, R54 ;  /* 0x00000036006a7202 */ /* 0x000fce0000000f00 */
[----:B------:R-:W-:Y:S05]  /*33f0*/  WARPSYNC.COLLECTIVE R102, `(.L_x_609) ;  /* 0x0000000066087348 */ /* 0x000fea0003c00000 */
[----:B------:R0:W1:Y:S02]  /*3400*/  SHFL.BFLY P2, R104, R106, R108, R110 ;  /* 0x0c00006c6a687389 */ /* 0x000064000004006e */
[----:B01----:R-:W-:Y:S01]  /*3410*/  ENDCOLLECTIVE ;  /* 0x000000000000791b */ /* 0x003fe20003800000 */
.L_x_609:
[----:B------:R-:W-:Y:S01]  /*3420*/  HFMA2.MMA R108, -RZ, RZ, 0, 2.384185791015625e-07 ;  /* 0x00000004ff6c7435 */ /* 0x000fe200000001ff */
[----:B------:R-:W-:-:S05]  /*3430*/  MOV R53, R104 ;  /* 0x0000006800357202 */ /* 0x000fca0000000f00 */
[----:B------:R-:W-:-:S04]  /*3440*/  FADD.FTZ R55, R54, R53 ;  /* 0x0000003536377221 */ /* 0x000fc80000010000 */
[----:B------:R-:W-:-:S07]  /*3450*/  IMAD.MOV.U32 R106, RZ, RZ, R55 ;  /* 0x000000ffff6a7224 */ /* 0x000fce00078e0037 */
[----:B------:R-:W-:Y:S05]  /*3460*/  WARPSYNC.COLLECTIVE R102, `(.L_x_610) ;  /* 0x0000000066087348 */ /* 0x000fea0003c00000 */
[----:B------:R0:W1:Y:S02]  /*3470*/  SHFL.BFLY P2, R104, R106, R108, R110 ;  /* 0x0c00006c6a687389 */ /* 0x000064000004006e */
[----:B01----:R-:W-:Y:S01]  /*3480*/  ENDCOLLECTIVE ;  /* 0x000000000000791b */ /* 0x003fe20003800000 */
.L_x_610:
[----:B------:R-:W-:Y:S01]  /*3490*/  HFMA2.MMA R108, -RZ, RZ, 0, 4.76837158203125e-07 ;  /* 0x00000008ff6c7435 */ /* 0x000fe200000001ff */
[----:B------:R-:W-:-:S05]  /*34a0*/  MOV R52, R104 ;  /* 0x0000006800347202 */ /* 0x000fca0000000f00 */
[----:B------:R-:W-:-:S05]  /*34b0*/  FADD.FTZ R56, R55, R52 ;  /* 0x0000003437387221 */ /* 0x000fca0000010000 */
[----:B------:R-:W-:-:S07]  /*34c0*/  MOV R106, R56 ;  /* 0x00000038006a7202 */ /* 0x000fce0000000f00 */
[----:B------:R-:W-:Y:S05]  /*34d0*/  WARPSYNC.COLLECTIVE R102, `(.L_x_611) ;  /* 0x0000000066087348 */ /* 0x000fea0003c00000 */
[----:B------:R0:W1:Y:S02]  /*34e0*/  SHFL.BFLY P2, R104, R106, R108, R110 ;  /* 0x0c00006c6a687389 */ /* 0x000064000004006e */
[----:B01----:R-:W-:Y:S01]  /*34f0*/  ENDCOLLECTIVE ;  /* 0x000000000000791b */ /* 0x003fe20003800000 */
.L_x_611:
[----:B------:R-:W-:Y:S01]  /*3500*/  HFMA2.MMA R108, -RZ, RZ, 0, 9.5367431640625e-07 ;  /* 0x00000010ff6c7435 */ /* 0x000fe200000001ff */
[----:B------:R-:W-:-:S05]  /*3510*/  MOV R53, R104 ;  /* 0x0000006800357202 */ /* 0x000fca0000000f00 */
[----:B------:R-:W-:-:S05]  /*3520*/  FADD.FTZ R57, R56, R53 ;  /* 0x0000003538397221 */ /* 0x000fca0000010000 */
[----:B------:R-:W-:-:S07]  /*3530*/  MOV R106, R57 ;  /* 0x00000039006a7202 */ /* 0x000fce0000000f00 */
[----:B------:R-:W-:Y:S05]  /*3540*/  WARPSYNC.COLLECTIVE R102, `(.L_x_612) ;  /* 0x0000000066087348 */ /* 0x000fea0003c00000 */
[----:B------:R0:W1:Y:S02]  /*3550*/  SHFL.BFLY P2, R104, R106, R108, R110 ;  /* 0x0c00006c6a687389 */ /* 0x000064000004006e */
[----:B01----:R-:W-:Y:S01]  /*3560*/  ENDCOLLECTIVE ;  /* 0x000000000000791b */ /* 0x003fe20003800000 */
.L_x_612:
[----:B------:R-:W-:Y:S01]  /*3570*/  HFMA2.MMA R108, -RZ, RZ, 0, 5.9604644775390625e-08 ;  /* 0x00000001ff6c7435 */ /* 0x000fe200000001ff */
[----:B------:R-:W-:-:S04]  /*3580*/  IMAD.MOV.U32 R52, RZ, RZ, R104 ;  /* 0x000000ffff347224 */ /* 0x000fc800078e0068 */
        /* <DEDUP_REMOVED lines=54> */
.L_x_613:
[----:B------:R-:W-:Y:S01]  /*38f0*/  HFMA2.MMA R108, -RZ, RZ, 0, 1.1920928955078125e-07 ;  /* 0x00000002ff6c7435 */ /* 0x000fe200000001ff */
[----:B------:R-:W-:-:S05]  /*3900*/  MOV R54, R104 ;  /* 0x0000006800367202 */ /* 0x000fca0000000f00 */
[----:B------:R-:W-:-:S05]  /*3910*/  FADD.FTZ R54, R53, R54 ;  /* 0x0000003635367221 */ /* 0x000fca0000010000 */
[----:B------:R-:W-:-:S07]  /*3920*/  MOV R106, R54 ;  /* 0x00000036006a7202 */ /* 0x000fce0000000f00 */
[----:B------:R-:W-:Y:S05]  /*3930*/  WARPSYNC.COLLECTIVE R102, `(.L_x_614) ;  /* 0x0000000066087348 */ /* 0x000fea0003c00000 */
[----:B------:R0:W1:Y:S02]  /*3940*/  SHFL.BFLY P2, R104, R106, R108, R110 ;  /* 0x0c00006c6a687389 */ /* 0x000064000004006e */
[----:B01----:R-:W-:Y:S01]  /*3950*/  ENDCOLLECTIVE ;  /* 0x000000000000791b */ /* 0x003fe20003800000 */
.L_x_614:
[----:B------:R-:W-:Y:S01]  /*3960*/  IMAD.MOV.U32 R108, RZ, RZ, 0x4 ;  /* 0x00000004ff6c7424 */ /* 0x000fe200078e00ff */
[----:B------:R-:W-:-:S05]  /*3970*/  MOV R55, R104 ;  /* 0x0000006800377202 */ /* 0x000fca0000000f00 */
[----:B------:R-:W-:-:S05]  /*3980*/  FADD.FTZ R55, R54, R55 ;  /* 0x0000003736377221 */ /* 0x000fca0000010000 */
[----:B------:R-:W-:-:S07]  /*3990*/  MOV R106, R55 ;  /* 0x00000037006a7202 */ /* 0x000fce0000000f00 */
[----:B------:R-:W-:Y:S05]  /*39a0*/  WARPSYNC.COLLECTIVE R102, `(.L_x_615) ;  /* 0x0000000066087348 */ /* 0x000fea0003c00000 */
[----:B------:R0:W1:Y:S02]  /*39b0*/  SHFL.BFLY P2, R104, R106, R108, R110 ;  /* 0x0c00006c6a687389 */ /* 0x000064000004006e */
[----:B01----:R-:W-:Y:S01]  /*39c0*/  ENDCOLLECTIVE ;  /* 0x000000000000791b */ /* 0x003fe20003800000 */
.L_x_615:
[----:B------:R-:W-:Y:S01]  /*39d0*/  HFMA2.MMA R108, -RZ, RZ, 0, 4.76837158203125e-07 ;  /* 0x00000008ff6c7435 */ /* 0x000fe200000001ff */
[----:B------:R-:W-:-:S05]  /*39e0*/  MOV R56, R104 ;  /* 0x0000006800387202 */ /* 0x000fca0000000f00 */
[----:B------:R-:W-:-:S05]  /*39f0*/  FADD.FTZ R56, R55, R56 ;  /* 0x0000003837387221 */ /* 0x000fca0000010000 */
[----:B------:R-:W-:-:S07]  /*3a00*/  MOV R106, R56 ;  /* 0x00000038006a7202 */ /* 0x000fce0000000f00 */
[----:B------:R-:W-:Y:S05]  /*3a10*/  WARPSYNC.COLLECTIVE R102, `(.L_x_616) ;  /* 0x0000000066087348 */ /* 0x000fea0003c00000 */
[----:B------:R0:W1:Y:S02]  /*3a20*/  SHFL.BFLY P2, R104, R106, R108, R110 ;  /* 0x0c00006c6a687389 */ /* 0x000064000004006e */
[----:B01----:R-:W-:Y:S01]  /*3a30*/  ENDCOLLECTIVE ;  /* 0x000000000000791b */ /* 0x003fe20003800000 */
.L_x_616:
[----:B------:R-:W-:Y:S01]  /*3a40*/  HFMA2.MMA R108, -RZ, RZ, 0, 9.5367431640625e-07 ;  /* 0x00000010ff6c7435 */ /* 0x000fe200000001ff */
[----:B------:R-:W-:-:S05]  /*3a50*/  MOV R57, R104 ;  /* 0x0000006800397202 */ /* 0x000fca0000000f00 */
[----:B------:R-:W-:-:S05]  /*3a60*/  FADD.FTZ R57, R56, R57 ;  /* 0x0000003938397221 */ /* 0x000fca0000010000 */
[----:B------:R-:W-:-:S07]  /*3a70*/  MOV R106, R57 ;  /* 0x00000039006a7202 */ /* 0x000fce0000000f00 */
[----:B------:R-:W-:Y:S05]  /*3a80*/  WARPSYNC.COLLECTIVE R102, `(.L_x_617) ;  /* 0x0000000066087348 */ /* 0x000fea0003c00000 */
[----:B------:R0:W1:Y:S02]  /*3a90*/  SHFL.BFLY P2, R104, R106, R108, R110 ;  /* 0x0c00006c6a687389 */ /* 0x000064000004006e */
[----:B01----:R-:W-:Y:S01]  /*3aa0*/  ENDCOLLECTIVE ;  /* 0x000000000000791b */ /* 0x003fe20003800000 */
.L_x_617:
[----:B------:R-:W-:Y:S01]  /*3ab0*/  MOV R100, R104 ;  /* 0x0000006800647202 */ /* 0x000fe20000000f00 */
[----:B------:R-:W-:Y:S06]  /*3ac0*/  BRA `(.L_x_618) ;  /* 0xffffffec002c7947 */ /* 0x000fec000383ffff */
.L_x_619:
        /* <DEDUP_REMOVED lines=11> */
.L_x_23215:


//--------------------- .text._ZN10layer_norm13ln_fwd_kernelINS_13Kernel_traitsI13__nv_bfloat16S2_S2_S2_fjLj3072ELj1ELj1ELj4ELj16ENS_18Kernel_traits_baseILj3072ES2_S2_S2_S2_fjLj128EEEEELb1ELb0ELb0ELb0EEEvNS_9FwdParamsE --------------------------
	.section	.text._ZN10layer_norm13ln_fwd_kernelINS_13Kernel_traitsI13__nv_bfloat16S2_S2_S2_fjLj3072ELj1ELj1ELj4ELj16ENS_18Kernel_traits_baseILj3072ES2_S2_S2_S2_fjLj128EEEEELb1ELb0ELb0ELb0EEEvNS_9FwdParamsE,"ax",@progbits
	.align	128
        .global         _ZN10layer_norm13ln_fwd_kernelINS_13Kernel_traitsI13__nv_bfloat16S2_S2_S2_fjLj3072ELj1ELj1ELj4ELj16ENS_18Kernel_traits_baseILj3072ES2_S2_S2_S2_fjLj128EEEEELb1ELb0ELb0ELb0EEEvNS_9FwdParamsE
        .type           _ZN10layer_norm13ln_fwd_kernelINS_13Kernel_traitsI13__nv_bfloat16S2_S2_S2_fjLj3072ELj1ELj1ELj4ELj16ENS_18Kernel_traits_baseILj3072ES2_S2_S2_S2_fjLj128EEEEELb1ELb0ELb0ELb0EEEvNS_9FwdParamsE,@function
        .size           _ZN10layer_norm13ln_fwd_kernelINS_13Kernel_traitsI13__nv_bfloat16S2_S2_S2_fjLj3072ELj1ELj1ELj4ELj16ENS_18Kernel_traits_baseILj3072ES2_S2_S2_S2_fjLj128EEEEELb1ELb0ELb0ELb0EEEvNS_9FwdParamsE,(.L_x_23216 - _ZN10layer_norm13ln_fwd_kernelINS_13Kernel_traitsI13__nv_bfloat16S2_S2_S2_fjLj3072ELj1ELj1ELj4ELj16ENS_18Kernel_traits_baseILj3072ES2_S2_S2_S2_fjLj128EEEEELb1ELb0ELb0ELb0EEEvNS_9FwdParamsE)
        .other          _ZN10layer_norm13ln_fwd_kernelINS_13Kernel_traitsI13__nv_bfloat16S2_S2_S2_fjLj3072ELj1ELj1ELj4ELj16ENS_18Kernel_traits_baseILj3072ES2_S2_S2_S2_fjLj128EEEEELb1ELb0ELb0ELb0EEEvNS_9FwdParamsE,@"STO_CUDA_ENTRY STV_DEFAULT"
_ZN10layer_norm13ln_fwd_kernelINS_13Kernel_traitsI13__nv_bfloat16S2_S2_S2_fjLj3072ELj1ELj1ELj4ELj16ENS_18Kernel_traits_baseILj3072ES2_S2_S2_S2_fjLj128EEEEELb1ELb0ELb0ELb0EEEvNS_9FwdParamsE:
.text._ZN10layer_norm13ln_fwd_kernelINS_13Kernel_traitsI13__nv_bfloat16S2_S2_S2_fjLj3072ELj1ELj1ELj4ELj16ENS_18Kernel_traits_baseILj3072ES2_S2_S2_S2_fjLj128EEEEELb1ELb0ELb0ELb0EEEvNS_9FwdParamsE:
[----:B------:R-:W-:Y:S08]  /*0000*/  LDC R1, c[0x0][0x28] ;  /* 0x00000a00ff017b82 */ /* 0x000ff00000000800 */
[----:B------:R-:W0:Y:S01]  /*0010*/  LDC R72, c[0x0][0x2e8] ;  /* 0x0000ba00ff487b82 */ /* 0x000e220000000800 */
[----:B------:R-:W-:Y:S01]  /*0020*/  ULDC.U8 UR4, c[0x0][0x2f4] ;  /* 0x0000bd0000047ab9 */ /* 0x000fe20000000000 */
[----:B------:R-:W-:Y:S01]  /*0030*/  ULDC.64 UR6, c[0x0][0x2e0] ;  /* 0x0000b80000067ab9 */ /* 0x000fe20000000a00 */
[----:B------:R-:W-:Y:S01]  /*0040*/  ISETP.NE.AND P0, PT, RZ, UR4, PT ;  /* 0x00000004ff007c0c */ /* 0x000fe2000bf05270 */
[----:B------:R-:W-:Y:S01]  /*0050*/  ULDC.64 UR4, c[0x0][0x208] ;  /* 0x0000820000047ab9 */ /* 0x000fe20000000a00 */
[----:B------:R-:W-:-:S02]  /*0060*/  IMAD.U32 R2, RZ, RZ, UR6 ;  /* 0x00000006ff027e24 */ /* 0x000fc4000f8e00ff */
[----:B------:R-:W-:Y:S01]  /*0070*/  IMAD.U32 R3, RZ, RZ, UR7 ;  /* 0x00000007ff037e24 */ /* 0x000fe2000f8e00ff */
[----:B------:R-:W1:Y:S08]  /*0080*/  LDC R73, c[0x0][0x2ec] ;  /* 0x0000bb00ff497b82 */ /* 0x000e700000000800 */
[----:B------:R-:W2:Y:S01]  /*0090*/  @P0 LDG.E.64 R2, desc[UR4][R2.64] ;  /* 0x0000000402020981 */ /* 0x000ea2000c1e1b00 */
[----:B------:R-:W3:Y:S01]  /*00a0*/  @P0 LDC R7, c[0x0][0x2f0] ;  /* 0x0000bc00ff070b82 */ /* 0x000ee20000000800 */
[----:B0-----:R-:W-:Y:S01]  /*00b0*/  @P0 MOV R4, R72 ;  /* 0x0000004800040202 */ /* 0x001fe20000000f00 */
[----:B------:R-:W0:Y:S06]  /*00c0*/  S2R R28, SR_TID.X ;  /* 0x00000000001c7919 */ /* 0x000e2c0000002100 */
[----:B------:R-:W0:Y:S01]  /*00d0*/  S2UR UR8, SR_CTAID.X ;  /* 0x00000000000879c3 */ /* 0x000e220000002500 */
[----:B-1----:R-:W-:-:S07]  /*00e0*/  @P0 IMAD.MOV.U32 R5, RZ, RZ, R73 ;  /* 0x000000ffff050224 */ /* 0x002fce00078e0049 */
[----:B------:R-:W0:Y:S01]  /*00f0*/  LDC R27, c[0x0][RZ] ;  /* 0x00000000ff1b7b82 */ /* 0x000e220000000800 */
[----:B------:R-:W3:Y:S07]  /*0100*/  @P0 LDG.E.64 R4, desc[UR4][R4.64] ;  /* 0x0000000404040981 */ /* 0x000eee000c1e1b00 */
[----:B------:R-:W1:Y:S01]  /*0110*/  LDC R11, c[0x0][0x218] ;  /* 0x00008600ff0b7b82 */ /* 0x000e620000000800 */
[----:B0-----:R-:W-:Y:S01]  /*0120*/  IMAD R27, R27, UR8, R28 ;  /* 0x000000081b1b7c24 */ /* 0x001fe2000f8e021c */
[----:B-1----:R-:W-:-:S04]  /*0130*/  SHF.R.S32.HI R0, RZ, 0x1f, R11 ;  /* 0x0000001fff007819 */ /* 0x002fc8000001140b */
[----:B------:R-:W-:Y:S01]  /*0140*/  LEA.HI R44, R0, R11, RZ, 0x3 ;  /* 0x0000000b002c7211 */ /* 0x000fe200078f18ff */
[----:B------:R-:W-:Y:S01]  /*0150*/  BSSY B0, `(.L_x_620) ;  /* 0x0000057000007945 */ /* 0x000fe20003800000 */
[----:B------:R-:W-:Y:S02]  /*0160*/  LEA.HI R23, R28, UR8, RZ, 0x19 ;  /* 0x000000081c177c11 */ /* 0x000fe4000f8fc8ff */
[----:B--2---:R-:W-:Y:S02]  /*0170*/  @P0 R2UR UR6, R2 ;  /* 0x00000000020602ca */ /* 0x004fe400000e0000 */
[----:B------:R-:W-:Y:S02]  /*0180*/  @P0 R2UR UR7, R3 ;  /* 0x00000000030702ca */ /* 0x000fe400000e0000 */
[----:B---3--:R-:W-:-:S05]  /*0190*/  @P0 IADD3 R72, P1, R4, R7, RZ ;  /* 0x0000000704480210 */ /* 0x008fca0007f3e0ff */
[----:B------:R-:W-:-:S05]  /*01a0*/  @P0 IMAD.X R73, RZ, RZ, R5, P1 ;  /* 0x000000ffff490224 */ /* 0x000fca00008e0605 */
[--C-:B------:R-:W-:Y:S01]  /*01b0*/  SHF.R.U64 R26, R72, 0x2, R73.reuse ;  /* 0x00000002481a7819 */ /* 0x100fe20000001249 */
[----:B------:R-:W-:Y:S01]  /*01c0*/  IMAD.WIDE.U32 R4, R27, -0x326172a9, RZ ;  /* 0xcd9e8d571b047825 */ /* 0x000fe200078e00ff */
[----:B------:R-:W-:-:S03]  /*01d0*/  SHF.R.U32.HI R25, RZ, 0x2, R73 ;  /* 0x00000002ff197819 */ /* 0x000fc60000011649 */
[----:B------:R-:W-:Y:S01]  /*01e0*/  IMAD.WIDE.U32 R2, R26, -0x2daee0ad, RZ ;  /* 0xd2511f531a027825 */ /* 0x000fe200078e00ff */
[----:B------:R-:W-:Y:S01]  /*01f0*/  LOP3.LUT R6, R5, UR6, R25, 0x96, !PT ;  /* 0x0000000605067c12 */ /* 0x000fe2000f8e9619 */
[----:B------:R-:W-:-:S03]  /*0200*/  UIADD3 UR20, UR7, -0x4498517b, URZ ;  /* 0xbb67ae8507147890 */ /* 0x000fc6000fffe03f */
[----:B------:R-:W-:Y:S01]  /*0210*/  LOP3.LUT R8, R3, UR7, RZ, 0x3c, !PT ;  /* 0x0000000703087c12 */ /* 0x000fe2000f8e3cff */
[----:B------:R-:W-:Y:S01]  /*0220*/  IMAD.WIDE.U32 R6, R6, -0x2daee0ad, RZ ;  /* 0xd2511f5306067825 */ /* 0x000fe200078e00ff */
[----:B------:R-:W-:-:S03]  /*0230*/  UIADD3 UR17, UR6, -0x61c88647, URZ ;  /* 0x9e3779b906117890 */ /* 0x000fc6000fffe03f */
[----:B------:R-:W-:Y:S01]  /*0240*/  IMAD.WIDE.U32 R8, R8, -0x326172a9, RZ ;  /* 0xcd9e8d5708087825 */ /* 0x000fe200078e00ff */
[----:B------:R-:W-:Y:S01]  /*0250*/  LOP3.LUT R5, R7, UR20, R2, 0x96, !PT ;  /* 0x0000001407057c12 */ /* 0x000fe2000f8e9602 */
[----:B------:R-:W-:-:S03]  /*0260*/  UIADD3 UR21, UR6, 0x3c6ef372, URZ ;  /* 0x3c6ef37206157890 */ /* 0x000fc6000fffe03f */
[----:B------:R-:W-:Y:S01]  /*0270*/  LOP3.LUT R2, R9, UR17, R4, 0x96, !PT ;  /* 0x0000001109027c12 */ /* 0x000fe2000f8e9604 */
[----:B------:R-:W-:Y:S01]  /*0280*/  IMAD.WIDE.U32 R4, R5, -0x326172a9, RZ ;  /* 0xcd9e8d5705047825 */ /* 0x000fe200078e00ff */
[----:B------:R-:W-:-:S03]  /*0290*/  UIADD3 UR22, UR7, 0x76cf5d0a, URZ ;  /* 0x76cf5d0a07167890 */ /* 0x000fc6000fffe03f */
[----:B------:R-:W-:Y:S01]  /*02a0*/  IMAD.WIDE.U32 R2, R2, -0x2daee0ad, RZ ;  /* 0xd2511f5302027825 */ /* 0x000fe200078e00ff */
[----:B------:R-:W-:Y:S01]  /*02b0*/  LOP3.LUT R7, R5, UR21, R8, 0x96, !PT ;  /* 0x0000001505077c12 */ /* 0x000fe2000f8e9608 */
[----:B------:R-:W-:-:S03]  /*02c0*/  UIADD3 UR24, UR7, 0x32370b8f, URZ ;  /* 0x32370b8f07187890 */ /* 0x000fc6000fffe03f */
[----:B------:R-:W-:Y:S01]  /*02d0*/  LOP3.LUT R8, R3, UR22, R6, 0x96, !PT ;  /* 0x0000001603087c12 */ /* 0x000fe2000f8e9606 */
[----:B------:R-:W-:Y:S01]  /*02e0*/  IMAD.WIDE.U32 R6, R7, -0x2daee0ad, RZ ;  /* 0xd2511f5307067825 */ /* 0x000fe200078e00ff */
[----:B------:R-:W-:-:S03]  /*02f0*/  UIADD3 UR23, UR6, -0x255992d5, URZ ;  /* 0xdaa66d2b06177890 */ /* 0x000fc6000fffe03f */
        /* <DEDUP_REMOVED lines=8> */
[----:B------:R-:W-:-:S03]  /*0380*/  UIADD3 UR28, UR7, -0x56f99767, URZ ;  /* 0xa9066899071c7890 */ /* 0x000fc6000fffe03f */
[----:B------:R-:W-:Y:S01]  /*0390*/  LOP3.LUT R8, R3, UR26, R6, 0x96, !PT ;  /* 0x0000001a03087c12 */ /* 0x000fe2000f8e9606 */
[----:B------:R-:W-:Y:S01]  /*03a0*/  IMAD.WIDE.U32 R6, R7, -0x2daee0ad, RZ ;  /* 0xd2511f5307067825 */ /* 0x000fe200078e00ff */
[----:B------:R-:W-:-:S03]  /*03b0*/  UIADD3 UR27, UR6, 0x1715609d, URZ ;  /* 0x1715609d061b7890 */ /* 0x000fc6000fffe03f */
[----:B------:R-:W-:Y:S01]  /*03c0*/  IMAD.WIDE.U32 R8, R8, -0x326172a9, RZ ;  /* 0xcd9e8d5708087825 */ /* 0x000fe200078e00ff */
[----:B------:R-:W-:-:S04]  /*03d0*/  LOP3.LUT R5, R7, UR28, R2, 0x96, !PT ;  /* 0x0000001c07057c12 */ /* 0x000fc8000f8e9602 */
[----:B------:R-:W-:Y:S01]  /*03e0*/  LOP3.LUT R2, R9, UR27, R4, 0x96, !PT ;  /* 0x0000001b09027c12 */ /* 0x000fe2000f8e9604 */
[----:B------:R-:W-:-:S04]  /*03f0*/  UIADD3 UR30, UR7, 0x646e171e, URZ ;  /* 0x646e171e071e7890 */ /* 0x000fc8000fffe03f */
[----:B------:R-:W-:Y:S01]  /*0400*/  IMAD.WIDE.U32 R2, R2, -0x2daee0ad, RZ ;  /* 0xd2511f5302027825 */ /* 0x000fe200078e00ff */
[----:B------:R-:W-:-:S03]  /*0410*/  UIADD3 UR29, UR6, -0x4ab325aa, URZ ;  /* 0xb54cda56061d7890 */ /* 0x000fc6000fffe03f */
[----:B------:R-:W-:Y:S01]  /*0420*/  IMAD.WIDE.U32 R4, R5, -0x326172a9, RZ ;  /* 0xcd9e8d5705047825 */ /* 0x000fe200078e00ff */
[----:B------:R-:W-:Y:S02]  /*0430*/  LOP3.LUT R62, R3, UR30, R6, 0x96, !PT ;  /* 0x0000001e033e7c12 */ /* 0x000fe4000f8e9606 */
[----:B------:R-:W-:Y:S02]  /*0440*/  LOP3.LUT R3, R28, 0x7f, RZ, 0xc0, !PT ;  /* 0x0000007f1c037812 */ /* 0x000fe400078ec0ff */
[----:B------:R-:W-:Y:S02]  /*0450*/  LOP3.LUT R16, R5, UR29, R8, 0x96, !PT ;  /* 0x0000001d05107c12 */ /* 0x000fe4000f8e9608 */
[----:B------:R-:W-:Y:S01]  /*0460*/  LOP3.LUT R5, R3, 0x7f, RZ, 0x3c, !PT ;  /* 0x0000007f03057812 */ /* 0x000fe200078e3cff */
[----:B------:R-:W-:-:S03]  /*0470*/  UIADD3 UR32, UR7, 0x1fd5c5a3, URZ ;  /* 0x1fd5c5a307207890 */ /* 0x000fc6000fffe03f */
[----:B------:R-:W-:Y:S01]  /*0480*/  LEA.HI.SX32 R24, R44, R5, 0x1d ;  /* 0x000000052c187211 */ /* 0x000fe200078feaff */
[----:B------:R-:W-:-:S03]  /*0490*/  IMAD.WIDE.U32 R16, R16, -0x2daee0ad, RZ ;  /* 0xd2511f5310107825 */ /* 0x000fc600078e00ff */
[----:B------:R-:W-:Y:S01]  /*04a0*/  LOP3.LUT P4, RZ, R24, 0xffffff80, RZ, 0xc0, !PT ;  /* 0xffffff8018ff7812 */ /* 0x000fe2000788c0ff */
[----:B------:R-:W-:Y:S01]  /*04b0*/  UIADD3 UR31, UR6, 0x5384540f, URZ ;  /* 0x5384540f061f7890 */ /* 0x000fe2000fffe03f */
[----:B------:R-:W-:Y:S01]  /*04c0*/  IMAD.WIDE.U32 R62, R62, -0x326172a9, RZ ;  /* 0xcd9e8d573e3e7825 */ /* 0x000fe200078e00ff */
[----:B------:R-:W-:Y:S01]  /*04d0*/  LOP3.LUT R50, R17, UR32, R2, 0x96, !PT ;  /* 0x0000002011327c12 */ /* 0x000fe2000f8e9602 */
[----:B------:R-:W-:Y:S01]  /*04e0*/  UIADD3 UR33, UR6, -0xe443238, URZ ;  /* 0xf1bbcdc806217890 */ /* 0x000fe2000fffe03f */
[----:B------:R-:W-:Y:S02]  /*04f0*/  ISETP.GE.U32.AND P3, PT, R24, 0x100, PT ;  /* 0x000001001800780c */ /* 0x000fe40003f66070 */
[----:B------:R-:W-:Y:S01]  /*0500*/  LOP3.LUT R45, R63, UR31, R4, 0x96, !PT ;  /* 0x0000001f3f2d7c12 */ /* 0x000fe2000f8e9604 */
[----:B------:R-:W-:Y:S01]  /*0510*/  IMAD.HI.U32 R5, R50, -0x326172a9, RZ ;  /* 0xcd9e8d5732057827 */ /* 0x000fe200078e00ff */
[----:B------:R-:W-:Y:S01]  /*0520*/  ISETP.GE.U32.AND P2, PT, R24, 0x180, PT ;  /* 0x000001801800780c */ /* 0x000fe20003f46070 */
[----:B------:R-:W-:-:S02]  /*0530*/  UIADD3 UR34, UR7, -0x24c28bd8, URZ ;  /* 0xdb3d742807227890 */ /* 0x000fc4000fffe03f */
[----:B------:R-:W-:Y:S02]  /*0540*/  UIADD3 UR35, UR6, -0x700cb87f, URZ ;  /* 0x8ff3478106237890 */ /* 0x000fe4000fffe03f */
[----:B------:R-:W-:Y:S01]  /*0550*/  UIADD3 UR36, UR7, -0x695add53, URZ ;  /* 0x96a522ad07247890 */ /* 0x000fe2000fffe03f */
[----:B------:R-:W-:Y:S01]  /*0560*/  P2R R2, PR, RZ, 0x10 ;  /* 0x00000010ff027803 */ /* 0x000fe20000000000 */
[----:B------:R-:W-:Y:S01]  /*0570*/  IMAD.HI.U32 R21, R45, -0x2daee0ad, RZ ;  /* 0xd2511f532d157827 */ /* 0x000fe200078e00ff */
[----:B------:R-:W-:Y:S02]  /*0580*/  P2R R0, PR, RZ, 0x8 ;  /* 0x00000008ff007803 */ /* 0x000fe40000000000 */
[----:B------:R-:W-:Y:S02]  /*0590*/  LOP3.LUT R62, R5, UR33, R62, 0x96, !PT ;  /* 0x00000021053e7c12 */ /* 0x000fe4000f8e963e */
[----:B------:R-:W-:Y:S01]  /*05a0*/  P2R R29, PR, RZ, 0x4 ;  /* 0x00000004ff1d7803 */ /* 0x000fe20000000000 */
[----:B------:R-:W-:Y:S06]  /*05b0*/  @!P4 BRA `(.L_x_621) ;  /* 0x000000000040c947 */ /* 0x000fec0003800000 */
[----:B------:R-:W0:Y:S01]  /*05c0*/  LDC.64 R12, c[0x0][0x260] ;  /* 0x00009800ff0c7b82 */ /* 0x000e220000000a00 */
[----:B------:R-:W-:Y:S02]  /*05d0*/  ULDC.64 UR8, c[0x0][0x2c8] ;  /* 0x0000b20000087ab9 */ /* 0x000fe40000000a00 */
[----:B------:R-:W-:-:S04]  /*05e0*/  ISETP.NE.U32.AND P0, PT, RZ, UR8, PT ;  /* 0x00000008ff007c0c */ /* 0x000fc8000bf05070 */
[----:B------:R-:W-:-:S13]  /*05f0*/  ISETP.NE.AND.EX P0, PT, RZ, UR9, PT, P0 ;  /* 0x00000009ff007c0c */ /* 0x000fda000bf05300 */
[C---:B------:R-:W-:Y:S01]  /*0600*/  @P0 LEA R4, P1, R3.reuse, UR8, 0x4 ;  /* 0x0000000803040c11 */ /* 0x040fe2000f8220ff */
[----:B0-----:R-:W-:-:S03]  /*0610*/  IMAD.WIDE.U32 R12, R3, 0x10, R12 ;  /* 0x00000010030c7825 */ /* 0x001fc600078e000c */
[----:B------:R-:W-:-:S03]  /*0620*/  @P0 LEA.HI.X R5, R3, UR9, RZ, 0x4, P1 ;  /* 0x0000000903050c11 */ /* 0x000fc600088f24ff */
[----:B------:R-:W2:Y:S04]  /*0630*/  LDG.E.128 R12, desc[UR4][R12.64] ;  /* 0x000000040c0c7981 */ /* 0x000ea8000c1e1d00 */
[----:B------:R0:W5:Y:S01]  /*0640*/  @P0 LDG.E.128 R8, desc[UR4][R4.64] ;  /* 0x0000000404080981 */ /* 0x000162000c1e1d00 */
[----:B------:R-:W-:Y:S02]  /*0650*/  LOP3.LUT R3, R3, 0x80, RZ, 0xfc, !PT ;  /* 0x0000008003037812 */ /* 0x000fe400078efcff */
[----:B--2---:R-:W-:Y:S02]  /*0660*/  PRMT R71, R12, 0x7632, R71 ;  /* 0x000076320c477816 */ /* 0x004fe40000000047 */
[----:B------:R-:W-:Y:S02]  /*0670*/  PRMT R70, R13, 0x7632, R70 ;  /* 0x000076320d467816 */ /* 0x000fe40000000046 */
[----:B------:R-:W-:-:S02]  /*0680*/  PRMT R69, R14, 0x7632, R69 ;  /* 0x000076320e457816 */ /* 0x000fc40000000045 */
[----:B------:R-:W-:Y:S02]  /*0690*/  @!P0 CS2R R8, SRZ ;  /* 0x0000000000088805 */ /* 0x000fe4000001ff00 */
[----:B------:R-:W-:Y:S02]  /*06a0*/  PRMT R68, R15, 0x7632, R68 ;  /* 0x000076320f447816 */ /* 0x000fe40000000044 */
[----:B0-----:R-:W-:-:S07]  /*06b0*/  @!P0 CS2R R10, SRZ ;  /* 0x00000000000a8805 */ /* 0x001fce000001ff00 */
.L_x_621:
[----:B------:R-:W-:Y:S05]  /*06c0*/  BSYNC B0 ;  /* 0x0000000000007941 */ /* 0x000fea0003800000 */
.L_x_620:
[----:B------:R-:W-:Y:S04]  /*06d0*/  BSSY B0, `(.L_x_622) ;  /* 0x0000012000007945 */ /* 0x000fe80003800000 */
[----:B------:R-:W-:Y:S05]  /*06e0*/  @!P3 BRA `(.L_x_623) ;  /* 0x000000000040b947 */ /* 0x000fea0003800000 */
        /* <DEDUP_REMOVED lines=9> */
[----:B------:R-:W-:Y:S02]  /*0780*/  IADD3 R3, R3, 0x80, RZ ;  /* 0x0000008003037810 */ /* 0x000fe40007ffe0ff */
[----:B--2---:R-:W-:Y:S02]  /*0790*/  PRMT R67, R40, 0x7632, R67 ;  /* 0x0000763228437816 */ /* 0x004fe40000000043 */
[----:B------:R-:W-:Y:S02]  /*07a0*/  PRMT R66, R41, 0x7632, R66 ;  /* 0x0000763229427816 */ /* 0x000fe40000000042 */
[----:B------:R-:W-:-:S02]  /*07b0*/  PRMT R65, R42, 0x7632, R65 ;  /* 0x000076322a417816 */ /* 0x000fc40000000041 */
[----:B------:R-:W-:Y:S02]  /*07c0*/  @!P0 CS2R R4, SRZ ;  /* 0x0000000000048805 */ /* 0x000fe4000001ff00 */
[----:B------:R-:W-:Y:S02]  /*07d0*/  PRMT R63, R43, 0x7632, R63 ;  /* 0x000076322b3f7816 */ /* 0x000fe4000000003f */
[----:B0-----:R-:W-:-:S07]  /*07e0*/  @!P0 CS2R R6, SRZ ;  /* 0x0000000000068805 */ /* 0x001fce000001ff00 */
.L_x_623:
[----:B------:R-:W-:Y:S05]  /*07f0*/  BSYNC B0 ;  /* 0x0000000000007941 */ /* 0x000fea0003800000 */
.L_x_622:
        /* <DEDUP_REMOVED lines=13> */
.L_x_625:
[----:B------:R-:W-:Y:S05]  /*08d0*/  BSYNC B0 ;  /* 0x0000000000007941 */ /* 0x000fea0003800000 */
.L_x_624:
[----:B------:R-:W-:Y:S01]  /*08e0*/  ULDC UR8, c[0x0][0x214] ;  /* 0x0000850000087ab9 */ /* 0x000fe20000000800 */
[----:B------:R-:W-:Y:S02]  /*08f0*/  LOP3.LUT R64, R21, UR34, R16, 0x96, !PT ;  /* 0x0000002215407c12 */ /* 0x000fe4000f8e9610 */
[----:B------:R-:W-:-:S13]  /*0900*/  ISETP.GE.AND P0, PT, R23, UR8, PT ;  /* 0x0000000817007c0c */ /* 0x000fda000bf06270 */
[----:B------:R-:W-:Y:S05]  /*0910*/  @P0 EXIT ;  /* 0x000000000000094d */ /* 0x000fea0003800000 */
[----:B------:R-:W-:Y:S01]  /*0920*/  SHF.R.S32.HI R44, RZ, 0x3, R44 ;  /* 0x00000003ff2c7819 */ /* 0x000fe2000001142c */
[----:B-----5:R-:W-:Y:S01]  /*0930*/  IMAD.U32 R30, R33, 0x10000, RZ ;  /* 0x00010000211e7824 */ /* 0x020fe200078e00ff */
[C---:B------:R-:W-:Y:S01]  /*0940*/  PRMT R48, R32.reuse, 0x7632, R48 ;  /* 0x0000763220307816 */ /* 0x040fe20000000030 */
[----:B------:R-:W-:Y:S01]  /*0950*/  IMAD.U32 R22, R13, 0x10000, RZ ;  /* 0x000100000d167824 */ /* 0x000fe200078e00ff */
[----:B------:R-:W-:Y:S01]  /*0960*/  SHF.L.U32 R31, R32, 0x10, RZ ;  /* 0x00000010201f7819 */ /* 0x000fe200000006ff */
[----:B------:R-:W-:Y:S01]  /*0970*/  IMAD.U32 R13, R9, 0x10000, RZ ;  /* 0x00010000090d7824 */ /* 0x000fe200078e00ff */
[----:B------:R-:W-:Y:S01]  /*0980*/  PRMT R46, R33, 0x7632, R46 ;  /* 0x00007632212e7816 */ /* 0x000fe2000000002e */
[----:B------:R-:W-:Y:S01]  /*0990*/  IMAD.U32 R3, R39, 0x10000, RZ ;  /* 0x0001000027037824 */ /* 0x000fe200078e00ff */
[----:B------:R-:W-:Y:S01]  /*09a0*/  LOP3.LUT R33, R28, 0x60, RZ, 0xc0, !PT ;  /* 0x000000601c217812 */ /* 0x000fe200078ec0ff */
[----:B------:R-:W-:Y:S01]  /*09b0*/  IMAD.U32 R20, R15, 0x10000, RZ ;  /* 0x000100000f147824 */ /* 0x000fe200078e00ff */
[----:B------:R-:W-:Y:S01]  /*09c0*/  LOP3.LUT R32, R44, 0x7f, RZ, 0xc0, !PT ;  /* 0x0000007f2c207812 */ /* 0x000fe200078ec0ff */
[----:B------:R-:W-:Y:S01]  /*09d0*/  IMAD.U32 R15, R42, 0x10000, RZ ;  /* 0x000100002a0f7824 */ /* 0x000fe200078e00ff */
[----:B------:R-:W-:Y:S01]  /*09e0*/  SHF.R.U32.HI R44, RZ, 0x2, R44 ;  /* 0x00000002ff2c7819 */ /* 0x000fe2000001162c */
[----:B------:R-:W-:Y:S01]  /*09f0*/  IMAD.HI.U32 R74, R64, -0x326172a9, RZ ;  /* 0xcd9e8d57404a7827 */ /* 0x000fe200078e00ff */
[----:B------:R-:W-:Y:S01]  /*0a00*/  VIADDMNMX R33, R32, -R33, RZ, !PT ;  /* 0x8000002120217246 */ /* 0x000fe200078001ff */
[----:B------:R-:W-:Y:S01]  /*0a10*/  ULDC.64 UR8, c[0x0][0x270] ;  /* 0x00009c0000087ab9 */ /* 0x000fe20000000a00 */
[----:B------:R-:W-:Y:S01]  /*0a20*/  LOP3.LUT R44, R44, 0x3fffffe0, RZ, 0xc0, !PT ;  /* 0x3fffffe02c2c7812 */ /* 0x000fe200078ec0ff */
[----:B------:R-:W-:Y:S01]  /*0a30*/  IMAD.HI.U32 R73, R62, -0x2daee0ad, RZ ;  /* 0xd2511f533e497827 */ /* 0x000fe200078e00ff */
[----:B------:R-:W-:Y:S01]  /*0a40*/  VIMNMX R33, R33, 0x20, PT ;  /* 0x0000002021217848 */ /* 0x000fe20003fe0100 */
[----:B------:R-:W-:Y:S01]  /*0a50*/  UISETP.NE.U32.AND UP0, UPT, UR8, URZ, UPT ;  /* 0x0000003f0800728c */ /* 0x000fe2000bf05070 */
[----:B------:R-:W-:Y:S01]  /*0a60*/  SHF.L.U32 R19, R14, 0x10, RZ ;  /* 0x000000100e137819 */ /* 0x000fe200000006ff */
[----:B------:R-:W-:Y:S01]  /*0a70*/  IMAD.U32 R21, R12, 0x10000, RZ ;  /* 0x000100000c157824 */ /* 0x000fe200078e00ff */
[C---:B------:R-:W-:Y:S01]  /*0a80*/  PRMT R60, R8.reuse, 0x7632, R60 ;  /* 0x00007632083c7816 */ /* 0x040fe2000000003c */
[----:B------:R-:W-:Y:S01]  /*0a90*/  IMAD.IADD R33, R33, 0x1, R44 ;  /* 0x0000000121217824 */ /* 0x000fe200078e022c */
[----:B------:R-:W-:Y:S01]  /*0aa0*/  SHF.L.U32 R14, R8, 0x10, RZ ;  /* 0x00000010080e7819 */ /* 0x000fe200000006ff */
[----:B------:R-:W-:Y:S01]  /*0ab0*/  IMAD.U32 R12, R10, 0x10000, RZ ;  /* 0x000100000a0c7824 */ /* 0x000fe200078e00ff */
[C---:B------:R-:W-:Y:S01]  /*0ac0*/  PRMT R54, R6.reuse, 0x7632, R54 ;  /* 0x0000763206367816 */ /* 0x040fe20000000036 */
[----:B------:R-:W-:Y:S01]  /*0ad0*/  IMAD.SHL.U32 R33, R33, 0x8, RZ ;  /* 0x0000000821217824 */ /* 0x000fe200078e00ff */
[----:B------:R-:W-:Y:S01]  /*0ae0*/  SHF.L.U32 R8, R6, 0x10, RZ ;  /* 0x0000001006087819 */ /* 0x000fe200000006ff */
[----:B------:R-:W-:Y:S01]  /*0af0*/  IMAD.U32 R6, R36, 0x10000, RZ ;  /* 0x0001000024067824 */ /* 0x000fe200078e00ff */
[----:B------:R-:W-:Y:S01]  /*0b00*/  SHF.L.U32 R18, R41, 0x10, RZ ;  /* 0x0000001029127819 */ /* 0x000fe200000006ff */
[----:B------:R-:W-:Y:S01]  /*0b10*/  IMAD.U32 R41, R34, 0x10000, RZ ;  /* 0x0001000022297824 */ /* 0x000fe200078e00ff */
[----:B------:R-:W-:Y:S01]  /*0b20*/  PRMT R53, R36, 0x7632, R53 ;  /* 0x0000763224357816 */ /* 0x000fe20000000035 */
[----:B------:R-:W-:Y:S01]  /*0b30*/  HFMA2.MMA R80, -RZ, RZ, 0, 5.9604644775390625e-08 ;  /* 0x00000001ff507435 */ /* 0x000fe200000001ff */
[----:B------:R-:W-:Y:S01]  /*0b40*/  PRMT R36, R34, 0x7632, R36 ;  /* 0x0000763222247816 */ /* 0x000fe20000000024 */
[----:B------:R-:W-:Y:S01]  /*0b50*/  IMAD.U32 R17, R40, 0x10000, RZ ;  /* 0x0001000028117824 */ /* 0x000fe200078e00ff */
[----:B------:R-:W-:Y:S01]  /*0b60*/  SHF.L.U32 R34, R28, 0x5, RZ ;  /* 0x000000051c227819 */ /* 0x000fe200000006ff */
[----:B------:R-:W-:Y:S01]  /*0b70*/  IMAD.U32 R16, R43, 0x10000, RZ ;  /* 0x000100002b107824 */ /* 0x000fe200078e00ff */
[----:B------:R-:W-:Y:S01]  /*0b80*/  PRMT R59, R9, 0x7632, R59 ;  /* 0x00007632093b7816 */ /* 0x000fe2000000003b */
[C---:B------:R-:W-:Y:S01]  /*0b90*/  IMAD.U32 R9, R5.reuse, 0x10000, RZ ;  /* 0x0001000005097824 */ /* 0x040fe200078e00ff */
[----:B------:R-:W-:Y:S01]  /*0ba0*/  PRMT R55, R5, 0x7632, R55 ;  /* 0x0000763205377816 */ /* 0x000fe20000000037 */
[----:B------:R-:W-:Y:S01]  /*0bb0*/  IMAD.U32 R76, R35, 0x10000, RZ ;  /* 0x00010000234c7824 */ /* 0x000fe200078e00ff */
[----:B------:R-:W-:Y:S01]  /*0bc0*/  PRMT R51, R37, 0x7632, R51 ;  /* 0x0000763225337816 */ /* 0x000fe20000000033 */
[----:B------:R-:W-:Y:S01]  /*0bd0*/  IMAD.U32 R71, R71, 0x10000, RZ ;  /* 0x0001000047477824 */ /* 0x000fe200078e00ff */
[----:B------:R-:W-:Y:S01]  /*0be0*/  SHF.L.U32 R5, R37, 0x10, RZ ;  /* 0x0000001025057819 */ /* 0x000fe200000006ff */
[----:B------:R-:W-:Y:S01]  /*0bf0*/  IMAD.U32 R70, R70, 0x10000, RZ ;  /* 0x0001000046467824 */ /* 0x000fe200078e00ff */
[----:B------:R-:W-:Y:S01]  /*0c00*/  LOP3.LUT R37, R34, 0x3e0, RZ, 0xc0, !PT ;  /* 0x000003e022257812 */ /* 0x000fe200078ec0ff */
[----:B------:R-:W-:Y:S01]  /*0c10*/  IMAD.U32 R68, R68, 0x10000, RZ ;  /* 0x0001000044447824 */ /* 0x000fe200078e00ff */
[----:B------:R-:W-:Y:S01]  /*0c20*/  I2FP.F32.U32 R33, R33 ;  /* 0x0000002100217245 */ /* 0x000fe20000201000 */
[----:B------:R-:W-:Y:S01]  /*0c30*/  IMAD.U32 R67, R67, 0x10000, RZ ;  /* 0x0001000043437824 */ /* 0x000fe200078e00ff */
[----:B------:R-:W-:Y:S01]  /*0c40*/  PRMT R47, R39, 0x7632, R47 ;  /* 0x00007632272f7816 */ /* 0x000fe2000000002f */
[----:B------:R-:W-:Y:S01]  /*0c50*/  IMAD R39, R50, -0x326172a9, RZ ;  /* 0xcd9e8d5732277824 */ /* 0x000fe200078e02ff */
[----:B------:R-:W-:Y:S01]  /*0c60*/  VIADDMNMX R37, R32, -R37, RZ, !PT ;  /* 0x8000002520257246 */ /* 0x000fe200078001ff */
[----:B------:R0:W1:Y:S01]  /*0c70*/  MUFU.RCP R50, R33 ;  /* 0x0000002100327308 */ /* 0x0000620000001000 */
[----:B------:R-:W-:Y:S01]  /*0c80*/  PRMT R58, R10, 0x7632, R58 ;  /* 0x000076320a3a7816 */ /* 0x000fe2000000003a */
[----:B------:R-:W-:Y:S01]  /*0c90*/  IMAD R32, R45, -0x2daee0ad, RZ ;  /* 0xd2511f532d207824 */ /* 0x000fe200078e02ff */
[----:B------:R-:W-:Y:S01]  /*0ca0*/  VIMNMX R37, R37, 0x20, PT ;  /* 0x0000002025257848 */ /* 0x000fe20003fe0100 */
[C---:B------:R-:W-:Y:S01]  /*0cb0*/  IMAD.U32 R10, R4.reuse, 0x10000, RZ ;  /* 0x00010000040a7824 */ /* 0x040fe200078e00ff */
[----:B------:R-:W-:Y:S01]  /*0cc0*/  PRMT R56, R4, 0x7632, R56 ;  /* 0x0000763204387816 */ /* 0x000fe20000000038 */
[----:B------:R-:W-:Y:S01]  /*0cd0*/  IMAD.U32 R4, R38, 0x10000, RZ ;  /* 0x0001000026047824 */ /* 0x000fe200078e00ff */
[C---:B------:R-:W-:Y:S01]  /*0ce0*/  PRMT R52, R7.reuse, 0x7632, R52 ;  /* 0x0000763207347816 */ /* 0x040fe20000000034 */
[----:B------:R-:W-:Y:S01]  /*0cf0*/  IMAD.U32 R7, R7, 0x10000, RZ ;  /* 0x0001000007077824 */ /* 0x000fe200078e00ff */
[----:B------:R-:W-:Y:S01]  /*0d00*/  IADD3 R37, R44, R37, RZ ;  /* 0x000000252c257210 */ /* 0x000fe20007ffe0ff */
[----:B------:R-:W-:Y:S01]  /*0d10*/  IMAD.U32 R65, R65, 0x10000, RZ ;  /* 0x0001000041417824 */ /* 0x000fe200078e00ff */
[----:B------:R-:W-:Y:S01]  /*0d20*/  PRMT R57, R11, 0x7632, R57 ;  /* 0x000076320b397816 */ /* 0x000fe20000000039 */
[----:B------:R-:W-:Y:S01]  /*0d30*/  IMAD.U32 R63, R63, 0x10000, RZ ;  /* 0x000100003f3f7824 */ /* 0x000fe200078e00ff */
[----:B------:R-:W-:Y:S01]  /*0d40*/  PRMT R49, R38, 0x7632, R49 ;  /* 0x0000763226317816 */ /* 0x000fe20000000031 */
[----:B------:R-:W-:Y:S01]  /*0d50*/  IMAD R64, R64, -0x326172a9, RZ ;  /* 0xcd9e8d5740407824 */ /* 0x000fe200078e02ff */
[----:B------:R-:W-:Y:S01]  /*0d60*/  PRMT R42, R35, 0x7632, R42 ;  /* 0x00007632232a7816 */ /* 0x000fe2000000002a */
[----:B------:R-:W-:Y:S01]  /*0d70*/  IMAD R62, R62, -0x2daee0ad, RZ ;  /* 0xd2511f533e3e7824 */ /* 0x000fe200078e02ff */
[----:B------:R-:W-:Y:S01]  /*0d80*/  SHF.L.U32 R11, R11, 0x10, RZ ;  /* 0x000000100b0b7819 */ /* 0x000fe200000006ff */
[----:B------:R-:W-:Y:S01]  /*0d90*/  IMAD.MOV.U32 R61, RZ, RZ, RZ ;  /* 0x000000ffff3d7224 */ /* 0x000fe200078e00ff */
[----:B------:R-:W-:Y:S01]  /*0da0*/  LOP3.LUT R74, R74, UR35, R39, 0x96, !PT ;  /* 0x000000234a4a7c12 */ /* 0x000fe2000f8e9627 */
[----:B------:R-:W-:Y:S01]  /*0db0*/  IMAD.U32 R60, R60, 0x10000, RZ ;  /* 0x000100003c3c7824 */ /* 0x000fe200078e00ff */
[----:B------:R-:W-:Y:S01]  /*0dc0*/  LOP3.LUT R73, R73, UR36, R32, 0x96, !PT ;  /* 0x0000002449497c12 */ /* 0x000fe2000f8e9620 */
[----:B------:R-:W-:Y:S01]  /*0dd0*/  IMAD.U32 R58, R58, 0x10000, RZ ;  /* 0x000100003a3a7824 */ /* 0x000fe200078e00ff */
[----:B------:R-:W-:Y:S01]  /*0de0*/  LOP3.LUT R72, R72, 0x3, RZ, 0xc0, !PT ;  /* 0x0000000348487812 */ /* 0x000fe200078ec0ff */
[----:B------:R-:W-:Y:S01]  /*0df0*/  IMAD.U32 R56, R56, 0x10000, RZ ;  /* 0x0001000038387824 */ /* 0x000fe200078e00ff */
        /* <DEDUP_REMOVED lines=15> */
[----:B------:R-:W-:Y:S01]  /*0ef0*/  IMAD.SHL.U32 R40, R37, 0x8, RZ ;  /* 0x0000000825287824 */ /* 0x000fe200078e00ff */
[----:B------:R-:W-:Y:S01]  /*0f00*/  ULDC.U8 UR12, c[0x0][0x2a0] ;  /* 0x0000a800000c7ab9 */ /* 0x000fe20000000000 */
[----:B------:R-:W-:Y:S01]  /*0f10*/  UISETP.NE.AND.EX UP0, UPT, UR9, URZ, UPT, UP0 ;  /* 0x0000003f0900728c */ /* 0x000fe2000bf05300 */
[----:B------:R-:W-:Y:S01]  /*0f20*/  ULDC UR37, c[0x0][0x218] ;  /* 0x0000860000257ab9 */ /* 0x000fe20000000800 */
[----:B------:R-:W-:Y:S01]  /*0f30*/  ULDC UR16, c[0x0][0x290] ;  /* 0x0000a40000107ab9 */ /* 0x000fe20000000800 */
[----:B------:R-:W-:Y:S01]  /*0f40*/  ULDC.64 UR8, c[0x0][0x230] ;  /* 0x00008c0000087ab9 */ /* 0x000fe20000000a00 */
[----:B------:R-:W-:Y:S01]  /*0f50*/  ULDC.64 UR10, c[0x0][0x238] ;  /* 0x00008e00000a7ab9 */ /* 0x000fe20000000a00 */
[----:B------:R-:W-:Y:S01]  /*0f60*/  UISETP.NE.AND UP1, UPT, UR12, URZ, UPT ;  /* 0x0000003f0c00728c */ /* 0x000fe2000bf25270 */
[----:B------:R-:W-:Y:S01]  /*0f70*/  ULDC.64 UR14, c[0x0][0x240] ;  /* 0x00009000000e7ab9 */ /* 0x000fe20000000a00 */
[----:B01----:R-:W-:-:S09]  /*0f80*/  ULDC.64 UR18, c[0x0][0x210] ;  /* 0x0000840000127ab9 */ /* 0x003fd20000000a00 */
.L_x_807:
[----:B------:R-:W-:Y:S01]  /*0f90*/  PLOP3.LUT P0, PT, PT, PT, UP0, 0x80, 0x0 ;  /* 0x000000000000781c */ /* 0x000fe20003f0f008 */
[----:B0123--:R-:W-:Y:S01]  /*0fa0*/  IMAD.MOV.U32 R36, RZ, RZ, 0x2 ;  /* 0x00000002ff247424 */ /* 0x00ffe200078e00ff */
[----:B------:R-:W-:Y:S01]  /*0fb0*/  PLOP3.LUT P1, PT, PT, PT, UP0, 0x80, 0x0 ;  /* 0x000000000000781c */ /* 0x000fe20003f2f008 */
[----:B------:R-:W-:Y:S01]  /*0fc0*/  @UP0 ULDC.64 UR12, c[0x0][0x270] ;  /* 0x00009c00000c0ab9 */ /* 0x000fe20000000a00 */
[----:B------:R-:W-:-:S09]  /*0fd0*/  ISETP.NE.AND P2, PT, R2, RZ, PT ;  /* 0x000000ff0200720c */ /* 0x000fd20003f45270 */
[----:B------:R-:W-:-:S06]  /*0fe0*/  @P0 IMAD.WIDE R36, R23, R36, UR12 ;  /* 0x0000000c17240e25 */ /* 0x000fcc000f8e0224 */
[----:B------:R-:W2:Y:S01]  /*0ff0*/  @P1 LDG.E.U16 R36, desc[UR4][R36.64] ;  /* 0x0000000424241981 */ /* 0x000ea2000c1e1500 */
[----:B------:R-:W-:Y:S01]  /*1000*/  IMAD R38, R23, UR37, RZ ;  /* 0x0000002517267c24 */ /* 0x000fe2000f8e02ff */
[----:B------:R-:W-:Y:S01]  /*1010*/  PLOP3.LUT P0, PT, PT, PT, UP0, 0x80, 0x0 ;  /* 0x000000000000781c */ /* 0x000fe20003f0f008 */
[----:B------:R-:W-:Y:S01]  /*1020*/  BSSY B0, `(.L_x_626) ;  /* 0x00002e5000007945 */ /* 0x000fe20003800000 */
[----:B------:R-:W-:Y:S02]  /*1030*/  LOP3.LUT R78, R28, 0x7f, RZ, 0xc0, !PT ;  /* 0x0000007f1c4e7812 */ /* 0x000fe400078ec0ff */
[----:B------:R-:W-:Y:S02]  /*1040*/  SHF.R.S32.HI R39, RZ, 0x1f, R38 ;  /* 0x0000001fff277819 */ /* 0x000fe40000011426 */
[----:B------:R-:W-:Y:S02]  /*1050*/  MOV R82, 0x3f800000 ;  /* 0x3f80000000527802 */ /* 0x000fe40000000f00 */
[----:B------:R-:W-:-:S04]  /*1060*/  LEA.HI R39, R39, R38, RZ, 0x3 ;  /* 0x0000002627277211 */ /* 0x000fc800078f18ff */
[----:B------:R-:W-:-:S05]  /*1070*/  LEA.HI.SX32 R78, R39, R78, 0x1d ;  /* 0x0000004e274e7211 */ /* 0x000fca00078feaff */
[----:B------:R-:W-:Y:S02]  /*1080*/  IMAD.MOV.U32 R84, RZ, RZ, R78 ;  /* 0x000000ffff547224 */ /* 0x000fe400078e004e */
[----:B--2---:R-:W-:Y:S01]  /*1090*/  @P0 IMAD.U32 R82, R36, 0x10000, RZ ;  /* 0x0001000024520824 */ /* 0x004fe200078e00ff */
[----:B------:R-:W-:Y:S06]  /*10a0*/  @!P2 BRA `(.L_x_627) ;  /* 0x0000002c0070a947 */ /* 0x000fec0003800000 */
        /* <DEDUP_REMOVED lines=8> */
[C---:B------:R-:W-:Y:S01]  /*1130*/  ISETP.NE.AND P1, PT, R72.reuse, 0x1, PT ;  /* 0x000000014800780c */ /* 0x040fe20003f25270 */
[----:B------:R-:W-:Y:S01]  /*1140*/  BSSY B1, `(.L_x_628) ;  /* 0x000000c000017945 */ /* 0x000fe20003800000 */
[----:B------:R-:W-:-:S11]  /*1150*/  IADD3 R79, R72, 0x1, RZ ;  /* 0x00000001484f7810 */ /* 0x000fd60007ffe0ff */
[----:B0-----:R-:W-:Y:S05]  /*1160*/  @!P1 BRA `(.L_x_629) ;  /* 0x0000000000209947 */ /* 0x001fea0003800000 */
[----:B------:R-:W-:Y:S01]  /*1170*/  ISETP.NE.AND P1, PT, R72, 0x2, PT ;  /* 0x000000024800780c */ /* 0x000fe20003f25270 */
[----:B------:R-:W-:-:S12]  /*1180*/  IMAD.MOV.U32 R45, RZ, RZ, R73 ;  /* 0x000000ffff2d7224 */ /* 0x000fd800078e0049 */
[----:B------:R-:W-:Y:S05]  /*1190*/  @!P1 BRA `(.L_x_630) ;  /* 0x0000000000189947 */ /* 0x000fea0003800000 */
[----:B------:R-:W-:Y:S01]  /*11a0*/  ISETP.NE.AND P1, PT, R72, 0x3, PT ;  /* 0x000000034800780c */ /* 0x000fe20003f25270 */
[----:B------:R-:W-:-:S12]  /*11b0*/  IMAD.MOV.U32 R45, RZ, RZ, R74 ;  /* 0x000000ffff2d7224 */ /* 0x000fd800078e004a */
[----:B------:R-:W-:Y:S05]  /*11c0*/  @P1 BRA `(.L_x_630) ;  /* 0x00000000000c1947 */ /* 0x000fea0003800000 */
[----:B------:R-:W-:Y:S01]  /*11d0*/  MOV R45, R62 ;  /* 0x0000003e002d7202 */ /* 0x000fe20000000f00 */
[----:B------:R-:W-:Y:S06]  /*11e0*/  BRA `(.L_x_630) ;  /* 0x0000000000047947 */ /* 0x000fec0003800000 */
.L_x_629:
[----:B------:R-:W-:-:S07]  /*11f0*/  IMAD.MOV.U32 R45, RZ, RZ, R64 ;  /* 0x000000ffff2d7224 */ /* 0x000fce00078e0040 */
.L_x_630:
[----:B------:R-:W-:Y:S05]  /*1200*/  BSYNC B1 ;  /* 0x0000000000017941 */ /* 0x000fea0003800000 */
.L_x_628:
[----:B------:R-:W-:Y:S01]  /*1210*/  ISETP.NE.AND P1, PT, R79, 0x4, PT ;  /* 0x000000044f00780c */ /* 0x000fe20003f25270 */
[----:B------:R-:W-:-:S12]  /*1220*/  BSSY B1, `(.L_x_631) ;  /* 0x000003c000017945 */ /* 0x000fd80003800000 */
[----:B------:R-:W-:Y:S05]  /*1230*/  @P1 BRA `(.L_x_632) ;  /* 0x0000000000e81947 */ /* 0x000fea0003800000 */
[----:B------:R-:W-:Y:S01]  /*1240*/  VIADD R26, R26, 0x1 ;  /* 0x000000011a1a7836 */ /* 0x000fe20000000000 */
[----:B------:R-:W-:Y:S03]  /*1250*/  BSSY B2, `(.L_x_633) ;  /* 0x000000c000027945 */ /* 0x000fe60003800000 */
[C---:B------:R-:W-:Y:S01]  /*1260*/  IMAD.HI.U32 R64, R26.reuse, -0x2daee0ad, RZ ;  /* 0xd2511f531a407827 */ /* 0x040fe200078e00ff */
[----:B------:R-:W-:-:S13]  /*1270*/  ISETP.NE.AND P1, PT, R26, RZ, PT ;  /* 0x000000ff1a00720c */ /* 0x000fda0003f25270 */
[----:B------:R-:W-:Y:S05]  /*1280*/  @P1 BRA `(.L_x_634) ;  /* 0x0000000000201947 */ /* 0x000fea0003800000 */
[----:B------:R-:W-:-:S04]  /*1290*/  IADD3 R25, R25, 0x1, RZ ;  /* 0x0000000119197810 */ /* 0x000fc80007ffe0ff */
[----:B------:R-:W-:-:S13]  /*12a0*/  ISETP.NE.AND P1, PT, R25, RZ, PT ;  /* 0x000000ff1900720c */ /* 0x000fda0003f25270 */
[----:B------:R-:W-:Y:S02]  /*12b0*/  @!P1 VIADD R27, R27, 0x1 ;  /* 0x000000011b1b9836 */ /* 0x000fe40000000000 */
[----:B------:R-:W-:Y:S02]  /*12c0*/  @!P1 VIADD R62, R61, 0x1 ;  /* 0x000000013d3e9836 */ /* 0x000fe40000000000 */
[----:B------:R-:W-:Y:S01]  /*12d0*/  @!P1 IMAD.MOV.U32 R25, RZ, RZ, RZ ;  /* 0x000000ffff199224 */ /* 0x000fe200078e00ff */
[----:B------:R-:W-:-:S13]  /*12e0*/  ISETP.NE.AND P2, PT, R27, RZ, !P1 ;  /* 0x000000ff1b00720c */ /* 0x000fda0004f45270 */
[----:B------:R-:W-:-:S05]  /*12f0*/  @P2 IADD3 R62, R61, RZ, RZ ;  /* 0x000000ff3d3e2210 */ /* 0x000fca0007ffe0ff */
[----:B------:R-:W-:-:S07]  /*1300*/  @!P1 IMAD.MOV.U32 R61, RZ, RZ, R62 ;  /* 0x000000ffff3d9224 */ /* 0x000fce00078e003e */
.L_x_634:
[----:B------:R-:W-:Y:S05]  /*1310*/  BSYNC B2 ;  /* 0x0000000000027941 */ /* 0x000fea0003800000 */
.L_x_633:
[----:B------:R-:W-:Y:S01]  /*1320*/  IMAD.HI.U32 R62, R27, -0x326172a9, RZ ;  /* 0xcd9e8d571b3e7827 */ /* 0x000fe200078e00ff */
[----:B------:R-:W-:-:S03]  /*1330*/  LOP3.LUT R64, R64, UR7, R61, 0x96, !PT ;  /* 0x0000000740407c12 */ /* 0x000fc6000f8e963d */
[----:B------:R-:W-:Y:S01]  /*1340*/  IMAD R77, R27, -0x326172a9, RZ ;  /* 0xcd9e8d571b4d7824 */ /* 0x000fe200078e02ff */
[----:B------:R-:W-:Y:S01]  /*1350*/  LOP3.LUT R62, R62, UR6, R25, 0x96, !PT ;  /* 0x000000063e3e7c12 */ /* 0x000fe2000f8e9619 */
[----:B------:R-:W-:-:S04]  /*1360*/  IMAD.WIDE.U32 R72, R64, -0x326172a9, RZ ;  /* 0xcd9e8d5740487825 */ /* 0x000fc800078e00ff */
[----:B------:R-:W-:Y:S01]  /*1370*/  IMAD R79, R26, -0x2daee0ad, RZ ;  /* 0xd2511f531a4f7824 */ /* 0x000fe200078e02ff */
[----:B------:R-:W-:Y:S01]  /*1380*/  LOP3.LUT R77, R73, UR17, R77, 0x96, !PT ;  /* 0x00000011494d7c12 */ /* 0x000fe2000f8e964d */
[----:B------:R-:W-:-:S04]  /*1390*/  IMAD.WIDE.U32 R90, R62, -0x2daee0ad, RZ ;  /* 0xd2511f533e5a7825 */ /* 0x000fc800078e00ff */
[----:B------:R-:W-:Y:S01]  /*13a0*/  IMAD.WIDE.U32 R104, R77, -0x2daee0ad, RZ ;  /* 0xd2511f534d687825 */ /* 0x000fe200078e00ff */
[----:B------:R-:W-:-:S04]  /*13b0*/  LOP3.LUT R79, R91, UR20, R79, 0x96, !PT ;  /* 0x000000145b4f7c12 */ /* 0x000fc8000f8e964f */
[----:B------:R-:W-:Y:S01]  /*13c0*/  LOP3.LUT R73, R105, UR22, R90, 0x96, !PT ;  /* 0x0000001669497c12 */ /* 0x000fe2000f8e965a */
[----:B------:R-:W-:-:S04]  /*13d0*/  IMAD.WIDE.U32 R88, R79, -0x326172a9, RZ ;  /* 0xcd9e8d574f587825 */ /* 0x000fc800078e00ff */
[----:B------:R-:W-:Y:S01]  /*13e0*/  IMAD.MOV.U32 R79, RZ, RZ, RZ ;  /* 0x000000ffff4f7224 */ /* 0x000fe200078e00ff */
[----:B------:R-:W-:Y:S01]  /*13f0*/  LOP3.LUT R90, R89, UR21, R72, 0x96, !PT ;  /* 0x00000015595a7c12 */ /* 0x000fe2000f8e9648 */
[----:B------:R-:W-:-:S04]  /*1400*/  IMAD.WIDE.U32 R72, R73, -0x326172a9, RZ ;  /* 0xcd9e8d5749487825 */ /* 0x000fc800078e00ff */
[----:B------:R-:W-:Y:S01]  /*1410*/  IMAD.WIDE.U32 R90, R90, -0x2daee0ad, RZ ;  /* 0xd2511f535a5a7825 */ /* 0x000fe200078e00ff */
[----:B------:R-:W-:-:S04]  /*1420*/  LOP3.LUT R105, R73, UR23, R88, 0x96, !PT ;  /* 0x0000001749697c12 */ /* 0x000fc8000f8e9658 */
        /* <DEDUP_REMOVED lines=23> */
[----:B------:R-:W-:Y:S02]  /*15a0*/  LOP3.LUT R74, R91, UR35, R104, 0x96, !PT ;  /* 0x000000235b4a7c12 */ /* 0x000fe4000f8e9668 */
[----:B------:R-:W-:Y:S01]  /*15b0*/  MOV R64, R90 ;  /* 0x0000005a00407202 */ /* 0x000fe20000000f00 */
[----:B------:R-:W-:Y:S01]  /*15c0*/  IMAD.MOV.U32 R62, RZ, RZ, R72 ;  /* 0x000000ffff3e7224 */ /* 0x000fe200078e0048 */
[----:B------:R-:W-:-:S07]  /*15d0*/  LOP3.LUT R73, R73, UR36, R88, 0x96, !PT ;  /* 0x0000002449497c12 */ /* 0x000fce000f8e9658 */
.L_x_632:
[----:B------:R-:W-:Y:S05]  /*15e0*/  BSYNC B1 ;  /* 0x0000000000017941 */ /* 0x000fea0003800000 */
.L_x_631:
[----:B------:R-:W0:Y:S01]  /*15f0*/  LDC R84, c[0x0][0x298] ;  /* 0x0000a600ff547b82 */ /* 0x000e220000000800 */
[----:B------:R-:W-:Y:S01]  /*1600*/  HFMA2.MMA R88, -RZ, RZ, 0.1171875, 0 ;  /* 0x2f800000ff587435 */ /* 0x000fe200000001ff */
[----:B------:R-:W-:Y:S01]  /*1610*/  I2FP.F32.U32 R45, R45 ;  /* 0x0000002d002d7245 */ /* 0x000fe20000201000 */
[----:B-----5:R-:W-:Y:S01]  /*1620*/  IMAD.U32 R77, R36, 0x10000, RZ ;  /* 0x00010000244d7824 */ /* 0x020fe200078e00ff */
[----:B------:R-:W-:Y:S01]  /*1630*/  ISETP.NE.AND P1, PT, R79, 0x1, PT ;  /* 0x000000014f00780c */ /* 0x000fe20003f25270 */
[----:B------:R-:W-:Y:S01]  /*1640*/  @P0 IMAD.U32 R72, R32, 0x10000, RZ ;  /* 0x0001000020480824 */ /* 0x000fe200078e00ff */
[----:B------:R-:W-:Y:S01]  /*1650*/  BSSY B1, `(.L_x_635) ;  /* 0x0000015000017945 */ /* 0x000fe20003800000 */
[----:B------:R-:W-:Y:S01]  /*1660*/  FMUL.FTZ R77, R77, R82 ;  /* 0x000000524d4d7220 */ /* 0x000fe20000410000 */
[----:B------:R-:W1:Y:S01]  /*1670*/  LDC R90, c[0x0][0x294] ;  /* 0x0000a500ff5a7b82 */ /* 0x000e620000000800 */
[----:B------:R-:W-:Y:S02]  /*1680*/  PRMT R36, R36, 0x7632, R36 ;  /* 0x0000763224247816 */ /* 0x000fe40000000024 */
[----:B------:R-:W-:Y:S01]  /*1690*/  FFMA.FTZ R45, R45, R88, 1.1641532182693481445e-10 ;  /* 0x2f0000002d2d7423 */ /* 0x000fe20000010058 */
[----:B0-----:R-:W-:-:S04]  /*16a0*/  FMUL.FTZ R77, R77, R84 ;  /* 0x000000544d4d7220 */ /* 0x001fc80000410000 */
[----:B-1----:R-:W-:-:S04]  /*16b0*/  FSETP.GTU.FTZ.AND P2, PT, R45, R90, PT ;  /* 0x0000005a2d00720b */ /* 0x002fc80003f5c000 */
[----:B------:R-:W-:Y:S02]  /*16c0*/  FSEL R45, R77, RZ, !P2 ;  /* 0x000000ff4d2d7208 */ /* 0x000fe40005000000 */
[----:B------:R-:W-:-:S03]  /*16d0*/  P2R R86, PR, RZ, 0x4 ;  /* 0x00000004ff567803 */ /* 0x000fc60000000000 */
[----:B------:R-:W-:Y:S01]  /*16e0*/  @P0 FADD.FTZ R45, R72, R45 ;  /* 0x0000002d482d0221 */ /* 0x000fe20000010000 */
[----:B------:R-:W-:Y:S01]  /*16f0*/  IADD3 R72, R79, 0x1, RZ ;  /* 0x000000014f487810 */ /* 0x000fe20007ffe0ff */
[----:B------:R-:W-:Y:S06]  /*1700*/  @!P1 BRA `(.L_x_636) ;  /* 0x0000000000209947 */ /* 0x000fec0003800000 */
        /* <DEDUP_REMOVED lines=8> */
.L_x_636:
[----:B------:R-:W-:-:S07]  /*1790*/  IMAD.MOV.U32 R77, RZ, RZ, R64 ;  /* 0x000000ffff4d7224 */ /* 0x000fce00078e0040 */
.L_x_637:
[----:B------:R-:W-:Y:S05]  /*17a0*/  BSYNC B1 ;  /* 0x0000000000017941 */ /* 0x000fea0003800000 */
.L_x_635:
        /* <DEDUP_REMOVED lines=16> */
.L_x_641:
[----:B------:R-:W-:Y:S05]  /*18b0*/  BSYNC B2 ;  /* 0x0000000000027941 */ /* 0x000fea0003800000 */
.L_x_640:
        /* <DEDUP_REMOVED lines=11> */
[----:B------:R-:W-:-:S05]  /*1970*/  IMAD.WIDE.U32 R104, R89, -0x326172a9, RZ ;  /* 0xcd9e8d5759687825 */ /* 0x000fca00078e00ff */
        /* <DEDUP_REMOVED lines=30> */
[----:B------:R-:W-:Y:S01]  /*1b60*/  LOP3.LUT R73, R73, UR36, R104, 0x96, !PT ;  /* 0x0000002449497c12 */ /* 0x000fe2000f8e9668 */
[----:B------:R-:W-:-:S07]  /*1b70*/  IMAD.MOV.U32 R72, RZ, RZ, RZ ;  /* 0x000000ffff487224 */ /* 0x000fce00078e00ff */
.L_x_639:
[----:B------:R-:W-:Y:S05]  /*1b80*/  BSYNC B1 ;  /* 0x0000000000017941 */ /* 0x000fea0003800000 */
.L_x_638:
[----:B------:R-:W-:Y:S01]  /*1b90*/  I2FP.F32.U32 R77, R77 ;  /* 0x0000004d004d7245 */ /* 0x000fe20000201000 */
[----:B------:R-:W-:Y:S01]  /*1ba0*/  BSSY B1, `(.L_x_642) ;  /* 0x0000017000017945 */ /* 0x000fe20003800000 */
[----:B------:R-:W-:Y:S01]  /*1bb0*/  SHF.L.U32 R79, R36, 0x10, RZ ;  /* 0x00000010244f7819 */ /* 0x000fe200000006ff */
[C---:B------:R-:W-:Y:S01]  /*1bc0*/  VIADD R94, R72.reuse, 0x1 ;  /* 0x00000001485e7836 */ /* 0x040fe20000000000 */
[----:B------:R-:W-:Y:S01]  /*1bd0*/  ISETP.NE.AND P1, PT, R72, 0x1, PT ;  /* 0x000000014800780c */ /* 0x000fe20003f25270 */
[----:B------:R-:W-:Y:S01]  /*1be0*/  FFMA.FTZ R77, R77, R88, 1.1641532182693481445e-10 ;  /* 0x2f0000004d4d7423 */ /* 0x000fe20000010058 */
[----:B------:R-:W-:Y:S01]  /*1bf0*/  @P0 PRMT R36, R32, 0x7632, R36 ;  /* 0x0000763220240816 */ /* 0x000fe20000000024 */
[----:B------:R-:W-:-:S03]  /*1c00*/  FMUL.FTZ R79, R79, R82 ;  /* 0x000000524f4f7220 */ /* 0x000fc60000410000 */
[----:B------:R-:W-:Y:S01]  /*1c10*/  FSETP.GTU.FTZ.AND P2, PT, R77, R90, PT ;  /* 0x0000005a4d00720b */ /* 0x000fe20003f5c000 */
[----:B------:R-:W-:Y:S01]  /*1c20*/  FMUL.FTZ R79, R79, R84 ;  /* 0x000000544f4f7220 */ /* 0x000fe20000410000 */
[----:B------:R-:W-:Y:S02]  /*1c30*/  @P0 IMAD.U32 R36, R36, 0x10000, RZ ;  /* 0x0001000024240824 */ /* 0x000fe400078e00ff */
[----:B------:R-:W-:Y:S02]  /*1c40*/  P2R R92, PR, RZ, 0x4 ;  /* 0x00000004ff5c7803 */ /* 0x000fe40000000000 */
[----:B------:R-:W-:-:S05]  /*1c50*/  FSEL R79, R79, RZ, !P2 ;  /* 0x000000ff4f4f7208 */ /* 0x000fca0005000000 */
[----:B------:R-:W-:Y:S01]  /*1c60*/  @P0 FADD.FTZ R79, R36, R79 ;  /* 0x0000004f244f0221 */ /* 0x000fe20000010000 */
[----:B------:R-:W-:Y:S06]  /*1c70*/  @!P1 BRA `(.L_x_643) ;  /* 0x0000000000209947 */ /* 0x000fec0003800000 */
[----:B------:R-:W-:Y:S02]  /*1c80*/  ISETP.NE.AND P1, PT, R72, 0x2, PT ;  /* 0x000000024800780c */ /* 0x000fe40003f25270 */
[----:B------:R-:W-:-:S11]  /*1c90*/  MOV R36, R73 ;  /* 0x0000004900247202 */ /* 0x000fd60000000f00 */
[----:B------:R-:W-:Y:S05]  /*1ca0*/  @!P1 BRA `(.L_x_644) ;  /* 0x0000000000189947 */ /* 0x000fea0003800000 */
[----:B------:R-:W-:Y:S01]  /*1cb0*/  ISETP.NE.AND P1, PT, R72, 0x3, PT ;  /* 0x000000034800780c */ /* 0x000fe20003f25270 */
[----:B------:R-:W-:-:S12]  /*1cc0*/  IMAD.MOV.U32 R36, RZ, RZ, R74 ;  /* 0x000000ffff247224 */ /* 0x000fd800078e004a */
[----:B------:R-:W-:Y:S05]  /*1cd0*/  @P1 BRA `(.L_x_644) ;  /* 0x00000000000c1947 */ /* 0x000fea0003800000 */
[----:B------:R-:W-:Y:S01]  /*1ce0*/  IMAD.MOV.U32 R36, RZ, RZ, R62 ;  /* 0x000000ffff247224 */ /* 0x000fe200078e003e */
[----:B------:R-:W-:Y:S06]  /*1cf0*/  BRA `(.L_x_644) ;  /* 0x0000000000047947 */ /* 0x000fec0003800000 */
.L_x_643:
[----:B------:R-:W-:-:S07]  /*1d00*/  MOV R36, R64 ;  /* 0x0000004000247202 */ /* 0x000fce0000000f00 */
.L_x_644:
[----:B------:R-:W-:Y:S05]  /*1d10*/  BSYNC B1 ;  /* 0x0000000000017941 */ /* 0x000fea0003800000 */
.L_x_642:
        /* <DEDUP_REMOVED lines=8> */
[----:B------:R-:W-:-:S05]  /*1da0*/  VIADD R25, R25, 0x1 ;  /* 0x0000000119197836 */ /* 0x000fca0000000000 */
[----:B------:R-:W-:-:S13]  /*1db0*/  ISETP.NE.AND P1, PT, R25, RZ, PT ;  /* 0x000000ff1900720c */ /* 0x000fda0003f25270 */
[----:B------:R-:W-:Y:S01]  /*1dc0*/  @!P1 IADD3 R27, R27, 0x1, RZ ;  /* 0x000000011b1b9810 */ /* 0x000fe20007ffe0ff */
[----:B------:R-:W-:Y:S02]  /*1dd0*/  @!P1 VIADD R62, R61, 0x1 ;  /* 0x000000013d3e9836 */ /* 0x000fe40000000000 */
[----:B------:R-:W-:Y:S01]  /*1de0*/  @!P1 IMAD.MOV.U32 R25, RZ, RZ, RZ ;  /* 0x000000ffff199224 */ /* 0x000fe200078e00ff */
[----:B------:R-:W-:-:S13]  /*1df0*/  ISETP.NE.AND P2, PT, R27, RZ, !P1 ;  /* 0x000000ff1b00720c */ /* 0x000fda0004f45270 */
[----:B------:R-:W-:-:S05]  /*1e00*/  @P2 IMAD.MOV R62, RZ, RZ, R61 ;  /* 0x000000ffff3e2224 */ /* 0x000fca00078e023d */
[----:B------:R-:W-:-:S07]  /*1e10*/  @!P1 MOV R61, R62 ;  /* 0x0000003e003d9202 */ /* 0x000fce0000000f00 */
.L_x_648:
[----:B------:R-:W-:Y:S05]  /*1e20*/  BSYNC B2 ;  /* 0x0000000000027941 */ /* 0x000fea0003800000 */
.L_x_647:
        /* <DEDUP_REMOVED lines=9> */
[----:B------:R-:W-:-:S03]  /*1ec0*/  LOP3.LUT R89, R107, UR20, R89, 0x96, !PT ;  /* 0x000000146b597c12 */ /* 0x000fc6000f8e9659 */
[----:B------:R-:W-:Y:S01]  /*1ed0*/  IMAD.MOV.U32 R94, RZ, RZ, RZ ;  /* 0x000000ffff5e7224 */ /* 0x000fe200078e00ff */
        /* <DEDUP_REMOVED lines=29> */
[----:B------:R-:W-:-:S03]  /*20b0*/  LOP3.LUT R74, R107, UR35, R112, 0x96, !PT ;  /* 0x000000236b4a7c12 */ /* 0x000fc6000f8e9670 */
[----:B------:R-:W-:Y:S01]  /*20c0*/  IMAD.MOV.U32 R64, RZ, RZ, R106 ;  /* 0x000000ffff407224 */ /* 0x000fe200078e006a */
[----:B------:R-:W-:Y:S02]  /*20d0*/  LOP3.LUT R73, R73, UR36, R104, 0x96, !PT ;  /* 0x0000002449497c12 */ /* 0x000fe4000f8e9668 */
[----:B------:R-:W-:-:S07]  /*20e0*/  MOV R62, R72 ;  /* 0x00000048003e7202 */ /* 0x000fce0000000f00 */
.L_x_646:
[----:B------:R-:W-:Y:S05]  /*20f0*/  BSYNC B1 ;  /* 0x0000000000017941 */ /* 0x000fea0003800000 */
.L_x_645:
[----:B------:R-:W-:Y:S01]  /*2100*/  I2FP.F32.U32 R77, R36 ;  /* 0x00000024004d7245 */ /* 0x000fe20000201000 */
[----:B------:R-:W-:Y:S01]  /*2110*/  IMAD.U32 R89, R37, 0x10000, RZ ;  /* 0x0001000025597824 */ /* 0x000fe200078e00ff */
[C---:B------:R-:W-:Y:S01]  /*2120*/  ISETP.NE.AND P2, PT, R94.reuse, 0x1, PT ;  /* 0x000000015e00780c */ /* 0x040fe20003f45270 */
[----:B------:R-:W-:Y:S01]  /*2130*/  BSSY B1, `(.L_x_649) ;  /* 0x0000014000017945 */ /* 0x000fe20003800000 */
[----:B------:R-:W-:Y:S01]  /*2140*/  @P0 SHF.L.U32 R36, R33, 0x10, RZ ;  /* 0x0000001021240819 */ /* 0x000fe200000006ff */
[----:B------:R-:W-:Y:S01]  /*2150*/  FFMA.FTZ R77, R77, R88, 1.1641532182693481445e-10 ;  /* 0x2f0000004d4d7423 */ /* 0x000fe20000010058 */
[----:B------:R-:W-:Y:S01]  /*2160*/  FMUL.FTZ R89, R89, R82 ;  /* 0x0000005259597220 */ /* 0x000fe20000410000 */
[----:B------:R-:W-:-:S03]  /*2170*/  VIADD R72, R94, 0x1 ;  /* 0x000000015e487836 */ /* 0x000fc60000000000 */
[----:B------:R-:W-:Y:S01]  /*2180*/  FMUL.FTZ R89, R89, R84 ;  /* 0x0000005459597220 */ /* 0x000fe20000410000 */
[----:B------:R-:W-:-:S04]  /*2190*/  FSETP.GTU.FTZ.AND P1, PT, R77, R90, PT ;  /* 0x0000005a4d00720b */ /* 0x000fc80003f3c000 */
[----:B------:R-:W-:Y:S02]  /*21a0*/  FSEL R77, R89, RZ, !P1 ;  /* 0x000000ff594d7208 */ /* 0x000fe40004800000 */
[----:B------:R-:W-:-:S03]  /*21b0*/  PRMT R89, R37, 0x7632, R89 ;  /* 0x0000763225597816 */ /* 0x000fc60000000059 */
[----:B------:R-:W-:Y:S01]  /*21c0*/  @P0 FADD.FTZ R77, R36, R77 ;  /* 0x0000004d244d0221 */ /* 0x000fe20000010000 */
[----:B------:R-:W-:Y:S06]  /*21d0*/  @!P2 BRA `(.L_x_650) ;  /* 0x000000000020a947 */ /* 0x000fec0003800000 */
[----:B------:R-:W-:Y:S01]  /*21e0*/  ISETP.NE.AND P2, PT, R94, 0x2, PT ;  /* 0x000000025e00780c */ /* 0x000fe20003f45270 */
[----:B------:R-:W-:-:S12]  /*21f0*/  IMAD.MOV.U32 R91, RZ, RZ, R73 ;  /* 0x000000ffff5b7224 */ /* 0x000fd800078e0049 */
[----:B------:R-:W-:Y:S05]  /*2200*/  @!P2 BRA `(.L_x_651) ;  /* 0x000000000018a947 */ /* 0x000fea0003800000 */
[----:B------:R-:W-:Y:S02]  /*2210*/  ISETP.NE.AND P2, PT, R94, 0x3, PT ;  /* 0x000000035e00780c */ /* 0x000fe40003f45270 */
[----:B------:R-:W-:-:S11]  /*2220*/  MOV R91, R74 ;  /* 0x0000004a005b7202 */ /* 0x000fd60000000f00 */
[----:B------:R-:W-:Y:S05]  /*2230*/  @P2 BRA `(.L_x_651) ;  /* 0x00000000000c2947 */ /* 0x000fea0003800000 */
[----:B------:R-:W-:Y:S01]  /*2240*/  IMAD.MOV.U32 R91, RZ, RZ, R62 ;  /* 0x000000ffff5b7224 */ /* 0x000fe200078e003e */
[----:B------:R-:W-:Y:S06]  /*2250*/  BRA `(.L_x_651) ;  /* 0x0000000000047947 */ /* 0x000fec0003800000 */
.L_x_650:
[----:B------:R-:W-:-:S07]  /*2260*/  IMAD.MOV.U32 R91, RZ, RZ, R64 ;  /* 0x000000ffff5b7224 */ /* 0x000fce00078e0040 */
.L_x_651:
[----:B------:R-:W-:Y:S05]  /*2270*/  BSYNC B1 ;  /* 0x0000000000017941 */ /* 0x000fea0003800000 */
.L_x_649:
[----:B------:R-:W-:Y:S01]  /*2280*/  ISETP.NE.AND P2, PT, R72, 0x4, PT ;  /* 0x000000044800780c */ /* 0x000fe20003f45270 */
[----:B------:R-:W-:-:S12]  /*2290*/  BSSY B1, `(.L_x_652) ;  /* 0x000003c000017945 */ /* 0x000fd80003800000 */
[----:B------:R-:W-:Y:S05]  /*22a0*/  @P2 BRA `(.L_x_653) ;  /* 0x0000000000e82947 */ /* 0x000fea0003800000 */
[----:B------:R-:W-:Y:S01]  /*22b0*/  IADD3 R26, R26, 0x1, RZ ;  /* 0x000000011a1a7810 */ /* 0x000fe20007ffe0ff */
[----:B------:R-:W-:Y:S03]  /*22c0*/  BSSY B2, `(.L_x_654) ;  /* 0x000000c000027945 */ /* 0x000fe60003800000 */
[C---:B------:R-:W-:Y:S01]  /*22d0*/  ISETP.NE.AND P2, PT, R26.reuse, RZ, PT ;  /* 0x000000ff1a00720c */ /* 0x040fe20003f45270 */
[----:B------:R-:W-:-:S12]  /*22e0*/  IMAD.HI.U32 R62, R26, -0x2daee0ad, RZ ;  /* 0xd2511f531a3e7827 */ /* 0x000fd800078e00ff */
[----:B------:R-:W-:Y:S05]  /*22f0*/  @P2 BRA `(.L_x_655) ;  /* 0x0000000000202947 */ /* 0x000fea0003800000 */
[----:B------:R-:W-:-:S05]  /*2300*/  VIADD R25, R25, 0x1 ;  /* 0x0000000119197836 */ /* 0x000fca0000000000 */
[----:B------:R-:W-:-:S13]  /*2310*/  ISETP.NE.AND P2, PT, R25, RZ, PT ;  /* 0x000000ff1900720c */ /* 0x000fda0003f45270 */
[----:B------:R-:W-:Y:S01]  /*2320*/  @!P2 VIADD R27, R27, 0x1 ;  /* 0x000000011b1ba836 */ /* 0x000fe20000000000 */
[----:B------:R-:W-:Y:S01]  /*2330*/  @!P2 IADD3 R36, R61, 0x1, RZ ;  /* 0x000000013d24a810 */ /* 0x000fe20007ffe0ff */
[----:B------:R-:W-:-:S03]  /*2340*/  @!P2 IMAD.MOV.U32 R25, RZ, RZ, RZ ;  /* 0x000000ffff19a224 */ /* 0x000fc600078e00ff */
[----:B------:R-:W-:-:S13]  /*2350*/  ISETP.NE.AND P3, PT, R27, RZ, !P2 ;  /* 0x000000ff1b00720c */ /* 0x000fda0005765270 */
[----:B------:R-:W-:-:S05]  /*2360*/  @P3 IMAD.MOV R36, RZ, RZ, R61 ;  /* 0x000000ffff243224 */ /* 0x000fca00078e023d */
[----:B------:R-:W-:-:S07]  /*2370*/  @!P2 MOV R61, R36 ;  /* 0x00000024003da202 */ /* 0x000fce0000000f00 */
.L_x_655:
[----:B------:R-:W-:Y:S05]  /*2380*/  BSYNC B2 ;  /* 0x0000000000027941 */ /* 0x000fea0003800000 */
.L_x_654:
[----:B------:R-:W-:Y:S01]  /*2390*/  IMAD.HI.U32 R36, R27, -0x326172a9, RZ ;  /* 0xcd9e8d571b247827 */ /* 0x000fe200078e00ff */
[----:B------:R-:W-:-:S03]  /*23a0*/  LOP3.LUT R37, R62, UR7, R61, 0x96, !PT ;  /* 0x000000073e257c12 */ /* 0x000fc6000f8e963d */
[----:B------:R-:W-:Y:S01]  /*23b0*/  IMAD R73, R27, -0x326172a9, RZ ;  /* 0xcd9e8d571b497824 */ /* 0x000fe200078e02ff */
[----:B------:R-:W-:Y:S01]  /*23c0*/  LOP3.LUT R104, R36, UR6, R25, 0x96, !PT ;  /* 0x0000000624687c12 */ /* 0x000fe2000f8e9619 */
[----:B------:R-:W-:-:S04]  /*23d0*/  IMAD.WIDE.U32 R36, R37, -0x326172a9, RZ ;  /* 0xcd9e8d5725247825 */ /* 0x000fc800078e00ff */
[----:B------:R-:W-:Y:S01]  /*23e0*/  IMAD R107, R26, -0x2daee0ad, RZ ;  /* 0xd2511f531a6b7824 */ /* 0x000fe200078e02ff */
        /* <DEDUP_REMOVED lines=35> */
[----:B------:R-:W-:Y:S01]  /*2620*/  LOP3.LUT R73, R37, UR36, R72, 0x96, !PT ;  /* 0x0000002425497c12 */ /* 0x000fe2000f8e9648 */
[----:B------:R-:W-:Y:S01]  /*2630*/  HFMA2.MMA R72, -RZ, RZ, 0, 0 ;  /* 0x00000000ff487435 */ /* 0x000fe200000001ff */
[----:B------:R-:W-:-:S10]  /*2640*/  IMAD.MOV.U32 R62, RZ, RZ, R36 ;  /* 0x000000ffff3e7224 */ /* 0x000fd400078e0024 */
.L_x_653:
[----:B------:R-:W-:Y:S05]  /*2650*/  BSYNC B1 ;  /* 0x0000000000017941 */ /* 0x000fea0003800000 */
.L_x_652:
[----:B------:R-:W-:Y:S01]  /*2660*/  I2FP.F32.U32 R37, R91 ;  /* 0x0000005b00257245 */ /* 0x000fe20000201000 */
[----:B------:R-:W-:Y:S01]  /*2670*/  IMAD.U32 R89, R89, 0x10000, RZ ;  /* 0x0001000059597824 */ /* 0x000fe200078e00ff */
[C---:B------:R-:W-:Y:S01]  /*2680*/  ISETP.NE.AND P3, PT, R72.reuse, 0x1, PT ;  /* 0x000000014800780c */ /* 0x040fe20003f65270 */
[----:B------:R-:W-:Y:S01]  /*2690*/  BSSY B1, `(.L_x_656) ;  /* 0x0000014000017945 */ /* 0x000fe20003800000 */
[----:B------:R-:W-:Y:S01]  /*26a0*/  @P0 PRMT R36, R33, 0x7632, R36 ;  /* 0x0000763221240816 */ /* 0x000fe20000000024 */
[----:B------:R-:W-:Y:S01]  /*26b0*/  FFMA.FTZ R37, R37, R88, 1.1641532182693481445e-10 ;  /* 0x2f00000025257423 */ /* 0x000fe20000010058 */
[----:B------:R-:W-:Y:S01]  /*26c0*/  FMUL.FTZ R89, R89, R82 ;  /* 0x0000005259597220 */ /* 0x000fe20000410000 */
[----:B------:R-:W-:Y:S02]  /*26d0*/  IADD3 R96, R72, 0x1, RZ ;  /* 0x0000000148607810 */ /* 0x000fe40007ffe0ff */
[----:B------:R-:W-:Y:S02]  /*26e0*/  @P0 IMAD.U32 R36, R36, 0x10000, RZ ;  /* 0x0001000024240824 */ /* 0x000fe400078e00ff */
[----:B------:R-:W-:Y:S01]  /*26f0*/  FMUL.FTZ R89, R89, R84 ;  /* 0x0000005459597220 */ /* 0x000fe20000410000 */
[----:B------:R-:W-:-:S04]  /*2700*/  FSETP.GTU.FTZ.AND P2, PT, R37, R90, PT ;  /* 0x0000005a2500720b */ /* 0x000fc80003f5c000 */
[----:B------:R-:W-:-:S05]  /*2710*/  FSEL R91, R89, RZ, !P2 ;  /* 0x000000ff595b7208 */ /* 0x000fca0005000000 */
[----:B------:R-:W-:Y:S01]  /*2720*/  @P0 FADD.FTZ R91, R36, R91 ;  /* 0x0000005b245b0221 */ /* 0x000fe20000010000 */
        /* <DEDUP_REMOVED lines=9> */
.L_x_657:
[----:B------:R-:W-:-:S07]  /*27c0*/  IMAD.MOV.U32 R89, RZ, RZ, R64 ;  /* 0x000000ffff597224 */ /* 0x000fce00078e0040 */
.L_x_658:
[----:B------:R-:W-:Y:S05]  /*27d0*/  BSYNC B1 ;  /* 0x0000000000017941 */ /* 0x000fea0003800000 */
.L_x_656:
        /* <DEDUP_REMOVED lines=16> */
.L_x_662:
[----:B------:R-:W-:Y:S05]  /*28e0*/  BSYNC B2 ;  /* 0x0000000000027941 */ /* 0x000fea0003800000 */
.L_x_661:
        /* <DEDUP_REMOVED lines=44> */
.L_x_660:
[----:B------:R-:W-:Y:S05]  /*2bb0*/  BSYNC B1 ;  /* 0x0000000000017941 */ /* 0x000fea0003800000 */
.L_x_659:
[----:B------:R-:W-:Y:S01]  /*2bc0*/  I2FP.F32.U32 R37, R89 ;  /* 0x0000005900257245 */ /* 0x000fe20000201000 */
[----:B------:R-:W-:Y:S01]  /*2bd0*/  @P0 IMAD.U32 R36, R34, 0x10000, RZ ;  /* 0x0001000022240824 */ /* 0x000fe200078e00ff */
[----:B------:R-:W-:Y:S01]  /*2be0*/  SHF.L.U32 R89, R38, 0x10, RZ ;  /* 0x0000001026597819 */ /* 0x000fe200000006ff */
[----:B------:R-:W-:Y:S01]  /*2bf0*/  BSSY B1, `(.L_x_663) ;  /* 0x0000014000017945 */ /* 0x000fe20003800000 */
[----:B------:R-:W-:Y:S01]  /*2c00*/  ISETP.NE.AND P4, PT, R96, 0x1, PT ;  /* 0x000000016000780c */ /* 0x000fe20003f85270 */
[----:B------:R-:W-:Y:S01]  /*2c10*/  FFMA.FTZ R37, R37, R88, 1.1641532182693481445e-10 ;  /* 0x2f00000025257423 */ /* 0x000fe20000010058 */
[----:B------:R-:W-:Y:S01]  /*2c20*/  PRMT R38, R38, 0x7632, R38 ;  /* 0x0000763226267816 */ /* 0x000fe20000000026 */
[----:B------:R-:W-:Y:S01]  /*2c30*/  FMUL.FTZ R89, R89, R82 ;  /* 0x0000005259597220 */ /* 0x000fe20000410000 */
[----:B------:R-:W-:Y:S02]  /*2c40*/  VIADD R72, R96, 0x1 ;  /* 0x0000000160487836 */ /* 0x000fe40000000000 */
[----:B------:R-:W-:Y:S01]  /*2c50*/  FSETP.GTU.FTZ.AND P3, PT, R37, R90, PT ;  /* 0x0000005a2500720b */ /* 0x000fe20003f7c000 */
[----:B------:R-:W-:-:S05]  /*2c60*/  FMUL.FTZ R89, R89, R84 ;  /* 0x0000005459597220 */ /* 0x000fca0000410000 */
        /* <DEDUP_REMOVED lines=11> */
.L_x_664:
[----:B------:R-:W-:-:S07]  /*2d20*/  MOV R94, R64 ;  /* 0x00000040005e7202 */ /* 0x000fce0000000f00 */
.L_x_665:
[----:B------:R-:W-:Y:S05]  /*2d30*/  BSYNC B1 ;  /* 0x0000000000017941 */ /* 0x000fea0003800000 */
.L_x_663:
        /* <DEDUP_REMOVED lines=11> */
[----:B------:R-:W-:Y:S01]  /*2df0*/  @!P4 VIADD R36, R61, 0x1 ;  /* 0x000000013d24c836 */ /* 0x000fe20000000000 */
[----:B------:R-:W-:Y:S02]  /*2e00*/  @!P4 MOV R25, RZ ;  /* 0x000000ff0019c202 */ /* 0x000fe40000000f00 */
[----:B------:R-:W-:-:S13]  /*2e10*/  ISETP.NE.AND P5, PT, R27, RZ, !P4 ;  /* 0x000000ff1b00720c */ /* 0x000fda00067a5270 */
[----:B------:R-:W-:-:S04]  /*2e20*/  @P5 IMAD.MOV R36, RZ, RZ, R61 ;  /* 0x000000ffff245224 */ /* 0x000fc800078e023d */
[----:B------:R-:W-:-:S07]  /*2e30*/  @!P4 IMAD.MOV.U32 R61, RZ, RZ, R36 ;  /* 0x000000ffff3dc224 */ /* 0x000fce00078e0024 */
.L_x_669:
[----:B------:R-:W-:Y:S05]  /*2e40*/  BSYNC B2 ;  /* 0x0000000000027941 */ /* 0x000fea0003800000 */
.L_x_668:
        /* <DEDUP_REMOVED lines=42> */
[----:B------:R-:W-:Y:S01]  /*30f0*/  IMAD.MOV.U32 R72, RZ, RZ, RZ ;  /* 0x000000ffff487224 */ /* 0x000fe200078e00ff */
[----:B------:R-:W-:-:S07]  /*3100*/  MOV R62, R36 ;  /* 0x00000024003e7202 */ /* 0x000fce0000000f00 */
.L_x_667:
[----:B------:R-:W-:Y:S05]  /*3110*/  BSYNC B1 ;  /* 0x0000000000017941 */ /* 0x000fea0003800000 */
.L_x_666:
[----:B------:R-:W-:Y:S01]  /*3120*/  I2FP.F32.U32 R37, R94 ;  /* 0x0000005e00257245 */ /* 0x000fe20000201000 */
[----:B------:R-:W-:Y:S01]  /*3130*/  IMAD.U32 R105, R38, 0x10000, RZ ;  /* 0x0001000026697824 */ /* 0x000fe200078e00ff */
[----:B------:R-:W-:Y:S01]  /*3140*/  ISETP.NE.AND P5, PT, R72, 0x1, PT ;  /* 0x000000014800780c */ /* 0x000fe20003fa5270 */
[----:B------:R-:W-:Y:S01]  /*3150*/  BSSY B1, `(.L_x_670) ;  /* 0x0000014000017945 */ /* 0x000fe20003800000 */
[----:B------:R-:W-:Y:S01]  /*3160*/  @P0 PRMT R36, R34, 0x7632, R36 ;  /* 0x0000763222240816 */ /* 0x000fe20000000024 */
[----:B------:R-:W-:Y:S01]  /*3170*/  FFMA.FTZ R37, R37, R88, 1.1641532182693481445e-10 ;  /* 0x2f00000025257423 */ /* 0x000fe20000010058 */
[----:B------:R-:W-:Y:S01]  /*3180*/  FMUL.FTZ R105, R105, R82 ;  /* 0x0000005269697220 */ /* 0x000fe20000410000 */
[----:B------:R-:W-:Y:S01]  /*3190*/  VIADD R98, R72, 0x1 ;  /* 0x0000000148627836 */ /* 0x000fe20000000000 */
[----:B------:R-:W-:Y:S02]  /*31a0*/  @P0 SHF.L.U32 R36, R36, 0x10, RZ ;  /* 0x0000001024240819 */ /* 0x000fe400000006ff */
        /* <DEDUP_REMOVED lines=13> */
.L_x_671:
[----:B------:R-:W-:-:S07]  /*3280*/  IMAD.MOV.U32 R38, RZ, RZ, R64 ;  /* 0x000000ffff267224 */ /* 0x000fce00078e0040 */
.L_x_672:
[----:B------:R-:W-:Y:S05]  /*3290*/  BSYNC B1 ;  /* 0x0000000000017941 */ /* 0x000fea0003800000 */
.L_x_670:
        /* <DEDUP_REMOVED lines=16> */
.L_x_676:
[----:B------:R-:W-:Y:S05]  /*33a0*/  BSYNC B2 ;  /* 0x0000000000027941 */ /* 0x000fea0003800000 */
.L_x_675:
[C---:B------:R-:W-:Y:S01]  /*33b0*/  IMAD.HI.U32 R36, R27.reuse, -0x326172a9, RZ ;  /* 0xcd9e8d571b247827 */ /* 0x040fe200078e00ff */
[----:B------:R-:W-:Y:S01]  /*33c0*/  LOP3.LUT R37, R62, UR7, R61, 0x96, !PT ;  /* 0x000000073e257c12 */ /* 0x000fe2000f8e963d */
[----:B------:R-:W-:Y:S02]  /*33d0*/  HFMA2.MMA R98, -RZ, RZ, 0, 0 ;  /* 0x00000000ff627435 */ /* 0x000fe400000001ff */
        /* <DEDUP_REMOVED lines=40> */
[----:B------:R-:W-:-:S07]  /*3660*/  IMAD.MOV.U32 R62, RZ, RZ, R36 ;  /* 0x000000ffff3e7224 */ /* 0x000fce00078e0024 */
.L_x_674:
[----:B------:R-:W-:Y:S05]  /*3670*/  BSYNC B1 ;  /* 0x0000000000017941 */ /* 0x000fea0003800000 */
.L_x_673:
[----:B------:R-:W-:Y:S01]  /*3680*/  I2FP.F32.U32 R37, R38 ;  /* 0x0000002600257245 */ /* 0x000fe20000201000 */
[----:B------:R-:W-:Y:S01]  /*3690*/  IMAD.U32 R105, R39, 0x10000, RZ ;  /* 0x0001000027697824 */ /* 0x000fe200078e00ff */
[C---:B------:R-:W-:Y:S01]  /*36a0*/  ISETP.NE.AND P6, PT, R98.reuse, 0x1, PT ;  /* 0x000000016200780c */ /* 0x040fe20003fc5270 */
[----:B------:R-:W-:Y:S01]  /*36b0*/  @P0 IMAD.U32 R36, R35, 0x10000, RZ ;  /* 0x0001000023240824 */ /* 0x000fe200078e00ff */
[----:B------:R-:W-:Y:S01]  /*36c0*/  BSSY B1, `(.L_x_677) ;  /* 0x0000013000017945 */ /* 0x000fe20003800000 */
[----:B------:R-:W-:Y:S01]  /*36d0*/  FFMA.FTZ R37, R37, R88, 1.1641532182693481445e-10 ;  /* 0x2f00000025257423 */ /* 0x000fe20000010058 */
[----:B------:R-:W-:Y:S01]  /*36e0*/  FMUL.FTZ R105, R105, R82 ;  /* 0x0000005269697220 */ /* 0x000fe20000410000 */
[----:B------:R-:W-:Y:S02]  /*36f0*/  PRMT R94, R39, 0x7632, R94 ;  /* 0x00007632275e7816 */ /* 0x000fe4000000005e */
[----:B------:R-:W-:Y:S01]  /*3700*/  IADD3 R72, R98, 0x1, RZ ;  /* 0x0000000162487810 */ /* 0x000fe20007ffe0ff */
        /* <DEDUP_REMOVED lines=13> */
.L_x_678:
[----:B------:R-:W-:-:S07]  /*37e0*/  IMAD.MOV.U32 R96, RZ, RZ, R64 ;  /* 0x000000ffff607224 */ /* 0x000fce00078e0040 */
.L_x_679:
[----:B------:R-:W-:Y:S05]  /*37f0*/  BSYNC B1 ;  /* 0x0000000000017941 */ /* 0x000fea0003800000 */
.L_x_677:
        /* <DEDUP_REMOVED lines=8> */
[----:B------:R-:W-:Y:S02]  /*3880*/  IADD3 R25, R25, 0x1, RZ ;  /* 0x0000000119197810 */ /* 0x000fe40007ffe0ff */
[----:B------:R-:W-:Y:S02]  /*3890*/  P2R R36, PR, RZ, 0x1 ;  /* 0x00000001ff247803 */ /* 0x000fe40000000000 */
[----:B------:R-:W-:-:S13]  /*38a0*/  ISETP.NE.AND P6, PT, R25, RZ, PT ;  /* 0x000000ff1900720c */ /* 0x000fda0003fc5270 */
[----:B------:R-:W-:Y:S02]  /*38b0*/  @!P6 VIADD R27, R27, 0x1 ;  /* 0x000000011b1be836 */ /* 0x000fe40000000000 */
[----:B------:R-:W-:Y:S02]  /*38c0*/  @!P6 VIADD R37, R61, 0x1 ;  /* 0x000000013d25e836 */ /* 0x000fe40000000000 */
[----:B------:R-:W-:Y:S01]  /*38d0*/  @!P6 IMAD.MOV.U32 R25, RZ, RZ, RZ ;  /* 0x000000ffff19e224 */ /* 0x000fe200078e00ff */
[----:B------:R-:W-:-:S13]  /*38e0*/  ISETP.NE.AND P0, PT, R27, RZ, !P6 ;  /* 0x000000ff1b00720c */ /* 0x000fda0007705270 */
[----:B------:R-:W-:Y:S02]  /*38f0*/  @P0 IADD3 R37, R61, RZ, RZ ;  /* 0x000000ff3d250210 */ /* 0x000fe40007ffe0ff */
[----:B------:R-:W-:-:S03]  /*3900*/  ISETP.NE.AND P0, PT, R36, RZ, PT ;  /* 0x000000ff2400720c */ /* 0x000fc60003f05270 */
[----:B------:R-:W-:-:S10]  /*3910*/  @!P6 IMAD.MOV.U32 R61, RZ, RZ, R37 ;  /* 0x000000ffff3de224 */ /* 0x000fd400078e0025 */
.L_x_683:
[----:B------:R-:W-:Y:S05]  /*3920*/  BSYNC B2 ;  /* 0x0000000000027941 */ /* 0x000fea0003800000 */
.L_x_682:
        /* <DEDUP_REMOVED lines=44> */
.L_x_681:
[----:B------:R-:W-:Y:S05]  /*3bf0*/  BSYNC B1 ;  /* 0x0000000000017941 */ /* 0x000fea0003800000 */
.L_x_680:
[----:B------:R-:W-:Y:S02]  /*3c00*/  I2FP.F32.U32 R37, R96 ;  /* 0x0000006000257245 */ /* 0x000fe40000201000 */
[----:B------:R-:W-:Y:S02]  /*3c10*/  SHF.L.U32 R39, R94, 0x10, RZ ;  /* 0x000000105e277819 */ /* 0x000fe400000006ff */
[----:B------:R-:W-:Y:S01]  /*3c20*/  SEL R121, RZ, 0x10000, P5 ;  /* 0x00010000ff797807 */ /* 0x000fe20002800000 */
[----:B------:R-:W-:Y:S01]  /*3c30*/  FFMA.FTZ R37, R37, R88, 1.1641532182693481445e-10 ;  /* 0x2f00000025257423 */ /* 0x000fe20000010058 */
[----:B------:R-:W-:Y:S01]  /*3c40*/  ISETP.NE.AND P5, PT, R92, RZ, PT ;  /* 0x000000ff5c00720c */ /* 0x000fe20003fa5270 */
[----:B------:R-:W-:Y:S01]  /*3c50*/  FMUL.FTZ R39, R39, R82 ;  /* 0x0000005227277220 */ /* 0x000fe20000410000 */
[----:B------:R-:W-:Y:S02]  /*3c60*/  SEL R36, RZ, 0x1, P2 ;  /* 0x00000001ff247807 */ /* 0x000fe40001000000 */
[----:B------:R-:W-:Y:S01]  /*3c70*/  SEL R124, RZ, 0x1, P1 ;  /* 0x00000001ff7c7807 */ /* 0x000fe20000800000 */
[----:B------:R-:W-:Y:S01]  /*3c80*/  FMUL.FTZ R39, R39, R84 ;  /* 0x0000005427277220 */ /* 0x000fe20000410000 */
[----:B------:R-:W-:-:S02]  /*3c90*/  SEL R122, RZ, 0x1, P5 ;  /* 0x00000001ff7a7807 */ /* 0x000fc40002800000 */
[----:B------:R-:W-:Y:S01]  /*3ca0*/  FSETP.GTU.FTZ.AND P1, PT, R37, R90, PT ;  /* 0x0000005a2500720b */ /* 0x000fe20003f3c000 */
[----:B------:R-:W-:Y:S01]  /*3cb0*/  IMAD.WIDE.U32 R36, R36, 0x1000000, RZ ;  /* 0x0100000024247825 */ /* 0x000fe200078e00ff */
[----:B------:R-:W-:Y:S02]  /*3cc0*/  @P0 PRMT R38, R35, 0x7632, R38 ;  /* 0x0000763223260816 */ /* 0x000fe40000000026 */
[----:B------:R-:W-:Y:S01]  /*3cd0*/  ISETP.NE.AND P6, PT, R86, RZ, PT ;  /* 0x000000ff5600720c */ /* 0x000fe20003fc5270 */
[----:B------:R-:W-:Y:S01]  /*3ce0*/  IMAD.WIDE.U32 R124, R124, 0x10000, RZ ;  /* 0x000100007c7c7825 */ /* 0x000fe200078e00ff */
[----:B------:R-:W-:Y:S02]  /*3cf0*/  SEL R86, RZ, 0x100, P4 ;  /* 0x00000100ff567807 */ /* 0x000fe40002000000 */
[----:B------:R-:W-:Y:S01]  /*3d00*/  SEL R84, RZ, 0x1000000, P1 ;  /* 0x01000000ff547807 */ /* 0x000fe20000800000 */
[----:B------:R-:W-:Y:S01]  /*3d10*/  IMAD.WIDE.U32 R122, R122, 0x100, RZ ;  /* 0x000001007a7a7825 */ /* 0x000fe200078e00ff */
[----:B------:R-:W-:-:S02]  /*3d20*/  FSEL R113, R39, RZ, !P1 ;  /* 0x000000ff27717208 */ /* 0x000fc40004800000 */
[----:B------:R-:W-:Y:S01]  /*3d30*/  LOP3.LUT R39, R86, R84, R121, 0xfe, !PT ;  /* 0x0000005456277212 */ /* 0x000fe200078efe79 */
[----:B------:R-:W-:Y:S01]  /*3d40*/  @P0 IMAD.U32 R38, R38, 0x10000, RZ ;  /* 0x0001000026260824 */ /* 0x000fe200078e00ff */
[----:B------:R-:W-:Y:S01]  /*3d50*/  LOP3.LUT R122, R122, R36, R124, 0xfe, !PT ;  /* 0x000000247a7a7212 */ /* 0x000fe200078efe7c */
[----:B------:R-:W-:Y:S01]  /*3d60*/  VIADD R84, R78, 0x80 ;  /* 0x000000804e547836 */ /* 0x000fe20000000000 */
[----:B------:R-:W-:Y:S01]  /*3d70*/  SEL R36, RZ, 0x1, P3 ;  /* 0x00000001ff247807 */ /* 0x000fe20001800000 */
[----:B------:R-:W-:Y:S01]  /*3d80*/  @P0 FADD.FTZ R113, R38, R113 ;  /* 0x0000007126710221 */ /* 0x000fe20000010000 */
[----:B------:R-:W-:Y:S02]  /*3d90*/  SEL R119, RZ, 0x1, P6 ;  /* 0x00000001ff777807 */ /* 0x000fe40003000000 */
[----:B------:R-:W-:Y:S02]  /*3da0*/  LEA R120, P0, R78, UR10, 0x4 ;  /* 0x0000000a4e787c11 */ /* 0x000fe4000f8020ff */
[----:B------:R-:W-:-:S02]  /*3db0*/  LOP3.LUT R124, R37, R39, R36, 0xfe, !PT ;  /* 0x00000027257c7212 */ /* 0x000fc400078efe24 */
[----:B------:R-:W-:Y:S02]  /*3dc0*/  LEA R118, P1, R78, UR14, 0x3 ;  /* 0x0000000e4e767c11 */ /* 0x000fe4000f8218ff */
[----:B------:R-:W-:Y:S02]  /*3dd0*/  LOP3.LUT R122, R122, R119, RZ, 0xfc, !PT ;  /* 0x000000777a7a7212 */ /* 0x000fe400078efcff */
[----:B------:R-:W-:Y:S02]  /*3de0*/  F2FP.BF16.F32.PACK_AB R38, R107, R89 ;  /* 0x000000596b26723e */ /* 0x000fe400000010ff */
[----:B------:R-:W-:Y:S02]  /*3df0*/  F2FP.BF16.F32.PACK_AB R37, R91, R77 ;  /* 0x0000004d5b25723e */ /* 0x000fe400000010ff */
[----:B------:R-:W-:Y:S02]  /*3e00*/  F2FP.BF16.F32.PACK_AB R36, R79, R45 ;  /* 0x0000002d4f24723e */ /* 0x000fe400000010ff */
[----:B------:R-:W-:-:S02]  /*3e10*/  LEA.HI.X R121, R78, UR11, RZ, 0x4, P0 ;  /* 0x0000000b4e797c11 */ /* 0x000fc400080f24ff */
[----:B------:R-:W-:Y:S02]  /*3e20*/  F2FP.BF16.F32.PACK_AB R39, R113, R105 ;  /* 0x000000697127723e */ /* 0x000fe400000010ff */
[----:B------:R-:W-:Y:S02]  /*3e30*/  LEA.HI.X R119, R78, UR15, RZ, 0x3, P1 ;  /* 0x0000000f4e777c11 */ /* 0x000fe400088f1cff */
[----:B------:R-:W-:Y:S01]  /*3e40*/  LOP3.LUT R123, R123, R124, R125, 0xfe, !PT ;  /* 0x0000007c7b7b7212 */ /* 0x000fe200078efe7d */
[----:B------:R0:W-:Y:S04]  /*3e50*/  STG.E.128 desc[UR4][R120.64], R36 ;  /* 0x0000002478007986 */ /* 0x0001e8000c101d04 */
[----:B------:R0:W-:Y:S02]  /*3e60*/  STG.E.64 desc[UR4][R118.64], R122 ;  /* 0x0000007a76007986 */ /* 0x0001e4000c101b04 */
.L_x_627:
[----:B------:R-:W-:Y:S05]  /*3e70*/  BSYNC B0 ;  /* 0x0000000000007941 */ /* 0x000fea0003800000 */
.L_x_626:
[----:B------:R-:W-:Y:S01]  /*3e80*/  ISETP.NE.AND P0, PT, R0, RZ, PT ;  /* 0x000000ff0000720c */ /* 0x000fe20003f05270 */
        /* <DEDUP_REMOVED lines=22> */
.L_x_687:
[----:B------:R-:W-:-:S07]  /*3ff0*/  IMAD.MOV.U32 R43, RZ, RZ, R64 ;  /* 0x000000ffff2b7224 */ /* 0x000fce00078e0040 */
.L_x_688:
[----:B------:R-:W-:Y:S05]  /*4000*/  BSYNC B1 ;  /* 0x0000000000017941 */ /* 0x000fea0003800000 */
.L_x_686:
        /* <DEDUP_REMOVED lines=16> */
.L_x_692:
[----:B------:R-:W-:Y:S05]  /*4110*/  BSYNC B2 ;  /* 0x0000000000027941 */ /* 0x000fea0003800000 */
.L_x_691:
        /* <DEDUP_REMOVED lines=44> */
.L_x_690:
[----:B------:R-:W-:Y:S05]  /*43e0*/  BSYNC B1 ;  /* 0x0000000000017941 */ /* 0x000fea0003800000 */
.L_x_689:
        /* <DEDUP_REMOVED lines=26> */
.L_x_694:
[----:B------:R-:W-:-:S07]  /*4590*/  IMAD.MOV.U32 R81, RZ, RZ, R64 ;  /* 0x000000ffff517224 */ /* 0x000fce00078e0040 */
.L_x_695:
[----:B------:R-:W-:Y:S05]  /*45a0*/  BSYNC B1 ;  /* 0x0000000000017941 */ /* 0x000fea0003800000 */
.L_x_693:
        /* <DEDUP_REMOVED lines=16> */
.L_x_699:
[----:B------:R-:W-:Y:S05]  /*46b0*/  BSYNC B2 ;  /* 0x0000000000027941 */ /* 0x000fea0003800000 */
.L_x_698:
        /* <DEDUP_REMOVED lines=42> */
[----:B------:R-:W-:Y:S01]  /*4960*/  HFMA2.MMA R72, -RZ, RZ, 0, 0 ;  /* 0x00000000ff487435 */ /* 0x000fe200000001ff */
[----:B------:R-:W-:-:S10]  /*4970*/  LOP3.LUT R73, R73, UR36, R94, 0x96, !PT ;  /* 0x0000002449497c12 */ /* 0x000fd4000f8e965e */
.L_x_697:
[----:B------:R-:W-:Y:S05]  /*4980*/  BSYNC B1 ;  /* 0x0000000000017941 */ /* 0x000fea0003800000 */
.L_x_696:
        /* <DEDUP_REMOVED lines=11> */
[----:B------:R-:W-:Y:S02]  /*4a40*/  FSEL R81, R83, RZ, !P2 ;  /* 0x000000ff53517208 */ /* 0x000fe40005000000 */
[----:B------:R-:W-:-:S03]  /*4a50*/  P2R R94, PR, RZ, 0x4 ;  /* 0x00000004ff5e7803 */ /* 0x000fc60000000000 */
        /* <DEDUP_REMOVED lines=8> */
[----:B------:R-:W-:Y:S01]  /*4ae0*/  MOV R36, R62 ;  /* 0x0000003e00247202 */ /* 0x000fe20000000f00 */
[----:B------:R-:W-:Y:S06]  /*4af0*/  BRA `(.L_x_702) ;  /* 0x0000000000047947 */ /* 0x000fec0003800000 */
.L_x_701:
[----:B------:R-:W-:-:S07]  /*4b00*/  IMAD.MOV.U32 R36, RZ, RZ, R64 ;  /* 0x000000ffff247224 */ /* 0x000fce00078e0040 */
.L_x_702:
[----:B------:R-:W-:Y:S05]  /*4b10*/  BSYNC B1 ;  /* 0x0000000000017941 */ /* 0x000fea0003800000 */
.L_x_700:
        /* <DEDUP_REMOVED lines=10> */
[----:B------:R-:W-:Y:S01]  /*4bc0*/  @!P1 IADD3 R27, R27, 0x1, RZ ;  /* 0x000000011b1b9810 */ /* 0x000fe20007ffe0ff */
[----:B------:R-:W-:Y:S01]  /*4bd0*/  @!P1 VIADD R62, R61, 0x1 ;  /* 0x000000013d3e9836 */ /* 0x000fe20000000000 */
[----:B------:R-:W-:Y:S02]  /*4be0*/  @!P1 MOV R25, RZ ;  /* 0x000000ff00199202 */ /* 0x000fe40000000f00 */
[----:B------:R-:W-:-:S13]  /*4bf0*/  ISETP.NE.AND P2, PT, R27, RZ, !P1 ;  /* 0x000000ff1b00720c */ /* 0x000fda0004f45270 */
[----:B------:R-:W-:-:S05]  /*4c00*/  @P2 IADD3 R62, R61, RZ, RZ ;  /* 0x000000ff3d3e2210 */ /* 0x000fca0007ffe0ff */
[----:B------:R-:W-:-:S07]  /*4c10*/  @!P1 IMAD.MOV.U32 R61, RZ, RZ, R62 ;  /* 0x000000ffff3d9224 */ /* 0x000fce00078e003e */
.L_x_706:
[----:B------:R-:W-:Y:S05]  /*4c20*/  BSYNC B2 ;  /* 0x0000000000027941 */ /* 0x000fea0003800000 */
.L_x_705:
        /* <DEDUP_REMOVED lines=44> */
.L_x_704:
[----:B------:R-:W-:Y:S05]  /*4ef0*/  BSYNC B1 ;  /* 0x0000000000017941 */ /* 0x000fea0003800000 */
.L_x_703:
[----:B------:R-:W-:Y:S01]  /*4f00*/  I2FP.F32.U32 R83, R36 ;  /* 0x0000002400537245 */ /* 0x000fe20000201000 */
[----:B------:R-:W-:Y:S01]  /*4f10*/  @P0 IMAD.U32 R36, R33, 0x10000, RZ ;  /* 0x0001000021240824 */ /* 0x000fe200078e00ff */
[----:B------:R-:W-:Y:S01]  /*4f20*/  SHF.L.U32 R93, R37, 0x10, RZ ;  /* 0x00000010255d7819 */ /* 0x000fe200000006ff */
[----:B------:R-:W-:Y:S01]  /*4f30*/  BSSY B1, `(.L_x_707) ;  /* 0x0000014000017945 */ /* 0x000fe20003800000 */
[C---:B------:R-:W-:Y:S01]  /*4f40*/  ISETP.NE.AND P2, PT, R96.reuse, 0x1, PT ;  /* 0x000000016000780c */ /* 0x040fe20003f45270 */
[----:B------:R-:W-:Y:S01]  /*4f50*/  FFMA.FTZ R83, R83, R90, 1.1641532182693481445e-10 ;  /* 0x2f00000053537423 */ /* 0x000fe2000001005a */
[----:B------:R-:W-:Y:S01]  /*4f60*/  IADD3 R72, R96, 0x1, RZ ;  /* 0x0000000160487810 */ /* 0x000fe20007ffe0ff */
[----:B------:R-:W-:-:S03]  /*4f70*/  FMUL.FTZ R93, R93, R82 ;  /* 0x000000525d5d7220 */ /* 0x000fc60000410000 */
[----:B------:R-:W-:Y:S01]  /*4f80*/  FSETP.GTU.FTZ.AND P1, PT, R83, R88, PT ;  /* 0x000000585300720b */ /* 0x000fe20003f3c000 */
[----:B------:R-:W-:-:S05]  /*4f90*/  FMUL.FTZ R93, R93, R86 ;  /* 0x000000565d5d7220 */ /* 0x000fca0000410000 */
        /* <DEDUP_REMOVED lines=12> */
.L_x_708:
[----:B------:R-:W-:-:S07]  /*5060*/  MOV R95, R64 ;  /* 0x00000040005f7202 */ /* 0x000fce0000000f00 */
.L_x_709:
[----:B------:R-:W-:Y:S05]  /*5070*/  BSYNC B1 ;  /* 0x0000000000017941 */ /* 0x000fea0003800000 */
.L_x_707:
        /* <DEDUP_REMOVED lines=10> */
[----:B------:R-:W-:Y:S01]  /*5120*/  @!P2 VIADD R27, R27, 0x1 ;  /* 0x000000011b1ba836 */ /* 0x000fe20000000000 */
[----:B------:R-:W-:Y:S02]  /*5130*/  @!P2 IADD3 R36, R61, 0x1, RZ ;  /* 0x000000013d24a810 */ /* 0x000fe40007ffe0ff */
[----:B------:R-:W-:Y:S02]  /*5140*/  @!P2 MOV R25, RZ ;  /* 0x000000ff0019a202 */ /* 0x000fe40000000f00 */
[----:B------:R-:W-:-:S13]  /*5150*/  ISETP.NE.AND P3, PT, R27, RZ, !P2 ;  /* 0x000000ff1b00720c */ /* 0x000fda0005765270 */
[----:B------:R-:W-:-:S04]  /*5160*/  @P3 IMAD.MOV R36, RZ, RZ, R61 ;  /* 0x000000ffff243224 */ /* 0x000fc800078e023d */
[----:B------:R-:W-:-:S07]  /*5170*/  @!P2 IMAD.MOV.U32 R61, RZ, RZ, R36 ;  /* 0x000000ffff3da224 */ /* 0x000fce00078e0024 */
.L_x_713:
[----:B------:R-:W-:Y:S05]  /*5180*/  BSYNC B2 ;  /* 0x0000000000027941 */ /* 0x000fea0003800000 */
.L_x_712:
        /* <DEDUP_REMOVED lines=43> */
[----:B------:R-:W-:-:S11]  /*5440*/  HFMA2.MMA R72, -RZ, RZ, 0, 0 ;  /* 0x00000000ff487435 */ /* 0x000fd600000001ff */
.L_x_711:
[----:B------:R-:W-:Y:S05]  /*5450*/  BSYNC B1 ;  /* 0x0000000000017941 */ /* 0x000fea0003800000 */
.L_x_710:
[----:B------:R-:W-:Y:S01]  /*5460*/  I2FP.F32.U32 R37, R95 ;  /* 0x0000005f00257245 */ /* 0x000fe20000201000 */
[----:B------:R-:W-:Y:S01]  /*5470*/  IMAD.U32 R93, R93, 0x10000, RZ ;  /* 0x000100005d5d7824 */ /* 0x000fe200078e00ff */
[C---:B------:R-:W-:Y:S01]  /*5480*/  ISETP.NE.AND P3, PT, R72.reuse, 0x1, PT ;  /* 0x000000014800780c */ /* 0x040fe20003f65270 */
        /* <DEDUP_REMOVED lines=19> */
.L_x_715:
[----:B------:R-:W-:-:S07]  /*55c0*/  IMAD.MOV.U32 R95, RZ, RZ, R64 ;  /* 0x000000ffff5f7224 */ /* 0x000fce00078e0040 */
.L_x_716:
[----:B------:R-:W-:Y:S05]  /*55d0*/  BSYNC B1 ;  /* 0x0000000000017941 */ /* 0x000fea0003800000 */
.L_x_714:
        /* <DEDUP_REMOVED lines=11> */
[----:B------:R-:W-:Y:S02]  /*5690*/  @!P3 VIADD R36, R61, 0x1 ;  /* 0x000000013d24b836 */ /* 0x000fe40000000000 */
[----:B------:R-:W-:Y:S01]  /*56a0*/  @!P3 IMAD.MOV.U32 R25, RZ, RZ, RZ ;  /* 0x000000ffff19b224 */ /* 0x000fe200078e00ff */
[----:B------:R-:W-:-:S13]  /*56b0*/  ISETP.NE.AND P4, PT, R27, RZ, !P3 ;  /* 0x000000ff1b00720c */ /* 0x000fda0005f85270 */
[----:B------:R-:W-:-:S04]  /*56c0*/  @P4 IADD3 R36, R61, RZ, RZ ;  /* 0x000000ff3d244210 */ /* 0x000fc80007ffe0ff */
[----:B------:R-:W-:-:S07]  /*56d0*/  @!P3 MOV R61, R36 ;  /* 0x00000024003db202 */ /* 0x000fce0000000f00 */
.L_x_720:
[----:B------:R-:W-:Y:S05]  /*56e0*/  BSYNC B2 ;  /* 0x0000000000027941 */ /* 0x000fea0003800000 */
.L_x_719:
        /* <DEDUP_REMOVED lines=44> */
.L_x_718:
[----:B------:R-:W-:Y:S05]  /*59b0*/  BSYNC B1 ;  /* 0x0000000000017941 */ /* 0x000fea0003800000 */
.L_x_717:
        /* <DEDUP_REMOVED lines=8> */
[----:B------:R-:W-:Y:S02]  /*5a40*/  IADD3 R72, R98, 0x1, RZ ;  /* 0x0000000162487810 */ /* 0x000fe40007ffe0ff */
[----:B------:R-:W-:Y:S01]  /*5a50*/  FSETP.GTU.FTZ.AND P3, PT, R37, R88, PT ;  /* 0x000000582500720b */ /* 0x000fe20003f7c000 */
[----:B------:R-:W-:-:S05]  /*5a60*/  FMUL.FTZ R95, R95, R86 ;  /* 0x000000565f5f7220 */ /* 0x000fca0000410000 */
        /* <DEDUP_REMOVED lines=11> */
.L_x_722:
[----:B------:R-:W-:-:S07]  /*5b20*/  MOV R96, R64 ;  /* 0x0000004000607202 */ /* 0x000fce0000000f00 */
.L_x_723:
[----:B------:R-:W-:Y:S05]  /*5b30*/  BSYNC B1 ;  /* 0x0000000000017941 */ /* 0x000fea0003800000 */
.L_x_721:
        /* <DEDUP_REMOVED lines=16> */
.L_x_727:
[----:B------:R-:W-:Y:S05]  /*5c40*/  BSYNC B2 ;  /* 0x0000000000027941 */ /* 0x000fea0003800000 */
.L_x_726:
        /* <DEDUP_REMOVED lines=44> */
.L_x_725:
[----:B------:R-:W-:Y:S05]  /*5f10*/  BSYNC B1 ;  /* 0x0000000000017941 */ /* 0x000fea0003800000 */
.L_x_724:
        /* <DEDUP_REMOVED lines=22> */
.L_x_729:
[----:B------:R-:W-:-:S07]  /*6080*/  IMAD.MOV.U32 R38, RZ, RZ, R64 ;  /* 0x000000ffff267224 */ /* 0x000fce00078e0040 */
.L_x_730:
[----:B------:R-:W-:Y:S05]  /*6090*/  BSYNC B1 ;  /* 0x0000000000017941 */ /* 0x000fea0003800000 */
.L_x_728:
        /* <DEDUP_REMOVED lines=16> */
.L_x_734:
[----:B------:R-:W-:Y:S05]  /*61a0*/  BSYNC B2 ;  /* 0x0000000000027941 */ /* 0x000fea0003800000 */
.L_x_733:
        /* <DEDUP_REMOVED lines=44> */
.L_x_732:
[----:B------:R-:W-:Y:S05]  /*6470*/  BSYNC B1 ;  /* 0x0000000000017941 */ /* 0x000fea0003800000 */
.L_x_731:
[----:B------:R-:W-:Y:S01]  /*6480*/  I2FP.F32.U32 R37, R38 ;  /* 0x0000002600257245 */ /* 0x000fe20000201000 */
[----:B------:R-:W-:Y:S01]  /*6490*/  @P0 IMAD.U32 R36, R35, 0x10000, RZ ;  /* 0x0001000023240824 */ /* 0x000fe200078e00ff */
[----:B------:R-:W-:Y:S01]  /*64a0*/  SHF.L.U32 R101, R39, 0x10, RZ ;  /* 0x0000001027657819 */ /* 0x000fe200000006ff */
[----:B------:R-:W-:Y:S01]  /*64b0*/  BSSY B1, `(.L_x_735) ;  /* 0x0000014000017945 */ /* 0x000fe20003800000 */
[C---:B------:R-:W-:Y:S01]  /*64c0*/  ISETP.NE.AND P6, PT, R100.reuse, 0x1, PT ;  /* 0x000000016400780c */ /* 0x040fe20003fc5270 */
        /* <DEDUP_REMOVED lines=17> */
.L_x_736:
[----:B------:R-:W-:-:S07]  /*65e0*/  MOV R98, R64 ;  /* 0x0000004000627202 */ /* 0x000fce0000000f00 */
.L_x_737:
[----:B------:R-:W-:Y:S05]  /*65f0*/  BSYNC B1 ;  /* 0x0000000000017941 */ /* 0x000fea0003800000 */
.L_x_735:
        /* <DEDUP_REMOVED lines=11> */
[----:B------:R-:W-:Y:S01]  /*66b0*/  @!P6 VIADD R27, R27, 0x1 ;  /* 0x000000011b1be836 */ /* 0x000fe20000000000 */
[----:B------:R-:W-:Y:S02]  /*66c0*/  @!P6 IADD3 R37, R61, 0x1, RZ ;  /* 0x000000013d25e810 */ /* 0x000fe40007ffe0ff */
[----:B------:R-:W-:Y:S02]  /*66d0*/  @!P6 MOV R25, RZ ;  /* 0x000000ff0019e202 */ /* 0x000fe40000000f00 */
[----:B------:R-:W-:-:S13]  /*66e0*/  ISETP.NE.AND P0, PT, R27, RZ, !P6 ;  /* 0x000000ff1b00720c */ /* 0x000fda0007705270 */
[----:B------:R-:W-:Y:S01]  /*66f0*/  @P0 IMAD.MOV R37, RZ, RZ, R61 ;  /* 0x000000ffff250224 */ /* 0x000fe200078e023d */
[----:B------:R-:W-:-:S03]  /*6700*/  ISETP.NE.AND P0, PT, R36, RZ, PT ;  /* 0x000000ff2400720c */ /* 0x000fc60003f05270 */
[----:B------:R-:W-:-:S10]  /*6710*/  @!P6 IMAD.MOV.U32 R61, RZ, RZ, R37 ;  /* 0x000000ffff3de224 */ /* 0x000fd400078e0025 */
.L_x_741:
[----:B------:R-:W-:Y:S05]  /*6720*/  BSYNC B2 ;  /* 0x0000000000027941 */ /* 0x000fea0003800000 */
.L_x_740:
        /* <DEDUP_REMOVED lines=39> */
[----:B------:R-:W-:Y:S01]  /*69a0*/  MOV R64, R72 ;  /* 0x0000004800407202 */ /* 0x000fe20000000f00 */
[----:B------:R-:W-:Y:S01]  /*69b0*/  HFMA2.MMA R72, -RZ, RZ, 0, 0 ;  /* 0x00000000ff487435 */ /* 0x000fe200000001ff */
[----:B------:R-:W-:Y:S01]  /*69c0*/  LOP3.LUT R74, R73, UR35, R114, 0x96, !PT ;  /* 0x00000023494a7c12 */ /* 0x000fe2000f8e9672 */
[----:B------:R-:W-:Y:S01]  /*69d0*/  IMAD.MOV.U32 R62, RZ, RZ, R36 ;  /* 0x000000ffff3e7224 */ /* 0x000fe200078e0024 */
[----:B------:R-:W-:-:S08]  /*69e0*/  LOP3.LUT R73, R37, UR36, R38, 0x96, !PT ;  /* 0x0000002425497c12 */ /* 0x000fd0000f8e9626 */
.L_x_739:
[----:B------:R-:W-:Y:S05]  /*69f0*/  BSYNC B1 ;  /* 0x0000000000017941 */ /* 0x000fea0003800000 */
.L_x_738:
[----:B------:R-:W-:Y:S01]  /*6a00*/  I2FP.F32.U32 R37, R98 ;  /* 0x0000006200257245 */ /* 0x000fe20000201000 */
[----:B------:R-:W-:Y:S01]  /*6a10*/  IMAD.U32 R39, R96, 0x10000, RZ ;  /* 0x0001000060277824 */ /* 0x000fe200078e00ff */
[----:B------:R-:W-:Y:S02]  /*6a20*/  SEL R121, RZ, 0x10000, P5 ;  /* 0x00010000ff797807 */ /* 0x000fe40002800000 */
[----:B------:R-:W-:Y:S01]  /*6a30*/  ISETP.NE.AND P5, PT, R94, RZ, PT ;  /* 0x000000ff5e00720c */ /* 0x000fe20003fa5270 */
[----:B------:R-:W-:Y:S01]  /*6a40*/  FFMA.FTZ R37, R37, R90, 1.1641532182693481445e-10 ;  /* 0x2f00000025257423 */ /* 0x000fe2000001005a */
        /* <DEDUP_REMOVED lines=13> */
[----:B------:R-:W-:-:S02]  /*6b20*/  @P0 SHF.L.U32 R38, R38, 0x10, RZ ;  /* 0x0000001026260819 */ /* 0x000fc400000006ff */
[----:B------:R-:W-:Y:S02]  /*6b30*/  FSEL R115, R39, RZ, !P1 ;  /* 0x000000ff27737208 */ /* 0x000fe40004800000 */
[----:B------:R-:W-:Y:S02]  /*6b40*/  LOP3.LUT R122, R122, R36, R124, 0xfe, !PT ;  /* 0x000000247a7a7212 */ /* 0x000fe400078efe7c */
[----:B------:R-:W-:Y:S01]  /*6b50*/  LOP3.LUT R39, R92, R86, R121, 0xfe, !PT ;  /* 0x000000565c277212 */ /* 0x000fe200078efe79 */
[----:B------:R-:W-:Y:S01]  /*6b60*/  @P0 FADD.FTZ R115, R38, R115 ;  /* 0x0000007326730221 */ /* 0x000fe20000010000 */
[----:B------:R-:W-:Y:S02]  /*6b70*/  SEL R36, RZ, 0x1, P3 ;  /* 0x00000001ff247807 */ /* 0x000fe40001800000 */
[----:B------:R-:W-:Y:S02]  /*6b80*/  SEL R119, RZ, 0x1, P6 ;  /* 0x00000001ff777807 */ /* 0x000fe40003000000 */
[----:B------:R-:W-:-:S02]  /*6b90*/  LEA R120, P0, R84, UR10, 0x4 ;  /* 0x0000000a54787c11 */ /* 0x000fc4000f8020ff */
[----:B------:R-:W-:Y:S02]  /*6ba0*/  LOP3.LUT R124, R37, R39, R36, 0xfe, !PT ;  /* 0x00000027257c7212 */ /* 0x000fe400078efe24 */
[----:B------:R-:W-:Y:S02]  /*6bb0*/  LEA R118, P1, R84, UR14, 0x3 ;  /* 0x0000000e54767c11 */ /* 0x000fe4000f8218ff */
[----:B------:R-:W-:Y:S02]  /*6bc0*/  LOP3.LUT R122, R122, R119, RZ, 0xfc, !PT ;  /* 0x000000777a7a7212 */ /* 0x000fe400078efcff */
[----:B------:R-:W-:Y:S02]  /*6bd0*/  F2FP.BF16.F32.PACK_AB R38, R103, R95 ;  /* 0x0000005f6726723e */ /* 0x000fe400000010ff */
[----:B------:R-:W-:Y:S02]  /*6be0*/  F2FP.BF16.F32.PACK_AB R37, R93, R83 ;  /* 0x000000535d25723e */ /* 0x000fe400000010ff */
[----:B------:R-:W-:-:S02]  /*6bf0*/  F2FP.BF16.F32.PACK_AB R36, R81, R43 ;  /* 0x0000002b5124723e */ /* 0x000fc400000010ff */
[C---:B------:R-:W-:Y:S02]  /*6c00*/  LEA.HI.X R121, R84.reuse, UR11, RZ, 0x4, P0 ;  /* 0x0000000b54797c11 */ /* 0x040fe400080f24ff */
[----:B------:R-:W-:Y:S02]  /*6c10*/  F2FP.BF16.F32.PACK_AB R39, R115, R101 ;  /* 0x000000657327723e */ /* 0x000fe400000010ff */
[C---:B------:R-:W-:Y:S01]  /*6c20*/  LEA.HI.X R119, R84.reuse, UR15, RZ, 0x3, P1 ;  /* 0x0000000f54777c11 */ /* 0x040fe200088f1cff */
[----:B------:R-:W-:Y:S01]  /*6c30*/  VIADD R84, R84, 0x80 ;  /* 0x0000008054547836 */ /* 0x000fe20000000000 */
[----:B------:R-:W-:Y:S01]  /*6c40*/  LOP3.LUT R123, R123, R124, R125, 0xfe, !PT ;  /* 0x0000007c7b7b7212 */ /* 0x000fe200078efe7d */
[----:B------:R1:W-:Y:S04]  /*6c50*/  STG.E.128 desc[UR4][R120.64], R36 ;  /* 0x0000002478007986 */ /* 0x0003e8000c101d04 */
[----:B------:R1:W-:Y:S02]  /*6c60*/  STG.E.64 desc[UR4][R118.64], R122 ;  /* 0x0000007a76007986 */ /* 0x0003e4000c101b04 */
.L_x_685:
[----:B------:R-:W-:Y:S05]  /*6c70*/  BSYNC B0 ;  /* 0x0000000000007941 */ /* 0x000fea0003800000 */
.L_x_684:
[----:B------:R-:W-:Y:S01]  /*6c80*/  ISETP.NE.AND P0, PT, R29, RZ, PT ;  /* 0x000000ff1d00720c */ /* 0x000fe20003f05270 */
        /* <DEDUP_REMOVED lines=22> */
.L_x_745:
[----:B------:R-:W-:-:S07]  /*6df0*/  MOV R85, R64 ;  /* 0x0000004000557202 */ /* 0x000fce0000000f00 */
.L_x_746:
[----:B------:R-:W-:Y:S05]  /*6e00*/  BSYNC B1 ;  /* 0x0000000000017941 */ /* 0x000fea0003800000 */
.L_x_744:
        /* <DEDUP_REMOVED lines=16> */
.L_x_750:
[----:B------:R-:W-:Y:S05]  /*6f10*/  BSYNC B2 ;  /* 0x0000000000027941 */ /* 0x000fea0003800000 */
.L_x_749:
        /* <DEDUP_REMOVED lines=44> */
.L_x_748:
[----:B------:R-:W-:Y:S05]  /*71e0*/  BSYNC B1 ;  /* 0x0000000000017941 */ /* 0x000fea0003800000 */
.L_x_747:
[----:B------:R-:W0:Y:S01]  /*71f0*/  LDC R88, c[0x0][0x298] ;  /* 0x0000a600ff587b82 */ /* 0x000e220000000800 */
[----:B------:R-:W-:Y:S01]  /*7200*/  I2FP.F32.U32 R75, R85 ;  /* 0x00000055004b7245 */ /* 0x000fe20000201000 */
[----:B------:R-:W-:Y:S01]  /*7210*/  IMAD.MOV.U32 R92, RZ, RZ, 0x2f800000 ;  /* 0x2f800000ff5c7424 */ /* 0x000fe200078e00ff */
[----:B-----5:R-:W-:Y:S01]  /*7220*/  SHF.L.U32 R85, R36, 0x10, RZ ;  /* 0x0000001024557819 */ /* 0x020fe200000006ff */
[----:B------:R-:W-:Y:S01]  /*7230*/  @P0 IMAD.U32 R72, R32, 0x10000, RZ ;  /* 0x0001000020480824 */ /* 0x000fe200078e00ff */
[----:B------:R-:W-:Y:S01]  /*7240*/  ISETP.NE.AND P1, PT, R94, 0x1, PT ;  /* 0x000000015e00780c */ /* 0x000fe20003f25270 */
[----:B------:R-:W-:Y:S01]  /*7250*/  FFMA.FTZ R75, R75, R92, 1.1641532182693481445e-10 ;  /* 0x2f0000004b4b7423 */ /* 0x000fe2000001005c */
[----:B------:R-:W-:Y:S01]  /*7260*/  BSSY B1, `(.L_x_751) ;  /* 0x0000014000017945 */ /* 0x000fe20003800000 */
[----:B------:R-:W1:Y:S01]  /*7270*/  LDC R90, c[0x0][0x294] ;  /* 0x0000a500ff5a7b82 */ /* 0x000e620000000800 */
[----:B------:R-:W-:-:S04]  /*7280*/  FMUL.FTZ R85, R85, R82 ;  /* 0x0000005255557220 */ /* 0x000fc80000410000 */
[----:B0-----:R-:W-:Y:S01]  /*7290*/  FMUL.FTZ R85, R85, R88 ;  /* 0x0000005855557220 */ /* 0x001fe20000410000 */
[----:B-1----:R-:W-:-:S04]  /*72a0*/  FSETP.GTU.FTZ.AND P2, PT, R75, R90, PT ;  /* 0x0000005a4b00720b */ /* 0x002fc80003f5c000 */
[----:B------:R-:W-:Y:S02]  /*72b0*/  FSEL R75, R85, RZ, !P2 ;  /* 0x000000ff554b7208 */ /* 0x000fe40005000000 */
[----:B------:R-:W-:Y:S02]  /*72c0*/  P2R R86, PR, RZ, 0x4 ;  /* 0x00000004ff567803 */ /* 0x000fe40000000000 */
[----:B------:R-:W-:Y:S01]  /*72d0*/  PRMT R85, R36, 0x7632, R85 ;  /* 0x0000763224557816 */ /* 0x000fe20000000055 */
[----:B------:R-:W-:Y:S01]  /*72e0*/  @P0 FADD.FTZ R75, R72, R75 ;  /* 0x0000004b484b0221 */ /* 0x000fe20000010000 */
[----:B------:R-:W-:Y:S01]  /*72f0*/  IADD3 R72, R94, 0x1, RZ ;  /* 0x000000015e487810 */ /* 0x000fe20007ffe0ff */
        /* <DEDUP_REMOVED lines=9> */
.L_x_752:
[----:B------:R-:W-:-:S07]  /*7390*/  MOV R36, R64 ;  /* 0x0000004000247202 */ /* 0x000fce0000000f00 */
.L_x_753:
[----:B------:R-:W-:Y:S05]  /*73a0*/  BSYNC B1 ;  /* 0x0000000000017941 */ /* 0x000fea0003800000 */
.L_x_751:
        /* <DEDUP_REMOVED lines=16> */
.L_x_757:
[----:B------:R-:W-:Y:S05]  /*74b0*/  BSYNC B2 ;  /* 0x0000000000027941 */ /* 0x000fea0003800000 */
.L_x_756:
        /* <DEDUP_REMOVED lines=44> */
.L_x_755:
[----:B------:R-:W-:Y:S05]  /*7780*/  BSYNC B1 ;  /* 0x0000000000017941 */ /* 0x000fea0003800000 */
.L_x_754:
        /* <DEDUP_REMOVED lines=23> */
.L_x_759:
[----:B------:R-:W-:-:S07]  /*7900*/  IMAD.MOV.U32 R36, RZ, RZ, R64 ;  /* 0x000000ffff247224 */ /* 0x000fce00078e0040 */
.L_x_760:
[----:B------:R-:W-:Y:S05]  /*7910*/  BSYNC B1 ;  /* 0x0000000000017941 */ /* 0x000fea0003800000 */
.L_x_758:
        /* <DEDUP_REMOVED lines=16> */
.L_x_764:
[----:B------:R-:W-:Y:S05]  /*7a20*/  BSYNC B2 ;  /* 0x0000000000027941 */ /* 0x000fea0003800000 */
.L_x_763:
        /* <DEDUP_REMOVED lines=44> */
.L_x_762:
[----:B------:R-:W-:Y:S05]  /*7cf0*/  BSYNC B1 ;  /* 0x0000000000017941 */ /* 0x000fea0003800000 */
.L_x_761:
        /* <DEDUP_REMOVED lines=22> */
.L_x_766:
[----:B------:R-:W-:-:S07]  /*7e60*/  MOV R102, R64 ;  /* 0x0000004000667202 */ /* 0x000fce0000000f00 */
.L_x_767:
[----:B------:R-:W-:Y:S05]  /*7e70*/  BSYNC B1 ;  /* 0x0000000000017941 */ /* 0x000fea0003800000 */
.L_x_765:
        /* <DEDUP_REMOVED lines=16> */
.L_x_771:
[----:B------:R-:W-:Y:S05]  /*7f80*/  BSYNC B2 ;  /* 0x0000000000027941 */ /* 0x000fea0003800000 */
.L_x_770:
        /* <DEDUP_REMOVED lines=44> */
.L_x_769:
[----:B------:R-:W-:Y:S05]  /*8250*/  BSYNC B1 ;  /* 0x0000000000017941 */ /* 0x000fea0003800000 */
.L_x_768:
        /* <DEDUP_REMOVED lines=22> */
.L_x_773:
[----:B------:R-:W-:-:S07]  /*83c0*/  IMAD.MOV.U32 R96, RZ, RZ, R64 ;  /* 0x000000ffff607224 */ /* 0x000fce00078e0040 */
.L_x_774:
[----:B------:R-:W-:Y:S05]  /*83d0*/  BSYNC B1 ;  /* 0x0000000000017941 */ /* 0x000fea0003800000 */
.L_x_772:
        /* <DEDUP_REMOVED lines=16> */
.L_x_778:
[----:B------:R-:W-:Y:S05]  /*84e0*/  BSYNC B2 ;  /* 0x0000000000027941 */ /* 0x000fea0003800000 */
.L_x_777:
        /* <DEDUP_REMOVED lines=44> */
.L_x_776:
[----:B------:R-:W-:Y:S05]  /*87b0*/  BSYNC B1 ;  /* 0x0000000000017941 */ /* 0x000fea0003800000 */
.L_x_775:
        /* <DEDUP_REMOVED lines=22> */
.L_x_780:
[----:B------:R-:W-:-:S07]  /*8920*/  MOV R96, R64 ;  /* 0x0000004000607202 */ /* 0x000fce0000000f00 */
.L_x_781:
[----:B------:R-:W-:Y:S05]  /*8930*/  BSYNC B1 ;  /* 0x0000000000017941 */ /* 0x000fea0003800000 */
.L_x_779:
        /* <DEDUP_REMOVED lines=16> */
.L_x_785:
[----:B------:R-:W-:Y:S05]  /*8a40*/  BSYNC B2 ;  /* 0x0000000000027941 */ /* 0x000fea0003800000 */
.L_x_784:
        /* <DEDUP_REMOVED lines=44> */
.L_x_783:
[----:B------:R-:W-:Y:S05]  /*8d10*/  BSYNC B1 ;  /* 0x0000000000017941 */ /* 0x000fea0003800000 */
.L_x_782:
        /* <DEDUP_REMOVED lines=22> */
.L_x_787:
[----:B------:R-:W-:-:S07]  /*8e80*/  IMAD.MOV.U32 R38, RZ, RZ, R64 ;  /* 0x000000ffff267224 */ /* 0x000fce00078e0040 */
.L_x_788:
[----:B------:R-:W-:Y:S05]  /*8e90*/  BSYNC B1 ;  /* 0x0000000000017941 */ /* 0x000fea0003800000 */
.L_x_786:
        /* <DEDUP_REMOVED lines=16> */
.L_x_792:
[----:B------:R-:W-:Y:S05]  /*8fa0*/  BSYNC B2 ;  /* 0x0000000000027941 */ /* 0x000fea0003800000 */
.L_x_791:
        /* <DEDUP_REMOVED lines=44> */
.L_x_790:
[----:B------:R-:W-:Y:S05]  /*9270*/  BSYNC B1 ;  /* 0x0000000000017941 */ /* 0x000fea0003800000 */
.L_x_789:
        /* <DEDUP_REMOVED lines=22> */
.L_x_794:
[----:B------:R-:W-:-:S07]  /*93e0*/  MOV R98, R64 ;  /* 0x0000004000627202 */ /* 0x000fce0000000f00 */
.L_x_795:
[----:B------:R-:W-:Y:S05]  /*93f0*/  BSYNC B1 ;  /* 0x0000000000017941 */ /* 0x000fea0003800000 */
.L_x_793:
        /* <DEDUP_REMOVED lines=18> */
.L_x_799:
[----:B------:R-:W-:Y:S05]  /*9520*/  BSYNC B2 ;  /* 0x0000000000027941 */ /* 0x000fea0003800000 */
.L_x_798:
        /* <DEDUP_REMOVED lines=44> */
.L_x_797:
[----:B------:R-:W-:Y:S05]  /*97f0*/  BSYNC B1 ;  /* 0x0000000000017941 */ /* 0x000fea0003800000 */
.L_x_796:
        /* <DEDUP_REMOVED lines=34> */
[----:B------:R-:W-:Y:S02]  /*9a20*/  LEA.HI.X R123, R84, UR15, RZ, 0x3, P1 ;  /* 0x0000000f547b7c11 */ /* 0x000fe400088f1cff */
[----:B------:R-:W-:Y:S01]  /*9a30*/  LOP3.LUT R119, R119, R120, R121, 0xfe, !PT ;  /* 0x0000007877777212 */ /* 0x000fe200078efe79 */
[----:B------:R2:W-:Y:S04]  /*9a40*/  STG.E.128 desc[UR4][R124.64], R36 ;  /* 0x000000247c007986 */ /* 0x0005e8000c101d04 */
[----:B------:R2:W-:Y:S02]  /*9a50*/  STG.E.64 desc[UR4][R122.64], R118 ;  /* 0x000000767a007986 */ /* 0x0005e4000c101b04 */
.L_x_743:
[----:B------:R-:W-:Y:S05]  /*9a60*/  BSYNC B0 ;  /* 0x0000000000007941 */ /* 0x000fea0003800000 */
.L_x_742:
[----:B012---:R-:W-:Y:S01]  /*9a70*/  FADD.FTZ R36, RZ, R45 ;  /* 0x0000002dff247221 */ /* 0x007fe20000010000 */
[----:B------:R-:W-:Y:S01]  /*9a80*/  ISETP.NE.AND P5, PT, R2, RZ, PT ;  /* 0x000000ff0200720c */ /* 0x000fe20003fa5270 */
[----:B------:R-:W-:Y:S01]  /*9a90*/  UMOV UR12, 0xffffffff ;  /* 0xffffffff000c7882 */ /* 0x000fe20000000000 */
[----:B------:R-:W-:Y:S01]  /*9aa0*/  ISETP.GT.U32.AND P0, PT, R24, 0xff, PT ;  /* 0x000000ff1800780c */ /* 0x000fe20003f04070 */
[----:B------:R-:W-:Y:S01]  /*9ab0*/  FADD.FTZ R36, R79, R36 ;  /* 0x000000244f247221 */ /* 0x000fe20000010000 */
[----:B------:R-:W-:Y:S02]  /*9ac0*/  LOP3.LUT P1, RZ, R80, 0xff, RZ, 0xc0, !PT ;  /* 0x000000ff50ff7812 */ /* 0x000fe4000782c0ff */
[----:B------:R-:W-:Y:S01]  /*9ad0*/  ISETP.GT.U32.AND P2, PT, R24, 0x17f, PT ;  /* 0x0000017f1800780c */ /* 0x000fe20003f44070 */
[----:B------:R-:W-:Y:S01]  /*9ae0*/  FADD.FTZ R36, R77, R36 ;  /* 0x000000244d247221 */ /* 0x000fe20000010000 */
[----:B------:R-:W-:Y:S02]  /*9af0*/  SHF.R.U32.HI R39, RZ, 0x5, R28 ;  /* 0x00000005ff277819 */ /* 0x000fe4000001161c */
[----:B------:R-:W-:Y:S01]  /*9b00*/  LOP3.LUT P3, RZ, R28, 0x1f, RZ, 0xc0, !PT ;  /* 0x0000001f1cff7812 */ /* 0x000fe2000786c0ff */
[----:B------:R-:W-:Y:S01]  /*9b10*/  FADD.FTZ R36, R91, R36 ;  /* 0x000000245b247221 */ /* 0x000fe20000010000 */
[----:B------:R-:W-:-:S03]  /*9b20*/  LOP3.LUT R38, R39, 0x7fffffc, RZ, 0xc0, !PT ;  /* 0x07fffffc27267812 */ /* 0x000fc600078ec0ff */
        /* <DEDUP_REMOVED lines=92> */
.L_x_818:
[----:B------:R-:W2:Y:S01]  /*a0f0*/  @!P3 S2R R80, SR_CgaCtaId ;  /* 0x000000000050b919 */ /* 0x000ea20000008800 */
[----:B------:R-:W-:Y:S01]  /*a100*/  @!P3 MOV R37, 0x400 ;  /* 0x000004000025b802 */ /* 0x000fe20000000f00 */
[----:B------:R-:W-:Y:S05]  /*a110*/  WARPSYNC.ALL ;  /* 0x0000000000007948 */ /* 0x000fea0003800000 */
[----:B------:R-:W-:Y:S02]  /*a120*/  LOP3.LUT R39, R39, 0x3, RZ, 0xc0, !PT ;  /* 0x0000000327277812 */ /* 0x000fe400078ec0ff */
[----:B--2---:R-:W-:Y:S01]  /*a130*/  @!P3 LEA R119, R80, R37, 0x18 ;  /* 0x000000255077b211 */ /* 0x004fe200078ec0ff */
[----:B-1----:R-:W-:Y:S01]  /*a140*/  FADD.FTZ R37, R121, R84 ;  /* 0x0000005479257221 */ /* 0x002fe20000010000 */
[----:B------:R-:W-:-:S05]  /*a150*/  @!P3 IADD3 R80, R38, R39, RZ ;  /* 0x000000272650b210 */ /* 0x000fca0007ffe0ff */
[----:B------:R-:W-:Y:S01]  /*a160*/  @!P3 IMAD R80, R80, 0x8, R119 ;  /* 0x000000085050b824 */ /* 0x000fe200078e0277 */
[----:B------:R-:W-:-:S04]  /*a170*/  LOP3.LUT R119, R28, 0x1f, RZ, 0xc0, !PT ;  /* 0x0000001f1c777812 */ /* 0x000fc800078ec0ff */
        /* <DEDUP_REMOVED lines=8> */
[----:B------:R-:W-:Y:S02]  /*a200*/  @!P0 IMAD.MOV.U32 R80, RZ, RZ, R40 ;  /* 0x000000ffff508224 */ /* 0x000fe400078e0028 */
[----:B------:R-:W-:Y:S01]  /*a210*/  BSSY B0, `(.L_x_801) ;  /* 0x0000058000007945 */ /* 0x000fe20003800000 */
[----:B-1----:R-:W-:Y:S02]  /*a220*/  @!P0 LEA R119, R37, R36, 0x18 ;  /* 0x0000002425778211 */ /* 0x002fe400078ec0ff */
[----:B------:R-:W-:-:S03]  /*a230*/  CS2R R36, SRZ ;  /* 0x0000000000247805 */ /* 0x000fc6000001ff00 */
[----:B------:R-:W-:Y:S02]  /*a240*/  @!P0 IMAD R82, R38, 0x8, R119 ;  /* 0x0000000826528824 */ /* 0x000fe400078e0277 */
[----:B------:R-:W1:Y:S04]  /*a250*/  SHFL.DOWN PT, R119, R80, 0x2, 0x1f ;  /* 0x08401f0050777f89 */ /* 0x000e6800000e0000 */
[----:B------:R2:W0:Y:S01]  /*a260*/  @!P0 LDS.64 R36, [R82] ;  /* 0x0000000052248984 */ /* 0x0004220000000a00 */
[----:B------:R-:W-:Y:S02]  /*a270*/  LOP3.LUT P0, RZ, R39, 0x1f, R28, 0xf8, !PT ;  /* 0x0000001f27ff7812 */ /* 0x000fe4000780f81c */
[-C--:B--2---:R-:W-:Y:S02]  /*a280*/  I2FP.F32.S32 R82, R80.reuse ;  /* 0x0000005000527245 */ /* 0x084fe40000201400 */
[----:B-1----:R-:W-:-:S02]  /*a290*/  IADD3 R86, R119, R80, RZ ;  /* 0x0000005077567210 */ /* 0x002fc40007ffe0ff */
[----:B------:R-:W-:Y:S02]  /*a2a0*/  I2FP.F32.S32 R90, R119 ;  /* 0x00000077005a7245 */ /* 0x000fe40000201400 */
[----:B------:R-:W-:Y:S01]  /*a2b0*/  I2FP.F32.S32 R38, R86 ;  /* 0x0000005600267245 */ /* 0x000fe20000201400 */
[----:B------:R-:W1:Y:S03]  /*a2c0*/  SHFL.DOWN PT, R123, R86, 0x1, 0x1f ;  /* 0x08201f00567b7f89 */ /* 0x000e6600000e0000 */
[----:B------:R-:W2:Y:S01]  /*a2d0*/  MUFU.RCP R88, R38 ;  /* 0x0000002600587308 */ /* 0x000ea20000001000 */
[----:B0-----:R-:W0:Y:S04]  /*a2e0*/  SHFL.DOWN PT, R121, R36, 0x2, 0x1f ;  /* 0x08401f0024797f89 */ /* 0x001e2800000e0000 */
[----:B------:R-:W3:Y:S01]  /*a2f0*/  SHFL.DOWN PT, R84, R37, 0x2, 0x1f ;  /* 0x08401f0025547f89 */ /* 0x000ee200000e0000 */
[----:B-1----:R-:W-:Y:S01]  /*a300*/  IMAD.IADD R86, R86, 0x1, R123 ;  /* 0x0000000156567824 */ /* 0x002fe200078e027b */
[----:B------:R-:W-:-:S04]  /*a310*/  I2FP.F32.S32 R123, R123 ;  /* 0x0000007b007b7245 */ /* 0x000fc80000201400 */
[----:B------:R-:W-:-:S06]  /*a320*/  I2FP.F32.S32 R86, R86 ;  /* 0x0000005600567245 */ /* 0x000fcc0000201400 */
[----:B------:R-:W1:Y:S01]  /*a330*/  MUFU.RCP R86, R86 ;  /* 0x0000005600567308 */ /* 0x000e620000001000 */
[C---:B0-----:R-:W-:Y:S01]  /*a340*/  FMUL.FTZ R119, R121.reuse, R90 ;  /* 0x0000005a79777220 */ /* 0x041fe20000410000 */
[----:B------:R-:W-:-:S03]  /*a350*/  FADD.FTZ R121, -R121, R36 ;  /* 0x0000002479797221 */ /* 0x000fc60000010100 */
[----:B------:R-:W-:Y:S01]  /*a360*/  FFMA.FTZ R119, R82, R36, R119 ;  /* 0x0000002452777223 */ /* 0x000fe20000010077 */
[----:B------:R-:W-:Y:S01]  /*a370*/  FMUL.FTZ R121, R121, R121 ;  /* 0x0000007979797220 */ /* 0x000fe20000410000 */
[----:B---3--:R-:W-:Y:S02]  /*a380*/  FADD.FTZ R37, R84, R37 ;  /* 0x0000002554257221 */ /* 0x008fe40000010000 */
[----:B--2---:R-:W-:Y:S01]  /*a390*/  FMUL.FTZ R119, R88, R119 ;  /* 0x0000007758777220 */ /* 0x004fe20000410000 */
[----:B------:R-:W-:-:S04]  /*a3a0*/  FMUL.FTZ R121, R121, R82 ;  /* 0x0000005279797220 */ /* 0x000fc80000410000 */
[----:B------:R-:W0:Y:S01]  /*a3b0*/  SHFL.DOWN PT, R36, R119, 0x1, 0x1f ;  /* 0x08201f0077247f89 */ /* 0x000e2200000e0000 */
[----:B------:R-:W-:-:S04]  /*a3c0*/  FMUL.FTZ R121, R121, R90 ;  /* 0x0000005a79797220 */ /* 0x000fc80000410000 */
[----:B------:R-:W-:-:S05]  /*a3d0*/  FFMA.FTZ R37, R88, R121, R37 ;  /* 0x0000007958257223 */ /* 0x000fca0000010025 */
[----:B------:R-:W2:Y:S01]  /*a3e0*/  SHFL.DOWN PT, R80, R37, 0x1, 0x1f ;  /* 0x08201f0025507f89 */ /* 0x000ea200000e0000 */
[----:B0-----:R-:W-:Y:S01]  /*a3f0*/  FADD.FTZ R82, R119, -R36 ;  /* 0x8000002477527221 */ /* 0x001fe20000010000 */
[----:B------:R-:W-:-:S03]  /*a400*/  FMUL.FTZ R125, R36, R123 ;  /* 0x0000007b247d7220 */ /* 0x000fc60000410000 */
[----:B------:R-:W-:Y:S01]  /*a410*/  FMUL.FTZ R121, R82, R82 ;  /* 0x0000005252797220 */ /* 0x000fe20000410000 */
[C---:B------:R-:W-:Y:S01]  /*a420*/  FFMA.FTZ R125, R38.reuse, R119, R125 ;  /* 0x00000077267d7223 */ /* 0x040fe2000001007d */
[----:B------:R-:W0:Y:S02]  /*a430*/  LDC R82, c[0x0][0x2d8] ;  /* 0x0000b600ff527b82 */ /* 0x000e240000000800 */
[----:B------:R-:W-:Y:S01]  /*a440*/  FMUL.FTZ R121, R38, R121 ;  /* 0x0000007926797220 */ /* 0x000fe20000410000 */
[C---:B-1----:R-:W-:Y:S01]  /*a450*/  FMUL.FTZ R125, R86.reuse, R125 ;  /* 0x0000007d567d7220 */ /* 0x042fe20000410000 */
[----:B--2---:R-:W-:Y:S02]  /*a460*/  FADD.FTZ R119, R37, R80 ;  /* 0x0000005025777221 */ /* 0x004fe40000010000 */
[----:B------:R-:W-:Y:S02]  /*a470*/  FMUL.FTZ R121, R121, R123 ;  /* 0x0000007b79797220 */ /* 0x000fe40000410000 */
[----:B------:R-:W1:Y:S01]  /*a480*/  @!P0 LDC.64 R38, c[0x0][0x250] ;  /* 0x00009400ff268b82 */ /* 0x000e620000000a00 */
[----:B------:R-:W2:Y:S01]  /*a490*/  SHFL.IDX PT, R125, R125, RZ, 0x1f ;  /* 0x00001fff7d7d7589 */ /* 0x000ea200000e0000 */
[----:B------:R-:W-:-:S06]  /*a4a0*/  FFMA.FTZ R119, R86, R121, R119 ;  /* 0x0000007956777223 */ /* 0x000fcc0000010077 */
[----:B------:R-:W0:Y:S01]  /*a4b0*/  SHFL.IDX PT, R119, R119, RZ, 0x1f ;  /* 0x00001fff77777589 */ /* 0x000e2200000e0000 */
[----:B------:R-:W3:Y:S01]  /*a4c0*/  @!P0 LDC.64 R36, c[0x0][0x258] ;  /* 0x00009600ff248b82 */ /* 0x000ee20000000a00 */
[----:B-1----:R-:W-:-:S04]  /*a4d0*/  @!P0 IMAD.WIDE R38, R23, 0x4, R38 ;  /* 0x0000000417268825 */ /* 0x002fc800078e0226 */
[----:B--2---:R-:W-:Y:S01]  /*a4e0*/  FMUL.FTZ R80, R125, R125 ;  /* 0x0000007d7d507220 */ /* 0x004fe20000410000 */
[----:B------:R1:W-:Y:S04]  /*a4f0*/  @!P0 STG.E desc[UR4][R38.64], R125 ;  /* 0x0000007d26008986 */ /* 0x0003e8000c101904 */
[----:B------:R-:W-:Y:S01]  /*a500*/  FSEL R121, R80, RZ, !P2 ;  /* 0x000000ff50797208 */ /* 0x000fe20005000000 */
[----:B0-----:R-:W-:Y:S01]  /*a510*/  FFMA.FTZ R80, R119, UR16, R82 ;  /* 0x0000001077507c23 */ /* 0x001fe20008010052 */
[----:B---3--:R-:W-:Y:S01]  /*a520*/  @!P0 IMAD.WIDE R36, R23, 0x4, R36 ;  /* 0x0000000417248825 */ /* 0x008fe200078e0224 */
[----:B------:R-:W-:-:S03]  /*a530*/  PLOP3.LUT P2, PT, PT, PT, UP1, 0x40, 0x0 ;  /* 0x000000000000781c */ /* 0x000fc60003f4e818 */
[----:B------:R-:W-:Y:S01]  /*a540*/  FADD.FTZ R121, R80, R121 ;  /* 0x0000007950797221 */ /* 0x000fe20000010000 */
[----:B------:R-:W-:-:S05]  /*a550*/  FSEL R80, R125, RZ, P2 ;  /* 0x000000ff7d507208 */ /* 0x000fca0001000000 */
[----:B------:R-:W0:Y:S02]  /*a560*/  MUFU.RSQ R121, R121 ;  /* 0x0000007900797308 */ /* 0x000e240000001400 */
[----:B0-----:R1:W-:Y:S01]  /*a570*/  @!P0 STG.E desc[UR4][R36.64], R121 ;  /* 0x0000007924008986 */ /* 0x0013e2000c101904 */
[----:B------:R-:W-:Y:S05]  /*a580*/  @!P5 BRA `(.L_x_802) ;  /* 0x000000000080d947 */ /* 0x000fea0003800000 */
[----:B------:R-:W0:Y:S01]  /*a590*/  LDC.64 R118, c[0x0][0x2b8] ;  /* 0x0000ae00ff767b82 */ /* 0x000e220000000a00 */
[--C-:B-1----:R-:W-:Y:S01]  /*a5a0*/  FADD.FTZ R36, R45, -R80.reuse ;  /* 0x800000502d247221 */ /* 0x102fe20000010000 */
        /* <DEDUP_REMOVED lines=30> */
.L_x_802:
[----:B------:R-:W-:Y:S05]  /*a790*/  BSYNC B0 ;  /* 0x0000000000007941 */ /* 0x000fea0003800000 */
.L_x_801:
[----:B------:R-:W-:Y:S01]  /*a7a0*/  ISETP.NE.AND P0, PT, R0, RZ, PT ;  /* 0x000000ff0000720c */ /* 0x000fe20003f05270 */
[----:B------:R-:W-:-:S12]  /*a7b0*/  BSSY B0, `(.L_x_803) ;  /* 0x0000022000007945 */ /* 0x000fd80003800000 */
[----:B------:R-:W-:Y:S05]  /*a7c0*/  @!P0 BRA `(.L_x_804) ;  /* 0x0000000000808947 */ /* 0x000fea0003800000 */
[----:B0-----:R-:W0:Y:S01]  /*a7d0*/  LDC.64 R118, c[0x0][0x2b8] ;  /* 0x0000ae00ff767b82 */ /* 0x001e220000000a00 */
        /* <DEDUP_REMOVED lines=31> */
.L_x_804:
[----:B------:R-:W-:Y:S05]  /*a9d0*/  BSYNC B0 ;  /* 0x0000000000007941 */ /* 0x000fea0003800000 */
.L_x_803:
[----:B------:R-:W-:Y:S01]  /*a9e0*/  ISETP.NE.AND P0, PT, R29, RZ, PT ;  /* 0x000000ff1d00720c */ /* 0x000fe20003f05270 */
[----:B------:R-:W-:-:S12]  /*a9f0*/  BSSY B0, `(.L_x_805) ;  /* 0x0000021000007945 */ /* 0x000fd80003800000 */
[----:B------:R-:W-:Y:S05]  /*aa00*/  @!P0 BRA `(.L_x_806) ;  /* 0x00000000007c8947 */ /* 0x000fea0003800000 */
[----:B0-2---:R-:W0:Y:S01]  /*aa10*/  LDC.64 R118, c[0x0][0x2b8] ;  /* 0x0000ae00ff767b82 */ /* 0x005e220000000a00 */
        /* <DEDUP_REMOVED lines=30> */
.L_x_806:
[----:B------:R-:W-:Y:S05]  /*ac00*/  BSYNC B0 ;  /* 0x0000000000007941 */ /* 0x000fea0003800000 */
.L_x_805:
[----:B------:R-:W-:Y:S02]  /*ac10*/  IADD3 R23, R23, UR18, RZ ;  /* 0x0000001217177c10 */ /* 0x000fe4000fffe0ff */
[----:B------:R-:W-:Y:S02]  /*ac20*/  SEL R80, RZ, 0x1, P1 ;  /* 0x00000001ff507807 */ /* 0x000fe40000800000 */
[----:B------:R-:W-:-:S13]  /*ac30*/  ISETP.GE.AND P0, PT, R23, UR19, PT ;  /* 0x0000001317007c0c */ /* 0x000fda000bf06270 */
[----:B------:R-:W-:Y:S05]  /*ac40*/  @!P0 BRA `(.L_x_807) ;  /* 0xffffff6000d08947 */ /* 0x000fea000383ffff */
[----:B------:R-:W-:Y:S05]  /*ac50*/  EXIT ;  /* 0x000000000000794d */ /* 0x000fea0003800000 */
.L_x_800:
[----:B------:R-:W-:Y:S01]  /*ac60*/  IMAD.MOV.U32 R123, RZ, RZ, R82 ;  /* 0x000000ffff7b7224 */ /* 0x000fe200078e0052 */
[----:B------:R-:W-:Y:S01]  /*ac70*/  MOV R94, 0x1 ;  /* 0x00000001005e7802 */ /* 0x000fe20000000f00 */
[----:B------:R-:W-:Y:S01]  /*ac80*/  IMAD.MOV.U32 R125, RZ, RZ, 0x1f ;  /* 0x0000001fff7d7424 */ /* 0x000fe200078e00ff */
[----:B------:R-:W-:-:S07]  /*ac90*/  MOV R90, 0xffffffff ;  /* 0xffffffff005a7802 */ /* 0x000fce0000000f00 */
[----:B------:R-:W-:Y:S05]  /*aca0*/  WARPSYNC.COLLECTIVE R90, `(.L_x_808) ;  /* 0x000000005a087348 */ /* 0x000fea0003c00000 */
[----:B------:R0:W1:Y:S02]  /*acb0*/  SHFL.BFLY P4, R92, R123, R94, R125 ;  /* 0x0c00005e7b5c7389 */ /* 0x000064000008007d */
[----:B01----:R-:W-:Y:S01]  /*acc0*/  ENDCOLLECTIVE ;  /* 0x000000000000791b */ /* 0x003fe20003800000 */
.L_x_808:
[----:B------:R-:W-:Y:S02]  /*acd0*/  IMAD.MOV.U32 R94, RZ, RZ, 0x2 ;  /* 0x00000002ff5e7424 */ /* 0x000fe400078e00ff */
[----:B------:R-:W-:-:S04]  /*ace0*/  IMAD.MOV.U32 R37, RZ, RZ, R92 ;  /* 0x000000ffff257224 */ /* 0x000fc800078e005c */
[----:B------:R-:W-:-:S05]  /*acf0*/  FADD.FTZ R80, R82, R37 ;  /* 0x0000002552507221 */ /* 0x000fca0000010000 */
[----:B------:R-:W-:-:S07]  /*ad00*/  MOV R123, R80 ;  /* 0x00000050007b7202 */ /* 0x000fce0000000f00 */
[----:B------:R-:W-:Y:S05]  /*ad10*/  WARPSYNC.COLLECTIVE R90, `(.L_x_809) ;  /* 0x000000005a087348 */ /* 0x000fea0003c00000 */
[----:B------:R0:W1:Y:S02]  /*ad20*/  SHFL.BFLY P4, R92, R123, R94, R125 ;  /* 0x0c00005e7b5c7389 */ /* 0x000064000008007d */
[----:B01----:R-:W-:Y:S01]  /*ad30*/  ENDCOLLECTIVE ;  /* 0x000000000000791b */ /* 0x003fe20003800000 */
.L_x_809:
[----:B------:R-:W-:Y:S01]  /*ad40*/  HFMA2.MMA R94, -RZ, RZ, 0, 2.384185791015625e-07 ;  /* 0x00000004ff5e7435 */ /* 0x000fe200000001ff */
[----:B------:R-:W-:-:S05]  /*ad50*/  MOV R37, R92 ;  /* 0x0000005c00257202 */ /* 0x000fca0000000f00 */
[----:B------:R-:W-:-:S04]  /*ad60*/  FADD.FTZ R84, R80, R37 ;  /* 0x0000002550547221 */ /* 0x000fc80000010000 */
[----:B------:R-:W-:-:S07]  /*ad70*/  IMAD.MOV.U32 R123, RZ, RZ, R84 ;  /* 0x000000ffff7b7224 */ /* 0x000fce00078e0054 */
[----:B------:R-:W-:Y:S05]  /*ad80*/  WARPSYNC.COLLECTIVE R90, `(.L_x_810) ;  /* 0x000000005a087348 */ /* 0x000fea0003c00000 */
[----:B------:R0:W1:Y:S02]  /*ad90*/  SHFL.BFLY P4, R92, R123, R94, R125 ;  /* 0x0c00005e7b5c7389 */ /* 0x000064000008007d */
[----:B01----:R-:W-:Y:S01]  /*ada0*/  ENDCOLLECTIVE ;  /* 0x000000000000791b */ /* 0x003fe20003800000 */
.L_x_810:
[----:B------:R-:W-:Y:S02]  /*adb0*/  IMAD.MOV.U32 R94, RZ, RZ, 0x8 ;  /* 0x00000008ff5e7424 */ /* 0x000fe400078e00ff */
[----:B------:R-:W-:-:S04]  /*adc0*/  IMAD.MOV.U32 R37, RZ, RZ, R92 ;  /* 0x000000ffff257224 */ /* 0x000fc800078e005c */
[----:B------:R-:W-:-:S05]  /*add0*/  FADD.FTZ R86, R84, R37 ;  /* 0x0000002554567221 */ /* 0x000fca0000010000 */
[----:B------:R-:W-:-:S07]  /*ade0*/  MOV R123, R86 ;  /* 0x00000056007b7202 */ /* 0x000fce0000000f00 */
[----:B------:R-:W-:Y:S05]  /*adf0*/  WARPSYNC.COLLECTIVE R90, `(.L_x_811) ;  /* 0x000000005a087348 */ /* 0x000fea0003c00000 */
[----:B------:R0:W1:Y:S02]  /*ae00*/  SHFL.BFLY P4, R92, R123, R94, R125 ;  /* 0x0c00005e7b5c7389 */ /* 0x000064000008007d */
[----:B01----:R-:W-:Y:S01]  /*ae10*/  ENDCOLLECTIVE ;  /* 0x000000000000791b */ /* 0x003fe20003800000 */
.L_x_811:
[----:B------:R-:W-:Y:S01]  /*ae20*/  HFMA2.MMA R94, -RZ, RZ, 0, 9.5367431640625e-07 ;  /* 0x00000010ff5e7435 */ /* 0x000fe200000001ff */
[----:B------:R-:W-:-:S05]  /*ae30*/  MOV R37, R92 ;  /* 0x0000005c00257202 */ /* 0x000fca0000000f00 */
[----:B------:R-:W-:-:S04]  /*ae40*/  FADD.FTZ R88, R86, R37 ;  /* 0x0000002556587221 */ /* 0x000fc80000010000 */
[----:B------:R-:W-:-:S07]  /*ae50*/  IMAD.MOV.U32 R123, RZ, RZ, R88 ;  /* 0x000000ffff7b7224 */ /* 0x000fce00078e0058 */
[----:B------:R-:W-:Y:S05]  /*ae60*/  WARPSYNC.COLLECTIVE R90, `(.L_x_812) ;  /* 0x000000005a087348 */ /* 0x000fea0003c00000 */
[----:B------:R0:W1:Y:S02]  /*ae70*/  SHFL.BFLY P4, R92, R123, R94, R125 ;  /* 0x0c00005e7b5c7389 */ /* 0x000064000008007d */
[----:B01----:R-:W-:Y:S01]  /*ae80*/  ENDCOLLECTIVE ;  /* 0x000000000000791b */ /* 0x003fe20003800000 */
.L_x_812:
[----:B------:R-:W-:Y:S02]  /*ae90*/  IMAD.MOV.U32 R94, RZ, RZ, 0x1 ;  /* 0x00000001ff5e7424 */ /* 0x000fe400078e00ff */
[----:B------:R-:W-:-:S04]  /*aea0*/  IMAD.MOV.U32 R37, RZ, RZ, R92 ;  /* 0x000000ffff257224 */ /* 0x000fc800078e005c */
        /* <DEDUP_REMOVED lines=55> */
.L_x_813:
[----:B------:R-:W-:Y:S01]  /*b220*/  HFMA2.MMA R94, -RZ, RZ, 0, 1.1920928955078125e-07 ;  /* 0x00000002ff5e7435 */ /* 0x000fe200000001ff */
[----:B------:R-:W-:-:S05]  /*b230*/  MOV R80, R92 ;  /* 0x0000005c00507202 */ /* 0x000fca0000000f00 */
[----:B------:R-:W-:-:S04]  /*b240*/  FADD.FTZ R80, R37, R80 ;  /* 0x0000005025507221 */ /* 0x000fc80000010000 */
[----:B------:R-:W-:-:S07]  /*b250*/  IMAD.MOV.U32 R123, RZ, RZ, R80 ;  /* 0x000000ffff7b7224 */ /* 0x000fce00078e0050 */
[----:B------:R-:W-:Y:S05]  /*b260*/  WARPSYNC.COLLECTIVE R90, `(.L_x_814) ;  /* 0x000000005a087348 */ /* 0x000fea0003c00000 */
[----:B------:R0:W1:Y:S02]  /*b270*/  SHFL.BFLY P4, R92, R123, R94, R125 ;  /* 0x0c00005e7b5c7389 */ /* 0x000064000008007d */
[----:B01----:R-:W-:Y:S01]  /*b280*/  ENDCOLLECTIVE ;  /* 0x000000000000791b */ /* 0x003fe20003800000 */
.L_x_814:
[----:B------:R-:W-:Y:S02]  /*b290*/  IMAD.MOV.U32 R94, RZ, RZ, 0x4 ;  /* 0x00000004ff5e7424 */ /* 0x000fe400078e00ff */
[----:B------:R-:W-:-:S04]  /*b2a0*/  IMAD.MOV.U32 R119, RZ, RZ, R92 ;  /* 0x000000ffff777224 */ /* 0x000fc800078e005c */
[----:B------:R-:W-:-:S05]  /*b2b0*/  FADD.FTZ R119, R80, R119 ;  /* 0x0000007750777221 */ /* 0x000fca0000010000 */
[----:B------:R-:W-:-:S07]  /*b2c0*/  MOV R123, R119 ;  /* 0x00000077007b7202 */ /* 0x000fce0000000f00 */
[----:B------:R-:W-:Y:S05]  /*b2d0*/  WARPSYNC.COLLECTIVE R90, `(.L_x_815) ;  /* 0x000000005a087348 */ /* 0x000fea0003c00000 */
[----:B------:R0:W1:Y:S02]  /*b2e0*/  SHFL.BFLY P4, R92, R123, R94, R125 ;  /* 0x0c00005e7b5c7389 */ /* 0x000064000008007d */
[----:B01----:R-:W-:Y:S01]  /*b2f0*/  ENDCOLLECTIVE ;  /* 0x000000000000791b */ /* 0x003fe20003800000 */
.L_x_815:
[----:B------:R-:W-:Y:S01]  /*b300*/  HFMA2.MMA R94, -RZ, RZ, 0, 4.76837158203125e-07 ;  /* 0x00000008ff5e7435 */ /* 0x000fe200000001ff */
[----:B------:R-:W-:-:S05]  /*b310*/  MOV R82, R92 ;  /* 0x0000005c00527202 */ /* 0x000fca0000000f00 */
[----:B------:R-:W-:-:S04]  /*b320*/  FADD.FTZ R82, R119, R82 ;  /* 0x0000005277527221 */ /* 0x000fc80000010000 */
[----:B------:R-:W-:-:S07]  /*b330*/  IMAD.MOV.U32 R123, RZ, RZ, R82 ;  /* 0x000000ffff7b7224 */ /* 0x000fce00078e0052 */
[----:B------:R-:W-:Y:S05]  /*b340*/  WARPSYNC.COLLECTIVE R90, `(.L_x_816) ;  /* 0x000000005a087348 */ /* 0x000fea0003c00000 */
[----:B------:R0:W1:Y:S02]  /*b350*/  SHFL.BFLY P4, R92, R123, R94, R125 ;  /* 0x0c00005e7b5c7389 */ /* 0x000064000008007d */
[----:B01----:R-:W-:Y:S01]  /*b360*/  ENDCOLLECTIVE ;  /* 0x000000000000791b */ /* 0x003fe20003800000 */
.L_x_816:
[----:B------:R-:W-:Y:S02]  /*b370*/  IMAD.MOV.U32 R94, RZ, RZ, 0x10 ;  /* 0x00000010ff5e7424 */ /* 0x000fe400078e00ff */
[----:B------:R-:W-:-:S04]  /*b380*/  IMAD.MOV.U32 R121, RZ, RZ, R92 ;  /* 0x000000ffff797224 */ /* 0x000fc800078e005c */
[----:B------:R-:W-:-:S05]  /*b390*/  FADD.FTZ R121, R82, R121 ;  /* 0x0000007952797221 */ /* 0x000fca0000010000 */
[----:B------:R-:W-:-:S07]  /*b3a0*/  MOV R123, R121 ;  /* 0x00000079007b7202 */ /* 0x000fce0000000f00 */
[----:B------:R-:W-:Y:S05]  /*b3b0*/  WARPSYNC.COLLECTIVE R90, `(.L_x_817) ;  /* 0x000000005a087348 */ /* 0x000fea0003c00000 */
[----:B------:R0:W1:Y:S02]  /*b3c0*/  SHFL.BFLY P4, R92, R123, R94, R125 ;  /* 0x0c00005e7b5c7389 */ /* 0x000064000008007d */
[----:B01----:R-:W-:Y:S01]  /*b3d0*/  ENDCOLLECTIVE ;  /* 0x000000000000791b */ /* 0x003fe20003800000 */
.L_x_817:
[----:B------:R-:W-:Y:S01]  /*b3e0*/  MOV R84, R92 ;  /* 0x0000005c00547202 */ /* 0x000fe20000000f00 */
[----:B------:R-:W-:Y:S06]  /*b3f0*/  BRA `(.L_x_818) ;  /* 0xffffffec003c7947 */ /* 0x000fec000383ffff */
.L_x_819:
        /* <DEDUP_REMOVED lines=16> */
.L_x_23216:


//--------------------- .text._ZN10layer_norm13ln_fwd_kernelINS_13Kernel_traitsI13__nv_bfloat16S2_S2_S2_fjLj3072ELj1ELj1ELj4ELj16ENS_18Kernel_traits_baseILj3072ES2_S2_S2_S2_fjLj128EEEEELb1ELb0ELb0ELb1EEEvNS_9FwdParamsE --------------------------
	.section	.text._ZN10layer_norm13ln_fwd_kernelINS_13Kernel_traitsI13__nv_bfloat16S2_S2_S2_fjLj3072ELj1ELj1ELj4ELj16ENS_18Kernel_traits_baseILj3072ES2_S2_S2_S2_fjLj128EEEEELb1ELb0ELb0ELb1EEEvNS_9FwdParamsE,"ax",@progbits
	.align	128
        .global         _ZN10layer_norm13ln_fwd_kernelINS_13Kernel_traitsI13__nv_bfloat16S2_S2_S2_fjLj3072ELj1ELj1ELj4ELj16ENS_18Kernel_traits_baseILj3072ES2_S2_S2_S2_fjLj128EEEEELb1ELb0ELb0ELb1EEEvNS_9FwdParamsE
        .type           _ZN10layer_norm13ln_fwd_kernelINS_13Kernel_traitsI13__nv_bfloat16S2_S2_S2_fjLj3072ELj1ELj1ELj4ELj16ENS_18Kernel_traits_baseILj3072ES2_S2_S2_S2_fjLj128EEEEELb1ELb0ELb0ELb1EEEvNS_9FwdParamsE,@function
        .size           _ZN10layer_norm13ln_fwd_kernelINS_13Kernel_traitsI13__nv_bfloat16S2_S2_S2_fjLj3072ELj1ELj1ELj4ELj16ENS_18Kernel_traits_baseILj3072ES2_S2_S2_S2_fjLj128EEEEELb1ELb0ELb0ELb1EEEvNS_9FwdParamsE,(.L_x_23217 - _ZN10layer_norm13ln_fwd_kernelINS_13Kernel_traitsI13__nv_bfloat16S2_S2_S2_fjLj3072ELj1ELj1ELj4ELj16ENS_18Kernel_traits_baseILj3072ES2_S2_S2_S2_fjLj128EEEEELb1ELb0ELb0ELb1EEEvNS_9FwdParamsE)
        .other          _ZN10layer_norm13ln_fwd_kernelINS_13Kernel_traitsI13__nv_bfloat16S2_S2_S2_fjLj3072ELj1ELj1ELj4ELj16ENS_18Kernel_traits_baseILj3072ES2_S2_S2_S2_fjLj128EEEEELb1ELb0ELb0ELb1EEEvNS_9FwdParamsE,@"STO_CUDA_ENTRY STV_DEFAULT"
_ZN10layer_norm13ln_fwd_kernelINS_13Kernel_traitsI13__nv_bfloat16S2_S2_S2_fjLj3072ELj1ELj1ELj4ELj16ENS_18Kernel_traits_baseILj3072ES2_S2_S2_S2_fjLj128EEEEELb1ELb0ELb0ELb1EEEvNS_9FwdParamsE:
.text._ZN10layer_norm13ln_fwd_kernelINS_13Kernel_traitsI13__nv_bfloat16S2_S2_S2_fjLj3072ELj1ELj1ELj4ELj16ENS_18Kernel_traits_baseILj3072ES2_S2_S2_S2_fjLj128EEEEELb1ELb0ELb0ELb1EEEvNS_9FwdParamsE:
[----:B------:R-:W-:Y:S08]  /*0000*/  LDC R1, c[0x0][0x28] ;  /* 0x00000a00ff017b82 */ /* 0x000ff00000000800 */
[----:B------:R-:W0:Y:S01]  /*0010*/  LDC R94, c[0x0][0x2e8] ;  /* 0x0000ba00ff5e7b82 */ /* 0x000e220000000800 */
[----:B------:R-:W-:Y:S01]  /*0020*/  ULDC.U8 UR4, c[0x0][0x2f4] ;  /* 0x0000bd0000047ab9 */ /* 0x000fe20000000000 */
[----:B------:R-:W-:Y:S01]  /*0030*/  ULDC.64 UR6, c[0x0][0x2e0] ;  /* 0x0000b80000067ab9 */ /* 0x000fe20000000a00 */
[----:B------:R-:W-:Y:S01]  /*0040*/  ISETP.NE.AND P0, PT, RZ, UR4, PT ;  /* 0x00000004ff007c0c */ /* 0x000fe2000bf05270 */
[----:B------:R-:W-:Y:S01]  /*0050*/  ULDC.64 UR4, c[0x0][0x208] ;  /* 0x0000820000047ab9 */ /* 0x000fe20000000a00 */
[----:B------:R-:W-:-:S03]  /*0060*/  IMAD.U32 R8, RZ, RZ, UR6 ;  /* 0x00000006ff087e24 */ /* 0x000fc6000f8e00ff */
[----:B------:R-:W1:Y:S01]  /*0070*/  LDC R95, c[0x0][0x2ec] ;  /* 0x0000bb00ff5f7b82 */ /* 0x000e620000000800 */
[----:B------:R-:W-:Y:S01]  /*0080*/  IMAD.U32 R9, RZ, RZ, UR7 ;  /* 0x00000007ff097e24 */ /* 0x000fe2000f8e00ff */
[----:B------:R-:W2:Y:S01]  /*0090*/  S2R R70, SR_TID.X ;  /* 0x0000000000467919 */ /* 0x000ea20000002100 */
[----:B------:R-:W-:-:S05]  /*00a0*/  ULDC.64 UR10, c[0x0][0x2c8] ;  /* 0x0000b200000a7ab9 */ /* 0x000fca0000000a00 */
[----:B------:R-:W3:Y:S01]  /*00b0*/  @P0 LDG.E.64 R2, desc[UR4][R8.64] ;  /* 0x0000000408020981 */ /* 0x000ee2000c1e1b00 */
[----:B------:R-:W4:Y:S01]  /*00c0*/  @P0 LDC R11, c[0x0][0x2f0] ;  /* 0x0000bc00ff0b0b82 */ /* 0x000f220000000800 */
[----:B0-----:R-:W-:Y:S01]  /*00d0*/  @P0 MOV R4, R94 ;  /* 0x0000005e00040202 */ /* 0x001fe20000000f00 */
[----:B-1----:R-:W-:-:S06]  /*00e0*/  @P0 IMAD.MOV.U32 R5, RZ, RZ, R95 ;  /* 0x000000ffff050224 */ /* 0x002fcc00078e005f */
[----:B------:R-:W4:Y:S01]  /*00f0*/  @P0 LDG.E.64 R4, desc[UR4][R4.64] ;  /* 0x0000000404040981 */ /* 0x000f22000c1e1b00 */
[----:B------:R-:W2:Y:S08]  /*0100*/  S2UR UR8, SR_CTAID.X ;  /* 0x00000000000879c3 */ /* 0x000eb00000002500 */
[----:B------:R-:W2:Y:S02]  /*0110*/  LDC R7, c[0x0][RZ] ;  /* 0x00000000ff077b82 */ /* 0x000ea40000000800 */
[----:B--2---:R-:W-:-:S04]  /*0120*/  IMAD R44, R7, UR8, R70 ;  /* 0x00000008072c7c24 */ /* 0x004fc8000f8e0246 */
[----:B------:R-:W-:Y:S01]  /*0130*/  IMAD.WIDE.U32 R6, R44, -0x326172a9, RZ ;  /* 0xcd9e8d572c067825 */ /* 0x000fe200078e00ff */
[----:B---3--:R-:W-:Y:S02]  /*0140*/  @P0 R2UR UR6, R2 ;  /* 0x00000000020602ca */ /* 0x008fe400000e0000 */
[----:B------:R-:W-:Y:S02]  /*0150*/  @P0 R2UR UR7, R3 ;  /* 0x00000000030702ca */ /* 0x000fe400000e0000 */
[----:B----4-:R-:W-:-:S05]  /*0160*/  @P0 IADD3 R94, P1, R4, R11, RZ ;  /* 0x0000000b045e0210 */ /* 0x010fca0007f3e0ff */
[----:B------:R-:W-:-:S05]  /*0170*/  @P0 IMAD.X R95, RZ, RZ, R5, P1 ;  /* 0x000000ffff5f0224 */ /* 0x000fca00008e0605 */
[--C-:B------:R-:W-:Y:S02]  /*0180*/  SHF.R.U64 R2, R94, 0x2, R95.reuse ;  /* 0x000000025e027819 */ /* 0x100fe4000000125f */
        /* <DEDUP_REMOVED lines=15> */
[----:B------:R-:W-:Y:S01]  /*0280*/  UIADD3 UR23, UR7, 0x32370b8f, URZ ;  /* 0x32370b8f07177890 */ /* 0x000fe2000fffe03f */
[----:B------:R-:W-:Y:S02]  /*0290*/  SHF.L.U32 R3, R70, 0x4, RZ ;  /* 0x0000000446037819 */ /* 0x000fe400000006ff */
[----:B------:R-:W-:Y:S01]  /*02a0*/  LOP3.LUT R10, R5, UR21, R8, 0x96, !PT ;  /* 0x00000015050a7c12 */ /* 0x000fe2000f8e9608 */
[----:B------:R-:W-:Y:S01]  /*02b0*/  IMAD.WIDE.U32 R8, R9, -0x2daee0ad, RZ ;  /* 0xd2511f5309087825 */ /* 0x000fe200078e00ff */
[----:B------:R-:W-:Y:S02]  /*02c0*/  ISETP.NE.U32.AND P0, PT, RZ, UR10, PT ;  /* 0x0000000aff007c0c */ /* 0x000fe4000bf05070 */
[----:B------:R-:W-:Y:S02]  /*02d0*/  LOP3.LUT R3, R3, 0x7f0, RZ, 0xc0, !PT ;  /* 0x000007f003037812 */ /* 0x000fe400078ec0ff */
[----:B------:R-:W-:-:S02]  /*02e0*/  ISETP.NE.AND.EX P0, PT, RZ, UR11, PT, P0 ;  /* 0x0000000bff007c0c */ /* 0x000fc4000bf05300 */
[----:B------:R-:W-:Y:S02]  /*02f0*/  LOP3.LUT R12, R9, UR23, R4, 0x96, !PT ;  /* 0x00000017090c7c12 */ /* 0x000fe4000f8e9604 */
[----:B------:R-:W-:Y:S01]  /*0300*/  IADD3 R4, P1, R3, UR10, RZ ;  /* 0x0000000a03047c10 */ /* 0x000fe2000ff3e0ff */
[----:B------:R-:W-:Y:S01]  /*0310*/  UIADD3 UR22, UR6, -0x255992d5, URZ ;  /* 0xdaa66d2b06167890 */ /* 0x000fe2000fffe03f */
[----:B------:R-:W-:Y:S01]  /*0320*/  IMAD.WIDE.U32 R10, R10, -0x326172a9, RZ ;  /* 0xcd9e8d570a0a7825 */ /* 0x000fe200078e00ff */
[----:B------:R-:W-:Y:S02]  /*0330*/  UIADD3 UR24, UR6, 0x78dde6e4, URZ ;  /* 0x78dde6e406187890 */ /* 0x000fe4000fffe03f */
[----:B------:R-:W-:Y:S01]  /*0340*/  UIADD3 UR25, UR7, -0x126145ec, URZ ;  /* 0xed9eba1407197890 */ /* 0x000fe2000fffe03f */
[----:B------:R-:W-:Y:S01]  /*0350*/  IMAD.X R5, RZ, RZ, UR11, P1 ;  /* 0x0000000bff057e24 */ /* 0x000fe200088e06ff */
[----:B------:R-:W-:Y:S01]  /*0360*/  UIADD3 UR27, UR7, -0x56f99767, URZ ;  /* 0xa9066899071b7890 */ /* 0x000fe2000fffe03f */
[----:B------:R-:W-:Y:S01]  /*0370*/  IMAD.WIDE.U32 R12, R12, -0x326172a9, RZ ;  /* 0xcd9e8d570c0c7825 */ /* 0x000fe200078e00ff */
[----:B------:R-:W-:-:S02]  /*0380*/  UIADD3 UR26, UR6, 0x1715609d, URZ ;  /* 0x1715609d061a7890 */ /* 0x000fc4000fffe03f */
[----:B------:R0:W5:Y:S01]  /*0390*/  @P0 LDG.E.128 R16, desc[UR4][R4.64] ;  /* 0x0000000404100981 */ /* 0x000162000c1e1d00 */
[----:B------:R-:W-:Y:S02]  /*03a0*/  UIADD3 UR28, UR6, -0x4ab325aa, URZ ;  /* 0xb54cda56061c7890 */ /* 0x000fe4000fffe03f */
[----:B------:R-:W-:Y:S01]  /*03b0*/  UIADD3 UR29, UR7, 0x646e171e, URZ ;  /* 0x646e171e071d7890 */ /* 0x000fe2000fffe03f */
[----:B------:R0:W5:Y:S01]  /*03c0*/  @P0 LDG.E.128 R24, desc[UR4][R4.64+0x800] ;  /* 0x0008000404180981 */ /* 0x000162000c1e1d00 */
[----:B------:R-:W-:Y:S01]  /*03d0*/  LEA.HI R69, R70, UR8, RZ, 0x19 ;  /* 0x0000000846457c11 */ /* 0x000fe2000f8fc8ff */
[----:B------:R-:W-:Y:S02]  /*03e0*/  ULDC UR10, c[0x0][0x214] ;  /* 0x00008500000a7ab9 */ /* 0x000fe40000000800 */
[----:B------:R0:W5:Y:S01]  /*03f0*/  @P0 LDG.E.128 R20, desc[UR4][R4.64+0x1000] ;  /* 0x0010000404140981 */ /* 0x000162000c1e1d00 */
[----:B------:R-:W-:Y:S01]  /*0400*/  LOP3.LUT R6, R11, UR22, R6, 0x96, !PT ;  /* 0x000000160b067c12 */ /* 0x000fe2000f8e9606 */
[----:B------:R-:W-:Y:S01]  /*0410*/  UIADD3 UR30, UR6, 0x5384540f, URZ ;  /* 0x5384540f061e7890 */ /* 0x000fe2000fffe03f */
[----:B------:R-:W-:Y:S01]  /*0420*/  LOP3.LUT R9, R13, UR24, R10, 0x96, !PT ;  /* 0x000000180d097c12 */ /* 0x000fe2000f8e960a */
[----:B------:R-:W-:-:S02]  /*0430*/  UIADD3 UR31, UR7, 0x1fd5c5a3, URZ ;  /* 0x1fd5c5a3071f7890 */ /* 0x000fc4000fffe03f */
[----:B------:R-:W-:Y:S01]  /*0440*/  IMAD.WIDE.U32 R6, R6, -0x2daee0ad, RZ ;  /* 0xd2511f5306067825 */ /* 0x000fe200078e00ff */
[----:B------:R-:W-:-:S04]  /*0450*/  ULDC.64 UR8, c[0x0][0x260] ;  /* 0x0000980000087ab9 */ /* 0x000fc80000000a00 */
        /* <DEDUP_REMOVED lines=9> */
[----:B------:R-:W-:Y:S01]  /*04f0*/  IMAD.WIDE.U32 R8, R9, -0x2daee0ad, RZ ;  /* 0xd2511f5309087825 */ /* 0x000fe200078e00ff */
[----:B------:R-:W-:-:S03]  /*0500*/  ISETP.GE.AND P1, PT, R69, UR10, PT ;  /* 0x0000000a45007c0c */ /* 0x000fc6000bf26270 */
[----:B------:R-:W-:Y:S01]  /*0510*/  IMAD.WIDE.U32 R10, R10, -0x326172a9, RZ ;  /* 0xcd9e8d570a0a7825 */ /* 0x000fe200078e00ff */
[----:B------:R-:W-:Y:S02]  /*0520*/  LOP3.LUT R34, R9, UR31, R6, 0x96, !PT ;  /* 0x0000001f09227c12 */ /* 0x000fe4000f8e9606 */
[----:B------:R-:W-:Y:S02]  /*0530*/  IADD3 R28, P2, R3, UR8, RZ ;  /* 0x00000008031c7c10 */ /* 0x000fe4000ff5e0ff */
[----:B------:R-:W-:Y:S01]  /*0540*/  LOP3.LUT R33, R11, UR30, R12, 0x96, !PT ;  /* 0x0000001e0b217c12 */ /* 0x000fe2000f8e960c */
[----:B------:R-:W-:Y:S01]  /*0550*/  UIADD3 UR32, UR6, -0xe443238, URZ ;  /* 0xf1bbcdc806207890 */ /* 0x000fe2000fffe03f */
[----:B------:R-:W-:Y:S01]  /*0560*/  IMAD.HI.U32 R7, R34, -0x326172a9, RZ ;  /* 0xcd9e8d5722077827 */ /* 0x000fe200078e00ff */
[----:B------:R-:W-:-:S03]  /*0570*/  UIADD3 UR33, UR7, -0x24c28bd8, URZ ;  /* 0xdb3d742807217890 */ /* 0x000fc6000fffe03f */
[----:B------:R-:W-:Y:S01]  /*0580*/  IMAD.HI.U32 R3, R33, -0x2daee0ad, RZ ;  /* 0xd2511f5321037827 */ /* 0x000fe200078e00ff */
[----:B------:R-:W-:-:S03]  /*0590*/  LOP3.LUT R80, R7, UR32, R10, 0x96, !PT ;  /* 0x0000002007507c12 */ /* 0x000fc6000f8e960a */
[----:B------:R-:W-:Y:S01]  /*05a0*/  IMAD.X R29, RZ, RZ, UR9, P2 ;  /* 0x00000009ff1d7e24 */ /* 0x000fe200090e06ff */
[----:B------:R-:W-:Y:S01]  /*05b0*/  LOP3.LUT R74, R3, UR33, R8, 0x96, !PT ;  /* 0x00000021034a7c12 */ /* 0x000fe2000f8e9608 */
[----:B0-----:R-:W-:Y:S06]  /*05c0*/  @P1 EXIT ;  /* 0x000000000000194d */ /* 0x001fec0003800000 */
[----:B------:R-:W2:Y:S04]  /*05d0*/  LDG.E.128 R12, desc[UR4][R28.64] ;  /* 0x000000041c0c7981 */ /* 0x000ea8000c1e1d00 */
[----:B------:R-:W3:Y:S04]  /*05e0*/  LDG.E.128 R8, desc[UR4][R28.64+0x800] ;  /* 0x000800041c087981 */ /* 0x000ee8000c1e1d00 */
[----:B------:R0:W4:Y:S01]  /*05f0*/  LDG.E.128 R4, desc[UR4][R28.64+0x1000] ;  /* 0x001000041c047981 */ /* 0x000122000c1e1d00 */
[----:B-----5:R-:W-:Y:S02]  /*0600*/  @!P0 CS2R R16, SRZ ;  /* 0x0000000000108805 */ /* 0x020fe4000001ff00 */
[----:B------:R-:W-:-:S02]  /*0610*/  @!P0 CS2R R18, SRZ ;  /* 0x0000000000128805 */ /* 0x000fc4000001ff00 */
[----:B------:R-:W-:Y:S02]  /*0620*/  @!P0 CS2R R24, SRZ ;  /* 0x0000000000188805 */ /* 0x000fe4000001ff00 */
[----:B------:R-:W-:Y:S02]  /*0630*/  @!P0 CS2R R20, SRZ ;  /* 0x0000000000148805 */ /* 0x000fe4000001ff00 */
[----:B------:R-:W-:Y:S02]  /*0640*/  @!P0 CS2R R26, SRZ ;  /* 0x00000000001a8805 */ /* 0x000fe4000001ff00 */
[----:B------:R-:W-:Y:S02]  /*0650*/  @!P0 CS2R R22, SRZ ;  /* 0x0000000000168805 */ /* 0x000fe4000001ff00 */
[C---:B------:R-:W-:Y:S01]  /*0660*/  PRMT R3, R16.reuse, 0x7632, R3 ;  /* 0x0000763210037816 */ /* 0x040fe20000000003 */
[C---:B------:R-:W-:Y:S01]  /*0670*/  IMAD.U32 R68, R17.reuse, 0x10000, RZ ;  /* 0x0001000011447824 */ /* 0x040fe200078e00ff */
[----:B------:R-:W-:Y:S01]  /*0680*/  SHF.L.U32 R67, R16, 0x10, RZ ;  /* 0x0000001010437819 */ /* 0x000fe200000006ff */
[C---:B------:R-:W-:Y:S01]  /*0690*/  IMAD.U32 R65, R18.reuse, 0x10000, RZ ;  /* 0x0001000012417824 */ /* 0x040fe200078e00ff */
[----:B------:R-:W-:Y:S01]  /*06a0*/  PRMT R16, R17, 0x7632, R16 ;  /* 0x0000763211107816 */ /* 0x000fe20000000010 */
[C---:B------:R-:W-:Y:S01]  /*06b0*/  IMAD.U32 R64, R25.reuse, 0x10000, RZ ;  /* 0x0001000019407824 */ /* 0x040fe200078e00ff */
[----:B------:R-:W-:Y:S01]  /*06c0*/  PRMT R17, R18, 0x7632, R17 ;  /* 0x0000763212117816 */ /* 0x000fe20000000011 */
[----:B------:R-:W-:Y:S01]  /*06d0*/  UIADD3 UR34, UR6, -0x700cb87f, URZ ;  /* 0x8ff3478106227890 */ /* 0x000fe2000fffe03f */
[----:B0-----:R-:W-:Y:S01]  /*06e0*/  PRMT R28, R25, 0x7632, R28 ;  /* 0x00007632191c7816 */ /* 0x001fe2000000001c */
[----:B------:R-:W-:Y:S01]  /*06f0*/  UIADD3 UR35, UR7, -0x695add53, URZ ;  /* 0x96a522ad07237890 */ /* 0x000fe2000fffe03f */
[C---:B------:R-:W-:Y:S01]  /*0700*/  PRMT R32, R21.reuse, 0x7632, R32 ;  /* 0x0000763215207816 */ /* 0x040fe20000000020 */
[----:B------:R-:W-:Y:S01]  /*0710*/  IMAD R25, R34, -0x326172a9, RZ ;  /* 0xcd9e8d5722197824 */ /* 0x000fe200078e02ff */
[----:B------:R-:W-:Y:S01]  /*0720*/  SHF.L.U32 R60, R21, 0x10, RZ ;  /* 0x00000010153c7819 */ /* 0x000fe200000006ff */
[----:B------:R-:W-:Y:S01]  /*0730*/  IMAD R21, R33, -0x2daee0ad, RZ ;  /* 0xd2511f5321157824 */ /* 0x000fe200078e02ff */
[C---:B------:R-:W-:Y:S01]  /*0740*/  PRMT R18, R19.reuse, 0x7632, R18 ;  /* 0x0000763213127816 */ /* 0x040fe20000000012 */
[----:B------:R-:W-:Y:S01]  /*0750*/  IMAD.HI.U32 R72, R74, -0x326172a9, RZ ;  /* 0xcd9e8d574a487827 */ /* 0x000fe200078e00ff */
[----:B------:R-:W-:Y:S01]  /*0760*/  SHF.L.U32 R66, R19, 0x10, RZ ;  /* 0x0000001013427819 */ /* 0x000fe200000006ff */
[----:B------:R-:W-:Y:S01]  /*0770*/  ULDC.64 UR8, c[0x0][0x270] ;  /* 0x00009c0000087ab9 */ /* 0x000fe20000000a00 */
[----:B------:R-:W-:Y:S01]  /*0780*/  PRMT R19, R24, 0x7632, R19 ;  /* 0x0000763218137816 */ /* 0x000fe20000000013 */
[----:B------:R-:W-:Y:S01]  /*0790*/  IMAD.WIDE.U32 R80, R80, -0x2daee0ad, RZ ;  /* 0xd2511f5350507825 */ /* 0x000fe200078e00ff */
[----:B------:R-:W-:Y:S01]  /*07a0*/  PRMT R29, R26, 0x7632, R29 ;  /* 0x000076321a1d7816 */ /* 0x000fe2000000001d */
[----:B------:R-:W-:Y:S01]  /*07b0*/  UISETP.NE.U32.AND UP0, UPT, UR8, URZ, UPT ;  /* 0x0000003f0800728c */ /* 0x000fe2000bf05070 */
[C---:B------:R-:W-:Y:S01]  /*07c0*/  PRMT R30, R27.reuse, 0x7632, R30 ;  /* 0x000076321b1e7816 */ /* 0x040fe2000000001e */
[----:B------:R-:W-:Y:S01]  /*07d0*/  IMAD.U32 R63, R24, 0x10000, RZ ;  /* 0x00010000183f7824 */ /* 0x000fe200078e00ff */
[----:B------:R-:W-:Y:S01]  /*07e0*/  PRMT R33, R22, 0x7632, R33 ;  /* 0x0000763216217816 */ /* 0x000fe20000000021 */
[----:B------:R-:W-:Y:S01]  /*07f0*/  IMAD.U32 R62, R27, 0x10000, RZ ;  /* 0x000100001b3e7824 */ /* 0x000fe200078e00ff */
[C---:B------:R-:W-:Y:S01]  /*0800*/  PRMT R31, R20.reuse, 0x7632, R31 ;  /* 0x00007632141f7816 */ /* 0x040fe2000000001f */
[----:B------:R-:W-:Y:S01]  /*0810*/  IMAD.U32 R59, R20, 0x10000, RZ ;  /* 0x00010000143b7824 */ /* 0x000fe200078e00ff */
[C---:B------:R-:W-:Y:S01]  /*0820*/  PRMT R34, R23.reuse, 0x7632, R34 ;  /* 0x0000763217227816 */ /* 0x040fe20000000022 */
[----:B------:R-:W-:Y:S01]  /*0830*/  IMAD.U32 R57, R22, 0x10000, RZ ;  /* 0x0001000016397824 */ /* 0x000fe200078e00ff */
[----:B------:R-:W-:Y:S01]  /*0840*/  SHF.L.U32 R61, R26, 0x10, RZ ;  /* 0x000000101a3d7819 */ /* 0x000fe200000006ff */
[----:B------:R-:W-:Y:S01]  /*0850*/  IMAD.U32 R58, R23, 0x10000, RZ ;  /* 0x00010000173a7824 */ /* 0x000fe200078e00ff */
[----:B------:R-:W-:Y:S01]  /*0860*/  LOP3.LUT R72, R72, UR34, R25, 0x96, !PT ;  /* 0x0000002248487c12 */ /* 0x000fe2000f8e9619 */
[----:B------:R-:W-:Y:S01]  /*0870*/  HFMA2.MMA R24, -RZ, RZ, 0, 0 ;  /* 0x00000000ff187435 */ /* 0x000fe200000001ff */
[----:B------:R-:W-:Y:S01]  /*0880*/  LOP3.LUT R78, R81, UR35, R21, 0x96, !PT ;  /* 0x00000023514e7c12 */ /* 0x000fe2000f8e9615 */
[----:B------:R-:W-:Y:S01]  /*0890*/  IMAD.MOV.U32 R26, RZ, RZ, R0 ;  /* 0x000000ffff1a7224 */ /* 0x000fe200078e0000 */
[----:B------:R-:W-:Y:S01]  /*08a0*/  MOV R27, R2 ;  /* 0x00000002001b7202 */ /* 0x000fe20000000f00 */
[----:B------:R-:W-:Y:S01]  /*08b0*/  IMAD.U32 R25, R3, 0x10000, RZ ;  /* 0x0001000003197824 */ /* 0x000fe200078e00ff */
[----:B------:R-:W-:Y:S01]  /*08c0*/  SHF.L.U32 R23, R17, 0x10, RZ ;  /* 0x0000001011177819 */ /* 0x000fe200000006ff */
[----:B------:R-:W-:Y:S01]  /*08d0*/  IMAD.U32 R22, R16, 0x10000, RZ ;  /* 0x0001000010167824 */ /* 0x000fe200078e00ff */
[----:B------:R-:W-:Y:S01]  /*08e0*/  LOP3.LUT R94, R94, 0x3, RZ, 0xc0, !PT ;  /* 0x000000035e5e7812 */ /* 0x000fe200078ec0ff */
[----:B------:R-:W-:Y:S01]  /*08f0*/  IMAD.U32 R20, R18, 0x10000, RZ ;  /* 0x0001000012147824 */ /* 0x000fe200078e00ff */
[----:B------:R-:W-:Y:S01]  /*0900*/  SHF.L.U32 R18, R28, 0x10, RZ ;  /* 0x000000101c127819 */ /* 0x000fe200000006ff */
[----:B------:R-:W-:Y:S01]  /*0910*/  IMAD.U32 R21, R19, 0x10000, RZ ;  /* 0x0001000013157824 */ /* 0x000fe200078e00ff */
[----:B------:R-:W-:Y:S01]  /*0920*/  SHF.L.U32 R17, R31, 0x10, RZ ;  /* 0x000000101f117819 */ /* 0x000fe200000006ff */
[----:B------:R-:W-:Y:S01]  /*0930*/  IMAD R74, R74, -0x326172a9, RZ ;  /* 0xcd9e8d574a4a7824 */ /* 0x000fe200078e02ff */
[----:B------:R-:W-:Y:S01]  /*0940*/  ULDC.U8 UR8, c[0x0][0x2a0] ;  /* 0x0000a80000087ab9 */ /* 0x000fe20000000000 */
[----:B------:R-:W-:Y:S01]  /*0950*/  IMAD.MOV.U32 R76, RZ, RZ, 0x1 ;  /* 0x00000001ff4c7424 */ /* 0x000fe200078e00ff */
[----:B------:R-:W-:Y:S01]  /*0960*/  UISETP.NE.AND.EX UP0, UPT, UR9, URZ, UPT, UP0 ;  /* 0x0000003f0900728c */ /* 0x000fe2000bf05300 */
[----:B------:R-:W-:Y:S01]  /*0970*/  IMAD.U32 R19, R29, 0x10000, RZ ;  /* 0x000100001d137824 */ /* 0x000fe200078e00ff */
[----:B------:R-:W-:Y:S01]  /*0980*/  ULDC UR10, c[0x0][0x218] ;  /* 0x00008600000a7ab9 */ /* 0x000fe20000000800 */
[----:B------:R-:W-:Y:S01]  /*0990*/  IMAD.U32 R16, R30, 0x10000, RZ ;  /* 0x000100001e107824 */ /* 0x000fe200078e00ff */
[----:B------:R-:W-:Y:S01]  /*09a0*/  ULDC UR11, c[0x0][0x290] ;  /* 0x0000a400000b7ab9 */ /* 0x000fe20000000800 */
[----:B------:R-:W-:Y:S01]  /*09b0*/  ULDC.64 UR12, c[0x0][0x230] ;  /* 0x00008c00000c7ab9 */ /* 0x000fe20000000a00 */
[----:B------:R-:W-:Y:S01]  /*09c0*/  UISETP.NE.AND UP1, UPT, UR8, URZ, UPT ;  /* 0x0000003f0800728c */ /* 0x000fe2000bf25270 */
[----:B------:R-:W-:Y:S01]  /*09d0*/  ULDC.64 UR14, c[0x0][0x2b8] ;  /* 0x0000ae00000e7ab9 */ /* 0x000fe20000000a00 */
[----:B------:R-:W-:Y:S01]  /*09e0*/  ULDC.64 UR16, c[0x0][0x210] ;  /* 0x0000840000107ab9 */ /* 0x000fe20000000a00 */
[----:B--2---:R-:W-:Y:S01]  /*09f0*/  PRMT R35, R12, 0x7632, R35 ;  /* 0x000076320c237816 */ /* 0x004fe20000000023 */
[----:B------:R-:W-:Y:S01]  /*0a00*/  IMAD.U32 R55, R13, 0x10000, RZ ;  /* 0x000100000d377824 */ /* 0x000fe200078e00ff */
[C---:B------:R-:W-:Y:S01]  /*0a10*/  PRMT R37, R14.reuse, 0x7632, R37 ;  /* 0x000076320e257816 */ /* 0x040fe20000000025 */
[----:B------:R-:W-:Y:S01]  /*0a20*/  IMAD.U32 R54, R14, 0x10000, RZ ;  /* 0x000100000e367824 */ /* 0x000fe200078e00ff */
[C---:B---3--:R-:W-:Y:S01]  /*0a30*/  PRMT R39, R8.reuse, 0x7632, R39 ;  /* 0x0000763208277816 */ /* 0x048fe20000000027 */
[----:B------:R-:W-:Y:S01]  /*0a40*/  IMAD.U32 R52, R8, 0x10000, RZ ;  /* 0x0001000008347824 */ /* 0x000fe200078e00ff */
[----:B------:R-:W-:Y:S01]  /*0a50*/  PRMT R41, R10, 0x7632, R41 ;  /* 0x000076320a297816 */ /* 0x000fe20000000029 */
[----:B------:R-:W-:Y:S01]  /*0a60*/  IMAD.U32 R51, R9, 0x10000, RZ ;  /* 0x0001000009337824 */ /* 0x000fe200078e00ff */
[----:B----4-:R-:W-:Y:S01]  /*0a70*/  PRMT R43, R4, 0x7632, R43 ;  /* 0x00007632042b7816 */ /* 0x010fe2000000002b */
[----:B------:R-:W-:Y:S01]  /*0a80*/  IMAD.U32 R49, R11, 0x10000, RZ ;  /* 0x000100000b317824 */ /* 0x000fe200078e00ff */
[----:B------:R-:W-:Y:S01]  /*0a90*/  PRMT R73, R6, 0x7632, R73 ;  /* 0x0000763206497816 */ /* 0x000fe20000000049 */
        /* <DEDUP_REMOVED lines=27> */
[----:B------:R-:W-:-:S07]  /*0c50*/  SHF.L.U32 R0, R75, 0x10, RZ ;  /* 0x000000104b007819 */ /* 0x000fce00000006ff */
.L_x_989:
[----:B------:R-:W-:Y:S01]  /*0c60*/  ISETP.NE.U32.AND P0, PT, RZ, UR12, PT ;  /* 0x0000000cff007c0c */ /* 0x000fe2000bf05070 */
[----:B0-----:R-:W0:Y:S01]  /*0c70*/  LDC.64 R108, c[0x0][0x220] ;  /* 0x00008800ff6c7b82 */ /* 0x001e220000000a00 */
[----:B------:R-:W-:Y:S01]  /*0c80*/  IMAD R32, R69, UR10, RZ ;  /* 0x0000000a45207c24 */ /* 0x000fe2000f8e02ff */
[----:B------:R-:W-:Y:S01]  /*0c90*/  PLOP3.LUT P1, PT, PT, PT, UP0, 0x80, 0x0 ;  /* 0x000000000000781c */ /* 0x000fe20003f2f008 */
[----:B------:R-:W-:Y:S01]  /*0ca0*/  IMAD.MOV.U32 R38, RZ, RZ, 0x2 ;  /* 0x00000002ff267424 */ /* 0x000fe200078e00ff */
[----:B------:R-:W-:Y:S01]  /*0cb0*/  ISETP.NE.AND.EX P0, PT, RZ, UR13, PT, P0 ;  /* 0x0000000dff007c0c */ /* 0x000fe2000bf05300 */
[----:B------:R-:W-:Y:S01]  /*0cc0*/  @UP0 ULDC.64 UR8, c[0x0][0x270] ;  /* 0x00009c0000080ab9 */ /* 0x000fe20000000a00 */
[----:B------:R-:W-:Y:S02]  /*0cd0*/  SHF.R.S32.HI R33, RZ, 0x1f, R32 ;  /* 0x0000001fff217819 */ /* 0x000fe40000011420 */
[----:B------:R-:W-:Y:S02]  /*0ce0*/  PLOP3.LUT P2, PT, PT, PT, UP0, 0x80, 0x0 ;  /* 0x000000000000781c */ /* 0x000fe40003f4f008 */
[----:B------:R-:W-:-:S02]  /*0cf0*/  LEA.HI R33, R33, R32, RZ, 0x3 ;  /* 0x0000002021217211 */ /* 0x000fc400078f18ff */
[----:B------:R-:W-:-:S03]  /*0d00*/  LOP3.LUT R32, R70, 0x7f, RZ, 0xc0, !PT ;  /* 0x0000007f46207812 */ /* 0x000fc600078ec0ff */
[----:B------:R-:W-:Y:S01]  /*0d10*/  @P1 IMAD.WIDE R38, R69, R38, UR8 ;  /* 0x0000000845261e25 */ /* 0x000fe2000f8e0226 */
[----:B------:R-:W-:Y:S01]  /*0d20*/  LEA.HI.SX32 R71, R33, R32, 0x1d ;  /* 0x0000002021477211 */ /* 0x000fe200078feaff */
[----:B------:R-:W1:Y:S04]  /*0d30*/  @P0 LDC.64 R36, c[0x0][0x230] ;  /* 0x00008c00ff240b82 */ /* 0x000e680000000a00 */
[----:B------:R-:W2:Y:S01]  /*0d40*/  @P2 LDG.E.U16 R38, desc[UR4][R38.64] ;  /* 0x0000000426262981 */ /* 0x000ea2000c1e1500 */
[----:B0-----:R-:W-:-:S06]  /*0d50*/  IMAD.WIDE.U32 R32, R71, 0x10, R108 ;  /* 0x0000001047207825 */ /* 0x001fcc00078e006c */
[----:B------:R-:W5:Y:S01]  /*0d60*/  LDG.E.128 R32, desc[UR4][R32.64] ;  /* 0x0000000420207981 */ /* 0x000f62000c1e1d00 */
[----:B-1----:R-:W-:-:S05]  /*0d70*/  @P0 IMAD.WIDE.U32 R36, R71, 0x10, R36 ;  /* 0x0000001047240825 */ /* 0x002fca00078e0024 */
[----:B------:R0:W5:Y:S01]  /*0d80*/  @P0 LDG.E.128 R28, desc[UR4][R36.64] ;  /* 0x00000004241c0981 */ /* 0x000162000c1e1d00 */
[C---:B------:R-:W-:Y:S02]  /*0d90*/  ISETP.NE.AND P1, PT, R94.reuse, 0x1, PT ;  /* 0x000000015e00780c */ /* 0x040fe40003f25270 */
[----:B------:R-:W-:Y:S01]  /*0da0*/  PLOP3.LUT P2, PT, PT, PT, UP0, 0x80, 0x0 ;  /* 0x000000000000781c */ /* 0x000fe20003f4f008 */
[----:B------:R-:W-:Y:S01]  /*0db0*/  BSSY B0, `(.L_x_820) ;  /* 0x000000e000007945 */ /* 0x000fe20003800000 */
[----:B------:R-:W-:Y:S02]  /*0dc0*/  MOV R88, 0x3f800000 ;  /* 0x3f80000000587802 */ /* 0x000fe40000000f00 */
[----:B------:R-:W-:-:S09]  /*0dd0*/  IADD3 R42, R94, 0x1, RZ ;  /* 0x000000015e2a7810 */ /* 0x000fd20007ffe0ff */
[----:B--2---:R-:W-:Y:S01]  /*0de0*/  @P2 IMAD.U32 R88, R38, 0x10000, RZ ;  /* 0x0001000026582824 */ /* 0x004fe200078e00ff */
[----:B0-----:R-:W-:Y:S06]  /*0df0*/  @!P1 BRA `(.L_x_821) ;  /* 0x0000000000209947 */ /* 0x001fec0003800000 */
        /* <DEDUP_REMOVED lines=8> */
.L_x_821:
[----:B------:R-:W-:-:S07]  /*0e80*/  MOV R77, R74 ;  /* 0x0000004a004d7202 */ /* 0x000fce0000000f00 */
.L_x_822:
[----:B------:R-:W-:Y:S05]  /*0e90*/  BSYNC B0 ;  /* 0x0000000000007941 */ /* 0x000fea0003800000 */
.L_x_820:
        /* <DEDUP_REMOVED lines=16> */
.L_x_826:
[----:B------:R-:W-:Y:S05]  /*0fa0*/  BSYNC B1 ;  /* 0x0000000000017941 */ /* 0x000fea0003800000 */
.L_x_825:
        /* <DEDUP_REMOVED lines=34> */
[----:B------:R-:W-:-:S03]  /*11d0*/  HFMA2.MMA R42, -RZ, RZ, 0, 0 ;  /* 0x00000000ff2a7435 */ /* 0x000fc600000001ff */
[----:B------:R-:W-:Y:S01]  /*11e0*/  IMAD.WIDE.U32 R72, R72, -0x326172a9, RZ ;  /* 0xcd9e8d5748487825 */ /* 0x000fe200078e00ff */
[----:B------:R-:W-:-:S04]  /*11f0*/  LOP3.LUT R74, R79, UR33, R38, 0x96, !PT ;  /* 0x000000214f4a7c12 */ /* 0x000fc8000f8e9626 */
[----:B------:R-:W-:Y:S01]  /*1200*/  LOP3.LUT R80, R73, UR32, R36, 0x96, !PT ;  /* 0x0000002049507c12 */ /* 0x000fe2000f8e9624 */
[----:B------:R-:W-:-:S04]  /*1210*/  IMAD.WIDE.U32 R74, R74, -0x326172a9, RZ ;  /* 0xcd9e8d574a4a7825 */ /* 0x000fc800078e00ff */
[----:B------:R-:W-:Y:S01]  /*1220*/  IMAD.WIDE.U32 R80, R80, -0x2daee0ad, RZ ;  /* 0xd2511f5350507825 */ /* 0x000fe200078e00ff */
[----:B------:R-:W-:-:S04]  /*1230*/  LOP3.LUT R72, R75, UR34, R72, 0x96, !PT ;  /* 0x000000224b487c12 */ /* 0x000fc8000f8e9648 */
[----:B------:R-:W-:-:S07]  /*1240*/  LOP3.LUT R78, R81, UR35, R78, 0x96, !PT ;  /* 0x00000023514e7c12 */ /* 0x000fce000f8e964e */
.L_x_824:
[----:B------:R-:W-:Y:S05]  /*1250*/  BSYNC B0 ;  /* 0x0000000000007941 */ /* 0x000fea0003800000 */
.L_x_823:
        /* <DEDUP_REMOVED lines=9> */
[----:B------:R-:W-:Y:S01]  /*12f0*/  FMUL.FTZ R39, R39, R88 ;  /* 0x0000005827277220 */ /* 0x000fe20000410000 */
[----:B------:R-:W-:-:S03]  /*1300*/  PRMT R32, R32, 0x7632, R32 ;  /* 0x0000763220207816 */ /* 0x000fc60000000020 */
[----:B0-----:R-:W-:Y:S01]  /*1310*/  FMUL.FTZ R39, R39, R86 ;  /* 0x0000005627277220 */ /* 0x001fe20000410000 */
        /* <DEDUP_REMOVED lines=14> */
.L_x_828:
[----:B------:R-:W-:-:S07]  /*1400*/  MOV R41, R74 ;  /* 0x0000004a00297202 */ /* 0x000fce0000000f00 */
.L_x_829:
[----:B------:R-:W-:Y:S05]  /*1410*/  BSYNC B0 ;  /* 0x0000000000007941 */ /* 0x000fea0003800000 */
.L_x_827:
        /* <DEDUP_REMOVED lines=16> */
.L_x_833:
[----:B------:R-:W-:Y:S05]  /*1520*/  BSYNC B1 ;  /* 0x0000000000017941 */ /* 0x000fea0003800000 */
.L_x_832:
        /* <DEDUP_REMOVED lines=39> */
[----:B------:R-:W-:Y:S01]  /*17a0*/  LOP3.LUT R72, R75, UR34, R36, 0x96, !PT ;  /* 0x000000224b487c12 */ /* 0x000fe2000f8e9624 */
[----:B------:R-:W-:-:S03]  /*17b0*/  HFMA2.MMA R36, -RZ, RZ, 0, 0 ;  /* 0x00000000ff247435 */ /* 0x000fc600000001ff */
[----:B------:R-:W-:-:S08]  /*17c0*/  LOP3.LUT R78, R81, UR35, R78, 0x96, !PT ;  /* 0x00000023514e7c12 */ /* 0x000fd0000f8e964e */
.L_x_831:
[----:B------:R-:W-:Y:S05]  /*17d0*/  BSYNC B0 ;  /* 0x0000000000007941 */ /* 0x000fea0003800000 */
.L_x_830:
        /* <DEDUP_REMOVED lines=23> */
.L_x_835:
[----:B------:R-:W-:-:S07]  /*1950*/  IMAD.MOV.U32 R32, RZ, RZ, R74 ;  /* 0x000000ffff207224 */ /* 0x000fce00078e004a */
.L_x_836:
[----:B------:R-:W-:Y:S05]  /*1960*/  BSYNC B0 ;  /* 0x0000000000007941 */ /* 0x000fea0003800000 */
.L_x_834:
        /* <DEDUP_REMOVED lines=16> */
.L_x_840:
[----:B------:R-:W-:Y:S05]  /*1a70*/  BSYNC B1 ;  /* 0x0000000000017941 */ /* 0x000fea0003800000 */
.L_x_839:
        /* <DEDUP_REMOVED lines=40> */
[----:B------:R-:W-:Y:S02]  /*1d00*/  HFMA2.MMA R38, -RZ, RZ, 0, 0 ;  /* 0x00000000ff267435 */ /* 0x000fe400000001ff */
[----:B------:R-:W-:Y:S01]  /*1d10*/  IMAD.MOV.U32 R74, RZ, RZ, R36 ;  /* 0x000000ffff4a7224 */ /* 0x000fe200078e0024 */
[----:B------:R-:W-:-:S08]  /*1d20*/  LOP3.LUT R78, R81, UR35, R78, 0x96, !PT ;  /* 0x00000023514e7c12 */ /* 0x000fd0000f8e964e */
.L_x_838:
[----:B------:R-:W-:Y:S05]  /*1d30*/  BSYNC B0 ;  /* 0x0000000000007941 */ /* 0x000fea0003800000 */
.L_x_837:
[----:B------:R-:W-:Y:S01]  /*1d40*/  I2FP.F32.U32 R37, R32 ;  /* 0x0000002000257245 */ /* 0x000fe20000201000 */
[----:B------:R-:W-:Y:S01]  /*1d50*/  IMAD.U32 R39, R33, 0x10000, RZ ;  /* 0x0001000021277824 */ /* 0x000fe200078e00ff */
[C---:B------:R-:W-:Y:S01]  /*1d60*/  ISETP.NE.AND P2, PT, R38.reuse, 0x1, PT ;  /* 0x000000012600780c */ /* 0x040fe20003f45270 */
[----:B------:R-:W-:Y:S01]  /*1d70*/  BSSY B0, `(.L_x_841) ;  /* 0x0000014000007945 */ /* 0x000fe20003800000 */
[----:B------:R-:W-:Y:S01]  /*1d80*/  @P0 SHF.L.U32 R32, R29, 0x10, RZ ;  /* 0x000000101d200819 */ /* 0x000fe200000006ff */
[----:B------:R-:W-:Y:S01]  /*1d90*/  FFMA.FTZ R37, R37, R82, 1.1641532182693481445e-10 ;  /* 0x2f00000025257423 */ /* 0x000fe20000010052 */
[----:B------:R-:W-:Y:S01]  /*1da0*/  FMUL.FTZ R39, R39, R88 ;  /* 0x0000005827277220 */ /* 0x000fe20000410000 */
[----:B------:R-:W-:Y:S01]  /*1db0*/  PRMT R83, R33, 0x7632, R83 ;  /* 0x0000763221537816 */ /* 0x000fe20000000053 */
[----:B------:R-:W-:Y:S02]  /*1dc0*/  VIADD R36, R38, 0x1 ;  /* 0x0000000126247836 */ /* 0x000fe40000000000 */
        /* <DEDUP_REMOVED lines=13> */
.L_x_842:
[----:B------:R-:W-:-:S07]  /*1ea0*/  IMAD.MOV.U32 R85, RZ, RZ, R74 ;  /* 0x000000ffff557224 */ /* 0x000fce00078e004a */
.L_x_843:
[----:B------:R-:W-:Y:S05]  /*1eb0*/  BSYNC B0 ;  /* 0x0000000000007941 */ /* 0x000fea0003800000 */
.L_x_841:
        /* <DEDUP_REMOVED lines=16> */
.L_x_847:
[----:B------:R-:W-:Y:S05]  /*1fc0*/  BSYNC B1 ;  /* 0x0000000000017941 */ /* 0x000fea0003800000 */
.L_x_846:
        /* <DEDUP_REMOVED lines=43> */
.L_x_845:
[----:B------:R-:W-:Y:S05]  /*2280*/  BSYNC B0 ;  /* 0x0000000000007941 */ /* 0x000fea0003800000 */
.L_x_844:
        /* <DEDUP_REMOVED lines=22> */
.L_x_849:
[----:B------:R-:W-:-:S07]  /*23f0*/  IMAD.MOV.U32 R83, RZ, RZ, R74 ;  /* 0x000000ffff537224 */ /* 0x000fce00078e004a */
.L_x_850:
[----:B------:R-:W-:Y:S05]  /*2400*/  BSYNC B0 ;  /* 0x0000000000007941 */ /* 0x000fea0003800000 */
.L_x_848:
        /* <DEDUP_REMOVED lines=16> */
.L_x_854:
[----:B------:R-:W-:Y:S05]  /*2510*/  BSYNC B1 ;  /* 0x0000000000017941 */ /* 0x000fea0003800000 */
.L_x_853:
        /* <DEDUP_REMOVED lines=44> */
.L_x_852:
[----:B------:R-:W-:Y:S05]  /*27e0*/  BSYNC B0 ;  /* 0x0000000000007941 */ /* 0x000fea0003800000 */
.L_x_851:
        /* <DEDUP_REMOVED lines=22> */
.L_x_856:
[----:B------:R-:W-:-:S07]  /*2950*/  MOV R85, R74 ;  /* 0x0000004a00557202 */ /* 0x000fce0000000f00 */
.L_x_857:
[----:B------:R-:W-:Y:S05]  /*2960*/  BSYNC B0 ;  /* 0x0000000000007941 */ /* 0x000fea0003800000 */
.L_x_855:
        /* <DEDUP_REMOVED lines=11> */
[----:B------:R-:W-:Y:S01]  /*2a20*/  @!P4 IADD3 R32, R24, 0x1, RZ ;  /* 0x000000011820c810 */ /* 0x000fe20007ffe0ff */
[----:B------:R-:W-:-:S03]  /*2a30*/  @!P4 IMAD.MOV.U32 R26, RZ, RZ, RZ ;  /* 0x000000ffff1ac224 */ /* 0x000fc600078e00ff */
[----:B------:R-:W-:-:S13]  /*2a40*/  ISETP.NE.AND P5, PT, R44, RZ, !P4 ;  /* 0x000000ff2c00720c */ /* 0x000fda00067a5270 */
[----:B------:R-:W-:-:S05]  /*2a50*/  @P5 IMAD.MOV R32, RZ, RZ, R24 ;  /* 0x000000ffff205224 */ /* 0x000fca00078e0218 */
[----:B------:R-:W-:-:S07]  /*2a60*/  @!P4 MOV R24, R32 ;  /* 0x000000200018c202 */ /* 0x000fce0000000f00 */
.L_x_861:
[----:B------:R-:W-:Y:S05]  /*2a70*/  BSYNC B1 ;  /* 0x0000000000017941 */ /* 0x000fea0003800000 */
.L_x_860:
        /* <DEDUP_REMOVED lines=44> */
.L_x_859:
[----:B------:R-:W-:Y:S05]  /*2d40*/  BSYNC B0 ;  /* 0x0000000000007941 */ /* 0x000fea0003800000 */
.L_x_858:
        /* <DEDUP_REMOVED lines=22> */
.L_x_863:
[----:B------:R-:W-:-:S07]  /*2eb0*/  IMAD.MOV.U32 R34, RZ, RZ, R74 ;  /* 0x000000ffff227224 */ /* 0x000fce00078e004a */
.L_x_864:
[----:B------:R-:W-:Y:S05]  /*2ec0*/  BSYNC B0 ;  /* 0x0000000000007941 */ /* 0x000fea0003800000 */
.L_x_862:
        /* <DEDUP_REMOVED lines=16> */
.L_x_868:
[----:B------:R-:W-:Y:S05]  /*2fd0*/  BSYNC B1 ;  /* 0x0000000000017941 */ /* 0x000fea0003800000 */
.L_x_867:
        /* <DEDUP_REMOVED lines=44> */
.L_x_866:
[----:B------:R-:W-:Y:S05]  /*32a0*/  BSYNC B0 ;  /* 0x0000000000007941 */ /* 0x000fea0003800000 */
.L_x_865:
        /* <DEDUP_REMOVED lines=22> */
.L_x_870:
[----:B------:R-:W-:-:S07]  /*3410*/  MOV R43, R74 ;  /* 0x0000004a002b7202 */ /* 0x000fce0000000f00 */
.L_x_871:
[----:B------:R-:W-:Y:S05]  /*3420*/  BSYNC B0 ;  /* 0x0000000000007941 */ /* 0x000fea0003800000 */
.L_x_869:
        /* <DEDUP_REMOVED lines=18> */
.L_x_875:
[----:B------:R-:W-:Y:S05]  /*3550*/  BSYNC B1 ;  /* 0x0000000000017941 */ /* 0x000fea0003800000 */
.L_x_874:
        /* <DEDUP_REMOVED lines=37> */
[----:B------:R-:W-:Y:S01]  /*37b0*/  LOP3.LUT R32, R37, UR32, R32, 0x96, !PT ;  /* 0x0000002025207c12 */ /* 0x000fe2000f8e9620 */
[----:B------:R-:W-:-:S04]  /*37c0*/  IMAD.WIDE.U32 R34, R34, -0x326172a9, RZ ;  /* 0xcd9e8d5722227825 */ /* 0x000fc800078e00ff */
[----:B------:R-:W-:Y:S01]  /*37d0*/  IMAD.WIDE.U32 R32, R32, -0x2daee0ad, RZ ;  /* 0xd2511f5320207825 */ /* 0x000fe200078e00ff */
[----:B------:R-:W-:Y:S02]  /*37e0*/  LOP3.LUT R72, R35, UR34, R36, 0x96, !PT ;  /* 0x0000002223487c12 */ /* 0x000fe4000f8e9624 */
[----:B------:R-:W-:Y:S01]  /*37f0*/  MOV R74, R34 ;  /* 0x00000022004a7202 */ /* 0x000fe20000000f00 */
[----:B------:R-:W-:Y:S01]  /*3800*/  IMAD.MOV.U32 R80, RZ, RZ, R32 ;  /* 0x000000ffff507224 */ /* 0x000fe200078e0020 */
[----:B------:R-:W-:-:S07]  /*3810*/  LOP3.LUT R78, R33, UR35, R78, 0x96, !PT ;  /* 0x00000023214e7c12 */ /* 0x000fce000f8e964e */
.L_x_873:
[----:B------:R-:W-:Y:S05]  /*3820*/  BSYNC B0 ;  /* 0x0000000000007941 */ /* 0x000fea0003800000 */
.L_x_872:
[----:B------:R-:W-:Y:S01]  /*3830*/  I2FP.F32.U32 R33, R43 ;  /* 0x0000002b00217245 */ /* 0x000fe20000201000 */
[----:B------:R-:W0:Y:S01]  /*3840*/  @P0 LDC.64 R94, c[0x0][0x230] ;  /* 0x00008c00ff5e0b82 */ /* 0x000e220000000a00 */
[----:B------:R-:W-:Y:S02]  /*3850*/  SEL R89, RZ, 0x100, P4 ;  /* 0x00000100ff597807 */ /* 0x000fe40002000000 */
[----:B------:R-:W-:Y:S01]  /*3860*/  SEL R90, RZ, 0x10000, P5 ;  /* 0x00010000ff5a7807 */ /* 0x000fe20002800000 */
[----:B------:R-:W-:Y:S01]  /*3870*/  FFMA.FTZ R33, R33, R82, 1.1641532182693481445e-10 ;  /* 0x2f00000021217423 */ /* 0x000fe20000010052 */
[----:B------:R-:W-:Y:S02]  /*3880*/  ISETP.NE.AND P6, PT, R40, RZ, PT ;  /* 0x000000ff2800720c */ /* 0x000fe40003fc5270 */
[----:B------:R-:W-:Y:S02]  /*3890*/  ISETP.NE.AND P5, PT, R41, RZ, PT ;  /* 0x000000ff2900720c */ /* 0x000fe40003fa5270 */
[----:B------:R-:W-:Y:S01]  /*38a0*/  FSETP.GTU.FTZ.AND P4, PT, R33, R84, PT ;  /* 0x000000542100720b */ /* 0x000fe20003f9c000 */
[----:B------:R-:W-:Y:S01]  /*38b0*/  IMAD.U32 R33, R42, 0x10000, RZ ;  /* 0x000100002a217824 */ /* 0x000fe200078e00ff */
[----:B------:R-:W1:Y:S01]  /*38c0*/  LDC.64 R40, c[0x0][0x240] ;  /* 0x00009000ff287b82 */ /* 0x000e620000000a00 */
[----:B------:R-:W-:-:S02]  /*38d0*/  SEL R36, RZ, 0x1, P2 ;  /* 0x00000001ff247807 */ /* 0x000fc40001000000 */
[----:B------:R-:W-:Y:S01]  /*38e0*/  SEL R34, RZ, 0x1, P1 ;  /* 0x00000001ff227807 */ /* 0x000fe20000800000 */
[----:B------:R-:W-:Y:S01]  /*38f0*/  FMUL.FTZ R39, R33, R88 ;  /* 0x0000005821277220 */ /* 0x000fe20000410000 */
[----:B------:R-:W-:Y:S01]  /*3900*/  SEL R32, RZ, 0x1, P5 ;  /* 0x00000001ff207807 */ /* 0x000fe20002800000 */
[----:B------:R-:W-:Y:S01]  /*3910*/  IMAD.WIDE.U32 R36, R36, 0x1000000, RZ ;  /* 0x0100000024247825 */ /* 0x000fe200078e00ff */
[----:B------:R-:W-:Y:S01]  /*3920*/  @P0 PRMT R38, R31, 0x7632, R38 ;  /* 0x000076321f260816 */ /* 0x000fe20000000026 */
[----:B------:R-:W2:Y:S02]  /*3930*/  LDC.64 R42, c[0x0][0x238] ;  /* 0x00008e00ff2a7b82 */ /* 0x000ea40000000a00 */
[----:B------:R-:W-:Y:S01]  /*3940*/  FMUL.FTZ R39, R39, R86 ;  /* 0x0000005627277220 */ /* 0x000fe20000410000 */
[----:B------:R-:W-:Y:S01]  /*3950*/  IMAD.WIDE.U32 R34, R34, 0x10000, RZ ;  /* 0x0001000022227825 */ /* 0x000fe200078e00ff */
[----:B------:R-:W-:Y:S02]  /*3960*/  SEL R96, RZ, 0x1000000, P4 ;  /* 0x01000000ff607807 */ /* 0x000fe40002000000 */
[----:B------:R-:W-:Y:S01]  /*3970*/  @P0 SHF.L.U32 R38, R38, 0x10, RZ ;  /* 0x0000001026260819 */ /* 0x000fe200000006ff */
[----:B------:R-:W-:Y:S01]  /*3980*/  IMAD.WIDE.U32 R32, R32, 0x100, RZ ;  /* 0x0000010020207825 */ /* 0x000fe200078e00ff */
[----:B------:R-:W-:-:S02]  /*3990*/  FSEL R91, R39, RZ, !P4 ;  /* 0x000000ff275b7208 */ /* 0x000fc40006000000 */
[----:B------:R-:W-:Y:S02]  /*39a0*/  SEL R93, RZ, 0x1, P6 ;  /* 0x00000001ff5d7807 */ /* 0x000fe40003000000 */
[----:B------:R-:W-:Y:S01]  /*39b0*/  LOP3.LUT R92, R32, R36, R34, 0xfe, !PT ;  /* 0x00000024205c7212 */ /* 0x000fe200078efe22 */
[----:B------:R-:W-:Y:S01]  /*39c0*/  @P0 FADD.FTZ R91, R91, R38 ;  /* 0x000000265b5b0221 */ /* 0x000fe20000010000 */
[----:B------:R-:W-:Y:S01]  /*39d0*/  LOP3.LUT R39, R89, R96, R90, 0xfe, !PT ;  /* 0x0000006059277212 */ /* 0x000fe200078efe5a */
[C---:B------:R-:W-:Y:S01]  /*39e0*/  VIADD R89, R71.reuse, 0x80 ;  /* 0x0000008047597836 */ /* 0x040fe20000000000 */
[----:B------:R-:W-:Y:S01]  /*39f0*/  SEL R36, RZ, 0x1, P3 ;  /* 0x00000001ff247807 */ /* 0x000fe20001800000 */
[----:B-1----:R-:W-:Y:S01]  /*3a00*/  IMAD.WIDE.U32 R96, R71, 0x8, R40 ;  /* 0x0000000847607825 */ /* 0x002fe200078e0028 */
[----:B------:R-:W-:Y:S02]  /*3a10*/  LOP3.LUT R92, R92, R93, RZ, 0xfc, !PT ;  /* 0x0000005d5c5c7212 */ /* 0x000fe400078efcff */
[----:B------:R-:W-:Y:S01]  /*3a20*/  LOP3.LUT R93, R37, R39, R36, 0xfe, !PT ;  /* 0x00000027255d7212 */ /* 0x000fe200078efe24 */
[----:B0-----:R-:W-:Y:S01]  /*3a30*/  @P0 IMAD.WIDE.U32 R94, R89, 0x10, R94 ;  /* 0x00000010595e0825 */ /* 0x001fe200078e005e */
[----:B------:R-:W-:-:S02]  /*3a40*/  F2FP.BF16.F32.PACK_AB R38, R85, R83 ;  /* 0x000000535526723e */ /* 0x000fc400000010ff */
[----:B------:R-:W-:Y:S01]  /*3a50*/  F2FP.BF16.F32.PACK_AB R37, R81, R77 ;  /* 0x0000004d5125723e */ /* 0x000fe200000010ff */
[----:B--2---:R-:W-:Y:S01]  /*3a60*/  IMAD.WIDE.U32 R98, R71, 0x10, R42 ;  /* 0x0000001047627825 */ /* 0x004fe200078e002a */
[----:B------:R-:W-:Y:S02]  /*3a70*/  F2FP.BF16.F32.PACK_AB R36, R75, R73 ;  /* 0x000000494b24723e */ /* 0x000fe400000010ff */
[----:B------:R-:W-:Y:S02]  /*3a80*/  F2FP.BF16.F32.PACK_AB R39, R91, R87 ;  /* 0x000000575b27723e */ /* 0x000fe400000010ff */
[----:B------:R-:W-:Y:S01]  /*3a90*/  LOP3.LUT R93, R33, R93, R35, 0xfe, !PT ;  /* 0x0000005d215d7212 */ /* 0x000fe200078efe23 */
[----:B------:R-:W-:Y:S02]  /*3aa0*/  IMAD.WIDE.U32 R32, R89, 0x10, R108 ;  /* 0x0000001059207825 */ /* 0x000fe400078e006c */
[----:B------:R0:W-:Y:S04]  /*3ab0*/  STG.E.128 desc[UR4][R98.64], R36 ;  /* 0x0000002462007986 */ /* 0x0001e8000c101d04 */
[----:B------:R0:W-:Y:S04]  /*3ac0*/  STG.E.64 desc[UR4][R96.64], R92 ;  /* 0x0000005c60007986 */ /* 0x0001e8000c101b04 */
        /* <DEDUP_REMOVED lines=14> */
.L_x_877:
[----:B------:R-:W-:-:S07]  /*3bb0*/  MOV R90, R74 ;  /* 0x0000004a005a7202 */ /* 0x000fce0000000f00 */
.L_x_878:
[----:B------:R-:W-:Y:S05]  /*3bc0*/  BSYNC B0 ;  /* 0x0000000000007941 */ /* 0x000fea0003800000 */
.L_x_876:
        /* <DEDUP_REMOVED lines=16> */
.L_x_882:
[----:B------:R-:W-:Y:S05]  /*3cd0*/  BSYNC B1 ;  /* 0x0000000000017941 */ /* 0x000fea0003800000 */
.L_x_881:
        /* <DEDUP_REMOVED lines=44> */
.L_x_880:
[----:B------:R-:W-:Y:S05]  /*3fa0*/  BSYNC B0 ;  /* 0x0000000000007941 */ /* 0x000fea0003800000 */
.L_x_879:
[----:B------:R-:W-:Y:S01]  /*3fb0*/  I2FP.F32.U32 R37, R90 ;  /* 0x0000005a00257245 */ /* 0x000fe20000201000 */
[----:B-----5:R-:W-:Y:S01]  /*3fc0*/  IMAD.U32 R39, R32, 0x10000, RZ ;  /* 0x0001000020277824 */ /* 0x020fe200078e00ff */
[----:B------:R-:W-:Y:S01]  /*3fd0*/  ISETP.NE.AND P1, PT, R100, 0x1, PT ;  /* 0x000000016400780c */ /* 0x000fe20003f25270 */
[----:B------:R-:W-:Y:S01]  /*3fe0*/  BSSY B0, `(.L_x_883) ;  /* 0x0000015000007945 */ /* 0x000fe20003800000 */
[----:B------:R-:W-:Y:S01]  /*3ff0*/  @P0 SHF.L.U32 R36, R28, 0x10, RZ ;  /* 0x000000101c240819 */ /* 0x000fe200000006ff */
[----:B------:R-:W-:Y:S01]  /*4000*/  FFMA.FTZ R37, R37, R82, 1.1641532182693481445e-10 ;  /* 0x2f00000025257423 */ /* 0x000fe20000010052 */
[----:B------:R-:W-:Y:S01]  /*4010*/  FMUL.FTZ R39, R39, R88 ;  /* 0x0000005827277220 */ /* 0x000fe20000410000 */
[----:B------:R-:W-:-:S03]  /*4020*/  PRMT R92, R32, 0x7632, R92 ;  /* 0x00007632205c7816 */ /* 0x000fc6000000005c */
[----:B------:R-:W-:Y:S01]  /*4030*/  FMUL.FTZ R39, R39, R86 ;  /* 0x0000005627277220 */ /* 0x000fe20000410000 */
[----:B------:R-:W-:-:S04]  /*4040*/  FSETP.GTU.FTZ.AND P2, PT, R37, R84, PT ;  /* 0x000000542500720b */ /* 0x000fc80003f5c000 */
[----:B------:R-:W-:Y:S02]  /*4050*/  FSEL R93, R39, RZ, !P2 ;  /* 0x000000ff275d7208 */ /* 0x000fe40005000000 */
[----:B------:R-:W-:-:S03]  /*4060*/  P2R R90, PR, RZ, 0x4 ;  /* 0x00000004ff5a7803 */ /* 0x000fc60000000000 */
[----:B------:R-:W-:Y:S01]  /*4070*/  @P0 FADD.FTZ R93, R36, R93 ;  /* 0x0000005d245d0221 */ /* 0x000fe20000010000 */
[----:B------:R-:W-:Y:S01]  /*4080*/  VIADD R36, R100, 0x1 ;  /* 0x0000000164247836 */ /* 0x000fe20000000000 */
        /* <DEDUP_REMOVED lines=9> */
.L_x_884:
[----:B------:R-:W-:-:S07]  /*4120*/  IMAD.MOV.U32 R32, RZ, RZ, R74 ;  /* 0x000000ffff207224 */ /* 0x000fce00078e004a */
.L_x_885:
[----:B------:R-:W-:Y:S05]  /*4130*/  BSYNC B0 ;  /* 0x0000000000007941 */ /* 0x000fea0003800000 */
.L_x_883:
        /* <DEDUP_REMOVED lines=16> */
.L_x_889:
[----:B------:R-:W-:Y:S05]  /*4240*/  BSYNC B1 ;  /* 0x0000000000017941 */ /* 0x000fea0003800000 */
.L_x_888:
        /* <DEDUP_REMOVED lines=41> */
[----:B------:R-:W-:Y:S01]  /*44e0*/  MOV R80, R36 ;  /* 0x0000002400507202 */ /* 0x000fe20000000f00 */
[----:B------:R-:W-:Y:S01]  /*44f0*/  IMAD.MOV.U32 R36, RZ, RZ, RZ ;  /* 0x000000ffff247224 */ /* 0x000fe200078e00ff */
[----:B------:R-:W-:-:S07]  /*4500*/  LOP3.LUT R78, R37, UR35, R78, 0x96, !PT ;  /* 0x00000023254e7c12 */ /* 0x000fce000f8e964e */
.L_x_887:
[----:B------:R-:W-:Y:S05]  /*4510*/  BSYNC B0 ;  /* 0x0000000000007941 */ /* 0x000fea0003800000 */
.L_x_886:
[----:B------:R-:W-:Y:S01]  /*4520*/  I2FP.F32.U32 R37, R32 ;  /* 0x0000002000257245 */ /* 0x000fe20000201000 */
[----:B------:R-:W-:Y:S01]  /*4530*/  BSSY B0, `(.L_x_890) ;  /* 0x0000017000007945 */ /* 0x000fe20003800000 */
[----:B------:R-:W-:Y:S02]  /*4540*/  SHF.L.U32 R39, R92, 0x10, RZ ;  /* 0x000000105c277819 */ /* 0x000fe400000006ff */
[----:B------:R-:W-:Y:S01]  /*4550*/  ISETP.NE.AND P1, PT, R36, 0x1, PT ;  /* 0x000000012400780c */ /* 0x000fe20003f25270 */
[----:B------:R-:W-:Y:S01]  /*4560*/  FFMA.FTZ R37, R37, R82, 1.1641532182693481445e-10 ;  /* 0x2f00000025257423 */ /* 0x000fe20000010052 */
[----:B------:R-:W-:Y:S01]  /*4570*/  @P0 PRMT R32, R28, 0x7632, R32 ;  /* 0x000076321c200816 */ /* 0x000fe20000000020 */
[----:B------:R-:W-:Y:S01]  /*4580*/  FMUL.FTZ R39, R39, R88 ;  /* 0x0000005827277220 */ /* 0x000fe20000410000 */
[----:B------:R-:W-:Y:S02]  /*4590*/  IADD3 R38, R36, 0x1, RZ ;  /* 0x0000000124267810 */ /* 0x000fe40007ffe0ff */
[----:B------:R-:W-:Y:S01]  /*45a0*/  FSETP.GTU.FTZ.AND P2, PT, R37, R84, PT ;  /* 0x000000542500720b */ /* 0x000fe20003f5c000 */
[----:B------:R-:W-:Y:S01]  /*45b0*/  FMUL.FTZ R39, R39, R86 ;  /* 0x0000005627277220 */ /* 0x000fe20000410000 */
[----:B------:R-:W-:-:S02]  /*45c0*/  @P0 IMAD.U32 R32, R32, 0x10000, RZ ;  /* 0x0001000020200824 */ /* 0x000fc400078e00ff */
[----:B------:R-:W-:Y:S02]  /*45d0*/  P2R R92, PR, RZ, 0x4 ;  /* 0x00000004ff5c7803 */ /* 0x000fe40000000000 */
        /* <DEDUP_REMOVED lines=11> */
.L_x_891:
[----:B------:R-:W-:-:S07]  /*4690*/  MOV R32, R74 ;  /* 0x0000004a00207202 */ /* 0x000fce0000000f00 */
.L_x_892:
[----:B------:R-:W-:Y:S05]  /*46a0*/  BSYNC B0 ;  /* 0x0000000000007941 */ /* 0x000fea0003800000 */
.L_x_890:
        /* <DEDUP_REMOVED lines=16> */
.L_x_896:
[----:B------:R-:W-:Y:S05]  /*47b0*/  BSYNC B1 ;  /* 0x0000000000017941 */ /* 0x000fea0003800000 */
.L_x_895:
        /* <DEDUP_REMOVED lines=44> */
.L_x_894:
[----:B------:R-:W-:Y:S05]  /*4a80*/  BSYNC B0 ;  /* 0x0000000000007941 */ /* 0x000fea0003800000 */
.L_x_893:
        /* <DEDUP_REMOVED lines=22> */
.L_x_898:
[----:B------:R-:W-:-:S07]  /*4bf0*/  IMAD.MOV.U32 R96, RZ, RZ, R74 ;  /* 0x000000ffff607224 */ /* 0x000fce00078e004a */
.L_x_899:
[----:B------:R-:W-:Y:S05]  /*4c00*/  BSYNC B0 ;  /* 0x0000000000007941 */ /* 0x000fea0003800000 */
.L_x_897:
        /* <DEDUP_REMOVED lines=16> */
.L_x_903:
[----:B------:R-:W-:Y:S05]  /*4d10*/  BSYNC B1 ;  /* 0x0000000000017941 */ /* 0x000fea0003800000 */
.L_x_902:
        /* <DEDUP_REMOVED lines=44> */
.L_x_901:
[----:B------:R-:W-:Y:S05]  /*4fe0*/  BSYNC B0 ;  /* 0x0000000000007941 */ /* 0x000fea0003800000 */
.L_x_900:
[----:B------:R-:W-:Y:S01]  /*4ff0*/  I2FP.F32.U32 R33, R96 ;  /* 0x0000006000217245 */ /* 0x000fe20000201000 */
[----:B------:R-:W-:Y:S01]  /*5000*/  BSSY B0, `(.L_x_904) ;  /* 0x0000016000007945 */ /* 0x000fe20003800000 */
[----:B------:R-:W-:Y:S02]  /*5010*/  SHF.L.U32 R37, R94, 0x10, RZ ;  /* 0x000000105e257819 */ /* 0x000fe400000006ff */
[C---:B------:R-:W-:Y:S01]  /*5020*/  ISETP.NE.AND P3, PT, R36.reuse, 0x1, PT ;  /* 0x000000012400780c */ /* 0x040fe20003f65270 */
[----:B------:R-:W-:Y:S01]  /*5030*/  FFMA.FTZ R33, R33, R82, 1.1641532182693481445e-10 ;  /* 0x2f00000021217423 */ /* 0x000fe20000010052 */
[----:B------:R-:W-:Y:S01]  /*5040*/  @P0 PRMT R32, R29, 0x7632, R32 ;  /* 0x000076321d200816 */ /* 0x000fe20000000020 */
[----:B------:R-:W-:Y:S01]  /*5050*/  FMUL.FTZ R37, R37, R88 ;  /* 0x0000005825257220 */ /* 0x000fe20000410000 */
[----:B------:R-:W-:Y:S02]  /*5060*/  IADD3 R38, R36, 0x1, RZ ;  /* 0x0000000124267810 */ /* 0x000fe40007ffe0ff */
[----:B------:R-:W-:Y:S01]  /*5070*/  FSETP.GTU.FTZ.AND P2, PT, R33, R84, PT ;  /* 0x000000542100720b */ /* 0x000fe20003f5c000 */
[----:B------:R-:W-:Y:S01]  /*5080*/  FMUL.FTZ R37, R37, R86 ;  /* 0x0000005625257220 */ /* 0x000fe20000410000 */
[----:B------:R-:W-:-:S04]  /*5090*/  @P0 IMAD.U32 R32, R32, 0x10000, RZ ;  /* 0x0001000020200824 */ /* 0x000fc800078e00ff */
        /* <DEDUP_REMOVED lines=11> */
.L_x_905:
[----:B------:R-:W-:-:S07]  /*5150*/  MOV R94, R74 ;  /* 0x0000004a005e7202 */ /* 0x000fce0000000f00 */
.L_x_906:
[----:B------:R-:W-:Y:S05]  /*5160*/  BSYNC B0 ;  /* 0x0000000000007941 */ /* 0x000fea0003800000 */
.L_x_904:
        /* <DEDUP_REMOVED lines=16> */
.L_x_910:
[----:B------:R-:W-:Y:S05]  /*5270*/  BSYNC B1 ;  /* 0x0000000000017941 */ /* 0x000fea0003800000 */
.L_x_909:
        /* <DEDUP_REMOVED lines=40> */
[----:B------:R-:W-:Y:S01]  /*5500*/  HFMA2.MMA R38, -RZ, RZ, 0, 0 ;  /* 0x00000000ff267435 */ /* 0x000fe200000001ff */
[----:B------:R-:W-:Y:S01]  /*5510*/  MOV R74, R36 ;  /* 0x00000024004a7202 */ /* 0x000fe20000000f00 */
[----:B------:R-:W-:Y:S01]  /*5520*/  IMAD.MOV.U32 R80, RZ, RZ, R32 ;  /* 0x000000ffff507224 */ /* 0x000fe200078e0020 */
[----:B------:R-:W-:-:S08]  /*5530*/  LOP3.LUT R78, R33, UR35, R78, 0x96, !PT ;  /* 0x00000023214e7c12 */ /* 0x000fd0000f8e964e */
.L_x_908:
[----:B------:R-:W-:Y:S05]  /*5540*/  BSYNC B0 ;  /* 0x0000000000007941 */ /* 0x000fea0003800000 */
.L_x_907:
[----:B------:R-:W-:Y:S01]  /*5550*/  I2FP.F32.U32 R33, R94 ;  /* 0x0000005e00217245 */ /* 0x000fe20000201000 */
[----:B------:R-:W-:Y:S01]  /*5560*/  IMAD.U32 R37, R34, 0x10000, RZ ;  /* 0x0001000022257824 */ /* 0x000fe200078e00ff */
[----:B------:R-:W-:Y:S01]  /*5570*/  ISETP.NE.AND P4, PT, R38, 0x1, PT ;  /* 0x000000012600780c */ /* 0x000fe20003f85270 */
        /* <DEDUP_REMOVED lines=19> */
.L_x_912:
[----:B------:R-:W-:-:S07]  /*56b0*/  IMAD.MOV.U32 R94, RZ, RZ, R74 ;  /* 0x000000ffff5e7224 */ /* 0x000fce00078e004a */
.L_x_913:
[----:B------:R-:W-:Y:S05]  /*56c0*/  BSYNC B0 ;  /* 0x0000000000007941 */ /* 0x000fea0003800000 */
.L_x_911:
        /* <DEDUP_REMOVED lines=16> */
.L_x_917:
[----:B------:R-:W-:Y:S05]  /*57d0*/  BSYNC B1 ;  /* 0x0000000000017941 */ /* 0x000fea0003800000 */
.L_x_916:
        /* <DEDUP_REMOVED lines=44> */
.L_x_915:
[----:B------:R-:W-:Y:S05]  /*5aa0*/  BSYNC B0 ;  /* 0x0000000000007941 */ /* 0x000fea0003800000 */
.L_x_914:
        /* <DEDUP_REMOVED lines=22> */
.L_x_919:
[----:B------:R-:W-:-:S07]  /*5c10*/  MOV R34, R74 ;  /* 0x0000004a00227202 */ /* 0x000fce0000000f00 */
.L_x_920:
[----:B------:R-:W-:Y:S05]  /*5c20*/  BSYNC B0 ;  /* 0x0000000000007941 */ /* 0x000fea0003800000 */
.L_x_918:
        /* <DEDUP_REMOVED lines=16> */
.L_x_924:
[----:B------:R-:W-:Y:S05]  /*5d30*/  BSYNC B1 ;  /* 0x0000000000017941 */ /* 0x000fea0003800000 */
.L_x_923:
        /* <DEDUP_REMOVED lines=44> */
.L_x_922:
[----:B------:R-:W-:Y:S05]  /*6000*/  BSYNC B0 ;  /* 0x0000000000007941 */ /* 0x000fea0003800000 */
.L_x_921:
        /* <DEDUP_REMOVED lines=22> */
.L_x_926:
[----:B------:R-:W-:-:S07]  /*6170*/  IMAD.MOV.U32 R96, RZ, RZ, R74 ;  /* 0x000000ffff607224 */ /* 0x000fce00078e004a */
.L_x_927:
[----:B------:R-:W-:Y:S05]  /*6180*/  BSYNC B0 ;  /* 0x0000000000007941 */ /* 0x000fea0003800000 */
.L_x_925:
        /* <DEDUP_REMOVED lines=8> */
[----:B------:R-:W-:Y:S01]  /*6210*/  VIADD R26, R26, 0x1 ;  /* 0x000000011a1a7836 */ /* 0x000fe20000000000 */
[----:B------:R-:W-:-:S04]  /*6220*/  P2R R32, PR, RZ, 0x1 ;  /* 0x00000001ff207803 */ /* 0x000fc80000000000 */
[----:B------:R-:W-:-:S13]  /*6230*/  ISETP.NE.AND P6, PT, R26, RZ, PT ;  /* 0x000000ff1a00720c */ /* 0x000fda0003fc5270 */
[----:B------:R-:W-:Y:S01]  /*6240*/  @!P6 IADD3 R44, R44, 0x1, RZ ;  /* 0x000000012c2ce810 */ /* 0x000fe20007ffe0ff */
[----:B------:R-:W-:Y:S02]  /*6250*/  @!P6 VIADD R33, R24, 0x1 ;  /* 0x000000011821e836 */ /* 0x000fe40000000000 */
[----:B------:R-:W-:Y:S01]  /*6260*/  @!P6 IMAD.MOV.U32 R26, RZ, RZ, RZ ;  /* 0x000000ffff1ae224 */ /* 0x000fe200078e00ff */
[----:B------:R-:W-:-:S13]  /*6270*/  ISETP.NE.AND P0, PT, R44, RZ, !P6 ;  /* 0x000000ff2c00720c */ /* 0x000fda0007705270 */
[----:B------:R-:W-:Y:S02]  /*6280*/  @P0 IADD3 R33, R24, RZ, RZ ;  /* 0x000000ff18210210 */ /* 0x000fe40007ffe0ff */
[----:B------:R-:W-:Y:S02]  /*6290*/  ISETP.NE.AND P0, PT, R32, RZ, PT ;  /* 0x000000ff2000720c */ /* 0x000fe40003f05270 */
[----:B------:R-:W-:-:S11]  /*62a0*/  @!P6 MOV R24, R33 ;  /* 0x000000210018e202 */ /* 0x000fd60000000f00 */
.L_x_931:
[----:B------:R-:W-:Y:S05]  /*62b0*/  BSYNC B1 ;  /* 0x0000000000017941 */ /* 0x000fea0003800000 */
.L_x_930:
        /* <DEDUP_REMOVED lines=44> */
.L_x_929:
[----:B------:R-:W-:Y:S05]  /*6580*/  BSYNC B0 ;  /* 0x0000000000007941 */ /* 0x000fea0003800000 */
.L_x_928:
[----:B------:R-:W-:Y:S01]  /*6590*/  I2FP.F32.U32 R33, R96 ;  /* 0x0000006000217245 */ /* 0x000fe20000201000 */
[----:B------:R-:W-:Y:S01]  /*65a0*/  IMAD.WIDE.U32 R114, R89, 0x10, R42 ;  /* 0x0000001059727825 */ /* 0x000fe200078e002a */
[----:B------:R-:W-:Y:S02]  /*65b0*/  ISETP.NE.AND P6, PT, R90, RZ, PT ;  /* 0x000000ff5a00720c */ /* 0x000fe40003fc5270 */
[----:B------:R-:W-:Y:S01]  /*65c0*/  SEL R90, RZ, 0x100, P4 ;  /* 0x00000100ff5a7807 */ /* 0x000fe20002000000 */
[----:B------:R-:W-:Y:S01]  /*65d0*/  FFMA.FTZ R33, R33, R82, 1.1641532182693481445e-10 ;  /* 0x2f00000021217423 */ /* 0x000fe20000010052 */
[----:B------:R-:W-:Y:S02]  /*65e0*/  SEL R113, RZ, 0x10000, P5 ;  /* 0x00010000ff717807 */ /* 0x000fe40002800000 */
[----:B------:R-:W-:Y:S02]  /*65f0*/  ISETP.NE.AND P5, PT, R92, RZ, PT ;  /* 0x000000ff5c00720c */ /* 0x000fe40003fa5270 */
[----:B------:R-:W-:-:S02]  /*6600*/  FSETP.GTU.FTZ.AND P4, PT, R33, R84, PT ;  /* 0x000000542100720b */ /* 0x000fc40003f9c000 */
[----:B------:R-:W-:Y:S01]  /*6610*/  SHF.L.U32 R35, R94, 0x10, RZ ;  /* 0x000000105e237819 */ /* 0x000fe200000006ff */
[----:B------:R-:W0:Y:S01]  /*6620*/  @P0 LDC.64 R32, c[0x0][0x230] ;  /* 0x00008c00ff200b82 */ /* 0x000e220000000a00 */
[----:B------:R-:W-:Y:S02]  /*6630*/  SEL R36, RZ, 0x1, P2 ;  /* 0x00000001ff247807 */ /* 0x000fe40001000000 */
[----:B------:R-:W-:Y:S01]  /*6640*/  SEL R110, RZ, 0x1, P1 ;  /* 0x00000001ff6e7807 */ /* 0x000fe20000800000 */
[----:B------:R-:W-:Y:S01]  /*6650*/  FMUL.FTZ R39, R35, R88 ;  /* 0x0000005823277220 */ /* 0x000fe20000410000 */
[----:B------:R-:W-:Y:S01]  /*6660*/  SEL R34, RZ, 0x1, P5 ;  /* 0x00000001ff227807 */ /* 0x000fe20002800000 */
[----:B------:R-:W-:Y:S01]  /*6670*/  IMAD.WIDE.U32 R36, R36, 0x1000000, RZ ;  /* 0x0100000024247825 */ /* 0x000fe200078e00ff */
[----:B------:R-:W-:-:S03]  /*6680*/  @P0 PRMT R38, R31, 0x7632, R38 ;  /* 0x000076321f260816 */ /* 0x000fc60000000026 */
[----:B------:R-:W-:Y:S01]  /*6690*/  FMUL.FTZ R39, R39, R86 ;  /* 0x0000005627277220 */ /* 0x000fe20000410000 */
[----:B------:R-:W-:Y:S01]  /*66a0*/  SEL R92, RZ, 0x1000000, P4 ;  /* 0x01000000ff5c7807 */ /* 0x000fe20002000000 */
[----:B------:R-:W-:Y:S01]  /*66b0*/  IMAD.WIDE.U32 R110, R110, 0x10000, RZ ;  /* 0x000100006e6e7825 */ /* 0x000fe200078e00ff */
[----:B------:R-:W-:Y:S02]  /*66c0*/  SEL R79, RZ, 0x1, P6 ;  /* 0x00000001ff4f7807 */ /* 0x000fe40003000000 */
[----:B------:R-:W-:Y:S01]  /*66d0*/  FSEL R107, R39, RZ, !P4 ;  /* 0x000000ff276b7208 */ /* 0x000fe20006000000 */
[----:B------:R-:W-:-:S04]  /*66e0*/  IMAD.WIDE.U32 R34, R34, 0x100, RZ ;  /* 0x0000010022227825 */ /* 0x000fc800078e00ff */
[----:B------:R-:W-:Y:S01]  /*66f0*/  @P0 IMAD.U32 R38, R38, 0x10000, RZ ;  /* 0x0001000026260824 */ /* 0x000fe200078e00ff */
[----:B------:R-:W-:Y:S02]  /*6700*/  LOP3.LUT R110, R34, R36, R110, 0xfe, !PT ;  /* 0x00000024226e7212 */ /* 0x000fe400078efe6e */
[----:B------:R-:W-:Y:S01]  /*6710*/  LOP3.LUT R36, R90, R92, R113, 0xfe, !PT ;  /* 0x0000005c5a247212 */ /* 0x000fe200078efe71 */
[----:B------:R-:W-:Y:S01]  /*6720*/  @P0 FADD.FTZ R107, R107, R38 ;  /* 0x000000266b6b0221 */ /* 0x000fe20000010000 */
[----:B------:R-:W-:Y:S02]  /*6730*/  SEL R113, RZ, 0x1, P3 ;  /* 0x00000001ff717807 */ /* 0x000fe40001800000 */
[----:B------:R-:W-:Y:S02]  /*6740*/  LOP3.LUT R110, R110, R79, RZ, 0xfc, !PT ;  /* 0x0000004f6e6e7212 */ /* 0x000fe400078efcff */
[----:B------:R-:W-:Y:S02]  /*6750*/  IADD3 R79, R71, 0x100, RZ ;  /* 0x00000100474f7810 */ /* 0x000fe40007ffe0ff */
[----:B------:R-:W-:-:S02]  /*6760*/  LOP3.LUT R113, R37, R36, R113, 0xfe, !PT ;  /* 0x0000002425717212 */ /* 0x000fc400078efe71 */
[----:B------:R-:W-:Y:S01]  /*6770*/  F2FP.BF16.F32.PACK_AB R38, R105, R99 ;  /* 0x000000636926723e */ /* 0x000fe200000010ff */
[----:B0-----:R-:W-:Y:S01]  /*6780*/  @P0 IMAD.WIDE.U32 R116, R79, 0x10, R32 ;  /* 0x000000104f740825 */ /* 0x001fe200078e0020 */
[----:B------:R-:W-:Y:S02]  /*6790*/  F2FP.BF16.F32.PACK_AB R37, R101, R95 ;  /* 0x0000005f6525723e */ /* 0x000fe400000010ff */
[----:B------:R-:W-:Y:S01]  /*67a0*/  F2FP.BF16.F32.PACK_AB R36, R97, R93 ;  /* 0x0000005d6124723e */ /* 0x000fe200000010ff */
[----:B------:R-:W-:Y:S01]  /*67b0*/  IMAD.WIDE.U32 R32, R79, 0x10, R108 ;  /* 0x000000104f207825 */ /* 0x000fe200078e006c */
        /* <DEDUP_REMOVED lines=9> */
[----:B------:R-:W-:-:S11]  /*6850*/  VIADD R94, R98, 0x1 ;  /* 0x00000001625e7836 */ /* 0x000fd60000000000 */
[----:B0-----:R-:W-:Y:S05]  /*6860*/  @!P1 BRA `(.L_x_933) ;  /* 0x0000000000209947 */ /* 0x001fea0003800000 */
        /* <DEDUP_REMOVED lines=8> */
.L_x_933:
[----:B------:R-:W-:-:S07]  /*68f0*/  IMAD.MOV.U32 R90, RZ, RZ, R74 ;  /* 0x000000ffff5a7224 */ /* 0x000fce00078e004a */
.L_x_934:
[----:B------:R-:W-:Y:S05]  /*6900*/  BSYNC B0 ;  /* 0x0000000000007941 */ /* 0x000fea0003800000 */
.L_x_932:
        /* <DEDUP_REMOVED lines=16> */
.L_x_938:
[----:B------:R-:W-:Y:S05]  /*6a10*/  BSYNC B1 ;  /* 0x0000000000017941 */ /* 0x000fea0003800000 */
.L_x_937:
        /* <DEDUP_REMOVED lines=44> */
.L_x_936:
[----:B------:R-:W-:Y:S05]  /*6ce0*/  BSYNC B0 ;  /* 0x0000000000007941 */ /* 0x000fea0003800000 */
.L_x_935:
[----:B------:R-:W-:Y:S01]  /*6cf0*/  I2FP.F32.U32 R37, R90 ;  /* 0x0000005a00257245 */ /* 0x000fe20000201000 */
[----:B-----5:R-:W-:Y:S01]  /*6d00*/  @P0 IMAD.U32 R36, R28, 0x10000, RZ ;  /* 0x000100001c240824 */ /* 0x020fe200078e00ff */
[----:B------:R-:W-:Y:S01]  /*6d10*/  SHF.L.U32 R39, R32, 0x10, RZ ;  /* 0x0000001020277819 */ /* 0x000fe200000006ff */
[----:B------:R-:W-:Y:S01]  /*6d20*/  BSSY B0, `(.L_x_939) ;  /* 0x0000015000007945 */ /* 0x000fe20003800000 */
[----:B------:R-:W-:Y:S01]  /*6d30*/  ISETP.NE.AND P1, PT, R94, 0x1, PT ;  /* 0x000000015e00780c */ /* 0x000fe20003f25270 */
[----:B------:R-:W-:Y:S01]  /*6d40*/  FFMA.FTZ R37, R37, R82, 1.1641532182693481445e-10 ;  /* 0x2f00000025257423 */ /* 0x000fe20000010052 */
[----:B------:R-:W-:Y:S01]  /*6d50*/  PRMT R92, R32, 0x7632, R92 ;  /* 0x00007632205c7816 */ /* 0x000fe2000000005c */
[----:B------:R-:W-:-:S03]  /*6d60*/  FMUL.FTZ R39, R39, R88 ;  /* 0x0000005827277220 */ /* 0x000fc60000410000 */
[----:B------:R-:W-:Y:S01]  /*6d70*/  FSETP.GTU.FTZ.AND P2, PT, R37, R84, PT ;  /* 0x000000542500720b */ /* 0x000fe20003f5c000 */
[----:B------:R-:W-:-:S03]  /*6d80*/  FMUL.FTZ R39, R39, R86 ;  /* 0x0000005627277220 */ /* 0x000fc60000410000 */
[----:B------:R-:W-:Y:S02]  /*6d90*/  P2R R90, PR, RZ, 0x4 ;  /* 0x00000004ff5a7803 */ /* 0x000fe40000000000 */
[----:B------:R-:W-:-:S05]  /*6da0*/  FSEL R109, R39, RZ, !P2 ;  /* 0x000000ff276d7208 */ /* 0x000fca0005000000 */
        /* <DEDUP_REMOVED lines=11> */
.L_x_940:
[----:B------:R-:W-:-:S07]  /*6e60*/  MOV R32, R74 ;  /* 0x0000004a00207202 */ /* 0x000fce0000000f00 */
.L_x_941:
[----:B------:R-:W-:Y:S05]  /*6e70*/  BSYNC B0 ;  /* 0x0000000000007941 */ /* 0x000fea0003800000 */
.L_x_939:
        /* <DEDUP_REMOVED lines=16> */
.L_x_945:
[----:B------:R-:W-:Y:S05]  /*6f80*/  BSYNC B1 ;  /* 0x0000000000017941 */ /* 0x000fea0003800000 */
.L_x_944:
        /* <DEDUP_REMOVED lines=44> */
.L_x_943:
[----:B------:R-:W-:Y:S05]  /*7250*/  BSYNC B0 ;  /* 0x0000000000007941 */ /* 0x000fea0003800000 */
.L_x_942:
        /* <DEDUP_REMOVED lines=23> */
.L_x_947:
[----:B------:R-:W-:-:S07]  /*73d0*/  IMAD.MOV.U32 R32, RZ, RZ, R74 ;  /* 0x000000ffff207224 */ /* 0x000fce00078e004a */
.L_x_948:
[----:B------:R-:W-:Y:S05]  /*73e0*/  BSYNC B0 ;  /* 0x0000000000007941 */ /* 0x000fea0003800000 */
.L_x_946:
        /* <DEDUP_REMOVED lines=16> */
.L_x_952:
[----:B------:R-:W-:Y:S05]  /*74f0*/  BSYNC B1 ;  /* 0x0000000000017941 */ /* 0x000fea0003800000 */
.L_x_951:
        /* <DEDUP_REMOVED lines=44> */
.L_x_950:
[----:B------:R-:W-:Y:S05]  /*77c0*/  BSYNC B0 ;  /* 0x0000000000007941 */ /* 0x000fea0003800000 */
.L_x_949:
        /* <DEDUP_REMOVED lines=22> */
.L_x_954:
[----:B------:R-:W-:-:S07]  /*7930*/  MOV R96, R74 ;  /* 0x0000004a00607202 */ /* 0x000fce0000000f00 */
.L_x_955:
[----:B------:R-:W-:Y:S05]  /*7940*/  BSYNC B0 ;  /* 0x0000000000007941 */ /* 0x000fea0003800000 */
.L_x_953:
        /* <DEDUP_REMOVED lines=16> */
.L_x_959:
[----:B------:R-:W-:Y:S05]  /*7a50*/  BSYNC B1 ;  /* 0x0000000000017941 */ /* 0x000fea0003800000 */
.L_x_958:
        /* <DEDUP_REMOVED lines=44> */
.L_x_957:
[----:B------:R-:W-:Y:S05]  /*7d20*/  BSYNC B0 ;  /* 0x0000000000007941 */ /* 0x000fea0003800000 */
.L_x_956:
        /* <DEDUP_REMOVED lines=22> */
.L_x_961:
[----:B------:R-:W-:-:S07]  /*7e90*/  IMAD.MOV.U32 R94, RZ, RZ, R74 ;  /* 0x000000ffff5e7224 */ /* 0x000fce00078e004a */
.L_x_962:
[----:B------:R-:W-:Y:S05]  /*7ea0*/  BSYNC B0 ;  /* 0x0000000000007941 */ /* 0x000fea0003800000 */
.L_x_960:
        /* <DEDUP_REMOVED lines=16> */
.L_x_966:
[----:B------:R-:W-:Y:S05]  /*7fb0*/  BSYNC B1 ;  /* 0x0000000000017941 */ /* 0x000fea0003800000 */
.L_x_965:
        /* <DEDUP_REMOVED lines=44> */
.L_x_964:
[----:B------:R-:W-:Y:S05]  /*8280*/  BSYNC B0 ;  /* 0x0000000000007941 */ /* 0x000fea0003800000 */
.L_x_963:
        /* <DEDUP_REMOVED lines=22> */
.L_x_968:
[----:B------:R-:W-:-:S07]  /*83f0*/  MOV R94, R74 ;  /* 0x0000004a005e7202 */ /* 0x000fce0000000f00 */
.L_x_969:
[----:B------:R-:W-:Y:S05]  /*8400*/  BSYNC B0 ;  /* 0x0000000000007941 */ /* 0x000fea0003800000 */
.L_x_967:
        /* <DEDUP_REMOVED lines=16> */
.L_x_973:
[----:B------:R-:W-:Y:S05]  /*8510*/  BSYNC B1 ;  /* 0x0000000000017941 */ /* 0x000fea0003800000 */
.L_x_972:
        /* <DEDUP_REMOVED lines=44> */
.L_x_971:
[----:B------:R-:W-:Y:S05]  /*87e0*/  BSYNC B0 ;  /* 0x0000000000007941 */ /* 0x000fea0003800000 */
.L_x_970:
        /* <DEDUP_REMOVED lines=22> */
.L_x_975:
[----:B------:R-:W-:-:S07]  /*8950*/  IMAD.MOV.U32 R34, RZ, RZ, R74 ;  /* 0x000000ffff227224 */ /* 0x000fce00078e004a */
.L_x_976:
[----:B------:R-:W-:Y:S05]  /*8960*/  BSYNC B0 ;  /* 0x0000000000007941 */ /* 0x000fea0003800000 */
.L_x_974:
        /* <DEDUP_REMOVED lines=16> */
.L_x_980:
[----:B------:R-:W-:Y:S05]  /*8a70*/  BSYNC B1 ;  /* 0x0000000000017941 */ /* 0x000fea0003800000 */
.L_x_979:
        /* <DEDUP_REMOVED lines=44> */
.L_x_978:
[----:B------:R-:W-:Y:S05]  /*8d40*/  BSYNC B0 ;  /* 0x0000000000007941 */ /* 0x000fea0003800000 */
.L_x_977:
        /* <DEDUP_REMOVED lines=22> */
.L_x_982:
[----:B------:R-:W-:-:S07]  /*8eb0*/  MOV R98, R74 ;  /* 0x0000004a00627202 */ /* 0x000fce0000000f00 */
.L_x_983:
[----:B------:R-:W-:Y:S05]  /*8ec0*/  BSYNC B0 ;  /* 0x0000000000007941 */ /* 0x000fea0003800000 */
.L_x_981:
        /* <DEDUP_REMOVED lines=18> */
.L_x_987:
[----:B------:R-:W-:Y:S05]  /*8ff0*/  BSYNC B1 ;  /* 0x0000000000017941 */ /* 0x000fea0003800000 */
.L_x_986:
        /* <DEDUP_REMOVED lines=44> */
.L_x_985:
[----:B------:R-:W-:Y:S05]  /*92c0*/  BSYNC B0 ;  /* 0x0000000000007941 */ /* 0x000fea0003800000 */
.L_x_984:
[----:B------:R-:W-:Y:S01]  /*92d0*/  FADD.FTZ R32, RZ, R73 ;  /* 0x00000049ff207221 */ /* 0x000fe20000010000 */
[----:B------:R-:W-:Y:S01]  /*92e0*/  I2FP.F32.U32 R33, R98 ;  /* 0x0000006200217245 */ /* 0x000fe20000201000 */
[----:B------:R-:W-:Y:S01]  /*92f0*/  IMAD.U32 R35, R96, 0x10000, RZ ;  /* 0x0001000060237824 */ /* 0x000fe200078e00ff */
[----:B------:R-:W-:Y:S01]  /*9300*/  SEL R34, RZ, 0x10000, P5 ;  /* 0x00010000ff227807 */ /* 0x000fe20002800000 */
[----:B------:R-:W-:Y:S01]  /*9310*/  FADD.FTZ R32, R32, R75 ;  /* 0x0000004b20207221 */ /* 0x000fe20000010000 */
[----:B------:R-:W-:Y:S01]  /*9320*/  ISETP.NE.AND P5, PT, R92, RZ, PT ;  /* 0x000000ff5c00720c */ /* 0x000fe20003fa5270 */
[----:B------:R-:W-:Y:S01]  /*9330*/  FFMA.FTZ R33, R33, R82, 1.1641532182693481445e-10 ;  /* 0x2f00000021217423 */ /* 0x000fe20000010052 */
[----:B------:R-:W-:Y:S01]  /*9340*/  FMUL.FTZ R35, R35, R88 ;  /* 0x0000005823237220 */ /* 0x000fe20000410000 */
[----:B------:R-:W-:Y:S01]  /*9350*/  FADD.FTZ R32, R32, R77 ;  /* 0x0000004d20207221 */ /* 0x000fe20000010000 */
[----:B------:R-:W-:Y:S01]  /*9360*/  SEL R38, RZ, 0x1, P1 ;  /* 0x00000001ff267807 */ /* 0x000fe20000800000 */
[----:B------:R-:W-:-:S04]  /*9370*/  IMAD.WIDE.U32 R42, R79, 0x10, R42 ;  /* 0x000000104f2a7825 */ /* 0x000fc800078e002a */
[----:B------:R-:W-:Y:S01]  /*9380*/  FMUL.FTZ R35, R35, R86 ;  /* 0x0000005623237220 */ /* 0x000fe20000410000 */
[----:B------:R-:W-:Y:S01]  /*9390*/  FADD.FTZ R32, R32, R81 ;  /* 0x0000005120207221 */ /* 0x000fe20000010000 */
[----:B------:R-:W-:Y:S01]  /*93a0*/  @P0 PRMT R82, R31, 0x7632, R82 ;  /* 0x000076321f520816 */ /* 0x000fe20000000052 */
[----:B------:R-:W-:Y:S01]  /*93b0*/  IMAD.WIDE.U32 R38, R38, 0x10000, RZ ;  /* 0x0001000026267825 */ /* 0x000fe200078e00ff */
[----:B------:R-:W-:-:S03]  /*93c0*/  ISETP.NE.AND P6, PT, R90, RZ, PT ;  /* 0x000000ff5a00720c */ /* 0x000fc60003fc5270 */
[----:B------:R-:W-:Y:S01]  /*93d0*/  FADD.FTZ R32, R32, R83 ;  /* 0x0000005320207221 */ /* 0x000fe20000010000 */
[----:B------:R-:W-:Y:S01]  /*93e0*/  SEL R86, RZ, 0x100, P4 ;  /* 0x00000100ff567807 */ /* 0x000fe20002000000 */
[----:B------:R-:W-:Y:S01]  /*93f0*/  IMAD.WIDE.U32 R40, R79, 0x8, R40 ;  /* 0x000000084f287825 */ /* 0x000fe200078e0028 */
[----:B------:R-:W-:-:S03]  /*9400*/  @P0 SHF.L.U32 R82, R82, 0x10, RZ ;  /* 0x0000001052520819 */ /* 0x000fc600000006ff */
[----:B------:R-:W-:Y:S01]  /*9410*/  FADD.FTZ R32, R32, R85 ;  /* 0x0000005520207221 */ /* 0x000fe20000010000 */
[----:B------:R-:W-:Y:S01]  /*9420*/  SEL R125, RZ, 0x1, P6 ;  /* 0x00000001ff7d7807 */ /* 0x000fe20003000000 */
[----:B------:R-:W-:Y:S01]  /*9430*/  UMOV UR8, 0xffffffff ;  /* 0xffffffff00087882 */ /* 0x000fe20000000000 */
[----:B------:R-:W-:Y:S01]  /*9440*/  LOP3.LUT P1, RZ, R70, 0x1f, RZ, 0xc0, !PT ;  /* 0x0000001f46ff7812 */ /* 0x000fe2000782c0ff */
[----:B------:R-:W-:-:S04]  /*9450*/  FADD.FTZ R32, R32, R87 ;  /* 0x0000005720207221 */ /* 0x000fc80000010000 */
[----:B------:R-:W-:-:S04]  /*9460*/  FADD.FTZ R32, R32, R91 ;  /* 0x0000005b20207221 */ /* 0x000fc80000010000 */
[----:B------:R-:W-:Y:S01]  /*9470*/  FADD.FTZ R36, R32, R93 ;  /* 0x0000005d20247221 */ /* 0x000fe20000010000 */
[----:B------:R-:W-:Y:S02]  /*9480*/  SEL R32, RZ, 0x1, P2 ;  /* 0x00000001ff207807 */ /* 0x000fe40001000000 */
[----:B------:R-:W-:Y:S01]  /*9490*/  FSETP.GTU.FTZ.AND P2, PT, R33, R84, PT ;  /* 0x000000542100720b */ /* 0x000fe20003f5c000 */
[----:B------:R-:W-:Y:S02]  /*94a0*/  FADD.FTZ R36, R36, R97 ;  /* 0x0000006124247221 */ /* 0x000fe40000010000 */
[----:B------:R-:W-:Y:S01]  /*94b0*/  IMAD.WIDE.U32 R32, R32, 0x1000000, RZ ;  /* 0x0100000020207825 */ /* 0x000fe200078e00ff */
[----:B------:R-:W-:-:S03]  /*94c0*/  SEL R88, RZ, 0x1000000, P2 ;  /* 0x01000000ff587807 */ /* 0x000fc60001000000 */
[----:B------:R-:W-:Y:S01]  /*94d0*/  FADD.FTZ R84, R36, R95 ;  /* 0x0000005f24547221 */ /* 0x000fe20000010000 */
[----:B------:R-:W-:Y:S02]  /*94e0*/  SEL R36, RZ, 0x1, P5 ;  /* 0x00000001ff247807 */ /* 0x000fe40002800000 */
[----:B------:R-:W-:Y:S01]  /*94f0*/  FSEL R123, R35, RZ, !P2 ;  /* 0x000000ff237b7208 */ /* 0x000fe20005000000 */
[----:B------:R-:W-:Y:S01]  /*9500*/  FADD.FTZ R84, R84, R101 ;  /* 0x0000006554547221 */ /* 0x000fe20000010000 */
[----:B------:R-:W-:Y:S01]  /*9510*/  LOP3.LUT R35, R86, R88, R34, 0xfe, !PT ;  /* 0x0000005856237212 */ /* 0x000fe200078efe22 */
[----:B------:R-:W-:Y:S01]  /*9520*/  IMAD.WIDE.U32 R36, R36, 0x100, RZ ;  /* 0x0000010024247825 */ /* 0x000fe200078e00ff */
[----:B------:R-:W-:-:S03]  /*9530*/  F2FP.BF16.F32.PACK_AB R34, R119, R117 ;  /* 0x000000757722723e */ /* 0x000fc600000010ff */
[----:B------:R-:W-:Y:S01]  /*9540*/  FADD.FTZ R84, R84, R99 ;  /* 0x0000006354547221 */ /* 0x000fe20000010000 */
[----:B------:R-:W-:Y:S01]  /*9550*/  @P0 FADD.FTZ R123, R123, R82 ;  /* 0x000000527b7b0221 */ /* 0x000fe20000010000 */
[----:B------:R-:W-:Y:S02]  /*9560*/  LOP3.LUT P0, RZ, R76, 0xff, RZ, 0xc0, !PT ;  /* 0x000000ff4cff7812 */ /* 0x000fe4000780c0ff */
[----:B------:R-:W-:Y:S01]  /*9570*/  FADD.FTZ R84, R84, R105 ;  /* 0x0000006954547221 */ /* 0x000fe20000010000 */
[----:B------:R-:W-:Y:S02]  /*9580*/  LOP3.LUT R36, R36, R32, R38, 0xfe, !PT ;  /* 0x0000002024247212 */ /* 0x000fe400078efe26 */
[----:B------:R-:W-:Y:S01]  /*9590*/  SEL R32, RZ, 0x1, P3 ;  /* 0x00000001ff207807 */ /* 0x000fe20001800000 */
[----:B------:R-:W-:Y:S01]  /*95a0*/  FADD.FTZ R84, R84, R103 ;  /* 0x0000006754547221 */ /* 0x000fe20000010000 */
[----:B------:R-:W-:Y:S02]  /*95b0*/  LOP3.LUT R36, R36, R125, RZ, 0xfc, !PT ;  /* 0x0000007d24247212 */ /* 0x000fe400078efcff */
[----:B------:R-:W-:Y:S01]  /*95c0*/  LOP3.LUT R125, R33, R35, R32, 0xfe, !PT ;  /* 0x00000023217d7212 */ /* 0x000fe200078efe20 */
[----:B------:R-:W-:Y:S01]  /*95d0*/  FADD.FTZ R84, R84, R107 ;  /* 0x0000006b54547221 */ /* 0x000fe20000010000 */
[----:B------:R-:W-:-:S02]  /*95e0*/  F2FP.BF16.F32.PACK_AB R33, R115, R111 ;  /* 0x0000006f7321723e */ /* 0x000fc400000010ff */
[----:B------:R-:W-:Y:S01]  /*95f0*/  F2FP.BF16.F32.PACK_AB R32, R113, R109 ;  /* 0x0000006d7120723e */ /* 0x000fe200000010ff */
[----:B------:R-:W-:Y:S01]  /*9600*/  FADD.FTZ R84, R84, R109 ;  /* 0x0000006d54547221 */ /* 0x000fe20000010000 */
[----:B------:R-:W-:Y:S02]  /*9610*/  F2FP.BF16.F32.PACK_AB R35, R123, R121 ;  /* 0x000000797b23723e */ /* 0x000fe400000010ff */
[----:B------:R-:W-:Y:S01]  /*9620*/  LOP3.LUT R37, R37, R125, R39, 0xfe, !PT ;  /* 0x0000007d25257212 */ /* 0x000fe200078efe27 */
[----:B------:R-:W-:Y:S01]  /*9630*/  FADD.FTZ R84, R84, R113 ;  /* 0x0000007154547221 */ /* 0x000fe20000010000 */
[----:B------:R-:W-:Y:S01]  /*9640*/  SHF.R.U32.HI R39, RZ, 0x5, R70 ;  /* 0x00000005ff277819 */ /* 0x000fe20000011646 */
[----:B------:R0:W-:Y:S02]  /*9650*/  STG.E.128 desc[UR4][R42.64], R32 ;  /* 0x000000202a007986 */ /* 0x0001e4000c101d04 */
[----:B------:R-:W-:Y:S01]  /*9660*/  FADD.FTZ R84, R84, R111 ;  /* 0x0000006f54547221 */ /* 0x000fe20000010000 */
[----:B------:R-:W-:Y:S01]  /*9670*/  LOP3.LUT R38, R39, 0x7fffffc, RZ, 0xc0, !PT ;  /* 0x07fffffc27267812 */ /* 0x000fe200078ec0ff */
[----:B------:R0:W-:Y:S02]  /*9680*/  STG.E.64 desc[UR4][R40.64], R36 ;  /* 0x0000002428007986 */ /* 0x0001e4000c101b04 */
[----:B------:R-:W-:-:S02]  /*9690*/  FADD.FTZ R84, R84, R115 ;  /* 0x0000007354547221 */ /* 0x000fc40000010000 */
[----:B------:R-:W-:Y:S02]  /*96a0*/  @!P0 VIADD R38, R38, 0x4 ;  /* 0x0000000426268836 */ /* 0x000fe40000000000 */
        /* <DEDUP_REMOVED lines=73> */
.L_x_1000:
[----:B------:R-:W2:Y:S01]  /*9b40*/  @!P1 S2R R34, SR_CgaCtaId ;  /* 0x0000000000229919 */ /* 0x000ea20000008800 */
[----:B------:R-:W-:Y:S01]  /*9b50*/  LOP3.LUT R35, R70, 0x1f, RZ, 0xc0, !PT ;  /* 0x0000001f46237812 */ /* 0x000fe200078ec0ff */
[----:B------:R-:W-:Y:S05]  /*9b60*/  WARPSYNC.ALL ;  /* 0x0000000000007948 */ /* 0x000fea0003800000 */
[----:B------:R-:W-:Y:S02]  /*9b70*/  ISETP.GT.U32.AND P2, PT, R35, 0x3, PT ;  /* 0x000000032300780c */ /* 0x000fe40003f44070 */
[----:B------:R-:W-:Y:S02]  /*9b80*/  @!P1 MOV R33, 0x400 ;  /* 0x0000040000219802 */ /* 0x000fe40000000f00 */
[----:B------:R-:W-:-:S02]  /*9b90*/  LOP3.LUT R39, R39, 0x3, RZ, 0xc0, !PT ;  /* 0x0000000327277812 */ /* 0x000fc400078ec0ff */
[----:B------:R-:W-:-:S07]  /*9ba0*/  PLOP3.LUT P3, PT, PT, PT, UP1, 0x40, 0x0 ;  /* 0x000000000000781c */ /* 0x000fce0003f6e818 */
[----:B------:R-:W3:Y:S01]  /*9bb0*/  @!P2 S2R R41, SR_CgaCtaId ;  /* 0x000000000029a919 */ /* 0x000ee20000008800 */
[----:B--2---:R-:W-:Y:S02]  /*9bc0*/  @!P1 LEA R34, R34, R33, 0x18 ;  /* 0x0000002122229211 */ /* 0x004fe400078ec0ff */
[C---:B------:R-:W-:Y:S02]  /*9bd0*/  @!P1 IADD3 R33, R38.reuse, R39, RZ ;  /* 0x0000002726219210 */ /* 0x040fe40007ffe0ff */
[----:B------:R-:W-:-:S03]  /*9be0*/  @!P2 IADD3 R38, R38, R35, RZ ;  /* 0x000000232626a210 */ /* 0x000fc60007ffe0ff */
[----:B------:R-:W-:Y:S02]  /*9bf0*/  @!P1 IMAD R36, R33, 0x8, R34 ;  /* 0x0000000821249824 */ /* 0x000fe400078e0222 */
[----:B-1----:R-:W-:Y:S01]  /*9c00*/  FADD.FTZ R33, R37, R40 ;  /* 0x0000002825217221 */ /* 0x002fe20000010000 */
[----:B------:R-:W-:Y:S01]  /*9c10*/  @!P2 MOV R34, 0x400 ;  /* 0x000004000022a802 */ /* 0x000fe20000000f00 */
[----:B0-----:R-:W-:-:S03]  /*9c20*/  HFMA2.MMA R37, -RZ, RZ, 0, 0 ;  /* 0x00000000ff257435 */ /* 0x001fc600000001ff */
[----:B------:R-:W-:Y:S01]  /*9c30*/  @!P1 STS.64 [R36], R32 ;  /* 0x0000002024009388 */ /* 0x000fe20000000a00 */
[----:B------:R-:W-:Y:S02]  /*9c40*/  BAR.SYNC.DEFER_BLOCKING 0x0 ;  /* 0x0000000000007b1d */ /* 0x000fe40000010000 */
[----:B------:R-:W-:Y:S01]  /*9c50*/  @!P2 IMAD.MOV.U32 R37, RZ, RZ, 0x300 ;  /* 0x00000300ff25a424 */ /* 0x000fe200078e00ff */
[----:B------:R-:W-:Y:S02]  /*9c60*/  LOP3.LUT P1, RZ, R39, 0x1f, R70, 0xf8, !PT ;  /* 0x0000001f27ff7812 */ /* 0x000fe4000782f846 */
[----:B---3--:R-:W-:Y:S02]  /*9c70*/  @!P2 LEA R41, R41, R34, 0x18 ;  /* 0x000000222929a211 */ /* 0x008fe400078ec0ff */
[----:B------:R-:W-:Y:S01]  /*9c80*/  CS2R R34, SRZ ;  /* 0x0000000000227805 */ /* 0x000fe2000001ff00 */
[----:B------:R-:W0:Y:S02]  /*9c90*/  SHFL.DOWN PT, R40, R37, 0x2, 0x1f ;  /* 0x08401f0025287f89 */ /* 0x000e2400000e0000 */
[----:B------:R-:W-:-:S05]  /*9ca0*/  @!P2 IMAD R38, R38, 0x8, R41 ;  /* 0x000000082626a824 */ /* 0x000fca00078e0229 */
[----:B------:R1:W-:Y:S01]  /*9cb0*/  @!P2 LDS.64 R34, [R38] ;  /* 0x000000002622a984 */ /* 0x0003e20000000a00 */
[----:B------:R-:W-:Y:S02]  /*9cc0*/  PLOP3.LUT P2, PT, PT, PT, UP1, 0x40, 0x0 ;  /* 0x000000000000781c */ /* 0x000fe40003f4e818 */
[----:B0-----:R-:W-:Y:S02]  /*9cd0*/  IADD3 R33, R40, R37, RZ ;  /* 0x0000002528217210 */ /* 0x001fe40007ffe0ff */
[----:B------:R-:W-:Y:S02]  /*9ce0*/  I2FP.F32.S32 R40, R40 ;  /* 0x0000002800287245 */ /* 0x000fe40000201400 */
[----:B------:R-:W-:Y:S01]  /*9cf0*/  I2FP.F32.S32 R36, R33 ;  /* 0x0000002100247245 */ /* 0x000fe20000201400 */
[----:B------:R-:W0:Y:S01]  /*9d00*/  SHFL.DOWN PT, R76, R33, 0x1, 0x1f ;  /* 0x08201f00214c7f89 */ /* 0x000e2200000e0000 */
[----:B-1----:R-:W-:Y:S02]  /*9d10*/  I2FP.F32.S32 R38, R37 ;  /* 0x0000002500267245 */ /* 0x002fe40000201400 */
[----:B------:R-:W1:Y:S01]  /*9d20*/  MUFU.RCP R42, R36 ;  /* 0x00000024002a7308 */ /* 0x000e620000001000 */
[----:B0-----:R-:W-:Y:S01]  /*9d30*/  IMAD.IADD R33, R33, 0x1, R76 ;  /* 0x0000000121217824 */ /* 0x001fe200078e024c */
[----:B------:R-:W-:Y:S01]  /*9d40*/  I2FP.F32.S32 R76, R76 ;  /* 0x0000004c004c7245 */ /* 0x000fe20000201400 */
[----:B------:R-:W0:Y:S03]  /*9d50*/  SHFL.DOWN PT, R41, R34, 0x2, 0x1f ;  /* 0x08401f0022297f89 */ /* 0x000e2600000e0000 */
        /* <DEDUP_REMOVED lines=9> */
[----:B------:R-:W-:Y:S02]  /*9df0*/  FMUL.FTZ R41, R41, R38 ;  /* 0x0000002629297220 */ /* 0x000fe40000410000 */
[----:B------:R-:W0:Y:S02]  /*9e00*/  LDC R38, c[0x0][0x2d8] ;  /* 0x0000b600ff267b82 */ /* 0x000e240000000800 */
        /* <DEDUP_REMOVED lines=9> */
[----:B---3--:R-:W-:Y:S01]  /*9ea0*/  FMUL.FTZ R36, R33, R34 ;  /* 0x0000002221247220 */ /* 0x008fe20000410000 */
[----:B--2---:R-:W-:Y:S02]  /*9eb0*/  FADD.FTZ R32, R35, R32 ;  /* 0x0000002023207221 */ /* 0x004fe40000010000 */
[----:B------:R-:W-:Y:S01]  /*9ec0*/  FMUL.FTZ R37, R37, R76 ;  /* 0x0000004c25257220 */ /* 0x000fe20000410000 */
[----:B------:R-:W1:Y:S01]  /*9ed0*/  @!P1 LDC.64 R34, c[0x0][0x250] ;  /* 0x00009400ff229b82 */ /* 0x000e620000000a00 */
[----:B------:R-:W2:Y:S02]  /*9ee0*/  SHFL.IDX PT, R39, R36, RZ, 0x1f ;  /* 0x00001fff24277589 */ /* 0x000ea400000e0000 */
[----:B------:R-:W-:-:S06]  /*9ef0*/  FFMA.FTZ R37, R33, R37, R32 ;  /* 0x0000002521257223 */ /* 0x000fcc0000010020 */
[----:B------:R-:W0:Y:S01]  /*9f00*/  SHFL.IDX PT, R37, R37, RZ, 0x1f ;  /* 0x00001fff25257589 */ /* 0x000e2200000e0000 */
[----:B-1----:R-:W-:-:S04]  /*9f10*/  @!P1 IMAD.WIDE R34, R69, 0x4, R34 ;  /* 0x0000000445229825 */ /* 0x002fc800078e0222 */
[----:B--2---:R-:W-:Y:S01]  /*9f20*/  FMUL.FTZ R32, R39, R39 ;  /* 0x0000002727207220 */ /* 0x004fe20000410000 */
[----:B------:R1:W-:Y:S04]  /*9f30*/  @!P1 STG.E desc[UR4][R34.64], R39 ;  /* 0x0000002722009986 */ /* 0x0003e8000c101904 */
[----:B------:R-:W-:Y:S01]  /*9f40*/  FSEL R33, R32, RZ, !P2 ;  /* 0x000000ff20217208 */ /* 0x000fe20005000000 */
[----:B0-----:R-:W-:Y:S01]  /*9f50*/  FFMA.FTZ R32, R37, UR11, R38 ;  /* 0x0000000b25207c23 */ /* 0x001fe20008010026 */
[----:B------:R-:W-:-:S03]  /*9f60*/  FSEL R38, R39, RZ, P3 ;  /* 0x000000ff27267208 */ /* 0x000fc60001800000 */
[----:B------:R-:W-:Y:S02]  /*9f70*/  FADD.FTZ R36, R32, R33 ;  /* 0x0000002120247221 */ /* 0x000fe40000010000 */
[----:B------:R-:W0:Y:S01]  /*9f80*/  @!P1 LDC.64 R32, c[0x0][0x258] ;  /* 0x00009600ff209b82 */ /* 0x000e220000000a00 */
[C---:B------:R-:W-:Y:S01]  /*9f90*/  FADD.FTZ R82, -R38.reuse, R81 ;  /* 0x0000005126527221 */ /* 0x040fe20000010100 */
[----:B------:R-:W2:Y:S01]  /*9fa0*/  MUFU.RSQ R37, R36 ;  /* 0x0000002400257308 */ /* 0x000ea20000001400 */
[C---:B------:R-:W-:Y:S01]  /*9fb0*/  FADD.FTZ R90, -R38.reuse, R87 ;  /* 0x00000057265a7221 */ /* 0x040fe20000010100 */
[C---:B------:R-:W-:Y:S01]  /*9fc0*/  FADD.FTZ R88, -R38.reuse, R85 ;  /* 0x0000005526587221 */ /* 0x040fe20000010100 */
[C---:B------:R-:W-:Y:S01]  /*9fd0*/  FADD.FTZ R76, -R38.reuse, R77 ;  /* 0x0000004d264c7221 */ /* 0x040fe20000010100 */
[C---:B------:R-:W-:Y:S01]  /*9fe0*/  FADD.FTZ R84, -R38.reuse, R83 ;  /* 0x0000005326547221 */ /* 0x040fe20000010100 */
[C---:B------:R-:W-:Y:S01]  /*9ff0*/  FADD.FTZ R92, -R38.reuse, R91 ;  /* 0x0000005b265c7221 */ /* 0x040fe20000010100 */
[----:B------:R-:W3:Y:S01]  /*a000*/  LDC.64 R86, c[0x0][0x2b8] ;  /* 0x0000ae00ff567b82 */ /* 0x000ee20000000a00 */
        /* <DEDUP_REMOVED lines=15> */
[----:B------:R-:W-:Y:S01]  /*a100*/  FMUL.FTZ R83, R37, R92 ;  /* 0x0000005c25537220 */ /* 0x000fe20000410000 */
[----:B-1----:R-:W-:Y:S01]  /*a110*/  FFMA.FTZ R35, R81, R53, R66 ;  /* 0x0000003551237223 */ /* 0x002fe20000010042 */
[----:B0-----:R-:W-:-:S04]  /*a120*/  @!P1 IMAD.WIDE R32, R69, 0x4, R32 ;  /* 0x0000000445209825 */ /* 0x001fc800078e0220 */
[----:B------:R-:W-:Y:S01]  /*a130*/  FFMA.FTZ R81, R82, R10, R23 ;  /* 0x0000000a52517223 */ /* 0x000fe20000010017 */
        /* <DEDUP_REMOVED lines=8> */
[----:B------:R-:W-:Y:S01]  /*a1c0*/  FFMA.FTZ R75, R43, R55, R68 ;  /* 0x000000372b4b7223 */ /* 0x000fe20000010044 */
[----:B------:R-:W-:Y:S01]  /*a1d0*/  FFMA.FTZ R34, R84, R54, R65 ;  /* 0x0000003654227223 */ /* 0x000fe20000010041 */
[----:B------:R-:W-:Y:S01]  /*a1e0*/  FFMA.FTZ R82, R77, R11, R22 ;  /* 0x0000000b4d527223 */ /* 0x000fe20000010016 */
[----:B------:R-:W-:Y:S01]  /*a1f0*/  FMUL.FTZ R38, R37, R42 ;  /* 0x0000002a25267220 */ /* 0x000fe20000410000 */
[----:B------:R-:W-:Y:S01]  /*a200*/  FFMA.FTZ R84, R83, R9, R20 ;  /* 0x0000000953547223 */ /* 0x000fe20000010014 */
[C---:B------:R-:W-:Y:S01]  /*a210*/  FMUL.FTZ R104, R37.reuse, R104 ;  /* 0x0000006825687220 */ /* 0x040fe20000410000 */
[C---:B------:R-:W-:Y:S01]  /*a220*/  FMUL.FTZ R106, R37.reuse, R106 ;  /* 0x0000006a256a7220 */ /* 0x040fe20000410000 */
[C---:B------:R-:W-:Y:S01]  /*a230*/  FMUL.FTZ R36, R37.reuse, R40 ;  /* 0x0000002825247220 */ /* 0x040fe20000410000 */
[C---:B------:R-:W-:Y:S01]  /*a240*/  FMUL.FTZ R91, R37.reuse, R108 ;  /* 0x0000006c255b7220 */ /* 0x040fe20000410000 */
[C---:B------:R-:W-:Y:S01]  /*a250*/  FMUL.FTZ R93, R37.reuse, R110 ;  /* 0x0000006e255d7220 */ /* 0x040fe20000410000 */
[----:B------:R0:W-:Y:S01]  /*a260*/  @!P1 STG.E desc[UR4][R32.64], R37 ;  /* 0x0000002520009986 */ /* 0x0001e2000c101904 */
[C---:B------:R-:W-:Y:S01]  /*a270*/  FMUL.FTZ R85, R37.reuse, R100 ;  /* 0x0000006425557220 */ /* 0x040fe20000410000 */
[----:B------:R-:W-:Y:S01]  /*a280*/  FMUL.FTZ R39, R37, R102 ;  /* 0x0000006625277220 */ /* 0x000fe20000410000 */
[----:B------:R-:W-:Y:S01]  /*a290*/  FFMA.FTZ R43, R38, R12, R25 ;  /* 0x0000000c262b7223 */ /* 0x000fe20000010019 */
[----:B------:R-:W-:Y:S01]  /*a2a0*/  F2FP.BF16.F32.PACK_AB R35, R84, R35 ;  /* 0x000000235423723e */ /* 0x000fe200000010ff */
[----:B------:R-:W-:Y:S01]  /*a2b0*/  FFMA.FTZ R38, R104, R50, R61 ;  /* 0x0000003268267223 */ /* 0x000fe2000001003d */
[----:B------:R-:W-:Y:S01]  /*a2c0*/  FFMA.FTZ R36, R36, R56, R67 ;  /* 0x0000003824247223 */ /* 0x000fe20000010043 */
[----:B------:R-:W-:Y:S01]  /*a2d0*/  FFMA.FTZ R91, R91, R49, R62 ;  /* 0x000000315b5b7223 */ /* 0x000fe2000001003e */
[----:B------:R-:W-:Y:S01]  /*a2e0*/  FFMA.FTZ R84, R93, R5, R16 ;  /* 0x000000055d547223 */ /* 0x000fe20000010010 */
[C---:B------:R-:W-:Y:S01]  /*a2f0*/  FMUL.FTZ R96, R37.reuse, R96 ;  /* 0x0000006025607220 */ /* 0x040fe20000410000 */
[C---:B------:R-:W-:Y:S01]  /*a300*/  FMUL.FTZ R98, R37.reuse, R98 ;  /* 0x0000006225627220 */ /* 0x040fe20000410000 */
[C---:B------:R-:W-:Y:S01]  /*a310*/  FMUL.FTZ R40, R37.reuse, R112 ;  /* 0x0000007025287220 */ /* 0x040fe20000410000 */
[----:B0-----:R-:W-:Y:S01]  /*a320*/  F2FP.BF16.F32.PACK_AB R33, R82, R75 ;  /* 0x0000004b5221723e */ /* 0x001fe200000010ff */
[----:B------:R-:W-:Y:S01]  /*a330*/  FFMA.FTZ R75, R106, R6, R19 ;  /* 0x000000066a4b7223 */ /* 0x000fe20000010013 */
        /* <DEDUP_REMOVED lines=15> */
[----:B------:R-:W-:Y:S01]  /*a430*/  LEA R84, P1, R71, UR14, 0x4 ;  /* 0x0000000e47547c11 */ /* 0x000fe2000f8220ff */
[----:B------:R-:W-:Y:S01]  /*a440*/  FFMA.FTZ R76, R73, R3, R14 ;  /* 0x00000003494c7223 */ /* 0x000fe2000001000e */
[----:B------:R-:W-:Y:S01]  /*a450*/  FFMA.FTZ R95, R95, R45, R58 ;  /* 0x0000002d5f5f7223 */ /* 0x000fe2000001003a */
[----:B------:R-:W-:Y:S01]  /*a460*/  FFMA.FTZ R90, R90, R0, R13 ;  /* 0x000000005a5a7223 */ /* 0x000fe2000001000d */
[----:B------:R-:W-:Y:S01]  /*a470*/  F2FP.BF16.F32.PACK_AB R37, R82, R37 ;  /* 0x000000255225723e */ /* 0x000fe200000010ff */
[----:B------:R-:W-:Y:S01]  /*a480*/  FFMA.FTZ R41, R41, R47, R60 ;  /* 0x0000002f29297223 */ /* 0x000fe2000001003c */
[----:B------:R-:W-:Y:S01]  /*a490*/  FFMA.FTZ R88, R88, R46, R57 ;  /* 0x0000002e58587223 */ /* 0x000fe20000010039 */
[----:B------:R-:W-:Y:S01]  /*a4a0*/  FFMA.FTZ R40, R40, R48, R59 ;  /* 0x0000003028287223 */ /* 0x000fe2000001003b */
[----:B------:R-:W-:Y:S01]  /*a4b0*/  FFMA.FTZ R73, R42, R4, R17 ;  /* 0x000000042a497223 */ /* 0x000fe20000010011 */
[----:B------:R-:W-:Y:S01]  /*a4c0*/  LEA R82, P2, R79, UR14, 0x4 ;  /* 0x0000000e4f527c11 */ /* 0x000fe2000f8420ff */
[----:B---3--:R-:W-:Y:S01]  /*a4d0*/  IMAD.WIDE.U32 R86, R89, 0x10, R86 ;  /* 0x0000001059567825 */ /* 0x008fe200078e0056 */
[----:B------:R-:W-:-:S02]  /*a4e0*/  F2FP.BF16.F32.PACK_AB R34, R81, R34 ;  /* 0x000000225122723e */ /* 0x000fc400000010ff */
[----:B------:R-:W-:Y:S02]  /*a4f0*/  LEA.HI.X R85, R71, UR15, RZ, 0x4, P1 ;  /* 0x0000000f47557c11 */ /* 0x000fe400088f24ff */
[----:B------:R-:W-:Y:S02]  /*a500*/  F2FP.BF16.F32.PACK_AB R36, R43, R36 ;  /* 0x000000242b24723e */ /* 0x000fe400000010ff */
[----:B------:R-:W-:Y:S01]  /*a510*/  F2FP.BF16.F32.PACK_AB R43, R90, R95 ;  /* 0x0000005f5a2b723e */ /* 0x000fe200000010ff */
[----:B------:R0:W-:Y:S01]  /*a520*/  STG.E.128 desc[UR4][R84.64], R32 ;  /* 0x0000002054007986 */ /* 0x0001e2000c101d04 */
[----:B------:R-:W-:Y:S02]  /*a530*/  F2FP.BF16.F32.PACK_AB R42, R75, R88 ;  /* 0x000000584b2a723e */ /* 0x000fe400000010ff */
[----:B------:R-:W-:Y:S01]  /*a540*/  F2FP.BF16.F32.PACK_AB R41, R76, R41 ;  /* 0x000000294c29723e */ /* 0x000fe200000010ff */
[----:B------:R0:W-:Y:S01]  /*a550*/  STG.E.128 desc[UR4][R86.64], R36 ;  /* 0x0000002456007986 */ /* 0x0001e2000c101d04 */
[----:B------:R-:W-:-:S02]  /*a560*/  LEA.HI.X R83, R79, UR15, RZ, 0x4, P2 ;  /* 0x0000000f4f537c11 */ /* 0x000fc400090f24ff */
[----:B------:R-:W-:Y:S02]  /*a570*/  F2FP.BF16.F32.PACK_AB R40, R73, R40 ;  /* 0x000000284928723e */ /* 0x000fe400000010ff */
[----:B------:R-:W-:Y:S02]  /*a580*/  IADD3 R69, R69, UR16, RZ ;  /* 0x0000001045457c10 */ /* 0x000fe4000fffe0ff */
[----:B------:R-:W-:Y:S01]  /*a590*/  SEL R76, RZ, 0x1, P0 ;  /* 0x00000001ff4c7807 */ /* 0x000fe20000000000 */
[----:B------:R0:W-:Y:S01]  /*a5a0*/  STG.E.128 desc[UR4][R82.64], R40 ;  /* 0x0000002852007986 */ /* 0x0001e2000c101d04 */
[----:B------:R-:W-:-:S13]  /*a5b0*/  ISETP.GE.AND P1, PT, R69, UR17, PT ;  /* 0x0000001145007c0c */ /* 0x000fda000bf26270 */
[----:B------:R-:W-:Y:S05]  /*a5c0*/  @!P1 BRA `(.L_x_989) ;  /* 0xffffff6400a49947 */ /* 0x000fea000383ffff */
[----:B------:R-:W-:Y:S05]  /*a5d0*/  EXIT ;  /* 0x000000000000794d */ /* 0x000fea0003800000 */
.L_x_988:
[----:B------:R-:W-:Y:S01]  /*a5e0*/  IMAD.MOV.U32 R42, RZ, RZ, 0x1 ;  /* 0x00000001ff2a7424 */ /* 0x000fe200078e00ff */
[----:B------:R-:W-:Y:S01]  /*a5f0*/  MOV R43, 0x1f ;  /* 0x0000001f002b7802 */ /* 0x000fe20000000f00 */
[----:B------:R-:W-:-:S07]  /*a600*/  IMAD.MOV.U32 R41, RZ, RZ, -0x1 ;  /* 0xffffffffff297424 */ /* 0x000fce00078e00ff */
[----:B------:R-:W-:Y:S05]  /*a610*/  WARPSYNC.COLLECTIVE R41, `(.L_x_990) ;  /* 0x0000000029087348 */ /* 0x000fea0003c00000 */
[----:B------:R0:W1:Y:S02]  /*a620*/  SHFL.BFLY P2, R40, R84, R42, R43 ;  /* 0x0c00002a54287389 */ /* 0x000064000004002b */
[----:B01----:R-:W-:Y:S01]  /*a630*/  ENDCOLLECTIVE ;  /* 0x000000000000791b */ /* 0x003fe20003800000 */
.L_x_990:
[----:B------:R-:W-:Y:S01]  /*a640*/  HFMA2.MMA R42, -RZ, RZ, 0, 1.1920928955078125e-07 ;  /* 0x00000002ff2a7435 */ /* 0x000fe200000001ff */
[----:B------:R-:W-:-:S05]  /*a650*/  MOV R33, R40 ;  /* 0x0000002800217202 */ /* 0x000fca0000000f00 */
[----:B------:R-:W-:-:S04]  /*a660*/  FADD.FTZ R34, R84, R33 ;  /* 0x0000002154227221 */ /* 0x000fc80000010000 */
[----:B------:R-:W-:-:S07]  /*a670*/  IMAD.MOV.U32 R84, RZ, RZ, R34 ;  /* 0x000000ffff547224 */ /* 0x000fce00078e0022 */
[----:B------:R-:W-:Y:S05]  /*a680*/  WARPSYNC.COLLECTIVE R41, `(.L_x_991) ;  /* 0x0000000029087348 */ /* 0x000fea0003c00000 */
[----:B------:R0:W1:Y:S02]  /*a690*/  SHFL.BFLY P2, R40, R84, R42, R43 ;  /* 0x0c00002a54287389 */ /* 0x000064000004002b */
[----:B01----:R-:W-:Y:S01]  /*a6a0*/  ENDCOLLECTIVE ;  /* 0x000000000000791b */ /* 0x003fe20003800000 */
.L_x_991:
[----:B------:R-:W-:Y:S02]  /*a6b0*/  IMAD.MOV.U32 R42, RZ, RZ, 0x4 ;  /* 0x00000004ff2a7424 */ /* 0x000fe400078e00ff */
[----:B------:R-:W-:-:S04]  /*a6c0*/  IMAD.MOV.U32 R33, RZ, RZ, R40 ;  /* 0x000000ffff217224 */ /* 0x000fc800078e0028 */
[----:B------:R-:W-:-:S05]  /*a6d0*/  FADD.FTZ R35, R34, R33 ;  /* 0x0000002122237221 */ /* 0x000fca0000010000 */
[----:B------:R-:W-:-:S07]  /*a6e0*/  MOV R84, R35 ;  /* 0x0000002300547202 */ /* 0x000fce0000000f00 */
[----:B------:R-:W-:Y:S05]  /*a6f0*/  WARPSYNC.COLLECTIVE R41, `(.L_x_992) ;  /* 0x0000000029087348 */ /* 0x000fea0003c00000 */
[----:B------:R0:W1:Y:S02]  /*a700*/  SHFL.BFLY P2, R40, R84, R42, R43 ;  /* 0x0c00002a54287389 */ /* 0x000064000004002b */
[----:B01----:R-:W-:Y:S01]  /*a710*/  ENDCOLLECTIVE ;  /* 0x000000000000791b */ /* 0x003fe20003800000 */
.L_x_992:
[----:B------:R-:W-:Y:S01]  /*a720*/  HFMA2.MMA R42, -RZ, RZ, 0, 4.76837158203125e-07 ;  /* 0x00000008ff2a7435 */ /* 0x000fe200000001ff */
[----:B------:R-:W-:-:S05]  /*a730*/  MOV R32, R40 ;  /* 0x0000002800207202 */ /* 0x000fca0000000f00 */
[----:B------:R-:W-:-:S04]  /*a740*/  FADD.FTZ R36, R35, R32 ;  /* 0x0000002023247221 */ /* 0x000fc80000010000 */
[----:B------:R-:W-:-:S07]  /*a750*/  IMAD.MOV.U32 R84, RZ, RZ, R36 ;  /* 0x000000ffff547224 */ /* 0x000fce00078e0024 */
[----:B------:R-:W-:Y:S05]  /*a760*/  WARPSYNC.COLLECTIVE R41, `(.L_x_993) ;  /* 0x0000000029087348 */ /* 0x000fea0003c00000 */
[----:B------:R0:W1:Y:S02]  /*a770*/  SHFL.BFLY P2, R40, R84, R42, R43 ;  /* 0x0c00002a54287389 */ /* 0x000064000004002b */
[----:B01----:R-:W-:Y:S01]  /*a780*/  ENDCOLLECTIVE ;  /* 0x000000000000791b */ /* 0x003fe20003800000 */
.L_x_993:
[----:B------:R-:W-:Y:S02]  /*a790*/  IMAD.MOV.U32 R42, RZ, RZ, 0x10 ;  /* 0x00000010ff2a7424 */ /* 0x000fe400078e00ff */
[----:B------:R-:W-:-:S04]  /*a7a0*/  IMAD.MOV.U32 R33, RZ, RZ, R40 ;  /* 0x000000ffff217224 */ /* 0x000fc800078e0028 */
[----:B------:R-:W-:-:S05]  /*a7b0*/  FADD.FTZ R37, R36, R33 ;  /* 0x0000002124257221 */ /* 0x000fca0000010000 */
[----:B------:R-:W-:-:S07]  /*a7c0*/  MOV R84, R37 ;  /* 0x0000002500547202 */ /* 0x000fce0000000f00 */
[----:B------:R-:W-:Y:S05]  /*a7d0*/  WARPSYNC.COLLECTIVE R41, `(.L_x_994) ;  /* 0x0000000029087348 */ /* 0x000fea0003c00000 */
[----:B------:R0:W1:Y:S02]  /*a7e0*/  SHFL.BFLY P2, R40, R84, R42, R43 ;  /* 0x0c00002a54287389 */ /* 0x000064000004002b */
[----:B01----:R-:W-:Y:S01]  /*a7f0*/  ENDCOLLECTIVE ;  /* 0x000000000000791b */ /* 0x003fe20003800000 */
.L_x_994:
        /* <DEDUP_REMOVED lines=51> */
[----:B------:R-:W-:-:S04]  /*ab30*/  FFMA.FTZ R33, R34, R34, R33 ;  /* 0x0000002222217223 */ /* 0x000fc80000010021 */
[----:B------:R-:W-:-:S07]  /*ab40*/  IMAD.MOV.U32 R84, RZ, RZ, R33 ;  /* 0x000000ffff547224 */ /* 0x000fce00078e0021 */
[----:B------:R-:W-:Y:S05]  /*ab50*/  WARPSYNC.COLLECTIVE R41, `(.L_x_995) ;  /* 0x0000000029087348 */ /* 0x000fea0003c00000 */
[----:B------:R0:W1:Y:S02]  /*ab60*/  SHFL.BFLY P2, R40, R84, R42, R43 ;  /* 0x0c00002a54287389 */ /* 0x000064000004002b */
[----:B01----:R-:W-:Y:S01]  /*ab70*/  ENDCOLLECTIVE ;  /* 0x000000000000791b */ /* 0x003fe20003800000 */
.L_x_995:
[----:B------:R-:W-:Y:S02]  /*ab80*/  IMAD.MOV.U32 R42, RZ, RZ, 0x2 ;  /* 0x00000002ff2a7424 */ /* 0x000fe400078e00ff */
[----:B------:R-:W-:-:S04]  /*ab90*/  IMAD.MOV.U32 R34, RZ, RZ, R40 ;  /* 0x000000ffff227224 */ /* 0x000fc800078e0028 */
[----:B------:R-:W-:-:S05]  /*aba0*/  FADD.FTZ R34, R33, R34 ;  /* 0x0000002221227221 */ /* 0x000fca0000010000 */
[----:B------:R-:W-:-:S07]  /*abb0*/  MOV R84, R34 ;  /* 0x0000002200547202 */ /* 0x000fce0000000f00 */
[----:B------:R-:W-:Y:S05]  /*abc0*/  WARPSYNC.COLLECTIVE R41, `(.L_x_996) ;  /* 0x0000000029087348 */ /* 0x000fea0003c00000 */
[----:B------:R0:W1:Y:S02]  /*abd0*/  SHFL.BFLY P2, R40, R84, R42, R43 ;  /* 0x0c00002a54287389 */ /* 0x000064000004002b */
[----:B01----:R-:W-:Y:S01]  /*abe0*/  ENDCOLLECTIVE ;  /* 0x000000000000791b */ /* 0x003fe20003800000 */
.L_x_996:
[----:B------:R-:W-:Y:S01]  /*abf0*/  HFMA2.MMA R42, -RZ, RZ, 0, 2.384185791015625e-07 ;  /* 0x00000004ff2a7435 */ /* 0x000fe200000001ff */
[----:B------:R-:W-:-:S05]  /*ac00*/  MOV R35, R40 ;  /* 0x0000002800237202 */ /* 0x000fca0000000f00 */
[----:B------:R-:W-:-:S04]  /*ac10*/  FADD.FTZ R35, R34, R35 ;  /* 0x0000002322237221 */ /* 0x000fc80000010000 */
[----:B------:R-:W-:-:S07]  /*ac20*/  IMAD.MOV.U32 R84, RZ, RZ, R35 ;  /* 0x000000ffff547224 */ /* 0x000fce00078e0023 */
[----:B------:R-:W-:Y:S05]  /*ac30*/  WARPSYNC.COLLECTIVE R41, `(.L_x_997) ;  /* 0x0000000029087348 */ /* 0x000fea0003c00000 */
[----:B------:R0:W1:Y:S02]  /*ac40*/  SHFL.BFLY P2, R40, R84, R42, R43 ;  /* 0x0c00002a54287389 */ /* 0x000064000004002b */
[----:B01----:R-:W-:Y:S01]  /*ac50*/  ENDCOLLECTIVE ;  /* 0x000000000000791b */ /* 0x003fe20003800000 */
.L_x_997:
[----:B------:R-:W-:Y:S02]  /*ac60*/  IMAD.MOV.U32 R42, RZ, RZ, 0x8 ;  /* 0x00000008ff2a7424 */ /* 0x000fe400078e00ff */
[----:B------:R-:W-:-:S04]  /*ac70*/  IMAD.MOV.U32 R36, RZ, RZ, R40 ;  /* 0x000000ffff247224 */ /* 0x000fc800078e0028 */
[----:B------:R-:W-:-:S05]  /*ac80*/  FADD.FTZ R36, R35, R36 ;  /* 0x0000002423247221 */ /* 0x000fca0000010000 */
[----:B------:R-:W-:-:S07]  /*ac90*/  MOV R84, R36 ;  /* 0x0000002400547202 */ /* 0x000fce0000000f00 */
[----:B------:R-:W-:Y:S05]  /*aca0*/  WARPSYNC.COLLECTIVE R41, `(.L_x_998) ;  /* 0x0000000029087348 */ /* 0x000fea0003c00000 */
[----:B------:R0:W1:Y:S02]  /*acb0*/  SHFL.BFLY P2, R40, R84, R42, R43 ;  /* 0x0c00002a54287389 */ /* 0x000064000004002b */
[----:B01----:R-:W-:Y:S01]  /*acc0*/  ENDCOLLECTIVE ;  /* 0x000000000000791b */ /* 0x003fe20003800000 */
.L_x_998:
[----:B------:R-:W-:Y:S01]  /*acd0*/  HFMA2.MMA R42, -RZ, RZ, 0, 9.5367431640625e-07 ;  /* 0x00000010ff2a7435 */ /* 0x000fe200000001ff */
[----:B------:R-:W-:-:S05]  /*ace0*/  MOV R37, R40 ;  /* 0x0000002800257202 */ /* 0x000fca0000000f00 */
[----:B------:R-:W-:-:S04]  /*acf0*/  FADD.FTZ R37, R36, R37 ;  /* 0x0000002524257221 */ /* 0x000fc80000010000 */
[----:B------:R-:W-:-:S07]  /*ad00*/  IMAD.MOV.U32 R84, RZ, RZ, R37 ;  /* 0x000000ffff547224 */ /* 0x000fce00078e0025 */
[----:B------:R-:W-:Y:S05]  /*ad10*/  WARPSYNC.COLLECTIVE R41, `(.L_x_999) ;  /* 0x0000000029087348 */ /* 0x000fea0003c00000 */
[----:B------:R0:W1:Y:S02]  /*ad20*/  SHFL.BFLY P2, R40, R84, R42, R43 ;  /* 0x0c00002a54287389 */ /* 0x000064000004002b */
[----:B01----:R-:W-:Y:S01]  /*ad30*/  ENDCOLLECTIVE ;  /* 0x000000000000791b */ /* 0x003fe20003800000 */
.L_x_999:
[----:B------:R-:W-:Y:S05]  /*ad40*/  BRA `(.L_x_1000) ;  /* 0xffffffec007c7947 */ /* 0x000fea000383ffff */
.L_x_1001:
        /* <DEDUP_REMOVED lines=11> */
.L_x_23217:


//--------------------- .text._ZN10layer_norm13ln_fwd_kernelINS_13Kernel_traitsI13__nv_bfloat16S2_S2_S2_fjLj3072ELj1ELj1ELj4ELj16ENS_18Kernel_traits_baseILj3072ES2_S2_S2_S2_fjLj128EEEEELb1ELb0ELb1ELb0EEEvNS_9FwdParamsE --------------------------
	.section	.text._ZN10layer_norm13ln_fwd_kernelINS_13Kernel_traitsI13__nv_bfloat16S2_S2_S2_fjLj3072ELj1ELj1ELj4ELj16ENS_18Kernel_traits_baseILj3072ES2_S2_S2_S2_fjLj128EEEEELb1ELb0ELb1ELb0EEEvNS_9FwdParamsE,"ax",@progbits
	.align	128
        .global         _ZN10layer_norm13ln_fwd_kernelINS_13Kernel_traitsI13__nv_bfloat16S2_S2_S2_fjLj3072ELj1ELj1ELj4ELj16ENS_18Kernel_traits_baseILj3072ES2_S2_S2_S2_fjLj128EEEEELb1ELb0ELb1ELb0EEEvNS_9FwdParamsE
        .type           _ZN10layer_norm13ln_fwd_kernelINS_13Kernel_traitsI13__nv_bfloat16S2_S2_S2_fjLj3072ELj1ELj1ELj4ELj16ENS_18Kernel_traits_baseILj3072ES2_S2_S2_S2_fjLj128EEEEELb1ELb0ELb1ELb0EEEvNS_9FwdParamsE,@function
        .size           _ZN10layer_norm13ln_fwd_kernelINS_13Kernel_traitsI13__nv_bfloat16S2_S2_S2_fjLj3072ELj1ELj1ELj4ELj16ENS_18Kernel_traits_baseILj3072ES2_S2_S2_S2_fjLj128EEEEELb1ELb0ELb1ELb0EEEvNS_9FwdParamsE,(.L_x_23218 - _ZN10layer_norm13ln_fwd_kernelINS_13Kernel_traitsI13__nv_bfloat16S2_S2_S2_fjLj3072ELj1ELj1ELj4ELj16ENS_18Kernel_traits_baseILj3072ES2_S2_S2_S2_fjLj128EEEEELb1ELb0ELb1ELb0EEEvNS_9FwdParamsE)
        .other          _ZN10layer_norm13ln_fwd_kernelINS_13Kernel_traitsI13__nv_bfloat16S2_S2_S2_fjLj3072ELj1ELj1ELj4ELj16ENS_18Kernel_traits_baseILj3072ES2_S2_S2_S2_fjLj128EEEEELb1ELb0ELb1ELb0EEEvNS_9FwdParamsE,@"STO_CUDA_ENTRY STV_DEFAULT"
_ZN10layer_norm13ln_fwd_kernelINS_13Kernel_traitsI13__nv_bfloat16S2_S2_S2_fjLj3072ELj1ELj1ELj4ELj16ENS_18Kernel_traits_baseILj3072ES2_S2_S2_S2_fjLj128EEEEELb1ELb0ELb1ELb0EEEvNS_9FwdParamsE:
.text._ZN10layer_norm13ln_fwd_kernelINS_13Kernel_traitsI13__nv_bfloat16S2_S2_S2_fjLj3072ELj1ELj1ELj4ELj16ENS_18Kernel_traits_baseILj3072ES2_S2_S2_S2_fjLj128EEEEELb1ELb0ELb1ELb0EEEvNS_9FwdParamsE:
[----:B------:R-:W-:Y:S08]  /*0000*/  LDC R1, c[0x0][0x28] ;  /* 0x00000a00ff017b82 */ /* 0x000ff00000000800 */
[----:B------:R-:W0:Y:S01]  /*0010*/  LDC R92, c[0x0][0x2e8] ;  /* 0x0000ba00ff5c7b82 */ /* 0x000e220000000800 */
[----:B------:R-:W-:Y:S01]  /*0020*/  ULDC.U8 UR4, c[0x0][0x2f4] ;  /* 0x0000bd0000047ab9 */ /* 0x000fe20000000000 */
[----:B------:R-:W-:Y:S01]  /*0030*/  ULDC.64 UR6, c[0x0][0x208] ;  /* 0x0000820000067ab9 */ /* 0x000fe20000000a00 */
[----:B------:R-:W-:Y:S01]  /*0040*/  ISETP.NE.AND P0, PT, RZ, UR4, PT ;  /* 0x00000004ff007c0c */ /* 0x000fe2000bf05270 */
[----:B------:R-:W-:-:S02]  /*0050*/  ULDC.64 UR4, c[0x0][0x2e0] ;  /* 0x0000b80000047ab9 */ /* 0x000fc40000000a00 */
[----:B------:R-:W-:Y:S02]  /*0060*/  IMAD.U32 R2, RZ, RZ, UR4 ;  /* 0x00000004ff027e24 */ /* 0x000fe4000f8e00ff */
[----:B------:R-:W1:Y:S01]  /*0070*/  LDC R93, c[0x0][0x2ec] ;  /* 0x0000bb00ff5d7b82 */ /* 0x000e620000000800 */
[----:B------:R-:W-:-:S07]  /*0080*/  IMAD.U32 R3, RZ, RZ, UR5 ;  /* 0x00000005ff037e24 */ /* 0x000fce000f8e00ff */
        /* <DEDUP_REMOVED lines=10> */
[----:B------:R-:W-:-:S04]  /*0130*/  LOP3.LUT R24, R40, 0x7f, RZ, 0xc0, !PT ;  /* 0x0000007f28187812 */ /* 0x000fc800078ec0ff */
[----:B------:R-:W-:Y:S02]  /*0140*/  MOV R11, R24 ;  /* 0x00000018000b7202 */ /* 0x000fe40000000f00 */
[----:B-1----:R-:W-:-:S04]  /*0150*/  SHF.R.S32.HI R0, RZ, 0x1f, R43 ;  /* 0x0000001fff007819 */ /* 0x002fc8000001142b */
[----:B------:R-:W-:Y:S02]  /*0160*/  LEA.HI R43, R0, R43, RZ, 0x3 ;  /* 0x0000002b002b7211 */ /* 0x000fe400078f18ff */
[----:B------:R-:W-:-:S04]  /*0170*/  LOP3.LUT R0, R11, 0x7f, RZ, 0x3c, !PT ;  /* 0x0000007f0b007812 */ /* 0x000fc800078e3cff */
[----:B------:R-:W-:Y:S01]  /*0180*/  LEA.HI.SX32 R23, R43, R0, 0x1d ;  /* 0x000000002b177211 */ /* 0x000fe200078feaff */
[----:B------:R-:W-:Y:S01]  /*0190*/  BSSY B0, `(.L_x_1002) ;  /* 0x0000052000007945 */ /* 0x000fe20003800000 */
[----:B------:R-:W-:Y:S02]  /*01a0*/  LEA.HI R22, R40, UR8, RZ, 0x19 ;  /* 0x0000000828167c11 */ /* 0x000fe4000f8fc8ff */
[----:B------:R-:W-:-:S04]  /*01b0*/  ISETP.GE.U32.AND P4, PT, R23, 0x100, PT ;  /* 0x000001001700780c */ /* 0x000fc80003f86070 */
[----:B------:R-:W-:Y:S02]  /*01c0*/  P2R R0, PR, RZ, 0x10 ;  /* 0x00000010ff007803 */ /* 0x000fe40000000000 */
[----:B--2---:R-:W-:Y:S02]  /*01d0*/  @P0 R2UR UR4, R2 ;  /* 0x00000000020402ca */ /* 0x004fe400000e0000 */
[----:B------:R-:W-:Y:S02]  /*01e0*/  @P0 R2UR UR5, R3 ;  /* 0x00000000030502ca */ /* 0x000fe400000e0000 */
[----:B---3--:R-:W-:-:S05]  /*01f0*/  @P0 IADD3 R92, P1, R4, R7, RZ ;  /* 0x00000007045c0210 */ /* 0x008fca0007f3e0ff */
[----:B------:R-:W-:Y:S02]  /*0200*/  @P0 IMAD.X R93, RZ, RZ, R5, P1 ;  /* 0x000000ffff5d0224 */ /* 0x000fe400008e0605 */
[----:B------:R-:W-:-:S03]  /*0210*/  IMAD.WIDE.U32 R4, R27, -0x326172a9, RZ ;  /* 0xcd9e8d571b047825 */ /* 0x000fc600078e00ff */
        /* <DEDUP_REMOVED lines=40> */
[----:B------:R-:W-:Y:S01]  /*04a0*/  UIADD3 UR29, UR5, 0x1fd5c5a3, URZ ;  /* 0x1fd5c5a3051d7890 */ /* 0x000fe2000fffe03f */
[----:B------:R-:W-:Y:S02]  /*04b0*/  LOP3.LUT P1, RZ, R23, 0xffffff80, RZ, 0xc0, !PT ;  /* 0xffffff8017ff7812 */ /* 0x000fe4000782c0ff */
[----:B------:R-:W-:Y:S01]  /*04c0*/  LOP3.LUT R94, R3, UR27, R6, 0x96, !PT ;  /* 0x0000001b035e7c12 */ /* 0x000fe2000f8e9606 */
[----:B------:R-:W-:Y:S01]  /*04d0*/  IMAD.WIDE.U32 R8, R8, -0x2daee0ad, RZ ;  /* 0xd2511f5308087825 */ /* 0x000fe200078e00ff */
[----:B------:R-:W-:-:S03]  /*04e0*/  UIADD3 UR28, UR4, 0x5384540f, URZ ;  /* 0x5384540f041c7890 */ /* 0x000fc6000fffe03f */
[----:B------:R-:W-:Y:S01]  /*04f0*/  IMAD.WIDE.U32 R94, R94, -0x326172a9, RZ ;  /* 0xcd9e8d575e5e7825 */ /* 0x000fe200078e00ff */
[----:B------:R-:W-:Y:S01]  /*0500*/  LOP3.LUT R70, R9, UR29, R2, 0x96, !PT ;  /* 0x0000001d09467c12 */ /* 0x000fe2000f8e9602 */
[----:B------:R-:W-:-:S03]  /*0510*/  UIADD3 UR30, UR4, -0xe443238, URZ ;  /* 0xf1bbcdc8041e7890 */ /* 0x000fc6000fffe03f */
[----:B------:R-:W-:Y:S01]  /*0520*/  LOP3.LUT R69, R95, UR28, R4, 0x96, !PT ;  /* 0x0000001c5f457c12 */ /* 0x000fe2000f8e9604 */
[----:B------:R-:W-:Y:S01]  /*0530*/  IMAD.HI.U32 R3, R70, -0x326172a9, RZ ;  /* 0xcd9e8d5746037827 */ /* 0x000fe200078e00ff */
[----:B------:R-:W-:Y:S02]  /*0540*/  UIADD3 UR31, UR5, -0x24c28bd8, URZ ;  /* 0xdb3d7428051f7890 */ /* 0x000fe4000fffe03f */
[----:B------:R-:W-:Y:S02]  /*0550*/  UIADD3 UR32, UR4, -0x700cb87f, URZ ;  /* 0x8ff3478104207890 */ /* 0x000fe4000fffe03f */
[----:B------:R-:W-:Y:S01]  /*0560*/  UIADD3 UR33, UR5, -0x695add53, URZ ;  /* 0x96a522ad05217890 */ /* 0x000fe2000fffe03f */
[----:B------:R-:W-:Y:S01]  /*0570*/  ISETP.GE.U32.AND P0, PT, R23, 0x180, PT ;  /* 0x000001801700780c */ /* 0x000fe20003f06070 */
[----:B------:R-:W-:Y:S01]  /*0580*/  IMAD.HI.U32 R21, R69, -0x2daee0ad, RZ ;  /* 0xd2511f5345157827 */ /* 0x000fe200078e00ff */
[----:B------:R-:W-:Y:S01]  /*0590*/  LOP3.LUT R94, R3, UR30, R94, 0x96, !PT ;  /* 0x0000001e035e7c12 */ /* 0x000fe2000f8e965e */
[----:B------:R-:W-:Y:S10]  /*05a0*/  @!P1 BRA `(.L_x_1003) ;  /* 0x0000000000409947 */ /* 0x000ff40003800000 */
        /* <DEDUP_REMOVED lines=16> */
.L_x_1003:
[----:B------:R-:W-:Y:S05]  /*06b0*/  BSYNC B0 ;  /* 0x0000000000007941 */ /* 0x000fea0003800000 */
.L_x_1002:
        /* <DEDUP_REMOVED lines=11> */
[----:B------:R-:W-:Y:S01]  /*0770*/  VIADD R11, R11, 0x80 ;  /* 0x000000800b0b7836 */ /* 0x000fe20000000000 */
[----:B--2---:R-:W-:Y:S02]  /*0780*/  PRMT R49, R12, 0x7632, R49 ;  /* 0x000076320c317816 */ /* 0x004fe40000000031 */
[----:B------:R-:W-:Y:S02]  /*0790*/  PRMT R50, R13, 0x7632, R50 ;  /* 0x000076320d327816 */ /* 0x000fe40000000032 */
[----:B------:R-:W-:-:S02]  /*07a0*/  PRMT R51, R14, 0x7632, R51 ;  /* 0x000076320e337816 */ /* 0x000fc40000000033 */
[----:B------:R-:W-:Y:S02]  /*07b0*/  @!P2 CS2R R36, SRZ ;  /* 0x000000000024a805 */ /* 0x000fe4000001ff00 */
[----:B------:R-:W-:Y:S02]  /*07c0*/  PRMT R52, R15, 0x7632, R52 ;  /* 0x000076320f347816 */ /* 0x000fe40000000034 */
[----:B0-----:R-:W-:-:S07]  /*07d0*/  @!P2 CS2R R38, SRZ ;  /* 0x000000000026a805 */ /* 0x001fce000001ff00 */
.L_x_1005:
[----:B------:R-:W-:Y:S05]  /*07e0*/  BSYNC B0 ;  /* 0x0000000000007941 */ /* 0x000fea0003800000 */
.L_x_1004:
        /* <DEDUP_REMOVED lines=13> */
.L_x_1007:
[----:B------:R-:W-:Y:S05]  /*08c0*/  BSYNC B0 ;  /* 0x0000000000007941 */ /* 0x000fea0003800000 */
.L_x_1006:
[----:B------:R-:W-:Y:S01]  /*08d0*/  ULDC UR8, c[0x0][0x214] ;  /* 0x0000850000087ab9 */ /* 0x000fe20000000800 */
[----:B------:R-:W-:Y:S02]  /*08e0*/  LOP3.LUT R96, R21, UR31, R8, 0x96, !PT ;  /* 0x0000001f15607c12 */ /* 0x000fe4000f8e9608 */
[----:B------:R-:W-:-:S13]  /*08f0*/  ISETP.GE.AND P2, PT, R22, UR8, PT ;  /* 0x0000000816007c0c */ /* 0x000fda000bf46270 */
[----:B------:R-:W-:Y:S05]  /*0900*/  @P2 EXIT ;  /* 0x000000000000294d */ /* 0x000fea0003800000 */
[----:B------:R-:W-:Y:S01]  /*0910*/  IMAD.U32 R20, R16, 0x10000, RZ ;  /* 0x0001000010147824 */ /* 0x000fe200078e00ff */
[C---:B-----5:R-:W-:Y:S01]  /*0920*/  PRMT R62, R28.reuse, 0x7632, R62 ;  /* 0x000076321c3e7816 */ /* 0x060fe2000000003e */
[----:B------:R-:W-:Y:S01]  /*0930*/  IMAD.U32 R42, R28, 0x10000, RZ ;  /* 0x000100001c2a7824 */ /* 0x000fe200078e00ff */
[----:B------:R-:W-:Y:S01]  /*0940*/  SHF.L.U32 R16, R12, 0x10, RZ ;  /* 0x000000100c107819 */ /* 0x000fe200000006ff */
[----:B------:R-:W-:Y:S01]  /*0950*/  IMAD.U32 R12, R5, 0x10000, RZ ;  /* 0x00010000050c7824 */ /* 0x000fe200078e00ff */
[----:B------:R-:W-:Y:S01]  /*0960*/  SHF.R.S32.HI R28, RZ, 0x3, R43 ;  /* 0x00000003ff1c7819 */ /* 0x000fe2000001142b */
[----:B------:R-:W-:Y:S01]  /*0970*/  IMAD.U32 R41, R29, 0x10000, RZ ;  /* 0x000100001d297824 */ /* 0x000fe200078e00ff */
[----:B------:R-:W-:Y:S01]  /*0980*/  PRMT R53, R5, 0x7632, R53 ;  /* 0x0000763205357816 */ /* 0x000fe20000000035 */
[----:B------:R-:W-:Y:S01]  /*0990*/  IMAD.U32 R44, R30, 0x10000, RZ ;  /* 0x000100001e2c7824 */ /* 0x000fe200078e00ff */
[C---:B------:R-:W-:Y:S01]  /*09a0*/  PRMT R61, R32.reuse, 0x7632, R61 ;  /* 0x00007632203d7816 */ /* 0x040fe2000000003d */
[----:B------:R-:W-:Y:S01]  /*09b0*/  IMAD.U32 R43, R31, 0x10000, RZ ;  /* 0x000100001f2b7824 */ /* 0x000fe200078e00ff */
[----:B------:R-:W-:Y:S01]  /*09c0*/  SHF.L.U32 R5, R32, 0x10, RZ ;  /* 0x0000001020057819 */ /* 0x000fe200000006ff */
[----:B------:R-:W-:Y:S01]  /*09d0*/  IMAD.HI.U32 R86, R96, -0x326172a9, RZ ;  /* 0xcd9e8d5760567827 */ /* 0x000fe200078e00ff */
[----:B------:R-:W-:Y:S01]  /*09e0*/  PRMT R64, R29, 0x7632, R64 ;  /* 0x000076321d407816 */ /* 0x000fe20000000040 */
[----:B------:R-:W-:Y:S01]  /*09f0*/  ULDC.U8 UR8, c[0x0][0x2a0] ;  /* 0x0000a80000087ab9 */ /* 0x000fe20000000000 */
[----:B------:R-:W-:Y:S01]  /*0a00*/  SHF.L.U32 R32, R40, 0x5, RZ ;  /* 0x0000000528207819 */ /* 0x000fe200000006ff */
[----:B------:R-:W-:Y:S01]  /*0a10*/  IMAD.HI.U32 R88, R94, -0x2daee0ad, RZ ;  /* 0xd2511f535e587827 */ /* 0x000fe200078e00ff */
[----:B------:R-:W-:Y:S01]  /*0a20*/  PRMT R66, R30, 0x7632, R66 ;  /* 0x000076321e427816 */ /* 0x000fe20000000042 */
[----:B------:R-:W-:Y:S01]  /*0a30*/  UISETP.NE.AND UP0, UPT, UR8, URZ, UPT ;  /* 0x0000003f0800728c */ /* 0x000fe2000bf05270 */
[----:B------:R-:W-:Y:S01]  /*0a40*/  LOP3.LUT R30, R40, 0x60, RZ, 0xc0, !PT ;  /* 0x00000060281e7812 */ /* 0x000fe200078ec0ff */
[----:B------:R-:W-:Y:S01]  /*0a50*/  IMAD.U32 R10, R7, 0x10000, RZ ;  /* 0x00010000070a7824 */ /* 0x000fe200078e00ff */
[----:B------:R-:W-:Y:S01]  /*0a60*/  LOP3.LUT R29, R28, 0x7f, RZ, 0xc0, !PT ;  /* 0x0000007f1c1d7812 */ /* 0x000fe200078ec0ff */
[----:B------:R-:W-:Y:S01]  /*0a70*/  IMAD.U32 R18, R18, 0x10000, RZ ;  /* 0x0001000012127824 */ /* 0x000fe200078e00ff */
[----:B------:R-:W-:Y:S01]  /*0a80*/  LOP3.LUT R32, R32, 0x3e0, RZ, 0xc0, !PT ;  /* 0x000003e020207812 */ /* 0x000fe200078ec0ff */
[----:B------:R-:W-:Y:S01]  /*0a90*/  IMAD.U32 R19, R19, 0x10000, RZ ;  /* 0x0001000013137824 */ /* 0x000fe200078e00ff */
[C---:B------:R-:W-:Y:S01]  /*0aa0*/  VIADDMNMX R30, R29.reuse, -R30, RZ, !PT ;  /* 0x8000001e1d1e7246 */ /* 0x040fe200078001ff */
        /* <DEDUP_REMOVED lines=9> */
[----:B------:R-:W-:Y:S01]  /*0b40*/  SHF.L.U32 R21, R17, 0x10, RZ ;  /* 0x0000001011157819 */ /* 0x000fe200000006ff */
[----:B------:R-:W-:Y:S01]  /*0b50*/  IMAD.U32 R17, R13, 0x10000, RZ ;  /* 0x000100000d117824 */ /* 0x000fe200078e00ff */
[----:B------:R-:W-:Y:S01]  /*0b60*/  IADD3 R30, R30, R29, RZ ;  /* 0x0000001d1e1e7210 */ /* 0x000fe20007ffe0ff */
[----:B------:R-:W-:Y:S01]  /*0b70*/  IMAD.U32 R13, R4, 0x10000, RZ ;  /* 0x00010000040d7824 */ /* 0x000fe200078e00ff */
[----:B------:R-:W-:Y:S01]  /*0b80*/  VIMNMX R32, R32, 0x20, PT ;  /* 0x0000002020207848 */ /* 0x000fe20003fe0100 */
[----:B------:R-:W-:Y:S01]  /*0b90*/  IMAD.U32 R48, R48, 0x10000, RZ ;  /* 0x0001000030307824 */ /* 0x000fe200078e00ff */
[----:B------:R-:W-:Y:S01]  /*0ba0*/  PRMT R54, R4, 0x7632, R54 ;  /* 0x0000763204367816 */ /* 0x000fe20000000036 */
[----:B------:R-:W-:Y:S01]  /*0bb0*/  IMAD.SHL.U32 R30, R30, 0x8, RZ ;  /* 0x000000081e1e7824 */ /* 0x000fe200078e00ff */
[C---:B------:R-:W-:Y:S01]  /*0bc0*/  PRMT R63, R33.reuse, 0x7632, R63 ;  /* 0x00007632213f7816 */ /* 0x040fe2000000003f */
[----:B------:R-:W-:Y:S01]  /*0bd0*/  IMAD.U32 R4, R33, 0x10000, RZ ;  /* 0x0001000021047824 */ /* 0x000fe200078e00ff */
[----:B------:R-:W-:Y:S01]  /*0be0*/  PRMT R68, R31, 0x7632, R68 ;  /* 0x000076321f447816 */ /* 0x000fe20000000044 */
[----:B------:R-:W-:Y:S01]  /*0bf0*/  IMAD R31, R69, -0x2daee0ad, RZ ;  /* 0xd2511f53451f7824 */ /* 0x000fe200078e02ff */
[----:B------:R-:W-:Y:S01]  /*0c00*/  I2FP.F32.U32 R30, R30 ;  /* 0x0000001e001e7245 */ /* 0x000fe20000201000 */
[----:B------:R-:W-:Y:S01]  /*0c10*/  IMAD R33, R70, -0x326172a9, RZ ;  /* 0xcd9e8d5746217824 */ /* 0x000fe200078e02ff */
[----:B------:R-:W-:Y:S01]  /*0c20*/  PRMT R55, R7, 0x7632, R55 ;  /* 0x0000763207377816 */ /* 0x000fe20000000037 */
[----:B------:R-:W-:Y:S01]  /*0c30*/  IMAD.IADD R32, R29, 0x1, R32 ;  /* 0x000000011d207824 */ /* 0x000fe200078e0220 */
[----:B------:R0:W1:Y:S01]  /*0c40*/  MUFU.RCP R100, R30 ;  /* 0x0000001e00647308 */ /* 0x0000620000001000 */
[----:B------:R-:W-:Y:S01]  /*0c50*/  PRMT R58, R36, 0x7632, R58 ;  /* 0x00007632243a7816 */ /* 0x000fe2000000003a */
[C---:B------:R-:W-:Y:S01]  /*0c60*/  IMAD.U32 R7, R38.reuse, 0x10000, RZ ;  /* 0x0001000026077824 */ /* 0x040fe200078e00ff */
[----:B------:R-:W-:Y:S01]  /*0c70*/  PRMT R60, R38, 0x7632, R60 ;  /* 0x00007632263c7816 */ /* 0x000fe2000000003c */
[----:B------:R-:W-:Y:S01]  /*0c80*/  IMAD.U32 R50, R50, 0x10000, RZ ;  /* 0x0001000032327824 */ /* 0x000fe200078e00ff */
[----:B------:R-:W-:Y:S01]  /*0c90*/  PRMT R59, R39, 0x7632, R59 ;  /* 0x00007632273b7816 */ /* 0x000fe2000000003b */
[----:B------:R-:W-:Y:S01]  /*0ca0*/  IMAD.U32 R51, R51, 0x10000, RZ ;  /* 0x0001000033337824 */ /* 0x000fe200078e00ff */
[----:B------:R-:W-:Y:S01]  /*0cb0*/  PRMT R65, R34, 0x7632, R65 ;  /* 0x0000763222417816 */ /* 0x000fe20000000041 */
[----:B------:R-:W-:Y:S01]  /*0cc0*/  IMAD R96, R96, -0x326172a9, RZ ;  /* 0xcd9e8d5760607824 */ /* 0x000fe200078e02ff */
[----:B------:R-:W-:Y:S01]  /*0cd0*/  PRMT R56, R6, 0x7632, R56 ;  /* 0x0000763206387816 */ /* 0x000fe20000000038 */
[----:B------:R-:W-:Y:S01]  /*0ce0*/  IMAD R94, R94, -0x2daee0ad, RZ ;  /* 0xd2511f535e5e7824 */ /* 0x000fe200078e02ff */
[----:B------:R-:W-:Y:S01]  /*0cf0*/  PRMT R57, R37, 0x7632, R57 ;  /* 0x0000763225397816 */ /* 0x000fe20000000039 */
[----:B------:R-:W-:Y:S01]  /*0d00*/  IMAD.MOV.U32 R106, RZ, RZ, 0x1 ;  /* 0x00000001ff6a7424 */ /* 0x000fe200078e00ff */
[----:B------:R-:W-:Y:S01]  /*0d10*/  PRMT R67, R35, 0x7632, R67 ;  /* 0x0000763223437816 */ /* 0x000fe20000000043 */
[----:B------:R-:W-:Y:S01]  /*0d20*/  IMAD.MOV.U32 R90, RZ, RZ, RZ ;  /* 0x000000ffff5a7224 */ /* 0x000fe200078e00ff */
        /* <DEDUP_REMOVED lines=24> */
[----:B------:R-:W-:Y:S01]  /*0eb0*/  SHF.L.U32 R57, R57, 0x10, RZ ;  /* 0x0000001039397819 */ /* 0x000fe200000006ff */
[----:B------:R-:W-:Y:S01]  /*0ec0*/  ULDC UR10, c[0x0][0x294] ;  /* 0x0000a500000a7ab9 */ /* 0x000fe20000000800 */
[----:B------:R-:W-:Y:S01]  /*0ed0*/  SHF.L.U32 R61, R61, 0x10, RZ ;  /* 0x000000103d3d7819 */ /* 0x000fe200000006ff */
[----:B------:R-:W-:Y:S01]  /*0ee0*/  ULDC UR11, c[0x0][0x290] ;  /* 0x0000a400000b7ab9 */ /* 0x000fe20000000800 */
[----:B------:R-:W-:Y:S01]  /*0ef0*/  SHF.L.U32 R64, R64, 0x10, RZ ;  /* 0x0000001040407819 */ /* 0x000fe200000006ff */
[----:B------:R-:W-:Y:S01]  /*0f00*/  ULDC.64 UR12, c[0x0][0x298] ;  /* 0x0000a600000c7ab9 */ /* 0x000fe20000000a00 */
[----:B------:R-:W-:Y:S01]  /*0f10*/  SHF.L.U32 R67, R67, 0x10, RZ ;  /* 0x0000001043437819 */ /* 0x000fe200000006ff */
[----:B------:R-:W-:Y:S01]  /*0f20*/  ULDC.64 UR8, c[0x0][0x230] ;  /* 0x00008c0000087ab9 */ /* 0x000fe20000000a00 */
[----:B01----:R-:W-:-:S05]  /*0f30*/  ULDC.64 UR14, c[0x0][0x210] ;  /* 0x00008400000e7ab9 */ /* 0x003fca0000000a00 */
.L_x_1265:
[----:B012---:R-:W0:Y:S08]  /*0f40*/  LDC.64 R36, c[0x0][0x280] ;  /* 0x0000a000ff247b82 */ /* 0x007e300000000a00 */
[----:B------:R-:W1:Y:S01]  /*0f50*/  LDC R117, c[0x0][0x218] ;  /* 0x00008600ff757b82 */ /* 0x000e620000000800 */
[----:B0-----:R-:W-:-:S07]  /*0f60*/  IMAD.WIDE R38, R22, 0x4, R36 ;  /* 0x0000000416267825 */ /* 0x001fce00078e0224 */
[----:B------:R-:W0:Y:S01]  /*0f70*/  LDC.64 R36, c[0x0][0x288] ;  /* 0x0000a200ff247b82 */ /* 0x000e220000000a00 */
[----:B------:R2:W3:Y:S01]  /*0f80*/  LDG.E R110, desc[UR6][R38.64] ;  /* 0x00000006266e7981 */ /* 0x0004e2000c1e1900 */
[----:B0-----:R-:W-:-:S05]  /*0f90*/  IMAD.WIDE R36, R22, 0x4, R36 ;  /* 0x0000000416247825 */ /* 0x001fca00078e0224 */
[----:B------:R0:W5:Y:S01]  /*0fa0*/  LDG.E R102, desc[UR6][R36.64] ;  /* 0x0000000624667981 */ /* 0x000162000c1e1900 */
[----:B-1----:R-:W-:Y:S01]  /*0fb0*/  IMAD R104, R22, R117, RZ ;  /* 0x0000007516687224 */ /* 0x002fe200078e02ff */
[----:B------:R-:W-:Y:S04]  /*0fc0*/  BSSY B0, `(.L_x_1008) ;  /* 0x0000343000007945 */ /* 0x000fe80003800000 */
[----:B------:R-:W-:-:S04]  /*0fd0*/  SHF.R.S32.HI R119, RZ, 0x1f, R104 ;  /* 0x0000001fff777819 */ /* 0x000fc80000011468 */
[----:B--2---:R-:W-:Y:S01]  /*0fe0*/  LEA.HI R39, R119, R104, RZ, 0x3 ;  /* 0x0000006877277211 */ /* 0x004fe200078f18ff */
[----:B------:R-:W-:Y:S01]  /*0ff0*/  IMAD.MOV.U32 R119, RZ, RZ, RZ ;  /* 0x000000ffff777224 */ /* 0x000fe200078e00ff */
[----:B------:R-:W-:Y:S02]  /*1000*/  SHF.R.S32.HI R104, RZ, 0x1f, R22 ;  /* 0x0000001fff687819 */ /* 0x000fe40000011416 */
[----:B---3--:R-:W-:-:S13]  /*1010*/  ISETP.GE.AND P2, PT, R110, 0x1, PT ;  /* 0x000000016e00780c */ /* 0x008fda0003f46270 */
[----:B------:R-:W-:-:S05]  /*1020*/  @P2 IADD3 R108, R110, -0x1, RZ ;  /* 0xffffffff6e6c2810 */ /* 0x000fca0007ffe0ff */
[----:B------:R-:W-:-:S05]  /*1030*/  @P2 IMAD R108, R108, R117, RZ ;  /* 0x000000756c6c2224 */ /* 0x000fca00078e02ff */
[----:B------:R-:W-:-:S04]  /*1040*/  @P2 SHF.R.S32.HI R121, RZ, 0x1f, R108 ;  /* 0x0000001fff792819 */ /* 0x000fc8000001146c */
[----:B------:R-:W-:Y:S02]  /*1050*/  @P2 LEA.HI R121, R121, R108, RZ, 0x3 ;  /* 0x0000006c79792211 */ /* 0x000fe400078f18ff */
[----:B------:R-:W-:Y:S02]  /*1060*/  LEA.HI.SX32 R108, R39, R24, 0x1d ;  /* 0x00000018276c7211 */ /* 0x000fe400078feaff */
[----:B------:R-:W-:-:S04]  /*1070*/  @P2 LOP3.LUT R24, R40, 0x7f, RZ, 0xc0, !PT ;  /* 0x0000007f28182812 */ /* 0x000fc800078ec0ff */
[----:B------:R-:W-:Y:S01]  /*1080*/  @P2 LEA.HI.SX32 R119, R121, R24, 0x1d ;  /* 0x0000001879772211 */ /* 0x000fe200078feaff */
        /* <DEDUP_REMOVED lines=13> */
[----:B------:R-:W-:Y:S01]  /*1160*/  MOV R36, R92 ;  /* 0x0000005c00247202 */ /* 0x000fe20000000f00 */
[----:B------:R-:W-:Y:S06]  /*1170*/  @!P3 BRA `(.L_x_1012) ;  /* 0x000000040068b947 */ /* 0x000fec0003800000 */
[----:B------:R-:W-:Y:S02]  /*1180*/  IMAD.MOV.U32 R36, RZ, RZ, R92 ;  /* 0x000000ffff247224 */ /* 0x000fe400078e005c */
[----:B-----5:R-:W-:Y:S01]  /*1190*/  IMAD.U32 R73, R32, 0x10000, RZ ;  /* 0x0001000020497824 */ /* 0x020fe200078e00ff */
[----:B------:R-:W-:Y:S06]  /*11a0*/  BRA `(.L_x_1012) ;  /* 0x00000004005c7947 */ /* 0x000fec0003800000 */
.L_x_1011:
[C---:B------:R-:W-:Y:S01]  /*11b0*/  ISETP.NE.AND P5, PT, R92.reuse, 0x1, PT ;  /* 0x000000015c00780c */ /* 0x040fe20003fa5270 */
[----:B------:R-:W-:Y:S01]  /*11c0*/  BSSY B2, `(.L_x_1013) ;  /* 0x000000c000027945 */ /* 0x000fe20003800000 */
[----:B------:R-:W-:-:S11]  /*11d0*/  IADD3 R36, R92, 0x1, RZ ;  /* 0x000000015c247810 */ /* 0x000fd60007ffe0ff */
[----:B------:R-:W-:Y:S05]  /*11e0*/  @!P5 BRA `(.L_x_1014) ;  /* 0x000000000020d947 */ /* 0x000fea0003800000 */
        /* <DEDUP_REMOVED lines=8> */
.L_x_1014:
[----:B------:R-:W-:-:S07]  /*1270*/  IMAD.MOV.U32 R69, RZ, RZ, R96 ;  /* 0x000000ffff457224 */ /* 0x000fce00078e0060 */
.L_x_1015:
[----:B------:R-:W-:Y:S05]  /*1280*/  BSYNC B2 ;  /* 0x0000000000027941 */ /* 0x000fea0003800000 */
.L_x_1013:
        /* <DEDUP_REMOVED lines=16> */
.L_x_1019:
[----:B------:R-:W-:Y:S05]  /*1390*/  BSYNC B3 ;  /* 0x0000000000037941 */ /* 0x000fea0003800000 */
.L_x_1018:
        /* <DEDUP_REMOVED lines=44> */
.L_x_1017:
[----:B------:R-:W-:Y:S05]  /*1660*/  BSYNC B2 ;  /* 0x0000000000027941 */ /* 0x000fea0003800000 */
.L_x_1016:
[----:B------:R-:W-:Y:S01]  /*1670*/  HFMA2.MMA R84, -RZ, RZ, 0.1171875, 0 ;  /* 0x2f800000ff547435 */ /* 0x000fe200000001ff */
[----:B------:R-:W-:Y:S01]  /*1680*/  I2FP.F32.U32 R37, R69 ;  /* 0x0000004500257245 */ /* 0x000fe20000201000 */
[----:B-----5:R-:W-:Y:S02]  /*1690*/  IMAD.U32 R38, R28, 0x10000, RZ ;  /* 0x000100001c267824 */ /* 0x020fe400078e00ff */
[----:B------:R-:W-:Y:S02]  /*16a0*/  @P3 IMAD.U32 R92, R32, 0x10000, RZ ;  /* 0x00010000205c3824 */ /* 0x000fe400078e00ff */
[----:B------:R-:W-:-:S04]  /*16b0*/  FMUL.FTZ R38, R38, UR13 ;  /* 0x0000000d26267c20 */ /* 0x000fc80008410000 */
[----:B------:R-:W-:Y:S01]  /*16c0*/  FFMA.FTZ R37, R37, R84, 1.1641532182693481445e-10 ;  /* 0x2f00000025257423 */ /* 0x000fe20000010054 */
[----:B------:R-:W-:-:S04]  /*16d0*/  FMUL.FTZ R38, R38, UR12 ;  /* 0x0000000c26267c20 */ /* 0x000fc80008410000 */
[----:B------:R-:W-:-:S04]  /*16e0*/  FSETP.GTU.FTZ.AND P5, PT, R37, UR10, PT ;  /* 0x0000000a25007c0b */ /* 0x000fc8000bfbc000 */
[----:B------:R-:W-:Y:S02]  /*16f0*/  FSEL R73, R38, RZ, !P5 ;  /* 0x000000ff26497208 */ /* 0x000fe40006800000 */
[----:B------:R-:W-:-:S03]  /*1700*/  SEL R84, RZ, 0x1, P5 ;  /* 0x00000001ff547807 */ /* 0x000fc60002800000 */
[----:B------:R-:W-:-:S07]  /*1710*/  @P3 FADD.FTZ R73, R92, R73 ;  /* 0x000000495c493221 */ /* 0x000fce0000010000 */
.L_x_1012:
[----:B------:R-:W-:Y:S05]  /*1720*/  BSYNC B1 ;  /* 0x0000000000017941 */ /* 0x000fea0003800000 */
.L_x_1010:
[----:B------:R-:W-:Y:S04]  /*1730*/  BSSY B1, `(.L_x_1020) ;  /* 0x0000062000017945 */ /* 0x000fe80003800000 */
[----:B------:R-:W-:Y:S05]  /*1740*/  @P4 BRA `(.L_x_1021) ;  /* 0x00000000001c4947 */ /* 0x000fea0003800000 */
[----:B------:R-:W-:Y:S01]  /*1750*/  MOV R71, RZ ;  /* 0x000000ff00477202 */ /* 0x000fe20000000f00 */
[----:B------:R-:W-:Y:S01]  /*1760*/  IMAD.MOV.U32 R37, RZ, RZ, R36 ;  /* 0x000000ffff257224 */ /* 0x000fe200078e0024 */
[----:B------:R-:W-:Y:S06]  /*1770*/  @!P3 BRA `(.L_x_1022) ;  /* 0x000000040074b947 */ /* 0x000fec0003800000 */
[----:B-----5:R-:W-:Y:S01]  /*1780*/  PRMT R71, R32, 0x7632, R71 ;  /* 0x0000763220477816 */ /* 0x020fe20000000047 */
[----:B------:R-:W-:-:S03]  /*1790*/  IMAD.MOV.U32 R37, RZ, RZ, R36 ;  /* 0x000000ffff257224 */ /* 0x000fc600078e0024 */
[----:B------:R-:W-:Y:S01]  /*17a0*/  SHF.L.U32 R71, R71, 0x10, RZ ;  /* 0x0000001047477819 */ /* 0x000fe200000006ff */
[----:B------:R-:W-:Y:S06]  /*17b0*/  BRA `(.L_x_1022) ;  /* 0x0000000400647947 */ /* 0x000fec0003800000 */
.L_x_1021:
[C---:B------:R-:W-:Y:S01]  /*17c0*/  ISETP.NE.AND P5, PT, R36.reuse, 0x1, PT ;  /* 0x000000012400780c */ /* 0x040fe20003fa5270 */
[----:B------:R-:W-:Y:S01]  /*17d0*/  BSSY B2, `(.L_x_1023) ;  /* 0x000000c000027945 */ /* 0x000fe20003800000 */
[----:B------:R-:W-:-:S11]  /*17e0*/  VIADD R37, R36, 0x1 ;  /* 0x0000000124257836 */ /* 0x000fd60000000000 */
[----:B------:R-:W-:Y:S05]  /*17f0*/  @!P5 BRA `(.L_x_1024) ;  /* 0x000000000020d947 */ /* 0x000fea0003800000 */
        /* <DEDUP_REMOVED lines=8> */
.L_x_1024:
[----:B------:R-:W-:-:S07]  /*1880*/  IMAD.MOV.U32 R69, RZ, RZ, R96 ;  /* 0x000000ffff457224 */ /* 0x000fce00078e0060 */
.L_x_1025:
[----:B------:R-:W-:Y:S05]  /*1890*/  BSYNC B2 ;  /* 0x0000000000027941 */ /* 0x000fea0003800000 */
.L_x_1023:
        /* <DEDUP_REMOVED lines=11> */
[----:B------:R-:W-:Y:S02]  /*1950*/  @!P5 IADD3 R36, R90, 0x1, RZ ;  /* 0x000000015a24d810 */ /* 0x000fe40007ffe0ff */
[----:B------:R-:W-:Y:S02]  /*1960*/  @!P5 MOV R25, RZ ;  /* 0x000000ff0019d202 */ /* 0x000fe40000000f00 */
[----:B------:R-:W-:-:S13]  /*1970*/  ISETP.NE.AND P6, PT, R27, RZ, !P5 ;  /* 0x000000ff1b00720c */ /* 0x000fda0006fc5270 */
[----:B------:R-:W-:-:S04]  /*1980*/  @P6 IMAD.MOV R36, RZ, RZ, R90 ;  /* 0x000000ffff246224 */ /* 0x000fc800078e025a */
[----:B------:R-:W-:-:S07]  /*1990*/  @!P5 IMAD.MOV.U32 R90, RZ, RZ, R36 ;  /* 0x000000ffff5ad224 */ /* 0x000fce00078e0024 */
.L_x_1029:
[----:B------:R-:W-:Y:S05]  /*19a0*/  BSYNC B3 ;  /* 0x0000000000037941 */ /* 0x000fea0003800000 */
.L_x_1028:
        /* <DEDUP_REMOVED lines=44> */
.L_x_1027:
[----:B------:R-:W-:Y:S05]  /*1c70*/  BSYNC B2 ;  /* 0x0000000000027941 */ /* 0x000fea0003800000 */
.L_x_1026:
[----:B-----5:R-:W-:Y:S01]  /*1c80*/  PRMT R38, R28, 0x7632, R38 ;  /* 0x000076321c267816 */ /* 0x020fe20000000026 */
[----:B------:R-:W-:Y:S01]  /*1c90*/  IMAD.MOV.U32 R39, RZ, RZ, 0x2f800000 ;  /* 0x2f800000ff277424 */ /* 0x000fe200078e00ff */
[----:B------:R-:W-:-:S03]  /*1ca0*/  I2FP.F32.U32 R36, R69 ;  /* 0x0000004500247245 */ /* 0x000fc60000201000 */
[----:B------:R-:W-:Y:S02]  /*1cb0*/  IMAD.U32 R38, R38, 0x10000, RZ ;  /* 0x0001000026267824 */ /* 0x000fe400078e00ff */
[----:B------:R-:W-:Y:S01]  /*1cc0*/  FFMA.FTZ R36, R36, R39, 1.1641532182693481445e-10 ;  /* 0x2f00000024247423 */ /* 0x000fe20000010027 */
[----:B------:R-:W-:Y:S01]  /*1cd0*/  @P3 PRMT R39, R32, 0x7632, R39 ;  /* 0x0000763220273816 */ /* 0x000fe20000000027 */
[----:B------:R-:W-:-:S03]  /*1ce0*/  FMUL.FTZ R38, R38, UR13 ;  /* 0x0000000d26267c20 */ /* 0x000fc60008410000 */
[----:B------:R-:W-:Y:S01]  /*1cf0*/  FSETP.GTU.FTZ.AND P5, PT, R36, UR10, PT ;  /* 0x0000000a24007c0b */ /* 0x000fe2000bfbc000 */
[----:B------:R-:W-:Y:S01]  /*1d00*/  FMUL.FTZ R38, R38, UR12 ;  /* 0x0000000c26267c20 */ /* 0x000fe20008410000 */
[----:B------:R-:W-:Y:S02]  /*1d10*/  @P3 SHF.L.U32 R36, R39, 0x10, RZ ;  /* 0x0000001027243819 */ /* 0x000fe400000006ff */
[----:B------:R-:W-:Y:S02]  /*1d20*/  SEL R82, RZ, 0x1, P5 ;  /* 0x00000001ff527807 */ /* 0x000fe40002800000 */
[----:B------:R-:W-:-:S05]  /*1d30*/  FSEL R71, R38, RZ, !P5 ;  /* 0x000000ff26477208 */ /* 0x000fca0006800000 */
[----:B------:R-:W-:-:S07]  /*1d40*/  @P3 FADD.FTZ R71, R36, R71 ;  /* 0x0000004724473221 */ /* 0x000fce0000010000 */
.L_x_1022:
[----:B------:R-:W-:Y:S05]  /*1d50*/  BSYNC B1 ;  /* 0x0000000000017941 */ /* 0x000fea0003800000 */
.L_x_1020:
[----:B------:R-:W-:Y:S04]  /*1d60*/  BSSY B1, `(.L_x_1030) ;  /* 0x000005f000017945 */ /* 0x000fe80003800000 */
[----:B------:R-:W-:Y:S05]  /*1d70*/  @P4 BRA `(.L_x_1031) ;  /* 0x0000000000184947 */ /* 0x000fea0003800000 */
[----:B------:R-:W-:Y:S02]  /*1d80*/  IMAD.MOV.U32 R69, RZ, RZ, RZ ;  /* 0x000000ffff457224 */ /* 0x000fe400078e00ff */
[----:B------:R-:W-:Y:S01]  /*1d90*/  IMAD.MOV.U32 R36, RZ, RZ, R37 ;  /* 0x000000ffff247224 */ /* 0x000fe200078e0025 */
[----:B------:R-:W-:Y:S06]  /*1da0*/  @!P3 BRA `(.L_x_1032) ;  /* 0x000000040068b947 */ /* 0x000fec0003800000 */
[----:B------:R-:W-:Y:S01]  /*1db0*/  MOV R36, R37 ;  /* 0x0000002500247202 */ /* 0x000fe20000000f00 */
[----:B-----5:R-:W-:Y:S01]  /*1dc0*/  IMAD.U32 R69, R33, 0x10000, RZ ;  /* 0x0001000021457824 */ /* 0x020fe200078e00ff */
[----:B------:R-:W-:Y:S06]  /*1dd0*/  BRA `(.L_x_1032) ;  /* 0x00000004005c7947 */ /* 0x000fec0003800000 */
.L_x_1031:
[C---:B------:R-:W-:Y:S01]  /*1de0*/  ISETP.NE.AND P5, PT, R37.reuse, 0x1, PT ;  /* 0x000000012500780c */ /* 0x040fe20003fa5270 */
[----:B------:R-:W-:Y:S01]  /*1df0*/  BSSY B2, `(.L_x_1033) ;  /* 0x000000c000027945 */ /* 0x000fe20003800000 */
[----:B------:R-:W-:-:S11]  /*1e00*/  VIADD R36, R37, 0x1 ;  /* 0x0000000125247836 */ /* 0x000fd60000000000 */
[----:B------:R-:W-:Y:S05]  /*1e10*/  @!P5 BRA `(.L_x_1034) ;  /* 0x000000000020d947 */ /* 0x000fea0003800000 */
        /* <DEDUP_REMOVED lines=8> */
.L_x_1034:
[----:B------:R-:W-:-:S07]  /*1ea0*/  MOV R69, R96 ;  /* 0x0000006000457202 */ /* 0x000fce0000000f00 */
.L_x_1035:
[----:B------:R-:W-:Y:S05]  /*1eb0*/  BSYNC B2 ;  /* 0x0000000000027941 */ /* 0x000fea0003800000 */
.L_x_1033:
        /* <DEDUP_REMOVED lines=16> */
.L_x_1039:
[----:B------:R-:W-:Y:S05]  /*1fc0*/  BSYNC B3 ;  /* 0x0000000000037941 */ /* 0x000fea0003800000 */
.L_x_1038:
        /* <DEDUP_REMOVED lines=44> */
.L_x_1037:
[----:B------:R-:W-:Y:S05]  /*2290*/  BSYNC B2 ;  /* 0x0000000000027941 */ /* 0x000fea0003800000 */
.L_x_1036:
[----:B------:R-:W-:Y:S01]  /*22a0*/  I2FP.F32.U32 R37, R69 ;  /* 0x0000004500257245 */ /* 0x000fe20000201000 */
[----:B------:R-:W-:Y:S01]  /*22b0*/  IMAD.MOV.U32 R80, RZ, RZ, 0x2f800000 ;  /* 0x2f800000ff507424 */ /* 0x000fe200078e00ff */
[----:B-----5:R-:W-:Y:S01]  /*22c0*/  SHF.L.U32 R38, R29, 0x10, RZ ;  /* 0x000000101d267819 */ /* 0x020fe200000006ff */
[----:B------:R-:W-:Y:S02]  /*22d0*/  @P3 IMAD.U32 R92, R33, 0x10000, RZ ;  /* 0x00010000215c3824 */ /* 0x000fe400078e00ff */
[----:B------:R-:W-:Y:S02]  /*22e0*/  FFMA.FTZ R37, R37, R80, 1.1641532182693481445e-10 ;  /* 0x2f00000025257423 */ /* 0x000fe40000010050 */
[----:B------:R-:W-:-:S03]  /*22f0*/  FMUL.FTZ R38, R38, UR13 ;  /* 0x0000000d26267c20 */ /* 0x000fc60008410000 */
[----:B------:R-:W-:Y:S01]  /*2300*/  FSETP.GTU.FTZ.AND P5, PT, R37, UR10, PT ;  /* 0x0000000a25007c0b */ /* 0x000fe2000bfbc000 */
[----:B------:R-:W-:-:S03]  /*2310*/  FMUL.FTZ R38, R38, UR12 ;  /* 0x0000000c26267c20 */ /* 0x000fc60008410000 */
[----:B------:R-:W-:Y:S02]  /*2320*/  SEL R80, RZ, 0x1, P5 ;  /* 0x00000001ff507807 */ /* 0x000fe40002800000 */
[----:B------:R-:W-:-:S05]  /*2330*/  FSEL R69, R38, RZ, !P5 ;  /* 0x000000ff26457208 */ /* 0x000fca0006800000 */
[----:B------:R-:W-:-:S07]  /*2340*/  @P3 FADD.FTZ R69, R92, R69 ;  /* 0x000000455c453221 */ /* 0x000fce0000010000 */
.L_x_1032:
[----:B------:R-:W-:Y:S05]  /*2350*/  BSYNC B1 ;  /* 0x0000000000017941 */ /* 0x000fea0003800000 */
.L_x_1030:
[----:B------:R-:W-:Y:S04]  /*2360*/  BSSY B1, `(.L_x_1040) ;  /* 0x0000062000017945 */ /* 0x000fe80003800000 */
[----:B------:R-:W-:Y:S05]  /*2370*/  @P4 BRA `(.L_x_1041) ;  /* 0x00000000001c4947 */ /* 0x000fea0003800000 */
[----:B------:R-:W-:Y:S01]  /*2380*/  IMAD.MOV.U32 R75, RZ, RZ, RZ ;  /* 0x000000ffff4b7224 */ /* 0x000fe200078e00ff */
[----:B------:R-:W-:Y:S01]  /*2390*/  MOV R37, R36 ;  /* 0x0000002400257202 */ /* 0x000fe20000000f00 */
[----:B------:R-:W-:Y:S06]  /*23a0*/  @!P3 BRA `(.L_x_1042) ;  /* 0x000000040074b947 */ /* 0x000fec0003800000 */
[----:B-----5:R-:W-:Y:S01]  /*23b0*/  PRMT R75, R33, 0x7632, R75 ;  /* 0x00007632214b7816 */ /* 0x020fe2000000004b */
[----:B------:R-:W-:-:S04]  /*23c0*/  IMAD.MOV.U32 R37, RZ, RZ, R36 ;  /* 0x000000ffff257224 */ /* 0x000fc800078e0024 */
[----:B------:R-:W-:Y:S01]  /*23d0*/  IMAD.U32 R75, R75, 0x10000, RZ ;  /* 0x000100004b4b7824 */ /* 0x000fe200078e00ff */
[----:B------:R-:W-:Y:S06]  /*23e0*/  BRA `(.L_x_1042) ;  /* 0x0000000400647947 */ /* 0x000fec0003800000 */
.L_x_1041:
        /* <DEDUP_REMOVED lines=12> */
.L_x_1044:
[----:B------:R-:W-:-:S07]  /*24b0*/  IMAD.MOV.U32 R70, RZ, RZ, R96 ;  /* 0x000000ffff467224 */ /* 0x000fce00078e0060 */
.L_x_1045:
[----:B------:R-:W-:Y:S05]  /*24c0*/  BSYNC B2 ;  /* 0x0000000000027941 */ /* 0x000fea0003800000 */
.L_x_1043:
        /* <DEDUP_REMOVED lines=16> */
.L_x_1049:
[----:B------:R-:W-:Y:S05]  /*25d0*/  BSYNC B3 ;  /* 0x0000000000037941 */ /* 0x000fea0003800000 */
.L_x_1048:
        /* <DEDUP_REMOVED lines=44> */
.L_x_1047:
[----:B------:R-:W-:Y:S05]  /*28a0*/  BSYNC B2 ;  /* 0x0000000000027941 */ /* 0x000fea0003800000 */
.L_x_1046:
[----:B------:R-:W-:Y:S01]  /*28b0*/  HFMA2.MMA R39, -RZ, RZ, 0.1171875, 0 ;  /* 0x2f800000ff277435 */ /* 0x000fe200000001ff */
[----:B-----5:R-:W-:Y:S02]  /*28c0*/  PRMT R38, R29, 0x7632, R38 ;  /* 0x000076321d267816 */ /* 0x020fe40000000026 */
[----:B------:R-:W-:-:S03]  /*28d0*/  I2FP.F32.U32 R36, R70 ;  /* 0x0000004600247245 */ /* 0x000fc60000201000 */
[----:B------:R-:W-:-:S04]  /*28e0*/  IMAD.U32 R38, R38, 0x10000, RZ ;  /* 0x0001000026267824 */ /* 0x000fc800078e00ff */
[----:B------:R-:W-:Y:S01]  /*28f0*/  FFMA.FTZ R36, R36, R39, 1.1641532182693481445e-10 ;  /* 0x2f00000024247423 */ /* 0x000fe20000010027 */
[----:B------:R-:W-:Y:S01]  /*2900*/  FMUL.FTZ R38, R38, UR13 ;  /* 0x0000000d26267c20 */ /* 0x000fe20008410000 */
[----:B------:R-:W-:-:S03]  /*2910*/  @P3 PRMT R39, R33, 0x7632, R39 ;  /* 0x0000763221273816 */ /* 0x000fc60000000027 */
[----:B------:R-:W-:Y:S01]  /*2920*/  FMUL.FTZ R38, R38, UR12 ;  /* 0x0000000c26267c20 */ /* 0x000fe20008410000 */
[----:B------:R-:W-:Y:S01]  /*2930*/  FSETP.GTU.FTZ.AND P5, PT, R36, UR10, PT ;  /* 0x0000000a24007c0b */ /* 0x000fe2000bfbc000 */
[----:B------:R-:W-:-:S03]  /*2940*/  @P3 IMAD.U32 R36, R39, 0x10000, RZ ;  /* 0x0001000027243824 */ /* 0x000fc600078e00ff */
[----:B------:R-:W-:Y:S02]  /*2950*/  FSEL R75, R38, RZ, !P5 ;  /* 0x000000ff264b7208 */ /* 0x000fe40006800000 */
[----:B------:R-:W-:-:S03]  /*2960*/  SEL R70, RZ, 0x1, P5 ;  /* 0x00000001ff467807 */ /* 0x000fc60002800000 */
[----:B------:R-:W-:-:S07]  /*2970*/  @P3 FADD.FTZ R75, R36, R75 ;  /* 0x0000004b244b3221 */ /* 0x000fce0000010000 */
.L_x_1042:
[----:B------:R-:W-:Y:S05]  /*2980*/  BSYNC B1 ;  /* 0x0000000000017941 */ /* 0x000fea0003800000 */
.L_x_1040:
[----:B------:R-:W-:Y:S04]  /*2990*/  BSSY B1, `(.L_x_1050) ;  /* 0x000005f000017945 */ /* 0x000fe80003800000 */
[----:B------:R-:W-:Y:S05]  /*29a0*/  @P4 BRA `(.L_x_1051) ;  /* 0x0000000000184947 */ /* 0x000fea0003800000 */
[----:B------:R-:W-:Y:S01]  /*29b0*/  MOV R77, RZ ;  /* 0x000000ff004d7202 */ /* 0x000fe20000000f00 */
[----:B------:R-:W-:Y:S01]  /*29c0*/  IMAD.MOV.U32 R36, RZ, RZ, R37 ;  /* 0x000000ffff247224 */ /* 0x000fe200078e0025 */
[----:B------:R-:W-:Y:S06]  /*29d0*/  @!P3 BRA `(.L_x_1052) ;  /* 0x000000040068b947 */ /* 0x000fec0003800000 */
[----:B------:R-:W-:Y:S01]  /*29e0*/  IMAD.MOV.U32 R36, RZ, RZ, R37 ;  /* 0x000000ffff247224 */ /* 0x000fe200078e0025 */
[----:B-----5:R-:W-:Y:S01]  /*29f0*/  SHF.L.U32 R77, R34, 0x10, RZ ;  /* 0x00000010224d7819 */ /* 0x020fe200000006ff */
[----:B------:R-:W-:Y:S06]  /*2a00*/  BRA `(.L_x_1052) ;  /* 0x00000004005c7947 */ /* 0x000fec0003800000 */
.L_x_1051:
        /* <DEDUP_REMOVED lines=12> */
.L_x_1054:
[----:B------:R-:W-:-:S07]  /*2ad0*/  IMAD.MOV.U32 R72, RZ, RZ, R96 ;  /* 0x000000ffff487224 */ /* 0x000fce00078e0060 */
.L_x_1055:
[----:B------:R-:W-:Y:S05]  /*2ae0*/  BSYNC B2 ;  /* 0x0000000000027941 */ /* 0x000fea0003800000 */
.L_x_1053:
        /* <DEDUP_REMOVED lines=16> */
.L_x_1059:
[----:B------:R-:W-:Y:S05]  /*2bf0*/  BSYNC B3 ;  /* 0x0000000000037941 */ /* 0x000fea0003800000 */
.L_x_1058:
        /* <DEDUP_REMOVED lines=41> */
[----:B------:R-:W-:Y:S01]  /*2e90*/  HFMA2.MMA R36, -RZ, RZ, 0, 0 ;  /* 0x00000000ff247435 */ /* 0x000fe200000001ff */
[----:B------:R-:W-:Y:S01]  /*2ea0*/  IMAD.MOV.U32 R96, RZ, RZ, R120 ;  /* 0x000000ffff607224 */ /* 0x000fe200078e0078 */
[----:B------:R-:W-:-:S09]  /*2eb0*/  LOP3.LUT R88, R37, UR33, R38, 0x96, !PT ;  /* 0x0000002125587c12 */ /* 0x000fd2000f8e9626 */
.L_x_1057:
[----:B------:R-:W-:Y:S05]  /*2ec0*/  BSYNC B2 ;  /* 0x0000000000027941 */ /* 0x000fea0003800000 */
.L_x_1056:
[----:B------:R-:W-:Y:S01]  /*2ed0*/  I2FP.F32.U32 R37, R72 ;  /* 0x0000004800257245 */ /* 0x000fe20000201000 */
[----:B------:R-:W-:Y:S01]  /*2ee0*/  IMAD.MOV.U32 R72, RZ, RZ, 0x2f800000 ;  /* 0x2f800000ff487424 */ /* 0x000fe200078e00ff */
[----:B-----5:R-:W-:Y:S01]  /*2ef0*/  @P3 SHF.L.U32 R92, R34, 0x10, RZ ;  /* 0x00000010225c3819 */ /* 0x020fe200000006ff */
[----:B------:R-:W-:Y:S02]  /*2f00*/  IMAD.U32 R38, R30, 0x10000, RZ ;  /* 0x000100001e267824 */ /* 0x000fe400078e00ff */
[----:B------:R-:W-:Y:S02]  /*2f10*/  FFMA.FTZ R37, R37, R72, 1.1641532182693481445e-10 ;  /* 0x2f00000025257423 */ /* 0x000fe40000010048 */
[----:B------:R-:W-:-:S03]  /*2f20*/  FMUL.FTZ R38, R38, UR13 ;  /* 0x0000000d26267c20 */ /* 0x000fc60008410000 */
[----:B------:R-:W-:Y:S01]  /*2f30*/  FSETP.GTU.FTZ.AND P5, PT, R37, UR10, PT ;  /* 0x0000000a25007c0b */ /* 0x000fe2000bfbc000 */
[----:B------:R-:W-:-:S03]  /*2f40*/  FMUL.FTZ R38, R38, UR12 ;  /* 0x0000000c26267c20 */ /* 0x000fc60008410000 */
[----:B------:R-:W-:Y:S02]  /*2f50*/  SEL R72, RZ, 0x1, P5 ;  /* 0x00000001ff487807 */ /* 0x000fe40002800000 */
[----:B------:R-:W-:-:S05]  /*2f60*/  FSEL R77, R38, RZ, !P5 ;  /* 0x000000ff264d7208 */ /* 0x000fca0006800000 */
[----:B------:R-:W-:-:S07]  /*2f70*/  @P3 FADD.FTZ R77, R92, R77 ;  /* 0x0000004d5c4d3221 */ /* 0x000fce0000010000 */
.L_x_1052:
[----:B------:R-:W-:Y:S05]  /*2f80*/  BSYNC B1 ;  /* 0x0000000000017941 */ /* 0x000fea0003800000 */
.L_x_1050:
[----:B------:R-:W-:Y:S04]  /*2f90*/  BSSY B1, `(.L_x_1060) ;  /* 0x0000062000017945 */ /* 0x000fe80003800000 */
[----:B------:R-:W-:Y:S05]  /*2fa0*/  @P4 BRA `(.L_x_1061) ;  /* 0x00000000001c4947 */ /* 0x000fea0003800000 */
[----:B------:R-:W-:Y:S02]  /*2fb0*/  IMAD.MOV.U32 R79, RZ, RZ, RZ ;  /* 0x000000ffff4f7224 */ /* 0x000fe400078e00ff */
[----:B------:R-:W-:Y:S01]  /*2fc0*/  IMAD.MOV.U32 R37, RZ, RZ, R36 ;  /* 0x000000ffff257224 */ /* 0x000fe200078e0024 */
[----:B------:R-:W-:Y:S06]  /*2fd0*/  @!P3 BRA `(.L_x_1062) ;  /* 0x000000040074b947 */ /* 0x000fec0003800000 */
[----:B-----5:R-:W-:Y:S02]  /*2fe0*/  PRMT R79, R34, 0x7632, R79 ;  /* 0x00007632224f7816 */ /* 0x020fe4000000004f */
[----:B------:R-:W-:-:S03]  /*2ff0*/  MOV R37, R36 ;  /* 0x0000002400257202 */ /* 0x000fc60000000f00 */
[----:B------:R-:W-:Y:S01]  /*3000*/  IMAD.U32 R79, R79, 0x10000, RZ ;  /* 0x000100004f4f7824 */ /* 0x000fe200078e00ff */
[----:B------:R-:W-:Y:S06]  /*3010*/  BRA `(.L_x_1062) ;  /* 0x0000000400647947 */ /* 0x000fec0003800000 */
.L_x_1061:
        /* <DEDUP_REMOVED lines=12> */
.L_x_1064:
[----:B------:R-:W-:-:S07]  /*30e0*/  MOV R74, R96 ;  /* 0x00000060004a7202 */ /* 0x000fce0000000f00 */
.L_x_1065:
[----:B------:R-:W-:Y:S05]  /*30f0*/  BSYNC B2 ;  /* 0x0000000000027941 */ /* 0x000fea0003800000 */
.L_x_1063:
        /* <DEDUP_REMOVED lines=16> */
.L_x_1069:
[----:B------:R-:W-:Y:S05]  /*3200*/  BSYNC B3 ;  /* 0x0000000000037941 */ /* 0x000fea0003800000 */
.L_x_1068:
        /* <DEDUP_REMOVED lines=44> */
.L_x_1067:
[----:B------:R-:W-:Y:S05]  /*34d0*/  BSYNC B2 ;  /* 0x0000000000027941 */ /* 0x000fea0003800000 */
.L_x_1066:
[----:B-----5:R-:W-:Y:S01]  /*34e0*/  PRMT R38, R30, 0x7632, R38 ;  /* 0x000076321e267816 */ /* 0x020fe20000000026 */
[----:B------:R-:W-:Y:S01]  /*34f0*/  IMAD.MOV.U32 R39, RZ, RZ, 0x2f800000 ;  /* 0x2f800000ff277424 */ /* 0x000fe200078e00ff */
[----:B------:R-:W-:Y:S02]  /*3500*/  I2FP.F32.U32 R36, R74 ;  /* 0x0000004a00247245 */ /* 0x000fe40000201000 */
[----:B------:R-:W-:-:S03]  /*3510*/  SHF.L.U32 R38, R38, 0x10, RZ ;  /* 0x0000001026267819 */ /* 0x000fc600000006ff */
[----:B------:R-:W-:Y:S01]  /*3520*/  FFMA.FTZ R36, R36, R39, 1.1641532182693481445e-10 ;  /* 0x2f00000024247423 */ /* 0x000fe20000010027 */
[----:B------:R-:W-:Y:S01]  /*3530*/  @P3 PRMT R39, R34, 0x7632, R39 ;  /* 0x0000763222273816 */ /* 0x000fe20000000027 */
[----:B------:R-:W-:-:S03]  /*3540*/  FMUL.FTZ R38, R38, UR13 ;  /* 0x0000000d26267c20 */ /* 0x000fc60008410000 */
[----:B------:R-:W-:Y:S01]  /*3550*/  FSETP.GTU.FTZ.AND P5, PT, R36, UR10, PT ;  /* 0x0000000a24007c0b */ /* 0x000fe2000bfbc000 */
[----:B------:R-:W-:Y:S01]  /*3560*/  FMUL.FTZ R38, R38, UR12 ;  /* 0x0000000c26267c20 */ /* 0x000fe20008410000 */
[----:B------:R-:W-:Y:S02]  /*3570*/  @P3 IMAD.U32 R36, R39, 0x10000, RZ ;  /* 0x0001000027243824 */ /* 0x000fe400078e00ff */
[----:B------:R-:W-:Y:S02]  /*3580*/  SEL R74, RZ, 0x1, P5 ;  /* 0x00000001ff4a7807 */ /* 0x000fe40002800000 */
[----:B------:R-:W-:-:S05]  /*3590*/  FSEL R79, R38, RZ, !P5 ;  /* 0x000000ff264f7208 */ /* 0x000fca0006800000 */
[----:B------:R-:W-:-:S07]  /*35a0*/  @P3 FADD.FTZ R79, R36, R79 ;  /* 0x0000004f244f3221 */ /* 0x000fce0000010000 */
.L_x_1062:
[----:B------:R-:W-:Y:S05]  /*35b0*/  BSYNC B1 ;  /* 0x0000000000017941 */ /* 0x000fea0003800000 */
.L_x_1060:
[----:B------:R-:W-:Y:S04]  /*35c0*/  BSSY B1, `(.L_x_1070) ;  /* 0x000005f000017945 */ /* 0x000fe80003800000 */
[----:B------:R-:W-:Y:S05]  /*35d0*/  @P4 BRA `(.L_x_1071) ;  /* 0x0000000000184947 */ /* 0x000fea0003800000 */
[----:B------:R-:W-:Y:S01]  /*35e0*/  IMAD.MOV.U32 R81, RZ, RZ, RZ ;  /* 0x000000ffff517224 */ /* 0x000fe200078e00ff */
[----:B------:R-:W-:Y:S01]  /*35f0*/  MOV R36, R37 ;  /* 0x0000002500247202 */ /* 0x000fe20000000f00 */
[----:B------:R-:W-:Y:S06]  /*3600*/  @!P3 BRA `(.L_x_1072) ;  /* 0x000000040068b947 */ /* 0x000fec0003800000 */
[----:B------:R-:W-:Y:S02]  /*3610*/  IMAD.MOV.U32 R36, RZ, RZ, R37 ;  /* 0x000000ffff247224 */ /* 0x000fe400078e0025 */
[----:B-----5:R-:W-:Y:S01]  /*3620*/  IMAD.U32 R81, R35, 0x10000, RZ ;  /* 0x0001000023517824 */ /* 0x020fe200078e00ff */
[----:B------:R-:W-:Y:S06]  /*3630*/  BRA `(.L_x_1072) ;  /* 0x00000004005c7947 */ /* 0x000fec0003800000 */
.L_x_1071:
        /* <DEDUP_REMOVED lines=12> */
.L_x_1074:
[----:B------:R-:W-:-:S07]  /*3700*/  IMAD.MOV.U32 R76, RZ, RZ, R96 ;  /* 0x000000ffff4c7224 */ /* 0x000fce00078e0060 */
.L_x_1075:
[----:B------:R-:W-:Y:S05]  /*3710*/  BSYNC B2 ;  /* 0x0000000000027941 */ /* 0x000fea0003800000 */
.L_x_1073:
        /* <DEDUP_REMOVED lines=16> */
.L_x_1079:
[----:B------:R-:W-:Y:S05]  /*3820*/  BSYNC B3 ;  /* 0x0000000000037941 */ /* 0x000fea0003800000 */
.L_x_1078:
        /* <DEDUP_REMOVED lines=44> */
.L_x_1077:
[----:B------:R-:W-:Y:S05]  /*3af0*/  BSYNC B2 ;  /* 0x0000000000027941 */ /* 0x000fea0003800000 */
.L_x_1076:
[----:B------:R-:W-:Y:S01]  /*3b00*/  I2FP.F32.U32 R37, R76 ;  /* 0x0000004c00257245 */ /* 0x000fe20000201000 */
[----:B------:R-:W-:Y:S01]  /*3b10*/  HFMA2.MMA R76, -RZ, RZ, 0.1171875, 0 ;  /* 0x2f800000ff4c7435 */ /* 0x000fe200000001ff */
[----:B-----5:R-:W-:Y:S02]  /*3b20*/  IMAD.U32 R38, R31, 0x10000, RZ ;  /* 0x000100001f267824 */ /* 0x020fe400078e00ff */
[----:B------:R-:W-:Y:S02]  /*3b30*/  @P3 IMAD.U32 R92, R35, 0x10000, RZ ;  /* 0x00010000235c3824 */ /* 0x000fe400078e00ff */
[----:B------:R-:W-:-:S04]  /*3b40*/  FMUL.FTZ R38, R38, UR13 ;  /* 0x0000000d26267c20 */ /* 0x000fc80008410000 */
[----:B------:R-:W-:Y:S01]  /*3b50*/  FMUL.FTZ R38, R38, UR12 ;  /* 0x0000000c26267c20 */ /* 0x000fe20008410000 */
[----:B------:R-:W-:-:S05]  /*3b60*/  FFMA.FTZ R37, R37, R76, 1.1641532182693481445e-10 ;  /* 0x2f00000025257423 */ /* 0x000fca000001004c */
[----:B------:R-:W-:-:S04]  /*3b70*/  FSETP.GTU.FTZ.AND P5, PT, R37, UR10, PT ;  /* 0x0000000a25007c0b */ /* 0x000fc8000bfbc000 */
[----:B------:R-:W-:Y:S02]  /*3b80*/  FSEL R81, R38, RZ, !P5 ;  /* 0x000000ff26517208 */ /* 0x000fe40006800000 */
[----:B------:R-:W-:-:S03]  /*3b90*/  SEL R76, RZ, 0x1, P5 ;  /* 0x00000001ff4c7807 */ /* 0x000fc60002800000 */
[----:B------:R-:W-:-:S07]  /*3ba0*/  @P3 FADD.FTZ R81, R92, R81 ;  /* 0x000000515c513221 */ /* 0x000fce0000010000 */
.L_x_1072:
[----:B------:R-:W-:Y:S05]  /*3bb0*/  BSYNC B1 ;  /* 0x0000000000017941 */ /* 0x000fea0003800000 */
.L_x_1070:
        /* <DEDUP_REMOVED lines=9> */
.L_x_1081:
        /* <DEDUP_REMOVED lines=12> */
.L_x_1084:
[----:B------:R-:W-:-:S07]  /*3d10*/  MOV R78, R96 ;  /* 0x00000060004e7202 */ /* 0x000fce0000000f00 */
.L_x_1085:
[----:B------:R-:W-:Y:S05]  /*3d20*/  BSYNC B2 ;  /* 0x0000000000027941 */ /* 0x000fea0003800000 */
.L_x_1083:
        /* <DEDUP_REMOVED lines=16> */
.L_x_1089:
[----:B------:R-:W-:Y:S05]  /*3e30*/  BSYNC B3 ;  /* 0x0000000000037941 */ /* 0x000fea0003800000 */
.L_x_1088:
[----:B------:R-:W-:Y:S01]  /*3e40*/  IMAD.HI.U32 R36, R27, -0x326172a9, RZ ;  /* 0xcd9e8d571b247827 */ /* 0x000fe200078e00ff */
[----:B------:R-:W-:Y:S01]  /*3e50*/  LOP3.LUT R37, R37, UR5, R90, 0x96, !PT ;  /* 0x0000000525257c12 */ /* 0x000fe2000f8e965a */
[----:B------:R-:W-:Y:S02]  /*3e60*/  HFMA2.MMA R92, -RZ, RZ, 0, 0 ;  /* 0x00000000ff5c7435 */ /* 0x000fe400000001ff */
        /* <DEDUP_REMOVED lines=41> */
.L_x_1087:
[----:B------:R-:W-:Y:S05]  /*4100*/  BSYNC B2 ;  /* 0x0000000000027941 */ /* 0x000fea0003800000 */
.L_x_1086:
[----:B-----5:R-:W-:Y:S01]  /*4110*/  PRMT R37, R31, 0x7632, R37 ;  /* 0x000076321f257816 */ /* 0x020fe20000000025 */
[----:B------:R-:W-:Y:S01]  /*4120*/  IMAD.MOV.U32 R39, RZ, RZ, 0x2f800000 ;  /* 0x2f800000ff277424 */ /* 0x000fe200078e00ff */
[----:B------:R-:W-:Y:S02]  /*4130*/  I2FP.F32.U32 R36, R78 ;  /* 0x0000004e00247245 */ /* 0x000fe40000201000 */
[----:B------:R-:W-:Y:S02]  /*4140*/  SHF.L.U32 R37, R37, 0x10, RZ ;  /* 0x0000001025257819 */ /* 0x000fe400000006ff */
[----:B------:R-:W-:Y:S01]  /*4150*/  @P3 PRMT R38, R35, 0x7632, R38 ;  /* 0x0000763223263816 */ /* 0x000fe20000000026 */
[----:B------:R-:W-:Y:S02]  /*4160*/  FFMA.FTZ R36, R36, R39, 1.1641532182693481445e-10 ;  /* 0x2f00000024247423 */ /* 0x000fe40000010027 */
[----:B------:R-:W-:Y:S02]  /*4170*/  FMUL.FTZ R37, R37, UR13 ;  /* 0x0000000d25257c20 */ /* 0x000fe40008410000 */
[----:B------:R-:W-:Y:S01]  /*4180*/  @P3 IMAD.U32 R38, R38, 0x10000, RZ ;  /* 0x0001000026263824 */ /* 0x000fe200078e00ff */
[----:B------:R-:W-:Y:S01]  /*4190*/  FSETP.GTU.FTZ.AND P4, PT, R36, UR10, PT ;  /* 0x0000000a24007c0b */ /* 0x000fe2000bf9c000 */
[----:B------:R-:W-:-:S03]  /*41a0*/  FMUL.FTZ R37, R37, UR12 ;  /* 0x0000000c25257c20 */ /* 0x000fc60008410000 */
[----:B------:R-:W-:Y:S02]  /*41b0*/  SEL R78, RZ, 0x1, P4 ;  /* 0x00000001ff4e7807 */ /* 0x000fe40002000000 */
[----:B------:R-:W-:-:S05]  /*41c0*/  FSEL R83, R37, RZ, !P4 ;  /* 0x000000ff25537208 */ /* 0x000fca0006000000 */
[----:B------:R-:W-:-:S07]  /*41d0*/  @P3 FADD.FTZ R83, R38, R83 ;  /* 0x0000005326533221 */ /* 0x000fce0000010000 */
.L_x_1082:
[----:B------:R-:W-:Y:S05]  /*41e0*/  BSYNC B1 ;  /* 0x0000000000017941 */ /* 0x000fea0003800000 */
.L_x_1080:
[----:B------:R-:W0:Y:S01]  /*41f0*/  LDC.64 R120, c[0x0][0x238] ;  /* 0x00008e00ff787b82 */ /* 0x000e220000000a00 */
[----:B------:R-:W-:Y:S01]  /*4200*/  F2FP.BF16.F32.PACK_AB R39, R83, R81 ;  /* 0x000000515327723e */ /* 0x000fe200000010ff */
[----:B------:R-:W-:Y:S01]  /*4210*/  BSSY B1, `(.L_x_1090) ;  /* 0x000001b000017945 */ /* 0x000fe20003800000 */
[----:B------:R-:W-:Y:S02]  /*4220*/  F2FP.BF16.F32.PACK_AB R38, R79, R77 ;  /* 0x0000004d4f26723e */ /* 0x000fe400000010ff */
[----:B------:R-:W-:Y:S02]  /*4230*/  F2FP.BF16.F32.PACK_AB R37, R75, R69 ;  /* 0x000000454b25723e */ /* 0x000fe400000010ff */
[----:B------:R-:W-:Y:S01]  /*4240*/  F2FP.BF16.F32.PACK_AB R36, R71, R73 ;  /* 0x000000494724723e */ /* 0x000fe200000010ff */
[----:B0-----:R-:W-:-:S05]  /*4250*/  IMAD.WIDE.U32 R120, R108, 0x10, R120 ;  /* 0x000000106c787825 */ /* 0x001fca00078e0078 */
[----:B------:R0:W-:Y:S01]  /*4260*/  STG.E.128 desc[UR6][R120.64], R36 ;  /* 0x0000002478007986 */ /* 0x0001e2000c101d06 */
[----:B------:R-:W-:Y:S05]  /*4270*/  @!P2 BRA `(.L_x_1091) ;  /* 0x000000000050a947 */ /* 0x000fea0003800000 */
[----:B0-----:R-:W-:Y:S02]  /*4280*/  SHF.L.U32 R36, R76, 0x10, RZ ;  /* 0x000000104c247819 */ /* 0x001fe400000006ff */
[----:B------:R-:W-:Y:S02]  /*4290*/  LOP3.LUT R38, R78, 0xffff, RZ, 0xc0, !PT ;  /* 0x0000ffff4e267812 */ /* 0x000fe400078ec0ff */
[----:B------:R-:W-:Y:S02]  /*42a0*/  LOP3.LUT R125, R36, 0xff0000, RZ, 0xc0, !PT ;  /* 0x00ff0000247d7812 */ /* 0x000fe400078ec0ff */
[----:B------:R-:W0:Y:S01]  /*42b0*/  LDC.64 R36, c[0x0][0x240] ;  /* 0x00009000ff247b82 */ /* 0x000e220000000a00 */
[----:B------:R-:W-:Y:S02]  /*42c0*/  LOP3.LUT R122, R70, 0xff, RZ, 0xc0, !PT ;  /* 0x000000ff467a7812 */ /* 0x000fe400078ec0ff */
[----:B------:R-:W-:Y:S02]  /*42d0*/  PRMT R125, R125, 0x4210, R38 ;  /* 0x000042107d7d7816 */ /* 0x000fe40000000026 */
[----:B------:R-:W-:Y:S01]  /*42e0*/  PRMT R38, R74, 0x7104, RZ ;  /* 0x000071044a267816 */ /* 0x000fe200000000ff */
[----:B------:R-:W-:Y:S01]  /*42f0*/  IMAD.WIDE.U32 R122, R122, 0x1000000, RZ ;  /* 0x010000007a7a7825 */ /* 0x000fe200078e00ff */
[----:B------:R-:W-:-:S02]  /*4300*/  LOP3.LUT R120, R80, 0xff, RZ, 0xc0, !PT ;  /* 0x000000ff50787812 */ /* 0x000fc400078ec0ff */
[----:B------:R-:W-:Y:S02]  /*4310*/  LOP3.LUT R125, R125, 0xff00, R38, 0xf8, !PT ;  /* 0x0000ff007d7d7812 */ /* 0x000fe400078ef826 */
[----:B------:R-:W-:Y:S01]  /*4320*/  LOP3.LUT R38, R82, 0xff, RZ, 0xc0, !PT ;  /* 0x000000ff52267812 */ /* 0x000fe200078ec0ff */
[----:B------:R-:W-:Y:S01]  /*4330*/  IMAD.WIDE.U32 R120, R120, 0x10000, RZ ;  /* 0x0001000078787825 */ /* 0x000fe200078e00ff */
[----:B------:R-:W-:-:S03]  /*4340*/  LOP3.LUT R125, R125, 0xff, R72, 0xf8, !PT ;  /* 0x000000ff7d7d7812 */ /* 0x000fc600078ef848 */
[----:B------:R-:W-:Y:S01]  /*4350*/  IMAD.WIDE.U32 R38, R38, 0x100, RZ ;  /* 0x0000010026267825 */ /* 0x000fe200078e00ff */
[----:B------:R-:W-:Y:S02]  /*4360*/  LOP3.LUT R123, R121, R125, R123, 0xfe, !PT ;  /* 0x0000007d797b7212 */ /* 0x000fe400078efe7b */
[----:B------:R-:W-:Y:S02]  /*4370*/  LOP3.LUT R121, R38, R122, R120, 0xfe, !PT ;  /* 0x0000007a26797212 */ /* 0x000fe400078efe78 */
[----:B------:R-:W-:Y:S01]  /*4380*/  LOP3.LUT R39, R123, R39, RZ, 0xfc, !PT ;  /* 0x000000277b277212 */ /* 0x000fe200078efcff */
[----:B0-----:R-:W-:Y:S01]  /*4390*/  IMAD.WIDE.U32 R36, R119, 0x8, R36 ;  /* 0x0000000877247825 */ /* 0x001fe200078e0024 */
[----:B------:R-:W-:-:S05]  /*43a0*/  LOP3.LUT R38, R121, 0xff, R84, 0xf8, !PT ;  /* 0x000000ff79267812 */ /* 0x000fca00078ef854 */
[----:B------:R1:W-:Y:S02]  /*43b0*/  STG.E.64 desc[UR6][R36.64], R38 ;  /* 0x0000002624007986 */ /* 0x0003e4000c101b06 */
.L_x_1091:
[----:B------:R-:W-:Y:S05]  /*43c0*/  BSYNC B1 ;  /* 0x0000000000017941 */ /* 0x000fea0003800000 */
.L_x_1090:
[----:B------:R-:W-:Y:S01]  /*43d0*/  VIADD R108, R108, 0x80 ;  /* 0x000000806c6c7836 */ /* 0x000fe20000000000 */
[----:B------:R-:W-:-:S07]  /*43e0*/  IADD3 R119, R119, 0x80, RZ ;  /* 0x0000008077777810 */ /* 0x000fce0007ffe0ff */
.L_x_1009:
[----:B------:R-:W-:Y:S05]  /*43f0*/  BSYNC B0 ;  /* 0x0000000000007941 */ /* 0x000fea0003800000 */
.L_x_1008:
[----:B------:R-:W-:Y:S01]  /*4400*/  ISETP.NE.AND P3, PT, R0, RZ, PT ;  /* 0x000000ff0000720c */ /* 0x000fe20003f65270 */
[----:B------:R-:W-:-:S12]  /*4410*/  BSSY B0, `(.L_x_1092) ;  /* 0x000032a000007945 */ /* 0x000fd80003800000 */
        /* <DEDUP_REMOVED lines=15> */
[----:B------:R-:W-:Y:S01]  /*4510*/  IMAD.MOV.U32 R36, RZ, RZ, R92 ;  /* 0x000000ffff247224 */ /* 0x000fe200078e005c */
[----:B-----5:R-:W-:Y:S01]  /*4520*/  SHF.L.U32 R85, R32, 0x10, RZ ;  /* 0x0000001020557819 */ /* 0x020fe200000006ff */
[----:B------:R-:W-:Y:S06]  /*4530*/  BRA `(.L_x_1096) ;  /* 0x0000000400547947 */ /* 0x000fec0003800000 */
.L_x_1095:
        /* <DEDUP_REMOVED lines=12> */
.L_x_1098:
[----:B------:R-:W-:-:S07]  /*4600*/  IMAD.MOV.U32 R91, RZ, RZ, R96 ;  /* 0x000000ffff5b7224 */ /* 0x000fce00078e0060 */
.L_x_1099:
[----:B------:R-:W-:Y:S05]  /*4610*/  BSYNC B2 ;  /* 0x0000000000027941 */ /* 0x000fea0003800000 */
.L_x_1097:
        /* <DEDUP_REMOVED lines=16> */
.L_x_1103:
[----:B------:R-:W-:Y:S05]  /*4720*/  BSYNC B3 ;  /* 0x0000000000037941 */ /* 0x000fea0003800000 */
.L_x_1102:
        /* <DEDUP_REMOVED lines=40> */
[----:B------:R-:W-:Y:S01]  /*49b0*/  IMAD.MOV.U32 R36, RZ, RZ, RZ ;  /* 0x000000ffff247224 */ /* 0x000fe200078e00ff */
[----:B------:R-:W-:-:S07]  /*49c0*/  LOP3.LUT R88, R95, UR33, R88, 0x96, !PT ;  /* 0x000000215f587c12 */ /* 0x000fce000f8e9658 */
.L_x_1101:
[----:B------:R-:W-:Y:S05]  /*49d0*/  BSYNC B2 ;  /* 0x0000000000027941 */ /* 0x000fea0003800000 */
.L_x_1100:
[----:B------:R-:W-:Y:S01]  /*49e0*/  HFMA2.MMA R38, -RZ, RZ, 0.1171875, 0 ;  /* 0x2f800000ff267435 */ /* 0x000fe200000001ff */
[----:B------:R-:W-:Y:S01]  /*49f0*/  I2FP.F32.U32 R37, R91 ;  /* 0x0000005b00257245 */ /* 0x000fe20000201000 */
[----:B-----5:R-:W-:-:S04]  /*4a00*/  IMAD.U32 R39, R28, 0x10000, RZ ;  /* 0x000100001c277824 */ /* 0x020fc800078e00ff */
[----:B------:R-:W-:-:S04]  /*4a10*/  FMUL.FTZ R39, R39, UR13 ;  /* 0x0000000d27277c20 */ /* 0x000fc80008410000 */
[----:B------:R-:W-:Y:S01]  /*4a20*/  FFMA.FTZ R37, R37, R38, 1.1641532182693481445e-10 ;  /* 0x2f00000025257423 */ /* 0x000fe20000010026 */
[----:B------:R-:W-:Y:S01]  /*4a30*/  FMUL.FTZ R39, R39, UR12 ;  /* 0x0000000c27277c20 */ /* 0x000fe20008410000 */
[----:B------:R-:W-:-:S03]  /*4a40*/  @P3 SHF.L.U32 R38, R32, 0x10, RZ ;  /* 0x0000001020263819 */ /* 0x000fc600000006ff */
[----:B------:R-:W-:-:S04]  /*4a50*/  FSETP.GTU.FTZ.AND P5, PT, R37, UR10, PT ;  /* 0x0000000a25007c0b */ /* 0x000fc8000bfbc000 */
[----:B------:R-:W-:Y:S02]  /*4a60*/  FSEL R85, R39, RZ, !P5 ;  /* 0x000000ff27557208 */ /* 0x000fe40006800000 */
[----:B------:R-:W-:-:S03]  /*4a70*/  SEL R84, RZ, 0x1, P5 ;  /* 0x00000001ff547807 */ /* 0x000fc60002800000 */
[----:B------:R-:W-:-:S07]  /*4a80*/  @P3 FADD.FTZ R85, R38, R85 ;  /* 0x0000005526553221 */ /* 0x000fce0000010000 */
.L_x_1096:
[----:B------:R-:W-:Y:S05]  /*4a90*/  BSYNC B1 ;  /* 0x0000000000017941 */ /* 0x000fea0003800000 */
.L_x_1094:
[----:B------:R-:W-:Y:S04]  /*4aa0*/  BSSY B1, `(.L_x_1104) ;  /* 0x0000060000017945 */ /* 0x000fe80003800000 */
[----:B------:R-:W-:Y:S05]  /*4ab0*/  @P4 BRA `(.L_x_1105) ;  /* 0x00000000001c4947 */ /* 0x000fea0003800000 */
[----:B------:R-:W-:Y:S01]  /*4ac0*/  IMAD.MOV.U32 R87, RZ, RZ, RZ ;  /* 0x000000ffff577224 */ /* 0x000fe200078e00ff */
[----:B------:R-:W-:Y:S01]  /*4ad0*/  MOV R37, R36 ;  /* 0x0000002400257202 */ /* 0x000fe20000000f00 */
[----:B------:R-:W-:Y:S06]  /*4ae0*/  @!P3 BRA `(.L_x_1106) ;  /* 0x00000004006cb947 */ /* 0x000fec0003800000 */
[----:B-----5:R-:W-:Y:S01]  /*4af0*/  PRMT R87, R32, 0x7632, R87 ;  /* 0x0000763220577816 */ /* 0x020fe20000000057 */
[----:B------:R-:W-:-:S03]  /*4b00*/  IMAD.MOV.U32 R37, RZ, RZ, R36 ;  /* 0x000000ffff257224 */ /* 0x000fc600078e0024 */
[----:B------:R-:W-:Y:S01]  /*4b10*/  SHF.L.U32 R87, R87, 0x10, RZ ;  /* 0x0000001057577819 */ /* 0x000fe200000006ff */
[----:B------:R-:W-:Y:S06]  /*4b20*/  BRA `(.L_x_1106) ;  /* 0x00000004005c7947 */ /* 0x000fec0003800000 */
.L_x_1105:
        /* <DEDUP_REMOVED lines=12> */
.L_x_1108:
[----:B------:R-:W-:-:S07]  /*4bf0*/  IMAD.MOV.U32 R82, RZ, RZ, R96 ;  /* 0x000000ffff527224 */ /* 0x000fce00078e0060 */
.L_x_1109:
[----:B------:R-:W-:Y:S05]  /*4c00*/  BSYNC B2 ;  /* 0x0000000000027941 */ /* 0x000fea0003800000 */
.L_x_1107:
        /* <DEDUP_REMOVED lines=16> */
.L_x_1113:
[----:B------:R-:W-:Y:S05]  /*4d10*/  BSYNC B3 ;  /* 0x0000000000037941 */ /* 0x000fea0003800000 */
.L_x_1112:
        /* <DEDUP_REMOVED lines=41> */
[----:B------:R-:W-:-:S07]  /*4fb0*/  LOP3.LUT R88, R95, UR33, R88, 0x96, !PT ;  /* 0x000000215f587c12 */ /* 0x000fce000f8e9658 */
.L_x_1111:
[----:B------:R-:W-:Y:S05]  /*4fc0*/  BSYNC B2 ;  /* 0x0000000000027941 */ /* 0x000fea0003800000 */
.L_x_1110:
        /* <DEDUP_REMOVED lines=8> */
[----:B------:R-:W-:Y:S02]  /*5050*/  FSETP.GTU.FTZ.AND P5, PT, R36, UR10, PT ;  /* 0x0000000a24007c0b */ /* 0x000fe4000bfbc000 */
[----:B------:R-:W-:Y:S02]  /*5060*/  @P3 SHF.L.U32 R36, R39, 0x10, RZ ;  /* 0x0000001027243819 */ /* 0x000fe400000006ff */
[----:B------:R-:W-:Y:S02]  /*5070*/  FSEL R87, R38, RZ, !P5 ;  /* 0x000000ff26577208 */ /* 0x000fe40006800000 */
[----:B------:R-:W-:-:S03]  /*5080*/  SEL R82, RZ, 0x1, P5 ;  /* 0x00000001ff527807 */ /* 0x000fc60002800000 */
[----:B------:R-:W-:-:S07]  /*5090*/  @P3 FADD.FTZ R87, R36, R87 ;  /* 0x0000005724573221 */ /* 0x000fce0000010000 */
.L_x_1106:
[----:B------:R-:W-:Y:S05]  /*50a0*/  BSYNC B1 ;  /* 0x0000000000017941 */ /* 0x000fea0003800000 */
.L_x_1104:
[----:B------:R-:W-:Y:S04]  /*50b0*/  BSSY B1, `(.L_x_1114) ;  /* 0x000005d000017945 */ /* 0x000fe80003800000 */
[----:B------:R-:W-:Y:S05]  /*50c0*/  @P4 BRA `(.L_x_1115) ;  /* 0x0000000000184947 */ /* 0x000fea0003800000 */
[----:B------:R-:W-:Y:S01]  /*50d0*/  IMAD.MOV.U32 R89, RZ, RZ, RZ ;  /* 0x000000ffff597224 */ /* 0x000fe200078e00ff */
[----:B------:R-:W-:Y:S01]  /*50e0*/  MOV R36, R37 ;  /* 0x0000002500247202 */ /* 0x000fe20000000f00 */
[----:B------:R-:W-:Y:S06]  /*50f0*/  @!P3 BRA `(.L_x_1116) ;  /* 0x000000040060b947 */ /* 0x000fec0003800000 */
[----:B------:R-:W-:Y:S01]  /*5100*/  IMAD.MOV.U32 R36, RZ, RZ, R37 ;  /* 0x000000ffff247224 */ /* 0x000fe200078e0025 */
[----:B-----5:R-:W-:Y:S01]  /*5110*/  SHF.L.U32 R89, R33, 0x10, RZ ;  /* 0x0000001021597819 */ /* 0x020fe200000006ff */
[----:B------:R-:W-:Y:S06]  /*5120*/  BRA `(.L_x_1116) ;  /* 0x0000000400547947 */ /* 0x000fec0003800000 */
.L_x_1115:
        /* <DEDUP_REMOVED lines=12> */
.L_x_1118:
[----:B------:R-:W-:-:S07]  /*51f0*/  IMAD.MOV.U32 R80, RZ, RZ, R96 ;  /* 0x000000ffff507224 */ /* 0x000fce00078e0060 */
.L_x_1119:
[----:B------:R-:W-:Y:S05]  /*5200*/  BSYNC B2 ;  /* 0x0000000000027941 */ /* 0x000fea0003800000 */
.L_x_1117:
        /* <DEDUP_REMOVED lines=16> */
.L_x_1123:
[----:B------:R-:W-:Y:S05]  /*5310*/  BSYNC B3 ;  /* 0x0000000000037941 */ /* 0x000fea0003800000 */
.L_x_1122:
        /* <DEDUP_REMOVED lines=42> */
.L_x_1121:
[----:B------:R-:W-:Y:S05]  /*55c0*/  BSYNC B2 ;  /* 0x0000000000027941 */ /* 0x000fea0003800000 */
.L_x_1120:
        /* <DEDUP_REMOVED lines=11> */
.L_x_1116:
[----:B------:R-:W-:Y:S05]  /*5680*/  BSYNC B1 ;  /* 0x0000000000017941 */ /* 0x000fea0003800000 */
.L_x_1114:
        /* <DEDUP_REMOVED lines=9> */
.L_x_1125:
        /* <DEDUP_REMOVED lines=12> */
.L_x_1128:
[----:B------:R-:W-:-:S07]  /*57e0*/  IMAD.MOV.U32 R70, RZ, RZ, R96 ;  /* 0x000000ffff467224 */ /* 0x000fce00078e0060 */
.L_x_1129:
[----:B------:R-:W-:Y:S05]  /*57f0*/  BSYNC B2 ;  /* 0x0000000000027941 */ /* 0x000fea0003800000 */
.L_x_1127:
        /* <DEDUP_REMOVED lines=16> */
.L_x_1133:
[----:B------:R-:W-:Y:S05]  /*5900*/  BSYNC B3 ;  /* 0x0000000000037941 */ /* 0x000fea0003800000 */
.L_x_1132:
        /* <DEDUP_REMOVED lines=41> */
[----:B------:R-:W-:-:S07]  /*5ba0*/  LOP3.LUT R88, R95, UR33, R36, 0x96, !PT ;  /* 0x000000215f587c12 */ /* 0x000fce000f8e9624 */
.L_x_1131:
[----:B------:R-:W-:Y:S05]  /*5bb0*/  BSYNC B2 ;  /* 0x0000000000027941 */ /* 0x000fea0003800000 */
.L_x_1130:
        /* <DEDUP_REMOVED lines=13> */
.L_x_1126:
[----:B------:R-:W-:Y:S05]  /*5c90*/  BSYNC B1 ;  /* 0x0000000000017941 */ /* 0x000fea0003800000 */
.L_x_1124:
        /* <DEDUP_REMOVED lines=8> */
.L_x_1135:
        /* <DEDUP_REMOVED lines=12> */
.L_x_1138:
[----:B------:R-:W-:-:S07]  /*5de0*/  IMAD.MOV.U32 R72, RZ, RZ, R96 ;  /* 0x000000ffff487224 */ /* 0x000fce00078e0060 */
.L_x_1139:
[----:B------:R-:W-:Y:S05]  /*5df0*/  BSYNC B2 ;  /* 0x0000000000027941 */ /* 0x000fea0003800000 */
.L_x_1137:
        /* <DEDUP_REMOVED lines=16> */
.L_x_1143:
[----:B------:R-:W-:Y:S05]  /*5f00*/  BSYNC B3 ;  /* 0x0000000000037941 */ /* 0x000fea0003800000 */
.L_x_1142:
        /* <DEDUP_REMOVED lines=41> */
[----:B------:R-:W-:-:S07]  /*61a0*/  IMAD.MOV.U32 R36, RZ, RZ, RZ ;  /* 0x000000ffff247224 */ /* 0x000fce00078e00ff */
.L_x_1141:
[----:B------:R-:W-:Y:S05]  /*61b0*/  BSYNC B2 ;  /* 0x0000000000027941 */ /* 0x000fea0003800000 */
.L_x_1140:
        /* <DEDUP_REMOVED lines=11> */
.L_x_1136:
[----:B------:R-:W-:Y:S05]  /*6270*/  BSYNC B1 ;  /* 0x0000000000017941 */ /* 0x000fea0003800000 */
.L_x_1134:
        /* <DEDUP_REMOVED lines=9> */
.L_x_1145:
        /* <DEDUP_REMOVED lines=12> */
.L_x_1148:
[----:B------:R-:W-:-:S07]  /*63d0*/  IMAD.MOV.U32 R74, RZ, RZ, R96 ;  /* 0x000000ffff4a7224 */ /* 0x000fce00078e0060 */
.L_x_1149:
[----:B------:R-:W-:Y:S05]  /*63e0*/  BSYNC B2 ;  /* 0x0000000000027941 */ /* 0x000fea0003800000 */
.L_x_1147:
        /* <DEDUP_REMOVED lines=16> */
.L_x_1153:
[----:B------:R-:W-:Y:S05]  /*64f0*/  BSYNC B3 ;  /* 0x0000000000037941 */ /* 0x000fea0003800000 */
.L_x_1152:
        /* <DEDUP_REMOVED lines=42> */
.L_x_1151:
[----:B------:R-:W-:Y:S05]  /*67a0*/  BSYNC B2 ;  /* 0x0000000000027941 */ /* 0x000fea0003800000 */
.L_x_1150:
        /* <DEDUP_REMOVED lines=13> */
.L_x_1146:
[----:B------:R-:W-:Y:S05]  /*6880*/  BSYNC B1 ;  /* 0x0000000000017941 */ /* 0x000fea0003800000 */
.L_x_1144:
        /* <DEDUP_REMOVED lines=8> */
.L_x_1155:
        /* <DEDUP_REMOVED lines=12> */
.L_x_1158:
[----:B------:R-:W-:-:S07]  /*69d0*/  IMAD.MOV.U32 R76, RZ, RZ, R96 ;  /* 0x000000ffff4c7224 */ /* 0x000fce00078e0060 */
.L_x_1159:
[----:B------:R-:W-:Y:S05]  /*69e0*/  BSYNC B2 ;  /* 0x0000000000027941 */ /* 0x000fea0003800000 */
.L_x_1157:
        /* <DEDUP_REMOVED lines=16> */
.L_x_1163:
[----:B------:R-:W-:Y:S05]  /*6af0*/  BSYNC B3 ;  /* 0x0000000000037941 */ /* 0x000fea0003800000 */
.L_x_1162:
        /* <DEDUP_REMOVED lines=42> */
[----:B------:R-:W-:-:S10]  /*6da0*/  LOP3.LUT R88, R37, UR33, R38, 0x96, !PT ;  /* 0x0000002125587c12 */ /* 0x000fd4000f8e9626 */
.L_x_1161:
[----:B------:R-:W-:Y:S05]  /*6db0*/  BSYNC B2 ;  /* 0x0000000000027941 */ /* 0x000fea0003800000 */
.L_x_1160:
[----:B------:R-:W-:Y:S01]  /*6dc0*/  I2FP.F32.U32 R37, R76 ;  /* 0x0000004c00257245 */ /* 0x000fe20000201000 */
[----:B------:R-:W-:Y:S01]  /*6dd0*/  IMAD.MOV.U32 R38, RZ, RZ, 0x2f800000 ;  /* 0x2f800000ff267424 */ /* 0x000fe200078e00ff */
[----:B-----5:R-:W-:-:S03]  /*6de0*/  SHF.L.U32 R39, R31, 0x10, RZ ;  /* 0x000000101f277819 */ /* 0x020fc600000006ff */
[----:B------:R-:W-:Y:S01]  /*6df0*/  FFMA.FTZ R37, R37, R38, 1.1641532182693481445e-10 ;  /* 0x2f00000025257423 */ /* 0x000fe20000010026 */
[----:B------:R-:W-:Y:S02]  /*6e00*/  @P3 IMAD.U32 R38, R35, 0x10000, RZ ;  /* 0x0001000023263824 */ /* 0x000fe400078e00ff */
[----:B------:R-:W-:Y:S02]  /*6e10*/  FMUL.FTZ R39, R39, UR13 ;  /* 0x0000000d27277c20 */ /* 0x000fe40008410000 */
[----:B------:R-:W-:Y:S02]  /*6e20*/  FSETP.GTU.FTZ.AND P5, PT, R37, UR10, PT ;  /* 0x0000000a25007c0b */ /* 0x000fe4000bfbc000 */
[----:B------:R-:W-:Y:S02]  /*6e30*/  FMUL.FTZ R39, R39, UR12 ;  /* 0x0000000c27277c20 */ /* 0x000fe40008410000 */
[----:B------:R-:W-:-:S03]  /*6e40*/  SEL R76, RZ, 0x1, P5 ;  /* 0x00000001ff4c7807 */ /* 0x000fc60002800000 */
[----:B------:R-:W-:-:S05]  /*6e50*/  FSEL R97, R39, RZ, !P5 ;  /* 0x000000ff27617208 */ /* 0x000fca0006800000 */
[----:B------:R-:W-:-:S07]  /*6e60*/  @P3 FADD.FTZ R97, R38, R97 ;  /* 0x0000006126613221 */ /* 0x000fce0000010000 */
.L_x_1156:
[----:B------:R-:W-:Y:S05]  /*6e70*/  BSYNC B1 ;  /* 0x0000000000017941 */ /* 0x000fea0003800000 */
.L_x_1154:
[----:B------:R-:W-:Y:S04]  /*6e80*/  BSSY B1, `(.L_x_1164) ;  /* 0x0000062000017945 */ /* 0x000fe80003800000 */
[----:B------:R-:W-:Y:S05]  /*6e90*/  @P4 BRA `(.L_x_1165) ;  /* 0x00000000001c4947 */ /* 0x000fea0003800000 */
[----:B------:R-:W-:Y:S01]  /*6ea0*/  MOV R99, RZ ;  /* 0x000000ff00637202 */ /* 0x000fe20000000f00 */
[----:B------:R-:W-:Y:S01]  /*6eb0*/  IMAD.MOV.U32 R92, RZ, RZ, R36 ;  /* 0x000000ffff5c7224 */ /* 0x000fe200078e0024 */
[----:B------:R-:W-:Y:S06]  /*6ec0*/  @!P3 BRA `(.L_x_1166) ;  /* 0x000000040074b947 */ /* 0x000fec0003800000 */
[----:B-----5:R-:W-:Y:S02]  /*6ed0*/  PRMT R99, R35, 0x7632, R99 ;  /* 0x0000763223637816 */ /* 0x020fe40000000063 */
[----:B------:R-:W-:-:S03]  /*6ee0*/  MOV R92, R36 ;  /* 0x00000024005c7202 */ /* 0x000fc60000000f00 */
[----:B------:R-:W-:Y:S01]  /*6ef0*/  IMAD.U32 R99, R99, 0x10000, RZ ;  /* 0x0001000063637824 */ /* 0x000fe200078e00ff */
[----:B------:R-:W-:Y:S06]  /*6f00*/  BRA `(.L_x_1166) ;  /* 0x0000000400647947 */ /* 0x000fec0003800000 */
.L_x_1165:
[C---:B------:R-:W-:Y:S01]  /*6f10*/  ISETP.NE.AND P4, PT, R36.reuse, 0x1, PT ;  /* 0x000000012400780c */ /* 0x040fe20003f85270 */
[----:B------:R-:W-:Y:S01]  /*6f20*/  BSSY B2, `(.L_x_1167) ;  /* 0x000000c000027945 */ /* 0x000fe20003800000 */
[----:B------:R-:W-:-:S11]  /*6f30*/  IADD3 R92, R36, 0x1, RZ ;  /* 0x00000001245c7810 */ /* 0x000fd60007ffe0ff */
        /* <DEDUP_REMOVED lines=9> */
.L_x_1168:
[----:B------:R-:W-:-:S07]  /*6fd0*/  MOV R78, R96 ;  /* 0x00000060004e7202 */ /* 0x000fce0000000f00 */
.L_x_1169:
[----:B------:R-:W-:Y:S05]  /*6fe0*/  BSYNC B2 ;  /* 0x0000000000027941 */ /* 0x000fea0003800000 */
.L_x_1167:
        /* <DEDUP_REMOVED lines=16> */
.L_x_1173:
[----:B------:R-:W-:Y:S05]  /*70f0*/  BSYNC B3 ;  /* 0x0000000000037941 */ /* 0x000fea0003800000 */
.L_x_1172:
        /* <DEDUP_REMOVED lines=44> */
.L_x_1171:
[----:B------:R-:W-:Y:S05]  /*73c0*/  BSYNC B2 ;  /* 0x0000000000027941 */ /* 0x000fea0003800000 */
.L_x_1170:
        /* <DEDUP_REMOVED lines=13> */
.L_x_1166:
[----:B------:R-:W-:Y:S05]  /*74a0*/  BSYNC B1 ;  /* 0x0000000000017941 */ /* 0x000fea0003800000 */
.L_x_1164:
        /* <DEDUP_REMOVED lines=29> */
.L_x_1175:
[----:B------:R-:W-:Y:S05]  /*7680*/  BSYNC B1 ;  /* 0x0000000000017941 */ /* 0x000fea0003800000 */
.L_x_1174:
[----:B------:R-:W-:Y:S01]  /*7690*/  VIADD R108, R108, 0x80 ;  /* 0x000000806c6c7836 */ /* 0x000fe20000000000 */
[----:B------:R-:W-:-:S07]  /*76a0*/  IADD3 R119, R119, 0x80, RZ ;  /* 0x0000008077777810 */ /* 0x000fce0007ffe0ff */
.L_x_1093:
[----:B------:R-:W-:Y:S05]  /*76b0*/  BSYNC B0 ;  /* 0x0000000000007941 */ /* 0x000fea0003800000 */
.L_x_1092:
        /* <DEDUP_REMOVED lines=19> */
.L_x_1179:
        /* <DEDUP_REMOVED lines=12> */
.L_x_1182:
[----:B------:R-:W-:-:S07]  /*78b0*/  IMAD.MOV.U32 R84, RZ, RZ, R96 ;  /* 0x000000ffff547224 */ /* 0x000fce00078e0060 */
.L_x_1183:
[----:B------:R-:W-:Y:S05]  /*78c0*/  BSYNC B2 ;  /* 0x0000000000027941 */ /* 0x000fea0003800000 */
.L_x_1181:
        /* <DEDUP_REMOVED lines=16> */
.L_x_1187:
[----:B------:R-:W-:Y:S05]  /*79d0*/  BSYNC B3 ;  /* 0x0000000000037941 */ /* 0x000fea0003800000 */
.L_x_1186:
        /* <DEDUP_REMOVED lines=44> */
.L_x_1185:
[----:B------:R-:W-:Y:S05]  /*7ca0*/  BSYNC B2 ;  /* 0x0000000000027941 */ /* 0x000fea0003800000 */
.L_x_1184:
        /* <DEDUP_REMOVED lines=11> */
.L_x_1180:
[----:B------:R-:W-:Y:S05]  /*7d60*/  BSYNC B1 ;  /* 0x0000000000017941 */ /* 0x000fea0003800000 */
.L_x_1178:
        /* <DEDUP_REMOVED lines=9> */
.L_x_1189:
        /* <DEDUP_REMOVED lines=12> */
.L_x_1192:
[----:B------:R-:W-:-:S07]  /*7ec0*/  IMAD.MOV.U32 R82, RZ, RZ, R96 ;  /* 0x000000ffff527224 */ /* 0x000fce00078e0060 */
.L_x_1193:
[----:B------:R-:W-:Y:S05]  /*7ed0*/  BSYNC B2 ;  /* 0x0000000000027941 */ /* 0x000fea0003800000 */
.L_x_1191:
        /* <DEDUP_REMOVED lines=16> */
.L_x_1197:
[----:B------:R-:W-:Y:S05]  /*7fe0*/  BSYNC B3 ;  /* 0x0000000000037941 */ /* 0x000fea0003800000 */
.L_x_1196:
        /* <DEDUP_REMOVED lines=44> */
.L_x_1195:
[----:B------:R-:W-:Y:S05]  /*82b0*/  BSYNC B2 ;  /* 0x0000000000027941 */ /* 0x000fea0003800000 */
.L_x_1194:
        /* <DEDUP_REMOVED lines=13> */
.L_x_1190:
[----:B------:R-:W-:Y:S05]  /*8390*/  BSYNC B1 ;  /* 0x0000000000017941 */ /* 0x000fea0003800000 */
.L_x_1188:
        /* <DEDUP_REMOVED lines=8> */
.L_x_1199:
        /* <DEDUP_REMOVED lines=12> */
.L_x_1202:
[----:B------:R-:W-:-:S07]  /*84e0*/  IMAD.MOV.U32 R80, RZ, RZ, R96 ;  /* 0x000000ffff507224 */ /* 0x000fce00078e0060 */
.L_x_1203:
[----:B------:R-:W-:Y:S05]  /*84f0*/  BSYNC B2 ;  /* 0x0000000000027941 */ /* 0x000fea0003800000 */
.L_x_1201:
        /* <DEDUP_REMOVED lines=16> */
.L_x_1207:
[----:B------:R-:W-:Y:S05]  /*8600*/  BSYNC B3 ;  /* 0x0000000000037941 */ /* 0x000fea0003800000 */
.L_x_1206:
        /* <DEDUP_REMOVED lines=44> */
.L_x_1205:
[----:B------:R-:W-:Y:S05]  /*88d0*/  BSYNC B2 ;  /* 0x0000000000027941 */ /* 0x000fea0003800000 */
.L_x_1204:
        /* <DEDUP_REMOVED lines=11> */
.L_x_1200:
[----:B------:R-:W-:Y:S05]  /*8990*/  BSYNC B1 ;  /* 0x0000000000017941 */ /* 0x000fea0003800000 */
.L_x_1198:
        /* <DEDUP_REMOVED lines=9> */
.L_x_1209:
        /* <DEDUP_REMOVED lines=12> */
.L_x_1212:
[----:B------:R-:W-:-:S07]  /*8af0*/  IMAD.MOV.U32 R70, RZ, RZ, R96 ;  /* 0x000000ffff467224 */ /* 0x000fce00078e0060 */
.L_x_1213:
[----:B------:R-:W-:Y:S05]  /*8b00*/  BSYNC B2 ;  /* 0x0000000000027941 */ /* 0x000fea0003800000 */
.L_x_1211:
        /* <DEDUP_REMOVED lines=16> */
.L_x_1217:
[----:B------:R-:W-:Y:S05]  /*8c10*/  BSYNC B3 ;  /* 0x0000000000037941 */ /* 0x000fea0003800000 */
.L_x_1216:
        /* <DEDUP_REMOVED lines=44> */
.L_x_1215:
[----:B------:R-:W-:Y:S05]  /*8ee0*/  BSYNC B2 ;  /* 0x0000000000027941 */ /* 0x000fea0003800000 */
.L_x_1214:
        /* <DEDUP_REMOVED lines=13> */
.L_x_1210:
[----:B------:R-:W-:Y:S05]  /*8fc0*/  BSYNC B1 ;  /* 0x0000000000017941 */ /* 0x000fea0003800000 */
.L_x_1208:
        /* <DEDUP_REMOVED lines=8> */
.L_x_1219:
        /* <DEDUP_REMOVED lines=12> */
.L_x_1222:
[----:B------:R-:W-:-:S07]  /*9110*/  IMAD.MOV.U32 R72, RZ, RZ, R96 ;  /* 0x000000ffff487224 */ /* 0x000fce00078e0060 */
.L_x_1223:
[----:B------:R-:W-:Y:S05]  /*9120*/  BSYNC B2 ;  /* 0x0000000000027941 */ /* 0x000fea0003800000 */
.L_x_1221:
        /* <DEDUP_REMOVED lines=16> */
.L_x_1227:
[----:B------:R-:W-:Y:S05]  /*9230*/  BSYNC B3 ;  /* 0x0000000000037941 */ /* 0x000fea0003800000 */
.L_x_1226:
        /* <DEDUP_REMOVED lines=44> */
.L_x_1225:
[----:B------:R-:W-:Y:S05]  /*9500*/  BSYNC B2 ;  /* 0x0000000000027941 */ /* 0x000fea0003800000 */
.L_x_1224:
        /* <DEDUP_REMOVED lines=11> */
.L_x_1220:
[----:B------:R-:W-:Y:S05]  /*95c0*/  BSYNC B1 ;  /* 0x0000000000017941 */ /* 0x000fea0003800000 */
.L_x_1218:
        /* <DEDUP_REMOVED lines=9> */
.L_x_1229:
        /* <DEDUP_REMOVED lines=12> */
.L_x_1232:
[----:B------:R-:W-:-:S07]  /*9720*/  IMAD.MOV.U32 R74, RZ, RZ, R96 ;  /* 0x000000ffff4a7224 */ /* 0x000fce00078e0060 */
.L_x_1233:
[----:B------:R-:W-:Y:S05]  /*9730*/  BSYNC B2 ;  /* 0x0000000000027941 */ /* 0x000fea0003800000 */
.L_x_1231:
        /* <DEDUP_REMOVED lines=16> */
.L_x_1237:
[----:B------:R-:W-:Y:S05]  /*9840*/  BSYNC B3 ;  /* 0x0000000000037941 */ /* 0x000fea0003800000 */
.L_x_1236:
        /* <DEDUP_REMOVED lines=44> */
.L_x_1235:
[----:B------:R-:W-:Y:S05]  /*9b10*/  BSYNC B2 ;  /* 0x0000000000027941 */ /* 0x000fea0003800000 */
.L_x_1234:
        /* <DEDUP_REMOVED lines=13> */
.L_x_1230:
[----:B------:R-:W-:Y:S05]  /*9bf0*/  BSYNC B1 ;  /* 0x0000000000017941 */ /* 0x000fea0003800000 */
.L_x_1228:
        /* <DEDUP_REMOVED lines=8> */
.L_x_1239:
        /* <DEDUP_REMOVED lines=12> */
.L_x_1242:
[----:B------:R-:W-:-:S07]  /*9d40*/  IMAD.MOV.U32 R76, RZ, RZ, R96 ;  /* 0x000000ffff4c7224 */ /* 0x000fce00078e0060 */
.L_x_1243:
[----:B------:R-:W-:Y:S05]  /*9d50*/  BSYNC B2 ;  /* 0x0000000000027941 */ /* 0x000fea0003800000 */
.L_x_1241:
        /* <DEDUP_REMOVED lines=16> */
.L_x_1247:
[----:B------:R-:W-:Y:S05]  /*9e60*/  BSYNC B3 ;  /* 0x0000000000037941 */ /* 0x000fea0003800000 */
.L_x_1246:
        /* <DEDUP_REMOVED lines=44> */
.L_x_1245:
[----:B------:R-:W-:Y:S05]  /*a130*/  BSYNC B2 ;  /* 0x0000000000027941 */ /* 0x000fea0003800000 */
.L_x_1244:
        /* <DEDUP_REMOVED lines=11> */
.L_x_1240:
[----:B------:R-:W-:Y:S05]  /*a1f0*/  BSYNC B1 ;  /* 0x0000000000017941 */ /* 0x000fea0003800000 */
.L_x_1238:
        /* <DEDUP_REMOVED lines=9> */
.L_x_1249:
        /* <DEDUP_REMOVED lines=12> */
.L_x_1252:
[----:B------:R-:W-:-:S07]  /*a350*/  IMAD.MOV.U32 R78, RZ, RZ, R96 ;  /* 0x000000ffff4e7224 */ /* 0x000fce00078e0060 */
.L_x_1253:
[----:B------:R-:W-:Y:S05]  /*a360*/  BSYNC B2 ;  /* 0x0000000000027941 */ /* 0x000fea0003800000 */
.L_x_1251:
        /* <DEDUP_REMOVED lines=16> */
.L_x_1257:
[----:B------:R-:W-:Y:S05]  /*a470*/  BSYNC B3 ;  /* 0x0000000000037941 */ /* 0x000fea0003800000 */
.L_x_1256:
        /* <DEDUP_REMOVED lines=44> */
.L_x_1255:
[----:B------:R-:W-:Y:S05]  /*a740*/  BSYNC B2 ;  /* 0x0000000000027941 */ /* 0x000fea0003800000 */
.L_x_1254:
[----:B------:R-:W-:Y:S01]  /*a750*/  HFMA2.MMA R39, -RZ, RZ, 0.1171875, 0 ;  /* 0x2f800000ff277435 */ /* 0x000fe200000001ff */
[----:B-----5:R-:W-:Y:S02]  /*a760*/  PRMT R37, R31, 0x7632, R37 ;  /* 0x000076321f257816 */ /* 0x020fe40000000025 */
[----:B------:R-:W-:Y:S02]  /*a770*/  I2FP.F32.U32 R36, R78 ;  /* 0x0000004e00247245 */ /* 0x000fe40000201000 */
[----:B------:R-:W-:Y:S01]  /*a780*/  @P3 PRMT R38, R35, 0x7632, R38 ;  /* 0x0000763223263816 */ /* 0x000fe20000000026 */
[----:B------:R-:W-:-:S03]  /*a790*/  IMAD.U32 R37, R37, 0x10000, RZ ;  /* 0x0001000025257824 */ /* 0x000fc600078e00ff */
[----:B------:R-:W-:Y:S01]  /*a7a0*/  @P3 SHF.L.U32 R38, R38, 0x10, RZ ;  /* 0x0000001026263819 */ /* 0x000fe200000006ff */
[----:B------:R-:W-:Y:S01]  /*a7b0*/  FFMA.FTZ R36, R36, R39, 1.1641532182693481445e-10 ;  /* 0x2f00000024247423 */ /* 0x000fe20000010027 */
[----:B------:R-:W-:-:S04]  /*a7c0*/  FMUL.FTZ R37, R37, UR13 ;  /* 0x0000000d25257c20 */ /* 0x000fc80008410000 */
[----:B------:R-:W-:Y:S01]  /*a7d0*/  FMUL.FTZ R37, R37, UR12 ;  /* 0x0000000c25257c20 */ /* 0x000fe20008410000 */
[----:B------:R-:W-:-:S04]  /*a7e0*/  FSETP.GTU.FTZ.AND P4, PT, R36, UR10, PT ;  /* 0x0000000a24007c0b */ /* 0x000fc8000bf9c000 */
[----:B------:R-:W-:Y:S02]  /*a7f0*/  FSEL R115, R37, RZ, !P4 ;  /* 0x000000ff25737208 */ /* 0x000fe40006000000 */
[----:B------:R-:W-:-:S03]  /*a800*/  SEL R78, RZ, 0x1, P4 ;  /* 0x00000001ff4e7807 */ /* 0x000fc60002000000 */
[----:B------:R-:W-:-:S07]  /*a810*/  @P3 FADD.FTZ R115, R38, R115 ;  /* 0x0000007326733221 */ /* 0x000fce0000010000 */
.L_x_1250:
[----:B------:R-:W-:Y:S05]  /*a820*/  BSYNC B1 ;  /* 0x0000000000017941 */ /* 0x000fea0003800000 */
.L_x_1248:
[----:B------:R-:W0:Y:S01]  /*a830*/  LDC.64 R36, c[0x0][0x238] ;  /* 0x00008e00ff247b82 */ /* 0x000e220000000a00 */
[----:B------:R-:W-:Y:S02]  /*a840*/  F2FP.BF16.F32.PACK_AB R39, R115, R113 ;  /* 0x000000717327723e */ /* 0x000fe400000010ff */
[----:B------:R-:W-:Y:S01]  /*a850*/  F2FP.BF16.F32.PACK_AB R38, R111, R109 ;  /* 0x0000006d6f26723e */ /* 0x000fe200000010ff */
[----:B0-----:R-:W-:Y:S01]  /*a860*/  IMAD.WIDE.U32 R120, R108, 0x10, R36 ;  /* 0x000000106c787825 */ /* 0x001fe200078e0024 */
[----:B------:R-:W-:Y:S02]  /*a870*/  F2FP.BF16.F32.PACK_AB R37, R107, R105 ;  /* 0x000000696b25723e */ /* 0x000fe400000010ff */
[----:B------:R-:W-:-:S05]  /*a880*/  F2FP.BF16.F32.PACK_AB R36, R103, R101 ;  /* 0x000000656724723e */ /* 0x000fca00000010ff */
[----:B------:R2:W-:Y:S01]  /*a890*/  STG.E.128 desc[UR6][R120.64], R36 ;  /* 0x0000002478007986 */ /* 0x0005e2000c101d06 */
[----:B------:R-:W-:Y:S05]  /*a8a0*/  @!P2 BRA `(.L_x_1177) ;  /* 0x000000000050a947 */ /* 0x000fea0003800000 */
[----:B--2---:R-:W-:Y:S01]  /*a8b0*/  IMAD.U32 R36, R76, 0x10000, RZ ;  /* 0x000100004c247824 */ /* 0x004fe200078e00ff */
[----:B------:R-:W-:Y:S02]  /*a8c0*/  LOP3.LUT R38, R78, 0xffff, RZ, 0xc0, !PT ;  /* 0x0000ffff4e267812 */ /* 0x000fe400078ec0ff */
[----:B------:R-:W-:Y:S02]  /*a8d0*/  PRMT R121, R74, 0x7104, RZ ;  /* 0x000071044a797816 */ /* 0x000fe400000000ff */
[----:B------:R-:W-:Y:S02]  /*a8e0*/  LOP3.LUT R39, R36, 0xff0000, RZ, 0xc0, !PT ;  /* 0x00ff000024277812 */ /* 0x000fe400078ec0ff */
[----:B------:R-:W0:Y:S01]  /*a8f0*/  LDC.64 R36, c[0x0][0x240] ;  /* 0x00009000ff247b82 */ /* 0x000e220000000a00 */
[----:B------:R-:W-:Y:S02]  /*a900*/  LOP3.LUT R122, R70, 0xff, RZ, 0xc0, !PT ;  /* 0x000000ff467a7812 */ /* 0x000fe400078ec0ff */
[----:B------:R-:W-:-:S02]  /*a910*/  PRMT R38, R39, 0x4210, R38 ;  /* 0x0000421027267816 */ /* 0x000fc40000000026 */
[----:B------:R-:W-:Y:S01]  /*a920*/  LOP3.LUT R120, R80, 0xff, RZ, 0xc0, !PT ;  /* 0x000000ff50787812 */ /* 0x000fe200078ec0ff */
[----:B------:R-:W-:Y:S01]  /*a930*/  IMAD.WIDE.U32 R122, R122, 0x1000000, RZ ;  /* 0x010000007a7a7825 */ /* 0x000fe200078e00ff */
[----:B------:R-:W-:Y:S02]  /*a940*/  LOP3.LUT R121, R38, 0xff00, R121, 0xf8, !PT ;  /* 0x0000ff0026797812 */ /* 0x000fe400078ef879 */
[----:B------:R-:W-:Y:S02]  /*a950*/  LOP3.LUT R38, R82, 0xff, RZ, 0xc0, !PT ;  /* 0x000000ff52267812 */ /* 0x000fe400078ec0ff */
[----:B------:R-:W-:Y:S01]  /*a960*/  LOP3.LUT R125, R121, 0xff, R72, 0xf8, !PT ;  /* 0x000000ff797d7812 */ /* 0x000fe200078ef848 */
[----:B------:R-:W-:-:S04]  /*a970*/  IMAD.WIDE.U32 R120, R120, 0x10000, RZ ;  /* 0x0001000078787825 */ /* 0x000fc800078e00ff */
[----:B------:R-:W-:Y:S01]  /*a980*/  IMAD.WIDE.U32 R38, R38, 0x100, RZ ;  /* 0x0000010026267825 */ /* 0x000fe200078e00ff */
[----:B------:R-:W-:Y:S02]  /*a990*/  LOP3.LUT R125, R121, R125, R123, 0xfe, !PT ;  /* 0x0000007d797d7212 */ /* 0x000fe400078efe7b */
[----:B------:R-:W-:Y:S02]  /*a9a0*/  LOP3.LUT R121, R38, R122, R120, 0xfe, !PT ;  /* 0x0000007a26797212 */ /* 0x000fe400078efe78 */
[----:B------:R-:W-:Y:S01]  /*a9b0*/  LOP3.LUT R39, R125, R39, RZ, 0xfc, !PT ;  /* 0x000000277d277212 */ /* 0x000fe200078efcff */
[----:B0-----:R-:W-:Y:S01]  /*a9c0*/  IMAD.WIDE.U32 R36, R119, 0x8, R36 ;  /* 0x0000000877247825 */ /* 0x001fe200078e0024 */
[----:B------:R-:W-:-:S05]  /*a9d0*/  LOP3.LUT R38, R121, 0xff, R84, 0xf8, !PT ;  /* 0x000000ff79267812 */ /* 0x000fca00078ef854 */
[----:B------:R3:W-:Y:S02]  /*a9e0*/  STG.E.64 desc[UR6][R36.64], R38 ;  /* 0x0000002624007986 */ /* 0x0007e4000c101b06 */
.L_x_1177:
[----:B------:R-:W-:Y:S05]  /*a9f0*/  BSYNC B0 ;  /* 0x0000000000007941 */ /* 0x000fea0003800000 */
.L_x_1176:
[----:B0123--:R-:W-:Y:S01]  /*aa00*/  FADD.FTZ R36, RZ, R73 ;  /* 0x00000049ff247221 */ /* 0x00ffe20000010000 */
[----:B------:R-:W-:Y:S01]  /*aa10*/  ISETP.GT.U32.AND P2, PT, R23, 0xff, PT ;  /* 0x000000ff1700780c */ /* 0x000fe20003f44070 */
[----:B------:R-:W-:Y:S01]  /*aa20*/  UMOV UR34, 0xffffffff ;  /* 0xffffffff00227882 */ /* 0x000fe20000000000 */
[----:B------:R-:W-:Y:S01]  /*aa30*/  LOP3.LUT P3, RZ, R106, 0xff, RZ, 0xc0, !PT ;  /* 0x000000ff6aff7812 */ /* 0x000fe2000786c0ff */
[----:B------:R-:W-:Y:S01]  /*aa40*/  FADD.FTZ R36, R71, R36 ;  /* 0x0000002447247221 */ /* 0x000fe20000010000 */
[----:B------:R-:W-:Y:S02]  /*aa50*/  ISETP.GT.U32.AND P4, PT, R23, 0x17f, PT ;  /* 0x0000017f1700780c */ /* 0x000fe40003f84070 */
[----:B------:R-:W-:Y:S01]  /*aa60*/  SHF.R.U32.HI R106, RZ, 0x5, R40 ;  /* 0x00000005ff6a7819 */ /* 0x000fe20000011628 */
[----:B------:R-:W-:Y:S01]  /*aa70*/  FADD.FTZ R36, R69, R36 ;  /* 0x0000002445247221 */ /* 0x000fe20000010000 */
[----:B------:R-:W-:Y:S02]  /*aa80*/  LOP3.LUT P5, RZ, R40, 0x1f, RZ, 0xc0, !PT ;  /* 0x0000001f28ff7812 */ /* 0x000fe400078ac0ff */
[----:B------:R-:W-:Y:S01]  /*aa90*/  LOP3.LUT R39, R106, 0x7fffffc, RZ, 0xc0, !PT ;  /* 0x07fffffc6a277812 */ /* 0x000fe200078ec0ff */
[----:B------:R-:W-:-:S04]  /*aaa0*/  FADD.FTZ R36, R75, R36 ;  /* 0x000000244b247221 */ /* 0x000fc80000010000 */
[----:B------:R-:W-:Y:S01]  /*aab0*/  FADD.FTZ R36, R77, R36 ;  /* 0x000000244d247221 */ /* 0x000fe20000010000 */
[----:B------:R-:W-:-:S03]  /*aac0*/  @!P3 IADD3 R39, R39, 0x4, RZ ;  /* 0x000000042727b810 */ /* 0x000fc60007ffe0ff */
        /* <DEDUP_REMOVED lines=90> */
.L_x_1276:
[----:B------:R-:W2:Y:S01]  /*b070*/  @!P5 S2R R38, SR_CgaCtaId ;  /* 0x000000000026d919 */ /* 0x000ea20000008800 */
[----:B------:R-:W-:Y:S01]  /*b080*/  @!P5 MOV R37, 0x400 ;  /* 0x000004000025d802 */ /* 0x000fe20000000f00 */
[----:B------:R-:W-:Y:S05]  /*b090*/  WARPSYNC.ALL ;  /* 0x0000000000007948 */ /* 0x000fea0003800000 */
[----:B------:R-:W-:Y:S02]  /*b0a0*/  LOP3.LUT R106, R106, 0x3, RZ, 0xc0, !PT ;  /* 0x000000036a6a7812 */ /* 0x000fe400078ec0ff */
[----:B------:R-:W-:-:S04]  /*b0b0*/  LOP3.LUT R108, R40, 0x1f, RZ, 0xc0, !PT ;  /* 0x0000001f286c7812 */ /* 0x000fc800078ec0ff */
[----:B------:R-:W-:Y:S02]  /*b0c0*/  ISETP.GT.U32.AND P2, PT, R108, 0x3, PT ;  /* 0x000000036c00780c */ /* 0x000fe40003f44070 */
[----:B--2---:R-:W-:Y:S01]  /*b0d0*/  @!P5 LEA R119, R38, R37, 0x18 ;  /* 0x000000252677d211 */ /* 0x004fe200078ec0ff */
[----:B------:R-:W-:Y:S02]  /*b0e0*/  @!P5 IMAD.IADD R38, R39, 0x1, R106 ;  /* 0x000000012726d824 */ /* 0x000fe400078e026a */
[----:B-1----:R-:W-:-:S03]  /*b0f0*/  FADD.FTZ R37, R121, R110 ;  /* 0x0000006e79257221 */ /* 0x002fc60000010000 */
[----:B------:R-:W-:-:S05]  /*b100*/  @!P5 LEA R38, R38, R119, 0x3 ;  /* 0x000000772626d211 */ /* 0x000fca00078e18ff */
[----:B------:R1:W-:Y:S02]  /*b110*/  @!P5 STS.64 [R38], R36 ;  /* 0x000000242600d388 */ /* 0x0003e40000000a00 */
[----:B-1----:R-:W1:Y:S01]  /*b120*/  @!P2 S2R R37, SR_CgaCtaId ;  /* 0x000000000025a919 */ /* 0x002e620000008800 */
[----:B------:R-:W-:Y:S01]  /*b130*/  @!P2 MOV R36, 0x400 ;  /* 0x000004000024a802 */ /* 0x000fe20000000f00 */
[----:B------:R-:W-:Y:S01]  /*b140*/  @!P2 IMAD.IADD R39, R39, 0x1, R108 ;  /* 0x000000012727a824 */ /* 0x000fe200078e026c */
[----:B------:R-:W-:Y:S01]  /*b150*/  BAR.SYNC.DEFER_BLOCKING 0x0 ;  /* 0x0000000000007b1d */ /* 0x000fe20000010000 */
[----:B------:R-:W-:Y:S01]  /*b160*/  IMAD.MOV.U32 R112, RZ, RZ, RZ ;  /* 0x000000ffff707224 */ /* 0x000fe200078e00ff */
[----:B------:R-:W-:Y:S02]  /*b170*/  @!P2 MOV R112, R98 ;  /* 0x000000620070a202 */ /* 0x000fe40000000f00 */
[----:B------:R-:W-:Y:S02]  /*b180*/  PLOP3.LUT P4, PT, PT, PT, UP0, 0x40, 0x0 ;  /* 0x000000000000781c */ /* 0x000fe40003f8e808 */
[----:B0-----:R-:W-:Y:S01]  /*b190*/  I2FP.F32.S32 R121, R112 ;  /* 0x0000007000797245 */ /* 0x001fe20000201400 */
[----:B------:R-:W-:Y:S01]  /*b1a0*/  BSSY B0, `(.L_x_1259) ;  /* 0x00000a7000007945 */ /* 0x000fe20003800000 */
[----:B-1----:R-:W-:-:S02]  /*b1b0*/  @!P2 LEA R114, R37, R36, 0x18 ;  /* 0x000000242572a211 */ /* 0x002fc400078ec0ff */
[----:B------:R-:W-:Y:S02]  /*b1c0*/  CS2R R36, SRZ ;  /* 0x0000000000247805 */ /* 0x000fe4000001ff00 */
[----:B------:R-:W-:Y:S02]  /*b1d0*/  @!P2 LEA R114, R39, R114, 0x3 ;  /* 0x000000722772a211 */ /* 0x000fe400078e18ff */
[----:B------:R-:W0:Y:S04]  /*b1e0*/  SHFL.DOWN PT, R39, R112, 0x2, 0x1f ;  /* 0x08401f0070277f89 */ /* 0x000e2800000e0000 */
[----:B------:R-:W1:Y:S01]  /*b1f0*/  @!P2 LDS.64 R36, [R114] ;  /* 0x000000007224a984 */ /* 0x000e620000000a00 */
[----:B------:R-:W-:Y:S01]  /*b200*/  LOP3.LUT P2, RZ, R106, 0x1f, R40, 0xf8, !PT ;  /* 0x0000001f6aff7812 */ /* 0x000fe2000784f828 */
[----:B0-----:R-:W-:Y:S01]  /*b210*/  IMAD.IADD R38, R39, 0x1, R112 ;  /* 0x0000000127267824 */ /* 0x001fe200078e0270 */
[----:B------:R-:W-:-:S04]  /*b220*/  I2FP.F32.S32 R116, R39 ;  /* 0x0000002700747245 */ /* 0x000fc80000201400 */
[----:B------:R-:W-:-:S04]  /*b230*/  I2FP.F32.S32 R39, R38 ;  /* 0x0000002600277245 */ /* 0x000fc80000201400 */
[----:B------:R-:W0:Y:S01]  /*b240*/  MUFU.RCP R108, R39 ;  /* 0x00000027006c7308 */ /* 0x000e220000001000 */
[----:B-1----:R-:W1:Y:S04]  /*b250*/  SHFL.DOWN PT, R119, R36, 0x2, 0x1f ;  /* 0x08401f0024777f89 */ /* 0x002e6800000e0000 */
[----:B------:R-:W2:Y:S01]  /*b260*/  SHFL.DOWN PT, R110, R37, 0x2, 0x1f ;  /* 0x08401f00256e7f89 */ /* 0x000ea200000e0000 */
[C---:B-1----:R-:W-:Y:S01]  /*b270*/  FMUL.FTZ R118, R119.reuse, R116 ;  /* 0x0000007477767220 */ /* 0x042fe20000410000 */
[----:B------:R-:W-:Y:S02]  /*b280*/  FADD.FTZ R114, -R119, R36 ;  /* 0x0000002477727221 */ /* 0x000fe40000010100 */
[----:B------:R-:W1:Y:S01]  /*b290*/  SHFL.DOWN PT, R119, R38, 0x1, 0x1f ;  /* 0x08201f0026777f89 */ /* 0x000e6200000e0000 */
[----:B------:R-:W-:Y:S01]  /*b2a0*/  FFMA.FTZ R123, R121, R36, R118 ;  /* 0x00000024797b7223 */ /* 0x000fe20000010076 */
[----:B------:R-:W-:Y:S01]  /*b2b0*/  FMUL.FTZ R114, R114, R114 ;  /* 0x0000007272727220 */ /* 0x000fe20000410000 */
[----:B--2---:R-:W-:-:S02]  /*b2c0*/  FADD.FTZ R37, R110, R37 ;  /* 0x000000256e257221 */ /* 0x004fc40000010000 */
[----:B0-----:R-:W-:Y:S01]  /*b2d0*/  FMUL.FTZ R36, R108, R123 ;  /* 0x0000007b6c247220 */ /* 0x001fe20000410000 */
[----:B------:R-:W-:-:S04]  /*b2e0*/  FMUL.FTZ R114, R114, R121 ;  /* 0x0000007972727220 */ /* 0x000fc80000410000 */
[----:B------:R-:W0:Y:S01]  /*b2f0*/  SHFL.DOWN PT, R121, R36, 0x1, 0x1f ;  /* 0x08201f0024797f89 */ /* 0x000e2200000e0000 */
[----:B------:R-:W-:-:S04]  /*b300*/  FMUL.FTZ R114, R114, R116 ;  /* 0x0000007472727220 */ /* 0x000fc80000410000 */
[----:B------:R-:W-:-:S05]  /*b310*/  FFMA.FTZ R37, R108, R114, R37 ;  /* 0x000000726c257223 */ /* 0x000fca0000010025 */
[----:B------:R-:W2:Y:S01]  /*b320*/  SHFL.DOWN PT, R108, R37, 0x1, 0x1f ;  /* 0x08201f00256c7f89 */ /* 0x000ea200000e0000 */
[-C--:B-1----:R-:W-:Y:S02]  /*b330*/  IADD3 R110, R38, R119.reuse, RZ ;  /* 0x00000077266e7210 */ /* 0x082fe40007ffe0ff */
[----:B------:R-:W-:Y:S02]  /*b340*/  I2FP.F32.S32 R119, R119 ;  /* 0x0000007700777245 */ /* 0x000fe40000201400 */
[----:B------:R-:W-:-:S06]  /*b350*/  I2FP.F32.S32 R110, R110 ;  /* 0x0000006e006e7245 */ /* 0x000fcc0000201400 */
[----:B------:R-:W1:Y:S01]  /*b360*/  MUFU.RCP R110, R110 ;  /* 0x0000006e006e7308 */ /* 0x000e620000001000 */
[----:B0-----:R-:W-:Y:S01]  /*b370*/  FMUL.FTZ R38, R121, R119 ;  /* 0x0000007779267220 */ /* 0x001fe20000410000 */
[----:B------:R-:W-:-:S03]  /*b380*/  FADD.FTZ R121, R36, -R121 ;  /* 0x8000007924797221 */ /* 0x000fc60000010000 */
[----:B------:R-:W-:Y:S01]  /*b390*/  FFMA.FTZ R123, R39, R36, R38 ;  /* 0x00000024277b7223 */ /* 0x000fe20000010026 */
[----:B------:R-:W-:-:S04]  /*b3a0*/  FMUL.FTZ R38, R121, R121 ;  /* 0x0000007979267220 */ /* 0x000fc80000410000 */
[----:B------:R-:W-:Y:S01]  /*b3b0*/  FMUL.FTZ R38, R39, R38 ;  /* 0x0000002627267220 */ /* 0x000fe20000410000 */
[----:B--2---:R-:W-:Y:S02]  /*b3c0*/  FADD.FTZ R39, R37, R108 ;  /* 0x0000006c25277221 */ /* 0x004fe40000010000 */
[----:B------:R-:W0:Y:S01]  /*b3d0*/  LDC R108, c[0x0][0x2d8] ;  /* 0x0000b600ff6c7b82 */ /* 0x000e220000000800 */
[----:B------:R-:W-:Y:S01]  /*b3e0*/  FMUL.FTZ R38, R38, R119 ;  /* 0x0000007726267220 */ /* 0x000fe20000410000 */
[----:B-1----:R-:W-:-:S03]  /*b3f0*/  FMUL.FTZ R121, R110, R123 ;  /* 0x0000007b6e797220 */ /* 0x002fc60000410000 */
[----:B------:R-:W-:-:S03]  /*b400*/  FFMA.FTZ R110, R110, R38, R39 ;  /* 0x000000266e6e7223 */ /* 0x000fc60000010027 */
[----:B------:R-:W1:Y:S01]  /*b410*/  @!P2 LDC.64 R36, c[0x0][0x250] ;  /* 0x00009400ff24ab82 */ /* 0x000e620000000a00 */
[----:B------:R-:W2:Y:S04]  /*b420*/  SHFL.IDX PT, R121, R121, RZ, 0x1f ;  /* 0x00001fff79797589 */ /* 0x000ea800000e0000 */
[----:B------:R-:W0:Y:S03]  /*b430*/  SHFL.IDX PT, R123, R110, RZ, 0x1f ;  /* 0x00001fff6e7b7589 */ /* 0x000e2600000e0000 */
[----:B------:R-:W3:Y:S01]  /*b440*/  @!P2 LDC.64 R38, c[0x0][0x258] ;  /* 0x00009600ff26ab82 */ /* 0x000ee20000000a00 */
[----:B--2---:R-:W-:-:S05]  /*b450*/  FMUL.FTZ R106, R121, R121 ;  /* 0x00000079796a7220 */ /* 0x004fca0000410000 */
[----:B------:R-:W-:Y:S01]  /*b460*/  FSEL R119, R106, RZ, !P4 ;  /* 0x000000ff6a777208 */ /* 0x000fe20006000000 */
[----:B0-----:R-:W-:Y:S01]  /*b470*/  FFMA.FTZ R106, R123, UR11, R108 ;  /* 0x0000000b7b6a7c23 */ /* 0x001fe2000801006c */
[C---:B-1----:R-:W-:Y:S02]  /*b480*/  @!P2 LEA R36, P4, R22.reuse, R36, 0x2 ;  /* 0x000000241624a211 */ /* 0x042fe400078810ff */
[----:B---3--:R-:W-:Y:S01]  /*b490*/  @!P2 LEA R38, P5, R22, R38, 0x2 ;  /* 0x000000261626a211 */ /* 0x008fe200078a10ff */
[----:B------:R-:W-:Y:S01]  /*b4a0*/  FADD.FTZ R119, R106, R119 ;  /* 0x000000776a777221 */ /* 0x000fe20000010000 */
[C-C-:B------:R-:W-:Y:S02]  /*b4b0*/  @!P2 LEA.HI.X R37, R22.reuse, R37, R104.reuse, 0x2, P4 ;  /* 0x000000251625a211 */ /* 0x140fe400020f1468 */
[----:B------:R-:W-:-:S03]  /*b4c0*/  @!P2 LEA.HI.X R39, R22, R39, R104, 0x2, P5 ;  /* 0x000000271627a211 */ /* 0x000fc600028f1468 */
        /* <DEDUP_REMOVED lines=9> */
[----:B------:R-:W-:-:S05]  /*b560*/  IMAD R102, R102, R117, RZ ;  /* 0x0000007566667224 */ /* 0x000fca00078e02ff */
[----:B------:R-:W-:-:S04]  /*b570*/  SHF.R.S32.HI R37, RZ, 0x1f, R102 ;  /* 0x0000001fff257819 */ /* 0x000fc80000011466 */
[----:B------:R-:W-:Y:S02]  /*b580*/  LEA.HI R37, R37, R102, RZ, 0x3 ;  /* 0x0000006625257211 */ /* 0x000fe400078f18ff */
[----:B------:R-:W-:Y:S02]  /*b590*/  FSEL R102, R121, RZ, P2 ;  /* 0x000000ff79667208 */ /* 0x000fe40001000000 */
[----:B------:R-:W-:Y:S01]  /*b5a0*/  LEA.HI.SX32 R121, R37, R24, 0x1d ;  /* 0x0000001825797211 */ /* 0x000fe200078feaff */
[----:B------:R-:W-:Y:S06]  /*b5b0*/  @!P1 BRA `(.L_x_1262) ;  /* 0x0000000000809947 */ /* 0x000fec0003800000 */
[--C-:B------:R-:W-:Y:S01]  /*b5c0*/  FADD.FTZ R38, R71, -R102.reuse ;  /* 0x8000006647267221 */ /* 0x100fe20000010000 */
[----:B------:R-:W0:Y:S01]  /*b5d0*/  LDC.64 R116, c[0x0][0x2b8] ;  /* 0x0000ae00ff747b82 */ /* 0x000e220000000a00 */
[--C-:B------:R-:W-:Y:S01]  /*b5e0*/  FADD.FTZ R36, R73, -R102.reuse ;  /* 0x8000006649247221 */ /* 0x100fe20000010000 */
[--C-:B------:R-:W-:Y:S01]  /*b5f0*/  FADD.FTZ R106, R77, -R102.reuse ;  /* 0x800000664d6a7221 */ /* 0x100fe20000010000 */
[----:B------:R-:W-:Y:S01]  /*b600*/  FMUL.FTZ R38, R119, R38 ;  /* 0x0000002677267220 */ /* 0x000fe20000410000 */
[--C-:B------:R-:W-:Y:S01]  /*b610*/  FADD.FTZ R108, R79, -R102.reuse ;  /* 0x800000664f6c7221 */ /* 0x100fe20000010000 */
[----:B------:R-:W-:Y:S01]  /*b620*/  FMUL.FTZ R36, R119, R36 ;  /* 0x0000002477247220 */ /* 0x000fe20000410000 */
[----:B------:R-:W-:Y:S01]  /*b630*/  FADD.FTZ R104, R75, -R102 ;  /* 0x800000664b687221 */ /* 0x000fe20000010000 */
[----:B------:R-:W-:Y:S01]  /*b640*/  FFMA.FTZ R37, R45, R38, R54 ;  /* 0x000000262d257223 */ /* 0x000fe20000010036 */
[--C-:B------:R-:W-:Y:S01]  /*b650*/  FADD.FTZ R38, R69, -R102.reuse ;  /* 0x8000006645267221 */ /* 0x100fe20000010000 */
[----:B------:R-:W-:Y:S01]  /*b660*/  FFMA.FTZ R36, R20, R36, R13 ;  /* 0x0000002414247223 */ /* 0x000fe2000001000d */
[--C-:B------:R-:W-:Y:S01]  /*b670*/  FADD.FTZ R110, R81, -R102.reuse ;  /* 0x80000066516e7221 */ /* 0x100fe20000010000 */
[----:B------:R-:W-:Y:S01]  /*b680*/  FADD.FTZ R112, R83, -R102 ;  /* 0x8000006653707221 */ /* 0x000fe20000010000 */
[C---:B------:R-:W-:Y:S01]  /*b690*/  FMUL.FTZ R38, R119.reuse, R38 ;  /* 0x0000002677267220 */ /* 0x040fe20000410000 */
[C---:B------:R-:W-:Y:S01]  /*b6a0*/  FMUL.FTZ R106, R119.reuse, R106 ;  /* 0x0000006a776a7220 */ /* 0x040fe20000410000 */
[C---:B------:R-:W-:Y:S01]  /*b6b0*/  FMUL.FTZ R108, R119.reuse, R108 ;  /* 0x0000006c776c7220 */ /* 0x040fe20000410000 */
[C---:B------:R-:W-:Y:S01]  /*b6c0*/  FMUL.FTZ R104, R119.reuse, R104 ;  /* 0x0000006877687220 */ /* 0x040fe20000410000 */
[C---:B------:R-:W-:Y:S01]  /*b6d0*/  FMUL.FTZ R110, R119.reuse, R110 ;  /* 0x0000006e776e7220 */ /* 0x040fe20000410000 */
[----:B------:R-:W-:Y:S01]  /*b6e0*/  FMUL.FTZ R112, R119, R112 ;  /* 0x0000007077707220 */ /* 0x000fe20000410000 */
[----:B------:R-:W-:Y:S01]  /*b6f0*/  F2FP.BF16.F32.PACK_AB R36, R37, R36 ;  /* 0x000000242524723e */ /* 0x000fe200000010ff */
        /* <DEDUP_REMOVED lines=10> */
[----:B------:R-:W-:-:S03]  /*b7a0*/  IADD3 R121, R121, 0x80, RZ ;  /* 0x0000008079797810 */ /* 0x000fc60007ffe0ff */
[----:B------:R0:W-:Y:S04]  /*b7b0*/  STG.E.128 desc[UR6][R116.64], R36 ;  /* 0x0000002474007986 */ /* 0x0001e8000c101d06 */
.L_x_1262:
[----:B------:R-:W-:Y:S05]  /*b7c0*/  BSYNC B1 ;  /* 0x0000000000017941 */ /* 0x000fea0003800000 */
.L_x_1261:
[----:B------:R-:W-:Y:S01]  /*b7d0*/  ISETP.NE.AND P2, PT, R0, RZ, PT ;  /* 0x000000ff0000720c */ /* 0x000fe20003f45270 */
[----:B------:R-:W-:-:S12]  /*b7e0*/  BSSY B1, `(.L_x_1263) ;  /* 0x0000022000017945 */ /* 0x000fd80003800000 */
[----:B------:R-:W-:Y:S05]  /*b7f0*/  @!P2 BRA `(.L_x_1264) ;  /* 0x000000000080a947 */ /* 0x000fea0003800000 */
[--C-:B0-----:R-:W-:Y:S01]  /*b800*/  FADD.FTZ R38, R87, -R102.reuse ;  /* 0x8000006657267221 */ /* 0x101fe20000010000 */
        /* <DEDUP_REMOVED lines=27> */
[----:B------:R-:W-:Y:S01]  /*b9c0*/  F2FP.BF16.F32.PACK_AB R37, R104, R37 ;  /* 0x000000256825723e */ /* 0x000fe200000010ff */
[----:B------:R-:W-:Y:S01]  /*b9d0*/  VIADD R121, R121, 0x80 ;  /* 0x0000008079797836 */ /* 0x000fe20000000000 */
[----:B------:R-:W-:-:S05]  /*b9e0*/  F2FP.BF16.F32.PACK_AB R39, R123, R110 ;  /* 0x0000006e7b27723e */ /* 0x000fca00000010ff */
[----:B------:R1:W-:Y:S02]  /*b9f0*/  STG.E.128 desc[UR6][R116.64], R36 ;  /* 0x0000002474007986 */ /* 0x0003e4000c101d06 */
.L_x_1264:
[----:B------:R-:W-:Y:S05]  /*ba00*/  BSYNC B1 ;  /* 0x0000000000017941 */ /* 0x000fea0003800000 */
.L_x_1263:
        /* <DEDUP_REMOVED lines=32> */
.L_x_1260:
[----:B------:R-:W-:Y:S05]  /*bc10*/  BSYNC B0 ;  /* 0x0000000000007941 */ /* 0x000fea0003800000 */
.L_x_1259:
[----:B------:R-:W-:Y:S02]  /*bc20*/  IADD3 R22, R22, UR14, RZ ;  /* 0x0000000e16167c10 */ /* 0x000fe4000fffe0ff */
[----:B------:R-:W-:Y:S02]  /*bc30*/  SEL R106, RZ, 0x1, P3 ;  /* 0x00000001ff6a7807 */ /* 0x000fe40001800000 */
[----:B------:R-:W-:-:S13]  /*bc40*/  ISETP.GE.AND P2, PT, R22, UR15, PT ;  /* 0x0000000f16007c0c */ /* 0x000fda000bf46270 */
[----:B------:R-:W-:Y:S05]  /*bc50*/  @!P2 BRA `(.L_x_1265) ;  /* 0xffffff5000b8a947 */ /* 0x000fea000383ffff */
[----:B------:R-:W-:Y:S05]  /*bc60*/  EXIT ;  /* 0x000000000000794d */ /* 0x000fea0003800000 */
.L_x_1258:
[----:B------:R-:W-:Y:S01]  /*bc70*/  HFMA2.MMA R120, -RZ, RZ, 0, 5.9604644775390625e-08 ;  /* 0x00000001ff787435 */ /* 0x000fe200000001ff */
[----:B------:R-:W-:Y:S01]  /*bc80*/  IMAD.MOV.U32 R123, RZ, RZ, R38 ;  /* 0x000000ffff7b7224 */ /* 0x000fe200078e0026 */
[----:B------:R-:W-:Y:S01]  /*bc90*/  MOV R116, 0xffffffff ;  /* 0xffffffff00747802 */ /* 0x000fe20000000f00 */
[----:B------:R-:W-:-:S08]  /*bca0*/  IMAD.MOV.U32 R125, RZ, RZ, 0x1f ;  /* 0x0000001fff7d7424 */ /* 0x000fd000078e00ff */
[----:B-----5:R-:W-:Y:S05]  /*bcb0*/  WARPSYNC.COLLECTIVE R116, `(.L_x_1266) ;  /* 0x0000000074087348 */ /* 0x020fea0003c00000 */
[----:B------:R0:W1:Y:S02]  /*bcc0*/  SHFL.BFLY P6, R118, R123, R120, R125 ;  /* 0x0c0000787b767389 */ /* 0x00006400000c007d */
[----:B01---5:R-:W-:Y:S01]  /*bcd0*/  ENDCOLLECTIVE ;  /* 0x000000000000791b */ /* 0x023fe20003800000 */
.L_x_1266:
[----:B------:R-:W-:Y:S02]  /*bce0*/  IMAD.MOV.U32 R120, RZ, RZ, 0x2 ;  /* 0x00000002ff787424 */ /* 0x000fe400078e00ff */
[----:B------:R-:W-:-:S04]  /*bcf0*/  IMAD.MOV.U32 R37, RZ, RZ, R118 ;  /* 0x000000ffff257224 */ /* 0x000fc800078e0076 */
[----:B------:R-:W-:-:S05]  /*bd00*/  FADD.FTZ R108, R38, R37 ;  /* 0x00000025266c7221 */ /* 0x000fca0000010000 */
[----:B------:R-:W-:-:S07]  /*bd10*/  MOV R123, R108 ;  /* 0x0000006c007b7202 */ /* 0x000fce0000000f00 */
[----:B------:R-:W-:Y:S05]  /*bd20*/  WARPSYNC.COLLECTIVE R116, `(.L_x_1267) ;  /* 0x0000000074087348 */ /* 0x000fea0003c00000 */
[----:B------:R0:W1:Y:S02]  /*bd30*/  SHFL.BFLY P6, R118, R123, R120, R125 ;  /* 0x0c0000787b767389 */ /* 0x00006400000c007d */
[----:B01----:R-:W-:Y:S01]  /*bd40*/  ENDCOLLECTIVE ;  /* 0x000000000000791b */ /* 0x003fe20003800000 */
.L_x_1267:
[----:B------:R-:W-:Y:S01]  /*bd50*/  HFMA2.MMA R120, -RZ, RZ, 0, 2.384185791015625e-07 ;  /* 0x00000004ff787435 */ /* 0x000fe200000001ff */
[----:B------:R-:W-:-:S05]  /*bd60*/  MOV R37, R118 ;  /* 0x0000007600257202 */ /* 0x000fca0000000f00 */
[----:B------:R-:W-:-:S04]  /*bd70*/  FADD.FTZ R110, R108, R37 ;  /* 0x000000256c6e7221 */ /* 0x000fc80000010000 */
[----:B------:R-:W-:-:S07]  /*bd80*/  IMAD.MOV.U32 R123, RZ, RZ, R110 ;  /* 0x000000ffff7b7224 */ /* 0x000fce00078e006e */
[----:B------:R-:W-:Y:S05]  /*bd90*/  WARPSYNC.COLLECTIVE R116, `(.L_x_1268) ;  /* 0x0000000074087348 */ /* 0x000fea0003c00000 */
[----:B------:R0:W1:Y:S02]  /*bda0*/  SHFL.BFLY P6, R118, R123, R120, R125 ;  /* 0x0c0000787b767389 */ /* 0x00006400000c007d */
[----:B01----:R-:W-:Y:S01]  /*bdb0*/  ENDCOLLECTIVE ;  /* 0x000000000000791b */ /* 0x003fe20003800000 */
.L_x_1268:
[----:B------:R-:W-:Y:S02]  /*bdc0*/  IMAD.MOV.U32 R120, RZ, RZ, 0x8 ;  /* 0x00000008ff787424 */ /* 0x000fe400078e00ff */
[----:B------:R-:W-:-:S04]  /*bdd0*/  IMAD.MOV.U32 R37, RZ, RZ, R118 ;  /* 0x000000ffff257224 */ /* 0x000fc800078e0076 */
[----:B------:R-:W-:-:S05]  /*bde0*/  FADD.FTZ R112, R110, R37 ;  /* 0x000000256e707221 */ /* 0x000fca0000010000 */
[----:B------:R-:W-:-:S07]  /*bdf0*/  MOV R123, R112 ;  /* 0x00000070007b7202 */ /* 0x000fce0000000f00 */
[----:B------:R-:W-:Y:S05]  /*be00*/  WARPSYNC.COLLECTIVE R116, `(.L_x_1269) ;  /* 0x0000000074087348 */ /* 0x000fea0003c00000 */
[----:B------:R0:W1:Y:S02]  /*be10*/  SHFL.BFLY P6, R118, R123, R120, R125 ;  /* 0x0c0000787b767389 */ /* 0x00006400000c007d */
[----:B01----:R-:W-:Y:S01]  /*be20*/  ENDCOLLECTIVE ;  /* 0x000000000000791b */ /* 0x003fe20003800000 */
.L_x_1269:
[----:B------:R-:W-:Y:S01]  /*be30*/  HFMA2.MMA R120, -RZ, RZ, 0, 9.5367431640625e-07 ;  /* 0x00000010ff787435 */ /* 0x000fe200000001ff */
[----:B------:R-:W-:-:S05]  /*be40*/  MOV R37, R118 ;  /* 0x0000007600257202 */ /* 0x000fca0000000f00 */
[----:B------:R-:W-:-:S04]  /*be50*/  FADD.FTZ R114, R112, R37 ;  /* 0x0000002570727221 */ /* 0x000fc80000010000 */
[----:B------:R-:W-:-:S07]  /*be60*/  IMAD.MOV.U32 R123, RZ, RZ, R114 ;  /* 0x000000ffff7b7224 */ /* 0x000fce00078e0072 */
[----:B------:R-:W-:Y:S05]  /*be70*/  WARPSYNC.COLLECTIVE R116, `(.L_x_1270) ;  /* 0x0000000074087348 */ /* 0x000fea0003c00000 */
[----:B------:R0:W1:Y:S02]  /*be80*/  SHFL.BFLY P6, R118, R123, R120, R125 ;  /* 0x0c0000787b767389 */ /* 0x00006400000c007d */
[----:B01----:R-:W-:Y:S01]  /*be90*/  ENDCOLLECTIVE ;  /* 0x000000000000791b */ /* 0x003fe20003800000 */
.L_x_1270:
        /* <DEDUP_REMOVED lines=57> */
.L_x_1271:
[----:B------:R-:W-:Y:S01]  /*c230*/  HFMA2.MMA R120, -RZ, RZ, 0, 1.1920928955078125e-07 ;  /* 0x00000002ff787435 */ /* 0x000fe200000001ff */
[----:B------:R-:W-:-:S05]  /*c240*/  MOV R38, R118 ;  /* 0x0000007600267202 */ /* 0x000fca0000000f00 */
[----:B------:R-:W-:-:S04]  /*c250*/  FADD.FTZ R38, R37, R38 ;  /* 0x0000002625267221 */ /* 0x000fc80000010000 */
[----:B------:R-:W-:-:S07]  /*c260*/  IMAD.MOV.U32 R123, RZ, RZ, R38 ;  /* 0x000000ffff7b7224 */ /* 0x000fce00078e0026 */
[----:B------:R-:W-:Y:S05]  /*c270*/  WARPSYNC.COLLECTIVE R116, `(.L_x_1272) ;  /* 0x0000000074087348 */ /* 0x000fea0003c00000 */
[----:B------:R0:W1:Y:S02]  /*c280*/  SHFL.BFLY P6, R118, R123, R120, R125 ;  /* 0x0c0000787b767389 */ /* 0x00006400000c007d */
[----:B01----:R-:W-:Y:S01]  /*c290*/  ENDCOLLECTIVE ;  /* 0x000000000000791b */ /* 0x003fe20003800000 */
.L_x_1272:
[----:B------:R-:W-:Y:S02]  /*c2a0*/  IMAD.MOV.U32 R120, RZ, RZ, 0x4 ;  /* 0x00000004ff787424 */ /* 0x000fe400078e00ff */
[----:B------:R-:W-:-:S04]  /*c2b0*/  IMAD.MOV.U32 R119, RZ, RZ, R118 ;  /* 0x000000ffff777224 */ /* 0x000fc800078e0076 */
[----:B------:R-:W-:-:S05]  /*c2c0*/  FADD.FTZ R119, R38, R119 ;  /* 0x0000007726777221 */ /* 0x000fca0000010000 */
[----:B------:R-:W-:-:S07]  /*c2d0*/  MOV R123, R119 ;  /* 0x00000077007b7202 */ /* 0x000fce0000000f00 */
[----:B------:R-:W-:Y:S05]  /*c2e0*/  WARPSYNC.COLLECTIVE R116, `(.L_x_1273) ;  /* 0x0000000074087348 */ /* 0x000fea0003c00000 */
[----:B------:R0:W1:Y:S02]  /*c2f0*/  SHFL.BFLY P6, R118, R123, R120, R125 ;  /* 0x0c0000787b767389 */ /* 0x00006400000c007d */
[----:B01----:R-:W-:Y:S01]  /*c300*/  ENDCOLLECTIVE ;  /* 0x000000000000791b */ /* 0x003fe20003800000 */
.L_x_1273:
[----:B------:R-:W-:Y:S01]  /*c310*/  HFMA2.MMA R120, -RZ, RZ, 0, 4.76837158203125e-07 ;  /* 0x00000008ff787435 */ /* 0x000fe200000001ff */
[----:B------:R-:W-:-:S05]  /*c320*/  MOV R108, R118 ;  /* 0x00000076006c7202 */ /* 0x000fca0000000f00 */
[----:B------:R-:W-:-:S04]  /*c330*/  FADD.FTZ R108, R119, R108 ;  /* 0x0000006c776c7221 */ /* 0x000fc80000010000 */
[----:B------:R-:W-:-:S07]  /*c340*/  IMAD.MOV.U32 R123, RZ, RZ, R108 ;  /* 0x000000ffff7b7224 */ /* 0x000fce00078e006c */
[----:B------:R-:W-:Y:S05]  /*c350*/  WARPSYNC.COLLECTIVE R116, `(.L_x_1274) ;  /* 0x0000000074087348 */ /* 0x000fea0003c00000 */
[----:B------:R0:W1:Y:S02]  /*c360*/  SHFL.BFLY P6, R118, R123, R120, R125 ;  /* 0x0c0000787b767389 */ /* 0x00006400000c007d */
[----:B01----:R-:W-:Y:S01]  /*c370*/  ENDCOLLECTIVE ;  /* 0x000000000000791b */ /* 0x003fe20003800000 */
.L_x_1274:
[----:B------:R-:W-:Y:S02]  /*c380*/  IMAD.MOV.U32 R120, RZ, RZ, 0x10 ;  /* 0x00000010ff787424 */ /* 0x000fe400078e00ff */
[----:B------:R-:W-:-:S04]  /*c390*/  IMAD.MOV.U32 R121, RZ, RZ, R118 ;  /* 0x000000ffff797224 */ /* 0x000fc800078e0076 */
[----:B------:R-:W-:-:S05]  /*c3a0*/  FADD.FTZ R121, R108, R121 ;  /* 0x000000796c797221 */ /* 0x000fca0000010000 */
[----:B------:R-:W-:-:S07]  /*c3b0*/  MOV R123, R121 ;  /* 0x00000079007b7202 */ /* 0x000fce0000000f00 */
[----:B------:R-:W-:Y:S05]  /*c3c0*/  WARPSYNC.COLLECTIVE R116, `(.L_x_1275) ;  /* 0x0000000074087348 */ /* 0x000fea0003c00000 */
[----:B------:R0:W1:Y:S02]  /*c3d0*/  SHFL.BFLY P6, R118, R123, R120, R125 ;  /* 0x0c0000787b767389 */ /* 0x00006400000c007d */
[----:B01----:R-:W-:Y:S01]  /*c3e0*/  ENDCOLLECTIVE ;  /* 0x000000000000791b */ /* 0x003fe20003800000 */
.L_x_1275:
[----:B------:R-:W-:Y:S01]  /*c3f0*/  MOV R110, R118 ;  /* 0x00000076006e7202 */ /* 0x000fe20000000f00 */
[----:B------:R-:W-:Y:S06]  /*c400*/  BRA `(.L_x_1276) ;  /* 0xffffffec00187947 */ /* 0x000fec000383ffff */
.L_x_1277:
        /* <DEDUP_REMOVED lines=15> */
.L_x_23218:


//--------------------- .text._ZN10layer_norm13ln_fwd_kernelINS_13Kernel_traitsI13__nv_bfloat16S2_S2_S2_fjLj3072ELj1ELj1ELj4ELj16ENS_18Kernel_traits_baseILj3072ES2_S2_S2_S2_fjLj128EEEEELb1ELb0ELb1ELb1EEEvNS_9FwdParamsE --------------------------
	.section	.text._ZN10layer_norm13ln_fwd_kernelINS_13Kernel_traitsI13__nv_bfloat16S2_S2_S2_fjLj3072ELj1ELj1ELj4ELj16ENS_18Kernel_traits_baseILj3072ES2_S2_S2_S2_fjLj128EEEEELb1ELb0ELb1ELb1EEEvNS_9FwdParamsE,"ax",@progbits
	.align	128
        .global         _ZN10layer_norm13ln_fwd_kernelINS_13Kernel_traitsI13__nv_bfloat16S2_S2_S2_fjLj3072ELj1ELj1ELj4ELj16ENS_18Kernel_traits_baseILj3072ES2_S2_S2_S2_fjLj128EEEEELb1ELb0ELb1ELb1EEEvNS_9FwdParamsE
        .type           _ZN10layer_norm13ln_fwd_kernelINS_13Kernel_traitsI13__nv_bfloat16S2_S2_S2_fjLj3072ELj1ELj1ELj4ELj16ENS_18Kernel_traits_baseILj3072ES2_S2_S2_S2_fjLj128EEEEELb1ELb0ELb1ELb1EEEvNS_9FwdParamsE,@function
        .size           _ZN10layer_norm13ln_fwd_kernelINS_13Kernel_traitsI13__nv_bfloat16S2_S2_S2_fjLj3072ELj1ELj1ELj4ELj16ENS_18Kernel_traits_baseILj3072ES2_S2_S2_S2_fjLj128EEEEELb1ELb0ELb1ELb1EEEvNS_9FwdParamsE,(.L_x_23219 - _ZN10layer_norm13ln_fwd_kernelINS_13Kernel_traitsI13__nv_bfloat16S2_S2_S2_fjLj3072ELj1ELj1ELj4ELj16ENS_18Kernel_traits_baseILj3072ES2_S2_S2_S2_fjLj128EEEEELb1ELb0ELb1ELb1EEEvNS_9FwdParamsE)
        .other          _ZN10layer_norm13ln_fwd_kernelINS_13Kernel_traitsI13__nv_bfloat16S2_S2_S2_fjLj3072ELj1ELj1ELj4ELj16ENS_18Kernel_traits_baseILj3072ES2_S2_S2_S2_fjLj128EEEEELb1ELb0ELb1ELb1EEEvNS_9FwdParamsE,@"STO_CUDA_ENTRY STV_DEFAULT"
_ZN10layer_norm13ln_fwd_kernelINS_13Kernel_traitsI13__nv_bfloat16S2_S2_S2_fjLj3072ELj1ELj1ELj4ELj16ENS_18Kernel_traits_baseILj3072ES2_S2_S2_S2_fjLj128EEEEELb1ELb0ELb1ELb1EEEvNS_9FwdParamsE:
.text._ZN10layer_norm13ln_fwd_kernelINS_13Kernel_traitsI13__nv_bfloat16S2_S2_S2_fjLj3072ELj1ELj1ELj4ELj16ENS_18Kernel_traits_baseILj3072ES2_S2_S2_S2_fjLj128EEEEELb1ELb0ELb1ELb1EEEvNS_9FwdParamsE:
        /* <DEDUP_REMOVED lines=18> */
[----:B--2---:R-:W-:Y:S01]  /*0120*/  IMAD R0, R0, UR8, R3 ;  /* 0x0000000800007c24 */ /* 0x004fe2000f8e0203 */
[----:B------:R-:W-:-:S04]  /*0130*/  SHF.L.U32 R2, R3, 0x4, RZ ;  /* 0x0000000403027819 */ /* 0x000fc800000006ff */
[----:B------:R-:W-:Y:S02]  /*0140*/  LOP3.LUT R2, R2, 0x7f0, RZ, 0xc0, !PT ;  /* 0x000007f002027812 */ /* 0x000fe400078ec0ff */
[----:B---3--:R-:W-:Y:S02]  /*0150*/  @P0 R2UR UR6, R4 ;  /* 0x00000000040602ca */ /* 0x008fe400000e0000 */
[----:B------:R-:W-:Y:S02]  /*0160*/  @P0 R2UR UR7, R5 ;  /* 0x00000000050702ca */ /* 0x000fe400000e0000 */
[----:B----4-:R-:W-:-:S05]  /*0170*/  @P0 IADD3 R82, P1, R6, R9, RZ ;  /* 0x0000000906520210 */ /* 0x010fca0007f3e0ff */
        /* <DEDUP_REMOVED lines=26> */
[----:B------:R-:W-:Y:S01]  /*0320*/  UIADD3 UR23, UR7, -0x126145ec, URZ ;  /* 0xed9eba1407177890 */ /* 0x000fe2000fffe03f */
[----:B------:R-:W-:-:S04]  /*0330*/  IMAD.WIDE.U32 R22, R22, -0x326172a9, RZ ;  /* 0xcd9e8d5716167825 */ /* 0x000fc800078e00ff */
[----:B------:R-:W-:Y:S01]  /*0340*/  IMAD.WIDE.U32 R6, R6, -0x2daee0ad, RZ ;  /* 0xd2511f5306067825 */ /* 0x000fe200078e00ff */
[----:B------:R-:W-:Y:S01]  /*0350*/  LOP3.LUT R20, R23, UR22, R20, 0x96, !PT ;  /* 0x0000001617147c12 */ /* 0x000fe2000f8e9614 */
[----:B------:R-:W-:-:S03]  /*0360*/  UIADD3 UR25, UR7, -0x56f99767, URZ ;  /* 0xa906689907197890 */ /* 0x000fc6000fffe03f */
[----:B------:R-:W-:Y:S01]  /*0370*/  LOP3.LUT R24, R7, UR23, R18, 0x96, !PT ;  /* 0x0000001707187c12 */ /* 0x000fe2000f8e9612 */
[----:B------:R-:W-:Y:S01]  /*0380*/  IMAD.WIDE.U32 R20, R20, -0x2daee0ad, RZ ;  /* 0xd2511f5314147825 */ /* 0x000fe200078e00ff */
[----:B------:R-:W-:Y:S01]  /*0390*/  ISETP.NE.U32.AND P0, PT, RZ, UR10, PT ;  /* 0x0000000aff007c0c */ /* 0x000fe2000bf05070 */
[----:B------:R-:W-:Y:S02]  /*03a0*/  UIADD3 UR24, UR6, 0x1715609d, URZ ;  /* 0x1715609d06187890 */ /* 0x000fe4000fffe03f */
[----:B------:R-:W-:Y:S01]  /*03b0*/  IMAD.WIDE.U32 R24, R24, -0x326172a9, RZ ;  /* 0xcd9e8d5718187825 */ /* 0x000fe200078e00ff */
[----:B------:R-:W-:Y:S02]  /*03c0*/  ISETP.NE.AND.EX P0, PT, RZ, UR11, PT, P0 ;  /* 0x0000000bff007c0c */ /* 0x000fe4000bf05300 */
[----:B------:R-:W-:Y:S02]  /*03d0*/  LOP3.LUT R23, R21, UR25, R6, 0x96, !PT ;  /* 0x0000001915177c12 */ /* 0x000fe4000f8e9606 */
[----:B------:R-:W-:Y:S01]  /*03e0*/  IADD3 R4, P1, R2, UR10, RZ ;  /* 0x0000000a02047c10 */ /* 0x000fe2000ff3e0ff */
[----:B------:R-:W-:Y:S01]  /*03f0*/  UIADD3 UR26, UR6, -0x4ab325aa, URZ ;  /* 0xb54cda56061a7890 */ /* 0x000fe2000fffe03f */
[----:B------:R-:W-:Y:S01]  /*0400*/  LOP3.LUT R6, R25, UR24, R22, 0x96, !PT ;  /* 0x0000001819067c12 */ /* 0x000fe2000f8e9616 */
[----:B------:R-:W-:Y:S01]  /*0410*/  UIADD3 UR27, UR7, 0x646e171e, URZ ;  /* 0x646e171e071b7890 */ /* 0x000fe2000fffe03f */
[----:B------:R-:W-:Y:S01]  /*0420*/  IMAD.WIDE.U32 R22, R23, -0x326172a9, RZ ;  /* 0xcd9e8d5717167825 */ /* 0x000fe200078e00ff */
[----:B------:R-:W-:-:S03]  /*0430*/  ULDC UR10, c[0x0][0x214] ;  /* 0x00008500000a7ab9 */ /* 0x000fc60000000800 */
[----:B------:R-:W-:Y:S02]  /*0440*/  IMAD.X R5, RZ, RZ, UR11, P1 ;  /* 0x0000000bff057e24 */ /* 0x000fe400088e06ff */
[----:B------:R-:W-:Y:S01]  /*0450*/  IMAD.WIDE.U32 R6, R6, -0x2daee0ad, RZ ;  /* 0xd2511f5306067825 */ /* 0x000fe200078e00ff */
[----:B------:R-:W-:Y:S02]  /*0460*/  LOP3.LUT R24, R23, UR26, R24, 0x96, !PT ;  /* 0x0000001a17187c12 */ /* 0x000fe4000f8e9618 */
[----:B------:R-:W5:Y:S02]  /*0470*/  @P0 LDG.E.128 R8, desc[UR4][R4.64] ;  /* 0x0000000404080981 */ /* 0x000f64000c1e1d00 */
[----:B------:R-:W-:Y:S02]  /*0480*/  LOP3.LUT R26, R7, UR27, R20, 0x96, !PT ;  /* 0x0000001b071a7c12 */ /* 0x000fe4000f8e9614 */
[----:B------:R-:W5:Y:S04]  /*0490*/  @P0 LDG.E.128 R12, desc[UR4][R4.64+0x800] ;  /* 0x00080004040c0981 */ /* 0x000f68000c1e1d00 */
[----:B------:R0:W5:Y:S01]  /*04a0*/  @P0 LDG.E.128 R16, desc[UR4][R4.64+0x1000] ;  /* 0x0010000404100981 */ /* 0x000162000c1e1d00 */
[----:B------:R-:W-:Y:S01]  /*04b0*/  UIADD3 UR29, UR7, 0x1fd5c5a3, URZ ;  /* 0x1fd5c5a3071d7890 */ /* 0x000fe2000fffe03f */
[----:B------:R-:W-:Y:S01]  /*04c0*/  IMAD.WIDE.U32 R24, R24, -0x2daee0ad, RZ ;  /* 0xd2511f5318187825 */ /* 0x000fe200078e00ff */
[----:B------:R-:W-:-:S03]  /*04d0*/  UIADD3 UR28, UR6, 0x5384540f, URZ ;  /* 0x5384540f061c7890 */ /* 0x000fc6000fffe03f */
[----:B------:R-:W-:Y:S01]  /*04e0*/  IMAD.WIDE.U32 R26, R26, -0x326172a9, RZ ;  /* 0xcd9e8d571a1a7825 */ /* 0x000fe200078e00ff */
[----:B0-----:R-:W-:Y:S01]  /*04f0*/  LEA.HI R4, R3, UR8, RZ, 0x19 ;  /* 0x0000000803047c11 */ /* 0x001fe2000f8fc8ff */
[----:B------:R-:W-:-:S03]  /*0500*/  ULDC.64 UR8, c[0x0][0x260] ;  /* 0x0000980000087ab9 */ /* 0x000fc60000000a00 */
[----:B------:R-:W-:Y:S02]  /*0510*/  ISETP.GE.AND P1, PT, R4, UR10, PT ;  /* 0x0000000a04007c0c */ /* 0x000fe4000bf26270 */
[----:B------:R-:W-:Y:S02]  /*0520*/  LOP3.LUT R38, R25, UR29, R6, 0x96, !PT ;  /* 0x0000001d19267c12 */ /* 0x000fe4000f8e9606 */
[----:B------:R-:W-:Y:S02]  /*0530*/  LOP3.LUT R73, R27, UR28, R22, 0x96, !PT ;  /* 0x0000001c1b497c12 */ /* 0x000fe4000f8e9616 */
[----:B------:R-:W-:Y:S01]  /*0540*/  IADD3 R20, P2, R2, UR8, RZ ;  /* 0x0000000802147c10 */ /* 0x000fe2000ff5e0ff */
[----:B------:R-:W-:Y:S01]  /*0550*/  UIADD3 UR30, UR6, -0xe443238, URZ ;  /* 0xf1bbcdc8061e7890 */ /* 0x000fe2000fffe03f */
[----:B------:R-:W-:Y:S01]  /*0560*/  IMAD.HI.U32 R7, R38, -0x326172a9, RZ ;  /* 0xcd9e8d5726077827 */ /* 0x000fe200078e00ff */
[----:B------:R-:W-:-:S03]  /*0570*/  UIADD3 UR31, UR7, -0x24c28bd8, URZ ;  /* 0xdb3d7428071f7890 */ /* 0x000fc6000fffe03f */
[----:B------:R-:W-:Y:S01]  /*0580*/  IMAD.HI.U32 R5, R73, -0x2daee0ad, RZ ;  /* 0xd2511f5349057827 */ /* 0x000fe200078e00ff */
[----:B------:R-:W-:-:S03]  /*0590*/  LOP3.LUT R76, R7, UR30, R26, 0x96, !PT ;  /* 0x0000001e074c7c12 */ /* 0x000fc6000f8e961a */
[----:B------:R-:W-:Y:S01]  /*05a0*/  IMAD.X R21, RZ, RZ, UR9, P2 ;  /* 0x00000009ff157e24 */ /* 0x000fe200090e06ff */
[----:B------:R-:W-:Y:S01]  /*05b0*/  LOP3.LUT R39, R5, UR31, R24, 0x96, !PT ;  /* 0x0000001f05277c12 */ /* 0x000fe2000f8e9618 */
[----:B------:R-:W-:Y:S06]  /*05c0*/  @P1 EXIT ;  /* 0x000000000000194d */ /* 0x000fec0003800000 */
[----:B-----5:R-:W-:Y:S02]  /*05d0*/  @!P0 CS2R R8, SRZ ;  /* 0x0000000000088805 */ /* 0x020fe4000001ff00 */
[----:B------:R-:W-:Y:S02]  /*05e0*/  @!P0 CS2R R10, SRZ ;  /* 0x00000000000a8805 */ /* 0x000fe4000001ff00 */
[----:B------:R-:W-:Y:S02]  /*05f0*/  @!P0 CS2R R14, SRZ ;  /* 0x00000000000e8805 */ /* 0x000fe4000001ff00 */
[----:B------:R-:W-:Y:S02]  /*0600*/  @!P0 CS2R R16, SRZ ;  /* 0x0000000000108805 */ /* 0x000fe4000001ff00 */
[----:B------:R-:W-:Y:S02]  /*0610*/  @!P0 CS2R R12, SRZ ;  /* 0x00000000000c8805 */ /* 0x000fe4000001ff00 */
[----:B------:R-:W-:-:S02]  /*0620*/  @!P0 CS2R R18, SRZ ;  /* 0x0000000000128805 */ /* 0x000fc4000001ff00 */
[C---:B------:R-:W-:Y:S01]  /*0630*/  PRMT R22, R8.reuse, 0x7632, R22 ;  /* 0x0000763208167816 */ /* 0x040fe20000000016 */
[----:B------:R-:W-:Y:S01]  /*0640*/  UIADD3 UR32, UR6, -0x700cb87f, URZ ;  /* 0x8ff3478106207890 */ /* 0x000fe2000fffe03f */
[----:B------:R-:W-:Y:S01]  /*0650*/  SHF.L.U32 R5, R8, 0x10, RZ ;  /* 0x0000001008057819 */ /* 0x000fe200000006ff */
[----:B------:R-:W-:Y:S01]  /*0660*/  IMAD.HI.U32 R2, R39, -0x326172a9, RZ ;  /* 0xcd9e8d5727027827 */ /* 0x000fe200078e00ff */
[C---:B------:R-:W-:Y:S01]  /*0670*/  PRMT R57, R11.reuse, 0x7632, R57 ;  /* 0x000076320b397816 */ /* 0x040fe20000000039 */
[----:B------:R-:W-:Y:S01]  /*0680*/  UIADD3 UR33, UR7, -0x695add53, URZ ;  /* 0x96a522ad07217890 */ /* 0x000fe2000fffe03f */
[----:B------:R-:W-:Y:S01]  /*0690*/  SHF.L.U32 R8, R11, 0x10, RZ ;  /* 0x000000100b087819 */ /* 0x000fe200000006ff */
[----:B------:R-:W-:Y:S01]  /*06a0*/  IMAD R73, R73, -0x2daee0ad, RZ ;  /* 0xd2511f5349497824 */ /* 0x000fe200078e02ff */
[----:B------:R-:W-:Y:S01]  /*06b0*/  PRMT R60, R14, 0x7632, R60 ;  /* 0x000076320e3c7816 */ /* 0x000fe2000000003c */
[----:B------:R-:W-:Y:S01]  /*06c0*/  IMAD.WIDE.U32 R76, R76, -0x2daee0ad, RZ ;  /* 0xd2511f534c4c7825 */ /* 0x000fe200078e00ff */
[----:B------:R-:W-:Y:S01]  /*06d0*/  SHF.L.U32 R11, R14, 0x10, RZ ;  /* 0x000000100e0b7819 */ /* 0x000fe200000006ff */
[----:B------:R-:W-:Y:S01]  /*06e0*/  HFMA2.MMA R52, -RZ, RZ, 0, 5.9604644775390625e-08 ;  /* 0x00000001ff347435 */ /* 0x000fe200000001ff */
[C---:B------:R-:W-:Y:S01]  /*06f0*/  PRMT R63, R17.reuse, 0x7632, R63 ;  /* 0x00007632113f7816 */ /* 0x040fe2000000003f */
[----:B------:R-:W5:Y:S01]  /*0700*/  LDG.E.128 R32, desc[UR4][R20.64] ;  /* 0x0000000414207981 */ /* 0x000f62000c1e1d00 */
[----:B------:R-:W-:Y:S01]  /*0710*/  SHF.L.U32 R14, R17, 0x10, RZ ;  /* 0x00000010110e7819 */ /* 0x000fe200000006ff */
[----:B------:R-:W-:Y:S01]  /*0720*/  IMAD R17, R38, -0x326172a9, RZ ;  /* 0xcd9e8d5726117824 */ /* 0x000fe200078e02ff */
[C---:B------:R-:W-:Y:S01]  /*0730*/  PRMT R56, R10.reuse, 0x7632, R56 ;  /* 0x000076320a387816 */ /* 0x040fe20000000038 */
[----:B------:R-:W-:Y:S01]  /*0740*/  IMAD.U32 R6, R9, 0x10000, RZ ;  /* 0x0001000009067824 */ /* 0x000fe200078e00ff */
[----:B------:R-:W-:Y:S01]  /*0750*/  PRMT R59, R13, 0x7632, R59 ;  /* 0x000076320d3b7816 */ /* 0x000fe2000000003b */
[----:B------:R-:W-:Y:S01]  /*0760*/  IMAD.U32 R7, R10, 0x10000, RZ ;  /* 0x000100000a077824 */ /* 0x000fe200078e00ff */
[----:B------:R-:W-:Y:S01]  /*0770*/  PRMT R62, R16, 0x7632, R62 ;  /* 0x00007632103e7816 */ /* 0x000fe2000000003e */
[----:B------:R-:W5:Y:S01]  /*0780*/  LDG.E.128 R28, desc[UR4][R20.64+0x800] ;  /* 0x00080004141c7981 */ /* 0x000f62000c1e1d00 */
[----:B------:R-:W-:Y:S01]  /*0790*/  PRMT R65, R19, 0x7632, R65 ;  /* 0x0000763213417816 */ /* 0x000fe20000000041 */
[----:B------:R-:W-:Y:S01]  /*07a0*/  IMAD.U32 R10, R13, 0x10000, RZ ;  /* 0x000100000d0a7824 */ /* 0x000fe200078e00ff */
[----:B------:R-:W-:Y:S01]  /*07b0*/  PRMT R23, R9, 0x7632, R23 ;  /* 0x0000763209177816 */ /* 0x000fe20000000017 */
[C---:B------:R-:W-:Y:S01]  /*07c0*/  IMAD.U32 R9, R12.reuse, 0x10000, RZ ;  /* 0x000100000c097824 */ /* 0x040fe200078e00ff */
[----:B------:R-:W-:Y:S01]  /*07d0*/  PRMT R58, R12, 0x7632, R58 ;  /* 0x000076320c3a7816 */ /* 0x000fe2000000003a */
[----:B------:R0:W5:Y:S01]  /*07e0*/  LDG.E.128 R24, desc[UR4][R20.64+0x1000] ;  /* 0x0010000414187981 */ /* 0x000162000c1e1d00 */
[C---:B------:R-:W-:Y:S01]  /*07f0*/  PRMT R61, R15.reuse, 0x7632, R61 ;  /* 0x000076320f3d7816 */ /* 0x040fe2000000003d */
[----:B------:R-:W-:Y:S01]  /*0800*/  IMAD.U32 R12, R15, 0x10000, RZ ;  /* 0x000100000f0c7824 */ /* 0x000fe200078e00ff */
[----:B------:R-:W-:Y:S01]  /*0810*/  PRMT R64, R18, 0x7632, R64 ;  /* 0x0000763212407816 */ /* 0x000fe20000000040 */
[----:B------:R-:W-:Y:S01]  /*0820*/  IMAD.U32 R13, R16, 0x10000, RZ ;  /* 0x00010000100d7824 */ /* 0x000fe200078e00ff */
[----:B------:R-:W-:Y:S01]  /*0830*/  LOP3.LUT R2, R2, UR32, R17, 0x96, !PT ;  /* 0x0000002002027c12 */ /* 0x000fe2000f8e9611 */
[----:B------:R-:W-:Y:S01]  /*0840*/  IMAD.U32 R15, R18, 0x10000, RZ ;  /* 0x00010000120f7824 */ /* 0x000fe200078e00ff */
[----:B------:R-:W-:Y:S01]  /*0850*/  MOV R17, R0 ;  /* 0x0000000000117202 */ /* 0x000fe20000000f00 */
[----:B------:R-:W-:Y:S01]  /*0860*/  IMAD.U32 R16, R19, 0x10000, RZ ;  /* 0x0001000013107824 */ /* 0x000fe200078e00ff */
[----:B------:R-:W-:Y:S01]  /*0870*/  LOP3.LUT R73, R77, UR33, R73, 0x96, !PT ;  /* 0x000000214d497c12 */ /* 0x000fe2000f8e9649 */
[----:B------:R-:W-:Y:S01]  /*0880*/  IMAD.MOV.U32 R18, RZ, RZ, R36 ;  /* 0x000000ffff127224 */ /* 0x000fe200078e0024 */
[----:B------:R-:W-:Y:S01]  /*0890*/  LOP3.LUT R82, R82, 0x3, RZ, 0xc0, !PT ;  /* 0x0000000352527812 */ /* 0x000fe200078ec0ff */
[----:B------:R-:W-:Y:S01]  /*08a0*/  IMAD.MOV.U32 R19, RZ, RZ, R37 ;  /* 0x000000ffff137224 */ /* 0x000fe200078e0025 */
[----:B------:R-:W-:Y:S01]  /*08b0*/  ULDC.U8 UR8, c[0x0][0x2a0] ;  /* 0x0000a80000087ab9 */ /* 0x000fe20000000000 */
[----:B------:R-:W-:Y:S01]  /*08c0*/  IMAD R0, R39, -0x326172a9, RZ ;  /* 0xcd9e8d5727007824 */ /* 0x000fe200078e02ff */
[----:B0-----:R-:W-:Y:S01]  /*08d0*/  LOP3.LUT R21, R3, 0x7f, RZ, 0xc0, !PT ;  /* 0x0000007f03157812 */ /* 0x001fe200078ec0ff */
        /* <DEDUP_REMOVED lines=9> */
[----:B------:R-:W-:Y:S01]  /*0970*/  ISETP.NE.AND P2, PT, RZ, UR8, PT ;  /* 0x00000008ff007c0c */ /* 0x000fe2000bf45270 */
[----:B------:R-:W-:Y:S01]  /*0980*/  IMAD.U32 R60, R60, 0x10000, RZ ;  /* 0x000100003c3c7824 */ /* 0x000fe200078e00ff */
[----:B------:R-:W-:Y:S01]  /*0990*/  ULDC UR10, c[0x0][0x294] ;  /* 0x0000a500000a7ab9 */ /* 0x000fe20000000800 */
[----:B------:R-:W-:Y:S01]  /*09a0*/  IMAD.U32 R62, R62, 0x10000, RZ ;  /* 0x000100003e3e7824 */ /* 0x000fe200078e00ff */
[----:B------:R-:W-:Y:S01]  /*09b0*/  ULDC UR11, c[0x0][0x290] ;  /* 0x0000a400000b7ab9 */ /* 0x000fe20000000800 */
[----:B------:R-:W-:Y:S01]  /*09c0*/  IMAD.U32 R63, R63, 0x10000, RZ ;  /* 0x000100003f3f7824 */ /* 0x000fe200078e00ff */
[----:B------:R-:W-:Y:S01]  /*09d0*/  ULDC.64 UR12, c[0x0][0x298] ;  /* 0x0000a600000c7ab9 */ /* 0x000fe20000000a00 */
[----:B------:R-:W-:Y:S01]  /*09e0*/  IMAD.U32 R65, R65, 0x10000, RZ ;  /* 0x0001000041417824 */ /* 0x000fe200078e00ff */
[----:B------:R-:W-:Y:S01]  /*09f0*/  ULDC.64 UR8, c[0x0][0x230] ;  /* 0x00008c0000087ab9 */ /* 0x000fe20000000a00 */
[----:B------:R-:W-:-:S05]  /*0a00*/  ULDC.64 UR14, c[0x0][0x210] ;  /* 0x00008400000e7ab9 */ /* 0x000fca0000000a00 */
.L_x_1527:
[----:B------:R-:W0:Y:S01]  /*0a10*/  LDC.64 R48, c[0x0][0x280] ;  /* 0x0000a000ff307b82 */ /* 0x000e220000000a00 */
[----:B------:R-:W-:-:S07]  /*0a20*/  ISETP.NE.U32.AND P0, PT, RZ, UR8, PT ;  /* 0x00000008ff007c0c */ /* 0x000fce000bf05070 */
[----:B------:R-:W1:Y:S08]  /*0a30*/  LDC R87, c[0x0][0x218] ;  /* 0x00008600ff577b82 */ /* 0x000e700000000800 */
[----:B------:R-:W2:Y:S01]  /*0a40*/  LDC.64 R50, c[0x0][0x288] ;  /* 0x0000a200ff327b82 */ /* 0x000ea20000000a00 */
[----:B0-----:R-:W-:-:S05]  /*0a50*/  IMAD.WIDE R48, R4, 0x4, R48 ;  /* 0x0000000404307825 */ /* 0x001fca00078e0230 */
        /* <DEDUP_REMOVED lines=14> */
[----:B------:R-:W-:Y:S01]  /*0b40*/  @P1 VIADD R54, R55, 0xffffffff ;  /* 0xffffffff37361836 */ /* 0x000fe20000000000 */
[----:B------:R-:W-:-:S03]  /*0b50*/  @P1 LOP3.LUT R21, R3, 0x7f, RZ, 0xc0, !PT ;  /* 0x0000007f03151812 */ /* 0x000fc600078ec0ff */
        /* <DEDUP_REMOVED lines=10> */
[----:B------:R-:W-:Y:S02]  /*0c00*/  IMAD.MOV.U32 R85, RZ, RZ, RZ ;  /* 0x000000ffff557224 */ /* 0x000fe400078e00ff */
[----:B------:R-:W-:Y:S01]  /*0c10*/  IMAD.MOV.U32 R44, RZ, RZ, R82 ;  /* 0x000000ffff2c7224 */ /* 0x000fe200078e0052 */
[----:B------:R-:W-:Y:S06]  /*0c20*/  @!P0 BRA `(.L_x_1280) ;  /* 0x0000000400648947 */ /* 0x000fec0003800000 */
[----:B------:R-:W-:Y:S01]  /*0c30*/  MOV R44, R82 ;  /* 0x00000052002c7202 */ /* 0x000fe20000000f00 */
[----:B-----5:R-:W-:Y:S01]  /*0c40*/  IMAD.U32 R85, R36, 0x10000, RZ ;  /* 0x0001000024557824 */ /* 0x020fe200078e00ff */
[----:B------:R-:W-:Y:S06]  /*0c50*/  BRA `(.L_x_1280) ;  /* 0x0000000400587947 */ /* 0x000fec0003800000 */
.L_x_1279:
        /* <DEDUP_REMOVED lines=12> */
.L_x_1282:
[----:B------:R-:W-:-:S07]  /*0d20*/  MOV R49, R0 ;  /* 0x0000000000317202 */ /* 0x000fce0000000f00 */
.L_x_1283:
[----:B------:R-:W-:Y:S05]  /*0d30*/  BSYNC B1 ;  /* 0x0000000000017941 */ /* 0x000fea0003800000 */
.L_x_1281:
        /* <DEDUP_REMOVED lines=16> */
.L_x_1287:
[----:B------:R-:W-:Y:S05]  /*0e40*/  BSYNC B2 ;  /* 0x0000000000027941 */ /* 0x000fea0003800000 */
.L_x_1286:
        /* <DEDUP_REMOVED lines=42> */
[----:B------:R-:W-:-:S11]  /*10f0*/  HFMA2.MMA R44, -RZ, RZ, 0, 0 ;  /* 0x00000000ff2c7435 */ /* 0x000fd600000001ff */
.L_x_1285:
[----:B------:R-:W-:Y:S05]  /*1100*/  BSYNC B1 ;  /* 0x0000000000017941 */ /* 0x000fea0003800000 */
.L_x_1284:
[----:B------:R-:W-:Y:S01]  /*1110*/  I2FP.F32.U32 R45, R49 ;  /* 0x00000031002d7245 */ /* 0x000fe20000201000 */
[----:B------:R-:W-:Y:S02]  /*1120*/  IMAD.MOV.U32 R54, RZ, RZ, 0x2f800000 ;  /* 0x2f800000ff367424 */ /* 0x000fe400078e00ff */
[----:B-----5:R-:W-:Y:S02]  /*1130*/  IMAD.U32 R46, R40, 0x10000, RZ ;  /* 0x00010000282e7824 */ /* 0x020fe400078e00ff */
[----:B------:R-:W-:Y:S01]  /*1140*/  FFMA.FTZ R45, R45, R54, 1.1641532182693481445e-10 ;  /* 0x2f0000002d2d7423 */ /* 0x000fe20000010036 */
[----:B------:R-:W-:Y:S01]  /*1150*/  @P0 SHF.L.U32 R54, R36, 0x10, RZ ;  /* 0x0000001024360819 */ /* 0x000fe200000006ff */
[----:B------:R-:W-:-:S03]  /*1160*/  FMUL.FTZ R46, R46, UR13 ;  /* 0x0000000d2e2e7c20 */ /* 0x000fc60008410000 */
[----:B------:R-:W-:Y:S01]  /*1170*/  FSETP.GTU.FTZ.AND P4, PT, R45, UR10, PT ;  /* 0x0000000a2d007c0b */ /* 0x000fe2000bf9c000 */
[----:B------:R-:W-:-:S03]  /*1180*/  FMUL.FTZ R46, R46, UR12 ;  /* 0x0000000c2e2e7c20 */ /* 0x000fc60008410000 */
[----:B------:R-:W-:Y:S02]  /*1190*/  SEL R66, RZ, 0x1, P4 ;  /* 0x00000001ff427807 */ /* 0x000fe40002000000 */
[----:B------:R-:W-:-:S05]  /*11a0*/  FSEL R85, R46, RZ, !P4 ;  /* 0x000000ff2e557208 */ /* 0x000fca0006000000 */
[----:B------:R-:W-:-:S07]  /*11b0*/  @P0 FADD.FTZ R85, R85, R54 ;  /* 0x0000003655550221 */ /* 0x000fce0000010000 */
.L_x_1280:
[----:B------:R-:W-:Y:S05]  /*11c0*/  BSYNC B0 ;  /* 0x0000000000007941 */ /* 0x000fea0003800000 */
.L_x_1278:
        /* <DEDUP_REMOVED lines=9> */
.L_x_1289:
        /* <DEDUP_REMOVED lines=12> */
.L_x_1292:
[----:B------:R-:W-:-:S07]  /*1320*/  MOV R49, R0 ;  /* 0x0000000000317202 */ /* 0x000fce0000000f00 */
.L_x_1293:
[----:B------:R-:W-:Y:S05]  /*1330*/  BSYNC B1 ;  /* 0x0000000000017941 */ /* 0x000fea0003800000 */
.L_x_1291:
        /* <DEDUP_REMOVED lines=16> */
.L_x_1297:
[----:B------:R-:W-:Y:S05]  /*1440*/  BSYNC B2 ;  /* 0x0000000000027941 */ /* 0x000fea0003800000 */
.L_x_1296:
        /* <DEDUP_REMOVED lines=40> */
[----:B------:R-:W-:-:S03]  /*16d0*/  LOP3.LUT R2, R47, UR32, R54, 0x96, !PT ;  /* 0x000000202f027c12 */ /* 0x000fc6000f8e9636 */
[----:B------:R-:W-:Y:S01]  /*16e0*/  IMAD.MOV.U32 R0, RZ, RZ, R46 ;  /* 0x000000ffff007224 */ /* 0x000fe200078e002e */
[----:B------:R-:W-:-:S07]  /*16f0*/  LOP3.LUT R73, R77, UR33, R44, 0x96, !PT ;  /* 0x000000214d497c12 */ /* 0x000fce000f8e962c */
.L_x_1295:
[----:B------:R-:W-:Y:S05]  /*1700*/  BSYNC B1 ;  /* 0x0000000000017941 */ /* 0x000fea0003800000 */
.L_x_1294:
        /* <DEDUP_REMOVED lines=13> */
.L_x_1290:
[----:B------:R-:W-:Y:S05]  /*17e0*/  BSYNC B0 ;  /* 0x0000000000007941 */ /* 0x000fea0003800000 */
.L_x_1288:
        /* <DEDUP_REMOVED lines=8> */
.L_x_1299:
        /* <DEDUP_REMOVED lines=12> */
.L_x_1302:
[----:B------:R-:W-:-:S07]  /*1930*/  MOV R49, R0 ;  /* 0x0000000000317202 */ /* 0x000fce0000000f00 */
.L_x_1303:
[----:B------:R-:W-:Y:S05]  /*1940*/  BSYNC B1 ;  /* 0x0000000000017941 */ /* 0x000fea0003800000 */
.L_x_1301:
        /* <DEDUP_REMOVED lines=16> */
.L_x_1307:
[----:B------:R-:W-:Y:S05]  /*1a50*/  BSYNC B2 ;  /* 0x0000000000027941 */ /* 0x000fea0003800000 */
.L_x_1306:
        /* <DEDUP_REMOVED lines=43> */
.L_x_1305:
[----:B------:R-:W-:Y:S05]  /*1d10*/  BSYNC B1 ;  /* 0x0000000000017941 */ /* 0x000fea0003800000 */
.L_x_1304:
        /* <DEDUP_REMOVED lines=11> */
.L_x_1300:
[----:B------:R-:W-:Y:S05]  /*1dd0*/  BSYNC B0 ;  /* 0x0000000000007941 */ /* 0x000fea0003800000 */
.L_x_1298:
        /* <DEDUP_REMOVED lines=9> */
.L_x_1309:
        /* <DEDUP_REMOVED lines=12> */
.L_x_1312:
[----:B------:R-:W-:-:S07]  /*1f30*/  MOV R49, R0 ;  /* 0x0000000000317202 */ /* 0x000fce0000000f00 */
.L_x_1313:
[----:B------:R-:W-:Y:S05]  /*1f40*/  BSYNC B1 ;  /* 0x0000000000017941 */ /* 0x000fea0003800000 */
.L_x_1311:
        /* <DEDUP_REMOVED lines=16> */
.L_x_1317:
[----:B------:R-:W-:Y:S05]  /*2050*/  BSYNC B2 ;  /* 0x0000000000027941 */ /* 0x000fea0003800000 */
.L_x_1316:
        /* <DEDUP_REMOVED lines=40> */
[----:B------:R-:W-:-:S03]  /*22e0*/  LOP3.LUT R2, R79, UR32, R54, 0x96, !PT ;  /* 0x000000204f027c12 */ /* 0x000fc6000f8e9636 */
[----:B------:R-:W-:Y:S01]  /*22f0*/  IMAD.MOV.U32 R0, RZ, RZ, R78 ;  /* 0x000000ffff007224 */ /* 0x000fe200078e004e */
[----:B------:R-:W-:Y:S02]  /*2300*/  LOP3.LUT R73, R47, UR33, R44, 0x96, !PT ;  /* 0x000000212f497c12 */ /* 0x000fe4000f8e962c */
[----:B------:R-:W-:-:S07]  /*2310*/  MOV R76, R46 ;  /* 0x0000002e004c7202 */ /* 0x000fce0000000f00 */
.L_x_1315:
[----:B------:R-:W-:Y:S05]  /*2320*/  BSYNC B1 ;  /* 0x0000000000017941 */ /* 0x000fea0003800000 */
.L_x_1314:
        /* <DEDUP_REMOVED lines=13> */
.L_x_1310:
[----:B------:R-:W-:Y:S05]  /*2400*/  BSYNC B0 ;  /* 0x0000000000007941 */ /* 0x000fea0003800000 */
.L_x_1308:
        /* <DEDUP_REMOVED lines=8> */
.L_x_1319:
        /* <DEDUP_REMOVED lines=12> */
.L_x_1322:
[----:B------:R-:W-:-:S07]  /*2550*/  IMAD.MOV.U32 R49, RZ, RZ, R0 ;  /* 0x000000ffff317224 */ /* 0x000fce00078e0000 */
.L_x_1323:
[----:B------:R-:W-:Y:S05]  /*2560*/  BSYNC B1 ;  /* 0x0000000000017941 */ /* 0x000fea0003800000 */
.L_x_1321:
        /* <DEDUP_REMOVED lines=16> */
.L_x_1327:
[----:B------:R-:W-:Y:S05]  /*2670*/  BSYNC B2 ;  /* 0x0000000000027941 */ /* 0x000fea0003800000 */
.L_x_1326:
        /* <DEDUP_REMOVED lines=44> */
.L_x_1325:
[----:B------:R-:W-:Y:S05]  /*2940*/  BSYNC B1 ;  /* 0x0000000000017941 */ /* 0x000fea0003800000 */
.L_x_1324:
        /* <DEDUP_REMOVED lines=11> */
.L_x_1320:
[----:B------:R-:W-:Y:S05]  /*2a00*/  BSYNC B0 ;  /* 0x0000000000007941 */ /* 0x000fea0003800000 */
.L_x_1318:
        /* <DEDUP_REMOVED lines=9> */
.L_x_1329:
        /* <DEDUP_REMOVED lines=12> */
.L_x_1332:
[----:B------:R-:W-:-:S07]  /*2b60*/  IMAD.MOV.U32 R49, RZ, RZ, R0 ;  /* 0x000000ffff317224 */ /* 0x000fce00078e0000 */
.L_x_1333:
[----:B------:R-:W-:Y:S05]  /*2b70*/  BSYNC B1 ;  /* 0x0000000000017941 */ /* 0x000fea0003800000 */
.L_x_1331:
        /* <DEDUP_REMOVED lines=16> */
.L_x_1337:
[----:B------:R-:W-:Y:S05]  /*2c80*/  BSYNC B2 ;  /* 0x0000000000027941 */ /* 0x000fea0003800000 */
.L_x_1336:
        /* <DEDUP_REMOVED lines=44> */
.L_x_1335:
[----:B------:R-:W-:Y:S05]  /*2f50*/  BSYNC B1 ;  /* 0x0000000000017941 */ /* 0x000fea0003800000 */
.L_x_1334:
        /* <DEDUP_REMOVED lines=13> */
.L_x_1330:
[----:B------:R-:W-:Y:S05]  /*3030*/  BSYNC B0 ;  /* 0x0000000000007941 */ /* 0x000fea0003800000 */
.L_x_1328:
        /* <DEDUP_REMOVED lines=8> */
.L_x_1339:
        /* <DEDUP_REMOVED lines=12> */
.L_x_1342:
[----:B------:R-:W-:-:S07]  /*3180*/  IMAD.MOV.U32 R49, RZ, RZ, R0 ;  /* 0x000000ffff317224 */ /* 0x000fce00078e0000 */
.L_x_1343:
[----:B------:R-:W-:Y:S05]  /*3190*/  BSYNC B1 ;  /* 0x0000000000017941 */ /* 0x000fea0003800000 */
.L_x_1341:
        /* <DEDUP_REMOVED lines=16> */
.L_x_1347:
[----:B------:R-:W-:Y:S05]  /*32a0*/  BSYNC B2 ;  /* 0x0000000000027941 */ /* 0x000fea0003800000 */
.L_x_1346:
        /* <DEDUP_REMOVED lines=44> */
.L_x_1345:
[----:B------:R-:W-:Y:S05]  /*3570*/  BSYNC B1 ;  /* 0x0000000000017941 */ /* 0x000fea0003800000 */
.L_x_1344:
        /* <DEDUP_REMOVED lines=11> */
.L_x_1340:
[----:B------:R-:W-:Y:S05]  /*3630*/  BSYNC B0 ;  /* 0x0000000000007941 */ /* 0x000fea0003800000 */
.L_x_1338:
        /* <DEDUP_REMOVED lines=9> */
.L_x_1349:
        /* <DEDUP_REMOVED lines=12> */
.L_x_1352:
[----:B------:R-:W-:-:S07]  /*3790*/  IMAD.MOV.U32 R49, RZ, RZ, R0 ;  /* 0x000000ffff317224 */ /* 0x000fce00078e0000 */
.L_x_1353:
[----:B------:R-:W-:Y:S05]  /*37a0*/  BSYNC B1 ;  /* 0x0000000000017941 */ /* 0x000fea0003800000 */
.L_x_1351:
        /* <DEDUP_REMOVED lines=16> */
.L_x_1357:
[----:B------:R-:W-:Y:S05]  /*38b0*/  BSYNC B2 ;  /* 0x0000000000027941 */ /* 0x000fea0003800000 */
.L_x_1356:
        /* <DEDUP_REMOVED lines=44> */
.L_x_1355:
[----:B------:R-:W-:Y:S05]  /*3b80*/  BSYNC B1 ;  /* 0x0000000000017941 */ /* 0x000fea0003800000 */
.L_x_1354:
        /* <DEDUP_REMOVED lines=13> */
.L_x_1350:
[----:B------:R-:W-:Y:S05]  /*3c60*/  BSYNC B0 ;  /* 0x0000000000007941 */ /* 0x000fea0003800000 */
.L_x_1348:
[----:B------:R-:W0:Y:S01]  /*3c70*/  LDC.64 R78, c[0x0][0x238] ;  /* 0x00008e00ff4e7b82 */ /* 0x000e220000000a00 */
[----:B------:R-:W-:Y:S01]  /*3c80*/  F2FP.BF16.F32.PACK_AB R47, R49, R51 ;  /* 0x00000033312f723e */ /* 0x000fe200000010ff */
[----:B------:R-:W-:Y:S01]  /*3c90*/  VIADD R111, R121, 0x80 ;  /* 0x00000080796f7836 */ /* 0x000fe20000000000 */
[----:B------:R-:W-:Y:S01]  /*3ca0*/  F2FP.BF16.F32.PACK_AB R46, R53, R55 ;  /* 0x00000037352e723e */ /* 0x000fe200000010ff */
[----:B------:R-:W-:Y:S01]  /*3cb0*/  BSSY B0, `(.L_x_1358) ;  /* 0x000001f000007945 */ /* 0x000fe20003800000 */
[----:B------:R-:W-:Y:S02]  /*3cc0*/  F2FP.BF16.F32.PACK_AB R45, R75, R77 ;  /* 0x0000004d4b2d723e */ /* 0x000fe400000010ff */
[----:B------:R-:W-:Y:S01]  /*3cd0*/  F2FP.BF16.F32.PACK_AB R44, R83, R85 ;  /* 0x00000055532c723e */ /* 0x000fe200000010ff */
[----:B------:R-:W1:Y:S01]  /*3ce0*/  @P1 LDC.64 R88, c[0x0][0x220] ;  /* 0x00008800ff581b82 */ /* 0x000e620000000a00 */
[----:B------:R-:W-:-:S07]  /*3cf0*/  IADD3 R107, R123, 0x80, RZ ;  /* 0x000000807b6b7810 */ /* 0x000fce0007ffe0ff */
[----:B------:R-:W2:Y:S01]  /*3d00*/  @P0 LDC.64 R80, c[0x0][0x230] ;  /* 0x00008c00ff500b82 */ /* 0x000ea20000000a00 */
[----:B0-----:R-:W-:-:S05]  /*3d10*/  IMAD.WIDE.U32 R90, R123, 0x10, R78 ;  /* 0x000000107b5a7825 */ /* 0x001fca00078e004e */
[----:B------:R0:W-:Y:S01]  /*3d20*/  STG.E.128 desc[UR4][R90.64], R44 ;  /* 0x0000002c5a007986 */ /* 0x0001e2000c101d04 */
[----:B-1----:R-:W-:-:S04]  /*3d30*/  @P1 IMAD.WIDE.U32 R88, R111, 0x10, R88 ;  /* 0x000000106f581825 */ /* 0x002fc800078e0058 */
[----:B--2---:R-:W-:Y:S01]  /*3d40*/  @P0 IMAD.WIDE.U32 R80, R107, 0x10, R80 ;  /* 0x000000106b500825 */ /* 0x004fe200078e0050 */
[----:B------:R-:W-:Y:S06]  /*3d50*/  @!P1 BRA `(.L_x_1359) ;  /* 0x0000000000509947 */ /* 0x000fec0003800000 */
[----:B0-----:R-:W-:Y:S01]  /*3d60*/  IMAD.U32 R47, R72, 0x10000, RZ ;  /* 0x00010000482f7824 */ /* 0x001fe200078e00ff */
[----:B------:R-:W0:Y:S01]  /*3d70*/  LDC.64 R44, c[0x0][0x240] ;  /* 0x00009000ff2c7b82 */ /* 0x000e220000000a00 */
[----:B------:R-:W-:Y:S02]  /*3d80*/  LOP3.LUT R46, R74, 0xffff, RZ, 0xc0, !PT ;  /* 0x0000ffff4a2e7812 */ /* 0x000fe400078ec0ff */
[----:B------:R-:W-:Y:S02]  /*3d90*/  LOP3.LUT R92, R69, 0xff, RZ, 0xc0, !PT ;  /* 0x000000ff455c7812 */ /* 0x000fe400078ec0ff */
[----:B------:R-:W-:Y:S02]  /*3da0*/  LOP3.LUT R91, R47, 0xff0000, RZ, 0xc0, !PT ;  /* 0x00ff00002f5b7812 */ /* 0x000fe400078ec0ff */
[----:B------:R-:W-:Y:S01]  /*3db0*/  PRMT R47, R71, 0x7104, RZ ;  /* 0x00007104472f7816 */ /* 0x000fe200000000ff */
[----:B------:R-:W-:Y:S01]  /*3dc0*/  IMAD.WIDE.U32 R92, R92, 0x1000000, RZ ;  /* 0x010000005c5c7825 */ /* 0x000fe200078e00ff */
[----:B------:R-:W-:-:S02]  /*3dd0*/  PRMT R82, R91, 0x4210, R46 ;  /* 0x000042105b527816 */ /* 0x000fc4000000002e */
[----:B------:R-:W-:Y:S02]  /*3de0*/  LOP3.LUT R90, R68, 0xff, RZ, 0xc0, !PT ;  /* 0x000000ff445a7812 */ /* 0x000fe400078ec0ff */
[----:B------:R-:W-:Y:S02]  /*3df0*/  LOP3.LUT R46, R67, 0xff, RZ, 0xc0, !PT ;  /* 0x000000ff432e7812 */ /* 0x000fe400078ec0ff */
[----:B------:R-:W-:Y:S01]  /*3e00*/  LOP3.LUT R97, R82, 0xff00, R47, 0xf8, !PT ;  /* 0x0000ff0052617812 */ /* 0x000fe200078ef82f */
[----:B------:R-:W-:-:S03]  /*3e10*/  IMAD.WIDE.U32 R90, R90, 0x10000, RZ ;  /* 0x000100005a5a7825 */ /* 0x000fc600078e00ff */
[----:B------:R-:W-:Y:S01]  /*3e20*/  LOP3.LUT R97, R97, 0xff, R70, 0xf8, !PT ;  /* 0x000000ff61617812 */ /* 0x000fe200078ef846 */
[----:B------:R-:W-:-:S03]  /*3e30*/  IMAD.WIDE.U32 R46, R46, 0x100, RZ ;  /* 0x000001002e2e7825 */ /* 0x000fc600078e00ff */
[----:B------:R-:W-:Y:S01]  /*3e40*/  LOP3.LUT R91, R91, R97, R93, 0xfe, !PT ;  /* 0x000000615b5b7212 */ /* 0x000fe200078efe5d */
[----:B0-----:R-:W-:Y:S01]  /*3e50*/  IMAD.WIDE.U32 R44, R121, 0x8, R44 ;  /* 0x00000008792c7825 */ /* 0x001fe200078e002c */
[----:B------:R-:W-:Y:S02]  /*3e60*/  LOP3.LUT R95, R46, R92, R90, 0xfe, !PT ;  /* 0x0000005c2e5f7212 */ /* 0x000fe400078efe5a */
[----:B------:R-:W-:Y:S02]  /*3e70*/  LOP3.LUT R47, R91, R47, RZ, 0xfc, !PT ;  /* 0x0000002f5b2f7212 */ /* 0x000fe400078efcff */
[----:B------:R-:W-:-:S05]  /*3e80*/  LOP3.LUT R46, R95, 0xff, R66, 0xf8, !PT ;  /* 0x000000ff5f2e7812 */ /* 0x000fca00078ef842 */
[----:B------:R1:W-:Y:S02]  /*3e90*/  STG.E.64 desc[UR4][R44.64], R46 ;  /* 0x0000002e2c007986 */ /* 0x0003e4000c101b04 */
.L_x_1359:
[----:B------:R-:W-:Y:S05]  /*3ea0*/  BSYNC B0 ;  /* 0x0000000000007941 */ /* 0x000fea0003800000 */
.L_x_1358:
[----:B-----5:R2:W5:Y:S04]  /*3eb0*/  @P1 LDG.E.128 R40, desc[UR4][R88.64] ;  /* 0x0000000458281981 */ /* 0x020568000c1e1d00 */
[----:B------:R2:W5:Y:S01]  /*3ec0*/  @P0 LDG.E.128 R36, desc[UR4][R80.64] ;  /* 0x0000000450240981 */ /* 0x000562000c1e1d00 */
[----:B------:R-:W-:Y:S04]  /*3ed0*/  BSSY B0, `(.L_x_1360) ;  /* 0x000005f000007945 */ /* 0x000fe80003800000 */
[----:B------:R-:W-:Y:S05]  /*3ee0*/  @P3 BRA `(.L_x_1361) ;  /* 0x0000000000183947 */ /* 0x000fea0003800000 */
[----:B------:R-:W-:Y:S01]  /*3ef0*/  MOV R103, RZ ;  /* 0x000000ff00677202 */ /* 0x000fe20000000f00 */
[----:B01----:R-:W-:Y:S01]  /*3f00*/  IMAD.MOV.U32 R44, RZ, RZ, R54 ;  /* 0x000000ffff2c7224 */ /* 0x003fe200078e0036 */
[----:B------:R-:W-:Y:S06]  /*3f10*/  @!P0 BRA `(.L_x_1362) ;  /* 0x0000000400688947 */ /* 0x000fec0003800000 */
[----:B------:R-:W-:Y:S01]  /*3f20*/  MOV R44, R54 ;  /* 0x00000036002c7202 */ /* 0x000fe20000000f00 */
[----:B-----5:R-:W-:Y:S01]  /*3f30*/  IMAD.U32 R103, R36, 0x10000, RZ ;  /* 0x0001000024677824 */ /* 0x020fe200078e00ff */
[----:B------:R-:W-:Y:S06]  /*3f40*/  BRA `(.L_x_1362) ;  /* 0x00000004005c7947 */ /* 0x000fec0003800000 */
.L_x_1361:
[C---:B------:R-:W-:Y:S01]  /*3f50*/  ISETP.NE.AND P4, PT, R54.reuse, 0x1, PT ;  /* 0x000000013600780c */ /* 0x040fe20003f85270 */
[----:B------:R-:W-:Y:S01]  /*3f60*/  BSSY B1, `(.L_x_1363) ;  /* 0x000000c000017945 */ /* 0x000fe20003800000 */
[----:B01----:R-:W-:-:S11]  /*3f70*/  IADD3 R44, R54, 0x1, RZ ;  /* 0x00000001362c7810 */ /* 0x003fd60007ffe0ff */
        /* <DEDUP_REMOVED lines=9> */
.L_x_1364:
[----:B------:R-:W-:-:S07]  /*4010*/  MOV R66, R0 ;  /* 0x0000000000427202 */ /* 0x000fce0000000f00 */
.L_x_1365:
[----:B------:R-:W-:Y:S05]  /*4020*/  BSYNC B1 ;  /* 0x0000000000017941 */ /* 0x000fea0003800000 */
.L_x_1363:
        /* <DEDUP_REMOVED lines=16> */
.L_x_1369:
[----:B------:R-:W-:Y:S05]  /*4130*/  BSYNC B2 ;  /* 0x0000000000027941 */ /* 0x000fea0003800000 */
.L_x_1368:
[----:B------:R-:W-:Y:S01]  /*4140*/  IMAD.HI.U32 R0, R17, -0x326172a9, RZ ;  /* 0xcd9e8d5711007827 */ /* 0x000fe200078e00ff */
[----:B------:R-:W-:-:S03]  /*4150*/  LOP3.LUT R45, R45, UR7, R20, 0x96, !PT ;  /* 0x000000072d2d7c12 */ /* 0x000fc6000f8e9614 */
[----:B------:R-:W-:Y:S01]  /*4160*/  IMAD R47, R17, -0x326172a9, RZ ;  /* 0xcd9e8d57112f7824 */ /* 0x000fe200078e02ff */
[----:B------:R-:W-:Y:S01]  /*4170*/  LOP3.LUT R0, R0, UR6, R19, 0x96, !PT ;  /* 0x0000000600007c12 */ /* 0x000fe2000f8e9613 */
[----:B------:R-:W-:-:S04]  /*4180*/  IMAD.WIDE.U32 R44, R45, -0x326172a9, RZ ;  /* 0xcd9e8d572d2c7825 */ /* 0x000fc800078e00ff */
[----:B------:R-:W-:Y:S01]  /*4190*/  IMAD R73, R18, -0x2daee0ad, RZ ;  /* 0xd2511f5312497824 */ /* 0x000fe200078e02ff */
[----:B------:R-:W-:Y:S01]  /*41a0*/  LOP3.LUT R47, R45, UR16, R47, 0x96, !PT ;  /* 0x000000102d2f7c12 */ /* 0x000fe2000f8e962f */
[----:B--2---:R-:W-:-:S04]  /*41b0*/  IMAD.WIDE.U32 R80, R0, -0x2daee0ad, RZ ;  /* 0xd2511f5300507825 */ /* 0x004fc800078e00ff */
        /* <DEDUP_REMOVED lines=36> */
.L_x_1367:
[----:B------:R-:W-:Y:S05]  /*4400*/  BSYNC B1 ;  /* 0x0000000000017941 */ /* 0x000fea0003800000 */
.L_x_1366:
        /* <DEDUP_REMOVED lines=11> */
.L_x_1362:
[----:B------:R-:W-:Y:S05]  /*44c0*/  BSYNC B0 ;  /* 0x0000000000007941 */ /* 0x000fea0003800000 */
.L_x_1360:
        /* <DEDUP_REMOVED lines=9> */
.L_x_1371:
        /* <DEDUP_REMOVED lines=12> */
.L_x_1374:
[----:B------:R-:W-:-:S07]  /*4620*/  MOV R54, R0 ;  /* 0x0000000000367202 */ /* 0x000fce0000000f00 */
.L_x_1375:
[----:B------:R-:W-:Y:S05]  /*4630*/  BSYNC B1 ;  /* 0x0000000000017941 */ /* 0x000fea0003800000 */
.L_x_1373:
        /* <DEDUP_REMOVED lines=16> */
.L_x_1379:
[----:B------:R-:W-:Y:S05]  /*4740*/  BSYNC B2 ;  /* 0x0000000000027941 */ /* 0x000fea0003800000 */
.L_x_1378:
        /* <DEDUP_REMOVED lines=44> */
.L_x_1377:
[----:B------:R-:W-:Y:S05]  /*4a10*/  BSYNC B1 ;  /* 0x0000000000017941 */ /* 0x000fea0003800000 */
.L_x_1376:
        /* <DEDUP_REMOVED lines=13> */
.L_x_1372:
[----:B------:R-:W-:Y:S05]  /*4af0*/  BSYNC B0 ;  /* 0x0000000000007941 */ /* 0x000fea0003800000 */
.L_x_1370:
[----:B------:R-:W-:Y:S04]  /*4b00*/  BSSY B0, `(.L_x_1380) ;  /* 0x000005f000007945 */ /* 0x000fe80003800000 */
[----:B------:R-:W-:Y:S05]  /*4b10*/  @P3 BRA `(.L_x_1381) ;  /* 0x0000000000183947 */ /* 0x000fea0003800000 */
[----:B------:R-:W-:Y:S01]  /*4b20*/  MOV R99, RZ ;  /* 0x000000ff00637202 */ /* 0x000fe20000000f00 */
[----:B------:R-:W-:Y:S01]  /*4b30*/  IMAD.MOV.U32 R44, RZ, RZ, R45 ;  /* 0x000000ffff2c7224 */ /* 0x000fe200078e002d */
[----:B------:R-:W-:Y:S06]  /*4b40*/  @!P0 BRA `(.L_x_1382) ;  /* 0x0000000400688947 */ /* 0x000fec0003800000 */
[----:B------:R-:W-:Y:S01]  /*4b50*/  MOV R44, R45 ;  /* 0x0000002d002c7202 */ /* 0x000fe20000000f00 */
[----:B-----5:R-:W-:Y:S01]  /*4b60*/  IMAD.U32 R99, R37, 0x10000, RZ ;  /* 0x0001000025637824 */ /* 0x020fe200078e00ff */
[----:B------:R-:W-:Y:S06]  /*4b70*/  BRA `(.L_x_1382) ;  /* 0x00000004005c7947 */ /* 0x000fec0003800000 */
.L_x_1381:
        /* <DEDUP_REMOVED lines=12> */
.L_x_1384:
[----:B------:R-:W-:-:S07]  /*4c40*/  MOV R54, R0 ;  /* 0x0000000000367202 */ /* 0x000fce0000000f00 */
.L_x_1385:
[----:B------:R-:W-:Y:S05]  /*4c50*/  BSYNC B1 ;  /* 0x0000000000017941 */ /* 0x000fea0003800000 */
.L_x_1383:
        /* <DEDUP_REMOVED lines=16> */
.L_x_1389:
[----:B------:R-:W-:Y:S05]  /*4d60*/  BSYNC B2 ;  /* 0x0000000000027941 */ /* 0x000fea0003800000 */
.L_x_1388:
        /* <DEDUP_REMOVED lines=44> */
.L_x_1387:
[----:B------:R-:W-:Y:S05]  /*5030*/  BSYNC B1 ;  /* 0x0000000000017941 */ /* 0x000fea0003800000 */
.L_x_1386:
        /* <DEDUP_REMOVED lines=11> */
.L_x_1382:
[----:B------:R-:W-:Y:S05]  /*50f0*/  BSYNC B0 ;  /* 0x0000000000007941 */ /* 0x000fea0003800000 */
.L_x_1380:
        /* <DEDUP_REMOVED lines=9> */
.L_x_1391:
        /* <DEDUP_REMOVED lines=12> */
.L_x_1394:
[----:B------:R-:W-:-:S07]  /*5250*/  MOV R54, R0 ;  /* 0x0000000000367202 */ /* 0x000fce0000000f00 */
.L_x_1395:
[----:B------:R-:W-:Y:S05]  /*5260*/  BSYNC B1 ;  /* 0x0000000000017941 */ /* 0x000fea0003800000 */
.L_x_1393:
        /* <DEDUP_REMOVED lines=16> */
.L_x_1399:
[----:B------:R-:W-:Y:S05]  /*5370*/  BSYNC B2 ;  /* 0x0000000000027941 */ /* 0x000fea0003800000 */
.L_x_1398:
        /* <DEDUP_REMOVED lines=44> */
.L_x_1397:
[----:B------:R-:W-:Y:S05]  /*5640*/  BSYNC B1 ;  /* 0x0000000000017941 */ /* 0x000fea0003800000 */
.L_x_1396:
        /* <DEDUP_REMOVED lines=13> */
.L_x_1392:
[----:B------:R-:W-:Y:S05]  /*5720*/  BSYNC B0 ;  /* 0x0000000000007941 */ /* 0x000fea0003800000 */
.L_x_1390:
        /* <DEDUP_REMOVED lines=8> */
.L_x_1401:
        /* <DEDUP_REMOVED lines=12> */
.L_x_1404:
[----:B------:R-:W-:-:S07]  /*5870*/  MOV R54, R0 ;  /* 0x0000000000367202 */ /* 0x000fce0000000f00 */
.L_x_1405:
[----:B------:R-:W-:Y:S05]  /*5880*/  BSYNC B1 ;  /* 0x0000000000017941 */ /* 0x000fea0003800000 */
.L_x_1403:
        /* <DEDUP_REMOVED lines=16> */
.L_x_1409:
[----:B------:R-:W-:Y:S05]  /*5990*/  BSYNC B2 ;  /* 0x0000000000027941 */ /* 0x000fea0003800000 */
.L_x_1408:
        /* <DEDUP_REMOVED lines=44> */
.L_x_1407:
[----:B------:R-:W-:Y:S05]  /*5c60*/  BSYNC B1 ;  /* 0x0000000000017941 */ /* 0x000fea0003800000 */
.L_x_1406:
        /* <DEDUP_REMOVED lines=11> */
.L_x_1402:
[----:B------:R-:W-:Y:S05]  /*5d20*/  BSYNC B0 ;  /* 0x0000000000007941 */ /* 0x000fea0003800000 */
.L_x_1400:
        /* <DEDUP_REMOVED lines=9> */
.L_x_1411:
        /* <DEDUP_REMOVED lines=12> */
.L_x_1414:
[----:B------:R-:W-:-:S07]  /*5e80*/  MOV R54, R0 ;  /* 0x0000000000367202 */ /* 0x000fce0000000f00 */
.L_x_1415:
[----:B------:R-:W-:Y:S05]  /*5e90*/  BSYNC B1 ;  /* 0x0000000000017941 */ /* 0x000fea0003800000 */
.L_x_1413:
        /* <DEDUP_REMOVED lines=16> */
.L_x_1419:
[----:B------:R-:W-:Y:S05]  /*5fa0*/  BSYNC B2 ;  /* 0x0000000000027941 */ /* 0x000fea0003800000 */
.L_x_1418:
        /* <DEDUP_REMOVED lines=44> */
.L_x_1417:
[----:B------:R-:W-:Y:S05]  /*6270*/  BSYNC B1 ;  /* 0x0000000000017941 */ /* 0x000fea0003800000 */
.L_x_1416:
        /* <DEDUP_REMOVED lines=13> */
.L_x_1412:
[----:B------:R-:W-:Y:S05]  /*6350*/  BSYNC B0 ;  /* 0x0000000000007941 */ /* 0x000fea0003800000 */
.L_x_1410:
        /* <DEDUP_REMOVED lines=8> */
.L_x_1421:
        /* <DEDUP_REMOVED lines=12> */
.L_x_1424:
[----:B------:R-:W-:-:S07]  /*64a0*/  MOV R54, R0 ;  /* 0x0000000000367202 */ /* 0x000fce0000000f00 */
.L_x_1425:
[----:B------:R-:W-:Y:S05]  /*64b0*/  BSYNC B1 ;  /* 0x0000000000017941 */ /* 0x000fea0003800000 */
.L_x_1423:
        /* <DEDUP_REMOVED lines=16> */
.L_x_1429:
[----:B------:R-:W-:Y:S05]  /*65c0*/  BSYNC B2 ;  /* 0x0000000000027941 */ /* 0x000fea0003800000 */
.L_x_1428:
[----:B------:R-:W-:Y:S01]  /*65d0*/  IMAD.HI.U32 R0, R17, -0x326172a9, RZ ;  /* 0xcd9e8d5711007827 */ /* 0x000fe200078e00ff */
[----:B------:R-:W-:-:S03]  /*65e0*/  LOP3.LUT R45, R45, UR7, R20, 0x96, !PT ;  /* 0x000000072d2d7c12 */ /* 0x000fc6000f8e9614 */
[----:B------:R-:W-:Y:S01]  /*65f0*/  IMAD R47, R17, -0x326172a9, RZ ;  /* 0xcd9e8d57112f7824 */ /* 0x000fe200078e02ff */
[----:B------:R-:W-:Y:S01]  /*6600*/  LOP3.LUT R0, R0, UR6, R19, 0x96, !PT ;  /* 0x0000000600007c12 */ /* 0x000fe2000f8e9613 */
[----:B------:R-:W-:-:S04]  /*6610*/  IMAD.WIDE.U32 R44, R45, -0x326172a9, RZ ;  /* 0xcd9e8d572d2c7825 */ /* 0x000fc800078e00ff */
[----:B--2---:R-:W-:Y:S01]  /*6620*/  IMAD R81, R18, -0x2daee0ad, RZ ;  /* 0xd2511f5312517824 */ /* 0x004fe200078e02ff */
        /* <DEDUP_REMOVED lines=38> */
.L_x_1427:
[----:B------:R-:W-:Y:S05]  /*6890*/  BSYNC B1 ;  /* 0x0000000000017941 */ /* 0x000fea0003800000 */
.L_x_1426:
        /* <DEDUP_REMOVED lines=11> */
.L_x_1422:
[----:B------:R-:W-:Y:S05]  /*6950*/  BSYNC B0 ;  /* 0x0000000000007941 */ /* 0x000fea0003800000 */
.L_x_1420:
[----:B------:R-:W-:Y:S04]  /*6960*/  BSSY B0, `(.L_x_1430) ;  /* 0x0000062000007945 */ /* 0x000fe80003800000 */
[----:B------:R-:W-:Y:S05]  /*6970*/  @P3 BRA `(.L_x_1431) ;  /* 0x00000000001c3947 */ /* 0x000fea0003800000 */
[----:B--2---:R-:W-:Y:S01]  /*6980*/  MOV R89, RZ ;  /* 0x000000ff00597202 */ /* 0x004fe20000000f00 */
[----:B------:R-:W-:Y:S01]  /*6990*/  IMAD.MOV.U32 R82, RZ, RZ, R44 ;  /* 0x000000ffff527224 */ /* 0x000fe200078e002c */
[----:B------:R-:W-:Y:S06]  /*69a0*/  @!P0 BRA `(.L_x_1432) ;  /* 0x0000000400748947 */ /* 0x000fec0003800000 */
[----:B-----5:R-:W-:Y:S02]  /*69b0*/  PRMT R89, R39, 0x7632, R89 ;  /* 0x0000763227597816 */ /* 0x020fe40000000059 */
[----:B------:R-:W-:-:S03]  /*69c0*/  MOV R82, R44 ;  /* 0x0000002c00527202 */ /* 0x000fc60000000f00 */
[----:B------:R-:W-:Y:S01]  /*69d0*/  IMAD.U32 R89, R89, 0x10000, RZ ;  /* 0x0001000059597824 */ /* 0x000fe200078e00ff */
[----:B------:R-:W-:Y:S06]  /*69e0*/  BRA `(.L_x_1432) ;  /* 0x0000000400647947 */ /* 0x000fec0003800000 */
.L_x_1431:
        /* <DEDUP_REMOVED lines=12> */
.L_x_1434:
[----:B------:R-:W-:-:S07]  /*6ab0*/  MOV R54, R0 ;  /* 0x0000000000367202 */ /* 0x000fce0000000f00 */
.L_x_1435:
[----:B------:R-:W-:Y:S05]  /*6ac0*/  BSYNC B1 ;  /* 0x0000000000017941 */ /* 0x000fea0003800000 */
.L_x_1433:
        /* <DEDUP_REMOVED lines=16> */
.L_x_1439:
[----:B------:R-:W-:Y:S05]  /*6bd0*/  BSYNC B2 ;  /* 0x0000000000027941 */ /* 0x000fea0003800000 */
.L_x_1438:
        /* <DEDUP_REMOVED lines=44> */
.L_x_1437:
[----:B------:R-:W-:Y:S05]  /*6ea0*/  BSYNC B1 ;  /* 0x0000000000017941 */ /* 0x000fea0003800000 */
.L_x_1436:
        /* <DEDUP_REMOVED lines=11> */
[----:B--2---:R-:W-:-:S05]  /*6f60*/  FSEL R89, R45, RZ, !P4 ;  /* 0x000000ff2d597208 */ /* 0x004fca0006000000 */
[----:B------:R-:W-:-:S07]  /*6f70*/  @P0 FADD.FTZ R89, R89, R46 ;  /* 0x0000002e59590221 */ /* 0x000fce0000010000 */
.L_x_1432:
[----:B------:R-:W-:Y:S05]  /*6f80*/  BSYNC B0 ;  /* 0x0000000000007941 */ /* 0x000fea0003800000 */
.L_x_1430:
[----:B------:R-:W-:Y:S01]  /*6f90*/  IMAD.WIDE.U32 R106, R107, 0x10, R78 ;  /* 0x000000106b6a7825 */ /* 0x000fe200078e004e */
[----:B------:R-:W-:Y:S01]  /*6fa0*/  F2FP.BF16.F32.PACK_AB R47, R89, R91 ;  /* 0x0000005b592f723e */ /* 0x000fe200000010ff */
[----:B------:R-:W0:Y:S01]  /*6fb0*/  @P1 LDC.64 R104, c[0x0][0x220] ;  /* 0x00008800ff681b82 */ /* 0x000e220000000a00 */
[----:B------:R-:W-:Y:S01]  /*6fc0*/  F2FP.BF16.F32.PACK_AB R46, R93, R95 ;  /* 0x0000005f5d2e723e */ /* 0x000fe200000010ff */
[----:B------:R-:W-:Y:S01]  /*6fd0*/  VIADD R121, R121, 0x100 ;  /* 0x0000010079797836 */ /* 0x000fe20000000000 */
[----:B------:R-:W-:Y:S01]  /*6fe0*/  F2FP.BF16.F32.PACK_AB R45, R97, R99 ;  /* 0x00000063612d723e */ /* 0x000fe200000010ff */
[----:B------:R-:W-:Y:S01]  /*6ff0*/  BSSY B0, `(.L_x_1440) ;  /* 0x000001c000007945 */ /* 0x000fe20003800000 */
[----:B------:R-:W-:Y:S02]  /*7000*/  F2FP.BF16.F32.PACK_AB R44, R101, R103 ;  /* 0x00000067652c723e */ /* 0x000fe400000010ff */
[----:B------:R-:W-:Y:S01]  /*7010*/  IADD3 R123, R123, 0x100, RZ ;  /* 0x000001007b7b7810 */ /* 0x000fe20007ffe0ff */
[----:B------:R-:W1:Y:S02]  /*7020*/  @P0 LDC.64 R80, c[0x0][0x230] ;  /* 0x00008c00ff500b82 */ /* 0x000e640000000a00 */
[----:B------:R2:W-:Y:S01]  /*7030*/  STG.E.128 desc[UR4][R106.64], R44 ;  /* 0x0000002c6a007986 */ /* 0x0005e2000c101d04 */
[----:B0-----:R-:W-:-:S04]  /*7040*/  @P1 IMAD.WIDE.U32 R104, R121, 0x10, R104 ;  /* 0x0000001079681825 */ /* 0x001fc800078e0068 */
[----:B-1----:R-:W-:Y:S01]  /*7050*/  @P0 IMAD.WIDE.U32 R80, R123, 0x10, R80 ;  /* 0x000000107b500825 */ /* 0x002fe200078e0050 */
[----:B--2---:R-:W-:Y:S06]  /*7060*/  @!P1 BRA `(.L_x_1441) ;  /* 0x0000000000509947 */ /* 0x004fec0003800000 */
[----:B------:R-:W-:Y:S01]  /*7070*/  SHF.L.U32 R47, R72, 0x10, RZ ;  /* 0x00000010482f7819 */ /* 0x000fe200000006ff */
[----:B------:R-:W0:Y:S01]  /*7080*/  LDC.64 R44, c[0x0][0x240] ;  /* 0x00009000ff2c7b82 */ /* 0x000e220000000a00 */
[----:B------:R-:W-:Y:S02]  /*7090*/  LOP3.LUT R46, R74, 0xffff, RZ, 0xc0, !PT ;  /* 0x0000ffff4a2e7812 */ /* 0x000fe400078ec0ff */
[----:B------:R-:W-:Y:S02]  /*70a0*/  LOP3.LUT R47, R47, 0xff0000, RZ, 0xc0, !PT ;  /* 0x00ff00002f2f7812 */ /* 0x000fe400078ec0ff */
[----:B------:R-:W-:Y:S02]  /*70b0*/  PRMT R107, R71, 0x7104, RZ ;  /* 0x00007104476b7816 */ /* 0x000fe400000000ff */
[----:B------:R-:W-:Y:S02]  /*70c0*/  PRMT R46, R47, 0x4210, R46 ;  /* 0x000042102f2e7816 */ /* 0x000fe4000000002e */
[----:B------:R-:W-:-:S02]  /*70d0*/  LOP3.LUT R108, R69, 0xff, RZ, 0xc0, !PT ;  /* 0x000000ff456c7812 */ /* 0x000fc400078ec0ff */
[----:B------:R-:W-:Y:S02]  /*70e0*/  LOP3.LUT R106, R68, 0xff, RZ, 0xc0, !PT ;  /* 0x000000ff446a7812 */ /* 0x000fe400078ec0ff */
[----:B------:R-:W-:Y:S01]  /*70f0*/  LOP3.LUT R47, R67, 0xff, RZ, 0xc0, !PT ;  /* 0x000000ff432f7812 */ /* 0x000fe200078ec0ff */
[----:B------:R-:W-:Y:S01]  /*7100*/  IMAD.WIDE.U32 R108, R108, 0x1000000, RZ ;  /* 0x010000006c6c7825 */ /* 0x000fe200078e00ff */
[----:B------:R-:W-:-:S03]  /*7110*/  LOP3.LUT R113, R46, 0xff00, R107, 0xf8, !PT ;  /* 0x0000ff002e717812 */ /* 0x000fc600078ef86b */
[----:B------:R-:W-:Y:S01]  /*7120*/  IMAD.WIDE.U32 R106, R106, 0x10000, RZ ;  /* 0x000100006a6a7825 */ /* 0x000fe200078e00ff */
[----:B------:R-:W-:-:S03]  /*7130*/  LOP3.LUT R113, R113, 0xff, R70, 0xf8, !PT ;  /* 0x000000ff71717812 */ /* 0x000fc600078ef846 */
[----:B------:R-:W-:Y:S01]  /*7140*/  IMAD.WIDE.U32 R46, R47, 0x100, RZ ;  /* 0x000001002f2e7825 */ /* 0x000fe200078e00ff */
[----:B------:R-:W-:-:S03]  /*7150*/  LOP3.LUT R113, R107, R113, R109, 0xfe, !PT ;  /* 0x000000716b717212 */ /* 0x000fc600078efe6d */
[----:B0-----:R-:W-:Y:S01]  /*7160*/  IMAD.WIDE.U32 R44, R111, 0x8, R44 ;  /* 0x000000086f2c7825 */ /* 0x001fe200078e002c */
[----:B------:R-:W-:Y:S02]  /*7170*/  LOP3.LUT R115, R46, R108, R106, 0xfe, !PT ;  /* 0x0000006c2e737212 */ /* 0x000fe400078efe6a */
[----:B------:R-:W-:Y:S02]  /*7180*/  LOP3.LUT R47, R113, R47, RZ, 0xfc, !PT ;  /* 0x0000002f712f7212 */ /* 0x000fe400078efcff */
[----:B------:R-:W-:-:S05]  /*7190*/  LOP3.LUT R46, R115, 0xff, R66, 0xf8, !PT ;  /* 0x000000ff732e7812 */ /* 0x000fca00078ef842 */
[----:B------:R0:W-:Y:S02]  /*71a0*/  STG.E.64 desc[UR4][R44.64], R46 ;  /* 0x0000002e2c007986 */ /* 0x0001e4000c101b04 */
.L_x_1441:
[----:B------:R-:W-:Y:S05]  /*71b0*/  BSYNC B0 ;  /* 0x0000000000007941 */ /* 0x000fea0003800000 */
.L_x_1440:
[----:B-----5:R1:W5:Y:S04]  /*71c0*/  @P1 LDG.E.128 R40, desc[UR4][R104.64] ;  /* 0x0000000468281981 */ /* 0x020368000c1e1d00 */
[----:B------:R1:W5:Y:S01]  /*71d0*/  @P0 LDG.E.128 R36, desc[UR4][R80.64] ;  /* 0x0000000450240981 */ /* 0x000362000c1e1d00 */
[----:B------:R-:W-:Y:S04]  /*71e0*/  BSSY B0, `(.L_x_1442) ;  /* 0x000005f000007945 */ /* 0x000fe80003800000 */
[----:B------:R-:W-:Y:S05]  /*71f0*/  @P3 BRA `(.L_x_1443) ;  /* 0x0000000000183947 */ /* 0x000fea0003800000 */
[----:B------:R-:W-:Y:S01]  /*7200*/  IMAD.MOV.U32 R107, RZ, RZ, RZ ;  /* 0x000000ffff6b7224 */ /* 0x000fe200078e00ff */
[----:B0-----:R-:W-:Y:S01]  /*7210*/  MOV R44, R82 ;  /* 0x00000052002c7202 */ /* 0x001fe20000000f00 */
[----:B------:R-:W-:Y:S06]  /*7220*/  @!P0 BRA `(.L_x_1444) ;  /* 0x0000000400688947 */ /* 0x000fec0003800000 */
[----:B------:R-:W-:Y:S01]  /*7230*/  IMAD.MOV.U32 R44, RZ, RZ, R82 ;  /* 0x000000ffff2c7224 */ /* 0x000fe200078e0052 */
[----:B-----5:R-:W-:Y:S01]  /*7240*/  SHF.L.U32 R107, R36, 0x10, RZ ;  /* 0x00000010246b7819 */ /* 0x020fe200000006ff */
[----:B------:R-:W-:Y:S06]  /*7250*/  BRA `(.L_x_1444) ;  /* 0x00000004005c7947 */ /* 0x000fec0003800000 */
.L_x_1443:
[C---:B------:R-:W-:Y:S01]  /*7260*/  ISETP.NE.AND P4, PT, R82.reuse, 0x1, PT ;  /* 0x000000015200780c */ /* 0x040fe20003f85270 */
[----:B------:R-:W-:Y:S01]  /*7270*/  BSSY B1, `(.L_x_1445) ;  /* 0x000000c000017945 */ /* 0x000fe20003800000 */
[----:B0-----:R-:W-:-:S11]  /*7280*/  VIADD R44, R82, 0x1 ;  /* 0x00000001522c7836 */ /* 0x001fd60000000000 */
        /* <DEDUP_REMOVED lines=9> */
.L_x_1446:
[----:B------:R-:W-:-:S07]  /*7320*/  IMAD.MOV.U32 R54, RZ, RZ, R0 ;  /* 0x000000ffff367224 */ /* 0x000fce00078e0000 */
.L_x_1447:
[----:B------:R-:W-:Y:S05]  /*7330*/  BSYNC B1 ;  /* 0x0000000000017941 */ /* 0x000fea0003800000 */
.L_x_1445:
        /* <DEDUP_REMOVED lines=16> */
.L_x_1451:
[----:B------:R-:W-:Y:S05]  /*7440*/  BSYNC B2 ;  /* 0x0000000000027941 */ /* 0x000fea0003800000 */
.L_x_1450:
[----:B------:R-:W-:Y:S01]  /*7450*/  IMAD.HI.U32 R0, R17, -0x326172a9, RZ ;  /* 0xcd9e8d5711007827 */ /* 0x000fe200078e00ff */
[----:B------:R-:W-:-:S03]  /*7460*/  LOP3.LUT R45, R45, UR7, R20, 0x96, !PT ;  /* 0x000000072d2d7c12 */ /* 0x000fc6000f8e9614 */
[----:B------:R-:W-:Y:S01]  /*7470*/  IMAD R47, R17, -0x326172a9, RZ ;  /* 0xcd9e8d57112f7824 */ /* 0x000fe200078e02ff */
[----:B------:R-:W-:Y:S01]  /*7480*/  LOP3.LUT R0, R0, UR6, R19, 0x96, !PT ;  /* 0x0000000600007c12 */ /* 0x000fe2000f8e9613 */
[----:B------:R-:W-:-:S04]  /*7490*/  IMAD.WIDE.U32 R44, R45, -0x326172a9, RZ ;  /* 0xcd9e8d572d2c7825 */ /* 0x000fc800078e00ff */
[----:B------:R-:W-:Y:S01]  /*74a0*/  IMAD R73, R18, -0x2daee0ad, RZ ;  /* 0xd2511f5312497824 */ /* 0x000fe200078e02ff */
[----:B------:R-:W-:Y:S01]  /*74b0*/  LOP3.LUT R47, R45, UR16, R47, 0x96, !PT ;  /* 0x000000102d2f7c12 */ /* 0x000fe2000f8e962f */
[----:B-1----:R-:W-:-:S04]  /*74c0*/  IMAD.WIDE.U32 R80, R0, -0x2daee0ad, RZ ;  /* 0xd2511f5300507825 */ /* 0x002fc800078e00ff */
        /* <DEDUP_REMOVED lines=36> */
.L_x_1449:
[----:B------:R-:W-:Y:S05]  /*7710*/  BSYNC B1 ;  /* 0x0000000000017941 */ /* 0x000fea0003800000 */
.L_x_1448:
        /* <DEDUP_REMOVED lines=11> */
.L_x_1444:
[----:B------:R-:W-:Y:S05]  /*77d0*/  BSYNC B0 ;  /* 0x0000000000007941 */ /* 0x000fea0003800000 */
.L_x_1442:
        /* <DEDUP_REMOVED lines=9> */
.L_x_1453:
        /* <DEDUP_REMOVED lines=12> */
.L_x_1456:
[----:B------:R-:W-:-:S07]  /*7930*/  IMAD.MOV.U32 R54, RZ, RZ, R0 ;  /* 0x000000ffff367224 */ /* 0x000fce00078e0000 */
.L_x_1457:
[----:B------:R-:W-:Y:S05]  /*7940*/  BSYNC B1 ;  /* 0x0000000000017941 */ /* 0x000fea0003800000 */
.L_x_1455:
        /* <DEDUP_REMOVED lines=16> */
.L_x_1461:
[----:B------:R-:W-:Y:S05]  /*7a50*/  BSYNC B2 ;  /* 0x0000000000027941 */ /* 0x000fea0003800000 */
.L_x_1460:
        /* <DEDUP_REMOVED lines=44> */
.L_x_1459:
[----:B------:R-:W-:Y:S05]  /*7d20*/  BSYNC B1 ;  /* 0x0000000000017941 */ /* 0x000fea0003800000 */
.L_x_1458:
        /* <DEDUP_REMOVED lines=13> */
.L_x_1454:
[----:B------:R-:W-:Y:S05]  /*7e00*/  BSYNC B0 ;  /* 0x0000000000007941 */ /* 0x000fea0003800000 */
.L_x_1452:
        /* <DEDUP_REMOVED lines=8> */
.L_x_1463:
        /* <DEDUP_REMOVED lines=12> */
.L_x_1466:
[----:B------:R-:W-:-:S07]  /*7f50*/  IMAD.MOV.U32 R54, RZ, RZ, R0 ;  /* 0x000000ffff367224 */ /* 0x000fce00078e0000 */
.L_x_1467:
[----:B------:R-:W-:Y:S05]  /*7f60*/  BSYNC B1 ;  /* 0x0000000000017941 */ /* 0x000fea0003800000 */
.L_x_1465:
        /* <DEDUP_REMOVED lines=16> */
.L_x_1471:
[----:B------:R-:W-:Y:S05]  /*8070*/  BSYNC B2 ;  /* 0x0000000000027941 */ /* 0x000fea0003800000 */
.L_x_1470:
        /* <DEDUP_REMOVED lines=44> */
.L_x_1469:
[----:B------:R-:W-:Y:S05]  /*8340*/  BSYNC B1 ;  /* 0x0000000000017941 */ /* 0x000fea0003800000 */
.L_x_1468:
        /* <DEDUP_REMOVED lines=11> */
.L_x_1464:
[----:B------:R-:W-:Y:S05]  /*8400*/  BSYNC B0 ;  /* 0x0000000000007941 */ /* 0x000fea0003800000 */
.L_x_1462:
        /* <DEDUP_REMOVED lines=9> */
.L_x_1473:
        /* <DEDUP_REMOVED lines=12> */
.L_x_1476:
[----:B------:R-:W-:-:S07]  /*8560*/  IMAD.MOV.U32 R54, RZ, RZ, R0 ;  /* 0x000000ffff367224 */ /* 0x000fce00078e0000 */
.L_x_1477:
[----:B------:R-:W-:Y:S05]  /*8570*/  BSYNC B1 ;  /* 0x0000000000017941 */ /* 0x000fea0003800000 */
.L_x_1475:
        /* <DEDUP_REMOVED lines=16> */
.L_x_1481:
[----:B------:R-:W-:Y:S05]  /*8680*/  BSYNC B2 ;  /* 0x0000000000027941 */ /* 0x000fea0003800000 */
.L_x_1480:
        /* <DEDUP_REMOVED lines=44> */
.L_x_1479:
[----:B------:R-:W-:Y:S05]  /*8950*/  BSYNC B1 ;  /* 0x0000000000017941 */ /* 0x000fea0003800000 */
.L_x_1478:
        /* <DEDUP_REMOVED lines=13> */
.L_x_1474:
[----:B------:R-:W-:Y:S05]  /*8a30*/  BSYNC B0 ;  /* 0x0000000000007941 */ /* 0x000fea0003800000 */
.L_x_1472:
        /* <DEDUP_REMOVED lines=8> */
.L_x_1483:
        /* <DEDUP_REMOVED lines=12> */
.L_x_1486:
[----:B------:R-:W-:-:S07]  /*8b80*/  IMAD.MOV.U32 R54, RZ, RZ, R0 ;  /* 0x000000ffff367224 */ /* 0x000fce00078e0000 */
.L_x_1487:
[----:B------:R-:W-:Y:S05]  /*8b90*/  BSYNC B1 ;  /* 0x0000000000017941 */ /* 0x000fea0003800000 */
.L_x_1485:
        /* <DEDUP_REMOVED lines=16> */
.L_x_1491:
[----:B------:R-:W-:Y:S05]  /*8ca0*/  BSYNC B2 ;  /* 0x0000000000027941 */ /* 0x000fea0003800000 */
.L_x_1490:
        /* <DEDUP_REMOVED lines=44> */
.L_x_1489:
[----:B------:R-:W-:Y:S05]  /*8f70*/  BSYNC B1 ;  /* 0x0000000000017941 */ /* 0x000fea0003800000 */
.L_x_1488:
        /* <DEDUP_REMOVED lines=11> */
.L_x_1484:
[----:B------:R-:W-:Y:S05]  /*9030*/  BSYNC B0 ;  /* 0x0000000000007941 */ /* 0x000fea0003800000 */
.L_x_1482:
        /* <DEDUP_REMOVED lines=9> */
.L_x_1493:
        /* <DEDUP_REMOVED lines=12> */
.L_x_1496:
[----:B------:R-:W-:-:S07]  /*9190*/  IMAD.MOV.U32 R54, RZ, RZ, R0 ;  /* 0x000000ffff367224 */ /* 0x000fce00078e0000 */
.L_x_1497:
[----:B------:R-:W-:Y:S05]  /*91a0*/  BSYNC B1 ;  /* 0x0000000000017941 */ /* 0x000fea0003800000 */
.L_x_1495:
        /* <DEDUP_REMOVED lines=16> */
.L_x_1501:
[----:B------:R-:W-:Y:S05]  /*92b0*/  BSYNC B2 ;  /* 0x0000000000027941 */ /* 0x000fea0003800000 */
.L_x_1500:
        /* <DEDUP_REMOVED lines=44> */
.L_x_1499:
[----:B------:R-:W-:Y:S05]  /*9580*/  BSYNC B1 ;  /* 0x0000000000017941 */ /* 0x000fea0003800000 */
.L_x_1498:
        /* <DEDUP_REMOVED lines=13> */
.L_x_1494:
[----:B------:R-:W-:Y:S05]  /*9660*/  BSYNC B0 ;  /* 0x0000000000007941 */ /* 0x000fea0003800000 */
.L_x_1492:
[----:B------:R-:W-:Y:S04]  /*9670*/  BSSY B0, `(.L_x_1502) ;  /* 0x000005f000007945 */ /* 0x000fe80003800000 */
[----:B------:R-:W-:Y:S05]  /*9680*/  @P3 BRA `(.L_x_1503) ;  /* 0x0000000000183947 */ /* 0x000fea0003800000 */
[----:B-1----:R-:W-:Y:S01]  /*9690*/  IMAD.MOV.U32 R105, RZ, RZ, RZ ;  /* 0x000000ffff697224 */ /* 0x002fe200078e00ff */
[----:B------:R-:W-:Y:S01]  /*96a0*/  MOV R44, R45 ;  /* 0x0000002d002c7202 */ /* 0x000fe20000000f00 */
[----:B------:R-:W-:Y:S06]  /*96b0*/  @!P0 BRA `(.L_x_1504) ;  /* 0x0000000400688947 */ /* 0x000fec0003800000 */
[----:B------:R-:W-:Y:S01]  /*96c0*/  IMAD.MOV.U32 R44, RZ, RZ, R45 ;  /* 0x000000ffff2c7224 */ /* 0x000fe200078e002d */
[----:B-----5:R-:W-:Y:S01]  /*96d0*/  SHF.L.U32 R105, R39, 0x10, RZ ;  /* 0x0000001027697819 */ /* 0x020fe200000006ff */
[----:B------:R-:W-:Y:S06]  /*96e0*/  BRA `(.L_x_1504) ;  /* 0x00000004005c7947 */ /* 0x000fec0003800000 */
.L_x_1503:
        /* <DEDUP_REMOVED lines=12> */
.L_x_1506:
[----:B------:R-:W-:-:S07]  /*97b0*/  IMAD.MOV.U32 R54, RZ, RZ, R0 ;  /* 0x000000ffff367224 */ /* 0x000fce00078e0000 */
.L_x_1507:
[----:B------:R-:W-:Y:S05]  /*97c0*/  BSYNC B1 ;  /* 0x0000000000017941 */ /* 0x000fea0003800000 */
.L_x_1505:
        /* <DEDUP_REMOVED lines=16> */
.L_x_1511:
[----:B------:R-:W-:Y:S05]  /*98d0*/  BSYNC B2 ;  /* 0x0000000000027941 */ /* 0x000fea0003800000 */
.L_x_1510:
[----:B------:R-:W-:Y:S01]  /*98e0*/  IMAD.HI.U32 R0, R17, -0x326172a9, RZ ;  /* 0xcd9e8d5711007827 */ /* 0x000fe200078e00ff */
[----:B------:R-:W-:-:S03]  /*98f0*/  LOP3.LUT R45, R45, UR7, R20, 0x96, !PT ;  /* 0x000000072d2d7c12 */ /* 0x000fc6000f8e9614 */
[----:B------:R-:W-:Y:S01]  /*9900*/  IMAD R47, R17, -0x326172a9, RZ ;  /* 0xcd9e8d57112f7824 */ /* 0x000fe200078e02ff */
[----:B------:R-:W-:Y:S01]  /*9910*/  LOP3.LUT R0, R0, UR6, R19, 0x96, !PT ;  /* 0x0000000600007c12 */ /* 0x000fe2000f8e9613 */
[----:B------:R-:W-:-:S04]  /*9920*/  IMAD.WIDE.U32 R44, R45, -0x326172a9, RZ ;  /* 0xcd9e8d572d2c7825 */ /* 0x000fc800078e00ff */
[----:B-1----:R-:W-:Y:S01]  /*9930*/  IMAD R81, R18, -0x2daee0ad, RZ ;  /* 0xd2511f5312517824 */ /* 0x002fe200078e02ff */
        /* <DEDUP_REMOVED lines=38> */
.L_x_1509:
[----:B------:R-:W-:Y:S05]  /*9ba0*/  BSYNC B1 ;  /* 0x0000000000017941 */ /* 0x000fea0003800000 */
.L_x_1508:
        /* <DEDUP_REMOVED lines=8> */
[----:B-1----:R-:W-:Y:S02]  /*9c30*/  FSEL R105, R47, RZ, !P4 ;  /* 0x000000ff2f697208 */ /* 0x002fe40006000000 */
[----:B------:R-:W-:-:S03]  /*9c40*/  SEL R72, RZ, 0x1, P4 ;  /* 0x00000001ff487807 */ /* 0x000fc60002000000 */
[----:B------:R-:W-:-:S07]  /*9c50*/  @P0 FADD.FTZ R105, R46, R105 ;  /* 0x000000692e690221 */ /* 0x000fce0000010000 */
.L_x_1504:
[----:B------:R-:W-:Y:S05]  /*9c60*/  BSYNC B0 ;  /* 0x0000000000007941 */ /* 0x000fea0003800000 */
.L_x_1502:
        /* <DEDUP_REMOVED lines=9> */
.L_x_1513:
        /* <DEDUP_REMOVED lines=12> */
.L_x_1516:
[----:B------:R-:W-:-:S07]  /*9dc0*/  IMAD.MOV.U32 R54, RZ, RZ, R0 ;  /* 0x000000ffff367224 */ /* 0x000fce00078e0000 */
.L_x_1517:
[----:B------:R-:W-:Y:S05]  /*9dd0*/  BSYNC B1 ;  /* 0x0000000000017941 */ /* 0x000fea0003800000 */
.L_x_1515:
        /* <DEDUP_REMOVED lines=16> */
.L_x_1521:
[----:B------:R-:W-:Y:S05]  /*9ee0*/  BSYNC B2 ;  /* 0x0000000000027941 */ /* 0x000fea0003800000 */
.L_x_1520:
        /* <DEDUP_REMOVED lines=44> */
.L_x_1519:
[----:B------:R-:W-:Y:S05]  /*a1b0*/  BSYNC B1 ;  /* 0x0000000000017941 */ /* 0x000fea0003800000 */
.L_x_1518:
        /* <DEDUP_REMOVED lines=13> */
.L_x_1514:
[----:B------:R-:W-:Y:S05]  /*a290*/  BSYNC B0 ;  /* 0x0000000000007941 */ /* 0x000fea0003800000 */
.L_x_1512:
[----:B------:R-:W-:Y:S01]  /*a2a0*/  FADD.FTZ R44, RZ, R85 ;  /* 0x00000055ff2c7221 */ /* 0x000fe20000010000 */
[----:B------:R-:W-:Y:S01]  /*a2b0*/  IMAD.WIDE.U32 R78, R123, 0x10, R78 ;  /* 0x000000107b4e7825 */ /* 0x000fe200078e004e */
[----:B------:R-:W-:Y:S01]  /*a2c0*/  F2FP.BF16.F32.PACK_AB R47, R119, R105 ;  /* 0x00000069772f723e */ /* 0x000fe200000010ff */
[----:B------:R-:W-:Y:S02]  /*a2d0*/  BSSY B0, `(.L_x_1522) ;  /* 0x0000034000007945 */ /* 0x000fe40003800000 */
[----:B------:R-:W-:Y:S01]  /*a2e0*/  FADD.FTZ R44, R44, R83 ;  /* 0x000000532c2c7221 */ /* 0x000fe20000010000 */
[----:B------:R-:W-:Y:S02]  /*a2f0*/  F2FP.BF16.F32.PACK_AB R46, R117, R115 ;  /* 0x00000073752e723e */ /* 0x000fe400000010ff */
[----:B------:R-:W-:Y:S01]  /*a300*/  F2FP.BF16.F32.PACK_AB R45, R113, R111 ;  /* 0x0000006f712d723e */ /* 0x000fe200000010ff */
[----:B------:R-:W-:Y:S01]  /*a310*/  FADD.FTZ R44, R44, R77 ;  /* 0x0000004d2c2c7221 */ /* 0x000fe20000010000 */
[----:B------:R-:W-:-:S02]  /*a320*/  LOP3.LUT P0, RZ, R52, 0xff, RZ, 0xc0, !PT ;  /* 0x000000ff34ff7812 */ /* 0x000fc4000780c0ff */
[----:B------:R-:W-:Y:S01]  /*a330*/  LOP3.LUT P3, RZ, R3, 0x1f, RZ, 0xc0, !PT ;  /* 0x0000001f03ff7812 */ /* 0x000fe2000786c0ff */
        /* <DEDUP_REMOVED lines=19> */
[----:B------:R-:W-:Y:S01]  /*a470*/  FADD.FTZ R80, R54, R115 ;  /* 0x0000007336507221 */ /* 0x000fe20000010000 */
[----:B------:R-:W-:-:S03]  /*a480*/  SHF.R.U32.HI R54, RZ, 0x5, R3 ;  /* 0x00000005ff367819 */ /* 0x000fc60000011603 */
[----:B------:R-:W-:Y:S01]  /*a490*/  FADD.FTZ R80, R80, R117 ;  /* 0x0000007550507221 */ /* 0x000fe20000010000 */
[----:B------:R-:W-:-:S03]  /*a4a0*/  LOP3.LUT R52, R54, 0x7fffffc, RZ, 0xc0, !PT ;  /* 0x07fffffc36347812 */ /* 0x000fc600078ec0ff */
[----:B------:R-:W-:Y:S01]  /*a4b0*/  FADD.FTZ R84, R80, R105 ;  /* 0x0000006950547221 */ /* 0x000fe20000010000 */
[----:B------:R-:W-:Y:S06]  /*a4c0*/  @!P1 BRA `(.L_x_1523) ;  /* 0x0000000000509947 */ /* 0x000fec0003800000 */
[----:B0-----:R-:W-:Y:S01]  /*a4d0*/  IMAD.U32 R47, R72, 0x10000, RZ ;  /* 0x00010000482f7824 */ /* 0x001fe200078e00ff */
[----:B------:R-:W0:Y:S01]  /*a4e0*/  LDC.64 R44, c[0x0][0x240] ;  /* 0x00009000ff2c7b82 */ /* 0x000e220000000a00 */
[----:B------:R-:W-:Y:S02]  /*a4f0*/  LOP3.LUT R46, R74, 0xffff, RZ, 0xc0, !PT ;  /* 0x0000ffff4a2e7812 */ /* 0x000fe400078ec0ff */
[----:B------:R-:W-:Y:S02]  /*a500*/  PRMT R79, R71, 0x7104, RZ ;  /* 0x00007104474f7816 */ /* 0x000fe400000000ff */
[----:B------:R-:W-:Y:S02]  /*a510*/  LOP3.LUT R47, R47, 0xff0000, RZ, 0xc0, !PT ;  /* 0x00ff00002f2f7812 */ /* 0x000fe400078ec0ff */
[----:B------:R-:W-:Y:S02]  /*a520*/  LOP3.LUT R78, R68, 0xff, RZ, 0xc0, !PT ;  /* 0x000000ff444e7812 */ /* 0x000fe400078ec0ff */
[----:B------:R-:W-:-:S02]  /*a530*/  PRMT R46, R47, 0x4210, R46 ;  /* 0x000042102f2e7816 */ /* 0x000fc4000000002e */
[----:B------:R-:W-:Y:S02]  /*a540*/  LOP3.LUT R47, R69, 0xff, RZ, 0xc0, !PT ;  /* 0x000000ff452f7812 */ /* 0x000fe400078ec0ff */
[----:B------:R-:W-:Y:S02]  /*a550*/  LOP3.LUT R80, R67, 0xff, RZ, 0xc0, !PT ;  /* 0x000000ff43507812 */ /* 0x000fe400078ec0ff */
[----:B------:R-:W-:Y:S01]  /*a560*/  LOP3.LUT R123, R46, 0xff00, R79, 0xf8, !PT ;  /* 0x0000ff002e7b7812 */ /* 0x000fe200078ef84f */
[----:B------:R-:W-:-:S03]  /*a570*/  IMAD.WIDE.U32 R46, R47, 0x1000000, RZ ;  /* 0x010000002f2e7825 */ /* 0x000fc600078e00ff */
[----:B------:R-:W-:Y:S01]  /*a580*/  LOP3.LUT R123, R123, 0xff, R70, 0xf8, !PT ;  /* 0x000000ff7b7b7812 */ /* 0x000fe200078ef846 */
[----:B------:R-:W-:-:S04]  /*a590*/  IMAD.WIDE.U32 R78, R78, 0x10000, RZ ;  /* 0x000100004e4e7825 */ /* 0x000fc800078e00ff */
[----:B------:R-:W-:Y:S01]  /*a5a0*/  IMAD.WIDE.U32 R80, R80, 0x100, RZ ;  /* 0x0000010050507825 */ /* 0x000fe200078e00ff */
[----:B------:R-:W-:-:S03]  /*a5b0*/  LOP3.LUT R123, R79, R123, R47, 0xfe, !PT ;  /* 0x0000007b4f7b7212 */ /* 0x000fc600078efe2f */
[----:B0-----:R-:W-:Y:S01]  /*a5c0*/  IMAD.WIDE.U32 R44, R121, 0x8, R44 ;  /* 0x00000008792c7825 */ /* 0x001fe200078e002c */
[----:B------:R-:W-:Y:S02]  /*a5d0*/  LOP3.LUT R125, R80, R46, R78, 0xfe, !PT ;  /* 0x0000002e507d7212 */ /* 0x000fe400078efe4e */
[----:B------:R-:W-:Y:S02]  /*a5e0*/  LOP3.LUT R47, R123, R81, RZ, 0xfc, !PT ;  /* 0x000000517b2f7212 */ /* 0x000fe400078efcff */
[----:B------:R-:W-:-:S05]  /*a5f0*/  LOP3.LUT R46, R125, 0xff, R66, 0xf8, !PT ;  /* 0x000000ff7d2e7812 */ /* 0x000fca00078ef842 */
[----:B------:R1:W-:Y:S02]  /*a600*/  STG.E.64 desc[UR4][R44.64], R46 ;  /* 0x0000002e2c007986 */ /* 0x0003e4000c101b04 */
.L_x_1523:
[----:B------:R-:W-:Y:S05]  /*a610*/  BSYNC B0 ;  /* 0x0000000000007941 */ /* 0x000fea0003800000 */
.L_x_1522:
[----:B------:R-:W-:Y:S01]  /*a620*/  UMOV UR34, 0xffffffff ;  /* 0xffffffff00227882 */ /* 0x000fe20000000000 */
[----:B------:R-:W-:Y:S01]  /*a630*/  @!P0 IADD3 R52, R52, 0x4, RZ ;  /* 0x0000000434348810 */ /* 0x000fe20007ffe0ff */
[----:B------:R-:W-:Y:S01]  /*a640*/  FADD.FTZ R84, R84, R119 ;  /* 0x0000007754547221 */ /* 0x000fe20000010000 */
[----:B------:R-:W-:Y:S06]  /*a650*/  BRA.DIV UR34, `(.L_x_1524) ;  /* 0x0000001222707947 */ /* 0x000fec000b800000 */
[----:B01----:R-:W0:Y:S02]  /*a660*/  SHFL.BFLY PT, R45, R84, 0x1, 0x1f ;  /* 0x0c201f00542d7f89 */ /* 0x003e2400000e0000 */
        /* <DEDUP_REMOVED lines=67> */
.L_x_1538:
[----:B------:R-:W2:Y:S01]  /*aaa0*/  @!P3 S2R R46, SR_CgaCtaId ;  /* 0x00000000002eb919 */ /* 0x000ea20000008800 */
[----:B------:R-:W-:Y:S01]  /*aab0*/  @!P3 MOV R45, 0x400 ;  /* 0x00000400002db802 */ /* 0x000fe20000000f00 */
[----:B------:R-:W-:Y:S05]  /*aac0*/  WARPSYNC.ALL ;  /* 0x0000000000007948 */ /* 0x000fea0003800000 */
[----:B------:R-:W-:Y:S02]  /*aad0*/  LOP3.LUT R54, R54, 0x3, RZ, 0xc0, !PT ;  /* 0x0000000336367812 */ /* 0x000fe400078ec0ff */
[----:B--2---:R-:W-:-:S03]  /*aae0*/  @!P3 LEA R47, R46, R45, 0x18 ;  /* 0x0000002d2e2fb211 */ /* 0x004fc600078ec0ff */
[----:B------:R-:W-:Y:S02]  /*aaf0*/  @!P3 IMAD.IADD R46, R52, 0x1, R54 ;  /* 0x00000001342eb824 */ /* 0x000fe400078e0236 */
[----:B-1----:R-:W-:-:S03]  /*ab00*/  FADD.FTZ R45, R79, R80 ;  /* 0x000000504f2d7221 */ /* 0x002fc60000010000 */
[----:B------:R-:W-:Y:S02]  /*ab10*/  @!P3 LEA R46, R46, R47, 0x3 ;  /* 0x0000002f2e2eb211 */ /* 0x000fe400078e18ff */
[----:B------:R-:W-:-:S03]  /*ab20*/  LOP3.LUT R47, R3, 0x1f, RZ, 0xc0, !PT ;  /* 0x0000001f032f7812 */ /* 0x000fc600078ec0ff */
        /* <DEDUP_REMOVED lines=8> */
[----:B------:R-:W-:Y:S02]  /*abb0*/  CS2R R44, SRZ ;  /* 0x00000000002c7805 */ /* 0x000fe4000001ff00 */
[----:B------:R-:W-:Y:S01]  /*abc0*/  @!P1 LEA R47, R47, R46, 0x3 ;  /* 0x0000002e2f2f9211 */ /* 0x000fe200078e18ff */
[----:B------:R-:W-:Y:S01]  /*abd0*/  IMAD.MOV.U32 R46, RZ, RZ, RZ ;  /* 0x000000ffff2e7224 */ /* 0x000fe200078e00ff */
[----:B------:R-:W-:-:S03]  /*abe0*/  @!P1 MOV R46, 0x300 ;  /* 0x00000300002e9802 */ /* 0x000fc60000000f00 */
[----:B------:R1:W-:Y:S01]  /*abf0*/  @!P1 LDS.64 R44, [R47] ;  /* 0x000000002f2c9984 */ /* 0x0003e20000000a00 */
[----:B------:R-:W-:Y:S02]  /*ac00*/  LOP3.LUT P1, RZ, R54, 0x1f, R3, 0xf8, !PT ;  /* 0x0000001f36ff7812 */ /* 0x000fe4000782f803 */
[----:B------:R-:W2:Y:S01]  /*ac10*/  LDC R54, c[0x0][0x2d8] ;  /* 0x0000b600ff367b82 */ /* 0x000ea20000000800 */
[----:B0-----:R-:W0:Y:S01]  /*ac20*/  SHFL.DOWN PT, R79, R46, 0x2, 0x1f ;  /* 0x08401f002e4f7f89 */ /* 0x001e2200000e0000 */
[----:B-1----:R-:W-:Y:S01]  /*ac30*/  I2FP.F32.S32 R47, R46 ;  /* 0x0000002e002f7245 */ /* 0x002fe20000201400 */
[----:B0-----:R-:W-:Y:S01]  /*ac40*/  IMAD.IADD R78, R79, 0x1, R46 ;  /* 0x000000014f4e7824 */ /* 0x001fe200078e022e */
[----:B------:R-:W-:-:S04]  /*ac50*/  I2FP.F32.S32 R86, R79 ;  /* 0x0000004f00567245 */ /* 0x000fc80000201400 */
[----:B------:R-:W-:Y:S01]  /*ac60*/  I2FP.F32.S32 R80, R78 ;  /* 0x0000004e00507245 */ /* 0x000fe20000201400 */
[----:B------:R-:W0:Y:S03]  /*ac70*/  SHFL.DOWN PT, R121, R78, 0x1, 0x1f ;  /* 0x08201f004e797f89 */ /* 0x000e2600000e0000 */
[----:B------:R-:W1:Y:S01]  /*ac80*/  MUFU.RCP R84, R80 ;  /* 0x0000005000547308 */ /* 0x000e620000001000 */
[----:B------:R-:W3:Y:S04]  /*ac90*/  SHFL.DOWN PT, R81, R44, 0x2, 0x1f ;  /* 0x08401f002c517f89 */ /* 0x000ee800000e0000 */
[----:B------:R-:W4:Y:S01]  /*aca0*/  SHFL.DOWN PT, R52, R45, 0x2, 0x1f ;  /* 0x08401f002d347f89 */ /* 0x000f2200000e0000 */
[----:B0-----:R-:W-:-:S02]  /*acb0*/  IADD3 R78, R78, R121, RZ ;  /* 0x000000794e4e7210 */ /* 0x001fc40007ffe0ff */
[----:B------:R-:W-:Y:S02]  /*acc0*/  I2FP.F32.S32 R121, R121 ;  /* 0x0000007900797245 */ /* 0x000fe40000201400 */
[----:B------:R-:W-:Y:S01]  /*acd0*/  I2FP.F32.S32 R78, R78 ;  /* 0x0000004e004e7245 */ /* 0x000fe20000201400 */
[C---:B---3--:R-:W-:Y:S01]  /*ace0*/  FMUL.FTZ R88, R81.reuse, R86 ;  /* 0x0000005651587220 */ /* 0x048fe20000410000 */
[----:B------:R-:W-:-:S03]  /*acf0*/  FADD.FTZ R81, -R81, R44 ;  /* 0x0000002c51517221 */ /* 0x000fc60000010100 */
[----:B------:R-:W-:Y:S01]  /*ad00*/  FFMA.FTZ R79, R47, R44, R88 ;  /* 0x0000002c2f4f7223 */ /* 0x000fe20000010058 */
[----:B------:R-:W-:Y:S01]  /*ad10*/  FMUL.FTZ R81, R81, R81 ;  /* 0x0000005151517220 */ /* 0x000fe20000410000 */
[----:B----4-:R-:W-:Y:S01]  /*ad20*/  FADD.FTZ R45, R52, R45 ;  /* 0x0000002d342d7221 */ /* 0x010fe20000010000 */
[----:B------:R-:W0:Y:S01]  /*ad30*/  MUFU.RCP R78, R78 ;  /* 0x0000004e004e7308 */ /* 0x000e220000001000 */
[----:B-1----:R-:W-:Y:S01]  /*ad40*/  FMUL.FTZ R79, R84, R79 ;  /* 0x0000004f544f7220 */ /* 0x002fe20000410000 */
[----:B------:R-:W-:-:S04]  /*ad50*/  FMUL.FTZ R81, R81, R47 ;  /* 0x0000002f51517220 */ /* 0x000fc80000410000 */
[----:B------:R-:W1:Y:S01]  /*ad60*/  SHFL.DOWN PT, R44, R79, 0x1, 0x1f ;  /* 0x08201f004f2c7f89 */ /* 0x000e6200000e0000 */
[----:B------:R-:W-:-:S04]  /*ad70*/  FMUL.FTZ R81, R81, R86 ;  /* 0x0000005651517220 */ /* 0x000fc80000410000 */
[----:B------:R-:W-:-:S05]  /*ad80*/  FFMA.FTZ R45, R84, R81, R45 ;  /* 0x00000051542d7223 */ /* 0x000fca000001002d */
[----:B------:R-:W3:Y:S01]  /*ad90*/  SHFL.DOWN PT, R46, R45, 0x1, 0x1f ;  /* 0x08201f002d2e7f89 */ /* 0x000ee200000e0000 */
[----:B-1----:R-:W-:Y:S01]  /*ada0*/  FADD.FTZ R47, R79, -R44 ;  /* 0x8000002c4f2f7221 */ /* 0x002fe20000010000 */
[----:B------:R-:W-:-:S03]  /*adb0*/  FMUL.FTZ R81, R44, R121 ;  /* 0x000000792c517220 */ /* 0x000fc60000410000 */
[----:B------:R-:W-:Y:S01]  /*adc0*/  FMUL.FTZ R47, R47, R47 ;  /* 0x0000002f2f2f7220 */ /* 0x000fe20000410000 */
[----:B------:R-:W-:-:S03]  /*add0*/  FFMA.FTZ R81, R80, R79, R81 ;  /* 0x0000004f50517223 */ /* 0x000fc60000010051 */
[----:B------:R-:W-:Y:S01]  /*ade0*/  FMUL.FTZ R80, R80, R47 ;  /* 0x0000002f50507220 */ /* 0x000fe20000410000 */
[----:B0-----:R-:W-:Y:S01]  /*adf0*/  FMUL.FTZ R81, R78, R81 ;  /* 0x000000514e517220 */ /* 0x001fe20000410000 */
[----:B---3--:R-:W-:Y:S02]  /*ae00*/  FADD.FTZ R47, R45, R46 ;  /* 0x0000002e2d2f7221 */ /* 0x008fe40000010000 */
[----:B------:R-:W-:Y:S01]  /*ae10*/  FMUL.FTZ R80, R80, R121 ;  /* 0x0000007950507220 */ /* 0x000fe20000410000 */
[----:B------:R-:W0:Y:S02]  /*ae20*/  @!P1 LDC.64 R44, c[0x0][0x250] ;  /* 0x00009400ff2c9b82 */ /* 0x000e240000000a00 */
[----:B------:R-:W1:Y:S01]  /*ae30*/  SHFL.IDX PT, R81, R81, RZ, 0x1f ;  /* 0x00001fff51517589 */ /* 0x000e6200000e0000 */
[----:B------:R-:W-:-:S05]  /*ae40*/  FFMA.FTZ R80, R78, R80, R47 ;  /* 0x000000504e507223 */ /* 0x000fca000001002f */
[----:B------:R-:W2:Y:S01]  /*ae50*/  SHFL.IDX PT, R121, R80, RZ, 0x1f ;  /* 0x00001fff50797589 */ /* 0x000ea200000e0000 */
[----:B------:R-:W3:Y:S01]  /*ae60*/  @!P1 LDC.64 R46, c[0x0][0x258] ;  /* 0x00009600ff2e9b82 */ /* 0x000ee20000000a00 */
[----:B0-----:R-:W-:Y:S01]  /*ae70*/  @!P1 LEA R44, P3, R4, R44, 0x2 ;  /* 0x0000002c042c9211 */ /* 0x001fe200078610ff */
[----:B-1----:R-:W-:-:S03]  /*ae80*/  FMUL.FTZ R52, R81, R81 ;  /* 0x0000005151347220 */ /* 0x002fc60000410000 */
[----:B------:R-:W-:Y:S02]  /*ae90*/  @!P1 LEA.HI.X R45, R4, R45, R48, 0x2, P3 ;  /* 0x0000002d042d9211 */ /* 0x000fe400018f1430 */
[----:B------:R-:W-:Y:S01]  /*aea0*/  FSEL R79, R52, RZ, P2 ;  /* 0x000000ff344f7208 */ /* 0x000fe20001000000 */
[----:B--2---:R-:W-:Y:S01]  /*aeb0*/  FFMA.FTZ R52, R121, UR11, R54 ;  /* 0x0000000b79347c23 */ /* 0x004fe20008010036 */
[----:B---3--:R-:W-:Y:S01]  /*aec0*/  @!P1 LEA R46, P4, R4, R46, 0x2 ;  /* 0x0000002e042e9211 */ /* 0x008fe200078810ff */
[----:B------:R0:W-:Y:S02]  /*aed0*/  @!P1 STG.E desc[UR4][R44.64], R81 ;  /* 0x000000512c009986 */ /* 0x0001e4000c101904 */
[----:B------:R-:W-:Y:S01]  /*aee0*/  FADD.FTZ R79, R52, R79 ;  /* 0x0000004f344f7221 */ /* 0x000fe20000010000 */
[----:B------:R-:W-:-:S05]  /*aef0*/  @!P1 LEA.HI.X R47, R4, R47, R48, 0x2, P4 ;  /* 0x0000002f042f9211 */ /* 0x000fca00020f1430 */
[----:B------:R-:W1:Y:S02]  /*af00*/  MUFU.RSQ R79, R79 ;  /* 0x0000004f004f7308 */ /* 0x000e640000001400 */
[----:B-1----:R0:W-:Y:S01]  /*af10*/  @!P1 STG.E desc[UR4][R46.64], R79 ;  /* 0x0000004f2e009986 */ /* 0x0021e2000c101904 */
[----:B------:R-:W-:-:S13]  /*af20*/  ISETP.GE.AND P1, PT, R50, 0x1, PT ;  /* 0x000000013200780c */ /* 0x000fda0003f26270 */
[----:B0-----:R-:W-:Y:S05]  /*af30*/  @!P1 BRA `(.L_x_1526) ;  /* 0x0000000800209947 */ /* 0x001fea0003800000 */
[----:B------:R-:W-:Y:S01]  /*af40*/  FSEL R44, R81, RZ, !P2 ;  /* 0x000000ff512c7208 */ /* 0x000fe20005000000 */
[----:B------:R-:W-:-:S04]  /*af50*/  VIADD R50, R50, 0xffffffff ;  /* 0xffffffff32327836 */ /* 0x000fc80000000000 */
[C---:B------:R-:W-:Y:S01]  /*af60*/  FADD.FTZ R48, -R44.reuse, R77 ;  /* 0x0000004d2c307221 */ /* 0x040fe20000010100 */
[--C-:B------:R-:W-:Y:S01]  /*af70*/  FADD.FTZ R52, -R44, R55.reuse ;  /* 0x000000372c347221 */ /* 0x100fe20000010100 */
[----:B------:R-:W-:Y:S01]  /*af80*/  IMAD R87, R50, R87, RZ ;  /* 0x0000005732577224 */ /* 0x000fe200078e02ff */
[----:B------:R-:W-:Y:S01]  /*af90*/  PRMT R55, R35, 0x7632, R55 ;  /* 0x0000763223377816 */ /* 0x000fe20000000037 */
[C---:B------:R-:W-:Y:S01]  /*afa0*/  FADD.FTZ R50, -R44.reuse, R75 ;  /* 0x0000004b2c327221 */ /* 0x040fe20000010100 */
[C---:B------:R-:W-:Y:S01]  /*afb0*/  FADD.FTZ R78, -R44.reuse, R51 ;  /* 0x000000332c4e7221 */ /* 0x040fe20000010100 */
[C---:B------:R-:W-:Y:S01]  /*afc0*/  FADD.FTZ R80, -R44.reuse, R49 ;  /* 0x000000312c507221 */ /* 0x040fe20000010100 */
[C---:B------:R-:W-:Y:S01]  /*afd0*/  FADD.FTZ R46, -R44.reuse, R83 ;  /* 0x000000532c2e7221 */ /* 0x040fe20000010100 */
[C---:B------:R-:W-:Y:S01]  /*afe0*/  FADD.FTZ R54, -R44.reuse, R53 ;  /* 0x000000352c367221 */ /* 0x040fe20000010100 */
[C---:B------:R-:W-:Y:S01]  /*aff0*/  FADD.FTZ R88, -R44.reuse, R103 ;  /* 0x000000672c587221 */ /* 0x040fe20000010100 */
[C---:B------:R-:W-:Y:S01]  /*b000*/  FADD.FTZ R92, -R44.reuse, R101 ;  /* 0x000000652c5c7221 */ /* 0x040fe20000010100 */
        /* <DEDUP_REMOVED lines=16> */
[C---:B------:R-:W-:Y:S01]  /*b110*/  PRMT R48, R34.reuse, 0x7632, R48 ;  /* 0x0000763222307816 */ /* 0x040fe20000000030 */
[C---:B------:R-:W-:Y:S01]  /*b120*/  FMUL.FTZ R90, R79.reuse, R52 ;  /* 0x000000344f5a7220 */ /* 0x040fe20000410000 */
[C---:B------:R-:W-:Y:S01]  /*b130*/  FMUL.FTZ R47, R79.reuse, R78 ;  /* 0x0000004e4f2f7220 */ /* 0x040fe20000410000 */
[----:B------:R-:W-:Y:S01]  /*b140*/  FMUL.FTZ R94, R79, R80 ;  /* 0x000000504f5e7220 */ /* 0x000fe20000410000 */
[----:B------:R-:W-:Y:S01]  /*b150*/  IMAD.U32 R89, R55, 0x10000, RZ ;  /* 0x0001000037597824 */ /* 0x000fe200078e00ff */
[----:B------:R-:W-:Y:S01]  /*b160*/  PRMT R52, R33, 0x7632, R52 ;  /* 0x0000763221347816 */ /* 0x000fe20000000034 */
[C---:B------:R-:W-:Y:S01]  /*b170*/  FMUL.FTZ R85, R79.reuse, R46 ;  /* 0x0000002e4f557220 */ /* 0x040fe20000410000 */
[C---:B------:R-:W-:Y:S01]  /*b180*/  FMUL.FTZ R86, R79.reuse, R50 ;  /* 0x000000324f567220 */ /* 0x040fe20000410000 */
[C---:B------:R-:W-:Y:S01]  /*b190*/  FMUL.FTZ R91, R79.reuse, R54 ;  /* 0x000000364f5b7220 */ /* 0x040fe20000410000 */
[C---:B------:R-:W-:Y:S01]  /*b1a0*/  FMUL.FTZ R78, R79.reuse, R88 ;  /* 0x000000584f4e7220 */ /* 0x040fe20000410000 */
[C---:B------:R-:W-:Y:S01]  /*b1b0*/  FMUL.FTZ R21, R79.reuse, R92 ;  /* 0x0000005c4f157220 */ /* 0x040fe20000410000 */
[----:B------:R-:W-:Y:S01]  /*b1c0*/  SHF.L.U32 R55, R34, 0x10, RZ ;  /* 0x0000001022377819 */ /* 0x000fe200000006ff */
[----:B------:R-:W-:Y:S01]  /*b1d0*/  FMUL.FTZ R84, R79, R84 ;  /* 0x000000544f547220 */ /* 0x000fe20000410000 */
[----:B------:R-:W-:Y:S01]  /*b1e0*/  SHF.L.U32 R83, R35, 0x10, RZ ;  /* 0x0000001023537819 */ /* 0x000fe200000006ff */
        /* <DEDUP_REMOVED lines=14> */
[----:B------:R-:W-:-:S02]  /*b2d0*/  IMAD.U32 R79, R48, 0x10000, RZ ;  /* 0x00010000304f7824 */ /* 0x000fc400078e00ff */
[----:B------:R-:W-:Y:S01]  /*b2e0*/  FFMA.FTZ R48, R94, R89, R57 ;  /* 0x000000595e307223 */ /* 0x000fe20000010039 */
[----:B------:R-:W-:Y:S02]  /*b2f0*/  IMAD.U32 R89, R52, 0x10000, RZ ;  /* 0x0001000034597824 */ /* 0x000fe400078e00ff */
[----:B------:R-:W-:Y:S01]  /*b300*/  FFMA.FTZ R52, R90, R55, R7 ;  /* 0x000000375a347223 */ /* 0x000fe20000010007 */
[----:B------:R-:W-:Y:S01]  /*b310*/  FFMA.FTZ R47, R47, R83, R8 ;  /* 0x000000532f2f7223 */ /* 0x000fe20000010008 */
[----:B------:R-:W-:Y:S01]  /*b320*/  FFMA.FTZ R55, R91, R79, R56 ;  /* 0x0000004f5b377223 */ /* 0x000fe20000010038 */
[----:B------:R-:W-:Y:S01]  /*b330*/  SHF.L.U32 R83, R33, 0x10, RZ ;  /* 0x0000001021537819 */ /* 0x000fe200000006ff */
[----:B------:R-:W-:Y:S01]  /*b340*/  FFMA.FTZ R86, R86, R89, R23 ;  /* 0x0000005956567223 */ /* 0x000fe20000010017 */
[C---:B------:R-:W-:Y:S02]  /*b350*/  PRMT R79, R32.reuse, 0x7632, R79 ;  /* 0x00007632204f7816 */ /* 0x040fe4000000004f */
[----:B------:R-:W-:Y:S01]  /*b360*/  SHF.R.S32.HI R94, RZ, 0x1f, R87 ;  /* 0x0000001fff5e7819 */ /* 0x000fe20000011457 */
[----:B------:R-:W-:Y:S01]  /*b370*/  FFMA.FTZ R75, R75, R83, R6 ;  /* 0x000000534b4b7223 */ /* 0x000fe20000010006 */
[----:B------:R-:W-:Y:S01]  /*b380*/  SHF.L.U32 R83, R32, 0x10, RZ ;  /* 0x0000001020537819 */ /* 0x000fe200000006ff */
[----:B------:R-:W-:Y:S01]  /*b390*/  IMAD.U32 R79, R79, 0x10000, RZ ;  /* 0x000100004f4f7824 */ /* 0x000fe200078e00ff */
[----:B------:R-:W-:-:S02]  /*b3a0*/  PRMT R89, R31, 0x7632, R89 ;  /* 0x000076321f597816 */ /* 0x000fc40000000059 */
[----:B------:R-:W-:Y:S01]  /*b3b0*/  SHF.L.U32 R91, R31, 0x10, RZ ;  /* 0x000000101f5b7819 */ /* 0x000fe200000006ff */
[----:B------:R-:W-:Y:S01]  /*b3c0*/  FFMA.FTZ R90, R85, R79, R22 ;  /* 0x0000004f555a7223 */ /* 0x000fe20000010016 */
[----:B------:R-:W-:Y:S01]  /*b3d0*/  PRMT R85, R30, 0x7632, R85 ;  /* 0x000076321e557816 */ /* 0x000fe20000000055 */
[----:B------:R-:W-:Y:S01]  /*b3e0*/  FFMA.FTZ R83, R84, R83, R5 ;  /* 0x0000005354537223 */ /* 0x000fe20000010005 */
[----:B------:R-:W-:Y:S02]  /*b3f0*/  PRMT R79, R29, 0x7632, R79 ;  /* 0x000076321d4f7816 */ /* 0x000fe4000000004f */
[----:B------:R-:W-:Y:S01]  /*b400*/  LEA.HI R84, R94, R87, RZ, 0x3 ;  /* 0x000000575e547211 */ /* 0x000fe200078f18ff */
[----:B------:R-:W-:Y:S02]  /*b410*/  IMAD.U32 R94, R89, 0x10000, RZ ;  /* 0x00010000595e7824 */ /* 0x000fe400078e00ff */
[----:B------:R-:W-:Y:S01]  /*b420*/  FFMA.FTZ R87, R93, R91, R12 ;  /* 0x0000005b5d577223 */ /* 0x000fe2000001000c */
[----:B------:R-:W-:Y:S01]  /*b430*/  SHF.L.U32 R89, R30, 0x10, RZ ;  /* 0x000000101e597819 */ /* 0x000fe200000006ff */
[----:B------:R-:W-:Y:S01]  /*b440*/  IMAD.U32 R93, R85, 0x10000, RZ ;  /* 0x00010000555d7824 */ /* 0x000fe200078e00ff */
[----:B------:R-:W-:Y:S01]  /*b450*/  SHF.L.U32 R85, R29, 0x10, RZ ;  /* 0x000000101d557819 */ /* 0x000fe200000006ff */
[----:B------:R-:W-:-:S02]  /*b460*/  IMAD.U32 R79, R79, 0x10000, RZ ;  /* 0x000100004f4f7824 */ /* 0x000fc400078e00ff */
[----:B------:R-:W-:Y:S01]  /*b470*/  FFMA.FTZ R92, R92, R94, R61 ;  /* 0x0000005e5c5c7223 */ /* 0x000fe2000001003d */
[----:B------:R-:W-:Y:S01]  /*b480*/  FFMA.FTZ R88, R88, R89, R11 ;  /* 0x0000005958587223 */ /* 0x000fe2000001000b */
[----:B------:R-:W-:Y:S01]  /*b490*/  FFMA.FTZ R89, R81, R93, R60 ;  /* 0x0000005d51597223 */ /* 0x000fe2000001003c */
[----:B------:R-:W-:Y:S01]  /*b4a0*/  FFMA.FTZ R94, R80, R79, R59 ;  /* 0x0000004f505e7223 */ /* 0x000fe2000001003b */
[C---:B------:R-:W-:Y:S01]  /*b4b0*/  SHF.L.U32 R91, R28.reuse, 0x10, RZ ;  /* 0x000000101c5b7819 */ /* 0x040fe200000006ff */
[----:B------:R-:W-:Y:S01]  /*b4c0*/  FFMA.FTZ R77, R77, R85, R10 ;  /* 0x000000554d4d7223 */ /* 0x000fe2000001000a */
[----:B------:R-:W0:Y:S01]  /*b4d0*/  LDC.64 R80, c[0x0][0x2b8] ;  /* 0x0000ae00ff507b82 */ /* 0x000e220000000a00 */
[----:B------:R-:W-:Y:S01]  /*b4e0*/  PRMT R79, R28, 0x7632, R79 ;  /* 0x000076321c4f7816 */ /* 0x000fe2000000004f */
[C---:B------:R-:W-:Y:S01]  /*b4f0*/  IMAD.U32 R93, R27.reuse, 0x10000, RZ ;  /* 0x000100001b5d7824 */ /* 0x040fe200078e00ff */
[----:B------:R-:W-:Y:S01]  /*b500*/  PRMT R85, R27, 0x7632, R85 ;  /* 0x000076321b557816 */ /* 0x000fe20000000055 */
[----:B------:R-:W-:Y:S01]  /*b510*/  FFMA.FTZ R91, R78, R91, R9 ;  /* 0x0000005b4e5b7223 */ /* 0x000fe20000010009 */
[----:B------:R-:W-:Y:S01]  /*b520*/  SHF.L.U32 R79, R79, 0x10, RZ ;  /* 0x000000104f4f7819 */ /* 0x000fe200000006ff */
[----:B------:R-:W-:Y:S01]  /*b530*/  FFMA.FTZ R97, R51, R93, R16 ;  /* 0x0000005d33617223 */ /* 0x000fe20000010010 */
[C---:B------:R-:W-:Y:S01]  /*b540*/  PRMT R78, R26.reuse, 0x7632, R78 ;  /* 0x000076321a4e7816 */ /* 0x040fe2000000004e */
[----:B------:R-:W-:Y:S01]  /*b550*/  IMAD.U32 R95, R85, 0x10000, RZ ;  /* 0x00010000555f7824 */ /* 0x000fe200078e00ff */
[----:B------:R-:W-:Y:S01]  /*b560*/  SHF.L.U32 R85, R26, 0x10, RZ ;  /* 0x000000101a557819 */ /* 0x000fe200000006ff */
[----:B------:R-:W-:Y:S01]  /*b570*/  FFMA.FTZ R96, R21, R79, R58 ;  /* 0x0000004f15607223 */ /* 0x000fe2000001003a */
[----:B------:R-:W-:Y:S01]  /*b580*/  PRMT R51, R25, 0x7632, R51 ;  /* 0x0000763219337816 */ /* 0x000fe20000000033 */
[----:B------:R-:W-:-:S02]  /*b590*/  IMAD.U32 R78, R78, 0x10000, RZ ;  /* 0x000100004e4e7824 */ /* 0x000fc400078e00ff */
[----:B------:R-:W-:Y:S01]  /*b5a0*/  FFMA.FTZ R104, R54, R95, R65 ;  /* 0x0000005f36687223 */ /* 0x000fe20000010041 */
[----:B------:R-:W-:Y:S01]  /*b5b0*/  LOP3.LUT R21, R3, 0x7f, RZ, 0xc0, !PT ;  /* 0x0000007f03157812 */ /* 0x000fe200078ec0ff */
[----:B------:R-:W-:Y:S01]  /*b5c0*/  FFMA.FTZ R95, R50, R85, R15 ;  /* 0x00000055325f7223 */ /* 0x000fe2000001000f */
[----:B------:R-:W-:Y:S01]  /*b5d0*/  PRMT R50, R24, 0x7632, R50 ;  /* 0x0000763218327816 */ /* 0x000fe20000000032 */
[----:B------:R-:W-:Y:S01]  /*b5e0*/  FFMA.FTZ R102, R53, R78, R64 ;  /* 0x0000004e35667223 */ /* 0x000fe20000010040 */
[----:B------:R-:W-:Y:S01]  /*b5f0*/  SHF.L.U32 R54, R25, 0x10, RZ ;  /* 0x0000001019367819 */ /* 0x000fe200000006ff */
[----:B------:R-:W-:Y:S01]  /*b600*/  IMAD.U32 R78, R51, 0x10000, RZ ;  /* 0x00010000334e7824 */ /* 0x000fe200078e00ff */
[----:B------:R-:W-:Y:S01]  /*b610*/  LEA.HI.SX32 R85, R84, R21, 0x1d ;  /* 0x0000001554557211 */ /* 0x000fe200078feaff */
[----:B------:R-:W-:Y:S01]  /*b620*/  IMAD.U32 R50, R50, 0x10000, RZ ;  /* 0x0001000032327824 */ /* 0x000fe200078e00ff */
[----:B------:R-:W-:Y:S01]  /*b630*/  SHF.L.U32 R51, R24, 0x10, RZ ;  /* 0x0000001018337819 */ /* 0x000fe200000006ff */
[----:B------:R-:W-:Y:S01]  /*b640*/  FFMA.FTZ R53, R49, R54, R14 ;  /* 0x0000003631357223 */ /* 0x000fe2000001000e */
[C---:B------:R-:W-:Y:S01]  /*b650*/  IADD3 R79, R85.reuse, 0x80, RZ ;  /* 0x00000080554f7810 */ /* 0x040fe20007ffe0ff */
[----:B------:R-:W-:-:S02]  /*b660*/  VIADD R49, R85, 0x100 ;  /* 0x0000010055317836 */ /* 0x000fc40000000000 */
[----:B------:R-:W-:Y:S01]  /*b670*/  FFMA.FTZ R100, R46, R78, R63 ;  /* 0x0000004e2e647223 */ /* 0x000fe2000001003f */
[----:B------:R-:W-:Y:S01]  /*b680*/  FFMA.FTZ R93, R44, R51, R13 ;  /* 0x000000332c5d7223 */ /* 0x000fe2000001000d */
[----:B------:R-:W-:Y:S01]  /*b690*/  FFMA.FTZ R98, R45, R50, R62 ;  /* 0x000000322d627223 */ /* 0x000fe2000001003e */
[--C-:B0-----:R-:W-:Y:S01]  /*b6a0*/  IMAD.WIDE.U32 R84, R85, 0x10, R80.reuse ;  /* 0x0000001055547825 */ /* 0x101fe200078e0050 */
[----:B------:R-:W-:Y:S02]  /*b6b0*/  F2FP.BF16.F32.PACK_AB R47, R48, R47 ;  /* 0x0000002f302f723e */ /* 0x000fe400000010ff */
[----:B------:R-:W-:Y:S01]  /*b6c0*/  F2FP.BF16.F32.PACK_AB R46, R55, R52 ;  /* 0x00000034372e723e */ /* 0x000fe200000010ff */
[--C-:B------:R-:W-:Y:S01]  /*b6d0*/  IMAD.WIDE.U32 R78, R79, 0x10, R80.reuse ;  /* 0x000000104f4e7825 */ /* 0x100fe200078e0050 */
[----:B------:R-:W-:Y:S02]  /*b6e0*/  F2FP.BF16.F32.PACK_AB R45, R86, R75 ;  /* 0x0000004b562d723e */ /* 0x000fe400000010ff */
[----:B------:R-:W-:Y:S01]  /*b6f0*/  F2FP.BF16.F32.PACK_AB R44, R90, R83 ;  /* 0x000000535a2c723e */ /* 0x000fe200000010ff */
[----:B------:R-:W-:Y:S01]  /*b700*/  IMAD.WIDE.U32 R80, R49, 0x10, R80 ;  /* 0x0000001031507825 */ /* 0x000fe200078e0050 */
[----:B------:R-:W-:-:S02]  /*b710*/  F2FP.BF16.F32.PACK_AB R51, R92, R87 ;  /* 0x000000575c33723e */ /* 0x000fc400000010ff */
[----:B------:R-:W-:Y:S01]  /*b720*/  F2FP.BF16.F32.PACK_AB R50, R89, R88 ;  /* 0x000000585932723e */ /* 0x000fe200000010ff */
[----:B------:R0:W-:Y:S01]  /*b730*/  STG.E.128 desc[UR4][R84.64], R44 ;  /* 0x0000002c54007986 */ /* 0x0001e2000c101d04 */
[----:B------:R-:W-:Y:S02]  /*b740*/  F2FP.BF16.F32.PACK_AB R49, R94, R77 ;  /* 0x0000004d5e31723e */ /* 0x000fe400000010ff */
[----:B------:R-:W-:Y:S02]  /*b750*/  F2FP.BF16.F32.PACK_AB R48, R96, R91 ;  /* 0x0000005b6030723e */ /* 0x000fe400000010ff */
[----:B------:R-:W-:Y:S02]  /*b760*/  F2FP.BF16.F32.PACK_AB R55, R104, R97 ;  /* 0x000000616837723e */ /* 0x000fe400000010ff */
[----:B------:R-:W-:Y:S01]  /*b770*/  F2FP.BF16.F32.PACK_AB R54, R102, R95 ;  /* 0x0000005f6636723e */ /* 0x000fe200000010ff */
[----:B------:R0:W-:Y:S01]  /*b780*/  STG.E.128 desc[UR4][R78.64], R48 ;  /* 0x000000304e007986 */ /* 0x0001e2000c101d04 */
[----:B------:R-:W-:-:S02]  /*b790*/  F2FP.BF16.F32.PACK_AB R53, R100, R53 ;  /* 0x000000356435723e */ /* 0x000fc400000010ff */
[----:B------:R-:W-:-:S05]  /*b7a0*/  F2FP.BF16.F32.PACK_AB R52, R98, R93 ;  /* 0x0000005d6234723e */ /* 0x000fca00000010ff */
[----:B------:R0:W-:Y:S02]  /*b7b0*/  STG.E.128 desc[UR4][R80.64], R52 ;  /* 0x0000003450007986 */ /* 0x0001e4000c101d04 */
.L_x_1526:
[----:B------:R-:W-:Y:S05]  /*b7c0*/  BSYNC B0 ;  /* 0x0000000000007941 */ /* 0x000fea0003800000 */
.L_x_1525:
[----:B------:R-:W-:Y:S02]  /*b7d0*/  IADD3 R4, R4, UR14, RZ ;  /* 0x0000000e04047c10 */ /* 0x000fe4000fffe0ff */
[----:B0-----:R-:W-:Y:S02]  /*b7e0*/  SEL R52, RZ, 0x1, P0 ;  /* 0x00000001ff347807 */ /* 0x001fe40000000000 */
[----:B------:R-:W-:-:S13]  /*b7f0*/  ISETP.GE.AND P1, PT, R4, UR15, PT ;  /* 0x0000000f04007c0c */ /* 0x000fda000bf26270 */
[----:B------:R-:W-:Y:S05]  /*b800*/  @!P1 BRA `(.L_x_1527) ;  /* 0xffffff5000809947 */ /* 0x000fea000383ffff */
[----:B------:R-:W-:Y:S05]  /*b810*/  EXIT ;  /* 0x000000000000794d */ /* 0x000fea0003800000 */
.L_x_1524:
[----:B------:R-:W-:Y:S01]  /*b820*/  HFMA2.MMA R121, -RZ, RZ, 0, 1.847743988037109375e-06 ;  /* 0x0000001fff797435 */ /* 0x000fe200000001ff */
[----:B------:R-:W-:Y:S02]  /*b830*/  IMAD.MOV.U32 R86, RZ, RZ, 0x1 ;  /* 0x00000001ff567424 */ /* 0x000fe400078e00ff */
[----:B------:R-:W-:-:S08]  /*b840*/  IMAD.MOV.U32 R81, RZ, RZ, -0x1 ;  /* 0xffffffffff517424 */ /* 0x000fd000078e00ff */
[----:B01---5:R-:W-:Y:S05]  /*b850*/  WARPSYNC.COLLECTIVE R81, `(.L_x_1528) ;  /* 0x0000000051087348 */ /* 0x023fea0003c00000 */
[----:B------:R2:W3:Y:S02]  /*b860*/  SHFL.BFLY P1, R80, R84, R86, R121 ;  /* 0x0c00005654507389 */ /* 0x0004e40000020079 */
[----:B0123-5:R-:W-:Y:S01]  /*b870*/  ENDCOLLECTIVE ;  /* 0x000000000000791b */ /* 0x02ffe20003800000 */
.L_x_1528:
[----:B------:R-:W-:Y:S01]  /*b880*/  HFMA2.MMA R86, -RZ, RZ, 0, 1.1920928955078125e-07 ;  /* 0x00000002ff567435 */ /* 0x000fe200000001ff */
[----:B------:R-:W-:-:S05]  /*b890*/  MOV R45, R80 ;  /* 0x00000050002d7202 */ /* 0x000fca0000000f00 */
[----:B------:R-:W-:-:S04]  /*b8a0*/  FADD.FTZ R46, R84, R45 ;  /* 0x0000002d542e7221 */ /* 0x000fc80000010000 */
[----:B------:R-:W-:-:S07]  /*b8b0*/  IMAD.MOV.U32 R84, RZ, RZ, R46 ;  /* 0x000000ffff547224 */ /* 0x000fce00078e002e */
[----:B------:R-:W-:Y:S05]  /*b8c0*/  WARPSYNC.COLLECTIVE R81, `(.L_x_1529) ;  /* 0x0000000051087348 */ /* 0x000fea0003c00000 */
[----:B------:R0:W1:Y:S02]  /*b8d0*/  SHFL.BFLY P1, R80, R84, R86, R121 ;  /* 0x0c00005654507389 */ /* 0x0000640000020079 */
[----:B01----:R-:W-:Y:S01]  /*b8e0*/  ENDCOLLECTIVE ;  /* 0x000000000000791b */ /* 0x003fe20003800000 */
.L_x_1529:
[----:B------:R-:W-:Y:S02]  /*b8f0*/  IMAD.MOV.U32 R86, RZ, RZ, 0x4 ;  /* 0x00000004ff567424 */ /* 0x000fe400078e00ff */
[----:B------:R-:W-:-:S04]  /*b900*/  IMAD.MOV.U32 R45, RZ, RZ, R80 ;  /* 0x000000ffff2d7224 */ /* 0x000fc800078e0050 */
[----:B------:R-:W-:-:S05]  /*b910*/  FADD.FTZ R47, R46, R45 ;  /* 0x0000002d2e2f7221 */ /* 0x000fca0000010000 */
[----:B------:R-:W-:-:S07]  /*b920*/  MOV R84, R47 ;  /* 0x0000002f00547202 */ /* 0x000fce0000000f00 */
[----:B------:R-:W-:Y:S05]  /*b930*/  WARPSYNC.COLLECTIVE R81, `(.L_x_1530) ;  /* 0x0000000051087348 */ /* 0x000fea0003c00000 */
[----:B------:R0:W1:Y:S02]  /*b940*/  SHFL.BFLY P1, R80, R84, R86, R121 ;  /* 0x0c00005654507389 */ /* 0x0000640000020079 */
[----:B01----:R-:W-:Y:S01]  /*b950*/  ENDCOLLECTIVE ;  /* 0x000000000000791b */ /* 0x003fe20003800000 */
.L_x_1530:
[----:B------:R-:W-:Y:S01]  /*b960*/  HFMA2.MMA R86, -RZ, RZ, 0, 4.76837158203125e-07 ;  /* 0x00000008ff567435 */ /* 0x000fe200000001ff */
[----:B------:R-:W-:-:S05]  /*b970*/  MOV R44, R80 ;  /* 0x00000050002c7202 */ /* 0x000fca0000000f00 */
[----:B------:R-:W-:-:S04]  /*b980*/  FADD.FTZ R78, R47, R44 ;  /* 0x0000002c2f4e7221 */ /* 0x000fc80000010000 */
[----:B------:R-:W-:-:S07]  /*b990*/  IMAD.MOV.U32 R84, RZ, RZ, R78 ;  /* 0x000000ffff547224 */ /* 0x000fce00078e004e */
[----:B------:R-:W-:Y:S05]  /*b9a0*/  WARPSYNC.COLLECTIVE R81, `(.L_x_1531) ;  /* 0x0000000051087348 */ /* 0x000fea0003c00000 */
[----:B------:R0:W1:Y:S02]  /*b9b0*/  SHFL.BFLY P1, R80, R84, R86, R121 ;  /* 0x0c00005654507389 */ /* 0x0000640000020079 */
[----:B01----:R-:W-:Y:S01]  /*b9c0*/  ENDCOLLECTIVE ;  /* 0x000000000000791b */ /* 0x003fe20003800000 */
.L_x_1531:
[----:B------:R-:W-:Y:S02]  /*b9d0*/  IMAD.MOV.U32 R86, RZ, RZ, 0x10 ;  /* 0x00000010ff567424 */ /* 0x000fe400078e00ff */
[----:B------:R-:W-:-:S04]  /*b9e0*/  IMAD.MOV.U32 R45, RZ, RZ, R80 ;  /* 0x000000ffff2d7224 */ /* 0x000fc800078e0050 */
[----:B------:R-:W-:-:S05]  /*b9f0*/  FADD.FTZ R79, R78, R45 ;  /* 0x0000002d4e4f7221 */ /* 0x000fca0000010000 */
[----:B------:R-:W-:-:S07]  /*ba00*/  MOV R84, R79 ;  /* 0x0000004f00547202 */ /* 0x000fce0000000f00 */
[----:B------:R-:W-:Y:S05]  /*ba10*/  WARPSYNC.COLLECTIVE R81, `(.L_x_1532) ;  /* 0x0000000051087348 */ /* 0x000fea0003c00000 */
[----:B------:R0:W1:Y:S02]  /*ba20*/  SHFL.BFLY P1, R80, R84, R86, R121 ;  /* 0x0c00005654507389 */ /* 0x0000640000020079 */
[----:B01----:R-:W-:Y:S01]  /*ba30*/  ENDCOLLECTIVE ;  /* 0x000000000000791b */ /* 0x003fe20003800000 */
.L_x_1532:
        /* <DEDUP_REMOVED lines=56> */
.L_x_1533:
[----:B------:R-:W-:Y:S02]  /*bdc0*/  IMAD.MOV.U32 R86, RZ, RZ, 0x2 ;  /* 0x00000002ff567424 */ /* 0x000fe400078e00ff */
[----:B------:R-:W-:-:S04]  /*bdd0*/  IMAD.MOV.U32 R46, RZ, RZ, R80 ;  /* 0x000000ffff2e7224 */ /* 0x000fc800078e0050 */
[----:B------:R-:W-:-:S05]  /*bde0*/  FADD.FTZ R46, R45, R46 ;  /* 0x0000002e2d2e7221 */ /* 0x000fca0000010000 */
[----:B------:R-:W-:-:S07]  /*bdf0*/  MOV R84, R46 ;  /* 0x0000002e00547202 */ /* 0x000fce0000000f00 */
[----:B------:R-:W-:Y:S05]  /*be00*/  WARPSYNC.COLLECTIVE R81, `(.L_x_1534) ;  /* 0x0000000051087348 */ /* 0x000fea0003c00000 */
[----:B------:R0:W1:Y:S02]  /*be10*/  SHFL.BFLY P1, R80, R84, R86, R121 ;  /* 0x0c00005654507389 */ /* 0x0000640000020079 */
[----:B01----:R-:W-:Y:S01]  /*be20*/  ENDCOLLECTIVE ;  /* 0x000000000000791b */ /* 0x003fe20003800000 */
.L_x_1534:
[----:B------:R-:W-:Y:S01]  /*be30*/  HFMA2.MMA R86, -RZ, RZ, 0, 2.384185791015625e-07 ;  /* 0x00000004ff567435 */ /* 0x000fe200000001ff */
[----:B------:R-:W-:-:S05]  /*be40*/  MOV R47, R80 ;  /* 0x00000050002f7202 */ /* 0x000fca0000000f00 */
[----:B------:R-:W-:-:S04]  /*be50*/  FADD.FTZ R47, R46, R47 ;  /* 0x0000002f2e2f7221 */ /* 0x000fc80000010000 */
[----:B------:R-:W-:-:S07]  /*be60*/  IMAD.MOV.U32 R84, RZ, RZ, R47 ;  /* 0x000000ffff547224 */ /* 0x000fce00078e002f */
[----:B------:R-:W-:Y:S05]  /*be70*/  WARPSYNC.COLLECTIVE R81, `(.L_x_1535) ;  /* 0x0000000051087348 */ /* 0x000fea0003c00000 */
[----:B------:R0:W1:Y:S02]  /*be80*/  SHFL.BFLY P1, R80, R84, R86, R121 ;  /* 0x0c00005654507389 */ /* 0x0000640000020079 */
[----:B01----:R-:W-:Y:S01]  /*be90*/  ENDCOLLECTIVE ;  /* 0x000000000000791b */ /* 0x003fe20003800000 */
.L_x_1535:
[----:B------:R-:W-:Y:S02]  /*bea0*/  IMAD.MOV.U32 R86, RZ, RZ, 0x8 ;  /* 0x00000008ff567424 */ /* 0x000fe400078e00ff */
[----:B------:R-:W-:-:S04]  /*beb0*/  IMAD.MOV.U32 R78, RZ, RZ, R80 ;  /* 0x000000ffff4e7224 */ /* 0x000fc800078e0050 */
[----:B------:R-:W-:-:S05]  /*bec0*/  FADD.FTZ R78, R47, R78 ;  /* 0x0000004e2f4e7221 */ /* 0x000fca0000010000 */
[----:B------:R-:W-:-:S07]  /*bed0*/  MOV R84, R78 ;  /* 0x0000004e00547202 */ /* 0x000fce0000000f00 */
[----:B------:R-:W-:Y:S05]  /*bee0*/  WARPSYNC.COLLECTIVE R81, `(.L_x_1536) ;  /* 0x0000000051087348 */ /* 0x000fea0003c00000 */
[----:B------:R0:W1:Y:S02]  /*bef0*/  SHFL.BFLY P1, R80, R84, R86, R121 ;  /* 0x0c00005654507389 */ /* 0x0000640000020079 */
[----:B01----:R-:W-:Y:S01]  /*bf00*/  ENDCOLLECTIVE ;  /* 0x000000000000791b */ /* 0x003fe20003800000 */
.L_x_1536:
[----:B------:R-:W-:Y:S01]  /*bf10*/  HFMA2.MMA R86, -RZ, RZ, 0, 9.5367431640625e-07 ;  /* 0x00000010ff567435 */ /* 0x000fe200000001ff */
[----:B------:R-:W-:-:S05]  /*bf20*/  MOV R79, R80 ;  /* 0x00000050004f7202 */ /* 0x000fca0000000f00 */
[----:B------:R-:W-:-:S04]  /*bf30*/  FADD.FTZ R79, R78, R79 ;  /* 0x0000004f4e4f7221 */ /* 0x000fc80000010000 */
[----:B------:R-:W-:-:S07]  /*bf40*/  IMAD.MOV.U32 R84, RZ, RZ, R79 ;  /* 0x000000ffff547224 */ /* 0x000fce00078e004f */
[----:B------:R-:W-:Y:S05]  /*bf50*/  WARPSYNC.COLLECTIVE R81, `(.L_x_1537) ;  /* 0x0000000051087348 */ /* 0x000fea0003c00000 */
[----:B------:R0:W1:Y:S02]  /*bf60*/  SHFL.BFLY P1, R80, R84, R86, R121 ;  /* 0x0c00005654507389 */ /* 0x0000640000020079 */
[----:B01----:R-:W-:Y:S01]  /*bf70*/  ENDCOLLECTIVE ;  /* 0x000000000000791b */ /* 0x003fe20003800000 */
.L_x_1537:
[----:B------:R-:W-:Y:S05]  /*bf80*/  BRA `(.L_x_1538) ;  /* 0xffffffe800c47947 */ /* 0x000fea000383ffff */
.L_x_1539:
        /* <DEDUP_REMOVED lines=15> */
.L_x_23219:


//--------------------- .text._ZN10layer_norm13ln_fwd_kernelINS_13Kernel_traitsI13__nv_bfloat16S2_S2_S2_fjLj3072ELj1ELj1ELj4ELj16ENS_18Kernel_traits_baseILj3072ES2_S2_S2_S2_fjLj128EEEEELb1ELb1ELb0ELb0EEEvNS_9FwdParamsE --------------------------
	.section	.text._ZN10layer_norm13ln_fwd_kernelINS_13Kernel_traitsI13__nv_bfloat16S2_S2_S2_fjLj3072ELj1ELj1ELj4ELj16ENS_18Kernel_traits_baseILj3072ES2_S2_S2_S2_fjLj128EEEEELb1ELb1ELb0ELb0EEEvNS_9FwdParamsE,"ax",@progbits
	.align	128
        .global         _ZN10layer_norm13ln_fwd_kernelINS_13Kernel_traitsI13__nv_bfloat16S2_S2_S2_fjLj3072ELj1ELj1ELj4ELj16ENS_18Kernel_traits_baseILj3072ES2_S2_S2_S2_fjLj128EEEEELb1ELb1ELb0ELb0EEEvNS_9FwdParamsE
        .type           _ZN10layer_norm13ln_fwd_kernelINS_13Kernel_traitsI13__nv_bfloat16S2_S2_S2_fjLj3072ELj1ELj1ELj4ELj16ENS_18Kernel_traits_baseILj3072ES2_S2_S2_S2_fjLj128EEEEELb1ELb1ELb0ELb0EEEvNS_9FwdParamsE,@function
        .size           _ZN10layer_norm13ln_fwd_kernelINS_13Kernel_traitsI13__nv_bfloat16S2_S2_S2_fjLj3072ELj1ELj1ELj4ELj16ENS_18Kernel_traits_baseILj3072ES2_S2_S2_S2_fjLj128EEEEELb1ELb1ELb0ELb0EEEvNS_9FwdParamsE,(.L_x_23220 - _ZN10layer_norm13ln_fwd_kernelINS_13Kernel_traitsI13__nv_bfloat16S2_S2_S2_fjLj3072ELj1ELj1ELj4ELj16ENS_18Kernel_traits_baseILj3072ES2_S2_S2_S2_fjLj128EEEEELb1ELb1ELb0ELb0EEEvNS_9FwdParamsE)
        .other          _ZN10layer_norm13ln_fwd_kernelINS_13Kernel_traitsI13__nv_bfloat16S2_S2_S2_fjLj3072ELj1ELj1ELj4ELj16ENS_18Kernel_traits_baseILj3072ES2_S2_S2_S2_fjLj128EEEEELb1ELb1ELb0ELb0EEEvNS_9FwdParamsE,@"STO_CUDA_ENTRY STV_DEFAULT"
_ZN10layer_norm13ln_fwd_kernelINS_13Kernel_traitsI13__nv_bfloat16S2_S2_S2_fjLj3072ELj1ELj1ELj4ELj16ENS_18Kernel_traits_baseILj3072ES2_S2_S2_S2_fjLj128EEEEELb1ELb1ELb0ELb0EEEvNS_9FwdParamsE:
.text._ZN10layer_norm13ln_fwd_kernelINS_13Kernel_traitsI13__nv_bfloat16S2_S2_S2_fjLj3072ELj1ELj1ELj4ELj16ENS_18Kernel_traits_baseILj3072ES2_S2_S2_S2_fjLj128EEEEELb1ELb1ELb0ELb0EEEvNS_9FwdParamsE:
        /* <DEDUP_REMOVED lines=79> */
[C---:B------:R-:W-:Y:S02]  /*04f0*/  ISETP.GE.U32.AND P3, PT, R32.reuse, 0x100, PT ;  /* 0x000001002000780c */ /* 0x040fe40003f66070 */
        /* <DEDUP_REMOVED lines=36> */
.L_x_1541:
[----:B------:R-:W-:Y:S05]  /*0740*/  BSYNC B0 ;  /* 0x0000000000007941 */ /* 0x000fea0003800000 */
.L_x_1540:
        /* <DEDUP_REMOVED lines=26> */
.L_x_1543:
[----:B------:R-:W-:Y:S05]  /*08f0*/  BSYNC B0 ;  /* 0x0000000000007941 */ /* 0x000fea0003800000 */
.L_x_1542:
        /* <DEDUP_REMOVED lines=15> */
[----:B--2---:R-:W-:Y:S02]  /*09f0*/  PRMT R92, R16, 0x7632, R92 ;  /* 0x00007632105c7816 */ /* 0x004fe4000000005c */
[----:B------:R-:W-:Y:S02]  /*0a00*/  PRMT R91, R17, 0x7632, R91 ;  /* 0x00007632115b7816 */ /* 0x000fe4000000005b */
[----:B------:R-:W-:Y:S02]  /*0a10*/  PRMT R90, R18, 0x7632, R90 ;  /* 0x00007632125a7816 */ /* 0x000fe4000000005a */
[----:B------:R-:W-:-:S02]  /*0a20*/  PRMT R84, R19, 0x7632, R84 ;  /* 0x0000763213547816 */ /* 0x000fc40000000054 */
[----:B---3--:R-:W-:Y:S02]  /*0a30*/  PRMT R74, R4, 0x7632, R74 ;  /* 0x00007632044a7816 */ /* 0x008fe4000000004a */
[----:B------:R-:W-:Y:S02]  /*0a40*/  PRMT R77, R5, 0x7632, R77 ;  /* 0x00007632054d7816 */ /* 0x000fe4000000004d */
[----:B------:R-:W-:Y:S02]  /*0a50*/  PRMT R75, R6, 0x7632, R75 ;  /* 0x00007632064b7816 */ /* 0x000fe4000000004b */
[----:B------:R-:W-:Y:S02]  /*0a60*/  @!P0 CS2R R40, SRZ ;  /* 0x0000000000288805 */ /* 0x000fe4000001ff00 */
[----:B------:R-:W-:Y:S02]  /*0a70*/  PRMT R73, R7, 0x7632, R73 ;  /* 0x0000763207497816 */ /* 0x000fe40000000049 */
[----:B------:R-:W-:-:S07]  /*0a80*/  @!P0 CS2R R42, SRZ ;  /* 0x00000000002a8805 */ /* 0x000fce000001ff00 */
.L_x_1545:
[----:B------:R-:W-:Y:S05]  /*0a90*/  BSYNC B0 ;  /* 0x0000000000007941 */ /* 0x000fea0003800000 */
.L_x_1544:
[----:B------:R-:W-:Y:S01]  /*0aa0*/  ULDC UR8, c[0x0][0x214] ;  /* 0x0000850000087ab9 */ /* 0x000fe20000000800 */
[----:B------:R-:W-:Y:S02]  /*0ab0*/  LOP3.LUT R106, R13, UR34, R106, 0x96, !PT ;  /* 0x000000220d6a7c12 */ /* 0x000fe4000f8e966a */
[----:B------:R-:W-:-:S13]  /*0ac0*/  ISETP.GE.AND P0, PT, R31, UR8, PT ;  /* 0x000000081f007c0c */ /* 0x000fda000bf06270 */
[----:B------:R-:W-:Y:S05]  /*0ad0*/  @P0 EXIT ;  /* 0x000000000000094d */ /* 0x000fea0003800000 */
[----:B------:R-:W-:Y:S01]  /*0ae0*/  IMAD.U32 R12, R10, 0x10000, RZ ;  /* 0x000100000a0c7824 */ /* 0x000fe200078e00ff */
[----:B------:R-:W-:Y:S01]  /*0af0*/  SHF.R.S32.HI R56, RZ, 0x3, R56 ;  /* 0x00000003ff387819 */ /* 0x000fe20000011438 */
[----:B-----5:R-:W-:Y:S01]  /*0b00*/  IMAD.U32 R3, R51, 0x10000, RZ ;  /* 0x0001000033037824 */ /* 0x020fe200078e00ff */
[----:B------:R-:W-:Y:S01]  /*0b10*/  SHF.L.U32 R10, R4, 0x10, RZ ;  /* 0x00000010040a7819 */ /* 0x000fe200000006ff */
[----:B------:R-:W-:Y:S01]  /*0b20*/  IMAD.U32 R14, R8, 0x10000, RZ ;  /* 0x00010000080e7824 */ /* 0x000fe200078e00ff */
[----:B------:R-:W-:Y:S01]  /*0b30*/  PRMT R68, R50, 0x7632, R68 ;  /* 0x0000763232447816 */ /* 0x000fe20000000044 */
        /* <DEDUP_REMOVED lines=8> */
[----:B------:R-:W-:Y:S01]  /*0bc0*/  IMAD.HI.U32 R102, R106, -0x326172a9, RZ ;  /* 0xcd9e8d576a667827 */ /* 0x000fe200078e00ff */
[----:B------:R-:W-:Y:S01]  /*0bd0*/  PRMT R60, R41, 0x7632, R60 ;  /* 0x00007632293c7816 */ /* 0x000fe2000000003c */
[----:B------:R-:W-:Y:S01]  /*0be0*/  ULDC.64 UR8, c[0x0][0x270] ;  /* 0x00009c0000087ab9 */ /* 0x000fe20000000a00 */
[----:B------:R-:W-:Y:S01]  /*0bf0*/  LOP3.LUT R41, R36, 0x60, RZ, 0xc0, !PT ;  /* 0x0000006024297812 */ /* 0x000fe200078ec0ff */
[----:B------:R-:W-:Y:S01]  /*0c00*/  IMAD.HI.U32 R101, R72, -0x2daee0ad, RZ ;  /* 0xd2511f5348657827 */ /* 0x000fe200078e00ff */
[----:B------:R-:W-:Y:S01]  /*0c10*/  LOP3.LUT R40, R56, 0x7f, RZ, 0xc0, !PT ;  /* 0x0000007f38287812 */ /* 0x000fe200078ec0ff */
[----:B------:R-:W-:Y:S01]  /*0c20*/  UISETP.NE.U32.AND UP0, UPT, UR8, URZ, UPT ;  /* 0x0000003f0800728c */ /* 0x000fe2000bf05070 */
[----:B------:R-:W-:Y:S01]  /*0c30*/  SHF.R.U32.HI R56, RZ, 0x2, R56 ;  /* 0x00000002ff387819 */ /* 0x000fe20000011638 */
[----:B------:R-:W-:Y:S01]  /*0c40*/  IMAD.U32 R30, R24, 0x10000, RZ ;  /* 0x00010000181e7824 */ /* 0x000fe200078e00ff */
[----:B------:R-:W-:Y:S01]  /*0c50*/  VIADDMNMX R41, R40, -R41, RZ, !PT ;  /* 0x8000002928297246 */ /* 0x000fe200078001ff */
[----:B------:R-:W-:Y:S01]  /*0c60*/  IMAD.U32 R29, R25, 0x10000, RZ ;  /* 0x00010000191d7824 */ /* 0x000fe200078e00ff */
[----:B------:R-:W-:Y:S01]  /*0c70*/  LOP3.LUT R56, R56, 0x3fffffe0, RZ, 0xc0, !PT ;  /* 0x3fffffe038387812 */ /* 0x000fe200078ec0ff */
[----:B------:R-:W-:Y:S01]  /*0c80*/  IMAD.U32 R24, R22, 0x10000, RZ ;  /* 0x0001000016187824 */ /* 0x000fe200078e00ff */
[----:B------:R-:W-:Y:S01]  /*0c90*/  VIMNMX R41, R41, 0x20, PT ;  /* 0x0000002029297848 */ /* 0x000fe20003fe0100 */
[----:B------:R-:W-:Y:S01]  /*0ca0*/  HFMA2.MMA R71, -RZ, RZ, 0, 0 ;  /* 0x00000000ff477435 */ /* 0x000fe200000001ff */
[----:B------:R-:W-:Y:S01]  /*0cb0*/  SHF.L.U32 R28, R26, 0x10, RZ ;  /* 0x000000101a1c7819 */ /* 0x000fe200000006ff */
[----:B------:R-:W-:Y:S01]  /*0cc0*/  IMAD.U32 R26, R20, 0x10000, RZ ;  /* 0x00010000141a7824 */ /* 0x000fe200078e00ff */
[----:B------:R-:W-:Y:S01]  /*0cd0*/  PRMT R58, R42, 0x7632, R58 ;  /* 0x000076322a3a7816 */ /* 0x000fe2000000003a */
[----:B------:R-:W-:Y:S01]  /*0ce0*/  IMAD.IADD R41, R41, 0x1, R56 ;  /* 0x0000000129297824 */ /* 0x000fe200078e0238 */
[C---:B------:R-:W-:Y:S01]  /*0cf0*/  PRMT R64, R45.reuse, 0x7632, R64 ;  /* 0x000076322d407816 */ /* 0x040fe20000000040 */
[----:B------:R-:W-:Y:S01]  /*0d00*/  IMAD.U32 R20, R18, 0x10000, RZ ;  /* 0x0001000012147824 */ /* 0x000fe200078e00ff */
[----:B------:R-:W-:Y:S01]  /*0d10*/  SHF.L.U32 R38, R45, 0x10, RZ ;  /* 0x000000102d267819 */ /* 0x000fe200000006ff */
[----:B------:R-:W-:Y:S01]  /*0d20*/  IMAD.U32 R18, R53, 0x10000, RZ ;  /* 0x0001000035127824 */ /* 0x000fe200078e00ff */
[----:B------:R-:W-:Y:S01]  /*0d30*/  PRMT R70, R48, 0x7632, R70 ;  /* 0x0000763230467816 */ /* 0x000fe20000000046 */
[----:B------:R-:W-:Y:S01]  /*0d40*/  IMAD.U32 R53, R42, 0x10000, RZ ;  /* 0x000100002a357824 */ /* 0x000fe200078e00ff */
[----:B------:R-:W-:Y:S01]  /*0d50*/  SHF.L.U32 R42, R36, 0x5, RZ ;  /* 0x00000005242a7819 */ /* 0x000fe200000006ff */
[----:B------:R-:W-:Y:S01]  /*0d60*/  IMAD.SHL.U32 R41, R41, 0x8, RZ ;  /* 0x0000000829297824 */ /* 0x000fe200078e00ff */
[C---:B------:R-:W-:Y:S01]  /*0d70*/  PRMT R62, R47.reuse, 0x7632, R62 ;  /* 0x000076322f3e7816 */ /* 0x040fe2000000003e */
[----:B------:R-:W-:Y:S01]  /*0d80*/  IMAD.U32 R48, R47, 0x10000, RZ ;  /* 0x000100002f307824 */ /* 0x000fe200078e00ff */
[----:B------:R-:W-:Y:S01]  /*0d90*/  LOP3.LUT R45, R42, 0x3e0, RZ, 0xc0, !PT ;  /* 0x000003e02a2d7812 */ /* 0x000fe200078ec0ff */
[----:B------:R-:W-:Y:S01]  /*0da0*/  IMAD R47, R59, -0x326172a9, RZ ;  /* 0xcd9e8d573b2f7824 */ /* 0x000fe200078e02ff */
[----:B------:R-:W-:Y:S01]  /*0db0*/  I2FP.F32.U32 R41, R41 ;  /* 0x0000002900297245 */ /* 0x000fe20000201000 */
[----:B------:R-:W-:Y:S01]  /*0dc0*/  IMAD.U32 R27, R27, 0x10000, RZ ;  /* 0x000100001b1b7824 */ /* 0x000fe200078e00ff */
[----:B------:R-:W-:Y:S01]  /*0dd0*/  VIADDMNMX R45, R40, -R45, RZ, !PT ;  /* 0x8000002d282d7246 */ /* 0x000fe200078001ff */
[----:B------:R-:W-:Y:S01]  /*0de0*/  IMAD R40, R57, -0x2daee0ad, RZ ;  /* 0xd2511f5339287824 */ /* 0x000fe200078e02ff */
[----:B------:R0:W1:Y:S01]  /*0df0*/  MUFU.RCP R66, R41 ;  /* 0x0000002900427308 */ /* 0x0000620000001000 */
[----:B------:R-:W-:Y:S01]  /*0e00*/  PRMT R69, R49, 0x7632, R69 ;  /* 0x0000763231457816 */ /* 0x000fe20000000045 */
[----:B------:R-:W-:Y:S01]  /*0e10*/  IMAD.U32 R23, R23, 0x10000, RZ ;  /* 0x0001000017177824 */ /* 0x000fe200078e00ff */
[----:B------:R-:W-:Y:S01]  /*0e20*/  VIMNMX R45, R45, 0x20, PT ;  /* 0x000000202d2d7848 */ /* 0x000fe20003fe0100 */
[----:B------:R-:W-:Y:S01]  /*0e30*/  IMAD.U32 R11, R11, 0x10000, RZ ;  /* 0x000100000b0b7824 */ /* 0x000fe200078e00ff */
[----:B------:R-:W-:Y:S01]  /*0e40*/  PRMT R65, R44, 0x7632, R65 ;  /* 0x000076322c417816 */ /* 0x000fe20000000041 */
[----:B------:R-:W-:Y:S01]  /*0e50*/  IMAD.U32 R104, R43, 0x10000, RZ ;  /* 0x000100002b687824 */ /* 0x000fe200078e00ff */
[----:B------:R-:W-:Y:S01]  /*0e60*/  PRMT R63, R46, 0x7632, R63 ;  /* 0x000076322e3f7816 */ /* 0x000fe2000000003f */
[----:B------:R-:W-:Y:S01]  /*0e70*/  IMAD.U32 R100, R100, 0x10000, RZ ;  /* 0x0001000064647824 */ /* 0x000fe200078e00ff */
[----:B------:R-:W-:Y:S01]  /*0e80*/  IADD3 R45, R56, R45, RZ ;  /* 0x0000002d382d7210 */ /* 0x000fe20007ffe0ff */
        /* <DEDUP_REMOVED lines=42> */
[----:B------:R-:W-:Y:S01]  /*1130*/  IMAD R106, R106, -0x326172a9, RZ ;  /* 0xcd9e8d576a6a7824 */ /* 0x000fe200078e02ff */
        /* <DEDUP_REMOVED lines=13> */
[----:B------:R-:W-:Y:S01]  /*1210*/  IMAD.U32 R63, R63, 0x10000, RZ ;  /* 0x000100003f3f7824 */ /* 0x000fe200078e00ff */
[----:B------:R-:W-:Y:S01]  /*1220*/  UISETP.NE.AND UP1, UPT, UR12, URZ, UPT ;  /* 0x0000003f0c00728c */ /* 0x000fe2000bf25270 */
[----:B------:R-:W-:Y:S01]  /*1230*/  IMAD.U32 R62, R62, 0x10000, RZ ;  /* 0x000100003e3e7824 */ /* 0x000fe200078e00ff */
[----:B------:R-:W-:Y:S01]  /*1240*/  ULDC.64 UR14, c[0x0][0x240] ;  /* 0x00009000000e7ab9 */ /* 0x000fe20000000a00 */
[----:B------:R-:W-:Y:S01]  /*1250*/  IMAD.U32 R60, R60, 0x10000, RZ ;  /* 0x000100003c3c7824 */ /* 0x000fe200078e00ff */
[----:B------:R-:W-:Y:S01]  /*1260*/  ULDC.64 UR18, c[0x0][0x210] ;  /* 0x0000840000127ab9 */ /* 0x000fe20000000a00 */
[----:B------:R-:W-:-:S02]  /*1270*/  IMAD.U32 R58, R58, 0x10000, RZ ;  /* 0x000100003a3a7824 */ /* 0x000fc400078e00ff */
[----:B01----:R-:W-:-:S07]  /*1280*/  IMAD.SHL.U32 R54, R45, 0x8, RZ ;  /* 0x000000082d367824 */ /* 0x003fce00078e00ff */
.L_x_1727:
        /* <DEDUP_REMOVED lines=38> */
.L_x_1549:
[----:B------:R-:W-:-:S07]  /*14f0*/  IMAD.MOV.U32 R59, RZ, RZ, R106 ;  /* 0x000000ffff3b7224 */ /* 0x000fce00078e006a */
.L_x_1550:
[----:B------:R-:W-:Y:S05]  /*1500*/  BSYNC B1 ;  /* 0x0000000000017941 */ /* 0x000fea0003800000 */
.L_x_1548:
        /* <DEDUP_REMOVED lines=16> */
.L_x_1554:
[----:B------:R-:W-:Y:S05]  /*1610*/  BSYNC B2 ;  /* 0x0000000000027941 */ /* 0x000fea0003800000 */
.L_x_1553:
[----:B------:R-:W-:Y:S01]  /*1620*/  LOP3.LUT R86, R72, UR7, R71, 0x96, !PT ;  /* 0x0000000748567c12 */ /* 0x000fe2000f8e9647 */
[----:B------:R-:W-:-:S04]  /*1630*/  IMAD.HI.U32 R72, R35, -0x326172a9, RZ ;  /* 0xcd9e8d5723487827 */ /* 0x000fc800078e00ff */
[----:B------:R-:W-:Y:S01]  /*1640*/  IMAD R89, R35, -0x326172a9, RZ ;  /* 0xcd9e8d5723597824 */ /* 0x000fe200078e02ff */
[----:B------:R-:W-:Y:S01]  /*1650*/  LOP3.LUT R72, R72, UR6, R33, 0x96, !PT ;  /* 0x0000000648487c12 */ /* 0x000fe2000f8e9621 */
[----:B------:R-:W-:-:S04]  /*1660*/  IMAD.WIDE.U32 R86, R86, -0x326172a9, RZ ;  /* 0xcd9e8d5756567825 */ /* 0x000fc800078e00ff */
[----:B------:R-:W-:Y:S01]  /*1670*/  IMAD.WIDE.U32 R114, R72, -0x2daee0ad, RZ ;  /* 0xd2511f5348727825 */ /* 0x000fe200078e00ff */
[----:B------:R-:W-:-:S03]  /*1680*/  LOP3.LUT R89, R87, UR17, R89, 0x96, !PT ;  /* 0x0000001157597c12 */ /* 0x000fc6000f8e9659 */
[----:B------:R-:W-:Y:S02]  /*1690*/  IMAD R87, R34, -0x2daee0ad, RZ ;  /* 0xd2511f5322577824 */ /* 0x000fe400078e02ff */
[----:B------:R-:W-:-:S03]  /*16a0*/  IMAD.WIDE.U32 R88, R89, -0x2daee0ad, RZ ;  /* 0xd2511f5359587825 */ /* 0x000fc600078e00ff */
[----:B------:R-:W-:Y:S01]  /*16b0*/  LOP3.LUT R87, R115, UR20, R87, 0x96, !PT ;  /* 0x0000001473577c12 */ /* 0x000fe2000f8e9657 */
[----:B------:R-:W-:Y:S01]  /*16c0*/  IMAD.MOV.U32 R111, RZ, RZ, RZ ;  /* 0x000000ffff6f7224 */ /* 0x000fe200078e00ff */
[----:B------:R-:W-:-:S03]  /*16d0*/  LOP3.LUT R72, R89, UR22, R114, 0x96, !PT ;  /* 0x0000001659487c12 */ /* 0x000fc6000f8e9672 */
[----:B------:R-:W-:-:S05]  /*16e0*/  IMAD.WIDE.U32 R114, R87, -0x326172a9, RZ ;  /* 0xcd9e8d5757727825 */ /* 0x000fca00078e00ff */
[----:B------:R-:W-:Y:S01]  /*16f0*/  LOP3.LUT R115, R115, UR21, R86, 0x96, !PT ;  /* 0x0000001573737c12 */ /* 0x000fe2000f8e9656 */
        /* <DEDUP_REMOVED lines=25> */
[----:B------:R-:W-:Y:S02]  /*1890*/  LOP3.LUT R102, R87, UR35, R114, 0x96, !PT ;  /* 0x0000002357667c12 */ /* 0x000fe4000f8e9672 */
[----:B------:R-:W-:Y:S01]  /*18a0*/  MOV R106, R86 ;  /* 0x00000056006a7202 */ /* 0x000fe20000000f00 */
[----:B------:R-:W-:-:S04]  /*18b0*/  IMAD.WIDE.U32 R86, R72, -0x2daee0ad, RZ ;  /* 0xd2511f5348567825 */ /* 0x000fc800078e00ff */
[----:B------:R-:W-:Y:S01]  /*18c0*/  IMAD.MOV.U32 R72, RZ, RZ, R86 ;  /* 0x000000ffff487224 */ /* 0x000fe200078e0056 */
[----:B------:R-:W-:-:S07]  /*18d0*/  LOP3.LUT R101, R87, UR36, R88, 0x96, !PT ;  /* 0x0000002457657c12 */ /* 0x000fce000f8e9658 */
.L_x_1552:
[----:B------:R-:W-:Y:S05]  /*18e0*/  BSYNC B1 ;  /* 0x0000000000017941 */ /* 0x000fea0003800000 */
.L_x_1551:
[----:B------:R-:W0:Y:S01]  /*18f0*/  LDC R116, c[0x0][0x298] ;  /* 0x0000a600ff747b82 */ /* 0x000e220000000800 */
[----:B------:R-:W-:Y:S01]  /*1900*/  HFMA2.MMA R118, -RZ, RZ, 0.1171875, 0 ;  /* 0x2f800000ff767435 */ /* 0x000fe200000001ff */
[----:B------:R-:W-:Y:S01]  /*1910*/  I2FP.F32.U32 R59, R59 ;  /* 0x0000003b003b7245 */ /* 0x000fe20000201000 */
[----:B-----5:R-:W-:Y:S01]  /*1920*/  IMAD.U32 R87, R44, 0x10000, RZ ;  /* 0x000100002c577824 */ /* 0x020fe200078e00ff */
[----:B------:R-:W-:Y:S01]  /*1930*/  BSSY B1, `(.L_x_1555) ;  /* 0x0000018000017945 */ /* 0x000fe20003800000 */
[----:B------:R-:W-:Y:S01]  /*1940*/  @P0 IMAD.U32 R86, R40, 0x10000, RZ ;  /* 0x0001000028560824 */ /* 0x000fe200078e00ff */
[----:B------:R-:W-:Y:S01]  /*1950*/  PRMT R44, R44, 0x7632, R44 ;  /* 0x000076322c2c7816 */ /* 0x000fe2000000002c */
[----:B------:R-:W-:Y:S01]  /*1960*/  FMUL.FTZ R87, R87, R112 ;  /* 0x0000007057577220 */ /* 0x000fe20000410000 */
[----:B------:R-:W1:Y:S03]  /*1970*/  LDC R114, c[0x0][0x294] ;  /* 0x0000a500ff727b82 */ /* 0x000e660000000800 */
[----:B------:R-:W-:Y:S01]  /*1980*/  FFMA.FTZ R59, R59, R118, 1.1641532182693481445e-10 ;  /* 0x2f0000003b3b7423 */ /* 0x000fe20000010076 */
[----:B0-----:R-:W-:-:S04]  /*1990*/  FMUL.FTZ R87, R87, R116 ;  /* 0x0000007457577220 */ /* 0x001fc80000410000 */
[----:B-1----:R-:W-:-:S04]  /*19a0*/  FSETP.GTU.FTZ.AND P1, PT, R59, R114, PT ;  /* 0x000000723b00720b */ /* 0x002fc80003f3c000 */
[----:B------:R-:W-:Y:S02]  /*19b0*/  P2R R89, PR, RZ, 0x2 ;  /* 0x00000002ff597803 */ /* 0x000fe40000000000 */
[----:B------:R-:W-:Y:S02]  /*19c0*/  FSEL R87, R87, RZ, !P1 ;  /* 0x000000ff57577208 */ /* 0x000fe40004800000 */
[----:B------:R-:W-:-:S03]  /*19d0*/  ISETP.NE.AND P1, PT, R111, 0x1, PT ;  /* 0x000000016f00780c */ /* 0x000fc60003f25270 */
[----:B------:R-:W-:-:S04]  /*19e0*/  FMUL.FTZ R59, R30, R87 ;  /* 0x000000571e3b7220 */ /* 0x000fc80000410000 */
[----:B------:R-:W-:Y:S01]  /*19f0*/  @P0 FADD.FTZ R59, R86, R59 ;  /* 0x0000003b563b0221 */ /* 0x000fe20000010000 */
[----:B------:R-:W-:-:S05]  /*1a00*/  IADD3 R86, R111, 0x1, RZ ;  /* 0x000000016f567810 */ /* 0x000fca0007ffe0ff */
        /* <DEDUP_REMOVED lines=9> */
.L_x_1556:
[----:B------:R-:W-:-:S07]  /*1aa0*/  IMAD.MOV.U32 R88, RZ, RZ, R106 ;  /* 0x000000ffff587224 */ /* 0x000fce00078e006a */
.L_x_1557:
[----:B------:R-:W-:Y:S05]  /*1ab0*/  BSYNC B1 ;  /* 0x0000000000017941 */ /* 0x000fea0003800000 */
.L_x_1555:
        /* <DEDUP_REMOVED lines=16> */
.L_x_1561:
[----:B------:R-:W-:Y:S05]  /*1bc0*/  BSYNC B2 ;  /* 0x0000000000027941 */ /* 0x000fea0003800000 */
.L_x_1560:
        /* <DEDUP_REMOVED lines=9> */
[----:B------:R-:W-:Y:S02]  /*1c60*/  LOP3.LUT R87, R133, UR20, R87, 0x96, !PT ;  /* 0x0000001485577c12 */ /* 0x000fe4000f8e9657 */
        /* <DEDUP_REMOVED lines=32> */
[----:B------:R-:W-:Y:S01]  /*1e70*/  LOP3.LUT R101, R87, UR36, R130, 0x96, !PT ;  /* 0x0000002457657c12 */ /* 0x000fe2000f8e9682 */
[----:B------:R-:W-:-:S07]  /*1e80*/  IMAD.MOV.U32 R86, RZ, RZ, RZ ;  /* 0x000000ffff567224 */ /* 0x000fce00078e00ff */
.L_x_1559:
[----:B------:R-:W-:Y:S05]  /*1e90*/  BSYNC B1 ;  /* 0x0000000000017941 */ /* 0x000fea0003800000 */
.L_x_1558:
[----:B------:R-:W-:Y:S01]  /*1ea0*/  I2FP.F32.U32 R87, R88 ;  /* 0x0000005800577245 */ /* 0x000fe20000201000 */
[----:B------:R-:W-:Y:S01]  /*1eb0*/  BSSY B1, `(.L_x_1562) ;  /* 0x0000018000017945 */ /* 0x000fe20003800000 */
[----:B------:R-:W-:Y:S01]  /*1ec0*/  SHF.L.U32 R111, R44, 0x10, RZ ;  /* 0x000000102c6f7819 */ /* 0x000fe200000006ff */
[----:B------:R-:W-:Y:S01]  /*1ed0*/  VIADD R117, R86, 0x1 ;  /* 0x0000000156757836 */ /* 0x000fe20000000000 */
[----:B------:R-:W-:Y:S01]  /*1ee0*/  @P0 PRMT R44, R40, 0x7632, R44 ;  /* 0x00007632282c0816 */ /* 0x000fe2000000002c */
[----:B------:R-:W-:Y:S02]  /*1ef0*/  FFMA.FTZ R87, R87, R118, 1.1641532182693481445e-10 ;  /* 0x2f00000057577423 */ /* 0x000fe40000010076 */
[----:B------:R-:W-:Y:S02]  /*1f00*/  FMUL.FTZ R111, R111, R112 ;  /* 0x000000706f6f7220 */ /* 0x000fe40000410000 */
[----:B------:R-:W-:Y:S01]  /*1f10*/  @P0 IMAD.U32 R44, R44, 0x10000, RZ ;  /* 0x000100002c2c0824 */ /* 0x000fe200078e00ff */
[----:B------:R-:W-:Y:S01]  /*1f20*/  FSETP.GTU.FTZ.AND P1, PT, R87, R114, PT ;  /* 0x000000725700720b */ /* 0x000fe20003f3c000 */
[----:B------:R-:W-:-:S03]  /*1f30*/  FMUL.FTZ R111, R111, R116 ;  /* 0x000000746f6f7220 */ /* 0x000fc60000410000 */
[----:B------:R-:W-:Y:S02]  /*1f40*/  P2R R88, PR, RZ, 0x2 ;  /* 0x00000002ff587803 */ /* 0x000fe40000000000 */
[----:B------:R-:W-:Y:S02]  /*1f50*/  FSEL R111, R111, RZ, !P1 ;  /* 0x000000ff6f6f7208 */ /* 0x000fe40004800000 */
[----:B------:R-:W-:-:S03]  /*1f60*/  ISETP.NE.AND P1, PT, R86, 0x1, PT ;  /* 0x000000015600780c */ /* 0x000fc60003f25270 */
[----:B------:R-:W-:-:S04]  /*1f70*/  FMUL.FTZ R113, R100, R111 ;  /* 0x0000006f64717220 */ /* 0x000fc80000410000 */
[----:B------:R-:W-:-:S06]  /*1f80*/  @P0 FADD.FTZ R113, R44, R113 ;  /* 0x000000712c710221 */ /* 0x000fcc0000010000 */
        /* <DEDUP_REMOVED lines=9> */
.L_x_1563:
[----:B------:R-:W-:-:S07]  /*2020*/  MOV R44, R106 ;  /* 0x0000006a002c7202 */ /* 0x000fce0000000f00 */
.L_x_1564:
[----:B------:R-:W-:Y:S05]  /*2030*/  BSYNC B1 ;  /* 0x0000000000017941 */ /* 0x000fea0003800000 */
.L_x_1562:
        /* <DEDUP_REMOVED lines=16> */
.L_x_1568:
[----:B------:R-:W-:Y:S05]  /*2140*/  BSYNC B2 ;  /* 0x0000000000027941 */ /* 0x000fea0003800000 */
.L_x_1567:
        /* <DEDUP_REMOVED lines=38> */
[----:B------:R-:W-:-:S04]  /*23b0*/  IMAD.WIDE.U32 R86, R87, -0x326172a9, RZ ;  /* 0xcd9e8d5757567825 */ /* 0x000fc800078e00ff */
[----:B------:R-:W-:Y:S01]  /*23c0*/  IMAD.MOV.U32 R106, RZ, RZ, R86 ;  /* 0x000000ffff6a7224 */ /* 0x000fe200078e0056 */
[----:B------:R-:W-:Y:S01]  /*23d0*/  LOP3.LUT R102, R87, UR35, R132, 0x96, !PT ;  /* 0x0000002357667c12 */ /* 0x000fe2000f8e9684 */
[----:B------:R-:W-:-:S05]  /*23e0*/  IMAD.WIDE.U32 R86, R72, -0x2daee0ad, RZ ;  /* 0xd2511f5348567825 */ /* 0x000fca00078e00ff */
[----:B------:R-:W-:Y:S02]  /*23f0*/  LOP3.LUT R101, R87, UR36, R130, 0x96, !PT ;  /* 0x0000002457657c12 */ /* 0x000fe4000f8e9682 */
[----:B------:R-:W-:-:S07]  /*2400*/  MOV R72, R86 ;  /* 0x0000005600487202 */ /* 0x000fce0000000f00 */
.L_x_1566:
[----:B------:R-:W-:Y:S05]  /*2410*/  BSYNC B1 ;  /* 0x0000000000017941 */ /* 0x000fea0003800000 */
.L_x_1565:
[----:B------:R-:W-:Y:S01]  /*2420*/  I2FP.F32.U32 R87, R44 ;  /* 0x0000002c00577245 */ /* 0x000fe20000201000 */
[----:B------:R-:W-:Y:S01]  /*2430*/  IMAD.U32 R111, R45, 0x10000, RZ ;  /* 0x000100002d6f7824 */ /* 0x000fe200078e00ff */
[----:B------:R-:W-:Y:S01]  /*2440*/  ISETP.NE.AND P2, PT, R117, 0x1, PT ;  /* 0x000000017500780c */ /* 0x000fe20003f45270 */
[----:B------:R-:W-:Y:S01]  /*2450*/  BSSY B1, `(.L_x_1569) ;  /* 0x0000015000017945 */ /* 0x000fe20003800000 */
[----:B------:R-:W-:Y:S01]  /*2460*/  PRMT R108, R45, 0x7632, R108 ;  /* 0x000076322d6c7816 */ /* 0x000fe2000000006c */
[----:B------:R-:W-:Y:S01]  /*2470*/  FFMA.FTZ R87, R87, R118, 1.1641532182693481445e-10 ;  /* 0x2f00000057577423 */ /* 0x000fe20000010076 */
[----:B------:R-:W-:Y:S01]  /*2480*/  FMUL.FTZ R111, R111, R112 ;  /* 0x000000706f6f7220 */ /* 0x000fe20000410000 */
[----:B------:R-:W-:-:S03]  /*2490*/  VIADD R120, R117, 0x1 ;  /* 0x0000000175787836 */ /* 0x000fc60000000000 */
[----:B------:R-:W-:Y:S01]  /*24a0*/  FMUL.FTZ R111, R111, R116 ;  /* 0x000000746f6f7220 */ /* 0x000fe20000410000 */
[----:B------:R-:W-:-:S04]  /*24b0*/  FSETP.GTU.FTZ.AND P1, PT, R87, R114, PT ;  /* 0x000000725700720b */ /* 0x000fc80003f3c000 */
[----:B------:R-:W-:-:S05]  /*24c0*/  FSEL R44, R111, RZ, !P1 ;  /* 0x000000ff6f2c7208 */ /* 0x000fca0004800000 */
[----:B------:R-:W-:Y:S01]  /*24d0*/  FMUL.FTZ R111, R29, R44 ;  /* 0x0000002c1d6f7220 */ /* 0x000fe20000410000 */
[----:B------:R-:W-:-:S05]  /*24e0*/  @P0 SHF.L.U32 R44, R41, 0x10, RZ ;  /* 0x00000010292c0819 */ /* 0x000fca00000006ff */
        /* <DEDUP_REMOVED lines=10> */
.L_x_1570:
[----:B------:R-:W-:-:S07]  /*2590*/  IMAD.MOV.U32 R115, RZ, RZ, R106 ;  /* 0x000000ffff737224 */ /* 0x000fce00078e006a */
.L_x_1571:
[----:B------:R-:W-:Y:S05]  /*25a0*/  BSYNC B1 ;  /* 0x0000000000017941 */ /* 0x000fea0003800000 */
.L_x_1569:
        /* <DEDUP_REMOVED lines=16> */
.L_x_1575:
[----:B------:R-:W-:Y:S05]  /*26b0*/  BSYNC B2 ;  /* 0x0000000000027941 */ /* 0x000fea0003800000 */
.L_x_1574:
[----:B------:R-:W-:Y:S01]  /*26c0*/  LOP3.LUT R44, R44, UR7, R71, 0x96, !PT ;  /* 0x000000072c2c7c12 */ /* 0x000fe2000f8e9647 */
[----:B------:R-:W-:Y:S01]  /*26d0*/  IMAD.HI.U32 R72, R35, -0x326172a9, RZ ;  /* 0xcd9e8d5723487827 */ /* 0x000fe200078e00ff */
[----:B------:R-:W-:-:S03]  /*26e0*/  HFMA2.MMA R120, -RZ, RZ, 0, 0 ;  /* 0x00000000ff787435 */ /* 0x000fc600000001ff */
        /* <DEDUP_REMOVED lines=10> */
[----:B------:R-:W-:-:S05]  /*2790*/  LOP3.LUT R44, R131, UR21, R44, 0x96, !PT ;  /* 0x00000015832c7c12 */ /* 0x000fca000f8e962c */
[----:B------:R-:W-:-:S05]  /*27a0*/  IMAD.WIDE.U32 R44, R44, -0x2daee0ad, RZ ;  /* 0xd2511f532c2c7825 */ /* 0x000fca00078e00ff */
[----:B------:R-:W-:Y:S01]  /*27b0*/  LOP3.LUT R45, R45, UR24, R86, 0x96, !PT ;  /* 0x000000182d2d7c12 */ /* 0x000fe2000f8e9656 */
        /* <DEDUP_REMOVED lines=22> */
[----:B------:R-:W-:-:S04]  /*2920*/  IMAD.WIDE.U32 R44, R44, -0x2daee0ad, RZ ;  /* 0xd2511f532c2c7825 */ /* 0x000fc800078e00ff */
[----:B------:R-:W-:Y:S01]  /*2930*/  IMAD.MOV.U32 R72, RZ, RZ, R44 ;  /* 0x000000ffff487224 */ /* 0x000fe200078e002c */
[----:B------:R-:W-:Y:S01]  /*2940*/  LOP3.LUT R101, R45, UR36, R86, 0x96, !PT ;  /* 0x000000242d657c12 */ /* 0x000fe2000f8e9656 */
[----:B------:R-:W-:-:S04]  /*2950*/  IMAD.WIDE.U32 R86, R87, -0x326172a9, RZ ;  /* 0xcd9e8d5757567825 */ /* 0x000fc800078e00ff */
[----:B------:R-:W-:Y:S01]  /*2960*/  IMAD.MOV.U32 R106, RZ, RZ, R86 ;  /* 0x000000ffff6a7224 */ /* 0x000fe200078e0056 */
[----:B------:R-:W-:-:S07]  /*2970*/  LOP3.LUT R102, R87, UR35, R130, 0x96, !PT ;  /* 0x0000002357667c12 */ /* 0x000fce000f8e9682 */
.L_x_1573:
[----:B------:R-:W-:Y:S05]  /*2980*/  BSYNC B1 ;  /* 0x0000000000017941 */ /* 0x000fea0003800000 */
.L_x_1572:
[----:B------:R-:W-:Y:S01]  /*2990*/  I2FP.F32.U32 R45, R115 ;  /* 0x00000073002d7245 */ /* 0x000fe20000201000 */
[----:B------:R-:W-:Y:S01]  /*29a0*/  IMAD.U32 R87, R108, 0x10000, RZ ;  /* 0x000100006c577824 */ /* 0x000fe200078e00ff */
[----:B------:R-:W-:Y:S01]  /*29b0*/  ISETP.NE.AND P3, PT, R120, 0x1, PT ;  /* 0x000000017800780c */ /* 0x000fe20003f65270 */
[----:B------:R-:W-:Y:S02]  /*29c0*/  BSSY B1, `(.L_x_1576) ;  /* 0x0000015000017945 */ /* 0x000fe40003800000 */
[----:B------:R-:W-:Y:S01]  /*29d0*/  FFMA.FTZ R45, R45, R118, 1.1641532182693481445e-10 ;  /* 0x2f0000002d2d7423 */ /* 0x000fe20000010076 */
[----:B------:R-:W-:-:S04]  /*29e0*/  FMUL.FTZ R87, R87, R112 ;  /* 0x0000007057577220 */ /* 0x000fc80000410000 */
[----:B------:R-:W-:Y:S01]  /*29f0*/  FMUL.FTZ R87, R87, R116 ;  /* 0x0000007457577220 */ /* 0x000fe20000410000 */
[----:B------:R-:W-:Y:S02]  /*2a00*/  FSETP.GTU.FTZ.AND P2, PT, R45, R114, PT ;  /* 0x000000722d00720b */ /* 0x000fe40003f5c000 */
[----:B------:R-:W-:Y:S02]  /*2a10*/  @P0 PRMT R45, R41, 0x7632, R45 ;  /* 0x00007632292d0816 */ /* 0x000fe4000000002d */
[----:B------:R-:W-:-:S03]  /*2a20*/  FSEL R44, R87, RZ, !P2 ;  /* 0x000000ff572c7208 */ /* 0x000fc60005000000 */
[----:B------:R-:W-:Y:S02]  /*2a30*/  @P0 IMAD.U32 R86, R45, 0x10000, RZ ;  /* 0x000100002d560824 */ /* 0x000fe400078e00ff */
[----:B------:R-:W-:-:S04]  /*2a40*/  FMUL.FTZ R117, R99, R44 ;  /* 0x0000002c63757220 */ /* 0x000fc80000410000 */
        /* <DEDUP_REMOVED lines=11> */
.L_x_1577:
[----:B------:R-:W-:-:S07]  /*2b00*/  IMAD.MOV.U32 R108, RZ, RZ, R106 ;  /* 0x000000ffff6c7224 */ /* 0x000fce00078e006a */
.L_x_1578:
[----:B------:R-:W-:Y:S05]  /*2b10*/  BSYNC B1 ;  /* 0x0000000000017941 */ /* 0x000fea0003800000 */
.L_x_1576:
        /* <DEDUP_REMOVED lines=16> */
.L_x_1582:
[----:B------:R-:W-:Y:S05]  /*2c20*/  BSYNC B2 ;  /* 0x0000000000027941 */ /* 0x000fea0003800000 */
.L_x_1581:
        /* <DEDUP_REMOVED lines=40> */
[----:B------:R-:W-:-:S03]  /*2eb0*/  IMAD.WIDE.U32 R86, R87, -0x326172a9, RZ ;  /* 0xcd9e8d5757567825 */ /* 0x000fc600078e00ff */
[----:B------:R-:W-:Y:S01]  /*2ec0*/  MOV R106, R86 ;  /* 0x00000056006a7202 */ /* 0x000fe20000000f00 */
[----:B------:R-:W-:Y:S01]  /*2ed0*/  IMAD.MOV.U32 R86, RZ, RZ, RZ ;  /* 0x000000ffff567224 */ /* 0x000fe200078e00ff */
[----:B------:R-:W-:-:S07]  /*2ee0*/  LOP3.LUT R102, R87, UR35, R130, 0x96, !PT ;  /* 0x0000002357667c12 */ /* 0x000fce000f8e9682 */
.L_x_1580:
[----:B------:R-:W-:Y:S05]  /*2ef0*/  BSYNC B1 ;  /* 0x0000000000017941 */ /* 0x000fea0003800000 */
.L_x_1579:
        /* <DEDUP_REMOVED lines=12> */
[----:B------:R-:W-:-:S04]  /*2fc0*/  FMUL.FTZ R115, R28, R87 ;  /* 0x000000571c737220 */ /* 0x000fc80000410000 */
        /* <DEDUP_REMOVED lines=10> */
.L_x_1584:
[----:B------:R-:W-:-:S07]  /*3070*/  MOV R108, R106 ;  /* 0x0000006a006c7202 */ /* 0x000fce0000000f00 */
.L_x_1585:
[----:B------:R-:W-:Y:S05]  /*3080*/  BSYNC B1 ;  /* 0x0000000000017941 */ /* 0x000fea0003800000 */
.L_x_1583:
        /* <DEDUP_REMOVED lines=16> */
.L_x_1589:
[----:B------:R-:W-:Y:S05]  /*3190*/  BSYNC B2 ;  /* 0x0000000000027941 */ /* 0x000fea0003800000 */
.L_x_1588:
[----:B------:R-:W-:Y:S01]  /*31a0*/  LOP3.LUT R44, R44, UR7, R71, 0x96, !PT ;  /* 0x000000072c2c7c12 */ /* 0x000fe2000f8e9647 */
[----:B------:R-:W-:-:S04]  /*31b0*/  IMAD.HI.U32 R72, R35, -0x326172a9, RZ ;  /* 0xcd9e8d5723487827 */ /* 0x000fc800078e00ff */
[----:B------:R-:W-:Y:S01]  /*31c0*/  IMAD R87, R35, -0x326172a9, RZ ;  /* 0xcd9e8d5723577824 */ /* 0x000fe200078e02ff */
[----:B------:R-:W-:Y:S01]  /*31d0*/  LOP3.LUT R72, R72, UR6, R33, 0x96, !PT ;  /* 0x0000000648487c12 */ /* 0x000fe2000f8e9621 */
[----:B------:R-:W-:-:S04]  /*31e0*/  IMAD.WIDE.U32 R44, R44, -0x326172a9, RZ ;  /* 0xcd9e8d572c2c7825 */ /* 0x000fc800078e00ff */
[----:B------:R-:W-:Y:S01]  /*31f0*/  IMAD.MOV.U32 R120, RZ, RZ, RZ ;  /* 0x000000ffff787224 */ /* 0x000fe200078e00ff */
[----:B------:R-:W-:Y:S01]  /*3200*/  LOP3.LUT R130, R45, UR17, R87, 0x96, !PT ;  /* 0x000000112d827c12 */ /* 0x000fe2000f8e9657 */
[----:B------:R-:W-:Y:S02]  /*3210*/  IMAD R45, R34, -0x2daee0ad, RZ ;  /* 0xd2511f53222d7824 */ /* 0x000fe400078e02ff */
[----:B------:R-:W-:-:S04]  /*3220*/  IMAD.WIDE.U32 R86, R72, -0x2daee0ad, RZ ;  /* 0xd2511f5348567825 */ /* 0x000fc800078e00ff */
[----:B------:R-:W-:Y:S01]  /*3230*/  IMAD.WIDE.U32 R130, R130, -0x2daee0ad, RZ ;  /* 0xd2511f5382827825 */ /* 0x000fe200078e00ff */
[----:B------:R-:W-:-:S04]  /*3240*/  LOP3.LUT R45, R87, UR20, R45, 0x96, !PT ;  /* 0x00000014572d7c12 */ /* 0x000fc8000f8e962d */
        /* <DEDUP_REMOVED lines=30> */
[----:B------:R-:W-:-:S05]  /*3430*/  IMAD.WIDE.U32 R44, R102, -0x326172a9, RZ ;  /* 0xcd9e8d57662c7825 */ /* 0x000fca00078e00ff */
[----:B------:R-:W-:Y:S02]  /*3440*/  LOP3.LUT R102, R45, UR35, R86, 0x96, !PT ;  /* 0x000000232d667c12 */ /* 0x000fe4000f8e9656 */
[----:B------:R-:W-:-:S07]  /*3450*/  MOV R106, R44 ;  /* 0x0000002c006a7202 */ /* 0x000fce0000000f00 */
.L_x_1587:
[----:B------:R-:W-:Y:S05]  /*3460*/  BSYNC B1 ;  /* 0x0000000000017941 */ /* 0x000fea0003800000 */
.L_x_1586:
        /* <DEDUP_REMOVED lines=12> */
[----:B------:R-:W-:-:S04]  /*3530*/  FMUL.FTZ R133, R98, R87 ;  /* 0x0000005762857220 */ /* 0x000fc80000410000 */
        /* <DEDUP_REMOVED lines=10> */
.L_x_1591:
[----:B------:R-:W-:-:S07]  /*35e0*/  IMAD.MOV.U32 R46, RZ, RZ, R106 ;  /* 0x000000ffff2e7224 */ /* 0x000fce00078e006a */
.L_x_1592:
[----:B------:R-:W-:Y:S05]  /*35f0*/  BSYNC B1 ;  /* 0x0000000000017941 */ /* 0x000fea0003800000 */
.L_x_1590:
        /* <DEDUP_REMOVED lines=16> */
.L_x_1596:
[----:B------:R-:W-:Y:S05]  /*3700*/  BSYNC B2 ;  /* 0x0000000000027941 */ /* 0x000fea0003800000 */
.L_x_1595:
[----:B------:R-:W-:Y:S01]  /*3710*/  LOP3.LUT R44, R44, UR7, R71, 0x96, !PT ;  /* 0x000000072c2c7c12 */ /* 0x000fe2000f8e9647 */
[----:B------:R-:W-:-:S04]  /*3720*/  IMAD.HI.U32 R72, R35, -0x326172a9, RZ ;  /* 0xcd9e8d5723487827 */ /* 0x000fc800078e00ff */
[----:B------:R-:W-:Y:S01]  /*3730*/  IMAD R87, R35, -0x326172a9, RZ ;  /* 0xcd9e8d5723577824 */ /* 0x000fe200078e02ff */
[----:B------:R-:W-:Y:S01]  /*3740*/  LOP3.LUT R72, R72, UR6, R33, 0x96, !PT ;  /* 0x0000000648487c12 */ /* 0x000fe2000f8e9621 */
[----:B------:R-:W-:-:S05]  /*3750*/  IMAD.WIDE.U32 R44, R44, -0x326172a9, RZ ;  /* 0xcd9e8d572c2c7825 */ /* 0x000fca00078e00ff */
        /* <DEDUP_REMOVED lines=37> */
[----:B------:R-:W-:Y:S01]  /*39b0*/  LOP3.LUT R102, R45, UR35, R86, 0x96, !PT ;  /* 0x000000232d667c12 */ /* 0x000fe2000f8e9656 */
[----:B------:R-:W-:-:S11]  /*39c0*/  HFMA2.MMA R86, -RZ, RZ, 0, 0 ;  /* 0x00000000ff567435 */ /* 0x000fd600000001ff */
.L_x_1594:
[----:B------:R-:W-:Y:S05]  /*39d0*/  BSYNC B1 ;  /* 0x0000000000017941 */ /* 0x000fea0003800000 */
.L_x_1593:
[----:B------:R-:W-:Y:S01]  /*39e0*/  I2FP.F32.U32 R45, R46 ;  /* 0x0000002e002d7245 */ /* 0x000fe20000201000 */
[C---:B------:R-:W-:Y:S01]  /*39f0*/  IMAD.U32 R87, R47.reuse, 0x10000, RZ ;  /* 0x000100002f577824 */ /* 0x040fe200078e00ff */
[C---:B------:R-:W-:Y:S01]  /*3a00*/  ISETP.NE.AND P6, PT, R86.reuse, 0x1, PT ;  /* 0x000000015600780c */ /* 0x040fe20003fc5270 */
[----:B------:R-:W-:Y:S01]  /*3a10*/  BSSY B1, `(.L_x_1597) ;  /* 0x0000015000017945 */ /* 0x000fe20003800000 */
[----:B------:R-:W-:Y:S01]  /*3a20*/  PRMT R120, R47, 0x7632, R120 ;  /* 0x000076322f787816 */ /* 0x000fe20000000078 */
[----:B------:R-:W-:Y:S01]  /*3a30*/  FFMA.FTZ R45, R45, R118, 1.1641532182693481445e-10 ;  /* 0x2f0000002d2d7423 */ /* 0x000fe20000010076 */
[----:B------:R-:W-:Y:S01]  /*3a40*/  FMUL.FTZ R87, R87, R112 ;  /* 0x0000007057577220 */ /* 0x000fe20000410000 */
[----:B------:R-:W-:-:S03]  /*3a50*/  IADD3 R108, R86, 0x1, RZ ;  /* 0x00000001566c7810 */ /* 0x000fc60007ffe0ff */
[----:B------:R-:W-:Y:S01]  /*3a60*/  FMUL.FTZ R87, R87, R116 ;  /* 0x0000007457577220 */ /* 0x000fe20000410000 */
[----:B------:R-:W-:-:S04]  /*3a70*/  FSETP.GTU.FTZ.AND P5, PT, R45, R114, PT ;  /* 0x000000722d00720b */ /* 0x000fc80003fbc000 */
[----:B------:R-:W-:-:S05]  /*3a80*/  FSEL R44, R87, RZ, !P5 ;  /* 0x000000ff572c7208 */ /* 0x000fca0006800000 */
[----:B------:R-:W-:Y:S01]  /*3a90*/  FMUL.FTZ R131, R27, R44 ;  /* 0x0000002c1b837220 */ /* 0x000fe20000410000 */
[----:B------:R-:W-:-:S04]  /*3aa0*/  @P0 IMAD.U32 R44, R43, 0x10000, RZ ;  /* 0x000100002b2c0824 */ /* 0x000fc800078e00ff */
        /* <DEDUP_REMOVED lines=10> */
.L_x_1598:
[----:B------:R-:W-:-:S07]  /*3b50*/  IMAD.MOV.U32 R122, RZ, RZ, R106 ;  /* 0x000000ffff7a7224 */ /* 0x000fce00078e006a */
.L_x_1599:
[----:B------:R-:W-:Y:S05]  /*3b60*/  BSYNC B1 ;  /* 0x0000000000017941 */ /* 0x000fea0003800000 */
.L_x_1597:
        /* <DEDUP_REMOVED lines=12> */
[----:B------:R-:W-:Y:S01]  /*3c30*/  @!P6 VIADD R46, R71, 0x1 ;  /* 0x00000001472ee836 */ /* 0x000fe20000000000 */
[----:B------:R-:W-:Y:S02]  /*3c40*/  @!P6 MOV R33, RZ ;  /* 0x000000ff0021e202 */ /* 0x000fe40000000f00 */
[----:B------:R-:W-:-:S13]  /*3c50*/  ISETP.NE.AND P0, PT, R35, RZ, !P6 ;  /* 0x000000ff2300720c */ /* 0x000fda0007705270 */
[----:B------:R-:W-:Y:S02]  /*3c60*/  @P0 IADD3 R46, R71, RZ, RZ ;  /* 0x000000ff472e0210 */ /* 0x000fe40007ffe0ff */
[----:B------:R-:W-:-:S03]  /*3c70*/  ISETP.NE.AND P0, PT, R45, RZ, PT ;  /* 0x000000ff2d00720c */ /* 0x000fc60003f05270 */
[----:B------:R-:W-:-:S10]  /*3c80*/  @!P6 IMAD.MOV.U32 R71, RZ, RZ, R46 ;  /* 0x000000ffff47e224 */ /* 0x000fd400078e002e */
.L_x_1603:
[----:B------:R-:W-:Y:S05]  /*3c90*/  BSYNC B2 ;  /* 0x0000000000027941 */ /* 0x000fea0003800000 */
.L_x_1602:
        /* <DEDUP_REMOVED lines=44> */
.L_x_1601:
[----:B------:R-:W-:Y:S05]  /*3f60*/  BSYNC B1 ;  /* 0x0000000000017941 */ /* 0x000fea0003800000 */
.L_x_1600:
[----:B------:R-:W-:Y:S02]  /*3f70*/  I2FP.F32.U32 R45, R122 ;  /* 0x0000007a002d7245 */ /* 0x000fe40000201000 */
[----:B------:R-:W-:Y:S02]  /*3f80*/  SHF.L.U32 R47, R120, 0x10, RZ ;  /* 0x00000010782f7819 */ /* 0x000fe400000006ff */
[----:B------:R-:W-:Y:S01]  /*3f90*/  SEL R145, RZ, 0x1, P3 ;  /* 0x00000001ff917807 */ /* 0x000fe20001800000 */
[----:B------:R-:W-:Y:S02]  /*3fa0*/  FFMA.FTZ R45, R45, R118, 1.1641532182693481445e-10 ;  /* 0x2f0000002d2d7423 */ /* 0x000fe40000010076 */
[----:B------:R-:W-:-:S03]  /*3fb0*/  FMUL.FTZ R47, R47, R112 ;  /* 0x000000702f2f7220 */ /* 0x000fc60000410000 */
[----:B------:R-:W-:Y:S01]  /*3fc0*/  FSETP.GTU.FTZ.AND P6, PT, R45, R114, PT ;  /* 0x000000722d00720b */ /* 0x000fe20003fdc000 */
[----:B------:R-:W-:Y:S01]  /*3fd0*/  FMUL.FTZ R47, R47, R116 ;  /* 0x000000742f2f7220 */ /* 0x000fe20000410000 */
[----:B------:R-:W-:Y:S02]  /*3fe0*/  @P0 PRMT R45, R43, 0x7632, R45 ;  /* 0x000076322b2d0816 */ /* 0x000fe4000000002d */
[----:B------:R-:W-:Y:S02]  /*3ff0*/  SEL R114, RZ, 0x100, P4 ;  /* 0x00000100ff727807 */ /* 0x000fe40002000000 */
[----:B------:R-:W-:Y:S01]  /*4000*/  FSEL R44, R47, RZ, !P6 ;  /* 0x000000ff2f2c7208 */ /* 0x000fe20007000000 */
[----:B------:R-:W-:Y:S01]  /*4010*/  @P0 IMAD.U32 R46, R45, 0x10000, RZ ;  /* 0x000100002d2e0824 */ /* 0x000fe200078e00ff */
[----:B------:R-:W-:Y:S02]  /*4020*/  SEL R116, RZ, 0x1000000, P6 ;  /* 0x01000000ff747807 */ /* 0x000fe40003000000 */
[----:B------:R-:W-:Y:S01]  /*4030*/  F2FP.BF16.F32.PACK_AB R45, R117, R111 ;  /* 0x0000006f752d723e */ /* 0x000fe200000010ff */
[----:B------:R-:W-:Y:S01]  /*4040*/  FMUL.FTZ R139, R97, R44 ;  /* 0x0000002c618b7220 */ /* 0x000fe20000410000 */
[----:B------:R-:W-:-:S03]  /*4050*/  F2FP.BF16.F32.PACK_AB R44, R113, R59 ;  /* 0x0000003b712c723e */ /* 0x000fc600000010ff */
[----:B------:R-:W-:Y:S01]  /*4060*/  @P0 FADD.FTZ R139, R46, R139 ;  /* 0x0000008b2e8b0221 */ /* 0x000fe20000010000 */
[C---:B------:R-:W-:Y:S02]  /*4070*/  LEA R86, P0, R52.reuse, UR10, 0x4 ;  /* 0x0000000a34567c11 */ /* 0x040fe4000f8020ff */
[----:B------:R-:W-:Y:S02]  /*4080*/  F2FP.BF16.F32.PACK_AB R46, R133, R115 ;  /* 0x00000073852e723e */ /* 0x000fe400000010ff */
[----:B------:R-:W-:Y:S02]  /*4090*/  LEA.HI.X R87, R52, UR11, RZ, 0x4, P0 ;  /* 0x0000000b34577c11 */ /* 0x000fe400080f24ff */
[----:B------:R-:W-:Y:S02]  /*40a0*/  ISETP.NE.AND P0, PT, R89, RZ, PT ;  /* 0x000000ff5900720c */ /* 0x000fe40003f05270 */
[----:B------:R-:W-:Y:S02]  /*40b0*/  SEL R89, RZ, 0x10000, P5 ;  /* 0x00010000ff597807 */ /* 0x000fe40002800000 */
[----:B------:R-:W-:-:S02]  /*40c0*/  ISETP.NE.AND P5, PT, R88, RZ, PT ;  /* 0x000000ff5800720c */ /* 0x000fc40003fa5270 */
[----:B------:R-:W-:Y:S02]  /*40d0*/  SEL R88, RZ, 0x1, P2 ;  /* 0x00000001ff587807 */ /* 0x000fe40001000000 */
[----:B------:R-:W-:Y:S02]  /*40e0*/  LOP3.LUT R114, R114, R116, R89, 0xfe, !PT ;  /* 0x0000007472727212 */ /* 0x000fe400078efe59 */
[----:B------:R-:W-:Y:S01]  /*40f0*/  F2FP.BF16.F32.PACK_AB R47, R139, R131 ;  /* 0x000000838b2f723e */ /* 0x000fe200000010ff */
[----:B------:R-:W-:-:S04]  /*4100*/  IMAD.WIDE.U32 R88, R88, 0x1000000, RZ ;  /* 0x0100000058587825 */ /* 0x000fc800078e00ff */
[----:B------:R0:W-:Y:S01]  /*4110*/  STG.E.128 desc[UR4][R86.64], R44 ;  /* 0x0000002c56007986 */ /* 0x0001e2000c101d04 */
[----:B------:R-:W-:Y:S02]  /*4120*/  LOP3.LUT R145, R89, R114, R145, 0xfe, !PT ;  /* 0x0000007259917212 */ /* 0x000fe400078efe91 */
[----:B------:R-:W-:Y:S02]  /*4130*/  SEL R89, RZ, 0x1, P1 ;  /* 0x00000001ff597807 */ /* 0x000fe40000800000 */
[----:B------:R-:W-:-:S03]  /*4140*/  SEL R114, RZ, 0x1, P5 ;  /* 0x00000001ff727807 */ /* 0x000fc60002800000 */
[----:B0-----:R-:W-:-:S04]  /*4150*/  IMAD.WIDE.U32 R46, R89, 0x10000, RZ ;  /* 0x00010000592e7825 */ /* 0x001fc800078e00ff */
[----:B------:R-:W-:Y:S01]  /*4160*/  IMAD.WIDE.U32 R44, R114, 0x100, RZ ;  /* 0x00000100722c7825 */ /* 0x000fe200078e00ff */
[----:B------:R-:W-:-:S04]  /*4170*/  IADD3 R114, R52, 0x80, RZ ;  /* 0x0000008034727810 */ /* 0x000fc80007ffe0ff */
[----:B------:R-:W-:Y:S02]  /*4180*/  LOP3.LUT R47, R45, R145, R47, 0xfe, !PT ;  /* 0x000000912d2f7212 */ /* 0x000fe400078efe2f */
[----:B------:R-:W-:Y:S02]  /*4190*/  LOP3.LUT R88, R44, R88, R46, 0xfe, !PT ;  /* 0x000000582c587212 */ /* 0x000fe400078efe2e */
[----:B------:R-:W-:Y:S02]  /*41a0*/  SEL R45, RZ, 0x1, P0 ;  /* 0x00000001ff2d7807 */ /* 0x000fe40000000000 */
[----:B------:R-:W-:Y:S02]  /*41b0*/  LEA R44, P0, R52, UR14, 0x3 ;  /* 0x0000000e342c7c11 */ /* 0x000fe4000f8018ff */
[----:B------:R-:W-:Y:S02]  /*41c0*/  LOP3.LUT R46, R88, R45, RZ, 0xfc, !PT ;  /* 0x0000002d582e7212 */ /* 0x000fe400078efcff */
[----:B------:R-:W-:-:S05]  /*41d0*/  LEA.HI.X R45, R52, UR15, RZ, 0x3, P0 ;  /* 0x0000000f342d7c11 */ /* 0x000fca00080f1cff */
[----:B------:R0:W-:Y:S04]  /*41e0*/  STG.E.64 desc[UR4][R44.64], R46 ;  /* 0x0000002e2c007986 */ /* 0x0001e8000c101b04 */
.L_x_1547:
[----:B------:R-:W-:Y:S05]  /*41f0*/  BSYNC B0 ;  /* 0x0000000000007941 */ /* 0x000fea0003800000 */
.L_x_1546:
        /* <DEDUP_REMOVED lines=23> */
.L_x_1607:
[----:B------:R-:W-:-:S07]  /*4370*/  IMAD.MOV.U32 R57, RZ, RZ, R106 ;  /* 0x000000ffff397224 */ /* 0x000fce00078e006a */
.L_x_1608:
[----:B------:R-:W-:Y:S05]  /*4380*/  BSYNC B1 ;  /* 0x0000000000017941 */ /* 0x000fea0003800000 */
.L_x_1606:
        /* <DEDUP_REMOVED lines=16> */
.L_x_1612:
[----:B------:R-:W-:Y:S05]  /*4490*/  BSYNC B2 ;  /* 0x0000000000027941 */ /* 0x000fea0003800000 */
.L_x_1611:
[----:B------:R-:W-:Y:S01]  /*44a0*/  LOP3.LUT R106, R72, UR7, R71, 0x96, !PT ;  /* 0x00000007486a7c12 */ /* 0x000fe2000f8e9647 */
[----:B------:R-:W-:-:S04]  /*44b0*/  IMAD.HI.U32 R72, R35, -0x326172a9, RZ ;  /* 0xcd9e8d5723487827 */ /* 0x000fc800078e00ff */
[----:B------:R-:W-:Y:S01]  /*44c0*/  IMAD R87, R35, -0x326172a9, RZ ;  /* 0xcd9e8d5723577824 */ /* 0x000fe200078e02ff */
[----:B------:R-:W-:Y:S01]  /*44d0*/  LOP3.LUT R72, R72, UR6, R33, 0x96, !PT ;  /* 0x0000000648487c12 */ /* 0x000fe2000f8e9621 */
[----:B------:R-:W-:-:S04]  /*44e0*/  IMAD.WIDE.U32 R106, R106, -0x326172a9, RZ ;  /* 0xcd9e8d576a6a7825 */ /* 0x000fc800078e00ff */
[----:B------:R-:W-:Y:S01]  /*44f0*/  IMAD R89, R34, -0x2daee0ad, RZ ;  /* 0xd2511f5322597824 */ /* 0x000fe200078e02ff */
        /* <DEDUP_REMOVED lines=33> */
[----:B------:R-:W-:Y:S01]  /*4710*/  IMAD.WIDE.U32 R86, R87, -0x2daee0ad, RZ ;  /* 0xd2511f5357567825 */ /* 0x000fe200078e00ff */
[----:B------:R-:W-:-:S03]  /*4720*/  HFMA2.MMA R107, -RZ, RZ, 0, 0 ;  /* 0x00000000ff6b7435 */ /* 0x000fc600000001ff */
[----:B------:R-:W-:Y:S01]  /*4730*/  IMAD.MOV.U32 R72, RZ, RZ, R86 ;  /* 0x000000ffff487224 */ /* 0x000fe200078e0056 */
[----:B------:R-:W-:-:S07]  /*4740*/  LOP3.LUT R101, R87, UR36, R88, 0x96, !PT ;  /* 0x0000002457657c12 */ /* 0x000fce000f8e9658 */
.L_x_1610:
[----:B------:R-:W-:Y:S05]  /*4750*/  BSYNC B1 ;  /* 0x0000000000017941 */ /* 0x000fea0003800000 */
.L_x_1609:
[----:B------:R-:W0:Y:S01]  /*4760*/  LDC R118, c[0x0][0x298] ;  /* 0x0000a600ff767b82 */ /* 0x000e220000000800 */
[----:B------:R-:W-:Y:S01]  /*4770*/  I2FP.F32.U32 R57, R57 ;  /* 0x0000003900397245 */ /* 0x000fe20000201000 */
[----:B------:R-:W-:Y:S01]  /*4780*/  IMAD.MOV.U32 R120, RZ, RZ, 0x2f800000 ;  /* 0x2f800000ff787424 */ /* 0x000fe200078e00ff */
[----:B-----5:R-:W-:Y:S01]  /*4790*/  SHF.L.U32 R87, R44, 0x10, RZ ;  /* 0x000000102c577819 */ /* 0x020fe200000006ff */
[----:B------:R-:W-:Y:S01]  /*47a0*/  @P0 IMAD.U32 R86, R40, 0x10000, RZ ;  /* 0x0001000028560824 */ /* 0x000fe200078e00ff */
[----:B------:R-:W-:Y:S01]  /*47b0*/  BSSY B1, `(.L_x_1613) ;  /* 0x0000017000017945 */ /* 0x000fe20003800000 */
[----:B------:R-:W-:Y:S01]  /*47c0*/  FFMA.FTZ R57, R57, R120, 1.1641532182693481445e-10 ;  /* 0x2f00000039397423 */ /* 0x000fe20000010078 */
[----:B------:R-:W-:Y:S01]  /*47d0*/  PRMT R44, R44, 0x7632, R44 ;  /* 0x000076322c2c7816 */ /* 0x000fe2000000002c */
[----:B------:R-:W1:Y:S01]  /*47e0*/  LDC R116, c[0x0][0x294] ;  /* 0x0000a500ff747b82 */ /* 0x000e620000000800 */
[----:B------:R-:W-:-:S04]  /*47f0*/  FMUL.FTZ R87, R87, R112 ;  /* 0x0000007057577220 */ /* 0x000fc80000410000 */
[----:B0-----:R-:W-:Y:S01]  /*4800*/  FMUL.FTZ R87, R87, R118 ;  /* 0x0000007657577220 */ /* 0x001fe20000410000 */
        /* <DEDUP_REMOVED lines=16> */
.L_x_1614:
[----:B------:R-:W-:-:S07]  /*4910*/  MOV R88, R106 ;  /* 0x0000006a00587202 */ /* 0x000fce0000000f00 */
.L_x_1615:
[----:B------:R-:W-:Y:S05]  /*4920*/  BSYNC B1 ;  /* 0x0000000000017941 */ /* 0x000fea0003800000 */
.L_x_1613:
        /* <DEDUP_REMOVED lines=16> */
.L_x_1619:
[----:B------:R-:W-:Y:S05]  /*4a30*/  BSYNC B2 ;  /* 0x0000000000027941 */ /* 0x000fea0003800000 */
.L_x_1618:
        /* <DEDUP_REMOVED lines=39> */
[----:B------:R-:W-:Y:S01]  /*4cb0*/  IMAD.WIDE.U32 R106, R107, -0x326172a9, RZ ;  /* 0xcd9e8d576b6a7825 */ /* 0x000fe200078e00ff */
[----:B------:R-:W-:-:S03]  /*4cc0*/  MOV R72, R86 ;  /* 0x0000005600487202 */ /* 0x000fc60000000f00 */
[----:B------:R-:W-:Y:S01]  /*4cd0*/  IMAD.MOV.U32 R86, RZ, RZ, RZ ;  /* 0x000000ffff567224 */ /* 0x000fe200078e00ff */
[----:B------:R-:W-:-:S07]  /*4ce0*/  LOP3.LUT R102, R107, UR35, R108, 0x96, !PT ;  /* 0x000000236b667c12 */ /* 0x000fce000f8e966c */
.L_x_1617:
[----:B------:R-:W-:Y:S05]  /*4cf0*/  BSYNC B1 ;  /* 0x0000000000017941 */ /* 0x000fea0003800000 */
.L_x_1616:
[----:B------:R-:W-:Y:S01]  /*4d00*/  I2FP.F32.U32 R87, R88 ;  /* 0x0000005800577245 */ /* 0x000fe20000201000 */
[----:B------:R-:W-:Y:S01]  /*4d10*/  BSSY B1, `(.L_x_1620) ;  /* 0x0000018000017945 */ /* 0x000fe20003800000 */
[----:B------:R-:W-:Y:S02]  /*4d20*/  SHF.L.U32 R107, R44, 0x10, RZ ;  /* 0x000000102c6b7819 */ /* 0x000fe400000006ff */
[----:B------:R-:W-:Y:S01]  /*4d30*/  @P0 PRMT R44, R40, 0x7632, R44 ;  /* 0x00007632282c0816 */ /* 0x000fe2000000002c */
[----:B------:R-:W-:Y:S01]  /*4d40*/  FFMA.FTZ R87, R87, R120, 1.1641532182693481445e-10 ;  /* 0x2f00000057577423 */ /* 0x000fe20000010078 */
[----:B------:R-:W-:Y:S01]  /*4d50*/  IADD3 R121, R86, 0x1, RZ ;  /* 0x0000000156797810 */ /* 0x000fe20007ffe0ff */
        /* <DEDUP_REMOVED lines=18> */
.L_x_1621:
[----:B------:R-:W-:-:S07]  /*4e80*/  MOV R44, R106 ;  /* 0x0000006a002c7202 */ /* 0x000fce0000000f00 */
.L_x_1622:
[----:B------:R-:W-:Y:S05]  /*4e90*/  BSYNC B1 ;  /* 0x0000000000017941 */ /* 0x000fea0003800000 */
.L_x_1620:
        /* <DEDUP_REMOVED lines=16> */
.L_x_1626:
[----:B------:R-:W-:Y:S05]  /*4fa0*/  BSYNC B2 ;  /* 0x0000000000027941 */ /* 0x000fea0003800000 */
.L_x_1625:
        /* <DEDUP_REMOVED lines=41> */
[----:B------:R-:W-:-:S04]  /*5240*/  MOV R72, R86 ;  /* 0x0000005600487202 */ /* 0x000fc80000000f00 */
[----:B------:R-:W-:-:S07]  /*5250*/  LOP3.LUT R102, R107, UR35, R126, 0x96, !PT ;  /* 0x000000236b667c12 */ /* 0x000fce000f8e967e */
.L_x_1624:
[----:B------:R-:W-:Y:S05]  /*5260*/  BSYNC B1 ;  /* 0x0000000000017941 */ /* 0x000fea0003800000 */
.L_x_1623:
[----:B------:R-:W-:Y:S01]  /*5270*/  I2FP.F32.U32 R87, R44 ;  /* 0x0000002c00577245 */ /* 0x000fe20000201000 */
[----:B------:R-:W-:Y:S01]  /*5280*/  BSSY B1, `(.L_x_1627) ;  /* 0x0000017000017945 */ /* 0x000fe20003800000 */
[----:B------:R-:W-:Y:S02]  /*5290*/  SHF.L.U32 R107, R45, 0x10, RZ ;  /* 0x000000102d6b7819 */ /* 0x000fe400000006ff */
        /* <DEDUP_REMOVED lines=20> */
.L_x_1628:
[----:B------:R-:W-:-:S07]  /*53e0*/  MOV R119, R106 ;  /* 0x0000006a00777202 */ /* 0x000fce0000000f00 */
.L_x_1629:
[----:B------:R-:W-:Y:S05]  /*53f0*/  BSYNC B1 ;  /* 0x0000000000017941 */ /* 0x000fea0003800000 */
.L_x_1627:
        /* <DEDUP_REMOVED lines=16> */
.L_x_1633:
[----:B------:R-:W-:Y:S05]  /*5500*/  BSYNC B2 ;  /* 0x0000000000027941 */ /* 0x000fea0003800000 */
.L_x_1632:
[----:B------:R-:W-:Y:S01]  /*5510*/  LOP3.LUT R44, R44, UR7, R71, 0x96, !PT ;  /* 0x000000072c2c7c12 */ /* 0x000fe2000f8e9647 */
[----:B------:R-:W-:Y:S01]  /*5520*/  IMAD.HI.U32 R72, R35, -0x326172a9, RZ ;  /* 0xcd9e8d5723487827 */ /* 0x000fe200078e00ff */
[----:B------:R-:W-:-:S03]  /*5530*/  HFMA2.MMA R122, -RZ, RZ, 0, 0 ;  /* 0x00000000ff7a7435 */ /* 0x000fc600000001ff */
        /* <DEDUP_REMOVED lines=36> */
[----:B------:R-:W-:Y:S02]  /*5780*/  LOP3.LUT R101, R45, UR36, R126, 0x96, !PT ;  /* 0x000000242d657c12 */ /* 0x000fe4000f8e967e */
[----:B------:R-:W-:Y:S01]  /*5790*/  MOV R72, R44 ;  /* 0x0000002c00487202 */ /* 0x000fe20000000f00 */
[----:B------:R-:W-:-:S04]  /*57a0*/  IMAD.WIDE.U32 R44, R102, -0x326172a9, RZ ;  /* 0xcd9e8d57662c7825 */ /* 0x000fc800078e00ff */
[----:B------:R-:W-:Y:S01]  /*57b0*/  IMAD.MOV.U32 R106, RZ, RZ, R44 ;  /* 0x000000ffff6a7224 */ /* 0x000fe200078e002c */
[----:B------:R-:W-:-:S07]  /*57c0*/  LOP3.LUT R102, R45, UR35, R86, 0x96, !PT ;  /* 0x000000232d667c12 */ /* 0x000fce000f8e9656 */
.L_x_1631:
[----:B------:R-:W-:Y:S05]  /*57d0*/  BSYNC B1 ;  /* 0x0000000000017941 */ /* 0x000fea0003800000 */
.L_x_1630:
        /* <DEDUP_REMOVED lines=9> */
[----:B------:R-:W-:Y:S02]  /*5870*/  FSEL R44, R87, RZ, !P2 ;  /* 0x000000ff572c7208 */ /* 0x000fe40005000000 */
[----:B------:R-:W-:-:S03]  /*5880*/  @P0 SHF.L.U32 R86, R45, 0x10, RZ ;  /* 0x000000102d560819 */ /* 0x000fc600000006ff */
[----:B------:R-:W-:-:S04]  /*5890*/  FMUL.FTZ R119, R95, R44 ;  /* 0x0000002c5f777220 */ /* 0x000fc80000410000 */
        /* <DEDUP_REMOVED lines=11> */
.L_x_1635:
[----:B------:R-:W-:-:S07]  /*5950*/  IMAD.MOV.U32 R108, RZ, RZ, R106 ;  /* 0x000000ffff6c7224 */ /* 0x000fce00078e006a */
.L_x_1636:
[----:B------:R-:W-:Y:S05]  /*5960*/  BSYNC B1 ;  /* 0x0000000000017941 */ /* 0x000fea0003800000 */
.L_x_1634:
        /* <DEDUP_REMOVED lines=16> */
.L_x_1640:
[----:B------:R-:W-:Y:S05]  /*5a70*/  BSYNC B2 ;  /* 0x0000000000027941 */ /* 0x000fea0003800000 */
.L_x_1639:
        /* <DEDUP_REMOVED lines=41> */
[----:B------:R-:W-:Y:S01]  /*5d10*/  LOP3.LUT R102, R45, UR35, R86, 0x96, !PT ;  /* 0x000000232d667c12 */ /* 0x000fe2000f8e9656 */
[----:B------:R-:W-:Y:S01]  /*5d20*/  IMAD.MOV.U32 R86, RZ, RZ, RZ ;  /* 0x000000ffff567224 */ /* 0x000fe200078e00ff */
[----:B------:R-:W-:-:S07]  /*5d30*/  MOV R106, R44 ;  /* 0x0000002c006a7202 */ /* 0x000fce0000000f00 */
.L_x_1638:
[----:B------:R-:W-:Y:S05]  /*5d40*/  BSYNC B1 ;  /* 0x0000000000017941 */ /* 0x000fea0003800000 */
.L_x_1637:
        /* <DEDUP_REMOVED lines=23> */
.L_x_1642:
[----:B------:R-:W-:-:S07]  /*5ec0*/  MOV R108, R106 ;  /* 0x0000006a006c7202 */ /* 0x000fce0000000f00 */
.L_x_1643:
[----:B------:R-:W-:Y:S05]  /*5ed0*/  BSYNC B1 ;  /* 0x0000000000017941 */ /* 0x000fea0003800000 */
.L_x_1641:
        /* <DEDUP_REMOVED lines=16> */
.L_x_1647:
[----:B------:R-:W-:Y:S05]  /*5fe0*/  BSYNC B2 ;  /* 0x0000000000027941 */ /* 0x000fea0003800000 */
.L_x_1646:
        /* <DEDUP_REMOVED lines=44> */
.L_x_1645:
[----:B------:R-:W-:Y:S05]  /*62b0*/  BSYNC B1 ;  /* 0x0000000000017941 */ /* 0x000fea0003800000 */
.L_x_1644:
        /* <DEDUP_REMOVED lines=23> */
.L_x_1649:
[----:B------:R-:W-:-:S07]  /*6430*/  IMAD.MOV.U32 R46, RZ, RZ, R106 ;  /* 0x000000ffff2e7224 */ /* 0x000fce00078e006a */
.L_x_1650:
[----:B------:R-:W-:Y:S05]  /*6440*/  BSYNC B1 ;  /* 0x0000000000017941 */ /* 0x000fea0003800000 */
.L_x_1648:
        /* <DEDUP_REMOVED lines=16> */
.L_x_1654:
[----:B------:R-:W-:Y:S05]  /*6550*/  BSYNC B2 ;  /* 0x0000000000027941 */ /* 0x000fea0003800000 */
.L_x_1653:
        /* <DEDUP_REMOVED lines=44> */
.L_x_1652:
[----:B------:R-:W-:Y:S05]  /*6820*/  BSYNC B1 ;  /* 0x0000000000017941 */ /* 0x000fea0003800000 */
.L_x_1651:
[----:B------:R-:W-:Y:S01]  /*6830*/  I2FP.F32.U32 R45, R46 ;  /* 0x0000002e002d7245 */ /* 0x000fe20000201000 */
[----:B------:R-:W-:Y:S01]  /*6840*/  BSSY B1, `(.L_x_1655) ;  /* 0x0000017000017945 */ /* 0x000fe20003800000 */
[C---:B------:R-:W-:Y:S02]  /*6850*/  ISETP.NE.AND P6, PT, R86.reuse, 0x1, PT ;  /* 0x000000015600780c */ /* 0x040fe40003fc5270 */
[----:B------:R-:W-:Y:S01]  /*6860*/  PRMT R122, R47, 0x7632, R122 ;  /* 0x000076322f7a7816 */ /* 0x000fe2000000007a */
[----:B------:R-:W-:Y:S01]  /*6870*/  FFMA.FTZ R45, R45, R120, 1.1641532182693481445e-10 ;  /* 0x2f0000002d2d7423 */ /* 0x000fe20000010078 */
[----:B------:R-:W-:-:S04]  /*6880*/  IADD3 R108, R86, 0x1, RZ ;  /* 0x00000001566c7810 */ /* 0x000fc80007ffe0ff */
[----:B------:R-:W-:Y:S02]  /*6890*/  FSETP.GTU.FTZ.AND P5, PT, R45, R116, PT ;  /* 0x000000742d00720b */ /* 0x000fe40003fbc000 */
[----:B------:R-:W-:-:S05]  /*68a0*/  SHF.L.U32 R45, R47, 0x10, RZ ;  /* 0x000000102f2d7819 */ /* 0x000fca00000006ff */
[----:B------:R-:W-:-:S04]  /*68b0*/  FMUL.FTZ R45, R45, R112 ;  /* 0x000000702d2d7220 */ /* 0x000fc80000410000 */
        /* <DEDUP_REMOVED lines=14> */
.L_x_1656:
[----:B------:R-:W-:-:S07]  /*69a0*/  MOV R124, R106 ;  /* 0x0000006a007c7202 */ /* 0x000fce0000000f00 */
.L_x_1657:
[----:B------:R-:W-:Y:S05]  /*69b0*/  BSYNC B1 ;  /* 0x0000000000017941 */ /* 0x000fea0003800000 */
.L_x_1655:
        /* <DEDUP_REMOVED lines=12> */
[----:B------:R-:W-:Y:S01]  /*6a80*/  @!P6 IADD3 R46, R71, 0x1, RZ ;  /* 0x00000001472ee810 */ /* 0x000fe20007ffe0ff */
[----:B------:R-:W-:-:S03]  /*6a90*/  @!P6 IMAD.MOV.U32 R33, RZ, RZ, RZ ;  /* 0x000000ffff21e224 */ /* 0x000fc600078e00ff */
[----:B------:R-:W-:-:S13]  /*6aa0*/  ISETP.NE.AND P0, PT, R35, RZ, !P6 ;  /* 0x000000ff2300720c */ /* 0x000fda0007705270 */
[----:B------:R-:W-:Y:S01]  /*6ab0*/  @P0 IMAD.MOV R46, RZ, RZ, R71 ;  /* 0x000000ffff2e0224 */ /* 0x000fe200078e0247 */
[----:B------:R-:W-:-:S04]  /*6ac0*/  ISETP.NE.AND P0, PT, R45, RZ, PT ;  /* 0x000000ff2d00720c */ /* 0x000fc80003f05270 */
[----:B------:R-:W-:-:S09]  /*6ad0*/  @!P6 MOV R71, R46 ;  /* 0x0000002e0047e202 */ /* 0x000fd20000000f00 */
.L_x_1661:
[----:B------:R-:W-:Y:S05]  /*6ae0*/  BSYNC B2 ;  /* 0x0000000000027941 */ /* 0x000fea0003800000 */
.L_x_1660:
        /* <DEDUP_REMOVED lines=44> */
.L_x_1659:
[----:B------:R-:W-:Y:S05]  /*6db0*/  BSYNC B1 ;  /* 0x0000000000017941 */ /* 0x000fea0003800000 */
.L_x_1658:
[----:B------:R-:W-:Y:S01]  /*6dc0*/  I2FP.F32.U32 R45, R124 ;  /* 0x0000007c002d7245 */ /* 0x000fe20000201000 */
[----:B------:R-:W-:Y:S01]  /*6dd0*/  IMAD.U32 R47, R122, 0x10000, RZ ;  /* 0x000100007a2f7824 */ /* 0x000fe200078e00ff */
[----:B------:R-:W-:-:S03]  /*6de0*/  SEL R145, RZ, 0x1, P3 ;  /* 0x00000001ff917807 */ /* 0x000fc60001800000 */
[----:B------:R-:W-:Y:S01]  /*6df0*/  FFMA.FTZ R45, R45, R120, 1.1641532182693481445e-10 ;  /* 0x2f0000002d2d7423 */ /* 0x000fe20000010078 */
[----:B------:R-:W-:-:S04]  /*6e00*/  FMUL.FTZ R47, R47, R112 ;  /* 0x000000702f2f7220 */ /* 0x000fc80000410000 */
[----:B------:R-:W-:Y:S01]  /*6e10*/  FMUL.FTZ R47, R47, R118 ;  /* 0x000000762f2f7220 */ /* 0x000fe20000410000 */
[----:B------:R-:W-:Y:S02]  /*6e20*/  FSETP.GTU.FTZ.AND P6, PT, R45, R116, PT ;  /* 0x000000742d00720b */ /* 0x000fe40003fdc000 */
[----:B------:R-:W-:Y:S02]  /*6e30*/  @P0 PRMT R45, R43, 0x7632, R45 ;  /* 0x000076322b2d0816 */ /* 0x000fe4000000002d */
[----:B------:R-:W-:Y:S02]  /*6e40*/  FSEL R44, R47, RZ, !P6 ;  /* 0x000000ff2f2c7208 */ /* 0x000fe40007000000 */
[----:B------:R-:W-:Y:S02]  /*6e50*/  @P0 SHF.L.U32 R46, R45, 0x10, RZ ;  /* 0x000000102d2e0819 */ /* 0x000fe400000006ff */
[----:B------:R-:W-:Y:S01]  /*6e60*/  SEL R116, RZ, 0x100, P4 ;  /* 0x00000100ff747807 */ /* 0x000fe20002000000 */
[----:B------:R-:W-:Y:S01]  /*6e70*/  FMUL.FTZ R141, R93, R44 ;  /* 0x0000002c5d8d7220 */ /* 0x000fe20000410000 */
[----:B------:R-:W-:-:S02]  /*6e80*/  F2FP.BF16.F32.PACK_AB R45, R119, R107 ;  /* 0x0000006b772d723e */ /* 0x000fc400000010ff */
[----:B------:R-:W-:Y:S01]  /*6e90*/  F2FP.BF16.F32.PACK_AB R44, R109, R57 ;  /* 0x000000396d2c723e */ /* 0x000fe200000010ff */
[----:B------:R-:W-:Y:S01]  /*6ea0*/  @P0 FADD.FTZ R141, R46, R141 ;  /* 0x0000008d2e8d0221 */ /* 0x000fe20000010000 */
[C---:B------:R-:W-:Y:S02]  /*6eb0*/  LEA R86, P0, R114.reuse, UR10, 0x4 ;  /* 0x0000000a72567c11 */ /* 0x040fe4000f8020ff */
[----:B------:R-:W-:Y:S02]  /*6ec0*/  F2FP.BF16.F32.PACK_AB R46, R129, R121 ;  /* 0x00000079812e723e */ /* 0x000fe400000010ff */
[----:B------:R-:W-:Y:S02]  /*6ed0*/  LEA.HI.X R87, R114, UR11, RZ, 0x4, P0 ;  /* 0x0000000b72577c11 */ /* 0x000fe400080f24ff */
[----:B------:R-:W-:Y:S02]  /*6ee0*/  ISETP.NE.AND P0, PT, R89, RZ, PT ;  /* 0x000000ff5900720c */ /* 0x000fe40003f05270 */
[----:B------:R-:W-:-:S02]  /*6ef0*/  SEL R89, RZ, 0x10000, P5 ;  /* 0x00010000ff597807 */ /* 0x000fc40002800000 */
[----:B------:R-:W-:Y:S02]  /*6f00*/  ISETP.NE.AND P5, PT, R88, RZ, PT ;  /* 0x000000ff5800720c */ /* 0x000fe40003fa5270 */
[----:B------:R-:W-:Y:S02]  /*6f10*/  SEL R88, RZ, 0x1000000, P6 ;  /* 0x01000000ff587807 */ /* 0x000fe40003000000 */
[----:B------:R-:W-:Y:S02]  /*6f20*/  F2FP.BF16.F32.PACK_AB R47, R141, R127 ;  /* 0x0000007f8d2f723e */ /* 0x000fe400000010ff */
[----:B------:R-:W-:Y:S02]  /*6f30*/  LOP3.LUT R116, R116, R88, R89, 0xfe, !PT ;  /* 0x0000005874747212 */ /* 0x000fe400078efe59 */
[----:B------:R-:W-:Y:S01]  /*6f40*/  SEL R88, RZ, 0x1, P2 ;  /* 0x00000001ff587807 */ /* 0x000fe20001000000 */
[----:B------:R0:W-:Y:S04]  /*6f50*/  STG.E.128 desc[UR4][R86.64], R44 ;  /* 0x0000002c56007986 */ /* 0x0001e8000c101d04 */
[----:B------:R-:W-:-:S05]  /*6f60*/  IMAD.WIDE.U32 R88, R88, 0x1000000, RZ ;  /* 0x0100000058587825 */ /* 0x000fca00078e00ff */
[----:B------:R-:W-:Y:S02]  /*6f70*/  LOP3.LUT R145, R89, R116, R145, 0xfe, !PT ;  /* 0x0000007459917212 */ /* 0x000fe400078efe91 */
[----:B------:R-:W-:Y:S02]  /*6f80*/  SEL R89, RZ, 0x1, P1 ;  /* 0x00000001ff597807 */ /* 0x000fe40000800000 */
[----:B------:R-:W-:-:S03]  /*6f90*/  SEL R116, RZ, 0x1, P5 ;  /* 0x00000001ff747807 */ /* 0x000fc60002800000 */
[----:B0-----:R-:W-:-:S04]  /*6fa0*/  IMAD.WIDE.U32 R44, R89, 0x10000, RZ ;  /* 0x00010000592c7825 */ /* 0x001fc800078e00ff */
[----:B------:R-:W-:-:S05]  /*6fb0*/  IMAD.WIDE.U32 R46, R116, 0x100, RZ ;  /* 0x00000100742e7825 */ /* 0x000fca00078e00ff */
[----:B------:R-:W-:Y:S02]  /*6fc0*/  LOP3.LUT R47, R47, R145, R45, 0xfe, !PT ;  /* 0x000000912f2f7212 */ /* 0x000fe400078efe2d */
[----:B------:R-:W-:Y:S02]  /*6fd0*/  LOP3.LUT R88, R46, R88, R44, 0xfe, !PT ;  /* 0x000000582e587212 */ /* 0x000fe400078efe2c */
[----:B------:R-:W-:Y:S02]  /*6fe0*/  SEL R45, RZ, 0x1, P0 ;  /* 0x00000001ff2d7807 */ /* 0x000fe40000000000 */
[----:B------:R-:W-:Y:S02]  /*6ff0*/  LEA R44, P0, R114, UR14, 0x3 ;  /* 0x0000000e722c7c11 */ /* 0x000fe4000f8018ff */
[----:B------:R-:W-:Y:S02]  /*7000*/  LOP3.LUT R46, R88, R45, RZ, 0xfc, !PT ;  /* 0x0000002d582e7212 */ /* 0x000fe400078efcff */
[C---:B------:R-:W-:Y:S01]  /*7010*/  LEA.HI.X R45, R114.reuse, UR15, RZ, 0x3, P0 ;  /* 0x0000000f722d7c11 */ /* 0x040fe200080f1cff */
[----:B------:R-:W-:-:S04]  /*7020*/  VIADD R114, R114, 0x80 ;  /* 0x0000008072727836 */ /* 0x000fc80000000000 */
[----:B------:R1:W-:Y:S04]  /*7030*/  STG.E.64 desc[UR4][R44.64], R46 ;  /* 0x0000002e2c007986 */ /* 0x0003e8000c101b04 */
.L_x_1605:
[----:B------:R-:W-:Y:S05]  /*7040*/  BSYNC B0 ;  /* 0x0000000000007941 */ /* 0x000fea0003800000 */
.L_x_1604:
        /* <DEDUP_REMOVED lines=23> */
.L_x_1665:
[----:B------:R-:W-:-:S07]  /*71c0*/  MOV R55, R106 ;  /* 0x0000006a00377202 */ /* 0x000fce0000000f00 */
.L_x_1666:
[----:B------:R-:W-:Y:S05]  /*71d0*/  BSYNC B1 ;  /* 0x0000000000017941 */ /* 0x000fea0003800000 */
.L_x_1664:
        /* <DEDUP_REMOVED lines=16> */
.L_x_1670:
[----:B------:R-:W-:Y:S05]  /*72e0*/  BSYNC B2 ;  /* 0x0000000000027941 */ /* 0x000fea0003800000 */
.L_x_1669:
        /* <DEDUP_REMOVED lines=38> */
[----:B------:R-:W-:-:S04]  /*7550*/  HFMA2.MMA R103, -RZ, RZ, 0, 0 ;  /* 0x00000000ff677435 */ /* 0x000fc800000001ff */
[----:B------:R-:W-:Y:S02]  /*7560*/  LOP3.LUT R102, R87, UR35, R102, 0x96, !PT ;  /* 0x0000002357667c12 */ /* 0x000fe4000f8e9666 */
[----:B------:R-:W-:Y:S01]  /*7570*/  MOV R106, R86 ;  /* 0x00000056006a7202 */ /* 0x000fe20000000f00 */
[----:B------:R-:W-:-:S04]  /*7580*/  IMAD.WIDE.U32 R86, R72, -0x2daee0ad, RZ ;  /* 0xd2511f5348567825 */ /* 0x000fc800078e00ff */
[----:B------:R-:W-:Y:S01]  /*7590*/  IMAD.MOV.U32 R72, RZ, RZ, R86 ;  /* 0x000000ffff487224 */ /* 0x000fe200078e0056 */
[----:B------:R-:W-:-:S07]  /*75a0*/  LOP3.LUT R101, R87, UR36, R88, 0x96, !PT ;  /* 0x0000002457657c12 */ /* 0x000fce000f8e9658 */
.L_x_1668:
[----:B------:R-:W-:Y:S05]  /*75b0*/  BSYNC B1 ;  /* 0x0000000000017941 */ /* 0x000fea0003800000 */
.L_x_1667:
        /* <DEDUP_REMOVED lines=27> */
.L_x_1672:
[----:B------:R-:W-:-:S07]  /*7770*/  MOV R88, R106 ;  /* 0x0000006a00587202 */ /* 0x000fce0000000f00 */
.L_x_1673:
[----:B------:R-:W-:Y:S05]  /*7780*/  BSYNC B1 ;  /* 0x0000000000017941 */ /* 0x000fea0003800000 */
.L_x_1671:
        /* <DEDUP_REMOVED lines=16> */
.L_x_1677:
[----:B------:R-:W-:Y:S05]  /*7890*/  BSYNC B2 ;  /* 0x0000000000027941 */ /* 0x000fea0003800000 */
.L_x_1676:
        /* <DEDUP_REMOVED lines=40> */
[----:B------:R-:W-:Y:S01]  /*7b20*/  IMAD.WIDE.U32 R122, R123, -0x326172a9, RZ ;  /* 0xcd9e8d577b7a7825 */ /* 0x000fe200078e00ff */
[----:B------:R-:W-:-:S04]  /*7b30*/  HFMA2.MMA R86, -RZ, RZ, 0, 0 ;  /* 0x00000000ff567435 */ /* 0x000fc800000001ff */
[----:B------:R-:W-:Y:S02]  /*7b40*/  LOP3.LUT R102, R123, UR35, R102, 0x96, !PT ;  /* 0x000000237b667c12 */ /* 0x000fe4000f8e9666 */
[----:B------:R-:W-:-:S07]  /*7b50*/  MOV R106, R122 ;  /* 0x0000007a006a7202 */ /* 0x000fce0000000f00 */
.L_x_1675:
[----:B------:R-:W-:Y:S05]  /*7b60*/  BSYNC B1 ;  /* 0x0000000000017941 */ /* 0x000fea0003800000 */
.L_x_1674:
[----:B------:R-:W-:Y:S01]  /*7b70*/  I2FP.F32.U32 R87, R88 ;  /* 0x0000005800577245 */ /* 0x000fe20000201000 */
[----:B------:R-:W-:Y:S01]  /*7b80*/  IMAD.U32 R103, R44, 0x10000, RZ ;  /* 0x000100002c677824 */ /* 0x000fe200078e00ff */
[----:B------:R-:W-:Y:S01]  /*7b90*/  @P0 PRMT R44, R40, 0x7632, R44 ;  /* 0x00007632282c0816 */ /* 0x000fe2000000002c */
[----:B------:R-:W-:Y:S01]  /*7ba0*/  BSSY B1, `(.L_x_1678) ;  /* 0x0000016000017945 */ /* 0x000fe20003800000 */
[----:B------:R-:W-:Y:S02]  /*7bb0*/  VIADD R122, R86, 0x1 ;  /* 0x00000001567a7836 */ /* 0x000fe40000000000 */
[----:B------:R-:W-:Y:S01]  /*7bc0*/  FFMA.FTZ R87, R87, R120, 1.1641532182693481445e-10 ;  /* 0x2f00000057577423 */ /* 0x000fe20000010078 */
[----:B------:R-:W-:Y:S01]  /*7bd0*/  FMUL.FTZ R103, R103, R112 ;  /* 0x0000007067677220 */ /* 0x000fe20000410000 */
[----:B------:R-:W-:-:S03]  /*7be0*/  @P0 SHF.L.U32 R44, R44, 0x10, RZ ;  /* 0x000000102c2c0819 */ /* 0x000fc600000006ff */
[----:B------:R-:W-:Y:S01]  /*7bf0*/  FMUL.FTZ R103, R103, R118 ;  /* 0x0000007667677220 */ /* 0x000fe20000410000 */
[----:B------:R-:W-:-:S04]  /*7c00*/  FSETP.GTU.FTZ.AND P1, PT, R87, R116, PT ;  /* 0x000000745700720b */ /* 0x000fc80003f3c000 */
        /* <DEDUP_REMOVED lines=14> */
.L_x_1679:
[----:B------:R-:W-:-:S07]  /*7cf0*/  IMAD.MOV.U32 R44, RZ, RZ, R106 ;  /* 0x000000ffff2c7224 */ /* 0x000fce00078e006a */
.L_x_1680:
[----:B------:R-:W-:Y:S05]  /*7d00*/  BSYNC B1 ;  /* 0x0000000000017941 */ /* 0x000fea0003800000 */
.L_x_1678:
        /* <DEDUP_REMOVED lines=16> */
.L_x_1684:
[----:B------:R-:W-:Y:S05]  /*7e10*/  BSYNC B2 ;  /* 0x0000000000027941 */ /* 0x000fea0003800000 */
.L_x_1683:
        /* <DEDUP_REMOVED lines=41> */
[----:B------:R-:W-:Y:S01]  /*80b0*/  IMAD.MOV.U32 R106, RZ, RZ, R122 ;  /* 0x000000ffff6a7224 */ /* 0x000fe200078e007a */
[----:B------:R-:W-:Y:S01]  /*80c0*/  LOP3.LUT R102, R123, UR35, R102, 0x96, !PT ;  /* 0x000000237b667c12 */ /* 0x000fe2000f8e9666 */
[----:B------:R-:W-:-:S07]  /*80d0*/  IMAD.MOV.U32 R122, RZ, RZ, RZ ;  /* 0x000000ffff7a7224 */ /* 0x000fce00078e00ff */
.L_x_1682:
[----:B------:R-:W-:Y:S05]  /*80e0*/  BSYNC B1 ;  /* 0x0000000000017941 */ /* 0x000fea0003800000 */
.L_x_1681:
[----:B------:R-:W-:Y:S01]  /*80f0*/  I2FP.F32.U32 R87, R44 ;  /* 0x0000002c00577245 */ /* 0x000fe20000201000 */
[----:B------:R-:W-:Y:S01]  /*8100*/  BSSY B1, `(.L_x_1685) ;  /* 0x0000017000017945 */ /* 0x000fe20003800000 */
[----:B------:R-:W-:Y:S02]  /*8110*/  SHF.L.U32 R103, R45, 0x10, RZ ;  /* 0x000000102d677819 */ /* 0x000fe400000006ff */
        /* <DEDUP_REMOVED lines=20> */
.L_x_1686:
[----:B------:R-:W-:-:S07]  /*8260*/  MOV R124, R106 ;  /* 0x0000006a007c7202 */ /* 0x000fce0000000f00 */
.L_x_1687:
[----:B------:R-:W-:Y:S05]  /*8270*/  BSYNC B1 ;  /* 0x0000000000017941 */ /* 0x000fea0003800000 */
.L_x_1685:
        /* <DEDUP_REMOVED lines=16> */
.L_x_1691:
[----:B------:R-:W-:Y:S05]  /*8380*/  BSYNC B2 ;  /* 0x0000000000027941 */ /* 0x000fea0003800000 */
.L_x_1690:
        /* <DEDUP_REMOVED lines=44> */
.L_x_1689:
[----:B------:R-:W-:Y:S05]  /*8650*/  BSYNC B1 ;  /* 0x0000000000017941 */ /* 0x000fea0003800000 */
.L_x_1688:
        /* <DEDUP_REMOVED lines=23> */
.L_x_1693:
[----:B------:R-:W-:-:S07]  /*87d0*/  IMAD.MOV.U32 R108, RZ, RZ, R106 ;  /* 0x000000ffff6c7224 */ /* 0x000fce00078e006a */
.L_x_1694:
[----:B------:R-:W-:Y:S05]  /*87e0*/  BSYNC B1 ;  /* 0x0000000000017941 */ /* 0x000fea0003800000 */
.L_x_1692:
        /* <DEDUP_REMOVED lines=16> */
.L_x_1698:
[----:B------:R-:W-:Y:S05]  /*88f0*/  BSYNC B2 ;  /* 0x0000000000027941 */ /* 0x000fea0003800000 */
.L_x_1697:
        /* <DEDUP_REMOVED lines=44> */
.L_x_1696:
[----:B------:R-:W-:Y:S05]  /*8bc0*/  BSYNC B1 ;  /* 0x0000000000017941 */ /* 0x000fea0003800000 */
.L_x_1695:
        /* <DEDUP_REMOVED lines=23> */
.L_x_1700:
[----:B------:R-:W-:-:S07]  /*8d40*/  MOV R108, R106 ;  /* 0x0000006a006c7202 */ /* 0x000fce0000000f00 */
.L_x_1701:
[----:B------:R-:W-:Y:S05]  /*8d50*/  BSYNC B1 ;  /* 0x0000000000017941 */ /* 0x000fea0003800000 */
.L_x_1699:
        /* <DEDUP_REMOVED lines=16> */
.L_x_1705:
[----:B------:R-:W-:Y:S05]  /*8e60*/  BSYNC B2 ;  /* 0x0000000000027941 */ /* 0x000fea0003800000 */
.L_x_1704:
        /* <DEDUP_REMOVED lines=44> */
.L_x_1703:
[----:B------:R-:W-:Y:S05]  /*9130*/  BSYNC B1 ;  /* 0x0000000000017941 */ /* 0x000fea0003800000 */
.L_x_1702:
        /* <DEDUP_REMOVED lines=23> */
.L_x_1707:
[----:B------:R-:W-:-:S07]  /*92b0*/  IMAD.MOV.U32 R46, RZ, RZ, R106 ;  /* 0x000000ffff2e7224 */ /* 0x000fce00078e006a */
.L_x_1708:
[----:B------:R-:W-:Y:S05]  /*92c0*/  BSYNC B1 ;  /* 0x0000000000017941 */ /* 0x000fea0003800000 */
.L_x_1706:
        /* <DEDUP_REMOVED lines=16> */
.L_x_1712:
[----:B------:R-:W-:Y:S05]  /*93d0*/  BSYNC B2 ;  /* 0x0000000000027941 */ /* 0x000fea0003800000 */
.L_x_1711:
        /* <DEDUP_REMOVED lines=44> */
.L_x_1710:
[----:B------:R-:W-:Y:S05]  /*96a0*/  BSYNC B1 ;  /* 0x0000000000017941 */ /* 0x000fea0003800000 */
.L_x_1709:
        /* <DEDUP_REMOVED lines=23> */
.L_x_1714:
[----:B------:R-:W-:-:S07]  /*9820*/  MOV R124, R106 ;  /* 0x0000006a007c7202 */ /* 0x000fce0000000f00 */
.L_x_1715:
[----:B------:R-:W-:Y:S05]  /*9830*/  BSYNC B1 ;  /* 0x0000000000017941 */ /* 0x000fea0003800000 */
.L_x_1713:
        /* <DEDUP_REMOVED lines=18> */
.L_x_1719:
[----:B------:R-:W-:Y:S05]  /*9960*/  BSYNC B2 ;  /* 0x0000000000027941 */ /* 0x000fea0003800000 */
.L_x_1718:
        /* <DEDUP_REMOVED lines=44> */
.L_x_1717:
[----:B------:R-:W-:Y:S05]  /*9c30*/  BSYNC B1 ;  /* 0x0000000000017941 */ /* 0x000fea0003800000 */
.L_x_1716:
[----:B------:R-:W-:Y:S01]  /*9c40*/  I2FP.F32.U32 R45, R124 ;  /* 0x0000007c002d7245 */ /* 0x000fe20000201000 */
[----:B------:R-:W-:Y:S01]  /*9c50*/  IMAD.U32 R47, R122, 0x10000, RZ ;  /* 0x000100007a2f7824 */ /* 0x000fe200078e00ff */
[----:B------:R-:W-:Y:S02]  /*9c60*/  @P0 PRMT R44, R43, 0x7632, R44 ;  /* 0x000076322b2c0816 */ /* 0x000fe4000000002c */
[----:B------:R-:W-:Y:S01]  /*9c70*/  SEL R145, RZ, 0x1, P3 ;  /* 0x00000001ff917807 */ /* 0x000fe20001800000 */
[----:B------:R-:W-:Y:S01]  /*9c80*/  FFMA.FTZ R45, R45, R120, 1.1641532182693481445e-10 ;  /* 0x2f0000002d2d7423 */ /* 0x000fe20000010078 */
[----:B------:R-:W-:Y:S01]  /*9c90*/  FMUL.FTZ R47, R47, R112 ;  /* 0x000000702f2f7220 */ /* 0x000fe20000410000 */
[----:B------:R-:W-:Y:S02]  /*9ca0*/  @P0 SHF.L.U32 R44, R44, 0x10, RZ ;  /* 0x000000102c2c0819 */ /* 0x000fe400000006ff */
[----:B------:R-:W-:Y:S01]  /*9cb0*/  SEL R112, RZ, 0x100, P4 ;  /* 0x00000100ff707807 */ /* 0x000fe20002000000 */
[----:B------:R-:W-:Y:S01]  /*9cc0*/  FMUL.FTZ R47, R47, R118 ;  /* 0x000000762f2f7220 */ /* 0x000fe20000410000 */
[----:B------:R-:W-:-:S02]  /*9cd0*/  FSETP.GTU.FTZ.AND P6, PT, R45, R116, PT ;  /* 0x000000742d00720b */ /* 0x000fc40003fdc000 */
[----:B------:R-:W-:Y:S02]  /*9ce0*/  F2FP.BF16.F32.PACK_AB R46, R135, R125 ;  /* 0x0000007d872e723e */ /* 0x000fe400000010ff */
[----:B------:R-:W-:Y:S02]  /*9cf0*/  FSEL R47, R47, RZ, !P6 ;  /* 0x000000ff2f2f7208 */ /* 0x000fe40007000000 */
[----:B------:R-:W-:Y:S02]  /*9d00*/  SEL R116, RZ, 0x1000000, P6 ;  /* 0x01000000ff747807 */ /* 0x000fe40003000000 */
[----:B------:R-:W-:Y:S01]  /*9d10*/  F2FP.BF16.F32.PACK_AB R45, R123, R103 ;  /* 0x000000677b2d723e */ /* 0x000fe200000010ff */
[----:B------:R-:W-:-:S04]  /*9d20*/  FMUL.FTZ R143, R84, R47 ;  /* 0x0000002f548f7220 */ /* 0x000fc80000410000 */
        /* <DEDUP_REMOVED lines=22> */
[----:B------:R-:W-:-:S05]  /*9e90*/  LEA.HI.X R45, R114, UR15, RZ, 0x3, P0 ;  /* 0x0000000f722d7c11 */ /* 0x000fca00080f1cff */
[----:B------:R2:W-:Y:S04]  /*9ea0*/  STG.E.64 desc[UR4][R44.64], R46 ;  /* 0x0000002e2c007986 */ /* 0x0005e8000c101b04 */
.L_x_1663:
[----:B------:R-:W-:Y:S05]  /*9eb0*/  BSYNC B0 ;  /* 0x0000000000007941 */ /* 0x000fea0003800000 */
.L_x_1662:
[----:B012---:R-:W-:Y:S01]  /*9ec0*/  FADD.FTZ R44, RZ, R59 ;  /* 0x0000003bff2c7221 */ /* 0x007fe20000010000 */
[----:B------:R-:W-:Y:S01]  /*9ed0*/  ISETP.NE.AND P5, PT, R2, RZ, PT ;  /* 0x000000ff0200720c */ /* 0x000fe20003fa5270 */
[----:B------:R-:W-:Y:S01]  /*9ee0*/  UMOV UR12, 0xffffffff ;  /* 0xffffffff000c7882 */ /* 0x000fe20000000000 */
[C---:B------:R-:W-:Y:S01]  /*9ef0*/  ISETP.GT.U32.AND P0, PT, R32.reuse, 0xff, PT ;  /* 0x000000ff2000780c */ /* 0x040fe20003f04070 */
[----:B------:R-:W-:Y:S01]  /*9f00*/  FADD.FTZ R44, R113, R44 ;  /* 0x0000002c712c7221 */ /* 0x000fe20000010000 */
[----:B------:R-:W-:Y:S02]  /*9f10*/  ISETP.GT.U32.AND P1, PT, R32, 0x17f, PT ;  /* 0x0000017f2000780c */ /* 0x000fe40003f24070 */
[----:B------:R-:W-:Y:S01]  /*9f20*/  LOP3.LUT P2, RZ, R110, 0xff, RZ, 0xc0, !PT ;  /* 0x000000ff6eff7812 */ /* 0x000fe2000784c0ff */
[----:B------:R-:W-:Y:S01]  /*9f30*/  FADD.FTZ R44, R111, R44 ;  /* 0x0000002c6f2c7221 */ /* 0x000fe20000010000 */
[----:B------:R-:W-:Y:S02]  /*9f40*/  SHF.R.U32.HI R46, RZ, 0x5, R36 ;  /* 0x00000005ff2e7819 */ /* 0x000fe40000011624 */
[----:B------:R-:W-:Y:S01]  /*9f50*/  LOP3.LUT P3, RZ, R36, 0x1f, RZ, 0xc0, !PT ;  /* 0x0000001f24ff7812 */ /* 0x000fe2000786c0ff */
[----:B------:R-:W-:Y:S01]  /*9f60*/  FADD.FTZ R44, R117, R44 ;  /* 0x0000002c752c7221 */ /* 0x000fe20000010000 */
[----:B------:R-:W-:-:S03]  /*9f70*/  LOP3.LUT R47, R46, 0x7fffffc, RZ, 0xc0, !PT ;  /* 0x07fffffc2e2f7812 */ /* 0x000fc600078ec0ff */
[----:B------:R-:W-:-:S04]  /*9f80*/  FADD.FTZ R44, R115, R44 ;  /* 0x0000002c732c7221 */ /* 0x000fc80000010000 */
[----:B------:R-:W-:Y:S01]  /*9f90*/  FADD.FTZ R44, R133, R44 ;  /* 0x0000002c852c7221 */ /* 0x000fe20000010000 */
[----:B------:R-:W-:-:S03]  /*9fa0*/  @!P2 VIADD R47, R47, 0x4 ;  /* 0x000000042f2fa836 */ /* 0x000fc60000000000 */
        /* <DEDUP_REMOVED lines=89> */
.L_x_1738:
[----:B------:R-:W2:Y:S01]  /*a540*/  @!P3 S2R R87, SR_CgaCtaId ;  /* 0x000000000057b919 */ /* 0x000ea20000008800 */
[----:B------:R-:W-:Y:S01]  /*a550*/  @!P3 MOV R86, 0x400 ;  /* 0x000004000056b802 */ /* 0x000fe20000000f00 */
[----:B-1----:R-:W-:Y:S01]  /*a560*/  FADD.FTZ R45, R89, R110 ;  /* 0x0000006e592d7221 */ /* 0x002fe20000010000 */
[----:B------:R-:W-:Y:S01]  /*a570*/  LOP3.LUT R46, R46, 0x3, RZ, 0xc0, !PT ;  /* 0x000000032e2e7812 */ /* 0x000fe200078ec0ff */
[----:B------:R-:W-:Y:S05]  /*a580*/  WARPSYNC.ALL ;  /* 0x0000000000007948 */ /* 0x000fea0003800000 */
[----:B------:R-:W-:-:S04]  /*a590*/  LOP3.LUT R88, R36, 0x1f, RZ, 0xc0, !PT ;  /* 0x0000001f24587812 */ /* 0x000fc800078ec0ff */
[----:B------:R-:W-:Y:S02]  /*a5a0*/  ISETP.GT.U32.AND P0, PT, R88, 0x3, PT ;  /* 0x000000035800780c */ /* 0x000fe40003f04070 */
[----:B--2---:R-:W-:Y:S02]  /*a5b0*/  @!P3 LEA R87, R87, R86, 0x18 ;  /* 0x000000565757b211 */ /* 0x004fe400078ec0ff */
[----:B------:R-:W-:-:S05]  /*a5c0*/  @!P3 IADD3 R86, R47, R46, RZ ;  /* 0x0000002e2f56b210 */ /* 0x000fca0007ffe0ff */
[----:B------:R-:W-:-:S05]  /*a5d0*/  @!P3 IMAD R86, R86, 0x8, R87 ;  /* 0x000000085656b824 */ /* 0x000fca00078e0257 */
[----:B------:R1:W-:Y:S02]  /*a5e0*/  @!P3 STS.64 [R86], R44 ;  /* 0x0000002c5600b388 */ /* 0x0003e40000000a00 */
[----:B-1----:R-:W1:Y:S01]  /*a5f0*/  @!P0 S2R R45, SR_CgaCtaId ;  /* 0x00000000002d8919 */ /* 0x002e620000008800 */
[----:B------:R-:W-:Y:S01]  /*a600*/  @!P0 MOV R44, 0x400 ;  /* 0x00000400002c8802 */ /* 0x000fe20000000f00 */
[----:B------:R-:W-:Y:S01]  /*a610*/  BSSY B0, `(.L_x_1721) ;  /* 0x000005d000007945 */ /* 0x000fe20003800000 */
[----:B------:R-:W-:Y:S01]  /*a620*/  @!P0 IADD3 R47, R47, R88, RZ ;  /* 0x000000582f2f8210 */ /* 0x000fe20007ffe0ff */
[----:B------:R-:W-:Y:S01]  /*a630*/  BAR.SYNC.DEFER_BLOCKING 0x0 ;  /* 0x0000000000007b1d */ /* 0x000fe20000010000 */
[----:B------:R-:W-:Y:S02]  /*a640*/  PLOP3.LUT P1, PT, PT, PT, UP1, 0x40, 0x0 ;  /* 0x000000000000781c */ /* 0x000fe40003f2e818 */
[----:B-1----:R-:W-:-:S05]  /*a650*/  @!P0 LEA R44, R45, R44, 0x18 ;  /* 0x0000002c2d2c8211 */ /* 0x002fca00078ec0ff */
[----:B------:R-:W-:Y:S01]  /*a660*/  @!P0 IMAD R86, R47, 0x8, R44 ;  /* 0x000000082f568824 */ /* 0x000fe200078e022c */
[----:B------:R-:W-:Y:S01]  /*a670*/  CS2R R44, SRZ ;  /* 0x00000000002c7805 */ /* 0x000fe2000001ff00 */
[----:B------:R-:W-:-:S05]  /*a680*/  HFMA2.MMA R47, -RZ, RZ, 0, 0 ;  /* 0x00000000ff2f7435 */ /* 0x000fca00000001ff */
[----:B------:R-:W1:Y:S01]  /*a690*/  @!P0 LDS.64 R44, [R86] ;  /* 0x00000000562c8984 */ /* 0x000e620000000a00 */
[----:B------:R-:W-:Y:S01]  /*a6a0*/  @!P0 IMAD.MOV.U32 R47, RZ, RZ, R54 ;  /* 0x000000ffff2f8224 */ /* 0x000fe200078e0036 */
[----:B------:R-:W-:-:S04]  /*a6b0*/  LOP3.LUT P0, RZ, R46, 0x1f, R36, 0xf8, !PT ;  /* 0x0000001f2eff7812 */ /* 0x000fc8000780f824 */
[----:B------:R-:W-:Y:S01]  /*a6c0*/  SHFL.DOWN PT, R88, R47, 0x2, 0x1f ;  /* 0x08401f002f587f89 */ /* 0x000fe200000e0000 */
[----:B------:R-:W-:-:S03]  /*a6d0*/  I2FP.F32.S32 R110, R47 ;  /* 0x0000002f006e7245 */ /* 0x000fc60000201400 */
[----:B-1----:R-:W1:Y:S02]  /*a6e0*/  SHFL.DOWN PT, R87, R44, 0x2, 0x1f ;  /* 0x08401f002c577f89 */ /* 0x002e6400000e0000 */
[----:B-1----:R-:W-:-:S04]  /*a6f0*/  FADD.FTZ R46, -R87, R44 ;  /* 0x0000002c572e7221 */ /* 0x002fc80000010100 */
[----:B0-----:R-:W-:Y:S01]  /*a700*/  FMUL.FTZ R89, R46, R46 ;  /* 0x0000002e2e597220 */ /* 0x001fe20000410000 */
[----:B------:R-:W-:Y:S02]  /*a710*/  IADD3 R46, R88, R47, RZ ;  /* 0x0000002f582e7210 */ /* 0x000fe40007ffe0ff */
[----:B------:R-:W-:Y:S01]  /*a720*/  I2FP.F32.S32 R88, R88 ;  /* 0x0000005800587245 */ /* 0x000fe20000201400 */
[----:B------:R-:W-:-:S04]  /*a730*/  FMUL.FTZ R89, R89, R110 ;  /* 0x0000006e59597220 */ /* 0x000fc80000410000 */
[-C--:B------:R-:W-:Y:S01]  /*a740*/  FMUL.FTZ R87, R87, R88.reuse ;  /* 0x0000005857577220 */ /* 0x080fe20000410000 */
[----:B------:R-:W-:-:S03]  /*a750*/  FMUL.FTZ R89, R89, R88 ;  /* 0x0000005859597220 */ /* 0x000fc60000410000 */
[----:B------:R-:W-:Y:S02]  /*a760*/  FFMA.FTZ R110, R110, R44, R87 ;  /* 0x0000002c6e6e7223 */ /* 0x000fe40000010057 */
[----:B------:R-:W0:Y:S02]  /*a770*/  SHFL.DOWN PT, R44, R45, 0x2, 0x1f ;  /* 0x08401f002d2c7f89 */ /* 0x000e2400000e0000 */
[----:B0-----:R-:W-:Y:S01]  /*a780*/  FADD.FTZ R86, R44, R45 ;  /* 0x0000002d2c567221 */ /* 0x001fe20000010000 */
[----:B------:R-:W-:-:S04]  /*a790*/  I2FP.F32.S32 R44, R46 ;  /* 0x0000002e002c7245 */ /* 0x000fc80000201400 */
[----:B------:R-:W0:Y:S02]  /*a7a0*/  MUFU.RCP R47, R44 ;  /* 0x0000002c002f7308 */ /* 0x000e240000001000 */
[C---:B0-----:R-:W-:Y:S01]  /*a7b0*/  FMUL.FTZ R87, R47.reuse, R110 ;  /* 0x0000006e2f577220 */ /* 0x041fe20000410000 */
[----:B------:R-:W-:Y:S02]  /*a7c0*/  FFMA.FTZ R86, R47, R89, R86 ;  /* 0x000000592f567223 */ /* 0x000fe40000010056 */
[----:B------:R-:W-:Y:S04]  /*a7d0*/  SHFL.DOWN PT, R47, R46, 0x1, 0x1f ;  /* 0x08201f002e2f7f89 */ /* 0x000fe800000e0000 */
[----:B------:R-:W0:Y:S04]  /*a7e0*/  SHFL.DOWN PT, R88, R87, 0x1, 0x1f ;  /* 0x08201f0057587f89 */ /* 0x000e2800000e0000 */
[----:B------:R-:W1:Y:S01]  /*a7f0*/  SHFL.DOWN PT, R45, R86, 0x1, 0x1f ;  /* 0x08201f00562d7f89 */ /* 0x000e6200000e0000 */
[----:B0-----:R-:W-:-:S04]  /*a800*/  FADD.FTZ R89, R87, -R88 ;  /* 0x8000005857597221 */ /* 0x001fc80000010000 */
[----:B------:R-:W-:Y:S01]  /*a810*/  FMUL.FTZ R145, R89, R89 ;  /* 0x0000005959917220 */ /* 0x000fe20000410000 */
[----:B------:R-:W-:Y:S01]  /*a820*/  IMAD.IADD R89, R46, 0x1, R47 ;  /* 0x000000012e597824 */ /* 0x000fe200078e022f */
[----:B------:R-:W-:Y:S02]  /*a830*/  I2FP.F32.S32 R47, R47 ;  /* 0x0000002f002f7245 */ /* 0x000fe40000201400 */
[----:B------:R-:W-:Y:S02]  /*a840*/  FMUL.FTZ R145, R44, R145 ;  /* 0x000000912c917220 */ /* 0x000fe40000410000 */
[----:B------:R-:W-:Y:S02]  /*a850*/  I2FP.F32.S32 R89, R89 ;  /* 0x0000005900597245 */ /* 0x000fe40000201400 */
[-C--:B------:R-:W-:Y:S01]  /*a860*/  FMUL.FTZ R145, R145, R47.reuse ;  /* 0x0000002f91917220 */ /* 0x080fe20000410000 */
[----:B------:R-:W-:-:S03]  /*a870*/  FMUL.FTZ R47, R88, R47 ;  /* 0x0000002f582f7220 */ /* 0x000fc60000410000 */
[----:B------:R-:W0:Y:S01]  /*a880*/  MUFU.RCP R89, R89 ;  /* 0x0000005900597308 */ /* 0x000e220000001000 */
[----:B------:R-:W-:Y:S01]  /*a890*/  FFMA.FTZ R88, R44, R87, R47 ;  /* 0x000000572c587223 */ /* 0x000fe2000001002f */
[----:B-1----:R-:W-:Y:S01]  /*a8a0*/  FADD.FTZ R44, R86, R45 ;  /* 0x0000002d562c7221 */ /* 0x002fe20000010000 */
[----:B------:R-:W1:Y:S02]  /*a8b0*/  @!P0 LDC.64 R46, c[0x0][0x250] ;  /* 0x00009400ff2e8b82 */ /* 0x000e640000000a00 */
[C---:B0-----:R-:W-:Y:S01]  /*a8c0*/  FMUL.FTZ R88, R89.reuse, R88 ;  /* 0x0000005859587220 */ /* 0x041fe20000410000 */
[----:B------:R-:W-:-:S05]  /*a8d0*/  FFMA.FTZ R145, R89, R145, R44 ;  /* 0x0000009159917223 */ /* 0x000fca000001002c */
[----:B------:R-:W0:Y:S01]  /*a8e0*/  LDC R44, c[0x0][0x2d8] ;  /* 0x0000b600ff2c7b82 */ /* 0x000e220000000800 */
[----:B------:R-:W2:Y:S04]  /*a8f0*/  SHFL.IDX PT, R87, R88, RZ, 0x1f ;  /* 0x00001fff58577589 */ /* 0x000ea800000e0000 */
[----:B------:R-:W0:Y:S01]  /*a900*/  SHFL.IDX PT, R145, R145, RZ, 0x1f ;  /* 0x00001fff91917589 */ /* 0x000e2200000e0000 */
[----:B-1----:R-:W-:-:S04]  /*a910*/  @!P0 IMAD.WIDE R46, R31, 0x4, R46 ;  /* 0x000000041f2e8825 */ /* 0x002fc800078e022e */
[----:B--2---:R-:W-:Y:S01]  /*a920*/  FMUL.FTZ R45, R87, R87 ;  /* 0x00000057572d7220 */ /* 0x004fe20000410000 */
[----:B------:R1:W-:Y:S01]  /*a930*/  @!P0 STG.E desc[UR4][R46.64], R87 ;  /* 0x000000572e008986 */ /* 0x0003e2000c101904 */
[----:B0-----:R-:W-:-:S03]  /*a940*/  FFMA.FTZ R44, R145, UR16, R44 ;  /* 0x00000010912c7c23 */ /* 0x001fc6000801002c */
[----:B------:R-:W-:-:S05]  /*a950*/  FSEL R45, R45, RZ, !P1 ;  /* 0x000000ff2d2d7208 */ /* 0x000fca0004800000 */
[----:B------:R-:W-:Y:S02]  /*a960*/  FADD.FTZ R89, R44, R45 ;  /* 0x0000002d2c597221 */ /* 0x000fe40000010000 */
[----:B------:R-:W0:Y:S04]  /*a970*/  @!P0 LDC.64 R44, c[0x0][0x258] ;  /* 0x00009600ff2c8b82 */ /* 0x000e280000000a00 */
[----:B------:R-:W2:Y:S01]  /*a980*/  MUFU.RSQ R89, R89 ;  /* 0x0000005900597308 */ /* 0x000ea20000001400 */
[----:B0-----:R-:W-:-:S05]  /*a990*/  @!P0 IMAD.WIDE R44, R31, 0x4, R44 ;  /* 0x000000041f2c8825 */ /* 0x001fca00078e022c */
[----:B--2---:R1:W-:Y:S01]  /*a9a0*/  @!P0 STG.E desc[UR4][R44.64], R89 ;  /* 0x000000592c008986 */ /* 0x0043e2000c101904 */
[----:B------:R-:W-:-:S04]  /*a9b0*/  PLOP3.LUT P0, PT, PT, PT, UP1, 0x40, 0x0 ;  /* 0x000000000000781c */ /* 0x000fc80003f0e818 */
[----:B------:R-:W-:Y:S01]  /*a9c0*/  FSEL R88, R87, RZ, P0 ;  /* 0x000000ff57587208 */ /* 0x000fe20000000000 */
[----:B------:R-:W-:Y:S08]  /*a9d0*/  @!P5 BRA `(.L_x_1722) ;  /* 0x000000000080d947 */ /* 0x000ff00003800000 */
[--C-:B-1----:R-:W-:Y:S01]  /*a9e0*/  FADD.FTZ R44, R59, -R88.reuse ;  /* 0x800000583b2c7221 */ /* 0x102fe20000010000 */
        /* <DEDUP_REMOVED lines=12> */
[----:B------:R-:W-:Y:S01]  /*aab0*/  FADD.FTZ R110, R139, -R88 ;  /* 0x800000588b6e7221 */ /* 0x000fe20000010000 */
[----:B------:R-:W-:-:S02]  /*aac0*/  F2FP.BF16.F32.PACK_AB R44, R45, R44 ;  /* 0x0000002c2d2c723e */ /* 0x000fc400000010ff */
[----:B------:R-:W-:Y:S01]  /*aad0*/  F2FP.BF16.F32.PACK_AB R45, R47, R86 ;  /* 0x000000562f2d723e */ /* 0x000fe200000010ff */
[----:B------:R-:W-:Y:S01]  /*aae0*/  FADD.FTZ R86, R133, -R88 ;  /* 0x8000005885567221 */ /* 0x000fe20000010000 */
[C---:B------:R-:W-:Y:S01]  /*aaf0*/  FMUL.FTZ R46, R89.reuse, R46 ;  /* 0x0000002e592e7220 */ /* 0x040fe20000410000 */
[C---:B------:R-:W-:Y:S02]  /*ab00*/  FMUL.FTZ R110, R89.reuse, R110 ;  /* 0x0000006e596e7220 */ /* 0x040fe40000410000 */
[----:B------:R-:W-:Y:S01]  /*ab10*/  FMUL.FTZ R86, R89, R86 ;  /* 0x0000005659567220 */ /* 0x000fe20000410000 */
[----:B------:R-:W-:Y:S01]  /*ab20*/  FFMA.FTZ R46, R15, R46, R4 ;  /* 0x0000002e0f2e7223 */ /* 0x000fe20000010004 */
[----:B------:R-:W-:Y:S02]  /*ab30*/  FFMA.FTZ R110, R80, R110, R67 ;  /* 0x0000006e506e7223 */ /* 0x000fe40000010043 */
[----:B------:R-:W-:Y:S01]  /*ab40*/  FFMA.FTZ R47, R83, R86, R68 ;  /* 0x00000056532f7223 */ /* 0x000fe20000010044 */
[----:B------:R-:W-:-:S04]  /*ab50*/  FADD.FTZ R86, R131, -R88 ;  /* 0x8000005883567221 */ /* 0x000fc80000010000 */
[----:B------:R-:W-:Y:S01]  /*ab60*/  FMUL.FTZ R86, R89, R86 ;  /* 0x0000005659567220 */ /* 0x000fe20000410000 */
[----:B------:R-:W-:-:S03]  /*ab70*/  F2FP.BF16.F32.PACK_AB R46, R47, R46 ;  /* 0x0000002e2f2e723e */ /* 0x000fc600000010ff */
[----:B------:R-:W-:Y:S02]  /*ab80*/  FFMA.FTZ R47, R16, R86, R3 ;  /* 0x00000056102f7223 */ /* 0x000fe40000010003 */
[----:B------:R-:W0:Y:S03]  /*ab90*/  LDC.64 R86, c[0x0][0x2b8] ;  /* 0x0000ae00ff567b82 */ /* 0x000e260000000a00 */
[----:B------:R-:W-:Y:S01]  /*aba0*/  F2FP.BF16.F32.PACK_AB R47, R110, R47 ;  /* 0x0000002f6e2f723e */ /* 0x000fe200000010ff */
[C---:B0-----:R-:W-:Y:S01]  /*abb0*/  IMAD.WIDE.U32 R86, R52.reuse, 0x10, R86 ;  /* 0x0000001034567825 */ /* 0x041fe200078e0056 */
[----:B------:R-:W-:-:S04]  /*abc0*/  IADD3 R52, R52, 0x80, RZ ;  /* 0x0000008034347810 */ /* 0x000fc80007ffe0ff */
[----:B------:R0:W-:Y:S03]  /*abd0*/  STG.E.128 desc[UR4][R86.64], R44 ;  /* 0x0000002c56007986 */ /* 0x0001e6000c101d04 */
.L_x_1722:
[----:B------:R-:W-:Y:S05]  /*abe0*/  BSYNC B0 ;  /* 0x0000000000007941 */ /* 0x000fea0003800000 */
.L_x_1721:
[----:B------:R-:W-:Y:S01]  /*abf0*/  ISETP.NE.AND P0, PT, R0, RZ, PT ;  /* 0x000000ff0000720c */ /* 0x000fe20003f05270 */
[----:B------:R-:W-:-:S12]  /*ac00*/  BSSY B0, `(.L_x_1723) ;  /* 0x0000022000007945 */ /* 0x000fd80003800000 */
[----:B------:R-:W-:Y:S05]  /*ac10*/  @!P0 BRA `(.L_x_1724) ;  /* 0x0000000000808947 */ /* 0x000fea0003800000 */
[--C-:B01----:R-:W-:Y:S01]  /*ac20*/  FADD.FTZ R44, R57, -R88.reuse ;  /* 0x80000058392c7221 */ /* 0x103fe20000010000 */
        /* <DEDUP_REMOVED lines=28> */
[----:B0-----:R-:W-:-:S04]  /*adf0*/  IMAD.WIDE.U32 R86, R52, 0x10, R86 ;  /* 0x0000001034567825 */ /* 0x001fc800078e0056 */
[----:B------:R-:W-:Y:S01]  /*ae00*/  VIADD R52, R52, 0x80 ;  /* 0x0000008034347836 */ /* 0x000fe20000000000 */
[----:B------:R2:W-:Y:S06]  /*ae10*/  STG.E.128 desc[UR4][R86.64], R44 ;  /* 0x0000002c56007986 */ /* 0x0005ec000c101d04 */
.L_x_1724:
[----:B------:R-:W-:Y:S05]  /*ae20*/  BSYNC B0 ;  /* 0x0000000000007941 */ /* 0x000fea0003800000 */
.L_x_1723:
[----:B------:R-:W-:Y:S01]  /*ae30*/  ISETP.NE.AND P0, PT, R37, RZ, PT ;  /* 0x000000ff2500720c */ /* 0x000fe20003f05270 */
[----:B------:R-:W-:-:S12]  /*ae40*/  BSSY B0, `(.L_x_1725) ;  /* 0x0000021000007945 */ /* 0x000fd80003800000 */
[----:B------:R-:W-:Y:S05]  /*ae50*/  @!P0 BRA `(.L_x_1726) ;  /* 0x00000000007c8947 */ /* 0x000fea0003800000 */
[--C-:B012---:R-:W-:Y:S01]  /*ae60*/  FADD.FTZ R44, R55, -R88.reuse ;  /* 0x80000058372c7221 */ /* 0x107fe20000010000 */
[--C-:B------:R-:W-:Y:S01]  /*ae70*/  FADD.FTZ R46, R105, -R88.reuse ;  /* 0x80000058692e7221 */ /* 0x100fe20000010000 */
[--C-:B------:R-:W-:Y:S01]  /*ae80*/  FADD.FTZ R86, R103, -R88.reuse ;  /* 0x8000005867567221 */ /* 0x100fe20000010000 */
[--C-:B------:R-:W-:Y:S01]  /*ae90*/  FADD.FTZ R110, R123, -R88.reuse ;  /* 0x800000587b6e7221 */ /* 0x100fe20000010000 */
[C---:B------:R-:W-:Y:S01]  /*aea0*/  FMUL.FTZ R44, R89.reuse, R44 ;  /* 0x0000002c592c7220 */ /* 0x040fe20000410000 */
[C---:B------:R-:W-:Y:S01]  /*aeb0*/  FMUL.FTZ R46, R89.reuse, R46 ;  /* 0x0000002e592e7220 */ /* 0x040fe20000410000 */
[----:B------:R-:W-:Y:S01]  /*aec0*/  FMUL.FTZ R86, R89, R86 ;  /* 0x0000005659567220 */ /* 0x000fe20000410000 */
[----:B------:R-:W-:Y:S01]  /*aed0*/  FADD.FTZ R112, R125, -R88 ;  /* 0x800000587d707221 */ /* 0x000fe20000010000 */
[----:B------:R-:W-:Y:S01]  /*aee0*/  FFMA.FTZ R44, R10, R44, R51 ;  /* 0x0000002c0a2c7223 */ /* 0x000fe20000010033 */
[----:B------:R-:W-:Y:S01]  /*aef0*/  FFMA.FTZ R87, R74, R46, R61 ;  /* 0x0000002e4a577223 */ /* 0x000fe2000001003d */
[----:B------:R-:W-:Y:S01]  /*af00*/  FFMA.FTZ R45, R9, R86, R50 ;  /* 0x00000056092d7223 */ /* 0x000fe20000010032 */
[--C-:B------:R-:W-:Y:S01]  /*af10*/  FADD.FTZ R114, R135, -R88.reuse ;  /* 0x8000005887727221 */ /* 0x100fe20000010000 */
[--C-:B------:R-:W-:Y:S01]  /*af20*/  FADD.FTZ R116, R137, -R88.reuse ;  /* 0x8000005889747221 */ /* 0x100fe20000010000 */
[----:B------:R-:W-:Y:S01]  /*af30*/  FADD.FTZ R88, R143, -R88 ;  /* 0x800000588f587221 */ /* 0x000fe20000010000 */
[----:B------:R-:W-:Y:S01]  /*af40*/  F2FP.BF16.F32.PACK_AB R44, R87, R44 ;  /* 0x0000002c572c723e */ /* 0x000fe200000010ff */
[C---:B------:R-:W-:Y:S01]  /*af50*/  FMUL.FTZ R110, R89.reuse, R110 ;  /* 0x0000006e596e7220 */ /* 0x040fe20000410000 */
[----:B------:R-:W0:Y:S01]  /*af60*/  LDC.64 R86, c[0x0][0x2b8] ;  /* 0x0000ae00ff567b82 */ /* 0x000e220000000a00 */
        /* <DEDUP_REMOVED lines=8> */
[----:B------:R-:W-:-:S02]  /*aff0*/  FFMA.FTZ R110, R77, R110, R60 ;  /* 0x0000006e4d6e7223 */ /* 0x000fc4000001003c */
[----:B------:R-:W-:Y:S02]  /*b000*/  F2FP.BF16.F32.PACK_AB R46, R89, R112 ;  /* 0x00000070592e723e */ /* 0x000fe400000010ff */
[----:B------:R-:W-:Y:S02]  /*b010*/  F2FP.BF16.F32.PACK_AB R47, R88, R47 ;  /* 0x0000002f582f723e */ /* 0x000fe400000010ff */
[----:B------:R-:W-:Y:S01]  /*b020*/  F2FP.BF16.F32.PACK_AB R45, R110, R45 ;  /* 0x0000002d6e2d723e */ /* 0x000fe200000010ff */
[----:B0-----:R-:W-:-:S05]  /*b030*/  IMAD.WIDE.U32 R86, R52, 0x10, R86 ;  /* 0x0000001034567825 */ /* 0x001fca00078e0056 */
[----:B------:R3:W-:Y:S02]  /*b040*/  STG.E.128 desc[UR4][R86.64], R44 ;  /* 0x0000002c56007986 */ /* 0x0007e4000c101d04 */
.L_x_1726:
[----:B------:R-:W-:Y:S05]  /*b050*/  BSYNC B0 ;  /* 0x0000000000007941 */ /* 0x000fea0003800000 */
.L_x_1725:
[----:B------:R-:W-:Y:S02]  /*b060*/  IADD3 R31, R31, UR18, RZ ;  /* 0x000000121f1f7c10 */ /* 0x000fe4000fffe0ff */
[----:B------:R-:W-:Y:S02]  /*b070*/  SEL R110, RZ, 0x1, P2 ;  /* 0x00000001ff6e7807 */ /* 0x000fe40001000000 */
[----:B------:R-:W-:-:S13]  /*b080*/  ISETP.GE.AND P0, PT, R31, UR19, PT ;  /* 0x000000131f007c0c */ /* 0x000fda000bf06270 */
[----:B------:R-:W-:Y:S05]  /*b090*/  @!P0 BRA `(.L_x_1727) ;  /* 0xffffff60007c8947 */ /* 0x000fea000383ffff */
[----:B------:R-:W-:Y:S05]  /*b0a0*/  EXIT ;  /* 0x000000000000794d */ /* 0x000fea0003800000 */
.L_x_1720:
[----:B------:R-:W-:Y:S01]  /*b0b0*/  IMAD.MOV.U32 R145, RZ, RZ, R86 ;  /* 0x000000ffff917224 */ /* 0x000fe200078e0056 */
[----:B------:R-:W-:Y:S01]  /*b0c0*/  MOV R116, 0x1 ;  /* 0x0000000100747802 */ /* 0x000fe20000000f00 */
[----:B------:R-:W-:Y:S01]  /*b0d0*/  IMAD.MOV.U32 R147, RZ, RZ, 0x1f ;  /* 0x0000001fff937424 */ /* 0x000fe200078e00ff */
[----:B------:R-:W-:-:S07]  /*b0e0*/  MOV R112, 0xffffffff ;  /* 0xffffffff00707802 */ /* 0x000fce0000000f00 */
[----:B------:R-:W-:Y:S05]  /*b0f0*/  WARPSYNC.COLLECTIVE R112, `(.L_x_1728) ;  /* 0x0000000070087348 */ /* 0x000fea0003c00000 */
[----:B------:R0:W1:Y:S02]  /*b100*/  SHFL.BFLY P4, R114, R145, R116, R147 ;  /* 0x0c00007491727389 */ /* 0x0000640000080093 */
[----:B01----:R-:W-:Y:S01]  /*b110*/  ENDCOLLECTIVE ;  /* 0x000000000000791b */ /* 0x003fe20003800000 */
.L_x_1728:
[----:B------:R-:W-:Y:S02]  /*b120*/  IMAD.MOV.U32 R116, RZ, RZ, 0x2 ;  /* 0x00000002ff747424 */ /* 0x000fe400078e00ff */
[----:B------:R-:W-:-:S04]  /*b130*/  IMAD.MOV.U32 R45, RZ, RZ, R114 ;  /* 0x000000ffff2d7224 */ /* 0x000fc800078e0072 */
[----:B------:R-:W-:-:S05]  /*b140*/  FADD.FTZ R87, R86, R45 ;  /* 0x0000002d56577221 */ /* 0x000fca0000010000 */
[----:B------:R-:W-:-:S07]  /*b150*/  MOV R145, R87 ;  /* 0x0000005700917202 */ /* 0x000fce0000000f00 */
[----:B------:R-:W-:Y:S05]  /*b160*/  WARPSYNC.COLLECTIVE R112, `(.L_x_1729) ;  /* 0x0000000070087348 */ /* 0x000fea0003c00000 */
[----:B------:R0:W1:Y:S02]  /*b170*/  SHFL.BFLY P4, R114, R145, R116, R147 ;  /* 0x0c00007491727389 */ /* 0x0000640000080093 */
[----:B01----:R-:W-:Y:S01]  /*b180*/  ENDCOLLECTIVE ;  /* 0x000000000000791b */ /* 0x003fe20003800000 */
.L_x_1729:
[----:B------:R-:W-:Y:S01]  /*b190*/  HFMA2.MMA R116, -RZ, RZ, 0, 2.384185791015625e-07 ;  /* 0x00000004ff747435 */ /* 0x000fe200000001ff */
[----:B------:R-:W-:-:S05]  /*b1a0*/  MOV R44, R114 ;  /* 0x00000072002c7202 */ /* 0x000fca0000000f00 */
[----:B------:R-:W-:-:S04]  /*b1b0*/  FADD.FTZ R88, R87, R44 ;  /* 0x0000002c57587221 */ /* 0x000fc80000010000 */
[----:B------:R-:W-:-:S07]  /*b1c0*/  IMAD.MOV.U32 R145, RZ, RZ, R88 ;  /* 0x000000ffff917224 */ /* 0x000fce00078e0058 */
[----:B------:R-:W-:Y:S05]  /*b1d0*/  WARPSYNC.COLLECTIVE R112, `(.L_x_1730) ;  /* 0x0000000070087348 */ /* 0x000fea0003c00000 */
[----:B------:R0:W1:Y:S02]  /*b1e0*/  SHFL.BFLY P4, R114, R145, R116, R147 ;  /* 0x0c00007491727389 */ /* 0x0000640000080093 */
[----:B01----:R-:W-:Y:S01]  /*b1f0*/  ENDCOLLECTIVE ;  /* 0x000000000000791b */ /* 0x003fe20003800000 */
.L_x_1730:
[----:B------:R-:W-:Y:S02]  /*b200*/  IMAD.MOV.U32 R116, RZ, RZ, 0x8 ;  /* 0x00000008ff747424 */ /* 0x000fe400078e00ff */
[----:B------:R-:W-:-:S04]  /*b210*/  IMAD.MOV.U32 R45, RZ, RZ, R114 ;  /* 0x000000ffff2d7224 */ /* 0x000fc800078e0072 */
[----:B------:R-:W-:-:S05]  /*b220*/  FADD.FTZ R89, R88, R45 ;  /* 0x0000002d58597221 */ /* 0x000fca0000010000 */
[----:B------:R-:W-:-:S07]  /*b230*/  MOV R145, R89 ;  /* 0x0000005900917202 */ /* 0x000fce0000000f00 */
[----:B------:R-:W-:Y:S05]  /*b240*/  WARPSYNC.COLLECTIVE R112, `(.L_x_1731) ;  /* 0x0000000070087348 */ /* 0x000fea0003c00000 */
[----:B------:R0:W1:Y:S02]  /*b250*/  SHFL.BFLY P4, R114, R145, R116, R147 ;  /* 0x0c00007491727389 */ /* 0x0000640000080093 */
[----:B01----:R-:W-:Y:S01]  /*b260*/  ENDCOLLECTIVE ;  /* 0x000000000000791b */ /* 0x003fe20003800000 */
.L_x_1731:
[----:B------:R-:W-:Y:S01]  /*b270*/  HFMA2.MMA R116, -RZ, RZ, 0, 9.5367431640625e-07 ;  /* 0x00000010ff747435 */ /* 0x000fe200000001ff */
[----:B------:R-:W-:-:S05]  /*b280*/  MOV R44, R114 ;  /* 0x00000072002c7202 */ /* 0x000fca0000000f00 */
[----:B------:R-:W-:-:S04]  /*b290*/  FADD.FTZ R110, R89, R44 ;  /* 0x0000002c596e7221 */ /* 0x000fc80000010000 */
[----:B------:R-:W-:-:S07]  /*b2a0*/  IMAD.MOV.U32 R145, RZ, RZ, R110 ;  /* 0x000000ffff917224 */ /* 0x000fce00078e006e */
[----:B------:R-:W-:Y:S05]  /*b2b0*/  WARPSYNC.COLLECTIVE R112, `(.L_x_1732) ;  /* 0x0000000070087348 */ /* 0x000fea0003c00000 */
[----:B------:R0:W1:Y:S02]  /*b2c0*/  SHFL.BFLY P4, R114, R145, R116, R147 ;  /* 0x0c00007491727389 */ /* 0x0000640000080093 */
[----:B01----:R-:W-:Y:S01]  /*b2d0*/  ENDCOLLECTIVE ;  /* 0x000000000000791b */ /* 0x003fe20003800000 */
.L_x_1732:
        /* <DEDUP_REMOVED lines=57> */
.L_x_1733:
[----:B------:R-:W-:Y:S01]  /*b670*/  HFMA2.MMA R116, -RZ, RZ, 0, 1.1920928955078125e-07 ;  /* 0x00000002ff747435 */ /* 0x000fe200000001ff */
[----:B------:R-:W-:-:S05]  /*b680*/  MOV R86, R114 ;  /* 0x0000007200567202 */ /* 0x000fca0000000f00 */
[----:B------:R-:W-:-:S04]  /*b690*/  FADD.FTZ R86, R45, R86 ;  /* 0x000000562d567221 */ /* 0x000fc80000010000 */
[----:B------:R-:W-:-:S07]  /*b6a0*/  IMAD.MOV.U32 R145, RZ, RZ, R86 ;  /* 0x000000ffff917224 */ /* 0x000fce00078e0056 */
[----:B------:R-:W-:Y:S05]  /*b6b0*/  WARPSYNC.COLLECTIVE R112, `(.L_x_1734) ;  /* 0x0000000070087348 */ /* 0x000fea0003c00000 */
[----:B------:R0:W1:Y:S02]  /*b6c0*/  SHFL.BFLY P4, R114, R145, R116, R147 ;  /* 0x0c00007491727389 */ /* 0x0000640000080093 */
[----:B01----:R-:W-:Y:S01]  /*b6d0*/  ENDCOLLECTIVE ;  /* 0x000000000000791b */ /* 0x003fe20003800000 */
.L_x_1734:
[----:B------:R-:W-:Y:S02]  /*b6e0*/  IMAD.MOV.U32 R116, RZ, RZ, 0x4 ;  /* 0x00000004ff747424 */ /* 0x000fe400078e00ff */
[----:B------:R-:W-:-:S04]  /*b6f0*/  IMAD.MOV.U32 R87, RZ, RZ, R114 ;  /* 0x000000ffff577224 */ /* 0x000fc800078e0072 */
[----:B------:R-:W-:-:S05]  /*b700*/  FADD.FTZ R87, R86, R87 ;  /* 0x0000005756577221 */ /* 0x000fca0000010000 */
[----:B------:R-:W-:-:S07]  /*b710*/  MOV R145, R87 ;  /* 0x0000005700917202 */ /* 0x000fce0000000f00 */
[----:B------:R-:W-:Y:S05]  /*b720*/  WARPSYNC.COLLECTIVE R112, `(.L_x_1735) ;  /* 0x0000000070087348 */ /* 0x000fea0003c00000 */
[----:B------:R0:W1:Y:S02]  /*b730*/  SHFL.BFLY P4, R114, R145, R116, R147 ;  /* 0x0c00007491727389 */ /* 0x0000640000080093 */
[----:B01----:R-:W-:Y:S01]  /*b740*/  ENDCOLLECTIVE ;  /* 0x000000000000791b */ /* 0x003fe20003800000 */
.L_x_1735:
[----:B------:R-:W-:Y:S01]  /*b750*/  HFMA2.MMA R116, -RZ, RZ, 0, 4.76837158203125e-07 ;  /* 0x00000008ff747435 */ /* 0x000fe200000001ff */
[----:B------:R-:W-:-:S05]  /*b760*/  MOV R88, R114 ;  /* 0x0000007200587202 */ /* 0x000fca0000000f00 */
[----:B------:R-:W-:-:S04]  /*b770*/  FADD.FTZ R88, R87, R88 ;  /* 0x0000005857587221 */ /* 0x000fc80000010000 */
[----:B------:R-:W-:-:S07]  /*b780*/  IMAD.MOV.U32 R145, RZ, RZ, R88 ;  /* 0x000000ffff917224 */ /* 0x000fce00078e0058 */
[----:B------:R-:W-:Y:S05]  /*b790*/  WARPSYNC.COLLECTIVE R112, `(.L_x_1736) ;  /* 0x0000000070087348 */ /* 0x000fea0003c00000 */
[----:B------:R0:W1:Y:S02]  /*b7a0*/  SHFL.BFLY P4, R114, R145, R116, R147 ;  /* 0x0c00007491727389 */ /* 0x0000640000080093 */
[----:B01----:R-:W-:Y:S01]  /*b7b0*/  ENDCOLLECTIVE ;  /* 0x000000000000791b */ /* 0x003fe20003800000 */
.L_x_1736:
[----:B------:R-:W-:Y:S02]  /*b7c0*/  IMAD.MOV.U32 R116, RZ, RZ, 0x10 ;  /* 0x00000010ff747424 */ /* 0x000fe400078e00ff */
[----:B------:R-:W-:-:S04]  /*b7d0*/  IMAD.MOV.U32 R89, RZ, RZ, R114 ;  /* 0x000000ffff597224 */ /* 0x000fc800078e0072 */
[----:B------:R-:W-:-:S05]  /*b7e0*/  FADD.FTZ R89, R88, R89 ;  /* 0x0000005958597221 */ /* 0x000fca0000010000 */
[----:B------:R-:W-:-:S07]  /*b7f0*/  MOV R145, R89 ;  /* 0x0000005900917202 */ /* 0x000fce0000000f00 */
[----:B------:R-:W-:Y:S05]  /*b800*/  WARPSYNC.COLLECTIVE R112, `(.L_x_1737) ;  /* 0x0000000070087348 */ /* 0x000fea0003c00000 */
[----:B------:R0:W1:Y:S02]  /*b810*/  SHFL.BFLY P4, R114, R145, R116, R147 ;  /* 0x0c00007491727389 */ /* 0x0000640000080093 */
[----:B01----:R-:W-:Y:S01]  /*b820*/  ENDCOLLECTIVE ;  /* 0x000000000000791b */ /* 0x003fe20003800000 */
.L_x_1737:
[----:B------:R-:W-:Y:S01]  /*b830*/  MOV R110, R114 ;  /* 0x00000072006e7202 */ /* 0x000fe20000000f00 */
[----:B------:R-:W-:Y:S06]  /*b840*/  BRA `(.L_x_1738) ;  /* 0xffffffec003c7947 */ /* 0x000fec000383ffff */
.L_x_1739:
        /* <DEDUP_REMOVED lines=11> */
.L_x_23220:


//--------------------- .text._ZN10layer_norm13ln_fwd_kernelINS_13Kernel_traitsI13__nv_bfloat16S2_S2_S2_fjLj3072ELj1ELj1ELj4ELj16ENS_18Kernel_traits_baseILj3072ES2_S2_S2_S2_fjLj128EEEEELb1ELb1ELb0ELb1EEEvNS_9FwdParamsE --------------------------
	.section	.text._ZN10layer_norm13ln_fwd_kernelINS_13Kernel_traitsI13__nv_bfloat16S2_S2_S2_fjLj3072ELj1ELj1ELj4ELj16ENS_18Kernel_traits_baseILj3072ES2_S2_S2_S2_fjLj128EEEEELb1ELb1ELb0ELb1EEEvNS_9FwdParamsE,"ax",@progbits
	.align	128
        .global         _ZN10layer_norm13ln_fwd_kernelINS_13Kernel_traitsI13__nv_bfloat16S2_S2_S2_fjLj3072ELj1ELj1ELj4ELj16ENS_18Kernel_traits_baseILj3072ES2_S2_S2_S2_fjLj128EEEEELb1ELb1ELb0ELb1EEEvNS_9FwdParamsE
        .type           _ZN10layer_norm13ln_fwd_kernelINS_13Kernel_traitsI13__nv_bfloat16S2_S2_S2_fjLj3072ELj1ELj1ELj4ELj16ENS_18Kernel_traits_baseILj3072ES2_S2_S2_S2_fjLj128EEEEELb1ELb1ELb0ELb1EEEvNS_9FwdParamsE,@function
        .size           _ZN10layer_norm13ln_fwd_kernelINS_13Kernel_traitsI13__nv_bfloat16S2_S2_S2_fjLj3072ELj1ELj1ELj4ELj16ENS_18Kernel_traits_baseILj3072ES2_S2_S2_S2_fjLj128EEEEELb1ELb1ELb0ELb1EEEvNS_9FwdParamsE,(.L_x_23221 - _ZN10layer_norm13ln_fwd_kernelINS_13Kernel_traitsI13__nv_bfloat16S2_S2_S2_fjLj3072ELj1ELj1ELj4ELj16ENS_18Kernel_traits_baseILj3072ES2_S2_S2_S2_fjLj128EEEEELb1ELb1ELb0ELb1EEEvNS_9FwdParamsE)
        .other          _ZN10layer_norm13ln_fwd_kernelINS_13Kernel_traitsI13__nv_bfloat16S2_S2_S2_fjLj3072ELj1ELj1ELj4ELj16ENS_18Kernel_traits_baseILj3072ES2_S2_S2_S2_fjLj128EEEEELb1ELb1ELb0ELb1EEEvNS_9FwdParamsE,@"STO_CUDA_ENTRY STV_DEFAULT"
_ZN10layer_norm13ln_fwd_kernelINS_13Kernel_traitsI13__nv_bfloat16S2_S2_S2_fjLj3072ELj1ELj1ELj4ELj16ENS_18Kernel_traits_baseILj3072ES2_S2_S2_S2_fjLj128EEEEELb1ELb1ELb0ELb1EEEvNS_9FwdParamsE:
.text._ZN10layer_norm13ln_fwd_kernelINS_13Kernel_traitsI13__nv_bfloat16S2_S2_S2_fjLj3072ELj1ELj1ELj4ELj16ENS_18Kernel_traits_baseILj3072ES2_S2_S2_S2_fjLj128EEEEELb1ELb1ELb0ELb1EEEvNS_9FwdParamsE:
        /* <DEDUP_REMOVED lines=10> */
[----:B------:R-:W-:Y:S01]  /*00a0*/  ULDC.64 UR10, c[0x0][0x2c8] ;  /* 0x0000b200000a7ab9 */ /* 0x000fe20000000a00 */
[----:B------:R-:W-:-:S04]  /*00b0*/  ULDC UR12, c[0x0][0x214] ;  /* 0x00008500000c7ab9 */ /* 0x000fc80000000800 */
        /* <DEDUP_REMOVED lines=45> */
[----:B------:R-:W-:Y:S01]  /*0390*/  UIADD3 UR26, UR6, 0x1715609d, URZ ;  /* 0x1715609d061a7890 */ /* 0x000fe2000fffe03f */
[----:B------:R-:W-:-:S04]  /*03a0*/  IMAD.WIDE.U32 R6, R7, -0x2daee0ad, RZ ;  /* 0xd2511f5307067825 */ /* 0x000fc800078e00ff */
[----:B------:R-:W-:Y:S01]  /*03b0*/  IMAD.WIDE.U32 R8, R8, -0x326172a9, RZ ;  /* 0xcd9e8d5708087825 */ /* 0x000fe200078e00ff */
[----:B------:R-:W-:-:S04]  /*03c0*/  LOP3.LUT R11, R7, UR27, R2, 0x96, !PT ;  /* 0x0000001b070b7c12 */ /* 0x000fc8000f8e9602 */
[----:B------:R-:W-:Y:S01]  /*03d0*/  LOP3.LUT R2, R9, UR26, R10, 0x96, !PT ;  /* 0x0000001a09027c12 */ /* 0x000fe2000f8e960a */
[----:B------:R-:W-:Y:S01]  /*03e0*/  UIADD3 UR29, UR7, 0x646e171e, URZ ;  /* 0x646e171e071d7890 */ /* 0x000fe2000fffe03f */
[----:B------:R-:W-:-:S03]  /*03f0*/  ISETP.NE.U32.AND P0, PT, RZ, UR10, PT ;  /* 0x0000000aff007c0c */ /* 0x000fc6000bf05070 */
[----:B------:R-:W-:Y:S01]  /*0400*/  IMAD.WIDE.U32 R2, R2, -0x2daee0ad, RZ ;  /* 0xd2511f5302027825 */ /* 0x000fe200078e00ff */
[----:B------:R-:W-:Y:S02]  /*0410*/  ISETP.NE.AND.EX P0, PT, RZ, UR11, PT, P0 ;  /* 0x0000000bff007c0c */ /* 0x000fe4000bf05300 */
[----:B------:R-:W-:Y:S02]  /*0420*/  IADD3 R4, P1, R0, UR10, RZ ;  /* 0x0000000a00047c10 */ /* 0x000fe4000ff3e0ff */
[----:B------:R-:W-:Y:S01]  /*0430*/  LOP3.LUT R22, R3, UR29, R6, 0x96, !PT ;  /* 0x0000001d03167c12 */ /* 0x000fe2000f8e9606 */
[----:B------:R-:W-:Y:S01]  /*0440*/  UIADD3 UR28, UR6, -0x4ab325aa, URZ ;  /* 0xb54cda56061c7890 */ /* 0x000fe2000fffe03f */
[----:B------:R-:W-:Y:S01]  /*0450*/  IMAD.WIDE.U32 R10, R11, -0x326172a9, RZ ;  /* 0xcd9e8d570b0a7825 */ /* 0x000fe200078e00ff */
[----:B------:R-:W-:-:S03]  /*0460*/  UIADD3 UR30, UR6, 0x5384540f, URZ ;  /* 0x5384540f061e7890 */ /* 0x000fc6000fffe03f */
[----:B------:R-:W-:-:S04]  /*0470*/  IMAD.WIDE.U32 R22, R22, -0x326172a9, RZ ;  /* 0xcd9e8d5716167825 */ /* 0x000fc800078e00ff */
[----:B------:R-:W-:Y:S01]  /*0480*/  IMAD.X R5, RZ, RZ, UR11, P1 ;  /* 0x0000000bff057e24 */ /* 0x000fe200088e06ff */
[----:B------:R-:W-:Y:S02]  /*0490*/  LOP3.LUT R20, R11, UR28, R8, 0x96, !PT ;  /* 0x0000001c0b147c12 */ /* 0x000fe4000f8e9608 */
[----:B------:R-:W-:Y:S01]  /*04a0*/  LEA.HI R24, R25, UR8, RZ, 0x19 ;  /* 0x0000000819187c11 */ /* 0x000fe2000f8fc8ff */
[----:B------:R-:W-:Y:S01]  /*04b0*/  UIADD3 UR31, UR7, 0x1fd5c5a3, URZ ;  /* 0x1fd5c5a3071f7890 */ /* 0x000fe2000fffe03f */
[----:B------:R-:W-:Y:S01]  /*04c0*/  LOP3.LUT R26, R23, UR30, R10, 0x96, !PT ;  /* 0x0000001e171a7c12 */ /* 0x000fe2000f8e960a */
[----:B------:R0:W5:Y:S01]  /*04d0*/  @P0 LDG.E.128 R16, desc[UR4][R4.64] ;  /* 0x0000000404100981 */ /* 0x000162000c1e1d00 */
[----:B------:R-:W-:Y:S01]  /*04e0*/  UIADD3 UR33, UR7, -0x24c28bd8, URZ ;  /* 0xdb3d742807217890 */ /* 0x000fe2000fffe03f */
[----:B------:R-:W-:Y:S02]  /*04f0*/  ULDC.64 UR10, c[0x0][0x260] ;  /* 0x00009800000a7ab9 */ /* 0x000fe40000000a00 */
[----:B------:R0:W5:Y:S01]  /*0500*/  @P0 LDG.E.128 R12, desc[UR4][R4.64+0x800] ;  /* 0x00080004040c0981 */ /* 0x000162000c1e1d00 */
[----:B------:R-:W-:Y:S01]  /*0510*/  IMAD.WIDE.U32 R20, R20, -0x2daee0ad, RZ ;  /* 0xd2511f5314147825 */ /* 0x000fe200078e00ff */
[----:B------:R-:W-:-:S02]  /*0520*/  ULDC.64 UR8, c[0x0][0x278] ;  /* 0x00009e0000087ab9 */ /* 0x000fc40000000a00 */
[----:B------:R0:W5:Y:S01]  /*0530*/  @P0 LDG.E.128 R8, desc[UR4][R4.64+0x1000] ;  /* 0x0010000404080981 */ /* 0x000162000c1e1d00 */
[----:B------:R-:W-:Y:S02]  /*0540*/  LOP3.LUT R23, R25, 0x7f, RZ, 0xc0, !PT ;  /* 0x0000007f19177812 */ /* 0x000fe400078ec0ff */
[----:B------:R-:W-:Y:S02]  /*0550*/  ISETP.GE.AND P1, PT, R24, UR12, PT ;  /* 0x0000000c18007c0c */ /* 0x000fe4000bf26270 */
[----:B------:R-:W-:Y:S01]  /*0560*/  LEA R6, P2, R23, UR8, 0x4 ;  /* 0x0000000817067c11 */ /* 0x000fe2000f8420ff */
[----:B------:R-:W-:Y:S01]  /*0570*/  IMAD.HI.U32 R3, R26, -0x2daee0ad, RZ ;  /* 0xd2511f531a037827 */ /* 0x000fe200078e00ff */
[----:B------:R-:W-:Y:S01]  /*0580*/  LOP3.LUT R27, R21, UR31, R2, 0x96, !PT ;  /* 0x0000001f151b7c12 */ /* 0x000fe2000f8e9602 */
[----:B------:R-:W-:Y:S02]  /*0590*/  UIADD3 UR32, UR6, -0xe443238, URZ ;  /* 0xf1bbcdc806207890 */ /* 0x000fe4000fffe03f */
[----:B------:R-:W-:Y:S01]  /*05a0*/  IMAD.X R7, RZ, RZ, UR9, P2 ;  /* 0x00000009ff077e24 */ /* 0x000fe200090e06ff */
[----:B------:R-:W-:Y:S01]  /*05b0*/  IADD3 R2, P2, R0, UR10, RZ ;  /* 0x0000000a00027c10 */ /* 0x000fe2000ff5e0ff */
[----:B------:R-:W-:Y:S01]  /*05c0*/  IMAD.HI.U32 R21, R27, -0x326172a9, RZ ;  /* 0xcd9e8d571b157827 */ /* 0x000fe200078e00ff */
[----:B------:R-:W-:-:S02]  /*05d0*/  LOP3.LUT R86, R3, UR33, R20, 0x96, !PT ;  /* 0x0000002103567c12 */ /* 0x000fc4000f8e9614 */
[----:B------:R-:W-:Y:S02]  /*05e0*/  IADD3.X R3, RZ, UR11, RZ, P2, !PT ;  /* 0x0000000bff037c10 */ /* 0x000fe400097fe4ff */
[----:B------:R-:W-:Y:S01]  /*05f0*/  LOP3.LUT R25, R21, UR32, R22, 0x96, !PT ;  /* 0x0000002015197c12 */ /* 0x000fe2000f8e9616 */
[----:B0-----:R-:W-:Y:S06]  /*0600*/  @P1 EXIT ;  /* 0x000000000000194d */ /* 0x001fec0003800000 */
[----:B------:R-:W2:Y:S04]  /*0610*/  LDG.E.128 R48, desc[UR4][R6.64+0x1000] ;  /* 0x0010000406307981 */ /* 0x000ea8000c1e1d00 */
[----:B------:R-:W3:Y:S04]  /*0620*/  LDG.E.128 R44, desc[UR4][R2.64] ;  /* 0x00000004022c7981 */ /* 0x000ee8000c1e1d00 */
        /* <DEDUP_REMOVED lines=9> */
[----:B------:R-:W-:Y:S01]  /*06c0*/  IMAD.U32 R21, R17, 0x10000, RZ ;  /* 0x0001000011157824 */ /* 0x000fe200078e00ff */
[C---:B------:R-:W-:Y:S01]  /*06d0*/  PRMT R79, R13.reuse, 0x7632, R79 ;  /* 0x000076320d4f7816 */ /* 0x040fe2000000004f */
[----:B------:R-:W-:Y:S01]  /*06e0*/  UIADD3 UR34, UR6, -0x700cb87f, URZ ;  /* 0x8ff3478106227890 */ /* 0x000fe2000fffe03f */
[----:B------:R-:W-:Y:S01]  /*06f0*/  SHF.L.U32 R17, R13, 0x10, RZ ;  /* 0x000000100d117819 */ /* 0x000fe200000006ff */
[C---:B------:R-:W-:Y:S01]  /*0700*/  IMAD.U32 R13, R9.reuse, 0x10000, RZ ;  /* 0x00010000090d7824 */ /* 0x040fe200078e00ff */
[----:B------:R-:W-:Y:S01]  /*0710*/  PRMT R75, R9, 0x7632, R75 ;  /* 0x00007632094b7816 */ /* 0x000fe2000000004b */
[----:B------:R-:W-:Y:S01]  /*0720*/  UIADD3 UR35, UR7, -0x695add53, URZ ;  /* 0x96a522ad07237890 */ /* 0x000fe2000fffe03f */
[----:B------:R-:W-:Y:S01]  /*0730*/  IMAD R9, R26, -0x2daee0ad, RZ ;  /* 0xd2511f531a097824 */ /* 0x000fe200078e02ff */
[----:B------:R-:W-:Y:S01]  /*0740*/  ULDC.64 UR8, c[0x0][0x270] ;  /* 0x00009c0000087ab9 */ /* 0x000fe20000000a00 */
[----:B0-----:R-:W-:Y:S01]  /*0750*/  IMAD R3, R27, -0x326172a9, RZ ;  /* 0xcd9e8d571b037824 */ /* 0x001fe200078e02ff */
[----:B------:R-:W-:Y:S01]  /*0760*/  PRMT R81, R19, 0x7632, R81 ;  /* 0x0000763213517816 */ /* 0x000fe20000000051 */
[----:B------:R-:W-:Y:S01]  /*0770*/  IMAD.HI.U32 R0, R86, -0x326172a9, RZ ;  /* 0xcd9e8d5756007827 */ /* 0x000fe200078e00ff */
[----:B------:R-:W-:Y:S01]  /*0780*/  PRMT R77, R15, 0x7632, R77 ;  /* 0x000076320f4d7816 */ /* 0x000fe2000000004d */
[----:B------:R-:W-:Y:S01]  /*0790*/  HFMA2.MMA R95, -RZ, RZ, 0, 5.9604644775390625e-08 ;  /* 0x00000001ff5f7435 */ /* 0x000fe200000001ff */
[----:B------:R-:W-:Y:S01]  /*07a0*/  PRMT R73, R11, 0x7632, R73 ;  /* 0x000076320b497816 */ /* 0x000fe20000000049 */
[----:B------:R-:W-:Y:S01]  /*07b0*/  IMAD.WIDE.U32 R26, R25, -0x2daee0ad, RZ ;  /* 0xd2511f53191a7825 */ /* 0x000fe200078e00ff */
[----:B------:R-:W-:Y:S01]  /*07c0*/  PRMT R84, R16, 0x7632, R84 ;  /* 0x0000763210547816 */ /* 0x000fe20000000054 */
[----:B------:R-:W5:Y:S01]  /*07d0*/  LDG.E.128 R32, desc[UR4][R6.64] ;  /* 0x0000000406207981 */ /* 0x000f62000c1e1d00 */
[----:B------:R-:W-:Y:S01]  /*07e0*/  PRMT R82, R18, 0x7632, R82 ;  /* 0x0000763212527816 */ /* 0x000fe20000000052 */
[----:B------:R-:W-:Y:S01]  /*07f0*/  IMAD.U32 R22, R16, 0x10000, RZ ;  /* 0x0001000010167824 */ /* 0x000fe200078e00ff */
[----:B------:R-:W-:Y:S01]  /*0800*/  SHF.L.U32 R20, R18, 0x10, RZ ;  /* 0x0000001012147819 */ /* 0x000fe200000006ff */
[C---:B------:R-:W-:Y:S01]  /*0810*/  IMAD.U32 R18, R12.reuse, 0x10000, RZ ;  /* 0x000100000c127824 */ /* 0x040fe200078e00ff */
[----:B------:R-:W-:Y:S01]  /*0820*/  PRMT R80, R12, 0x7632, R80 ;  /* 0x000076320c507816 */ /* 0x000fe20000000050 */
[----:B------:R0:W5:Y:S01]  /*0830*/  LDG.E.128 R28, desc[UR4][R6.64+0x800] ;  /* 0x00080004061c7981 */ /* 0x000162000c1e1d00 */
[C---:B------:R-:W-:Y:S01]  /*0840*/  PRMT R78, R14.reuse, 0x7632, R78 ;  /* 0x000076320e4e7816 */ /* 0x040fe2000000004e */
[----:B------:R-:W-:Y:S01]  /*0850*/  IMAD.U32 R16, R14, 0x10000, RZ ;  /* 0x000100000e107824 */ /* 0x000fe200078e00ff */
[----:B------:R-:W-:Y:S01]  /*0860*/  PRMT R76, R8, 0x7632, R76 ;  /* 0x00007632084c7816 */ /* 0x000fe2000000004c */
[----:B------:R-:W-:Y:S01]  /*0870*/  UISETP.NE.U32.AND UP0, UPT, UR8, URZ, UPT ;  /* 0x0000003f0800728c */ /* 0x000fe2000bf05070 */
[C---:B------:R-:W-:Y:S01]  /*0880*/  PRMT R74, R10.reuse, 0x7632, R74 ;  /* 0x000076320a4a7816 */ /* 0x040fe2000000004a */
[----:B------:R-:W-:Y:S01]  /*0890*/  IMAD.U32 R19, R19, 0x10000, RZ ;  /* 0x0001000013137824 */ /* 0x000fe200078e00ff */
[----:B------:R-:W-:Y:S01]  /*08a0*/  SHF.L.U32 R12, R10, 0x10, RZ ;  /* 0x000000100a0c7819 */ /* 0x000fe200000006ff */
[----:B------:R-:W-:Y:S01]  /*08b0*/  IMAD.U32 R15, R15, 0x10000, RZ ;  /* 0x000100000f0f7824 */ /* 0x000fe200078e00ff */
[----:B------:R-:W-:Y:S01]  /*08c0*/  SHF.L.U32 R14, R8, 0x10, RZ ;  /* 0x00000010080e7819 */ /* 0x000fe200000006ff */
[----:B------:R-:W-:Y:S01]  /*08d0*/  IMAD.U32 R11, R11, 0x10000, RZ ;  /* 0x000100000b0b7824 */ /* 0x000fe200078e00ff */
[----:B------:R-:W-:Y:S01]  /*08e0*/  LOP3.LUT R10, R0, UR34, R3, 0x96, !PT ;  /* 0x00000022000a7c12 */ /* 0x000fe2000f8e9603 */
[----:B------:R-:W-:Y:S01]  /*08f0*/  IMAD R86, R86, -0x326172a9, RZ ;  /* 0xcd9e8d5756567824 */ /* 0x000fe200078e02ff */
[----:B------:R-:W-:Y:S01]  /*0900*/  LOP3.LUT R9, R27, UR35, R9, 0x96, !PT ;  /* 0x000000231b097c12 */ /* 0x000fe2000f8e9609 */
[----:B------:R-:W-:Y:S01]  /*0910*/  IMAD.MOV.U32 R85, RZ, RZ, RZ ;  /* 0x000000ffff557224 */ /* 0x000fe200078e00ff */
        /* <DEDUP_REMOVED lines=13> */
[----:B------:R-:W-:Y:S01]  /*09f0*/  ULDC.U8 UR8, c[0x0][0x2a0] ;  /* 0x0000a80000087ab9 */ /* 0x000fe20000000000 */
[----:B------:R-:W-:Y:S01]  /*0a00*/  UISETP.NE.AND.EX UP0, UPT, UR9, URZ, UPT, UP0 ;  /* 0x0000003f0900728c */ /* 0x000fe2000bf05300 */
[----:B------:R-:W-:Y:S01]  /*0a10*/  ULDC UR10, c[0x0][0x218] ;  /* 0x00008600000a7ab9 */ /* 0x000fe20000000800 */
[----:B------:R-:W-:Y:S01]  /*0a20*/  ULDC UR11, c[0x0][0x290] ;  /* 0x0000a400000b7ab9 */ /* 0x000fe20000000800 */
[----:B------:R-:W-:Y:S01]  /*0a30*/  ULDC.64 UR12, c[0x0][0x230] ;  /* 0x00008c00000c7ab9 */ /* 0x000fe20000000a00 */
[----:B------:R-:W-:Y:S01]  /*0a40*/  UISETP.NE.AND UP1, UPT, UR8, URZ, UPT ;  /* 0x0000003f0800728c */ /* 0x000fe2000bf25270 */
[----:B------:R-:W-:Y:S01]  /*0a50*/  ULDC.64 UR14, c[0x0][0x2b8] ;  /* 0x0000ae00000e7ab9 */ /* 0x000fe20000000a00 */
[----:B------:R-:W-:Y:S01]  /*0a60*/  ULDC.64 UR16, c[0x0][0x210] ;  /* 0x0000840000107ab9 */ /* 0x000fe20000000a00 */
[C---:B--2---:R-:W-:Y:S01]  /*0a70*/  PRMT R71, R49.reuse, 0x7632, R71 ;  /* 0x0000763231477816 */ /* 0x044fe20000000047 */
[----:B0-----:R-:W-:Y:S01]  /*0a80*/  IMAD.U32 R7, R49, 0x10000, RZ ;  /* 0x0001000031077824 */ /* 0x001fe200078e00ff */
[C---:B------:R-:W-:Y:S01]  /*0a90*/  PRMT R69, R51.reuse, 0x7632, R69 ;  /* 0x0000763233457816 */ /* 0x040fe20000000045 */
[----:B------:R-:W-:Y:S01]  /*0aa0*/  IMAD.U32 R5, R51, 0x10000, RZ ;  /* 0x0001000033057824 */ /* 0x000fe200078e00ff */
[C---:B---3--:R-:W-:Y:S01]  /*0ab0*/  PRMT R67, R45.reuse, 0x7632, R67 ;  /* 0x000076322d437816 */ /* 0x048fe20000000043 */
[----:B------:R-:W-:Y:S01]  /*0ac0*/  IMAD.U32 R3, R45, 0x10000, RZ ;  /* 0x000100002d037824 */ /* 0x000fe200078e00ff */
[C---:B------:R-:W-:Y:S01]  /*0ad0*/  PRMT R65, R47.reuse, 0x7632, R65 ;  /* 0x000076322f417816 */ /* 0x040fe20000000041 */
[----:B------:R-:W-:Y:S01]  /*0ae0*/  IMAD.U32 R0, R47, 0x10000, RZ ;  /* 0x000100002f007824 */ /* 0x000fe200078e00ff */
[C---:B----4-:R-:W-:Y:S01]  /*0af0*/  PRMT R64, R36.reuse, 0x7632, R64 ;  /* 0x0000763224407816 */ /* 0x050fe20000000040 */
[----:B------:R-:W-:Y:S01]  /*0b00*/  IMAD.U32 R27, R37, 0x10000, RZ ;  /* 0x00010000251b7824 */ /* 0x000fe200078e00ff */
[----:B------:R-:W-:Y:S01]  /*0b10*/  SHF.L.U32 R25, R36, 0x10, RZ ;  /* 0x0000001024197819 */ /* 0x000fe200000006ff */
        /* <DEDUP_REMOVED lines=21> */
[----:B------:R-:W-:-:S02]  /*0c70*/  PRMT R36, R42, 0x7632, R36 ;  /* 0x000076322a247816 */ /* 0x000fc40000000024 */
        /* <DEDUP_REMOVED lines=15> */
.L_x_1909:
[----:B------:R-:W-:Y:S01]  /*0d70*/  ISETP.NE.U32.AND P0, PT, RZ, UR12, PT ;  /* 0x0000000cff007c0c */ /* 0x000fe2000bf05070 */
[----:B------:R-:W0:Y:S01]  /*0d80*/  LDC.64 R112, c[0x0][0x220] ;  /* 0x00008800ff707b82 */ /* 0x000e220000000a00 */
[----:B------:R-:W-:Y:S01]  /*0d90*/  IMAD R42, R24, UR10, RZ ;  /* 0x0000000a182a7c24 */ /* 0x000fe2000f8e02ff */
[----:B------:R-:W-:Y:S01]  /*0da0*/  PLOP3.LUT P1, PT, PT, PT, UP0, 0x80, 0x0 ;  /* 0x000000000000781c */ /* 0x000fe20003f2f008 */
[----:B------:R-:W-:Y:S01]  /*0db0*/  @UP0 ULDC.64 UR8, c[0x0][0x270] ;  /* 0x00009c0000080ab9 */ /* 0x000fe20000000a00 */
[----:B------:R-:W-:Y:S02]  /*0dc0*/  ISETP.NE.AND.EX P0, PT, RZ, UR13, PT, P0 ;  /* 0x0000000dff007c0c */ /* 0x000fe4000bf05300 */
[----:B------:R-:W-:Y:S02]  /*0dd0*/  SHF.R.S32.HI R43, RZ, 0x1f, R42 ;  /* 0x0000001fff2b7819 */ /* 0x000fe4000001142a */
[----:B------:R-:W-:Y:S02]  /*0de0*/  PLOP3.LUT P2, PT, PT, PT, UP0, 0x80, 0x0 ;  /* 0x000000000000781c */ /* 0x000fe40003f4f008 */
[----:B-1----:R-:W-:-:S02]  /*0df0*/  MOV R45, 0x2 ;  /* 0x00000002002d7802 */ /* 0x002fc40000000f00 */
[----:B------:R-:W-:-:S03]  /*0e00*/  LEA.HI R48, R43, R42, RZ, 0x3 ;  /* 0x0000002a2b307211 */ /* 0x000fc600078f18ff */
[----:B------:R-:W-:Y:S01]  /*0e10*/  @P1 IMAD.WIDE R44, R24, R45, UR8 ;  /* 0x00000008182c1e25 */ /* 0x000fe2000f8e022d */
[----:B------:R-:W-:Y:S01]  /*0e20*/  LEA.HI.SX32 R48, R48, R23, 0x1d ;  /* 0x0000001730307211 */ /* 0x000fe200078feaff */
[----:B------:R-:W1:Y:S04]  /*0e30*/  @P0 LDC.64 R40, c[0x0][0x230] ;  /* 0x00008c00ff280b82 */ /* 0x000e680000000a00 */
[----:B------:R-:W2:Y:S01]  /*0e40*/  @P2 LDG.E.U16 R44, desc[UR4][R44.64] ;  /* 0x000000042c2c2981 */ /* 0x000ea2000c1e1500 */
[----:B0-----:R-:W-:-:S04]  /*0e50*/  IMAD.WIDE.U32 R42, R48, 0x10, R112 ;  /* 0x00000010302a7825 */ /* 0x001fc800078e0070 */
[----:B-1----:R-:W-:-:S05]  /*0e60*/  @P0 IMAD.WIDE.U32 R40, R48, 0x10, R40 ;  /* 0x0000001030280825 */ /* 0x002fca00078e0028 */
[----:B-----5:R0:W5:Y:S04]  /*0e70*/  @P0 LDG.E.128 R36, desc[UR4][R40.64] ;  /* 0x0000000428240981 */ /* 0x020168000c1e1d00 */
[----:B------:R-:W5:Y:S01]  /*0e80*/  LDG.E.128 R40, desc[UR4][R42.64] ;  /* 0x000000042a287981 */ /* 0x000f62000c1e1d00 */
[C---:B------:R-:W-:Y:S01]  /*0e90*/  ISETP.NE.AND P1, PT, R99.reuse, 0x1, PT ;  /* 0x000000016300780c */ /* 0x040fe20003f25270 */
[----:B------:R-:W-:Y:S01]  /*0ea0*/  BSSY B0, `(.L_x_1740) ;  /* 0x000000f000007945 */ /* 0x000fe20003800000 */
[----:B------:R-:W-:Y:S01]  /*0eb0*/  PLOP3.LUT P2, PT, PT, PT, UP0, 0x80, 0x0 ;  /* 0x000000000000781c */ /* 0x000fe20003f4f008 */
[----:B------:R-:W-:Y:S02]  /*0ec0*/  IMAD.MOV.U32 R104, RZ, RZ, 0x3f800000 ;  /* 0x3f800000ff687424 */ /* 0x000fe400078e00ff */
[----:B------:R-:W-:-:S10]  /*0ed0*/  VIADD R46, R99, 0x1 ;  /* 0x00000001632e7836 */ /* 0x000fd40000000000 */
[----:B--2---:R-:W-:Y:S01]  /*0ee0*/  @P2 SHF.L.U32 R104, R44, 0x10, RZ ;  /* 0x000000102c682819 */ /* 0x004fe200000006ff */
[----:B0-----:R-:W-:Y:S06]  /*0ef0*/  @!P1 BRA `(.L_x_1741) ;  /* 0x0000000000209947 */ /* 0x001fec0003800000 */
        /* <DEDUP_REMOVED lines=8> */
.L_x_1741:
[----:B------:R-:W-:-:S07]  /*0f80*/  IMAD.MOV.U32 R49, RZ, RZ, R86 ;  /* 0x000000ffff317224 */ /* 0x000fce00078e0056 */
.L_x_1742:
[----:B------:R-:W-:Y:S05]  /*0f90*/  BSYNC B0 ;  /* 0x0000000000007941 */ /* 0x000fea0003800000 */
.L_x_1740:
        /* <DEDUP_REMOVED lines=16> */
.L_x_1746:
[----:B------:R-:W-:Y:S05]  /*10a0*/  BSYNC B1 ;  /* 0x0000000000017941 */ /* 0x000fea0003800000 */
.L_x_1745:
        /* <DEDUP_REMOVED lines=44> */
.L_x_1744:
[----:B------:R-:W-:Y:S05]  /*1370*/  BSYNC B0 ;  /* 0x0000000000007941 */ /* 0x000fea0003800000 */
.L_x_1743:
[----:B------:R-:W0:Y:S01]  /*1380*/  LDC R103, c[0x0][0x298] ;  /* 0x0000a600ff677b82 */ /* 0x000e220000000800 */
[----:B------:R-:W-:Y:S01]  /*1390*/  HFMA2.MMA R101, -RZ, RZ, 0.1171875, 0 ;  /* 0x2f800000ff657435 */ /* 0x000fe200000001ff */
[----:B------:R-:W-:Y:S01]  /*13a0*/  I2FP.F32.U32 R44, R49 ;  /* 0x00000031002c7245 */ /* 0x000fe20000201000 */
[----:B-----5:R-:W-:Y:S01]  /*13b0*/  IMAD.U32 R47, R40, 0x10000, RZ ;  /* 0x00010000282f7824 */ /* 0x020fe200078e00ff */
[----:B------:R-:W-:Y:S01]  /*13c0*/  SHF.L.U32 R49, R32, 0x10, RZ ;  /* 0x0000001020317819 */ /* 0x000fe200000006ff */
[----:B------:R-:W-:Y:S01]  /*13d0*/  @P0 IMAD.U32 R50, R36, 0x10000, RZ ;  /* 0x0001000024320824 */ /* 0x000fe200078e00ff */
[----:B------:R-:W-:Y:S01]  /*13e0*/  BSSY B0, `(.L_x_1747) ;  /* 0x0000017000007945 */ /* 0x000fe20003800000 */
[----:B------:R-:W-:Y:S01]  /*13f0*/  PRMT R91, R40, 0x7632, R91 ;  /* 0x00007632285b7816 */ /* 0x000fe2000000005b */
[----:B------:R-:W1:Y:S01]  /*1400*/  LDC R102, c[0x0][0x294] ;  /* 0x0000a500ff667b82 */ /* 0x000e620000000800 */
[----:B------:R-:W-:Y:S02]  /*1410*/  IADD3 R51, R46, 0x1, RZ ;  /* 0x000000012e337810 */ /* 0x000fe40007ffe0ff */
[----:B------:R-:W-:Y:S01]  /*1420*/  FFMA.FTZ R45, R44, R101, 1.1641532182693481445e-10 ;  /* 0x2f0000002c2d7423 */ /* 0x000fe20000010065 */
[----:B------:R-:W-:-:S04]  /*1430*/  FMUL.FTZ R44, R47, R104 ;  /* 0x000000682f2c7220 */ /* 0x000fc80000410000 */
[----:B0-----:R-:W-:Y:S01]  /*1440*/  FMUL.FTZ R44, R44, R103 ;  /* 0x000000672c2c7220 */ /* 0x001fe20000410000 */
[----:B-1----:R-:W-:-:S04]  /*1450*/  FSETP.GTU.FTZ.AND P1, PT, R45, R102, PT ;  /* 0x000000662d00720b */ /* 0x002fc80003f3c000 */
        /* <DEDUP_REMOVED lines=14> */
.L_x_1748:
[----:B------:R-:W-:-:S07]  /*1540*/  MOV R40, R86 ;  /* 0x0000005600287202 */ /* 0x000fce0000000f00 */
.L_x_1749:
[----:B------:R-:W-:Y:S05]  /*1550*/  BSYNC B0 ;  /* 0x0000000000007941 */ /* 0x000fea0003800000 */
.L_x_1747:
        /* <DEDUP_REMOVED lines=16> */
.L_x_1753:
[----:B------:R-:W-:Y:S05]  /*1660*/  BSYNC B1 ;  /* 0x0000000000017941 */ /* 0x000fea0003800000 */
.L_x_1752:
        /* <DEDUP_REMOVED lines=44> */
.L_x_1751:
[----:B------:R-:W-:Y:S05]  /*1930*/  BSYNC B0 ;  /* 0x0000000000007941 */ /* 0x000fea0003800000 */
.L_x_1750:
[----:B------:R-:W-:Y:S01]  /*1940*/  I2FP.F32.U32 R40, R40 ;  /* 0x0000002800287245 */ /* 0x000fe20000201000 */
[----:B------:R-:W-:Y:S01]  /*1950*/  IMAD.U32 R91, R91, 0x10000, RZ ;  /* 0x000100005b5b7824 */ /* 0x000fe200078e00ff */
[----:B------:R-:W-:Y:S01]  /*1960*/  PRMT R44, R32, 0x7632, R44 ;  /* 0x00007632202c7816 */ /* 0x000fe2000000002c */
[----:B------:R-:W-:Y:S01]  /*1970*/  BSSY B0, `(.L_x_1754) ;  /* 0x0000018000007945 */ /* 0x000fe20003800000 */
[----:B------:R-:W-:Y:S01]  /*1980*/  @P0 PRMT R46, R36, 0x7632, R46 ;  /* 0x00007632242e0816 */ /* 0x000fe2000000002e */
[----:B------:R-:W-:Y:S01]  /*1990*/  FFMA.FTZ R45, R40, R101, 1.1641532182693481445e-10 ;  /* 0x2f000000282d7423 */ /* 0x000fe20000010065 */
[----:B------:R-:W-:-:S03]  /*19a0*/  FMUL.FTZ R40, R91, R104 ;  /* 0x000000685b287220 */ /* 0x000fc60000410000 */
[----:B------:R-:W-:Y:S02]  /*19b0*/  @P0 IMAD.U32 R47, R46, 0x10000, RZ ;  /* 0x000100002e2f0824 */ /* 0x000fe400078e00ff */
[----:B------:R-:W-:Y:S01]  /*19c0*/  FMUL.FTZ R40, R40, R103 ;  /* 0x0000006728287220 */ /* 0x000fe20000410000 */
[----:B------:R-:W-:Y:S02]  /*19d0*/  FSETP.GTU.FTZ.AND P1, PT, R45, R102, PT ;  /* 0x000000662d00720b */ /* 0x000fe40003f3c000 */
[----:B------:R-:W-:Y:S02]  /*19e0*/  SHF.L.U32 R45, R44, 0x10, RZ ;  /* 0x000000102c2d7819 */ /* 0x000fe400000006ff */
[----:B------:R-:W-:Y:S02]  /*19f0*/  P2R R97, PR, RZ, 0x2 ;  /* 0x00000002ff617803 */ /* 0x000fe40000000000 */
[----:B------:R-:W-:Y:S02]  /*1a00*/  FSEL R40, R40, RZ, !P1 ;  /* 0x000000ff28287208 */ /* 0x000fe40004800000 */
[----:B------:R-:W-:-:S02]  /*1a10*/  ISETP.NE.AND P1, PT, R51, 0x1, PT ;  /* 0x000000013300780c */ /* 0x000fc40003f25270 */
[----:B------:R-:W-:Y:S01]  /*1a20*/  IADD3 R46, R51, 0x1, RZ ;  /* 0x00000001332e7810 */ /* 0x000fe20007ffe0ff */
        /* <DEDUP_REMOVED lines=11> */
.L_x_1755:
[----:B------:R-:W-:-:S07]  /*1ae0*/  MOV R40, R86 ;  /* 0x0000005600287202 */ /* 0x000fce0000000f00 */
.L_x_1756:
[----:B------:R-:W-:Y:S05]  /*1af0*/  BSYNC B0 ;  /* 0x0000000000007941 */ /* 0x000fea0003800000 */
.L_x_1754:
        /* <DEDUP_REMOVED lines=16> */
.L_x_1760:
[----:B------:R-:W-:Y:S05]  /*1c00*/  BSYNC B1 ;  /* 0x0000000000017941 */ /* 0x000fea0003800000 */
.L_x_1759:
        /* <DEDUP_REMOVED lines=44> */
.L_x_1758:
[----:B------:R-:W-:Y:S05]  /*1ed0*/  BSYNC B0 ;  /* 0x0000000000007941 */ /* 0x000fea0003800000 */
.L_x_1757:
[----:B------:R-:W-:Y:S01]  /*1ee0*/  I2FP.F32.U32 R40, R40 ;  /* 0x0000002800287245 */ /* 0x000fe20000201000 */
[----:B------:R-:W-:Y:S01]  /*1ef0*/  IMAD.U32 R47, R41, 0x10000, RZ ;  /* 0x00010000292f7824 */ /* 0x000fe200078e00ff */
[----:B------:R-:W-:Y:S01]  /*1f00*/  ISETP.NE.AND P2, PT, R46, 0x1, PT ;  /* 0x000000012e00780c */ /* 0x000fe20003f45270 */
[----:B------:R-:W-:Y:S01]  /*1f10*/  @P0 IMAD.U32 R44, R37, 0x10000, RZ ;  /* 0x00010000252c0824 */ /* 0x000fe200078e00ff */
[----:B------:R-:W-:Y:S01]  /*1f20*/  SHF.L.U32 R51, R33, 0x10, RZ ;  /* 0x0000001021337819 */ /* 0x000fe200000006ff */
[----:B------:R-:W-:Y:S01]  /*1f30*/  FFMA.FTZ R45, R40, R101, 1.1641532182693481445e-10 ;  /* 0x2f000000282d7423 */ /* 0x000fe20000010065 */
[----:B------:R-:W-:Y:S01]  /*1f40*/  FMUL.FTZ R40, R47, R104 ;  /* 0x000000682f287220 */ /* 0x000fe20000410000 */
[----:B------:R-:W-:Y:S01]  /*1f50*/  BSSY B0, `(.L_x_1761) ;  /* 0x0000012000007945 */ /* 0x000fe20003800000 */
[----:B------:R-:W-:Y:S02]  /*1f60*/  PRMT R91, R41, 0x7632, R91 ;  /* 0x00007632295b7816 */ /* 0x000fe4000000005b */
[----:B------:R-:W-:Y:S01]  /*1f70*/  FMUL.FTZ R40, R40, R103 ;  /* 0x0000006728287220 */ /* 0x000fe20000410000 */
[----:B------:R-:W-:-:S02]  /*1f80*/  FSETP.GTU.FTZ.AND P1, PT, R45, R102, PT ;  /* 0x000000662d00720b */ /* 0x000fc40003f3c000 */
[----:B------:R-:W-:Y:S02]  /*1f90*/  IADD3 R45, R46, 0x1, RZ ;  /* 0x000000012e2d7810 */ /* 0x000fe40007ffe0ff */
        /* <DEDUP_REMOVED lines=12> */
.L_x_1762:
[----:B------:R-:W-:-:S07]  /*2060*/  MOV R94, R86 ;  /* 0x00000056005e7202 */ /* 0x000fce0000000f00 */
.L_x_1763:
[----:B------:R-:W-:Y:S05]  /*2070*/  BSYNC B0 ;  /* 0x0000000000007941 */ /* 0x000fea0003800000 */
.L_x_1761:
        /* <DEDUP_REMOVED lines=16> */
.L_x_1767:
[----:B------:R-:W-:Y:S05]  /*2180*/  BSYNC B1 ;  /* 0x0000000000017941 */ /* 0x000fea0003800000 */
.L_x_1766:
        /* <DEDUP_REMOVED lines=44> */
.L_x_1765:
[----:B------:R-:W-:Y:S05]  /*2450*/  BSYNC B0 ;  /* 0x0000000000007941 */ /* 0x000fea0003800000 */
.L_x_1764:
[----:B------:R-:W-:Y:S01]  /*2460*/  I2FP.F32.U32 R40, R94 ;  /* 0x0000005e00287245 */ /* 0x000fe20000201000 */
[----:B------:R-:W-:Y:S01]  /*2470*/  IMAD.U32 R91, R91, 0x10000, RZ ;  /* 0x000100005b5b7824 */ /* 0x000fe200078e00ff */
[----:B------:R-:W-:Y:S01]  /*2480*/  ISETP.NE.AND P3, PT, R45, 0x1, PT ;  /* 0x000000012d00780c */ /* 0x000fe20003f65270 */
[----:B------:R-:W-:Y:S01]  /*2490*/  BSSY B0, `(.L_x_1768) ;  /* 0x0000017000007945 */ /* 0x000fe20003800000 */
[----:B------:R-:W-:Y:S01]  /*24a0*/  PRMT R44, R33, 0x7632, R44 ;  /* 0x00007632212c7816 */ /* 0x000fe2000000002c */
[----:B------:R-:W-:Y:S01]  /*24b0*/  FFMA.FTZ R41, R40, R101, 1.1641532182693481445e-10 ;  /* 0x2f00000028297423 */ /* 0x000fe20000010065 */
[----:B------:R-:W-:Y:S01]  /*24c0*/  FMUL.FTZ R40, R91, R104 ;  /* 0x000000685b287220 */ /* 0x000fe20000410000 */
[----:B------:R-:W-:Y:S02]  /*24d0*/  IADD3 R46, R45, 0x1, RZ ;  /* 0x000000012d2e7810 */ /* 0x000fe40007ffe0ff */
[----:B------:R-:W-:Y:S01]  /*24e0*/  SHF.L.U32 R91, R44, 0x10, RZ ;  /* 0x000000102c5b7819 */ /* 0x000fe200000006ff */
[----:B------:R-:W-:Y:S01]  /*24f0*/  FMUL.FTZ R40, R40, R103 ;  /* 0x0000006728287220 */ /* 0x000fe20000410000 */
[----:B------:R-:W-:-:S02]  /*2500*/  FSETP.GTU.FTZ.AND P2, PT, R41, R102, PT ;  /* 0x000000662900720b */ /* 0x000fc40003f5c000 */
[----:B------:R-:W-:Y:S02]  /*2510*/  @P0 PRMT R41, R37, 0x7632, R41 ;  /* 0x0000763225290816 */ /* 0x000fe40000000029 */
[----:B------:R-:W-:-:S03]  /*2520*/  FSEL R40, R40, RZ, !P2 ;  /* 0x000000ff28287208 */ /* 0x000fc60005000000 */
[----:B------:R-:W-:Y:S02]  /*2530*/  @P0 IMAD.U32 R44, R41, 0x10000, RZ ;  /* 0x00010000292c0824 */ /* 0x000fe400078e00ff */
        /* <DEDUP_REMOVED lines=11> */
.L_x_1769:
[----:B------:R-:W-:-:S07]  /*25f0*/  MOV R94, R86 ;  /* 0x00000056005e7202 */ /* 0x000fce0000000f00 */
.L_x_1770:
[----:B------:R-:W-:Y:S05]  /*2600*/  BSYNC B0 ;  /* 0x0000000000007941 */ /* 0x000fea0003800000 */
.L_x_1768:
        /* <DEDUP_REMOVED lines=16> */
.L_x_1774:
[----:B------:R-:W-:Y:S05]  /*2710*/  BSYNC B1 ;  /* 0x0000000000017941 */ /* 0x000fea0003800000 */
.L_x_1773:
        /* <DEDUP_REMOVED lines=44> */
.L_x_1772:
[----:B------:R-:W-:Y:S05]  /*29e0*/  BSYNC B0 ;  /* 0x0000000000007941 */ /* 0x000fea0003800000 */
.L_x_1771:
[----:B------:R-:W-:Y:S01]  /*29f0*/  I2FP.F32.U32 R40, R94 ;  /* 0x0000005e00287245 */ /* 0x000fe20000201000 */
[----:B------:R-:W-:Y:S01]  /*2a00*/  IMAD.U32 R45, R42, 0x10000, RZ ;  /* 0x000100002a2d7824 */ /* 0x000fe200078e00ff */
[----:B------:R-:W-:Y:S01]  /*2a10*/  ISETP.NE.AND P4, PT, R46, 0x1, PT ;  /* 0x000000012e00780c */ /* 0x000fe20003f85270 */
[----:B------:R-:W-:Y:S01]  /*2a20*/  BSSY B0, `(.L_x_1775) ;  /* 0x0000016000007945 */ /* 0x000fe20003800000 */
[----:B------:R-:W-:Y:S01]  /*2a30*/  PRMT R42, R42, 0x7632, R42 ;  /* 0x000076322a2a7816 */ /* 0x000fe2000000002a */
[----:B------:R-:W-:Y:S01]  /*2a40*/  FFMA.FTZ R41, R40, R101, 1.1641532182693481445e-10 ;  /* 0x2f00000028297423 */ /* 0x000fe20000010065 */
[----:B------:R-:W-:Y:S01]  /*2a50*/  FMUL.FTZ R40, R45, R104 ;  /* 0x000000682d287220 */ /* 0x000fe20000410000 */
[----:B------:R-:W-:Y:S01]  /*2a60*/  @P0 IMAD.U32 R45, R38, 0x10000, RZ ;  /* 0x00010000262d0824 */ /* 0x000fe200078e00ff */
[----:B------:R-:W-:Y:S02]  /*2a70*/  IADD3 R44, R46, 0x1, RZ ;  /* 0x000000012e2c7810 */ /* 0x000fe40007ffe0ff */
[----:B------:R-:W-:Y:S01]  /*2a80*/  FMUL.FTZ R40, R40, R103 ;  /* 0x0000006728287220 */ /* 0x000fe20000410000 */
[----:B------:R-:W-:-:S02]  /*2a90*/  FSETP.GTU.FTZ.AND P3, PT, R41, R102, PT ;  /* 0x000000662900720b */ /* 0x000fc40003f7c000 */
[----:B------:R-:W-:Y:S02]  /*2aa0*/  SHF.L.U32 R41, R34, 0x10, RZ ;  /* 0x0000001022297819 */ /* 0x000fe400000006ff */
        /* <DEDUP_REMOVED lines=12> */
.L_x_1776:
[----:B------:R-:W-:-:S07]  /*2b70*/  MOV R93, R86 ;  /* 0x00000056005d7202 */ /* 0x000fce0000000f00 */
.L_x_1777:
[----:B------:R-:W-:Y:S05]  /*2b80*/  BSYNC B0 ;  /* 0x0000000000007941 */ /* 0x000fea0003800000 */
.L_x_1775:
        /* <DEDUP_REMOVED lines=16> */
.L_x_1781:
[----:B------:R-:W-:Y:S05]  /*2c90*/  BSYNC B1 ;  /* 0x0000000000017941 */ /* 0x000fea0003800000 */
.L_x_1780:
        /* <DEDUP_REMOVED lines=44> */
.L_x_1779:
[----:B------:R-:W-:Y:S05]  /*2f60*/  BSYNC B0 ;  /* 0x0000000000007941 */ /* 0x000fea0003800000 */
.L_x_1778:
        /* <DEDUP_REMOVED lines=25> */
.L_x_1783:
[----:B------:R-:W-:-:S07]  /*3100*/  MOV R42, R86 ;  /* 0x00000056002a7202 */ /* 0x000fce0000000f00 */
.L_x_1784:
[----:B------:R-:W-:Y:S05]  /*3110*/  BSYNC B0 ;  /* 0x0000000000007941 */ /* 0x000fea0003800000 */
.L_x_1782:
        /* <DEDUP_REMOVED lines=16> */
.L_x_1788:
[----:B------:R-:W-:Y:S05]  /*3220*/  BSYNC B1 ;  /* 0x0000000000017941 */ /* 0x000fea0003800000 */
.L_x_1787:
        /* <DEDUP_REMOVED lines=44> */
.L_x_1786:
[----:B------:R-:W-:Y:S05]  /*34f0*/  BSYNC B0 ;  /* 0x0000000000007941 */ /* 0x000fea0003800000 */
.L_x_1785:
[----:B------:R-:W-:Y:S01]  /*3500*/  I2FP.F32.U32 R40, R42 ;  /* 0x0000002a00287245 */ /* 0x000fe20000201000 */
[C---:B------:R-:W-:Y:S01]  /*3510*/  IMAD.U32 R45, R43.reuse, 0x10000, RZ ;  /* 0x000100002b2d7824 */ /* 0x040fe200078e00ff */
[----:B------:R-:W-:Y:S01]  /*3520*/  ISETP.NE.AND P6, PT, R46, 0x1, PT ;  /* 0x000000012e00780c */ /* 0x000fe20003fc5270 */
[----:B------:R-:W-:Y:S01]  /*3530*/  BSSY B0, `(.L_x_1789) ;  /* 0x0000016000007945 */ /* 0x000fe20003800000 */
[----:B------:R-:W-:Y:S01]  /*3540*/  PRMT R98, R43, 0x7632, R98 ;  /* 0x000076322b627816 */ /* 0x000fe20000000062 */
[----:B------:R-:W-:Y:S01]  /*3550*/  FFMA.FTZ R41, R40, R101, 1.1641532182693481445e-10 ;  /* 0x2f00000028297423 */ /* 0x000fe20000010065 */
[----:B------:R-:W-:Y:S01]  /*3560*/  FMUL.FTZ R40, R45, R104 ;  /* 0x000000682d287220 */ /* 0x000fe20000410000 */
[----:B------:R-:W-:Y:S02]  /*3570*/  SHF.L.U32 R45, R35, 0x10, RZ ;  /* 0x00000010232d7819 */ /* 0x000fe400000006ff */
[----:B------:R-:W-:Y:S01]  /*3580*/  IADD3 R100, R46, 0x1, RZ ;  /* 0x000000012e647810 */ /* 0x000fe20007ffe0ff */
[----:B------:R-:W-:Y:S01]  /*3590*/  FMUL.FTZ R40, R40, R103 ;  /* 0x0000006728287220 */ /* 0x000fe20000410000 */
[----:B------:R-:W-:Y:S01]  /*35a0*/  FSETP.GTU.FTZ.AND P5, PT, R41, R102, PT ;  /* 0x000000662900720b */ /* 0x000fe20003fbc000 */
[----:B------:R-:W-:-:S03]  /*35b0*/  @P0 IMAD.U32 R41, R39, 0x10000, RZ ;  /* 0x0001000027290824 */ /* 0x000fc600078e00ff */
        /* <DEDUP_REMOVED lines=12> */
.L_x_1790:
[----:B------:R-:W-:-:S07]  /*3680*/  MOV R99, R86 ;  /* 0x0000005600637202 */ /* 0x000fce0000000f00 */
.L_x_1791:
[----:B------:R-:W-:Y:S05]  /*3690*/  BSYNC B0 ;  /* 0x0000000000007941 */ /* 0x000fea0003800000 */
.L_x_1789:
        /* <DEDUP_REMOVED lines=18> */
.L_x_1795:
[----:B------:R-:W-:Y:S05]  /*37c0*/  BSYNC B1 ;  /* 0x0000000000017941 */ /* 0x000fea0003800000 */
.L_x_1794:
        /* <DEDUP_REMOVED lines=44> */
.L_x_1793:
[----:B------:R-:W-:Y:S05]  /*3a90*/  BSYNC B0 ;  /* 0x0000000000007941 */ /* 0x000fea0003800000 */
.L_x_1792:
[----:B------:R-:W-:Y:S01]  /*3aa0*/  I2FP.F32.U32 R40, R99 ;  /* 0x0000006300287245 */ /* 0x000fe20000201000 */
[----:B------:R-:W0:Y:S01]  /*3ab0*/  LDC.64 R46, c[0x0][0x238] ;  /* 0x00008e00ff2e7b82 */ /* 0x000e220000000a00 */
[----:B------:R-:W-:Y:S02]  /*3ac0*/  SEL R108, RZ, 0x100, P4 ;  /* 0x00000100ff6c7807 */ /* 0x000fe40002000000 */
[----:B------:R-:W-:Y:S01]  /*3ad0*/  SEL R43, RZ, 0x10000, P5 ;  /* 0x00010000ff2b7807 */ /* 0x000fe20002800000 */
[----:B------:R-:W-:Y:S01]  /*3ae0*/  FFMA.FTZ R41, R40, R101, 1.1641532182693481445e-10 ;  /* 0x2f00000028297423 */ /* 0x000fe20000010065 */
[----:B------:R-:W-:Y:S02]  /*3af0*/  PRMT R42, R35, 0x7632, R42 ;  /* 0x00007632232a7816 */ /* 0x000fe4000000002a */
[----:B------:R-:W-:Y:S01]  /*3b00*/  ISETP.NE.AND P5, PT, R97, RZ, PT ;  /* 0x000000ff6100720c */ /* 0x000fe20003fa5270 */
[----:B------:R-:W1:Y:S01]  /*3b10*/  LDC.64 R44, c[0x0][0x240] ;  /* 0x00009000ff2c7b82 */ /* 0x000e620000000a00 */
[----:B------:R-:W-:Y:S01]  /*3b20*/  FSETP.GTU.FTZ.AND P4, PT, R41, R102, PT ;  /* 0x000000662900720b */ /* 0x000fe20003f9c000 */
[----:B------:R-:W-:Y:S01]  /*3b30*/  IMAD.U32 R41, R98, 0x10000, RZ ;  /* 0x0001000062297824 */ /* 0x000fe200078e00ff */
[----:B------:R-:W-:-:S02]  /*3b40*/  ISETP.NE.AND P6, PT, R96, RZ, PT ;  /* 0x000000ff6000720c */ /* 0x000fc40003fc5270 */
[----:B------:R-:W-:Y:S02]  /*3b50*/  SEL R40, RZ, 0x1000000, P4 ;  /* 0x01000000ff287807 */ /* 0x000fe40002000000 */
[----:B------:R-:W-:Y:S01]  /*3b60*/  @P0 PRMT R105, R39, 0x7632, R105 ;  /* 0x0000763227690816 */ /* 0x000fe20000000069 */
[----:B------:R-:W2:Y:S01]  /*3b70*/  @P0 LDC.64 R106, c[0x0][0x230] ;  /* 0x00008c00ff6a0b82 */ /* 0x000ea20000000a00 */
[----:B------:R-:W-:Y:S01]  /*3b80*/  LOP3.LUT R108, R108, R40, R43, 0xfe, !PT ;  /* 0x000000286c6c7212 */ /* 0x000fe200078efe2b */
[----:B------:R-:W-:Y:S01]  /*3b90*/  FMUL.FTZ R40, R41, R104 ;  /* 0x0000006829287220 */ /* 0x000fe20000410000 */
[----:B------:R-:W-:Y:S01]  /*3ba0*/  SEL R43, RZ, 0x1, P2 ;  /* 0x00000001ff2b7807 */ /* 0x000fe20001000000 */
[----:B------:R-:W-:Y:S01]  /*3bb0*/  @P0 IMAD.U32 R105, R105, 0x10000, RZ ;  /* 0x0001000069690824 */ /* 0x000fe200078e00ff */
[----:B------:R-:W-:Y:S01]  /*3bc0*/  SHF.L.U32 R97, R42, 0x10, RZ ;  /* 0x000000102a617819 */ /* 0x000fe200000006ff */
[----:B------:R-:W-:Y:S01]  /*3bd0*/  FMUL.FTZ R40, R40, R103 ;  /* 0x0000006728287220 */ /* 0x000fe20000410000 */
[----:B------:R-:W-:Y:S01]  /*3be0*/  SEL R41, RZ, 0x1, P1 ;  /* 0x00000001ff297807 */ /* 0x000fe20000800000 */
[----:B------:R-:W-:Y:S01]  /*3bf0*/  IMAD.WIDE.U32 R42, R43, 0x1000000, RZ ;  /* 0x010000002b2a7825 */ /* 0x000fe200078e00ff */
[----:B------:R-:W-:-:S02]  /*3c00*/  SEL R98, RZ, 0x1, P5 ;  /* 0x00000001ff627807 */ /* 0x000fc40002800000 */
[----:B------:R-:W-:Y:S01]  /*3c10*/  FSEL R96, R40, RZ, !P4 ;  /* 0x000000ff28607208 */ /* 0x000fe20006000000 */
[----:B------:R-:W-:Y:S01]  /*3c20*/  IMAD.WIDE.U32 R40, R41, 0x10000, RZ ;  /* 0x0001000029287825 */ /* 0x000fe200078e00ff */
[----:B------:R-:W-:-:S03]  /*3c30*/  SEL R109, RZ, 0x1, P3 ;  /* 0x00000001ff6d7807 */ /* 0x000fc60001800000 */
[----:B------:R-:W-:Y:S01]  /*3c40*/  FMUL.FTZ R96, R96, R97 ;  /* 0x0000006160607220 */ /* 0x000fe20000410000 */
[----:B------:R-:W-:Y:S01]  /*3c50*/  IMAD.WIDE.U32 R98, R98, 0x100, RZ ;  /* 0x0000010062627825 */ /* 0x000fe200078e00ff */
[----:B------:R-:W-:-:S03]  /*3c60*/  LOP3.LUT R43, R43, R108, R109, 0xfe, !PT ;  /* 0x0000006c2b2b7212 */ /* 0x000fc600078efe6d */
[----:B------:R-:W-:Y:S01]  /*3c70*/  @P0 FADD.FTZ R96, R96, R105 ;  /* 0x0000006960600221 */ /* 0x000fe20000010000 */
[----:B------:R-:W-:Y:S01]  /*3c80*/  SEL R105, RZ, 0x1, P6 ;  /* 0x00000001ff697807 */ /* 0x000fe20003000000 */
[----:B0-----:R-:W-:Y:S01]  /*3c90*/  IMAD.WIDE.U32 R114, R48, 0x10, R46 ;  /* 0x0000001030727825 */ /* 0x001fe200078e002e */
[----:B------:R-:W-:Y:S02]  /*3ca0*/  LOP3.LUT R98, R98, R42, R40, 0xfe, !PT ;  /* 0x0000002a62627212 */ /* 0x000fe400078efe28 */
[C---:B------:R-:W-:Y:S01]  /*3cb0*/  IADD3 R97, R48.reuse, 0x80, RZ ;  /* 0x0000008030617810 */ /* 0x040fe20007ffe0ff */
[----:B-1----:R-:W-:Y:S01]  /*3cc0*/  IMAD.WIDE.U32 R110, R48, 0x8, R44 ;  /* 0x00000008306e7825 */ /* 0x002fe200078e002c */
[----:B------:R-:W-:Y:S02]  /*3cd0*/  LOP3.LUT R99, R99, R43, R41, 0xfe, !PT ;  /* 0x0000002b63637212 */ /* 0x000fe400078efe29 */
[----:B------:R-:W-:Y:S01]  /*3ce0*/  F2FP.BF16.F32.PACK_AB R42, R93, R92 ;  /* 0x0000005c5d2a723e */ /* 0x000fe200000010ff */
[----:B--2---:R-:W-:Y:S01]  /*3cf0*/  @P0 IMAD.WIDE.U32 R106, R97, 0x10, R106 ;  /* 0x00000010616a0825 */ /* 0x004fe200078e006a */
[----:B------:R-:W-:-:S02]  /*3d00*/  F2FP.BF16.F32.PACK_AB R41, R91, R51 ;  /* 0x000000335b29723e */ /* 0x000fc400000010ff */
[----:B------:R-:W-:Y:S01]  /*3d10*/  F2FP.BF16.F32.PACK_AB R40, R50, R49 ;  /* 0x000000313228723e */ /* 0x000fe200000010ff */
[----:B------:R-:W-:Y:S01]  /*3d20*/  IMAD.WIDE.U32 R108, R97, 0x10, R112 ;  /* 0x00000010616c7825 */ /* 0x000fe200078e0070 */
[----:B------:R-:W-:Y:S02]  /*3d30*/  F2FP.BF16.F32.PACK_AB R43, R96, R94 ;  /* 0x0000005e602b723e */ /* 0x000fe400000010ff */
[----:B------:R-:W-:-:S03]  /*3d40*/  LOP3.LUT R98, R98, R105, RZ, 0xfc, !PT ;  /* 0x0000006962627212 */ /* 0x000fc600078efcff */
[----:B------:R0:W-:Y:S04]  /*3d50*/  STG.E.128 desc[UR4][R114.64], R40 ;  /* 0x0000002872007986 */ /* 0x0001e8000c101d04 */
[----:B------:R1:W-:Y:S04]  /*3d60*/  STG.E.64 desc[UR4][R110.64], R98 ;  /* 0x000000626e007986 */ /* 0x0003e8000c101b04 */
[----:B------:R1:W5:Y:S04]  /*3d70*/  @P0 LDG.E.128 R36, desc[UR4][R106.64] ;  /* 0x000000046a240981 */ /* 0x000368000c1e1d00 */
[----:B0-----:R1:W5:Y:S01]  /*3d80*/  LDG.E.128 R40, desc[UR4][R108.64] ;  /* 0x000000046c287981 */ /* 0x001362000c1e1d00 */
[C---:B------:R-:W-:Y:S01]  /*3d90*/  ISETP.NE.AND P1, PT, R100.reuse, 0x1, PT ;  /* 0x000000016400780c */ /* 0x040fe20003f25270 */
[----:B------:R-:W-:Y:S01]  /*3da0*/  BSSY B0, `(.L_x_1796) ;  /* 0x000000c000007945 */ /* 0x000fe20003800000 */
[----:B------:R-:W-:-:S11]  /*3db0*/  VIADD R116, R100, 0x1 ;  /* 0x0000000164747836 */ /* 0x000fd60000000000 */
[----:B-1----:R-:W-:Y:S05]  /*3dc0*/  @!P1 BRA `(.L_x_1797) ;  /* 0x0000000000209947 */ /* 0x002fea0003800000 */
        /* <DEDUP_REMOVED lines=8> */
.L_x_1797:
[----:B------:R-:W-:-:S07]  /*3e50*/  IMAD.MOV.U32 R105, RZ, RZ, R86 ;  /* 0x000000ffff697224 */ /* 0x000fce00078e0056 */
.L_x_1798:
[----:B------:R-:W-:Y:S05]  /*3e60*/  BSYNC B0 ;  /* 0x0000000000007941 */ /* 0x000fea0003800000 */
.L_x_1796:
        /* <DEDUP_REMOVED lines=16> */
.L_x_1802:
[----:B------:R-:W-:Y:S05]  /*3f70*/  BSYNC B1 ;  /* 0x0000000000017941 */ /* 0x000fea0003800000 */
.L_x_1801:
        /* <DEDUP_REMOVED lines=44> */
.L_x_1800:
[----:B------:R-:W-:Y:S05]  /*4240*/  BSYNC B0 ;  /* 0x0000000000007941 */ /* 0x000fea0003800000 */
.L_x_1799:
[----:B------:R-:W-:Y:S01]  /*4250*/  I2FP.F32.U32 R98, R105 ;  /* 0x0000006900627245 */ /* 0x000fe20000201000 */
[----:B------:R-:W-:Y:S01]  /*4260*/  BSSY B0, `(.L_x_1803) ;  /* 0x0000019000007945 */ /* 0x000fe20003800000 */
[----:B-----5:R-:W-:Y:S02]  /*4270*/  SHF.L.U32 R105, R40, 0x10, RZ ;  /* 0x0000001028697819 */ /* 0x020fe400000006ff */
[----:B------:R-:W-:Y:S01]  /*4280*/  @P0 SHF.L.U32 R107, R36, 0x10, RZ ;  /* 0x00000010246b0819 */ /* 0x000fe200000006ff */
[----:B------:R-:W-:Y:S02]  /*4290*/  FFMA.FTZ R99, R98, R101, 1.1641532182693481445e-10 ;  /* 0x2f00000062637423 */ /* 0x000fe40000010065 */
[----:B------:R-:W-:Y:S01]  /*42a0*/  FMUL.FTZ R98, R105, R104 ;  /* 0x0000006869627220 */ /* 0x000fe20000410000 */
[----:B------:R-:W-:Y:S02]  /*42b0*/  PRMT R105, R40, 0x7632, R105 ;  /* 0x0000763228697816 */ /* 0x000fe40000000069 */
[----:B------:R-:W-:Y:S01]  /*42c0*/  FSETP.GTU.FTZ.AND P1, PT, R99, R102, PT ;  /* 0x000000666300720b */ /* 0x000fe20003f3c000 */
[----:B------:R-:W-:Y:S01]  /*42d0*/  FMUL.FTZ R98, R98, R103 ;  /* 0x0000006762627220 */ /* 0x000fe20000410000 */
[----:B------:R-:W-:-:S02]  /*42e0*/  IMAD.U32 R99, R28, 0x10000, RZ ;  /* 0x000100001c637824 */ /* 0x000fc400078e00ff */
[----:B------:R-:W-:Y:S02]  /*42f0*/  P2R R111, PR, RZ, 0x2 ;  /* 0x00000002ff6f7803 */ /* 0x000fe40000000000 */
[----:B------:R-:W-:Y:S02]  /*4300*/  FSEL R98, R98, RZ, !P1 ;  /* 0x000000ff62627208 */ /* 0x000fe40004800000 */
[----:B------:R-:W-:-:S03]  /*4310*/  ISETP.NE.AND P1, PT, R116, 0x1, PT ;  /* 0x000000017400780c */ /* 0x000fc60003f25270 */
[----:B------:R-:W-:-:S04]  /*4320*/  FMUL.FTZ R100, R98, R99 ;  /* 0x0000006362647220 */ /* 0x000fc80000410000 */
[----:B------:R-:W-:Y:S01]  /*4330*/  @P0 FADD.FTZ R100, R107, R100 ;  /* 0x000000646b640221 */ /* 0x000fe20000010000 */
[----:B------:R-:W-:-:S05]  /*4340*/  VIADD R107, R116, 0x1 ;  /* 0x00000001746b7836 */ /* 0x000fca0000000000 */
        /* <DEDUP_REMOVED lines=9> */
.L_x_1804:
[----:B------:R-:W-:-:S07]  /*43e0*/  IMAD.MOV.U32 R40, RZ, RZ, R86 ;  /* 0x000000ffff287224 */ /* 0x000fce00078e0056 */
.L_x_1805:
[----:B------:R-:W-:Y:S05]  /*43f0*/  BSYNC B0 ;  /* 0x0000000000007941 */ /* 0x000fea0003800000 */
.L_x_1803:
        /* <DEDUP_REMOVED lines=16> */
.L_x_1809:
[----:B------:R-:W-:Y:S05]  /*4500*/  BSYNC B1 ;  /* 0x0000000000017941 */ /* 0x000fea0003800000 */
.L_x_1808:
        /* <DEDUP_REMOVED lines=44> */
.L_x_1807:
[----:B------:R-:W-:Y:S05]  /*47d0*/  BSYNC B0 ;  /* 0x0000000000007941 */ /* 0x000fea0003800000 */
.L_x_1806:
[----:B------:R-:W-:Y:S01]  /*47e0*/  I2FP.F32.U32 R40, R40 ;  /* 0x0000002800287245 */ /* 0x000fe20000201000 */
[----:B------:R-:W-:Y:S01]  /*47f0*/  BSSY B0, `(.L_x_1810) ;  /* 0x000001a000007945 */ /* 0x000fe20003800000 */
[----:B------:R-:W-:Y:S01]  /*4800*/  SHF.L.U32 R105, R105, 0x10, RZ ;  /* 0x0000001069697819 */ /* 0x000fe200000006ff */
[----:B------:R-:W-:Y:S01]  /*4810*/  VIADD R108, R107, 0x1 ;  /* 0x000000016b6c7836 */ /* 0x000fe20000000000 */
[----:B------:R-:W-:Y:S01]  /*4820*/  PRMT R98, R28, 0x7632, R98 ;  /* 0x000076321c627816 */ /* 0x000fe20000000062 */
[----:B------:R-:W-:Y:S02]  /*4830*/  FFMA.FTZ R99, R40, R101, 1.1641532182693481445e-10 ;  /* 0x2f00000028637423 */ /* 0x000fe40000010065 */
[----:B------:R-:W-:Y:S01]  /*4840*/  FMUL.FTZ R40, R105, R104 ;  /* 0x0000006869287220 */ /* 0x000fe20000410000 */
[----:B------:R-:W-:Y:S02]  /*4850*/  @P0 PRMT R105, R36, 0x7632, R105 ;  /* 0x0000763224690816 */ /* 0x000fe40000000069 */
[----:B------:R-:W-:Y:S01]  /*4860*/  FSETP.GTU.FTZ.AND P1, PT, R99, R102, PT ;  /* 0x000000666300720b */ /* 0x000fe20003f3c000 */
[----:B------:R-:W-:Y:S01]  /*4870*/  FMUL.FTZ R40, R40, R103 ;  /* 0x0000006728287220 */ /* 0x000fe20000410000 */
[----:B------:R-:W-:Y:S01]  /*4880*/  IMAD.U32 R99, R98, 0x10000, RZ ;  /* 0x0001000062637824 */ /* 0x000fe200078e00ff */
[----:B------:R-:W-:-:S02]  /*4890*/  @P0 SHF.L.U32 R105, R105, 0x10, RZ ;  /* 0x0000001069690819 */ /* 0x000fc400000006ff */
        /* <DEDUP_REMOVED lines=14> */
.L_x_1811:
[----:B------:R-:W-:-:S07]  /*4980*/  IMAD.MOV.U32 R40, RZ, RZ, R86 ;  /* 0x000000ffff287224 */ /* 0x000fce00078e0056 */
.L_x_1812:
[----:B------:R-:W-:Y:S05]  /*4990*/  BSYNC B0 ;  /* 0x0000000000007941 */ /* 0x000fea0003800000 */
.L_x_1810:
        /* <DEDUP_REMOVED lines=16> */
.L_x_1816:
[----:B------:R-:W-:Y:S05]  /*4aa0*/  BSYNC B1 ;  /* 0x0000000000017941 */ /* 0x000fea0003800000 */
.L_x_1815:
        /* <DEDUP_REMOVED lines=44> */
.L_x_1814:
[----:B------:R-:W-:Y:S05]  /*4d70*/  BSYNC B0 ;  /* 0x0000000000007941 */ /* 0x000fea0003800000 */
.L_x_1813:
[----:B------:R-:W-:Y:S01]  /*4d80*/  I2FP.F32.U32 R40, R40 ;  /* 0x0000002800287245 */ /* 0x000fe20000201000 */
[----:B------:R-:W-:Y:S01]  /*4d90*/  BSSY B0, `(.L_x_1817) ;  /* 0x0000018000007945 */ /* 0x000fe20003800000 */
[----:B------:R-:W-:Y:S01]  /*4da0*/  SHF.L.U32 R105, R41, 0x10, RZ ;  /* 0x0000001029697819 */ /* 0x000fe200000006ff */
[C---:B------:R-:W-:Y:S01]  /*4db0*/  VIADD R109, R108.reuse, 0x1 ;  /* 0x000000016c6d7836 */ /* 0x040fe20000000000 */
[----:B------:R-:W-:Y:S01]  /*4dc0*/  ISETP.NE.AND P2, PT, R108, 0x1, PT ;  /* 0x000000016c00780c */ /* 0x000fe20003f45270 */
[----:B------:R-:W-:Y:S01]  /*4dd0*/  FFMA.FTZ R99, R40, R101, 1.1641532182693481445e-10 ;  /* 0x2f00000028637423 */ /* 0x000fe20000010065 */
[----:B------:R-:W-:Y:S01]  /*4de0*/  @P0 SHF.L.U32 R98, R37, 0x10, RZ ;  /* 0x0000001025620819 */ /* 0x000fe200000006ff */
[----:B------:R-:W-:Y:S01]  /*4df0*/  FMUL.FTZ R40, R105, R104 ;  /* 0x0000006869287220 */ /* 0x000fe20000410000 */
[----:B------:R-:W-:Y:S01]  /*4e00*/  IMAD.U32 R105, R29, 0x10000, RZ ;  /* 0x000100001d697824 */ /* 0x000fe200078e00ff */
[----:B------:R-:W-:Y:S02]  /*4e10*/  PRMT R107, R41, 0x7632, R107 ;  /* 0x00007632296b7816 */ /* 0x000fe4000000006b */
        /* <DEDUP_REMOVED lines=14> */
.L_x_1818:
[----:B------:R-:W-:-:S07]  /*4f00*/  IMAD.MOV.U32 R110, RZ, RZ, R86 ;  /* 0x000000ffff6e7224 */ /* 0x000fce00078e0056 */
.L_x_1819:
[----:B------:R-:W-:Y:S05]  /*4f10*/  BSYNC B0 ;  /* 0x0000000000007941 */ /* 0x000fea0003800000 */
.L_x_1817:
        /* <DEDUP_REMOVED lines=16> */
.L_x_1823:
[----:B------:R-:W-:Y:S05]  /*5020*/  BSYNC B1 ;  /* 0x0000000000017941 */ /* 0x000fea0003800000 */
.L_x_1822:
        /* <DEDUP_REMOVED lines=44> */
.L_x_1821:
[----:B------:R-:W-:Y:S05]  /*52f0*/  BSYNC B0 ;  /* 0x0000000000007941 */ /* 0x000fea0003800000 */
.L_x_1820:
[----:B------:R-:W-:Y:S01]  /*5300*/  I2FP.F32.U32 R40, R110 ;  /* 0x0000006e00287245 */ /* 0x000fe20000201000 */
[----:B------:R-:W-:Y:S01]  /*5310*/  BSSY B0, `(.L_x_1824) ;  /* 0x0000019000007945 */ /* 0x000fe20003800000 */
[----:B------:R-:W-:Y:S01]  /*5320*/  SHF.L.U32 R107, R107, 0x10, RZ ;  /* 0x000000106b6b7819 */ /* 0x000fe200000006ff */
[C---:B------:R-:W-:Y:S01]  /*5330*/  VIADD R110, R109.reuse, 0x1 ;  /* 0x000000016d6e7836 */ /* 0x040fe20000000000 */
[----:B------:R-:W-:Y:S01]  /*5340*/  ISETP.NE.AND P3, PT, R109, 0x1, PT ;  /* 0x000000016d00780c */ /* 0x000fe20003f65270 */
[----:B------:R-:W-:Y:S01]  /*5350*/  FFMA.FTZ R41, R40, R101, 1.1641532182693481445e-10 ;  /* 0x2f00000028297423 */ /* 0x000fe20000010065 */
[----:B------:R-:W-:Y:S01]  /*5360*/  PRMT R98, R29, 0x7632, R98 ;  /* 0x000076321d627816 */ /* 0x000fe20000000062 */
[----:B------:R-:W-:Y:S01]  /*5370*/  FMUL.FTZ R40, R107, R104 ;  /* 0x000000686b287220 */ /* 0x000fe20000410000 */
[----:B------:R-:W-:Y:S02]  /*5380*/  @P0 PRMT R99, R37, 0x7632, R99 ;  /* 0x0000763225630816 */ /* 0x000fe40000000063 */
[----:B------:R-:W-:Y:S01]  /*5390*/  FSETP.GTU.FTZ.AND P2, PT, R41, R102, PT ;  /* 0x000000662900720b */ /* 0x000fe20003f5c000 */
[----:B------:R-:W-:Y:S01]  /*53a0*/  FMUL.FTZ R40, R40, R103 ;  /* 0x0000006728287220 */ /* 0x000fe20000410000 */
[----:B------:R-:W-:Y:S01]  /*53b0*/  IMAD.U32 R41, R98, 0x10000, RZ ;  /* 0x0001000062297824 */ /* 0x000fe200078e00ff */
[----:B------:R-:W-:-:S03]  /*53c0*/  @P0 SHF.L.U32 R99, R99, 0x10, RZ ;  /* 0x0000001063630819 */ /* 0x000fc600000006ff */
        /* <DEDUP_REMOVED lines=12> */
.L_x_1825:
[----:B------:R-:W-:-:S07]  /*5490*/  IMAD.MOV.U32 R107, RZ, RZ, R86 ;  /* 0x000000ffff6b7224 */ /* 0x000fce00078e0056 */
.L_x_1826:
[----:B------:R-:W-:Y:S05]  /*54a0*/  BSYNC B0 ;  /* 0x0000000000007941 */ /* 0x000fea0003800000 */
.L_x_1824:
        /* <DEDUP_REMOVED lines=16> */
.L_x_1830:
[----:B------:R-:W-:Y:S05]  /*55b0*/  BSYNC B1 ;  /* 0x0000000000017941 */ /* 0x000fea0003800000 */
.L_x_1829:
        /* <DEDUP_REMOVED lines=44> */
.L_x_1828:
[----:B------:R-:W-:Y:S05]  /*5880*/  BSYNC B0 ;  /* 0x0000000000007941 */ /* 0x000fea0003800000 */
.L_x_1827:
[----:B------:R-:W-:Y:S01]  /*5890*/  I2FP.F32.U32 R40, R107 ;  /* 0x0000006b00287245 */ /* 0x000fe20000201000 */
[----:B------:R-:W-:Y:S01]  /*58a0*/  IMAD.U32 R107, R30, 0x10000, RZ ;  /* 0x000100001e6b7824 */ /* 0x000fe200078e00ff */
[----:B------:R-:W-:Y:S01]  /*58b0*/  SHF.L.U32 R99, R42, 0x10, RZ ;  /* 0x000000102a637819 */ /* 0x000fe200000006ff */
[----:B------:R-:W-:Y:S01]  /*58c0*/  BSSY B0, `(.L_x_1831) ;  /* 0x0000016000007945 */ /* 0x000fe20003800000 */
[----:B------:R-:W-:Y:S01]  /*58d0*/  ISETP.NE.AND P4, PT, R110, 0x1, PT ;  /* 0x000000016e00780c */ /* 0x000fe20003f85270 */
[----:B------:R-:W-:Y:S01]  /*58e0*/  FFMA.FTZ R41, R40, R101, 1.1641532182693481445e-10 ;  /* 0x2f00000028297423 */ /* 0x000fe20000010065 */
[----:B------:R-:W-:Y:S01]  /*58f0*/  @P0 SHF.L.U32 R98, R38, 0x10, RZ ;  /* 0x0000001026620819 */ /* 0x000fe200000006ff */
[----:B------:R-:W-:Y:S01]  /*5900*/  FMUL.FTZ R40, R99, R104 ;  /* 0x0000006863287220 */ /* 0x000fe20000410000 */
[----:B------:R-:W-:Y:S01]  /*5910*/  PRMT R42, R42, 0x7632, R42 ;  /* 0x000076322a2a7816 */ /* 0x000fe2000000002a */
[----:B------:R-:W-:Y:S01]  /*5920*/  VIADD R114, R110, 0x1 ;  /* 0x000000016e727836 */ /* 0x000fe20000000000 */
        /* <DEDUP_REMOVED lines=14> */
.L_x_1832:
[----:B------:R-:W-:-:S07]  /*5a10*/  IMAD.MOV.U32 R109, RZ, RZ, R86 ;  /* 0x000000ffff6d7224 */ /* 0x000fce00078e0056 */
.L_x_1833:
[----:B------:R-:W-:Y:S05]  /*5a20*/  BSYNC B0 ;  /* 0x0000000000007941 */ /* 0x000fea0003800000 */
.L_x_1831:
        /* <DEDUP_REMOVED lines=16> */
.L_x_1837:
[----:B------:R-:W-:Y:S05]  /*5b30*/  BSYNC B1 ;  /* 0x0000000000017941 */ /* 0x000fea0003800000 */
.L_x_1836:
        /* <DEDUP_REMOVED lines=44> */
.L_x_1835:
[----:B------:R-:W-:Y:S05]  /*5e00*/  BSYNC B0 ;  /* 0x0000000000007941 */ /* 0x000fea0003800000 */
.L_x_1834:
[----:B------:R-:W-:Y:S01]  /*5e10*/  I2FP.F32.U32 R40, R109 ;  /* 0x0000006d00287245 */ /* 0x000fe20000201000 */
[----:B------:R-:W-:Y:S01]  /*5e20*/  BSSY B0, `(.L_x_1838) ;  /* 0x0000019000007945 */ /* 0x000fe20003800000 */
[----:B------:R-:W-:Y:S02]  /*5e30*/  SHF.L.U32 R99, R42, 0x10, RZ ;  /* 0x000000102a637819 */ /* 0x000fe400000006ff */
        /* <DEDUP_REMOVED lines=8> */
[----:B------:R-:W-:Y:S01]  /*5ec0*/  @P0 SHF.L.U32 R99, R98, 0x10, RZ ;  /* 0x0000001062630819 */ /* 0x000fe200000006ff */
[----:B------:R-:W-:-:S02]  /*5ed0*/  VIADD R98, R114, 0x1 ;  /* 0x0000000172627836 */ /* 0x000fc40000000000 */
        /* <DEDUP_REMOVED lines=12> */
.L_x_1839:
[----:B------:R-:W-:-:S07]  /*5fa0*/  IMAD.MOV.U32 R42, RZ, RZ, R86 ;  /* 0x000000ffff2a7224 */ /* 0x000fce00078e0056 */
.L_x_1840:
[----:B------:R-:W-:Y:S05]  /*5fb0*/  BSYNC B0 ;  /* 0x0000000000007941 */ /* 0x000fea0003800000 */
.L_x_1838:
        /* <DEDUP_REMOVED lines=16> */
.L_x_1844:
[----:B------:R-:W-:Y:S05]  /*60c0*/  BSYNC B1 ;  /* 0x0000000000017941 */ /* 0x000fea0003800000 */
.L_x_1843:
        /* <DEDUP_REMOVED lines=44> */
.L_x_1842:
[----:B------:R-:W-:Y:S05]  /*6390*/  BSYNC B0 ;  /* 0x0000000000007941 */ /* 0x000fea0003800000 */
.L_x_1841:
        /* <DEDUP_REMOVED lines=24> */
.L_x_1846:
[----:B------:R-:W-:-:S07]  /*6520*/  IMAD.MOV.U32 R118, RZ, RZ, R86 ;  /* 0x000000ffff767224 */ /* 0x000fce00078e0056 */
.L_x_1847:
[----:B------:R-:W-:Y:S05]  /*6530*/  BSYNC B0 ;  /* 0x0000000000007941 */ /* 0x000fea0003800000 */
.L_x_1845:
        /* <DEDUP_REMOVED lines=18> */
.L_x_1851:
[----:B------:R-:W-:Y:S05]  /*6660*/  BSYNC B1 ;  /* 0x0000000000017941 */ /* 0x000fea0003800000 */
.L_x_1850:
        /* <DEDUP_REMOVED lines=44> */
.L_x_1849:
[----:B------:R-:W-:Y:S05]  /*6930*/  BSYNC B0 ;  /* 0x0000000000007941 */ /* 0x000fea0003800000 */
.L_x_1848:
[----:B------:R-:W-:Y:S01]  /*6940*/  I2FP.F32.U32 R40, R118 ;  /* 0x0000007600287245 */ /* 0x000fe20000201000 */
[----:B------:R-:W-:Y:S01]  /*6950*/  IMAD.WIDE.U32 R114, R97, 0x10, R46 ;  /* 0x0000001061727825 */ /* 0x000fe200078e002e */
[----:B------:R-:W-:Y:S02]  /*6960*/  SHF.L.U32 R117, R117, 0x10, RZ ;  /* 0x0000001075757819 */ /* 0x000fe400000006ff */
[----:B------:R-:W-:Y:S01]  /*6970*/  SEL R119, RZ, 0x100, P4 ;  /* 0x00000100ff777807 */ /* 0x000fe20002000000 */
[----:B------:R-:W-:Y:S01]  /*6980*/  FFMA.FTZ R41, R40, R101, 1.1641532182693481445e-10 ;  /* 0x2f00000028297423 */ /* 0x000fe20000010065 */
[----:B------:R-:W-:Y:S01]  /*6990*/  PRMT R42, R31, 0x7632, R42 ;  /* 0x000076321f2a7816 */ /* 0x000fe2000000002a */
[----:B------:R-:W-:Y:S01]  /*69a0*/  FMUL.FTZ R40, R117, R104 ;  /* 0x0000006875287220 */ /* 0x000fe20000410000 */
[----:B------:R-:W-:Y:S02]  /*69b0*/  ISETP.NE.AND P6, PT, R111, RZ, PT ;  /* 0x000000ff6f00720c */ /* 0x000fe40003fc5270 */
[----:B------:R-:W-:Y:S01]  /*69c0*/  FSETP.GTU.FTZ.AND P4, PT, R41, R102, PT ;  /* 0x000000662900720b */ /* 0x000fe20003f9c000 */
[----:B------:R-:W-:Y:S01]  /*69d0*/  FMUL.FTZ R40, R40, R103 ;  /* 0x0000006728287220 */ /* 0x000fe20000410000 */
[----:B------:R-:W-:Y:S01]  /*69e0*/  @P0 PRMT R41, R39, 0x7632, R41 ;  /* 0x0000763227290816 */ /* 0x000fe20000000029 */
[----:B------:R-:W-:Y:S01]  /*69f0*/  IMAD.U32 R111, R42, 0x10000, RZ ;  /* 0x000100002a6f7824 */ /* 0x000fe200078e00ff */
[----:B------:R-:W-:-:S02]  /*6a00*/  SEL R98, RZ, 0x10000, P5 ;  /* 0x00010000ff627807 */ /* 0x000fc40002800000 */
[----:B------:R-:W-:Y:S02]  /*6a10*/  FSEL R40, R40, RZ, !P4 ;  /* 0x000000ff28287208 */ /* 0x000fe40006000000 */
[----:B------:R-:W-:Y:S02]  /*6a20*/  @P0 SHF.L.U32 R42, R41, 0x10, RZ ;  /* 0x00000010292a0819 */ /* 0x000fe400000006ff */
[----:B------:R-:W-:Y:S01]  /*6a30*/  ISETP.NE.AND P5, PT, R116, RZ, PT ;  /* 0x000000ff7400720c */ /* 0x000fe20003fa5270 */
[----:B------:R-:W-:Y:S01]  /*6a40*/  FMUL.FTZ R111, R40, R111 ;  /* 0x0000006f286f7220 */ /* 0x000fe20000410000 */
[----:B------:R-:W-:Y:S02]  /*6a50*/  SEL R116, RZ, 0x1, P2 ;  /* 0x00000001ff747807 */ /* 0x000fe40001000000 */
[----:B------:R-:W-:Y:S01]  /*6a60*/  SEL R118, RZ, 0x1000000, P4 ;  /* 0x01000000ff767807 */ /* 0x000fe20002000000 */
[----:B------:R-:W-:Y:S01]  /*6a70*/  @P0 FADD.FTZ R111, R111, R42 ;  /* 0x0000002a6f6f0221 */ /* 0x000fe20000010000 */
[----:B------:R-:W-:Y:S01]  /*6a80*/  F2FP.BF16.F32.PACK_AB R42, R110, R107 ;  /* 0x0000006b6e2a723e */ /* 0x000fe200000010ff */
[----:B------:R-:W-:Y:S01]  /*6a90*/  IMAD.WIDE.U32 R116, R116, 0x1000000, RZ ;  /* 0x0100000074747825 */ /* 0x000fe200078e00ff */
[----:B------:R-:W-:-:S02]  /*6aa0*/  F2FP.BF16.F32.PACK_AB R41, R108, R105 ;  /* 0x000000696c29723e */ /* 0x000fc400000010ff */
[----:B------:R-:W-:Y:S02]  /*6ab0*/  F2FP.BF16.F32.PACK_AB R40, R106, R100 ;  /* 0x000000646a28723e */ /* 0x000fe400000010ff */
[----:B------:R-:W-:Y:S02]  /*6ac0*/  F2FP.BF16.F32.PACK_AB R43, R111, R109 ;  /* 0x0000006d6f2b723e */ /* 0x000fe400000010ff */
[----:B------:R-:W-:Y:S02]  /*6ad0*/  LOP3.LUT R118, R119, R118, R98, 0xfe, !PT ;  /* 0x0000007677767212 */ /* 0x000fe400078efe62 */
[----:B------:R-:W-:Y:S01]  /*6ae0*/  SEL R119, RZ, 0x1, P3 ;  /* 0x00000001ff777807 */ /* 0x000fe20001800000 */
[----:B------:R0:W-:Y:S01]  /*6af0*/  STG.E.128 desc[UR4][R114.64], R40 ;  /* 0x0000002872007986 */ /* 0x0001e2000c101d04 */
[----:B------:R-:W-:Y:S02]  /*6b00*/  SEL R98, RZ, 0x1, P1 ;  /* 0x00000001ff627807 */ /* 0x000fe40000800000 */
[----:B------:R-:W-:-:S02]  /*6b10*/  LOP3.LUT R119, R117, R118, R119, 0xfe, !PT ;  /* 0x0000007675777212 */ /* 0x000fc400078efe77 */
[----:B------:R-:W-:Y:S01]  /*6b20*/  SEL R117, RZ, 0x1, P5 ;  /* 0x00000001ff757807 */ /* 0x000fe20002800000 */
[----:B0-----:R-:W0:Y:S01]  /*6b30*/  @P0 LDC.64 R40, c[0x0][0x230] ;  /* 0x00008c00ff280b82 */ /* 0x001e220000000a00 */
[----:B------:R-:W-:-:S04]  /*6b40*/  IMAD.WIDE.U32 R114, R98, 0x10000, RZ ;  /* 0x0001000062727825 */ /* 0x000fc800078e00ff */
[----:B------:R-:W-:-:S04]  /*6b50*/  IMAD.WIDE.U32 R42, R117, 0x100, RZ ;  /* 0x00000100752a7825 */ /* 0x000fc800078e00ff */
[----:B------:R-:W-:Y:S01]  /*6b60*/  VIADD R98, R48, 0x100 ;  /* 0x0000010030627836 */ /* 0x000fe20000000000 */
[----:B------:R-:W-:Y:S02]  /*6b70*/  LOP3.LUT R43, R43, R119, R115, 0xfe, !PT ;  /* 0x000000772b2b7212 */ /* 0x000fe400078efe73 */
[----:B------:R-:W-:Y:S02]  /*6b80*/  LOP3.LUT R116, R42, R116, R114, 0xfe, !PT ;  /* 0x000000742a747212 */ /* 0x000fe400078efe72 */
[----:B------:R-:W-:-:S04]  /*6b90*/  SEL R115, RZ, 0x1, P6 ;  /* 0x00000001ff737807 */ /* 0x000fc80003000000 */
[----:B------:R-:W-:Y:S01]  /*6ba0*/  LOP3.LUT R42, R116, R115, RZ, 0xfc, !PT ;  /* 0x00000073742a7212 */ /* 0x000fe200078efcff */
[----:B------:R-:W-:-:S05]  /*6bb0*/  IMAD.WIDE.U32 R114, R97, 0x8, R44 ;  /* 0x0000000861727825 */ /* 0x000fca00078e002c */
[----:B------:R1:W-:Y:S01]  /*6bc0*/  STG.E.64 desc[UR4][R114.64], R42 ;  /* 0x0000002a72007986 */ /* 0x0003e2000c101b04 */
[----:B0-----:R-:W-:-:S05]  /*6bd0*/  @P0 IMAD.WIDE.U32 R40, R98, 0x10, R40 ;  /* 0x0000001062280825 */ /* 0x001fca00078e0028 */
[----:B------:R0:W5:Y:S01]  /*6be0*/  @P0 LDG.E.128 R36, desc[UR4][R40.64] ;  /* 0x0000000428240981 */ /* 0x000162000c1e1d00 */
[----:B-1----:R-:W-:-:S06]  /*6bf0*/  IMAD.WIDE.U32 R42, R98, 0x10, R112 ;  /* 0x00000010622a7825 */ /* 0x002fcc00078e0070 */
        /* <DEDUP_REMOVED lines=13> */
.L_x_1853:
[----:B------:R-:W-:-:S07]  /*6cd0*/  MOV R120, R86 ;  /* 0x0000005600787202 */ /* 0x000fce0000000f00 */
.L_x_1854:
[----:B------:R-:W-:Y:S05]  /*6ce0*/  BSYNC B0 ;  /* 0x0000000000007941 */ /* 0x000fea0003800000 */
.L_x_1852:
        /* <DEDUP_REMOVED lines=16> */
.L_x_1858:
[----:B------:R-:W-:Y:S05]  /*6df0*/  BSYNC B1 ;  /* 0x0000000000017941 */ /* 0x000fea0003800000 */
.L_x_1857:
        /* <DEDUP_REMOVED lines=44> */
.L_x_1856:
[----:B------:R-:W-:Y:S05]  /*70c0*/  BSYNC B0 ;  /* 0x0000000000007941 */ /* 0x000fea0003800000 */
.L_x_1855:
[----:B------:R-:W-:Y:S01]  /*70d0*/  I2FP.F32.U32 R112, R120 ;  /* 0x0000007800707245 */ /* 0x000fe20000201000 */
[----:B-----5:R-:W-:Y:S01]  /*70e0*/  IMAD.U32 R115, R40, 0x10000, RZ ;  /* 0x0001000028737824 */ /* 0x020fe200078e00ff */
[----:B------:R-:W-:Y:S03]  /*70f0*/  BSSY B0, `(.L_x_1859) ;  /* 0x0000017000007945 */ /* 0x000fe60003800000 */
        /* <DEDUP_REMOVED lines=8> */
[----:B------:R-:W-:Y:S01]  /*7180*/  FMUL.FTZ R112, R8, R99 ;  /* 0x0000006308707220 */ /* 0x000fe20000410000 */
[----:B------:R-:W-:-:S03]  /*7190*/  PRMT R99, R40, 0x7632, R99 ;  /* 0x0000763228637816 */ /* 0x000fc60000000063 */
        /* <DEDUP_REMOVED lines=11> */
.L_x_1860:
[----:B------:R-:W-:-:S07]  /*7250*/  IMAD.MOV.U32 R40, RZ, RZ, R86 ;  /* 0x000000ffff287224 */ /* 0x000fce00078e0056 */
.L_x_1861:
[----:B------:R-:W-:Y:S05]  /*7260*/  BSYNC B0 ;  /* 0x0000000000007941 */ /* 0x000fea0003800000 */
.L_x_1859:
        /* <DEDUP_REMOVED lines=16> */
.L_x_1865:
[----:B------:R-:W-:Y:S05]  /*7370*/  BSYNC B1 ;  /* 0x0000000000017941 */ /* 0x000fea0003800000 */
.L_x_1864:
[----:B------:R-:W-:Y:S01]  /*7380*/  LOP3.LUT R26, R26, UR7, R85, 0x96, !PT ;  /* 0x000000071a1a7c12 */ /* 0x000fe2000f8e9655 */
[----:B------:R-:W-:-:S04]  /*7390*/  IMAD.HI.U32 R10, R89, -0x326172a9, RZ ;  /* 0xcd9e8d57590a7827 */ /* 0x000fc800078e00ff */
        /* <DEDUP_REMOVED lines=39> */
[----:B------:R-:W-:Y:S01]  /*7610*/  LOP3.LUT R9, R115, UR35, R116, 0x96, !PT ;  /* 0x0000002373097c12 */ /* 0x000fe2000f8e9674 */
[----:B------:R-:W-:Y:S01]  /*7620*/  IMAD.MOV.U32 R115, RZ, RZ, RZ ;  /* 0x000000ffff737224 */ /* 0x000fe200078e00ff */
[----:B------:R-:W-:-:S07]  /*7630*/  MOV R26, R114 ;  /* 0x00000072001a7202 */ /* 0x000fce0000000f00 */
.L_x_1863:
[----:B------:R-:W-:Y:S05]  /*7640*/  BSYNC B0 ;  /* 0x0000000000007941 */ /* 0x000fea0003800000 */
.L_x_1862:
[----:B------:R-:W-:Y:S01]  /*7650*/  I2FP.F32.U32 R40, R40 ;  /* 0x0000002800287245 */ /* 0x000fe20000201000 */
[----:B------:R-:W-:Y:S01]  /*7660*/  BSSY B0, `(.L_x_1866) ;  /* 0x0000018000007945 */ /* 0x000fe20003800000 */
[----:B------:R-:W-:Y:S02]  /*7670*/  SHF.L.U32 R113, R99, 0x10, RZ ;  /* 0x0000001063717819 */ /* 0x000fe400000006ff */
[----:B------:R-:W-:Y:S01]  /*7680*/  IADD3 R116, R115, 0x1, RZ ;  /* 0x0000000173747810 */ /* 0x000fe20007ffe0ff */
[----:B------:R-:W-:Y:S02]  /*7690*/  FFMA.FTZ R99, R40, R101, 1.1641532182693481445e-10 ;  /* 0x2f00000028637423 */ /* 0x000fe40000010065 */
[----:B------:R-:W-:Y:S01]  /*76a0*/  FMUL.FTZ R40, R113, R104 ;  /* 0x0000006871287220 */ /* 0x000fe20000410000 */
[----:B------:R-:W-:Y:S02]  /*76b0*/  @P0 PRMT R113, R36, 0x7632, R113 ;  /* 0x0000763224710816 */ /* 0x000fe40000000071 */
[----:B------:R-:W-:Y:S01]  /*76c0*/  FSETP.GTU.FTZ.AND P1, PT, R99, R102, PT ;  /* 0x000000666300720b */ /* 0x000fe20003f3c000 */
[----:B------:R-:W-:-:S02]  /*76d0*/  FMUL.FTZ R40, R40, R103 ;  /* 0x0000006728287220 */ /* 0x000fc40000410000 */
[----:B------:R-:W-:Y:S01]  /*76e0*/  @P0 IMAD.U32 R113, R113, 0x10000, RZ ;  /* 0x0001000071710824 */ /* 0x000fe200078e00ff */
        /* <DEDUP_REMOVED lines=14> */
.L_x_1867:
[----:B------:R-:W-:-:S07]  /*77d0*/  MOV R40, R86 ;  /* 0x0000005600287202 */ /* 0x000fce0000000f00 */
.L_x_1868:
[----:B------:R-:W-:Y:S05]  /*77e0*/  BSYNC B0 ;  /* 0x0000000000007941 */ /* 0x000fea0003800000 */
.L_x_1866:
        /* <DEDUP_REMOVED lines=16> */
.L_x_1872:
[----:B------:R-:W-:Y:S05]  /*78f0*/  BSYNC B1 ;  /* 0x0000000000017941 */ /* 0x000fea0003800000 */
.L_x_1871:
        /* <DEDUP_REMOVED lines=40> */
[----:B------:R-:W-:-:S03]  /*7b80*/  MOV R86, R124 ;  /* 0x0000007c00567202 */ /* 0x000fc60000000f00 */
[----:B------:R-:W-:Y:S01]  /*7b90*/  IMAD.MOV.U32 R26, RZ, RZ, R116 ;  /* 0x000000ffff1a7224 */ /* 0x000fe200078e0074 */
[----:B------:R-:W-:Y:S01]  /*7ba0*/  HFMA2.MMA R116, -RZ, RZ, 0, 0 ;  /* 0x00000000ff747435 */ /* 0x000fe200000001ff */
[----:B------:R-:W-:-:S10]  /*7bb0*/  LOP3.LUT R9, R117, UR35, R122, 0x96, !PT ;  /* 0x0000002375097c12 */ /* 0x000fd4000f8e967a */
.L_x_1870:
[----:B------:R-:W-:Y:S05]  /*7bc0*/  BSYNC B0 ;  /* 0x0000000000007941 */ /* 0x000fea0003800000 */
.L_x_1869:
[----:B------:R-:W-:Y:S01]  /*7bd0*/  I2FP.F32.U32 R40, R40 ;  /* 0x0000002800287245 */ /* 0x000fe20000201000 */
[----:B------:R-:W-:Y:S01]  /*7be0*/  IMAD.U32 R113, R41, 0x10000, RZ ;  /* 0x0001000029717824 */ /* 0x000fe200078e00ff */
[----:B------:R-:W-:Y:S01]  /*7bf0*/  ISETP.NE.AND P2, PT, R116, 0x1, PT ;  /* 0x000000017400780c */ /* 0x000fe20003f45270 */
[----:B------:R-:W-:Y:S01]  /*7c00*/  BSSY B0, `(.L_x_1873) ;  /* 0x0000015000007945 */ /* 0x000fe20003800000 */
[----:B------:R-:W-:Y:S01]  /*7c10*/  @P0 SHF.L.U32 R118, R37, 0x10, RZ ;  /* 0x0000001025760819 */ /* 0x000fe200000006ff */
[----:B------:R-:W-:Y:S01]  /*7c20*/  FFMA.FTZ R99, R40, R101, 1.1641532182693481445e-10 ;  /* 0x2f00000028637423 */ /* 0x000fe20000010065 */
[----:B------:R-:W-:Y:S01]  /*7c30*/  FMUL.FTZ R40, R113, R104 ;  /* 0x0000006871287220 */ /* 0x000fe20000410000 */
[----:B------:R-:W-:-:S03]  /*7c40*/  VIADD R117, R116, 0x1 ;  /* 0x0000000174757836 */ /* 0x000fc60000000000 */
[----:B------:R-:W-:Y:S01]  /*7c50*/  FMUL.FTZ R40, R40, R103 ;  /* 0x0000006728287220 */ /* 0x000fe20000410000 */
[----:B------:R-:W-:Y:S02]  /*7c60*/  FSETP.GTU.FTZ.AND P1, PT, R99, R102, PT ;  /* 0x000000666300720b */ /* 0x000fe40003f3c000 */
[----:B------:R-:W-:Y:S02]  /*7c70*/  PRMT R99, R41, 0x7632, R99 ;  /* 0x0000763229637816 */ /* 0x000fe40000000063 */
        /* <DEDUP_REMOVED lines=12> */
.L_x_1874:
[----:B------:R-:W-:-:S07]  /*7d40*/  IMAD.MOV.U32 R115, RZ, RZ, R86 ;  /* 0x000000ffff737224 */ /* 0x000fce00078e0056 */
.L_x_1875:
[----:B------:R-:W-:Y:S05]  /*7d50*/  BSYNC B0 ;  /* 0x0000000000007941 */ /* 0x000fea0003800000 */
.L_x_1873:
        /* <DEDUP_REMOVED lines=16> */
.L_x_1879:
[----:B------:R-:W-:Y:S05]  /*7e60*/  BSYNC B1 ;  /* 0x0000000000017941 */ /* 0x000fea0003800000 */
.L_x_1878:
        /* <DEDUP_REMOVED lines=36> */
[----:B------:R-:W-:Y:S01]  /*80b0*/  IMAD.MOV.U32 R117, RZ, RZ, RZ ;  /* 0x000000ffff757224 */ /* 0x000fe200078e00ff */
[----:B------:R-:W-:Y:S01]  /*80c0*/  LOP3.LUT R9, R123, UR32, R40, 0x96, !PT ;  /* 0x000000207b097c12 */ /* 0x000fe2000f8e9628 */
[----:B------:R-:W-:-:S04]  /*80d0*/  IMAD.WIDE.U32 R40, R41, -0x326172a9, RZ ;  /* 0xcd9e8d5729287825 */ /* 0x000fc800078e00ff */
[----:B------:R-:W-:Y:S01]  /*80e0*/  IMAD.MOV.U32 R86, RZ, RZ, R40 ;  /* 0x000000ffff567224 */ /* 0x000fe200078e0028 */
[----:B------:R-:W-:Y:S01]  /*80f0*/  LOP3.LUT R10, R41, UR34, R122, 0x96, !PT ;  /* 0x00000022290a7c12 */ /* 0x000fe2000f8e967a */
[----:B------:R-:W-:-:S05]  /*8100*/  IMAD.WIDE.U32 R40, R9, -0x2daee0ad, RZ ;  /* 0xd2511f5309287825 */ /* 0x000fca00078e00ff */
[----:B------:R-:W-:Y:S02]  /*8110*/  LOP3.LUT R9, R41, UR35, R116, 0x96, !PT ;  /* 0x0000002329097c12 */ /* 0x000fe4000f8e9674 */
[----:B------:R-:W-:-:S07]  /*8120*/  MOV R26, R40 ;  /* 0x00000028001a7202 */ /* 0x000fce0000000f00 */
.L_x_1877:
[----:B------:R-:W-:Y:S05]  /*8130*/  BSYNC B0 ;  /* 0x0000000000007941 */ /* 0x000fea0003800000 */
.L_x_1876:
[----:B------:R-:W-:Y:S01]  /*8140*/  I2FP.F32.U32 R40, R115 ;  /* 0x0000007300287245 */ /* 0x000fe20000201000 */
[----:B------:R-:W-:Y:S01]  /*8150*/  BSSY B0, `(.L_x_1880) ;  /* 0x0000017000007945 */ /* 0x000fe20003800000 */
[----:B------:R-:W-:Y:S02]  /*8160*/  SHF.L.U32 R99, R99, 0x10, RZ ;  /* 0x0000001063637819 */ /* 0x000fe400000006ff */
[C---:B------:R-:W-:Y:S01]  /*8170*/  ISETP.NE.AND P3, PT, R117.reuse, 0x1, PT ;  /* 0x000000017500780c */ /* 0x040fe20003f65270 */
[----:B------:R-:W-:Y:S01]  /*8180*/  FFMA.FTZ R41, R40, R101, 1.1641532182693481445e-10 ;  /* 0x2f00000028297423 */ /* 0x000fe20000010065 */
[----:B------:R-:W-:Y:S01]  /*8190*/  IADD3 R118, R117, 0x1, RZ ;  /* 0x0000000175767810 */ /* 0x000fe20007ffe0ff */
[----:B------:R-:W-:-:S03]  /*81a0*/  FMUL.FTZ R40, R99, R104 ;  /* 0x0000006863287220 */ /* 0x000fc60000410000 */
[----:B------:R-:W-:Y:S01]  /*81b0*/  FSETP.GTU.FTZ.AND P2, PT, R41, R102, PT ;  /* 0x000000662900720b */ /* 0x000fe20003f5c000 */
[----:B------:R-:W-:Y:S01]  /*81c0*/  FMUL.FTZ R40, R40, R103 ;  /* 0x0000006728287220 */ /* 0x000fe20000410000 */
[----:B------:R-:W-:-:S04]  /*81d0*/  @P0 PRMT R41, R37, 0x7632, R41 ;  /* 0x0000763225290816 */ /* 0x000fc80000000029 */
[----:B------:R-:W-:Y:S01]  /*81e0*/  FSEL R40, R40, RZ, !P2 ;  /* 0x000000ff28287208 */ /* 0x000fe20005000000 */
[----:B------:R-:W-:-:S04]  /*81f0*/  @P0 IMAD.U32 R41, R41, 0x10000, RZ ;  /* 0x0001000029290824 */ /* 0x000fc800078e00ff */
        /* <DEDUP_REMOVED lines=11> */
.L_x_1881:
[----:B------:R-:W-:-:S07]  /*82b0*/  MOV R99, R86 ;  /* 0x0000005600637202 */ /* 0x000fce0000000f00 */
.L_x_1882:
[----:B------:R-:W-:Y:S05]  /*82c0*/  BSYNC B0 ;  /* 0x0000000000007941 */ /* 0x000fea0003800000 */
.L_x_1880:
        /* <DEDUP_REMOVED lines=16> */
.L_x_1886:
[----:B------:R-:W-:Y:S05]  /*83d0*/  BSYNC B1 ;  /* 0x0000000000017941 */ /* 0x000fea0003800000 */
.L_x_1885:
        /* <DEDUP_REMOVED lines=44> */
.L_x_1884:
[----:B------:R-:W-:Y:S05]  /*86a0*/  BSYNC B0 ;  /* 0x0000000000007941 */ /* 0x000fea0003800000 */
.L_x_1883:
        /* <DEDUP_REMOVED lines=10> */
[----:B------:R-:W-:Y:S02]  /*8750*/  FSEL R115, R40, RZ, !P3 ;  /* 0x000000ff28737208 */ /* 0x000fe40005800000 */
[----:B------:R-:W-:-:S03]  /*8760*/  @P0 SHF.L.U32 R40, R38, 0x10, RZ ;  /* 0x0000001026280819 */ /* 0x000fc600000006ff */
        /* <DEDUP_REMOVED lines=11> */
.L_x_1888:
[----:B------:R-:W-:-:S07]  /*8820*/  IMAD.MOV.U32 R99, RZ, RZ, R86 ;  /* 0x000000ffff637224 */ /* 0x000fce00078e0056 */
.L_x_1889:
[----:B------:R-:W-:Y:S05]  /*8830*/  BSYNC B0 ;  /* 0x0000000000007941 */ /* 0x000fea0003800000 */
.L_x_1887:
        /* <DEDUP_REMOVED lines=16> */
.L_x_1893:
[----:B------:R-:W-:Y:S05]  /*8940*/  BSYNC B1 ;  /* 0x0000000000017941 */ /* 0x000fea0003800000 */
.L_x_1892:
        /* <DEDUP_REMOVED lines=44> */
.L_x_1891:
[----:B------:R-:W-:Y:S05]  /*8c10*/  BSYNC B0 ;  /* 0x0000000000007941 */ /* 0x000fea0003800000 */
.L_x_1890:
        /* <DEDUP_REMOVED lines=8> */
[----:B------:R-:W-:-:S05]  /*8ca0*/  FMUL.FTZ R40, R40, R103 ;  /* 0x0000006728287220 */ /* 0x000fca0000410000 */
[----:B------:R-:W-:Y:S02]  /*8cb0*/  FSEL R117, R40, RZ, !P4 ;  /* 0x000000ff28757208 */ /* 0x000fe40006000000 */
[----:B------:R-:W-:-:S03]  /*8cc0*/  @P0 PRMT R40, R38, 0x7632, R40 ;  /* 0x0000763226280816 */ /* 0x000fc60000000028 */
[----:B------:R-:W-:Y:S02]  /*8cd0*/  FMUL.FTZ R117, R70, R117 ;  /* 0x0000007546757220 */ /* 0x000fe40000410000 */
        /* <DEDUP_REMOVED lines=11> */
.L_x_1895:
[----:B------:R-:W-:-:S07]  /*8d90*/  MOV R42, R86 ;  /* 0x00000056002a7202 */ /* 0x000fce0000000f00 */
.L_x_1896:
[----:B------:R-:W-:Y:S05]  /*8da0*/  BSYNC B0 ;  /* 0x0000000000007941 */ /* 0x000fea0003800000 */
.L_x_1894:
        /* <DEDUP_REMOVED lines=16> */
.L_x_1900:
[----:B------:R-:W-:Y:S05]  /*8eb0*/  BSYNC B1 ;  /* 0x0000000000017941 */ /* 0x000fea0003800000 */
.L_x_1899:
        /* <DEDUP_REMOVED lines=37> */
[----:B------:R-:W-:Y:S01]  /*9110*/  LOP3.LUT R9, R125, UR32, R40, 0x96, !PT ;  /* 0x000000207d097c12 */ /* 0x000fe2000f8e9628 */
[----:B------:R-:W-:-:S05]  /*9120*/  IMAD.WIDE.U32 R40, R41, -0x326172a9, RZ ;  /* 0xcd9e8d5729287825 */ /* 0x000fca00078e00ff */
[----:B------:R-:W-:Y:S02]  /*9130*/  LOP3.LUT R10, R41, UR34, R124, 0x96, !PT ;  /* 0x00000022290a7c12 */ /* 0x000fe4000f8e967c */
[----:B------:R-:W-:Y:S01]  /*9140*/  MOV R86, R40 ;  /* 0x0000002800567202 */ /* 0x000fe20000000f00 */
[----:B------:R-:W-:-:S04]  /*9150*/  IMAD.WIDE.U32 R40, R9, -0x2daee0ad, RZ ;  /* 0xd2511f5309287825 */ /* 0x000fc800078e00ff */
[----:B------:R-:W-:Y:S01]  /*9160*/  IMAD.MOV.U32 R26, RZ, RZ, R40 ;  /* 0x000000ffff1a7224 */ /* 0x000fe200078e0028 */
[----:B------:R-:W-:-:S07]  /*9170*/  LOP3.LUT R9, R41, UR35, R122, 0x96, !PT ;  /* 0x0000002329097c12 */ /* 0x000fce000f8e967a */
.L_x_1898:
[----:B------:R-:W-:Y:S05]  /*9180*/  BSYNC B0 ;  /* 0x0000000000007941 */ /* 0x000fea0003800000 */
.L_x_1897:
        /* <DEDUP_REMOVED lines=9> */
[----:B------:R-:W-:Y:S02]  /*9220*/  FSETP.GTU.FTZ.AND P5, PT, R41, R102, PT ;  /* 0x000000662900720b */ /* 0x000fe40003fbc000 */
[----:B------:R-:W-:Y:S02]  /*9230*/  @P0 SHF.L.U32 R41, R39, 0x10, RZ ;  /* 0x0000001027290819 */ /* 0x000fe400000006ff */
        /* <DEDUP_REMOVED lines=12> */
.L_x_1902:
[----:B------:R-:W-:-:S07]  /*9300*/  IMAD.MOV.U32 R122, RZ, RZ, R86 ;  /* 0x000000ffff7a7224 */ /* 0x000fce00078e0056 */
.L_x_1903:
[----:B------:R-:W-:Y:S05]  /*9310*/  BSYNC B0 ;  /* 0x0000000000007941 */ /* 0x000fea0003800000 */
.L_x_1901:
        /* <DEDUP_REMOVED lines=18> */
.L_x_1907:
[----:B------:R-:W-:Y:S05]  /*9440*/  BSYNC B1 ;  /* 0x0000000000017941 */ /* 0x000fea0003800000 */
.L_x_1906:
        /* <DEDUP_REMOVED lines=44> */
.L_x_1905:
[----:B------:R-:W-:Y:S05]  /*9710*/  BSYNC B0 ;  /* 0x0000000000007941 */ /* 0x000fea0003800000 */
.L_x_1904:
[----:B------:R-:W-:Y:S01]  /*9720*/  SHF.L.U32 R121, R121, 0x10, RZ ;  /* 0x0000001079797819 */ /* 0x000fe200000006ff */
[----:B------:R-:W-:Y:S01]  /*9730*/  IMAD.WIDE.U32 R46, R98, 0x10, R46 ;  /* 0x00000010622e7825 */ /* 0x000fe200078e002e */
[----:B------:R-:W-:Y:S01]  /*9740*/  I2FP.F32.U32 R40, R122 ;  /* 0x0000007a00287245 */ /* 0x000fe20000201000 */
[----:B------:R-:W-:Y:S01]  /*9750*/  UMOV UR8, 0xffffffff ;  /* 0xffffffff00087882 */ /* 0x000fe20000000000 */
[----:B------:R-:W-:Y:S01]  /*9760*/  ISETP.NE.AND P6, PT, R119, RZ, PT ;  /* 0x000000ff7700720c */ /* 0x000fe20003fc5270 */
[----:B------:R-:W-:Y:S01]  /*9770*/  FMUL.FTZ R104, R121, R104 ;  /* 0x0000006879687220 */ /* 0x000fe20000410000 */
[----:B------:R-:W-:Y:S01]  /*9780*/  SEL R119, RZ, 0x10000, P5 ;  /* 0x00010000ff777807 */ /* 0x000fe20002800000 */
[----:B------:R-:W-:Y:S01]  /*9790*/  FFMA.FTZ R101, R40, R101, 1.1641532182693481445e-10 ;  /* 0x2f00000028657423 */ /* 0x000fe20000010065 */
[----:B------:R-:W-:Y:S01]  /*97a0*/  @P0 PRMT R40, R39, 0x7632, R40 ;  /* 0x0000763227280816 */ /* 0x000fe20000000028 */
[----:B------:R-:W-:Y:S01]  /*97b0*/  FMUL.FTZ R104, R104, R103 ;  /* 0x0000006768687220 */ /* 0x000fe20000410000 */
[----:B------:R-:W-:Y:S01]  /*97c0*/  F2FP.BF16.F32.PACK_AB R42, R117, R115 ;  /* 0x00000073752a723e */ /* 0x000fe200000010ff */
[----:B------:R-:W-:Y:S01]  /*97d0*/  IMAD.WIDE.U32 R44, R98, 0x8, R44 ;  /* 0x00000008622c7825 */ /* 0x000fe200078e002c */
[----:B------:R-:W-:-:S02]  /*97e0*/  FSETP.GTU.FTZ.AND P5, PT, R101, R102, PT ;  /* 0x000000666500720b */ /* 0x000fc40003fbc000 */
[----:B------:R-:W-:Y:S01]  /*97f0*/  F2FP.BF16.F32.PACK_AB R41, R116, R113 ;  /* 0x000000717429723e */ /* 0x000fe200000010ff */
[----:B------:R-:W-:Y:S01]  /*9800*/  @P0 IMAD.U32 R40, R40, 0x10000, RZ ;  /* 0x0001000028280824 */ /* 0x000fe200078e00ff */
[----:B------:R-:W-:Y:S02]  /*9810*/  FSEL R104, R104, RZ, !P5 ;  /* 0x000000ff68687208 */ /* 0x000fe40006800000 */
[----:B------:R-:W-:Y:S02]  /*9820*/  SEL R102, RZ, 0x1, P2 ;  /* 0x00000001ff667807 */ /* 0x000fe40001000000 */
[----:B------:R-:W-:Y:S01]  /*9830*/  SEL R103, RZ, 0x1000000, P5 ;  /* 0x01000000ff677807 */ /* 0x000fe20002800000 */
[----:B------:R-:W-:Y:S01]  /*9840*/  FMUL.FTZ R101, R69, R104 ;  /* 0x0000006845657220 */ /* 0x000fe20000410000 */
[----:B------:R-:W-:-:S03]  /*9850*/  SEL R104, RZ, 0x100, P4 ;  /* 0x00000100ff687807 */ /* 0x000fc60002000000 */
[----:B------:R-:W-:Y:S01]  /*9860*/  @P0 FADD.FTZ R101, R101, R40 ;  /* 0x0000002865650221 */ /* 0x000fe20000010000 */
[----:B------:R-:W-:Y:S02]  /*9870*/  F2FP.BF16.F32.PACK_AB R40, R114, R112 ;  /* 0x000000707228723e */ /* 0x000fe400000010ff */
[----:B------:R-:W-:Y:S02]  /*9880*/  ISETP.NE.AND P0, PT, R120, RZ, PT ;  /* 0x000000ff7800720c */ /* 0x000fe40003f05270 */
[----:B------:R-:W-:Y:S02]  /*9890*/  F2FP.BF16.F32.PACK_AB R43, R101, R118 ;  /* 0x00000076652b723e */ /* 0x000fe400000010ff */
[----:B------:R-:W-:Y:S02]  /*98a0*/  LOP3.LUT R104, R104, R103, R119, 0xfe, !PT ;  /* 0x0000006768687212 */ /* 0x000fe400078efe77 */
[----:B------:R-:W-:Y:S01]  /*98b0*/  SEL R103, RZ, 0x1, P0 ;  /* 0x00000001ff677807 */ /* 0x000fe20000000000 */
[----:B------:R0:W-:Y:S01]  /*98c0*/  STG.E.128 desc[UR4][R46.64], R40 ;  /* 0x000000282e007986 */ /* 0x0001e2000c101d04 */
[----:B------:R-:W-:-:S02]  /*98d0*/  SEL R119, RZ, 0x1, P3 ;  /* 0x00000001ff777807 */ /* 0x000fc40001800000 */
[----:B------:R-:W-:Y:S01]  /*98e0*/  LOP3.LUT P0, RZ, R95, 0xff, RZ, 0xc0, !PT ;  /* 0x000000ff5fff7812 */ /* 0x000fe2000780c0ff */
[----:B0-----:R-:W-:Y:S01]  /*98f0*/  IMAD.WIDE.U32 R46, R102, 0x1000000, RZ ;  /* 0x01000000662e7825 */ /* 0x001fe200078e00ff */
[----:B------:R-:W-:-:S03]  /*9900*/  SEL R102, RZ, 0x1, P1 ;  /* 0x00000001ff667807 */ /* 0x000fc60000800000 */
[----:B------:R-:W-:Y:S01]  /*9910*/  IMAD.WIDE.U32 R40, R103, 0x100, RZ ;  /* 0x0000010067287825 */ /* 0x000fe200078e00ff */
[----:B------:R-:W-:Y:S02]  /*9920*/  LOP3.LUT R119, R47, R104, R119, 0xfe, !PT ;  /* 0x000000682f777212 */ /* 0x000fe400078efe77 */
[----:B------:R-:W-:Y:S01]  /*9930*/  SEL R47, RZ, 0x1, P6 ;  /* 0x00000001ff2f7807 */ /* 0x000fe20003000000 */
[----:B------:R-:W-:-:S05]  /*9940*/  IMAD.WIDE.U32 R42, R102, 0x10000, RZ ;  /* 0x00010000662a7825 */ /* 0x000fca00078e00ff */
[----:B------:R-:W-:Y:S01]  /*9950*/  LOP3.LUT R41, R41, R119, R43, 0xfe, !PT ;  /* 0x0000007729297212 */ /* 0x000fe200078efe2b */
[----:B------:R-:W-:Y:S01]  /*9960*/  FADD.FTZ R43, RZ, R49 ;  /* 0x00000031ff2b7221 */ /* 0x000fe20000010000 */
[----:B------:R-:W-:Y:S02]  /*9970*/  LOP3.LUT R46, R40, R46, R42, 0xfe, !PT ;  /* 0x0000002e282e7212 */ /* 0x000fe400078efe2a */
[----:B------:R-:W0:Y:S01]  /*9980*/  S2R R42, SR_TID.X ;  /* 0x00000000002a7919 */ /* 0x000e220000002100 */
        /* <DEDUP_REMOVED lines=8> */
[----:B0-----:R-:W-:-:S03]  /*9a10*/  LOP3.LUT P1, RZ, R42, 0x1f, RZ, 0xc0, !PT ;  /* 0x0000001f2aff7812 */ /* 0x001fc6000782c0ff */
[----:B------:R-:W-:-:S04]  /*9a20*/  FADD.FTZ R40, R43, R106 ;  /* 0x0000006a2b287221 */ /* 0x000fc80000010000 */
[----:B------:R-:W-:-:S04]  /*9a30*/  FADD.FTZ R43, R40, R105 ;  /* 0x00000069282b7221 */ /* 0x000fc80000010000 */
[----:B------:R-:W-:-:S04]  /*9a40*/  FADD.FTZ R40, R43, R108 ;  /* 0x0000006c2b287221 */ /* 0x000fc80000010000 */
[----:B------:R-:W-:-:S04]  /*9a50*/  FADD.FTZ R43, R40, R107 ;  /* 0x0000006b282b7221 */ /* 0x000fc80000010000 */
[----:B------:R-:W-:-:S04]  /*9a60*/  FADD.FTZ R40, R43, R110 ;  /* 0x0000006e2b287221 */ /* 0x000fc80000010000 */
[----:B------:R-:W-:-:S04]  /*9a70*/  FADD.FTZ R40, R40, R109 ;  /* 0x0000006d28287221 */ /* 0x000fc80000010000 */
[----:B------:R-:W-:Y:S01]  /*9a80*/  FADD.FTZ R43, R40, R111 ;  /* 0x0000006f282b7221 */ /* 0x000fe20000010000 */
[----:B------:R-:W-:-:S03]  /*9a90*/  LOP3.LUT R40, R46, R47, RZ, 0xfc, !PT ;  /* 0x0000002f2e287212 */ /* 0x000fc600078efcff */
[----:B------:R-:W-:Y:S02]  /*9aa0*/  FADD.FTZ R43, R43, R112 ;  /* 0x000000702b2b7221 */ /* 0x000fe40000010000 */
[----:B------:R0:W-:Y:S02]  /*9ab0*/  STG.E.64 desc[UR4][R44.64], R40 ;  /* 0x000000282c007986 */ /* 0x0001e4000c101b04 */
[----:B------:R-:W-:-:S04]  /*9ac0*/  FADD.FTZ R102, R43, R114 ;  /* 0x000000722b667221 */ /* 0x000fc80000010000 */
[----:B------:R-:W-:-:S04]  /*9ad0*/  FADD.FTZ R43, R102, R113 ;  /* 0x00000071662b7221 */ /* 0x000fc80000010000 */
[----:B------:R-:W-:Y:S01]  /*9ae0*/  FADD.FTZ R46, R43, R116 ;  /* 0x000000742b2e7221 */ /* 0x000fe20000010000 */
[----:B------:R-:W-:-:S03]  /*9af0*/  SHF.R.U32.HI R43, RZ, 0x5, R42 ;  /* 0x00000005ff2b7819 */ /* 0x000fc6000001162a */
[----:B------:R-:W-:-:S04]  /*9b00*/  FADD.FTZ R46, R46, R115 ;  /* 0x000000732e2e7221 */ /* 0x000fc80000010000 */
[----:B------:R-:W-:Y:S01]  /*9b10*/  FADD.FTZ R47, R46, R117 ;  /* 0x000000752e2f7221 */ /* 0x000fe20000010000 */
[----:B------:R-:W-:-:S03]  /*9b20*/  LOP3.LUT R46, R43, 0x7fffffc, RZ, 0xc0, !PT ;  /* 0x07fffffc2b2e7812 */ /* 0x000fc600078ec0ff */
[----:B------:R-:W-:Y:S01]  /*9b30*/  FADD.FTZ R102, R47, R118 ;  /* 0x000000762f667221 */ /* 0x000fe20000010000 */
[----:B------:R-:W-:-:S03]  /*9b40*/  @!P0 IADD3 R46, R46, 0x4, RZ ;  /* 0x000000042e2e8810 */ /* 0x000fc60007ffe0ff */
        /* <DEDUP_REMOVED lines=70> */
.L_x_1920:
[----:B------:R-:W2:Y:S01]  /*9fb0*/  @!P1 S2R R44, SR_CgaCtaId ;  /* 0x00000000002c9919 */ /* 0x000ea20000008800 */
[----:B------:R-:W-:Y:S01]  /*9fc0*/  LOP3.LUT R45, R42, 0x1f, RZ, 0xc0, !PT ;  /* 0x0000001f2a2d7812 */ /* 0x000fe200078ec0ff */
[----:B------:R-:W-:Y:S05]  /*9fd0*/  WARPSYNC.ALL ;  /* 0x0000000000007948 */ /* 0x000fea0003800000 */
[----:B------:R-:W-:Y:S02]  /*9fe0*/  ISETP.GT.U32.AND P2, PT, R45, 0x3, PT ;  /* 0x000000032d00780c */ /* 0x000fe40003f44070 */
[----:B------:R-:W-:Y:S02]  /*9ff0*/  LOP3.LUT R43, R43, 0x3, RZ, 0xc0, !PT ;  /* 0x000000032b2b7812 */ /* 0x000fe400078ec0ff */
[----:B------:R-:W-:-:S02]  /*a000*/  @!P1 MOV R41, 0x400 ;  /* 0x0000040000299802 */ /* 0x000fc40000000f00 */
[----:B------:R-:W-:-:S07]  /*a010*/  PLOP3.LUT P3, PT, PT, PT, UP1, 0x40, 0x0 ;  /* 0x000000000000781c */ /* 0x000fce0003f6e818 */
[----:B------:R-:W3:Y:S01]  /*a020*/  @!P2 S2R R95, SR_CgaCtaId ;  /* 0x00000000005fa919 */ /* 0x000ee20000008800 */
[----:B------:R-:W-:Y:S01]  /*a030*/  @!P2 IMAD.IADD R45, R46, 0x1, R45 ;  /* 0x000000012e2da824 */ /* 0x000fe200078e022d */
[----:B--2---:R-:W-:Y:S01]  /*a040*/  @!P1 LEA R44, R44, R41, 0x18 ;  /* 0x000000292c2c9211 */ /* 0x004fe200078ec0ff */
[----:B------:R-:W-:Y:S01]  /*a050*/  @!P1 IMAD.IADD R41, R46, 0x1, R43 ;  /* 0x000000012e299824 */ /* 0x000fe200078e022b */
[----:B------:R-:W-:-:S04]  /*a060*/  @!P2 MOV R46, 0x400 ;  /* 0x00000400002ea802 */ /* 0x000fc80000000f00 */
[----:B------:R-:W-:Y:S01]  /*a070*/  @!P1 LEA R44, R41, R44, 0x3 ;  /* 0x0000002c292c9211 */ /* 0x000fe200078e18ff */
[----:B-1----:R-:W-:Y:S01]  /*a080*/  FADD.FTZ R41, R47, R104 ;  /* 0x000000682f297221 */ /* 0x002fe20000010000 */
[----:B0-----:R-:W-:Y:S01]  /*a090*/  IMAD.MOV.U32 R47, RZ, RZ, RZ ;  /* 0x000000ffff2f7224 */ /* 0x001fe200078e00ff */
[----:B------:R-:W-:-:S03]  /*a0a0*/  @!P2 MOV R47, 0x300 ;  /* 0x00000300002fa802 */ /* 0x000fc60000000f00 */
[----:B------:R0:W-:Y:S01]  /*a0b0*/  @!P1 STS.64 [R44], R40 ;  /* 0x000000282c009388 */ /* 0x0001e20000000a00 */
[----:B------:R-:W-:Y:S01]  /*a0c0*/  I2FP.F32.S32 R104, R47 ;  /* 0x0000002f00687245 */ /* 0x000fe20000201400 */
[----:B------:R-:W-:Y:S01]  /*a0d0*/  BAR.SYNC.DEFER_BLOCKING 0x0 ;  /* 0x0000000000007b1d */ /* 0x000fe20000010000 */
[----:B------:R-:W-:Y:S02]  /*a0e0*/  LOP3.LUT P1, RZ, R43, 0x1f, R42, 0xf8, !PT ;  /* 0x0000001f2bff7812 */ /* 0x000fe4000782f82a */
[----:B---3--:R-:W-:Y:S02]  /*a0f0*/  @!P2 LEA R46, R95, R46, 0x18 ;  /* 0x0000002e5f2ea211 */ /* 0x008fe400078ec0ff */
[----:B0-----:R-:W-:Y:S02]  /*a100*/  CS2R R40, SRZ ;  /* 0x0000000000287805 */ /* 0x001fe4000001ff00 */
[----:B------:R-:W-:Y:S02]  /*a110*/  @!P2 LEA R95, R45, R46, 0x3 ;  /* 0x0000002e2d5fa211 */ /* 0x000fe400078e18ff */
[----:B------:R-:W0:Y:S05]  /*a120*/  SHFL.DOWN PT, R46, R47, 0x2, 0x1f ;  /* 0x08401f002f2e7f89 */ /* 0x000e2a00000e0000 */
[----:B------:R-:W1:Y:S01]  /*a130*/  @!P1 LDC.64 R42, c[0x0][0x250] ;  /* 0x00009400ff2a9b82 */ /* 0x000e620000000a00 */
[----:B------:R-:W2:Y:S01]  /*a140*/  @!P2 LDS.64 R40, [R95] ;  /* 0x000000005f28a984 */ /* 0x000ea20000000a00 */
[----:B------:R-:W-:Y:S01]  /*a150*/  PLOP3.LUT P2, PT, PT, PT, UP1, 0x40, 0x0 ;  /* 0x000000000000781c */ /* 0x000fe20003f4e818 */
[----:B0-----:R-:W-:Y:S01]  /*a160*/  IMAD.IADD R44, R46, 0x1, R47 ;  /* 0x000000012e2c7824 */ /* 0x001fe200078e022f */
[----:B------:R-:W-:Y:S01]  /*a170*/  I2FP.F32.S32 R120, R46 ;  /* 0x0000002e00787245 */ /* 0x000fe20000201400 */
[----:B-1----:R-:W-:-:S03]  /*a180*/  @!P1 IMAD.WIDE R42, R24, 0x4, R42 ;  /* 0x00000004182a9825 */ /* 0x002fc600078e022a */
[----:B------:R-:W-:Y:S01]  /*a190*/  I2FP.F32.S32 R45, R44 ;  /* 0x0000002c002d7245 */ /* 0x000fe20000201400 */
[----:B------:R-:W-:Y:S03]  /*a1a0*/  SHFL.DOWN PT, R47, R44, 0x1, 0x1f ;  /* 0x08201f002c2f7f89 */ /* 0x000fe600000e0000 */
[----:B------:R-:W0:Y:S01]  /*a1b0*/  MUFU.RCP R46, R45 ;  /* 0x0000002d002e7308 */ /* 0x000e220000001000 */
[----:B--2---:R-:W1:Y:S04]  /*a1c0*/  SHFL.DOWN PT, R103, R40, 0x2, 0x1f ;  /* 0x08401f0028677f89 */ /* 0x004e6800000e0000 */
        /* <DEDUP_REMOVED lines=8> */
[----:B------:R-:W-:Y:S02]  /*a250*/  FMUL.FTZ R103, R103, R104 ;  /* 0x0000006867677220 */ /* 0x000fe40000410000 */
[----:B------:R-:W-:Y:S02]  /*a260*/  I2FP.F32.S32 R102, R102 ;  /* 0x0000006600667245 */ /* 0x000fe40000201400 */
[----:B------:R-:W0:Y:S01]  /*a270*/  SHFL.DOWN PT, R95, R40, 0x1, 0x1f ;  /* 0x08201f00285f7f89 */ /* 0x000e2200000e0000 */
[----:B------:R-:W-:-:S03]  /*a280*/  FMUL.FTZ R103, R103, R120 ;  /* 0x0000007867677220 */ /* 0x000fc60000410000 */
[----:B------:R-:W1:Y:S01]  /*a290*/  MUFU.RCP R102, R102 ;  /* 0x0000006600667308 */ /* 0x000e620000001000 */
[----:B------:R-:W-:Y:S01]  /*a2a0*/  FFMA.FTZ R41, R46, R103, R41 ;  /* 0x000000672e297223 */ /* 0x000fe20000010029 */
[----:B------:R-:W-:-:S04]  /*a2b0*/  I2FP.F32.S32 R103, R47 ;  /* 0x0000002f00677245 */ /* 0x000fc80000201400 */
[----:B------:R-:W2:Y:S01]  /*a2c0*/  SHFL.DOWN PT, R46, R41, 0x1, 0x1f ;  /* 0x08201f00292e7f89 */ /* 0x000ea200000e0000 */
[----:B0-----:R-:W-:Y:S01]  /*a2d0*/  FMUL.FTZ R44, R95, R103 ;  /* 0x000000675f2c7220 */ /* 0x001fe20000410000 */
[----:B------:R-:W-:-:S03]  /*a2e0*/  FADD.FTZ R95, R40, -R95 ;  /* 0x8000005f285f7221 */ /* 0x000fc60000010000 */
[----:B------:R-:W-:Y:S01]  /*a2f0*/  FFMA.FTZ R47, R45, R40, R44 ;  /* 0x000000282d2f7223 */ /* 0x000fe2000001002c */
[----:B------:R-:W-:-:S04]  /*a300*/  FMUL.FTZ R44, R95, R95 ;  /* 0x0000005f5f2c7220 */ /* 0x000fc80000410000 */
[----:B------:R-:W-:Y:S01]  /*a310*/  FMUL.FTZ R44, R45, R44 ;  /* 0x0000002c2d2c7220 */ /* 0x000fe20000410000 */
[----:B-1----:R-:W-:Y:S01]  /*a320*/  FMUL.FTZ R45, R102, R47 ;  /* 0x0000002f662d7220 */ /* 0x002fe20000410000 */
[----:B--2---:R-:W-:Y:S02]  /*a330*/  FADD.FTZ R47, R41, R46 ;  /* 0x0000002e292f7221 */ /* 0x004fe40000010000 */
[----:B------:R-:W-:Y:S01]  /*a340*/  FMUL.FTZ R44, R44, R103 ;  /* 0x000000672c2c7220 */ /* 0x000fe20000410000 */
[----:B------:R-:W0:Y:S02]  /*a350*/  LDC R46, c[0x0][0x2d8] ;  /* 0x0000b600ff2e7b82 */ /* 0x000e240000000800 */
[----:B------:R-:W1:Y:S01]  /*a360*/  SHFL.IDX PT, R45, R45, RZ, 0x1f ;  /* 0x00001fff2d2d7589 */ /* 0x000e6200000e0000 */
[----:B------:R-:W-:-:S06]  /*a370*/  FFMA.FTZ R47, R102, R44, R47 ;  /* 0x0000002c662f7223 */ /* 0x000fcc000001002f */
[----:B------:R-:W0:Y:S01]  /*a380*/  SHFL.IDX PT, R47, R47, RZ, 0x1f ;  /* 0x00001fff2f2f7589 */ /* 0x000e2200000e0000 */
[----:B-1----:R-:W-:-:S03]  /*a390*/  FMUL.FTZ R40, R45, R45 ;  /* 0x0000002d2d287220 */ /* 0x002fc60000410000 */
[----:B------:R1:W-:Y:S01]  /*a3a0*/  @!P1 STG.E desc[UR4][R42.64], R45 ;  /* 0x0000002d2a009986 */ /* 0x0003e2000c101904 */
[----:B------:R-:W-:Y:S02]  /*a3b0*/  FSEL R44, R45, RZ, P3 ;  /* 0x000000ff2d2c7208 */ /* 0x000fe40001800000 */
[----:B------:R-:W-:Y:S01]  /*a3c0*/  FSEL R41, R40, RZ, !P2 ;  /* 0x000000ff28297208 */ /* 0x000fe20005000000 */
[----:B0-----:R-:W-:Y:S02]  /*a3d0*/  FFMA.FTZ R46, R47, UR11, R46 ;  /* 0x0000000b2f2e7c23 */ /* 0x001fe4000801002e */
[C---:B------:R-:W-:Y:S01]  /*a3e0*/  FADD.FTZ R50, -R44.reuse, R50 ;  /* 0x000000322c327221 */ /* 0x040fe20000010100 */
[C---:B------:R-:W-:Y:S01]  /*a3f0*/  FADD.FTZ R49, -R44.reuse, R49 ;  /* 0x000000312c317221 */ /* 0x040fe20000010100 */
[----:B------:R-:W-:Y:S01]  /*a400*/  FADD.FTZ R51, -R44, R51 ;  /* 0x000000332c337221 */ /* 0x000fe20000010100 */
[----:B------:R-:W-:Y:S01]  /*a410*/  FADD.FTZ R46, R46, R41 ;  /* 0x000000292e2e7221 */ /* 0x000fe20000010000 */
[C---:B------:R-:W-:Y:S01]  /*a420*/  FADD.FTZ R91, -R44.reuse, R91 ;  /* 0x0000005b2c5b7221 */ /* 0x040fe20000010100 */
[----:B------:R-:W0:Y:S01]  /*a430*/  @!P1 LDC.64 R40, c[0x0][0x258] ;  /* 0x00009600ff289b82 */ /* 0x000e220000000a00 */
[C---:B------:R-:W-:Y:S01]  /*a440*/  FADD.FTZ R94, -R44.reuse, R94 ;  /* 0x0000005e2c5e7221 */ /* 0x040fe20000010100 */
[----:B------:R2:W3:Y:S01]  /*a450*/  MUFU.RSQ R47, R46 ;  /* 0x0000002e002f7308 */ /* 0x0004e20000001400 */
[C---:B------:R-:W-:Y:S01]  /*a460*/  FADD.FTZ R92, -R44.reuse, R92 ;  /* 0x0000005c2c5c7221 */ /* 0x040fe20000010100 */
[C---:B------:R-:W-:Y:S01]  /*a470*/  FADD.FTZ R93, -R44.reuse, R93 ;  /* 0x0000005d2c5d7221 */ /* 0x040fe20000010100 */
[C---:B------:R-:W-:Y:S01]  /*a480*/  FADD.FTZ R100, -R44.reuse, R100 ;  /* 0x000000642c647221 */ /* 0x040fe20000010100 */
[C---:B------:R-:W-:Y:S01]  /*a490*/  FADD.FTZ R120, -R44.reuse, R111 ;  /* 0x0000006f2c787221 */ /* 0x040fe20000010100 */
[C---:B------:R-:W-:Y:S01]  /*a4a0*/  FADD.FTZ R96, -R44.reuse, R96 ;  /* 0x000000602c607221 */ /* 0x040fe20000010100 */
[----:B-1----:R-:W1:Y:S01]  /*a4b0*/  LDC.64 R42, c[0x0][0x2b8] ;  /* 0x0000ae00ff2a7b82 */ /* 0x002e620000000a00 */
[C---:B------:R-:W-:Y:S01]  /*a4c0*/  FADD.FTZ R106, -R44.reuse, R106 ;  /* 0x0000006a2c6a7221 */ /* 0x040fe20000010100 */
[C---:B------:R-:W-:Y:S01]  /*a4d0*/  FADD.FTZ R105, -R44.reuse, R105 ;  /* 0x000000692c697221 */ /* 0x040fe20000010100 */
[C---:B--2---:R-:W-:Y:S01]  /*a4e0*/  FADD.FTZ R46, -R44.reuse, R117 ;  /* 0x000000752c2e7221 */ /* 0x044fe20000010100 */
[C---:B------:R-:W-:Y:S01]  /*a4f0*/  FADD.FTZ R108, -R44.reuse, R108 ;  /* 0x0000006c2c6c7221 */ /* 0x040fe20000010100 */
[C---:B------:R-:W-:Y:S01]  /*a500*/  FADD.FTZ R102, -R44.reuse, R107 ;  /* 0x0000006b2c667221 */ /* 0x040fe20000010100 */
[C---:B------:R-:W-:Y:S01]  /*a510*/  FADD.FTZ R110, -R44.reuse, R110 ;  /* 0x0000006e2c6e7221 */ /* 0x040fe20000010100 */
[C---:B------:R-:W-:Y:S01]  /*a520*/  FADD.FTZ R104, -R44.reuse, R109 ;  /* 0x0000006d2c687221 */ /* 0x040fe20000010100 */
[C---:B------:R-:W-:Y:S01]  /*a530*/  FADD.FTZ R112, -R44.reuse, R112 ;  /* 0x000000702c707221 */ /* 0x040fe20000010100 */
[C---:B------:R-:W-:Y:S01]  /*a540*/  FADD.FTZ R114, -R44.reuse, R114 ;  /* 0x000000722c727221 */ /* 0x040fe20000010100 */
[C---:B------:R-:W-:Y:S01]  /*a550*/  FADD.FTZ R122, -R44.reuse, R113 ;  /* 0x000000712c7a7221 */ /* 0x040fe20000010100 */
[C---:B---3--:R-:W-:Y:S01]  /*a560*/  FMUL.FTZ R95, R47.reuse, R50 ;  /* 0x000000322f5f7220 */ /* 0x048fe20000410000 */
[C---:B------:R-:W-:Y:S01]  /*a570*/  FMUL.FTZ R49, R47.reuse, R49 ;  /* 0x000000312f317220 */ /* 0x040fe20000410000 */
[C---:B------:R-:W-:Y:S01]  /*a580*/  FMUL.FTZ R50, R47.reuse, R51 ;  /* 0x000000332f327220 */ /* 0x040fe20000410000 */
[----:B------:R-:W-:Y:S01]  /*a590*/  FMUL.FTZ R51, R47, R91 ;  /* 0x0000005b2f337220 */ /* 0x000fe20000410000 */
[C---:B------:R-:W-:Y:S01]  /*a5a0*/  FADD.FTZ R116, -R44.reuse, R116 ;  /* 0x000000742c747221 */ /* 0x040fe20000010100 */
[C---:B------:R-:W-:Y:S01]  /*a5b0*/  FADD.FTZ R124, -R44.reuse, R115 ;  /* 0x000000732c7c7221 */ /* 0x040fe20000010100 */
[----:B------:R-:W-:Y:S01]  /*a5c0*/  FADD.FTZ R118, -R44, R118 ;  /* 0x000000762c767221 */ /* 0x000fe20000010100 */
[----:B0-----:R-:W-:-:S04]  /*a5d0*/  @!P1 IMAD.WIDE R40, R24, 0x4, R40 ;  /* 0x0000000418289825 */ /* 0x001fc800078e0228 */
[----:B------:R-:W-:Y:S01]  /*a5e0*/  FMUL.FTZ R111, R47, R46 ;  /* 0x0000002e2f6f7220 */ /* 0x000fe20000410000 */
[----:B------:R-:W-:Y:S01]  /*a5f0*/  FADD.FTZ R44, -R44, R101 ;  /* 0x000000652c2c7221 */ /* 0x000fe20000010100 */
        /* <DEDUP_REMOVED lines=25> */
[----:B0-----:R-:W-:Y:S01]  /*a790*/  F2FP.BF16.F32.PACK_AB R40, R46, R49 ;  /* 0x000000312e28723e */ /* 0x001fe200000010ff */
        /* <DEDUP_REMOVED lines=8> */
[----:B------:R-:W-:Y:S01]  /*a820*/  FMUL.FTZ R105, R47, R124 ;  /* 0x0000007c2f697220 */ /* 0x000fe20000410000 */
[----:B-1----:R-:W-:Y:S01]  /*a830*/  IMAD.WIDE.U32 R96, R97, 0x10, R42 ;  /* 0x0000001061607825 */ /* 0x002fe200078e002a */
[----:B------:R-:W-:-:S03]  /*a840*/  F2FP.BF16.F32.PACK_AB R42, R94, R103 ;  /* 0x000000675e2a723e */ /* 0x000fc600000010ff */
[----:B------:R-:W-:Y:S01]  /*a850*/  FFMA.FTZ R46, R109, R52, R16 ;  /* 0x000000346d2e7223 */ /* 0x000fe20000010010 */
[----:B------:R-:W-:Y:S01]  /*a860*/  F2FP.BF16.F32.PACK_AB R43, R115, R100 ;  /* 0x00000064732b723e */ /* 0x000fe200000010ff */
[----:B------:R-:W-:Y:S01]  /*a870*/  FFMA.FTZ R47, R104, R53, R15 ;  /* 0x00000035682f7223 */ /* 0x000fe2000001000f */
[----:B------:R-:W-:Y:S01]  /*a880*/  FFMA.FTZ R120, R120, R61, R77 ;  /* 0x0000003d78787223 */ /* 0x000fe2000001004d */
[----:B------:R-:W-:Y:S01]  /*a890*/  FFMA.FTZ R113, R113, R62, R78 ;  /* 0x0000003e71717223 */ /* 0x000fe2000001004e */
[----:B------:R-:W-:Y:S01]  /*a8a0*/  FFMA.FTZ R108, R108, R63, R79 ;  /* 0x0000003f6c6c7223 */ /* 0x000fe2000001004f */
[----:B------:R-:W-:Y:S01]  /*a8b0*/  F2FP.BF16.F32.PACK_AB R44, R50, R49 ;  /* 0x00000031322c723e */ /* 0x000fe200000010ff */
[----:B------:R-:W-:Y:S01]  /*a8c0*/  FFMA.FTZ R49, R122, R55, R13 ;  /* 0x000000377a317223 */ /* 0x000fe2000001000d */
[----:B------:R-:W-:Y:S01]  /*a8d0*/  LEA R94, P1, R48, UR14, 0x4 ;  /* 0x0000000e305e7c11 */ /* 0x000fe2000f8220ff */
[----:B------:R-:W-:Y:S01]  /*a8e0*/  FFMA.FTZ R50, R105, R56, R12 ;  /* 0x0000003869327223 */ /* 0x000fe2000001000c */
[----:B------:R-:W-:Y:S01]  /*a8f0*/  F2FP.BF16.F32.PACK_AB R51, R92, R51 ;  /* 0x000000335c33723e */ /* 0x000fe200000010ff */
[----:B------:R-:W-:Y:S01]  /*a900*/  FFMA.FTZ R111, R111, R58, R74 ;  /* 0x0000003a6f6f7223 */ /* 0x000fe2000001004a */
[----:B------:R-:W-:Y:S01]  /*a910*/  FFMA.FTZ R116, R116, R59, R75 ;  /* 0x0000003b74747223 */ /* 0x000fe2000001004b */
[----:B------:R-:W-:Y:S01]  /*a920*/  FFMA.FTZ R91, R91, R54, R14 ;  /* 0x000000365b5b7223 */ /* 0x000fe2000001000e */
[----:B------:R-:W-:Y:S01]  /*a930*/  FFMA.FTZ R100, R93, R60, R76 ;  /* 0x0000003c5d647223 */ /* 0x000fe2000001004c */
[----:B------:R-:W-:Y:S01]  /*a940*/  LEA R92, P2, R98, UR14, 0x4 ;  /* 0x0000000e625c7c11 */ /* 0x000fe2000f8420ff */
[----:B------:R-:W-:Y:S01]  /*a950*/  VIADD R24, R24, UR16 ;  /* 0x0000001018187c36 */ /* 0x000fe20008000000 */
[----:B------:R-:W-:-:S02]  /*a960*/  LEA.HI.X R95, R48, UR15, RZ, 0x4, P1 ;  /* 0x0000000f305f7c11 */ /* 0x000fc400088f24ff */
[----:B------:R-:W-:Y:S02]  /*a970*/  F2FP.BF16.F32.PACK_AB R47, R120, R47 ;  /* 0x0000002f782f723e */ /* 0x000fe400000010ff */
[----:B------:R-:W-:Y:S01]  /*a980*/  F2FP.BF16.F32.PACK_AB R46, R113, R46 ;  /* 0x0000002e712e723e */ /* 0x000fe200000010ff */
[----:B------:R0:W-:Y:S01]  /*a990*/  STG.E.128 desc[UR4][R94.64], R40 ;  /* 0x000000285e007986 */ /* 0x0001e2000c101d04 */
[----:B------:R-:W-:Y:S02]  /*a9a0*/  F2FP.BF16.F32.PACK_AB R45, R108, R45 ;  /* 0x0000002d6c2d723e */ /* 0x000fe400000010ff */
[----:B------:R-:W-:Y:S02]  /*a9b0*/  F2FP.BF16.F32.PACK_AB R50, R111, R50 ;  /* 0x000000326f32723e */ /* 0x000fe400000010ff */
[----:B------:R-:W-:Y:S01]  /*a9c0*/  F2FP.BF16.F32.PACK_AB R49, R116, R49 ;  /* 0x000000317431723e */ /* 0x000fe200000010ff */
[----:B------:R1:W-:Y:S01]  /*a9d0*/  STG.E.128 desc[UR4][R96.64], R44 ;  /* 0x0000002c60007986 */ /* 0x0003e2000c101d04 */
[----:B------:R-:W-:-:S02]  /*a9e0*/  LEA.HI.X R93, R98, UR15, RZ, 0x4, P2 ;  /* 0x0000000f625d7c11 */ /* 0x000fc400090f24ff */
[----:B------:R-:W-:Y:S02]  /*a9f0*/  F2FP.BF16.F32.PACK_AB R48, R100, R91 ;  /* 0x0000005b6430723e */ /* 0x000fe400000010ff */
[----:B------:R-:W-:Y:S02]  /*aa00*/  ISETP.GE.AND P1, PT, R24, UR17, PT ;  /* 0x0000001118007c0c */ /* 0x000fe4000bf26270 */
[----:B------:R-:W-:Y:S01]  /*aa10*/  SEL R91, RZ, 0x1, P0 ;  /* 0x00000001ff5b7807 */ /* 0x000fe20000000000 */
[----:B------:R1:W-:Y:S03]  /*aa20*/  STG.E.128 desc[UR4][R92.64], R48 ;  /* 0x000000305c007986 */ /* 0x0003e6000c101d04 */
[----:B0-----:R-:W-:-:S07]  /*aa30*/  PRMT R95, R91, 0x7610, R95 ;  /* 0x000076105b5f7816 */ /* 0x001fce000000005f */
[----:B------:R-:W-:Y:S05]  /*aa40*/  @!P1 BRA `(.L_x_1909) ;  /* 0xffffff6000c89947 */ /* 0x000fea000383ffff */
[----:B------:R-:W-:Y:S05]  /*aa50*/  EXIT ;  /* 0x000000000000794d */ /* 0x000fea0003800000 */
.L_x_1908:
[----:B------:R-:W-:Y:S01]  /*aa60*/  HFMA2.MMA R122, -RZ, RZ, 0, 1.847743988037109375e-06 ;  /* 0x0000001fff7a7435 */ /* 0x000fe200000001ff */
[----:B------:R-:W-:Y:S01]  /*aa70*/  MOV R120, R102 ;  /* 0x0000006600787202 */ /* 0x000fe20000000f00 */
[----:B------:R-:W-:Y:S02]  /*aa80*/  IMAD.MOV.U32 R119, RZ, RZ, 0x1 ;  /* 0x00000001ff777424 */ /* 0x000fe400078e00ff */
[----:B------:R-:W-:-:S07]  /*aa90*/  IMAD.MOV.U32 R103, RZ, RZ, -0x1 ;  /* 0xffffffffff677424 */ /* 0x000fce00078e00ff */
[----:B------:R-:W-:Y:S05]  /*aaa0*/  WARPSYNC.COLLECTIVE R103, `(.L_x_1910) ;  /* 0x0000000067087348 */ /* 0x000fea0003c00000 */
[----:B------:R0:W1:Y:S02]  /*aab0*/  SHFL.BFLY P2, R104, R120, R119, R122 ;  /* 0x0c00007778687389 */ /* 0x000064000004007a */
[----:B01----:R-:W-:Y:S01]  /*aac0*/  ENDCOLLECTIVE ;  /* 0x000000000000791b */ /* 0x003fe20003800000 */
.L_x_1910:
[----:B------:R-:W-:Y:S01]  /*aad0*/  HFMA2.MMA R119, -RZ, RZ, 0, 1.1920928955078125e-07 ;  /* 0x00000002ff777435 */ /* 0x000fe200000001ff */
[----:B------:R-:W-:-:S05]  /*aae0*/  MOV R41, R104 ;  /* 0x0000006800297202 */ /* 0x000fca0000000f00 */
[----:B------:R-:W-:-:S04]  /*aaf0*/  FADD.FTZ R44, R102, R41 ;  /* 0x00000029662c7221 */ /* 0x000fc80000010000 */
[----:B------:R-:W-:-:S07]  /*ab00*/  IMAD.MOV.U32 R120, RZ, RZ, R44 ;  /* 0x000000ffff787224 */ /* 0x000fce00078e002c */
[----:B------:R-:W-:Y:S05]  /*ab10*/  WARPSYNC.COLLECTIVE R103, `(.L_x_1911) ;  /* 0x0000000067087348 */ /* 0x000fea0003c00000 */
[----:B------:R0:W1:Y:S02]  /*ab20*/  SHFL.BFLY P2, R104, R120, R119, R122 ;  /* 0x0c00007778687389 */ /* 0x000064000004007a */
[----:B01----:R-:W-:Y:S01]  /*ab30*/  ENDCOLLECTIVE ;  /* 0x000000000000791b */ /* 0x003fe20003800000 */
.L_x_1911:
[----:B------:R-:W-:Y:S02]  /*ab40*/  IMAD.MOV.U32 R119, RZ, RZ, 0x4 ;  /* 0x00000004ff777424 */ /* 0x000fe400078e00ff */
[----:B------:R-:W-:-:S04]  /*ab50*/  IMAD.MOV.U32 R41, RZ, RZ, R104 ;  /* 0x000000ffff297224 */ /* 0x000fc800078e0068 */
[----:B------:R-:W-:-:S05]  /*ab60*/  FADD.FTZ R45, R44, R41 ;  /* 0x000000292c2d7221 */ /* 0x000fca0000010000 */
[----:B------:R-:W-:-:S07]  /*ab70*/  MOV R120, R45 ;  /* 0x0000002d00787202 */ /* 0x000fce0000000f00 */
[----:B------:R-:W-:Y:S05]  /*ab80*/  WARPSYNC.COLLECTIVE R103, `(.L_x_1912) ;  /* 0x0000000067087348 */ /* 0x000fea0003c00000 */
[----:B------:R0:W1:Y:S02]  /*ab90*/  SHFL.BFLY P2, R104, R120, R119, R122 ;  /* 0x0c00007778687389 */ /* 0x000064000004007a */
[----:B01----:R-:W-:Y:S01]  /*aba0*/  ENDCOLLECTIVE ;  /* 0x000000000000791b */ /* 0x003fe20003800000 */
.L_x_1912:
[----:B------:R-:W-:Y:S01]  /*abb0*/  HFMA2.MMA R119, -RZ, RZ, 0, 4.76837158203125e-07 ;  /* 0x00000008ff777435 */ /* 0x000fe200000001ff */
[----:B------:R-:W-:-:S05]  /*abc0*/  MOV R40, R104 ;  /* 0x0000006800287202 */ /* 0x000fca0000000f00 */
[----:B------:R-:W-:-:S04]  /*abd0*/  FADD.FTZ R47, R45, R40 ;  /* 0x000000282d2f7221 */ /* 0x000fc80000010000 */
[----:B------:R-:W-:-:S07]  /*abe0*/  IMAD.MOV.U32 R120, RZ, RZ, R47 ;  /* 0x000000ffff787224 */ /* 0x000fce00078e002f */
[----:B------:R-:W-:Y:S05]  /*abf0*/  WARPSYNC.COLLECTIVE R103, `(.L_x_1913) ;  /* 0x0000000067087348 */ /* 0x000fea0003c00000 */
[----:B------:R0:W1:Y:S02]  /*ac00*/  SHFL.BFLY P2, R104, R120, R119, R122 ;  /* 0x0c00007778687389 */ /* 0x000064000004007a */
[----:B01----:R-:W-:Y:S01]  /*ac10*/  ENDCOLLECTIVE ;  /* 0x000000000000791b */ /* 0x003fe20003800000 */
.L_x_1913:
[----:B------:R-:W-:Y:S02]  /*ac20*/  IMAD.MOV.U32 R119, RZ, RZ, 0x10 ;  /* 0x00000010ff777424 */ /* 0x000fe400078e00ff */
[----:B------:R-:W-:-:S04]  /*ac30*/  IMAD.MOV.U32 R40, RZ, RZ, R104 ;  /* 0x000000ffff287224 */ /* 0x000fc800078e0068 */
[----:B------:R-:W-:-:S05]  /*ac40*/  FADD.FTZ R95, R47, R40 ;  /* 0x000000282f5f7221 */ /* 0x000fca0000010000 */
[----:B------:R-:W-:-:S07]  /*ac50*/  MOV R120, R95 ;  /* 0x0000005f00787202 */ /* 0x000fce0000000f00 */
[----:B------:R-:W-:Y:S05]  /*ac60*/  WARPSYNC.COLLECTIVE R103, `(.L_x_1914) ;  /* 0x0000000067087348 */ /* 0x000fea0003c00000 */
[----:B------:R0:W1:Y:S02]  /*ac70*/  SHFL.BFLY P2, R104, R120, R119, R122 ;  /* 0x0c00007778687389 */ /* 0x000064000004007a */
[----:B01----:R-:W-:Y:S01]  /*ac80*/  ENDCOLLECTIVE ;  /* 0x000000000000791b */ /* 0x003fe20003800000 */
.L_x_1914:
        /* <DEDUP_REMOVED lines=56> */
.L_x_1915:
[----:B------:R-:W-:Y:S02]  /*b010*/  IMAD.MOV.U32 R119, RZ, RZ, 0x2 ;  /* 0x00000002ff777424 */ /* 0x000fe400078e00ff */
[----:B------:R-:W-:-:S04]  /*b020*/  IMAD.MOV.U32 R44, RZ, RZ, R104 ;  /* 0x000000ffff2c7224 */ /* 0x000fc800078e0068 */
[----:B------:R-:W-:-:S05]  /*b030*/  FADD.FTZ R44, R41, R44 ;  /* 0x0000002c292c7221 */ /* 0x000fca0000010000 */
[----:B------:R-:W-:-:S07]  /*b040*/  MOV R120, R44 ;  /* 0x0000002c00787202 */ /* 0x000fce0000000f00 */
[----:B------:R-:W-:Y:S05]  /*b050*/  WARPSYNC.COLLECTIVE R103, `(.L_x_1916) ;  /* 0x0000000067087348 */ /* 0x000fea0003c00000 */
[----:B------:R0:W1:Y:S02]  /*b060*/  SHFL.BFLY P2, R104, R120, R119, R122 ;  /* 0x0c00007778687389 */ /* 0x000064000004007a */
[----:B01----:R-:W-:Y:S01]  /*b070*/  ENDCOLLECTIVE ;  /* 0x000000000000791b */ /* 0x003fe20003800000 */
.L_x_1916:
[----:B------:R-:W-:Y:S01]  /*b080*/  HFMA2.MMA R119, -RZ, RZ, 0, 2.384185791015625e-07 ;  /* 0x00000004ff777435 */ /* 0x000fe200000001ff */
[----:B------:R-:W-:-:S05]  /*b090*/  MOV R45, R104 ;  /* 0x00000068002d7202 */ /* 0x000fca0000000f00 */
[----:B------:R-:W-:-:S04]  /*b0a0*/  FADD.FTZ R45, R44, R45 ;  /* 0x0000002d2c2d7221 */ /* 0x000fc80000010000 */
[----:B------:R-:W-:-:S07]  /*b0b0*/  IMAD.MOV.U32 R120, RZ, RZ, R45 ;  /* 0x000000ffff787224 */ /* 0x000fce00078e002d */
[----:B------:R-:W-:Y:S05]  /*b0c0*/  WARPSYNC.COLLECTIVE R103, `(.L_x_1917) ;  /* 0x0000000067087348 */ /* 0x000fea0003c00000 */
[----:B------:R0:W1:Y:S02]  /*b0d0*/  SHFL.BFLY P2, R104, R120, R119, R122 ;  /* 0x0c00007778687389 */ /* 0x000064000004007a */
[----:B01----:R-:W-:Y:S01]  /*b0e0*/  ENDCOLLECTIVE ;  /* 0x000000000000791b */ /* 0x003fe20003800000 */
.L_x_1917:
[----:B------:R-:W-:Y:S02]  /*b0f0*/  IMAD.MOV.U32 R119, RZ, RZ, 0x8 ;  /* 0x00000008ff777424 */ /* 0x000fe400078e00ff */
[----:B------:R-:W-:-:S04]  /*b100*/  IMAD.MOV.U32 R102, RZ, RZ, R104 ;  /* 0x000000ffff667224 */ /* 0x000fc800078e0068 */
[----:B------:R-:W-:-:S05]  /*b110*/  FADD.FTZ R102, R45, R102 ;  /* 0x000000662d667221 */ /* 0x000fca0000010000 */
[----:B------:R-:W-:-:S07]  /*b120*/  MOV R120, R102 ;  /* 0x0000006600787202 */ /* 0x000fce0000000f00 */
[----:B------:R-:W-:Y:S05]  /*b130*/  WARPSYNC.COLLECTIVE R103, `(.L_x_1918) ;  /* 0x0000000067087348 */ /* 0x000fea0003c00000 */
[----:B------:R0:W1:Y:S02]  /*b140*/  SHFL.BFLY P2, R104, R120, R119, R122 ;  /* 0x0c00007778687389 */ /* 0x000064000004007a */
[----:B01----:R-:W-:Y:S01]  /*b150*/  ENDCOLLECTIVE ;  /* 0x000000000000791b */ /* 0x003fe20003800000 */
.L_x_1918:
[----:B------:R-:W-:Y:S01]  /*b160*/  HFMA2.MMA R119, -RZ, RZ, 0, 9.5367431640625e-07 ;  /* 0x00000010ff777435 */ /* 0x000fe200000001ff */
[----:B------:R-:W-:-:S05]  /*b170*/  MOV R47, R104 ;  /* 0x00000068002f7202 */ /* 0x000fca0000000f00 */
[----:B------:R-:W-:-:S04]  /*b180*/  FADD.FTZ R47, R102, R47 ;  /* 0x0000002f662f7221 */ /* 0x000fc80000010000 */
[----:B------:R-:W-:-:S07]  /*b190*/  IMAD.MOV.U32 R120, RZ, RZ, R47 ;  /* 0x000000ffff787224 */ /* 0x000fce00078e002f */
[----:B------:R-:W-:Y:S05]  /*b1a0*/  WARPSYNC.COLLECTIVE R103, `(.L_x_1919) ;  /* 0x0000000067087348 */ /* 0x000fea0003c00000 */
[----:B------:R0:W1:Y:S02]  /*b1b0*/  SHFL.BFLY P2, R104, R120, R119, R122 ;  /* 0x0c00007778687389 */ /* 0x000064000004007a */
[----:B01----:R-:W-:Y:S01]  /*b1c0*/  ENDCOLLECTIVE ;  /* 0x000000000000791b */ /* 0x003fe20003800000 */
.L_x_1919:
[----:B------:R-:W-:Y:S05]  /*b1d0*/  BRA `(.L_x_1920) ;  /* 0xffffffec00747947 */ /* 0x000fea000383ffff */
.L_x_1921:
        /* <DEDUP_REMOVED lines=10> */
.L_x_23221:


//--------------------- .text._ZN10layer_norm13ln_fwd_kernelINS_13Kernel_traitsI13__nv_bfloat16S2_S2_S2_fjLj3072ELj1ELj1ELj4ELj16ENS_18Kernel_traits_baseILj3072ES2_S2_S2_S2_fjLj128EEEEELb1ELb1ELb1ELb0EEEvNS_9FwdParamsE --------------------------
	.section	.text._ZN10layer_norm13ln_fwd_kernelINS_13Kernel_traitsI13__nv_bfloat16S2_S2_S2_fjLj3072ELj1ELj1ELj4ELj16ENS_18Kernel_traits_baseILj3072ES2_S2_S2_S2_fjLj128EEEEELb1ELb1ELb1ELb0EEEvNS_9FwdParamsE,"ax",@progbits
	.align	128
        .global         _ZN10layer_norm13ln_fwd_kernelINS_13Kernel_traitsI13__nv_bfloat16S2_S2_S2_fjLj3072ELj1ELj1ELj4ELj16ENS_18Kernel_traits_baseILj3072ES2_S2_S2_S2_fjLj128EEEEELb1ELb1ELb1ELb0EEEvNS_9FwdParamsE
        .type           _ZN10layer_norm13ln_fwd_kernelINS_13Kernel_traitsI13__nv_bfloat16S2_S2_S2_fjLj3072ELj1ELj1ELj4ELj16ENS_18Kernel_traits_baseILj3072ES2_S2_S2_S2_fjLj128EEEEELb1ELb1ELb1ELb0EEEvNS_9FwdParamsE,@function
        .size           _ZN10layer_norm13ln_fwd_kernelINS_13Kernel_traitsI13__nv_bfloat16S2_S2_S2_fjLj3072ELj1ELj1ELj4ELj16ENS_18Kernel_traits_baseILj3072ES2_S2_S2_S2_fjLj128EEEEELb1ELb1ELb1ELb0EEEvNS_9FwdParamsE,(.L_x_23222 - _ZN10layer_norm13ln_fwd_kernelINS_13Kernel_traitsI13__nv_bfloat16S2_S2_S2_fjLj3072ELj1ELj1ELj4ELj16ENS_18Kernel_traits_baseILj3072ES2_S2_S2_S2_fjLj128EEEEELb1ELb1ELb1ELb0EEEvNS_9FwdParamsE)
        .other          _ZN10layer_norm13ln_fwd_kernelINS_13Kernel_traitsI13__nv_bfloat16S2_S2_S2_fjLj3072ELj1ELj1ELj4ELj16ENS_18Kernel_traits_baseILj3072ES2_S2_S2_S2_fjLj128EEEEELb1ELb1ELb1ELb0EEEvNS_9FwdParamsE,@"STO_CUDA_ENTRY STV_DEFAULT"
_ZN10layer_norm13ln_fwd_kernelINS_13Kernel_traitsI13__nv_bfloat16S2_S2_S2_fjLj3072ELj1ELj1ELj4ELj16ENS_18Kernel_traits_baseILj3072ES2_S2_S2_S2_fjLj128EEEEELb1ELb1ELb1ELb0EEEvNS_9FwdParamsE:
.text._ZN10layer_norm13ln_fwd_kernelINS_13Kernel_traitsI13__nv_bfloat16S2_S2_S2_fjLj3072ELj1ELj1ELj4ELj16ENS_18Kernel_traits_baseILj3072ES2_S2_S2_S2_fjLj128EEEEELb1ELb1ELb1ELb0EEEvNS_9FwdParamsE:
[----:B------:R-:W-:Y:S08]  /*0000*/  LDC R1, c[0x0][0x28] ;  /* 0x00000a00ff017b82 */ /* 0x000ff00000000800 */
[----:B------:R-:W0:Y:S01]  /*0010*/  LDC R60, c[0x0][0x2e8] ;  /* 0x0000ba00ff3c7b82 */ /* 0x000e220000000800 */
[----:B------:R-:W-:Y:S01]  /*0020*/  ULDC.U8 UR4, c[0x0][0x2f4] ;  /* 0x0000bd0000047ab9 */ /* 0x000fe20000000000 */
[----:B------:R-:W-:Y:S01]  /*0030*/  ULDC.64 UR6, c[0x0][0x2e0] ;  /* 0x0000b80000067ab9 */ /* 0x000fe20000000a00 */
[----:B------:R-:W-:Y:S01]  /*0040*/  ISETP.NE.AND P0, PT, RZ, UR4, PT ;  /* 0x00000004ff007c0c */ /* 0x000fe2000bf05270 */
[----:B------:R-:W-:Y:S01]  /*0050*/  IMAD.U32 R2, RZ, RZ, UR6 ;  /* 0x00000006ff027e24 */ /* 0x000fe2000f8e00ff */
[----:B------:R-:W-:Y:S01]  /*0060*/  ULDC.64 UR4, c[0x0][0x208] ;  /* 0x0000820000047ab9 */ /* 0x000fe20000000a00 */
[----:B------:R-:W-:-:S02]  /*0070*/  IMAD.U32 R3, RZ, RZ, UR7 ;  /* 0x00000007ff037e24 */ /* 0x000fc4000f8e00ff */
        /* <DEDUP_REMOVED lines=13> */
[----:B-1----:R-:W-:Y:S02]  /*0150*/  SHF.R.S32.HI R0, RZ, 0x1f, R13 ;  /* 0x0000001fff007819 */ /* 0x002fe4000001140d */
[----:B------:R-:W-:Y:S02]  /*0160*/  LOP3.LUT R31, R11, 0x7f, RZ, 0x3c, !PT ;  /* 0x0000007f0b1f7812 */ /* 0x000fe400078e3cff */
[----:B------:R-:W-:-:S04]  /*0170*/  LEA.HI R56, R0, R13, RZ, 0x3 ;  /* 0x0000000d00387211 */ /* 0x000fc800078f18ff */
        /* <DEDUP_REMOVED lines=91> */
.L_x_1923:
[----:B------:R-:W-:Y:S05]  /*0730*/  BSYNC B0 ;  /* 0x0000000000007941 */ /* 0x000fea0003800000 */
.L_x_1922:
        /* <DEDUP_REMOVED lines=15> */
[----:B------:R-:W-:Y:S01]  /*0830*/  VIADD R11, R11, 0x80 ;  /* 0x000000800b0b7836 */ /* 0x000fe20000000000 */
        /* <DEDUP_REMOVED lines=10> */
.L_x_1925:
[----:B------:R-:W-:Y:S05]  /*08e0*/  BSYNC B0 ;  /* 0x0000000000007941 */ /* 0x000fea0003800000 */
.L_x_1924:
        /* <DEDUP_REMOVED lines=25> */
.L_x_1927:
[----:B------:R-:W-:Y:S05]  /*0a80*/  BSYNC B0 ;  /* 0x0000000000007941 */ /* 0x000fea0003800000 */
.L_x_1926:
[----:B------:R-:W-:Y:S01]  /*0a90*/  ULDC UR8, c[0x0][0x214] ;  /* 0x0000850000087ab9 */ /* 0x000fe20000000800 */
[----:B------:R-:W-:Y:S02]  /*0aa0*/  LOP3.LUT R84, R25, UR31, R84, 0x96, !PT ;  /* 0x0000001f19547c12 */ /* 0x000fe4000f8e9654 */
[----:B------:R-:W-:-:S13]  /*0ab0*/  ISETP.GE.AND P2, PT, R30, UR8, PT ;  /* 0x000000081e007c0c */ /* 0x000fda000bf46270 */
[----:B------:R-:W-:Y:S05]  /*0ac0*/  @P2 EXIT ;  /* 0x000000000000294d */ /* 0x000fea0003800000 */
        /* <DEDUP_REMOVED lines=8> */
[C---:B-----5:R-:W-:Y:S01]  /*0b50*/  IMAD.U32 R54, R40.reuse, 0x10000, RZ ;  /* 0x0001000028367824 */ /* 0x060fe200078e00ff */
[----:B------:R-:W-:Y:S01]  /*0b60*/  PRMT R97, R40, 0x7632, R97 ;  /* 0x0000763228617816 */ /* 0x000fe20000000061 */
[----:B------:R-:W-:Y:S01]  /*0b70*/  IMAD.U32 R18, R11, 0x10000, RZ ;  /* 0x000100000b127824 */ /* 0x000fe200078e00ff */
[----:B------:R-:W-:Y:S01]  /*0b80*/  SHF.L.U32 R28, R21, 0x10, RZ ;  /* 0x00000010151c7819 */ /* 0x000fe200000006ff */
[----:B------:R-:W-:Y:S01]  /*0b90*/  IMAD.U32 R21, R8, 0x10000, RZ ;  /* 0x0001000008157824 */ /* 0x000fe200078e00ff */
[----:B------:R-:W-:Y:S01]  /*0ba0*/  SHF.R.S32.HI R40, RZ, 0x3, R56 ;  /* 0x00000003ff287819 */ /* 0x000fe20000011438 */
[----:B------:R-:W-:Y:S01]  /*0bb0*/  IMAD.U32 R8, R53, 0x10000, RZ ;  /* 0x0001000035087824 */ /* 0x000fe200078e00ff */
[C---:B------:R-:W-:Y:S01]  /*0bc0*/  PRMT R93, R44.reuse, 0x7632, R93 ;  /* 0x000076322c5d7816 */ /* 0x040fe2000000005d */
[C---:B------:R-:W-:Y:S01]  /*0bd0*/  IMAD.U32 R53, R41.reuse, 0x10000, RZ ;  /* 0x0001000029357824 */ /* 0x040fe200078e00ff */
        /* <DEDUP_REMOVED lines=12> */
[----:B------:R-:W-:Y:S01]  /*0ca0*/  LOP3.LUT R44, R44, 0x3e0, RZ, 0xc0, !PT ;  /* 0x000003e02c2c7812 */ /* 0x000fe200078ec0ff */
[----:B------:R-:W-:Y:S01]  /*0cb0*/  IMAD.U32 R55, R43, 0x10000, RZ ;  /* 0x000100002b377824 */ /* 0x000fe200078e00ff */
[----:B------:R-:W-:Y:S01]  /*0cc0*/  VIADDMNMX R42, R41, -R42, RZ, !PT ;  /* 0x8000002a292a7246 */ /* 0x000fe200078001ff */
        /* <DEDUP_REMOVED lines=9> */
[----:B------:R-:W-:Y:S01]  /*0d60*/  VIMNMX R44, R44, 0x20, PT ;  /* 0x000000202c2c7848 */ /* 0x000fe20003fe0100 */
[----:B------:R-:W-:Y:S01]  /*0d70*/  IMAD.U32 R37, R45, 0x10000, RZ ;  /* 0x000100002d257824 */ /* 0x000fe200078e00ff */
[----:B------:R-:W-:Y:S01]  /*0d80*/  IADD3 R42, R42, R41, RZ ;  /* 0x000000292a2a7210 */ /* 0x000fe20007ffe0ff */
[----:B------:R-:W-:Y:S01]  /*0d90*/  ULDC.U8 UR8, c[0x0][0x2a0] ;  /* 0x0000a80000087ab9 */ /* 0x000fe20000000000 */
[----:B------:R-:W-:Y:S01]  /*0da0*/  SHF.L.U32 R25, R16, 0x10, RZ ;  /* 0x0000001010197819 */ /* 0x000fe200000006ff */
[----:B------:R-:W-:Y:S01]  /*0db0*/  IMAD.U32 R16, R12, 0x10000, RZ ;  /* 0x000100000c107824 */ /* 0x000fe200078e00ff */
[----:B------:R-:W-:Y:S01]  /*0dc0*/  SHF.L.U32 R42, R42, 0x3, RZ ;  /* 0x000000032a2a7819 */ /* 0x000fe200000006ff */
[----:B------:R-:W-:Y:S01]  /*0dd0*/  IMAD.U32 R12, R5, 0x10000, RZ ;  /* 0x00010000050c7824 */ /* 0x000fe200078e00ff */
[----:B------:R-:W-:Y:S01]  /*0de0*/  PRMT R95, R46, 0x7632, R95 ;  /* 0x000076322e5f7816 */ /* 0x000fe2000000005f */
[----:B------:R-:W-:Y:S01]  /*0df0*/  IMAD R46, R58, -0x326172a9, RZ ;  /* 0xcd9e8d573a2e7824 */ /* 0x000fe200078e02ff */
[----:B------:R-:W-:Y:S01]  /*0e00*/  I2FP.F32.U32 R42, R42 ;  /* 0x0000002a002a7245 */ /* 0x000fe20000201000 */
[C---:B------:R-:W-:Y:S01]  /*0e10*/  IMAD.U32 R5, R48.reuse, 0x10000, RZ ;  /* 0x0001000030057824 */ /* 0x040fe200078e00ff */
[----:B------:R-:W-:Y:S01]  /*0e20*/  PRMT R98, R43, 0x7632, R98 ;  /* 0x000076322b627816 */ /* 0x000fe20000000062 */
[----:B------:R-:W-:Y:S01]  /*0e30*/  IMAD R43, R57, -0x2daee0ad, RZ ;  /* 0xd2511f53392b7824 */ /* 0x000fe200078e02ff */
[----:B------:R0:W1:Y:S01]  /*0e40*/  MUFU.RCP R91, R42 ;  /* 0x0000002a005b7308 */ /* 0x0000620000001000 */
[----:B------:R-:W-:Y:S01]  /*0e50*/  PRMT R88, R48, 0x7632, R88 ;  /* 0x0000763230587816 */ /* 0x000fe20000000058 */
[----:B------:R-:W-:Y:S01]  /*0e60*/  IMAD.HI.U32 R57, R84, -0x326172a9, RZ ;  /* 0xcd9e8d5754397827 */ /* 0x000fe200078e00ff */
[----:B------:R-:W-:Y:S01]  /*0e70*/  PRMT R89, R50, 0x7632, R89 ;  /* 0x0000763232597816 */ /* 0x000fe20000000059 */
[----:B------:R-:W-:Y:S01]  /*0e80*/  UISETP.NE.AND UP0, UPT, UR8, URZ, UPT ;  /* 0x0000003f0800728c */ /* 0x000fe2000bf05270 */
[----:B------:R-:W-:Y:S01]  /*0e90*/  PRMT R90, R51, 0x7632, R90 ;  /* 0x00007632335a7816 */ /* 0x000fe2000000005a */
[----:B------:R-:W-:Y:S01]  /*0ea0*/  IMAD.HI.U32 R58, R86, -0x2daee0ad, RZ ;  /* 0xd2511f53563a7827 */ /* 0x000fe200078e00ff */
[----:B------:R-:W-:Y:S01]  /*0eb0*/  PRMT R92, R45, 0x7632, R92 ;  /* 0x000076322d5c7816 */ /* 0x000fe2000000005c */
[----:B------:R-:W-:Y:S01]  /*0ec0*/  ULDC UR10, c[0x0][0x294] ;  /* 0x0000a500000a7ab9 */ /* 0x000fe20000000800 */
[----:B------:R-:W-:Y:S01]  /*0ed0*/  LOP3.LUT R59, R60, 0x3, RZ, 0xc0, !PT ;  /* 0x000000033c3b7812 */ /* 0x000fe200078ec0ff */
[----:B------:R-:W-:Y:S01]  /*0ee0*/  IMAD.IADD R44, R41, 0x1, R44 ;  /* 0x00000001292c7824 */ /* 0x000fe200078e022c */
        /* <DEDUP_REMOVED lines=38> */
[----:B------:R-:W-:Y:S01]  /*1150*/  SHF.L.U32 R99, R99, 0x10, RZ ;  /* 0x0000001063637819 */ /* 0x000fe200000006ff */
[----:B------:R-:W-:Y:S01]  /*1160*/  IMAD.MOV.U32 R120, RZ, RZ, 0x1 ;  /* 0x00000001ff787424 */ /* 0x000fe200078e00ff */
[----:B------:R-:W-:Y:S01]  /*1170*/  ULDC UR11, c[0x0][0x290] ;  /* 0x0000a400000b7ab9 */ /* 0x000fe20000000800 */
[----:B------:R-:W-:Y:S01]  /*1180*/  IMAD.MOV.U32 R85, RZ, RZ, RZ ;  /* 0x000000ffff557224 */ /* 0x000fe200078e00ff */
[----:B------:R-:W-:Y:S01]  /*1190*/  ULDC.64 UR12, c[0x0][0x298] ;  /* 0x0000a600000c7ab9 */ /* 0x000fe20000000a00 */
[----:B------:R-:W-:Y:S01]  /*11a0*/  IMAD.U32 R89, R89, 0x10000, RZ ;  /* 0x0001000059597824 */ /* 0x000fe200078e00ff */
[----:B------:R-:W-:Y:S01]  /*11b0*/  ULDC.64 UR8, c[0x0][0x230] ;  /* 0x00008c0000087ab9 */ /* 0x000fe20000000a00 */
[----:B------:R-:W-:Y:S01]  /*11c0*/  IMAD.U32 R90, R90, 0x10000, RZ ;  /* 0x000100005a5a7824 */ /* 0x000fe200078e00ff */
[----:B------:R-:W-:Y:S01]  /*11d0*/  ULDC.64 UR14, c[0x0][0x210] ;  /* 0x00008400000e7ab9 */ /* 0x000fe20000000a00 */
[----:B------:R-:W-:-:S02]  /*11e0*/  IMAD.U32 R92, R92, 0x10000, RZ ;  /* 0x000100005c5c7824 */ /* 0x000fc400078e00ff */
[----:B------:R-:W-:Y:S02]  /*11f0*/  IMAD.U32 R95, R95, 0x10000, RZ ;  /* 0x000100005f5f7824 */ /* 0x000fe400078e00ff */
[----:B------:R-:W-:Y:S02]  /*1200*/  IMAD.U32 R97, R97, 0x10000, RZ ;  /* 0x0001000061617824 */ /* 0x000fe400078e00ff */
[----:B------:R-:W-:Y:S02]  /*1210*/  IMAD.U32 R96, R96, 0x10000, RZ ;  /* 0x0001000060607824 */ /* 0x000fe400078e00ff */
[----:B------:R-:W-:Y:S02]  /*1220*/  IMAD.U32 R98, R98, 0x10000, RZ ;  /* 0x0001000062627824 */ /* 0x000fe400078e00ff */
[----:B01----:R-:W-:-:S07]  /*1230*/  IMAD.SHL.U32 R100, R44, 0x8, RZ ;  /* 0x000000082c647824 */ /* 0x003fce00078e00ff */
.L_x_2185:
[----:B012---:R-:W0:Y:S08]  /*1240*/  LDC.64 R48, c[0x0][0x280] ;  /* 0x0000a000ff307b82 */ /* 0x007e300000000a00 */
[----:B------:R-:W1:Y:S01]  /*1250*/  LDC R153, c[0x0][0x218] ;  /* 0x00008600ff997b82 */ /* 0x000e620000000800 */
[----:B0-----:R-:W-:-:S07]  /*1260*/  IMAD.WIDE R50, R30, 0x4, R48 ;  /* 0x000000041e327825 */ /* 0x001fce00078e0230 */
[----:B------:R-:W0:Y:S01]  /*1270*/  LDC.64 R48, c[0x0][0x288] ;  /* 0x0000a200ff307b82 */ /* 0x000e220000000a00 */
[----:B------:R-:W2:Y:S01]  /*1280*/  LDG.E R122, desc[UR4][R50.64] ;  /* 0x00000004327a7981 */ /* 0x000ea2000c1e1900 */
[----:B0-----:R-:W-:-:S05]  /*1290*/  IMAD.WIDE R48, R30, 0x4, R48 ;  /* 0x000000041e307825 */ /* 0x001fca00078e0230 */
[----:B------:R0:W5:Y:S01]  /*12a0*/  LDG.E R118, desc[UR4][R48.64] ;  /* 0x0000000430767981 */ /* 0x000162000c1e1900 */
[----:B-1----:R-:W-:Y:S01]  /*12b0*/  IMAD R124, R30, R153, RZ ;  /* 0x000000991e7c7224 */ /* 0x002fe200078e02ff */
[----:B------:R-:W-:Y:S01]  /*12c0*/  BSSY B0, `(.L_x_1928) ;  /* 0x000034a000007945 */ /* 0x000fe20003800000 */
[----:B------:R-:W-:-:S03]  /*12d0*/  IMAD.MOV.U32 R155, RZ, RZ, RZ ;  /* 0x000000ffff9b7224 */ /* 0x000fc600078e00ff */
[----:B------:R-:W-:-:S04]  /*12e0*/  SHF.R.S32.HI R149, RZ, 0x1f, R124 ;  /* 0x0000001fff957819 */ /* 0x000fc8000001147c */
[----:B------:R-:W-:-:S04]  /*12f0*/  LEA.HI R149, R149, R124, RZ, 0x3 ;  /* 0x0000007c95957211 */ /* 0x000fc800078f18ff */
[----:B------:R-:W-:Y:S02]  /*1300*/  LEA.HI.SX32 R157, R149, R32, 0x1d ;  /* 0x00000020959d7211 */ /* 0x000fe400078feaff */
[----:B--2---:R-:W-:-:S13]  /*1310*/  ISETP.GE.AND P2, PT, R122, 0x1, PT ;  /* 0x000000017a00780c */ /* 0x004fda0003f46270 */
[----:B------:R-:W-:Y:S02]  /*1320*/  @P2 IADD3 R126, R122, -0x1, RZ ;  /* 0xffffffff7a7e2810 */ /* 0x000fe40007ffe0ff */
[----:B------:R-:W-:-:S03]  /*1330*/  @P2 LOP3.LUT R32, R36, 0x7f, RZ, 0xc0, !PT ;  /* 0x0000007f24202812 */ /* 0x000fc600078ec0ff */
[----:B------:R-:W-:-:S05]  /*1340*/  @P2 IMAD R126, R126, R153, RZ ;  /* 0x000000997e7e2224 */ /* 0x000fca00078e02ff */
[----:B------:R-:W-:-:S04]  /*1350*/  @P2 SHF.R.S32.HI R151, RZ, 0x1f, R126 ;  /* 0x0000001fff972819 */ /* 0x000fc8000001147e */
[----:B------:R-:W-:-:S04]  /*1360*/  @P2 LEA.HI R151, R151, R126, RZ, 0x3 ;  /* 0x0000007e97972211 */ /* 0x000fc800078f18ff */
        /* <DEDUP_REMOVED lines=19> */
.L_x_1931:
        /* <DEDUP_REMOVED lines=12> */
.L_x_1934:
[----:B------:R-:W-:-:S07]  /*1560*/  IMAD.MOV.U32 R101, RZ, RZ, R84 ;  /* 0x000000ffff657224 */ /* 0x000fce00078e0054 */
.L_x_1935:
[----:B------:R-:W-:Y:S05]  /*1570*/  BSYNC B2 ;  /* 0x0000000000027941 */ /* 0x000fea0003800000 */
.L_x_1933:
        /* <DEDUP_REMOVED lines=16> */
.L_x_1939:
[----:B------:R-:W-:Y:S05]  /*1680*/  BSYNC B3 ;  /* 0x0000000000037941 */ /* 0x000fea0003800000 */
.L_x_1938:
        /* <DEDUP_REMOVED lines=44> */
.L_x_1937:
[----:B------:R-:W-:Y:S05]  /*1950*/  BSYNC B2 ;  /* 0x0000000000027941 */ /* 0x000fea0003800000 */
.L_x_1936:
        /* <DEDUP_REMOVED lines=10> */
[----:B------:R-:W-:-:S04]  /*1a00*/  FMUL.FTZ R101, R29, R50 ;  /* 0x000000321d657220 */ /* 0x000fc80000410000 */
[----:B------:R-:W-:-:S07]  /*1a10*/  @P3 FADD.FTZ R101, R124, R101 ;  /* 0x000000657c653221 */ /* 0x000fce0000010000 */
.L_x_1932:
[----:B------:R-:W-:Y:S05]  /*1a20*/  BSYNC B1 ;  /* 0x0000000000017941 */ /* 0x000fea0003800000 */
.L_x_1930:
        /* <DEDUP_REMOVED lines=9> */
.L_x_1941:
        /* <DEDUP_REMOVED lines=12> */
.L_x_1944:
[----:B------:R-:W-:-:S07]  /*1b80*/  IMAD.MOV.U32 R103, RZ, RZ, R84 ;  /* 0x000000ffff677224 */ /* 0x000fce00078e0054 */
.L_x_1945:
[----:B------:R-:W-:Y:S05]  /*1b90*/  BSYNC B2 ;  /* 0x0000000000027941 */ /* 0x000fea0003800000 */
.L_x_1943:
        /* <DEDUP_REMOVED lines=16> */
.L_x_1949:
[----:B------:R-:W-:Y:S05]  /*1ca0*/  BSYNC B3 ;  /* 0x0000000000037941 */ /* 0x000fea0003800000 */
.L_x_1948:
        /* <DEDUP_REMOVED lines=44> */
.L_x_1947:
[----:B------:R-:W-:Y:S05]  /*1f70*/  BSYNC B2 ;  /* 0x0000000000027941 */ /* 0x000fea0003800000 */
.L_x_1946:
[----:B-----5:R-:W-:Y:S01]  /*1f80*/  PRMT R50, R40, 0x7632, R50 ;  /* 0x0000763228327816 */ /* 0x020fe20000000032 */
[----:B------:R-:W-:Y:S01]  /*1f90*/  IMAD.MOV.U32 R51, RZ, RZ, 0x2f800000 ;  /* 0x2f800000ff337424 */ /* 0x000fe200078e00ff */
[----:B------:R-:W-:-:S03]  /*1fa0*/  I2FP.F32.U32 R48, R103 ;  /* 0x0000006700307245 */ /* 0x000fc60000201000 */
[----:B------:R-:W-:Y:S02]  /*1fb0*/  IMAD.U32 R50, R50, 0x10000, RZ ;  /* 0x0001000032327824 */ /* 0x000fe400078e00ff */
[----:B------:R-:W-:Y:S02]  /*1fc0*/  FFMA.FTZ R48, R48, R51, 1.1641532182693481445e-10 ;  /* 0x2f00000030307423 */ /* 0x000fe40000010033 */
[----:B------:R-:W-:-:S03]  /*1fd0*/  FMUL.FTZ R50, R50, UR13 ;  /* 0x0000000d32327c20 */ /* 0x000fc60008410000 */
[----:B------:R-:W-:Y:S01]  /*1fe0*/  FSETP.GTU.FTZ.AND P5, PT, R48, UR10, PT ;  /* 0x0000000a30007c0b */ /* 0x000fe2000bfbc000 */
[----:B------:R-:W-:Y:S01]  /*1ff0*/  FMUL.FTZ R50, R50, UR12 ;  /* 0x0000000c32327c20 */ /* 0x000fe20008410000 */
[----:B------:R-:W-:Y:S02]  /*2000*/  @P3 PRMT R48, R44, 0x7632, R48 ;  /* 0x000076322c303816 */ /* 0x000fe40000000030 */
[----:B------:R-:W-:Y:S02]  /*2010*/  SEL R104, RZ, 0x1, P5 ;  /* 0x00000001ff687807 */ /* 0x000fe40002800000 */
[----:B------:R-:W-:Y:S02]  /*2020*/  FSEL R103, R50, RZ, !P5 ;  /* 0x000000ff32677208 */ /* 0x000fe40006800000 */
[----:B------:R-:W-:-:S03]  /*2030*/  @P3 SHF.L.U32 R48, R48, 0x10, RZ ;  /* 0x0000001030303819 */ /* 0x000fc600000006ff */
[----:B------:R-:W-:-:S04]  /*2040*/  FMUL.FTZ R103, R60, R103 ;  /* 0x000000673c677220 */ /* 0x000fc80000410000 */
[----:B------:R-:W-:-:S07]  /*2050*/  @P3 FADD.FTZ R103, R48, R103 ;  /* 0x0000006730673221 */ /* 0x000fce0000010000 */
.L_x_1942:
[----:B------:R-:W-:Y:S05]  /*2060*/  BSYNC B1 ;  /* 0x0000000000017941 */ /* 0x000fea0003800000 */
.L_x_1940:
        /* <DEDUP_REMOVED lines=8> */
.L_x_1951:
        /* <DEDUP_REMOVED lines=12> */
.L_x_1954:
[----:B------:R-:W-:-:S07]  /*21b0*/  MOV R105, R84 ;  /* 0x0000005400697202 */ /* 0x000fce0000000f00 */
.L_x_1955:
[----:B------:R-:W-:Y:S05]  /*21c0*/  BSYNC B2 ;  /* 0x0000000000027941 */ /* 0x000fea0003800000 */
.L_x_1953:
        /* <DEDUP_REMOVED lines=16> */
.L_x_1959:
[----:B------:R-:W-:Y:S05]  /*22d0*/  BSYNC B3 ;  /* 0x0000000000037941 */ /* 0x000fea0003800000 */
.L_x_1958:
        /* <DEDUP_REMOVED lines=44> */
.L_x_1957:
[----:B------:R-:W-:Y:S05]  /*25a0*/  BSYNC B2 ;  /* 0x0000000000027941 */ /* 0x000fea0003800000 */
.L_x_1956:
[----:B------:R-:W-:Y:S01]  /*25b0*/  I2FP.F32.U32 R49, R105 ;  /* 0x0000006900317245 */ /* 0x000fe20000201000 */
[----:B------:R-:W-:Y:S01]  /*25c0*/  IMAD.MOV.U32 R106, RZ, RZ, 0x2f800000 ;  /* 0x2f800000ff6a7424 */ /* 0x000fe200078e00ff */
[----:B-----5:R-:W-:-:S03]  /*25d0*/  SHF.L.U32 R50, R41, 0x10, RZ ;  /* 0x0000001029327819 */ /* 0x020fc600000006ff */
[----:B------:R-:W-:Y:S02]  /*25e0*/  FFMA.FTZ R49, R49, R106, 1.1641532182693481445e-10 ;  /* 0x2f00000031317423 */ /* 0x000fe4000001006a */
[----:B------:R-:W-:-:S03]  /*25f0*/  FMUL.FTZ R50, R50, UR13 ;  /* 0x0000000d32327c20 */ /* 0x000fc60008410000 */
[----:B------:R-:W-:Y:S01]  /*2600*/  FSETP.GTU.FTZ.AND P5, PT, R49, UR10, PT ;  /* 0x0000000a31007c0b */ /* 0x000fe2000bfbc000 */
[----:B------:R-:W-:-:S03]  /*2610*/  FMUL.FTZ R50, R50, UR12 ;  /* 0x0000000c32327c20 */ /* 0x000fc60008410000 */
[----:B------:R-:W-:Y:S02]  /*2620*/  SEL R106, RZ, 0x1, P5 ;  /* 0x00000001ff6a7807 */ /* 0x000fe40002800000 */
[----:B------:R-:W-:Y:S01]  /*2630*/  FSEL R105, R50, RZ, !P5 ;  /* 0x000000ff32697208 */ /* 0x000fe20006800000 */
[----:B------:R-:W-:-:S04]  /*2640*/  @P3 IMAD.U32 R50, R45, 0x10000, RZ ;  /* 0x000100002d323824 */ /* 0x000fc800078e00ff */
[----:B------:R-:W-:-:S04]  /*2650*/  FMUL.FTZ R105, R28, R105 ;  /* 0x000000691c697220 */ /* 0x000fc80000410000 */
[----:B------:R-:W-:-:S07]  /*2660*/  @P3 FADD.FTZ R105, R50, R105 ;  /* 0x0000006932693221 */ /* 0x000fce0000010000 */
.L_x_1952:
[----:B------:R-:W-:Y:S05]  /*2670*/  BSYNC B1 ;  /* 0x0000000000017941 */ /* 0x000fea0003800000 */
.L_x_1950:
        /* <DEDUP_REMOVED lines=9> */
.L_x_1961:
        /* <DEDUP_REMOVED lines=12> */
.L_x_1964:
[----:B------:R-:W-:-:S07]  /*27d0*/  IMAD.MOV.U32 R107, RZ, RZ, R84 ;  /* 0x000000ffff6b7224 */ /* 0x000fce00078e0054 */
.L_x_1965:
[----:B------:R-:W-:Y:S05]  /*27e0*/  BSYNC B2 ;  /* 0x0000000000027941 */ /* 0x000fea0003800000 */
.L_x_1963:
        /* <DEDUP_REMOVED lines=16> */
.L_x_1969:
[----:B------:R-:W-:Y:S05]  /*28f0*/  BSYNC B3 ;  /* 0x0000000000037941 */ /* 0x000fea0003800000 */
.L_x_1968:
        /* <DEDUP_REMOVED lines=44> */
.L_x_1967:
[----:B------:R-:W-:Y:S05]  /*2bc0*/  BSYNC B2 ;  /* 0x0000000000027941 */ /* 0x000fea0003800000 */
.L_x_1966:
[----:B------:R-:W-:Y:S01]  /*2bd0*/  HFMA2.MMA R51, -RZ, RZ, 0.1171875, 0 ;  /* 0x2f800000ff337435 */ /* 0x000fe200000001ff */
[----:B-----5:R-:W-:Y:S02]  /*2be0*/  PRMT R50, R41, 0x7632, R50 ;  /* 0x0000763229327816 */ /* 0x020fe40000000032 */
[----:B------:R-:W-:-:S03]  /*2bf0*/  I2FP.F32.U32 R48, R107 ;  /* 0x0000006b00307245 */ /* 0x000fc60000201000 */
[----:B------:R-:W-:-:S04]  /*2c00*/  IMAD.U32 R50, R50, 0x10000, RZ ;  /* 0x0001000032327824 */ /* 0x000fc800078e00ff */
[----:B------:R-:W-:Y:S01]  /*2c10*/  FFMA.FTZ R48, R48, R51, 1.1641532182693481445e-10 ;  /* 0x2f00000030307423 */ /* 0x000fe20000010033 */
[----:B------:R-:W-:-:S04]  /*2c20*/  FMUL.FTZ R50, R50, UR13 ;  /* 0x0000000d32327c20 */ /* 0x000fc80008410000 */
[----:B------:R-:W-:Y:S01]  /*2c30*/  FMUL.FTZ R50, R50, UR12 ;  /* 0x0000000c32327c20 */ /* 0x000fe20008410000 */
[----:B------:R-:W-:Y:S02]  /*2c40*/  FSETP.GTU.FTZ.AND P5, PT, R48, UR10, PT ;  /* 0x0000000a30007c0b */ /* 0x000fe4000bfbc000 */
[----:B------:R-:W-:Y:S02]  /*2c50*/  @P3 PRMT R48, R45, 0x7632, R48 ;  /* 0x000076322d303816 */ /* 0x000fe40000000030 */
[----:B------:R-:W-:Y:S02]  /*2c60*/  FSEL R50, R50, RZ, !P5 ;  /* 0x000000ff32327208 */ /* 0x000fe40006800000 */
[----:B------:R-:W-:Y:S01]  /*2c70*/  SEL R108, RZ, 0x1, P5 ;  /* 0x00000001ff6c7807 */ /* 0x000fe20002800000 */
[----:B------:R-:W-:Y:S02]  /*2c80*/  @P3 IMAD.U32 R48, R48, 0x10000, RZ ;  /* 0x0001000030303824 */ /* 0x000fe400078e00ff */
[----:B------:R-:W-:-:S04]  /*2c90*/  FMUL.FTZ R107, R61, R50 ;  /* 0x000000323d6b7220 */ /* 0x000fc80000410000 */
[----:B------:R-:W-:-:S07]  /*2ca0*/  @P3 FADD.FTZ R107, R48, R107 ;  /* 0x0000006b306b3221 */ /* 0x000fce0000010000 */
.L_x_1962:
[----:B------:R-:W-:Y:S05]  /*2cb0*/  BSYNC B1 ;  /* 0x0000000000017941 */ /* 0x000fea0003800000 */
.L_x_1960:
        /* <DEDUP_REMOVED lines=8> */
.L_x_1971:
        /* <DEDUP_REMOVED lines=12> */
.L_x_1974:
[----:B------:R-:W-:-:S07]  /*2e00*/  IMAD.MOV.U32 R109, RZ, RZ, R84 ;  /* 0x000000ffff6d7224 */ /* 0x000fce00078e0054 */
.L_x_1975:
[----:B------:R-:W-:Y:S05]  /*2e10*/  BSYNC B2 ;  /* 0x0000000000027941 */ /* 0x000fea0003800000 */
.L_x_1973:
        /* <DEDUP_REMOVED lines=16> */
.L_x_1979:
[----:B------:R-:W-:Y:S05]  /*2f20*/  BSYNC B3 ;  /* 0x0000000000037941 */ /* 0x000fea0003800000 */
.L_x_1978:
        /* <DEDUP_REMOVED lines=44> */
.L_x_1977:
[----:B------:R-:W-:Y:S05]  /*31f0*/  BSYNC B2 ;  /* 0x0000000000027941 */ /* 0x000fea0003800000 */
.L_x_1976:
        /* <DEDUP_REMOVED lines=10> */
[----:B------:R-:W-:-:S04]  /*32a0*/  FMUL.FTZ R109, R27, R50 ;  /* 0x000000321b6d7220 */ /* 0x000fc80000410000 */
[----:B------:R-:W-:-:S07]  /*32b0*/  @P3 FADD.FTZ R109, R124, R109 ;  /* 0x0000006d7c6d3221 */ /* 0x000fce0000010000 */
.L_x_1972:
[----:B------:R-:W-:Y:S05]  /*32c0*/  BSYNC B1 ;  /* 0x0000000000017941 */ /* 0x000fea0003800000 */
.L_x_1970:
        /* <DEDUP_REMOVED lines=9> */
.L_x_1981:
        /* <DEDUP_REMOVED lines=12> */
.L_x_1984:
[----:B------:R-:W-:-:S07]  /*3420*/  MOV R111, R84 ;  /* 0x00000054006f7202 */ /* 0x000fce0000000f00 */
.L_x_1985:
[----:B------:R-:W-:Y:S05]  /*3430*/  BSYNC B2 ;  /* 0x0000000000027941 */ /* 0x000fea0003800000 */
.L_x_1983:
        /* <DEDUP_REMOVED lines=16> */
.L_x_1989:
[----:B------:R-:W-:Y:S05]  /*3540*/  BSYNC B3 ;  /* 0x0000000000037941 */ /* 0x000fea0003800000 */
.L_x_1988:
        /* <DEDUP_REMOVED lines=44> */
.L_x_1987:
[----:B------:R-:W-:Y:S05]  /*3810*/  BSYNC B2 ;  /* 0x0000000000027941 */ /* 0x000fea0003800000 */
.L_x_1986:
        /* <DEDUP_REMOVED lines=10> */
[----:B------:R-:W-:Y:S02]  /*38c0*/  @P3 SHF.L.U32 R48, R48, 0x10, RZ ;  /* 0x0000001030303819 */ /* 0x000fe400000006ff */
[----:B------:R-:W-:Y:S01]  /*38d0*/  SEL R112, RZ, 0x1, P5 ;  /* 0x00000001ff707807 */ /* 0x000fe20002800000 */
[----:B------:R-:W-:-:S04]  /*38e0*/  FMUL.FTZ R111, R62, R111 ;  /* 0x0000006f3e6f7220 */ /* 0x000fc80000410000 */
[----:B------:R-:W-:-:S07]  /*38f0*/  @P3 FADD.FTZ R111, R48, R111 ;  /* 0x0000006f306f3221 */ /* 0x000fce0000010000 */
.L_x_1982:
[----:B------:R-:W-:Y:S05]  /*3900*/  BSYNC B1 ;  /* 0x0000000000017941 */ /* 0x000fea0003800000 */
.L_x_1980:
        /* <DEDUP_REMOVED lines=8> */
.L_x_1991:
        /* <DEDUP_REMOVED lines=12> */
.L_x_1994:
[----:B------:R-:W-:-:S07]  /*3a50*/  IMAD.MOV.U32 R113, RZ, RZ, R84 ;  /* 0x000000ffff717224 */ /* 0x000fce00078e0054 */
.L_x_1995:
[----:B------:R-:W-:Y:S05]  /*3a60*/  BSYNC B2 ;  /* 0x0000000000027941 */ /* 0x000fea0003800000 */
.L_x_1993:
        /* <DEDUP_REMOVED lines=16> */
.L_x_1999:
[----:B------:R-:W-:Y:S05]  /*3b70*/  BSYNC B3 ;  /* 0x0000000000037941 */ /* 0x000fea0003800000 */
.L_x_1998:
        /* <DEDUP_REMOVED lines=44> */
.L_x_1997:
[----:B------:R-:W-:Y:S05]  /*3e40*/  BSYNC B2 ;  /* 0x0000000000027941 */ /* 0x000fea0003800000 */
.L_x_1996:
[----:B------:R-:W-:Y:S01]  /*3e50*/  HFMA2.MMA R114, -RZ, RZ, 0.1171875, 0 ;  /* 0x2f800000ff727435 */ /* 0x000fe200000001ff */
[----:B------:R-:W-:Y:S01]  /*3e60*/  I2FP.F32.U32 R49, R113 ;  /* 0x0000007100317245 */ /* 0x000fe20000201000 */
[----:B-----5:R-:W-:-:S04]  /*3e70*/  IMAD.U32 R50, R43, 0x10000, RZ ;  /* 0x000100002b327824 */ /* 0x020fc800078e00ff */
[----:B------:R-:W-:-:S04]  /*3e80*/  FMUL.FTZ R50, R50, UR13 ;  /* 0x0000000d32327c20 */ /* 0x000fc80008410000 */
[----:B------:R-:W-:Y:S01]  /*3e90*/  FFMA.FTZ R49, R49, R114, 1.1641532182693481445e-10 ;  /* 0x2f00000031317423 */ /* 0x000fe20000010072 */
[----:B------:R-:W-:-:S04]  /*3ea0*/  FMUL.FTZ R50, R50, UR12 ;  /* 0x0000000c32327c20 */ /* 0x000fc80008410000 */
[----:B------:R-:W-:-:S04]  /*3eb0*/  FSETP.GTU.FTZ.AND P5, PT, R49, UR10, PT ;  /* 0x0000000a31007c0b */ /* 0x000fc8000bfbc000 */
[----:B------:R-:W-:Y:S02]  /*3ec0*/  FSEL R113, R50, RZ, !P5 ;  /* 0x000000ff32717208 */ /* 0x000fe40006800000 */
[----:B------:R-:W-:Y:S02]  /*3ed0*/  @P3 SHF.L.U32 R50, R47, 0x10, RZ ;  /* 0x000000102f323819 */ /* 0x000fe400000006ff */
[----:B------:R-:W-:Y:S01]  /*3ee0*/  SEL R114, RZ, 0x1, P5 ;  /* 0x00000001ff727807 */ /* 0x000fe20002800000 */
[----:B------:R-:W-:-:S04]  /*3ef0*/  FMUL.FTZ R113, R26, R113 ;  /* 0x000000711a717220 */ /* 0x000fc80000410000 */
[----:B------:R-:W-:-:S07]  /*3f00*/  @P3 FADD.FTZ R113, R50, R113 ;  /* 0x0000007132713221 */ /* 0x000fce0000010000 */
.L_x_1992:
[----:B------:R-:W-:Y:S05]  /*3f10*/  BSYNC B1 ;  /* 0x0000000000017941 */ /* 0x000fea0003800000 */
.L_x_1990:
        /* <DEDUP_REMOVED lines=9> */
.L_x_2001:
        /* <DEDUP_REMOVED lines=12> */
.L_x_2004:
[----:B------:R-:W-:-:S07]  /*4070*/  IMAD.MOV.U32 R115, RZ, RZ, R84 ;  /* 0x000000ffff737224 */ /* 0x000fce00078e0054 */
.L_x_2005:
[----:B------:R-:W-:Y:S05]  /*4080*/  BSYNC B2 ;  /* 0x0000000000027941 */ /* 0x000fea0003800000 */
.L_x_2003:
        /* <DEDUP_REMOVED lines=16> */
.L_x_2009:
[----:B------:R-:W-:Y:S05]  /*4190*/  BSYNC B3 ;  /* 0x0000000000037941 */ /* 0x000fea0003800000 */
.L_x_2008:
        /* <DEDUP_REMOVED lines=44> */
.L_x_2007:
[----:B------:R-:W-:Y:S05]  /*4460*/  BSYNC B2 ;  /* 0x0000000000027941 */ /* 0x000fea0003800000 */
.L_x_2006:
        /* <DEDUP_REMOVED lines=12> */
[----:B------:R-:W-:-:S04]  /*4530*/  FMUL.FTZ R115, R63, R48 ;  /* 0x000000303f737220 */ /* 0x000fc80000410000 */
[----:B------:R-:W-:-:S07]  /*4540*/  @P3 FADD.FTZ R115, R50, R115 ;  /* 0x0000007332733221 */ /* 0x000fce0000010000 */
.L_x_2002:
[----:B------:R-:W-:Y:S05]  /*4550*/  BSYNC B1 ;  /* 0x0000000000017941 */ /* 0x000fea0003800000 */
.L_x_2000:
        /* <DEDUP_REMOVED lines=29> */
.L_x_2011:
[----:B------:R-:W-:Y:S05]  /*4730*/  BSYNC B1 ;  /* 0x0000000000017941 */ /* 0x000fea0003800000 */
.L_x_2010:
[----:B------:R-:W-:Y:S01]  /*4740*/  IADD3 R157, R157, 0x80, RZ ;  /* 0x000000809d9d7810 */ /* 0x000fe20007ffe0ff */
[----:B------:R-:W-:-:S07]  /*4750*/  VIADD R155, R155, 0x80 ;  /* 0x000000809b9b7836 */ /* 0x000fce0000000000 */
.L_x_1929:
[----:B------:R-:W-:Y:S05]  /*4760*/  BSYNC B0 ;  /* 0x0000000000007941 */ /* 0x000fea0003800000 */
.L_x_1928:
        /* <DEDUP_REMOVED lines=15> */
[----:B------:R-:W-:Y:S01]  /*4860*/  IMAD.MOV.U32 R48, RZ, RZ, R59 ;  /* 0x000000ffff307224 */ /* 0x000fe200078e003b */
[----:B------:R-:W-:Y:S06]  /*4870*/  @!P3 BRA `(.L_x_2016) ;  /* 0x00000004006cb947 */ /* 0x000fec0003800000 */
[----:B------:R-:W-:Y:S01]  /*4880*/  MOV R48, R59 ;  /* 0x0000003b00307202 */ /* 0x000fe20000000f00 */
[----:B-----5:R-:W-:Y:S01]  /*4890*/  IMAD.U32 R117, R44, 0x10000, RZ ;  /* 0x000100002c757824 */ /* 0x020fe200078e00ff */
[----:B------:R-:W-:Y:S06]  /*48a0*/  BRA `(.L_x_2016) ;  /* 0x0000000400607947 */ /* 0x000fec0003800000 */
.L_x_2015:
        /* <DEDUP_REMOVED lines=12> */
.L_x_2018:
[----:B------:R-:W-:-:S07]  /*4970*/  MOV R102, R84 ;  /* 0x0000005400667202 */ /* 0x000fce0000000f00 */
.L_x_2019:
[----:B------:R-:W-:Y:S05]  /*4980*/  BSYNC B2 ;  /* 0x0000000000027941 */ /* 0x000fea0003800000 */
.L_x_2017:
        /* <DEDUP_REMOVED lines=16> */
.L_x_2023:
[----:B------:R-:W-:Y:S05]  /*4a90*/  BSYNC B3 ;  /* 0x0000000000037941 */ /* 0x000fea0003800000 */
.L_x_2022:
        /* <DEDUP_REMOVED lines=44> */
.L_x_2021:
[----:B------:R-:W-:Y:S05]  /*4d60*/  BSYNC B2 ;  /* 0x0000000000027941 */ /* 0x000fea0003800000 */
.L_x_2020:
        /* <DEDUP_REMOVED lines=12> */
.L_x_2016:
[----:B------:R-:W-:Y:S05]  /*4e30*/  BSYNC B1 ;  /* 0x0000000000017941 */ /* 0x000fea0003800000 */
.L_x_2014:
        /* <DEDUP_REMOVED lines=9> */
.L_x_2025:
        /* <DEDUP_REMOVED lines=12> */
.L_x_2028:
[----:B------:R-:W-:-:S07]  /*4f90*/  MOV R104, R84 ;  /* 0x0000005400687202 */ /* 0x000fce0000000f00 */
.L_x_2029:
[----:B------:R-:W-:Y:S05]  /*4fa0*/  BSYNC B2 ;  /* 0x0000000000027941 */ /* 0x000fea0003800000 */
.L_x_2027:
        /* <DEDUP_REMOVED lines=16> */
.L_x_2033:
[----:B------:R-:W-:Y:S05]  /*50b0*/  BSYNC B3 ;  /* 0x0000000000037941 */ /* 0x000fea0003800000 */
.L_x_2032:
        /* <DEDUP_REMOVED lines=44> */
.L_x_2031:
[----:B------:R-:W-:Y:S05]  /*5380*/  BSYNC B2 ;  /* 0x0000000000027941 */ /* 0x000fea0003800000 */
.L_x_2030:
[----:B-----5:R-:W-:Y:S01]  /*5390*/  PRMT R50, R40, 0x7632, R50 ;  /* 0x0000763228327816 */ /* 0x020fe20000000032 */
[----:B------:R-:W-:Y:S01]  /*53a0*/  IMAD.MOV.U32 R51, RZ, RZ, 0x2f800000 ;  /* 0x2f800000ff337424 */ /* 0x000fe200078e00ff */
[----:B------:R-:W-:Y:S02]  /*53b0*/  I2FP.F32.U32 R48, R104 ;  /* 0x0000006800307245 */ /* 0x000fe40000201000 */
[----:B------:R-:W-:-:S03]  /*53c0*/  SHF.L.U32 R50, R50, 0x10, RZ ;  /* 0x0000001032327819 */ /* 0x000fc600000006ff */
[----:B------:R-:W-:Y:S02]  /*53d0*/  FFMA.FTZ R48, R48, R51, 1.1641532182693481445e-10 ;  /* 0x2f00000030307423 */ /* 0x000fe40000010033 */
[----:B------:R-:W-:-:S03]  /*53e0*/  FMUL.FTZ R50, R50, UR13 ;  /* 0x0000000d32327c20 */ /* 0x000fc60008410000 */
[----:B------:R-:W-:Y:S01]  /*53f0*/  FSETP.GTU.FTZ.AND P5, PT, R48, UR10, PT ;  /* 0x0000000a30007c0b */ /* 0x000fe2000bfbc000 */
[----:B------:R-:W-:Y:S01]  /*5400*/  FMUL.FTZ R50, R50, UR12 ;  /* 0x0000000c32327c20 */ /* 0x000fe20008410000 */
[----:B------:R-:W-:Y:S02]  /*5410*/  @P3 PRMT R48, R44, 0x7632, R48 ;  /* 0x000076322c303816 */ /* 0x000fe40000000030 */
[----:B------:R-:W-:Y:S02]  /*5420*/  SEL R104, RZ, 0x1, P5 ;  /* 0x00000001ff687807 */ /* 0x000fe40002800000 */
[----:B------:R-:W-:Y:S01]  /*5430*/  FSEL R119, R50, RZ, !P5 ;  /* 0x000000ff32777208 */ /* 0x000fe20006800000 */
[----:B------:R-:W-:-:S04]  /*5440*/  @P3 IMAD.U32 R48, R48, 0x10000, RZ ;  /* 0x0001000030303824 */ /* 0x000fc800078e00ff */
[----:B------:R-:W-:-:S04]  /*5450*/  FMUL.FTZ R119, R64, R119 ;  /* 0x0000007740777220 */ /* 0x000fc80000410000 */
[----:B------:R-:W-:-:S07]  /*5460*/  @P3 FADD.FTZ R119, R48, R119 ;  /* 0x0000007730773221 */ /* 0x000fce0000010000 */
.L_x_2026:
[----:B------:R-:W-:Y:S05]  /*5470*/  BSYNC B1 ;  /* 0x0000000000017941 */ /* 0x000fea0003800000 */
.L_x_2024:
        /* <DEDUP_REMOVED lines=8> */
.L_x_2035:
        /* <DEDUP_REMOVED lines=12> */
.L_x_2038:
[----:B------:R-:W-:-:S07]  /*55c0*/  MOV R106, R84 ;  /* 0x00000054006a7202 */ /* 0x000fce0000000f00 */
.L_x_2039:
[----:B------:R-:W-:Y:S05]  /*55d0*/  BSYNC B2 ;  /* 0x0000000000027941 */ /* 0x000fea0003800000 */
.L_x_2037:
        /* <DEDUP_REMOVED lines=16> */
.L_x_2043:
[----:B------:R-:W-:Y:S05]  /*56e0*/  BSYNC B3 ;  /* 0x0000000000037941 */ /* 0x000fea0003800000 */
.L_x_2042:
        /* <DEDUP_REMOVED lines=44> */
.L_x_2041:
[----:B------:R-:W-:Y:S05]  /*59b0*/  BSYNC B2 ;  /* 0x0000000000027941 */ /* 0x000fea0003800000 */
.L_x_2040:
        /* <DEDUP_REMOVED lines=10> */
[----:B------:R-:W-:-:S04]  /*5a60*/  FMUL.FTZ R121, R24, R121 ;  /* 0x0000007918797220 */ /* 0x000fc80000410000 */
[----:B------:R-:W-:-:S07]  /*5a70*/  @P3 FADD.FTZ R121, R50, R121 ;  /* 0x0000007932793221 */ /* 0x000fce0000010000 */
.L_x_2036:
[----:B------:R-:W-:Y:S05]  /*5a80*/  BSYNC B1 ;  /* 0x0000000000017941 */ /* 0x000fea0003800000 */
.L_x_2034:
        /* <DEDUP_REMOVED lines=9> */
.L_x_2045:
        /* <DEDUP_REMOVED lines=12> */
.L_x_2048:
[----:B------:R-:W-:-:S07]  /*5be0*/  MOV R108, R84 ;  /* 0x00000054006c7202 */ /* 0x000fce0000000f00 */
.L_x_2049:
[----:B------:R-:W-:Y:S05]  /*5bf0*/  BSYNC B2 ;  /* 0x0000000000027941 */ /* 0x000fea0003800000 */
.L_x_2047:
        /* <DEDUP_REMOVED lines=16> */
.L_x_2053:
[----:B------:R-:W-:Y:S05]  /*5d00*/  BSYNC B3 ;  /* 0x0000000000037941 */ /* 0x000fea0003800000 */
.L_x_2052:
        /* <DEDUP_REMOVED lines=44> */
.L_x_2051:
[----:B------:R-:W-:Y:S05]  /*5fd0*/  BSYNC B2 ;  /* 0x0000000000027941 */ /* 0x000fea0003800000 */
.L_x_2050:
        /* <DEDUP_REMOVED lines=14> */
.L_x_2046:
[----:B------:R-:W-:Y:S05]  /*60c0*/  BSYNC B1 ;  /* 0x0000000000017941 */ /* 0x000fea0003800000 */
.L_x_2044:
        /* <DEDUP_REMOVED lines=8> */
.L_x_2055:
        /* <DEDUP_REMOVED lines=12> */
.L_x_2058:
[----:B------:R-:W-:-:S07]  /*6210*/  MOV R110, R84 ;  /* 0x00000054006e7202 */ /* 0x000fce0000000f00 */
.L_x_2059:
[----:B------:R-:W-:Y:S05]  /*6220*/  BSYNC B2 ;  /* 0x0000000000027941 */ /* 0x000fea0003800000 */
.L_x_2057:
        /* <DEDUP_REMOVED lines=16> */
.L_x_2063:
[----:B------:R-:W-:Y:S05]  /*6330*/  BSYNC B3 ;  /* 0x0000000000037941 */ /* 0x000fea0003800000 */
.L_x_2062:
        /* <DEDUP_REMOVED lines=44> */
.L_x_2061:
[----:B------:R-:W-:Y:S05]  /*6600*/  BSYNC B2 ;  /* 0x0000000000027941 */ /* 0x000fea0003800000 */
.L_x_2060:
        /* <DEDUP_REMOVED lines=12> */
.L_x_2056:
[----:B------:R-:W-:Y:S05]  /*66d0*/  BSYNC B1 ;  /* 0x0000000000017941 */ /* 0x000fea0003800000 */
.L_x_2054:
        /* <DEDUP_REMOVED lines=9> */
.L_x_2065:
        /* <DEDUP_REMOVED lines=12> */
.L_x_2068:
[----:B------:R-:W-:-:S07]  /*6830*/  MOV R112, R84 ;  /* 0x0000005400707202 */ /* 0x000fce0000000f00 */
.L_x_2069:
[----:B------:R-:W-:Y:S05]  /*6840*/  BSYNC B2 ;  /* 0x0000000000027941 */ /* 0x000fea0003800000 */
.L_x_2067:
        /* <DEDUP_REMOVED lines=16> */
.L_x_2073:
[----:B------:R-:W-:Y:S05]  /*6950*/  BSYNC B3 ;  /* 0x0000000000037941 */ /* 0x000fea0003800000 */
.L_x_2072:
        /* <DEDUP_REMOVED lines=44> */
.L_x_2071:
[----:B------:R-:W-:Y:S05]  /*6c20*/  BSYNC B2 ;  /* 0x0000000000027941 */ /* 0x000fea0003800000 */
.L_x_2070:
        /* <DEDUP_REMOVED lines=14> */
.L_x_2066:
[----:B------:R-:W-:Y:S05]  /*6d10*/  BSYNC B1 ;  /* 0x0000000000017941 */ /* 0x000fea0003800000 */
.L_x_2064:
        /* <DEDUP_REMOVED lines=8> */
.L_x_2075:
        /* <DEDUP_REMOVED lines=12> */
.L_x_2078:
[----:B------:R-:W-:-:S07]  /*6e60*/  MOV R114, R84 ;  /* 0x0000005400727202 */ /* 0x000fce0000000f00 */
.L_x_2079:
[----:B------:R-:W-:Y:S05]  /*6e70*/  BSYNC B2 ;  /* 0x0000000000027941 */ /* 0x000fea0003800000 */
.L_x_2077:
        /* <DEDUP_REMOVED lines=16> */
.L_x_2083:
[----:B------:R-:W-:Y:S05]  /*6f80*/  BSYNC B3 ;  /* 0x0000000000037941 */ /* 0x000fea0003800000 */
.L_x_2082:
        /* <DEDUP_REMOVED lines=44> */
.L_x_2081:
[----:B------:R-:W-:Y:S05]  /*7250*/  BSYNC B2 ;  /* 0x0000000000027941 */ /* 0x000fea0003800000 */
.L_x_2080:
        /* <DEDUP_REMOVED lines=12> */
.L_x_2076:
[----:B------:R-:W-:Y:S05]  /*7320*/  BSYNC B1 ;  /* 0x0000000000017941 */ /* 0x000fea0003800000 */
.L_x_2074:
        /* <DEDUP_REMOVED lines=9> */
.L_x_2085:
        /* <DEDUP_REMOVED lines=12> */
.L_x_2088:
[----:B------:R-:W-:-:S07]  /*7480*/  MOV R116, R84 ;  /* 0x0000005400747202 */ /* 0x000fce0000000f00 */
.L_x_2089:
[----:B------:R-:W-:Y:S05]  /*7490*/  BSYNC B2 ;  /* 0x0000000000027941 */ /* 0x000fea0003800000 */
.L_x_2087:
        /* <DEDUP_REMOVED lines=16> */
.L_x_2093:
[----:B------:R-:W-:Y:S05]  /*75a0*/  BSYNC B3 ;  /* 0x0000000000037941 */ /* 0x000fea0003800000 */
.L_x_2092:
        /* <DEDUP_REMOVED lines=44> */
.L_x_2091:
[----:B------:R-:W-:Y:S05]  /*7870*/  BSYNC B2 ;  /* 0x0000000000027941 */ /* 0x000fea0003800000 */
.L_x_2090:
        /* <DEDUP_REMOVED lines=12> */
[----:B------:R-:W-:-:S04]  /*7940*/  FMUL.FTZ R131, R67, R48 ;  /* 0x0000003043837220 */ /* 0x000fc80000410000 */
[----:B------:R-:W-:-:S07]  /*7950*/  @P3 FADD.FTZ R131, R50, R131 ;  /* 0x0000008332833221 */ /* 0x000fce0000010000 */
.L_x_2086:
[----:B------:R-:W-:Y:S05]  /*7960*/  BSYNC B1 ;  /* 0x0000000000017941 */ /* 0x000fea0003800000 */
.L_x_2084:
        /* <DEDUP_REMOVED lines=9> */
[----:B0-----:R-:W-:Y:S01]  /*7a00*/  SHF.L.U32 R51, R114, 0x10, RZ ;  /* 0x0000001072337819 */ /* 0x001fe200000006ff */
        /* <DEDUP_REMOVED lines=19> */
.L_x_2095:
[----:B------:R-:W-:Y:S05]  /*7b40*/  BSYNC B1 ;  /* 0x0000000000017941 */ /* 0x000fea0003800000 */
.L_x_2094:
[----:B------:R-:W-:Y:S01]  /*7b50*/  VIADD R157, R157, 0x80 ;  /* 0x000000809d9d7836 */ /* 0x000fe20000000000 */
[----:B------:R-:W-:-:S07]  /*7b60*/  IADD3 R155, R155, 0x80, RZ ;  /* 0x000000809b9b7810 */ /* 0x000fce0007ffe0ff */
.L_x_2013:
[----:B------:R-:W-:Y:S05]  /*7b70*/  BSYNC B0 ;  /* 0x0000000000007941 */ /* 0x000fea0003800000 */
.L_x_2012:
        /* <DEDUP_REMOVED lines=19> */
.L_x_2099:
        /* <DEDUP_REMOVED lines=12> */
.L_x_2102:
[----:B------:R-:W-:-:S07]  /*7d70*/  IMAD.MOV.U32 R102, RZ, RZ, R84 ;  /* 0x000000ffff667224 */ /* 0x000fce00078e0054 */
.L_x_2103:
[----:B------:R-:W-:Y:S05]  /*7d80*/  BSYNC B2 ;  /* 0x0000000000027941 */ /* 0x000fea0003800000 */
.L_x_2101:
        /* <DEDUP_REMOVED lines=16> */
.L_x_2107:
[----:B------:R-:W-:Y:S05]  /*7e90*/  BSYNC B3 ;  /* 0x0000000000037941 */ /* 0x000fea0003800000 */
.L_x_2106:
        /* <DEDUP_REMOVED lines=44> */
.L_x_2105:
[----:B------:R-:W-:Y:S05]  /*8160*/  BSYNC B2 ;  /* 0x0000000000027941 */ /* 0x000fea0003800000 */
.L_x_2104:
[----:B------:R-:W-:Y:S01]  /*8170*/  HFMA2.MMA R50, -RZ, RZ, 0.1171875, 0 ;  /* 0x2f800000ff327435 */ /* 0x000fe200000001ff */
[----:B------:R-:W-:Y:S01]  /*8180*/  I2FP.F32.U32 R49, R102 ;  /* 0x0000006600317245 */ /* 0x000fe20000201000 */
[----:B-----5:R-:W-:Y:S01]  /*8190*/  IMAD.U32 R51, R40, 0x10000, RZ ;  /* 0x0001000028337824 */ /* 0x020fe200078e00ff */
[----:B------:R-:W-:-:S03]  /*81a0*/  @P3 SHF.L.U32 R122, R44, 0x10, RZ ;  /* 0x000000102c7a3819 */ /* 0x000fc600000006ff */
        /* <DEDUP_REMOVED lines=8> */
.L_x_2100:
[----:B------:R-:W-:Y:S05]  /*8230*/  BSYNC B1 ;  /* 0x0000000000017941 */ /* 0x000fea0003800000 */
.L_x_2098:
        /* <DEDUP_REMOVED lines=9> */
.L_x_2109:
        /* <DEDUP_REMOVED lines=12> */
.L_x_2112:
[----:B------:R-:W-:-:S07]  /*8390*/  IMAD.MOV.U32 R104, RZ, RZ, R84 ;  /* 0x000000ffff687224 */ /* 0x000fce00078e0054 */
.L_x_2113:
[----:B------:R-:W-:Y:S05]  /*83a0*/  BSYNC B2 ;  /* 0x0000000000027941 */ /* 0x000fea0003800000 */
.L_x_2111:
        /* <DEDUP_REMOVED lines=16> */
.L_x_2117:
[----:B------:R-:W-:Y:S05]  /*84b0*/  BSYNC B3 ;  /* 0x0000000000037941 */ /* 0x000fea0003800000 */
.L_x_2116:
        /* <DEDUP_REMOVED lines=44> */
.L_x_2115:
[----:B------:R-:W-:Y:S05]  /*8780*/  BSYNC B2 ;  /* 0x0000000000027941 */ /* 0x000fea0003800000 */
.L_x_2114:
        /* <DEDUP_REMOVED lines=14> */
.L_x_2110:
[----:B------:R-:W-:Y:S05]  /*8870*/  BSYNC B1 ;  /* 0x0000000000017941 */ /* 0x000fea0003800000 */
.L_x_2108:
        /* <DEDUP_REMOVED lines=8> */
.L_x_2119:
        /* <DEDUP_REMOVED lines=12> */
.L_x_2122:
[----:B------:R-:W-:-:S07]  /*89c0*/  IMAD.MOV.U32 R106, RZ, RZ, R84 ;  /* 0x000000ffff6a7224 */ /* 0x000fce00078e0054 */
.L_x_2123:
[----:B------:R-:W-:Y:S05]  /*89d0*/  BSYNC B2 ;  /* 0x0000000000027941 */ /* 0x000fea0003800000 */
.L_x_2121:
        /* <DEDUP_REMOVED lines=16> */
.L_x_2127:
[----:B------:R-:W-:Y:S05]  /*8ae0*/  BSYNC B3 ;  /* 0x0000000000037941 */ /* 0x000fea0003800000 */
.L_x_2126:
        /* <DEDUP_REMOVED lines=44> */
.L_x_2125:
[----:B------:R-:W-:Y:S05]  /*8db0*/  BSYNC B2 ;  /* 0x0000000000027941 */ /* 0x000fea0003800000 */
.L_x_2124:
        /* <DEDUP_REMOVED lines=10> */
[----:B------:R-:W-:-:S04]  /*8e60*/  FMUL.FTZ R137, R20, R137 ;  /* 0x0000008914897220 */ /* 0x000fc80000410000 */
[----:B------:R-:W-:-:S07]  /*8e70*/  @P3 FADD.FTZ R137, R50, R137 ;  /* 0x0000008932893221 */ /* 0x000fce0000010000 */
.L_x_2120:
[----:B------:R-:W-:Y:S05]  /*8e80*/  BSYNC B1 ;  /* 0x0000000000017941 */ /* 0x000fea0003800000 */
.L_x_2118:
        /* <DEDUP_REMOVED lines=9> */
.L_x_2129:
        /* <DEDUP_REMOVED lines=12> */
.L_x_2132:
[----:B------:R-:W-:-:S07]  /*8fe0*/  IMAD.MOV.U32 R108, RZ, RZ, R84 ;  /* 0x000000ffff6c7224 */ /* 0x000fce00078e0054 */
.L_x_2133:
[----:B------:R-:W-:Y:S05]  /*8ff0*/  BSYNC B2 ;  /* 0x0000000000027941 */ /* 0x000fea0003800000 */
.L_x_2131:
        /* <DEDUP_REMOVED lines=16> */
.L_x_2137:
[----:B------:R-:W-:Y:S05]  /*9100*/  BSYNC B3 ;  /* 0x0000000000037941 */ /* 0x000fea0003800000 */
.L_x_2136:
        /* <DEDUP_REMOVED lines=44> */
.L_x_2135:
[----:B------:R-:W-:Y:S05]  /*93d0*/  BSYNC B2 ;  /* 0x0000000000027941 */ /* 0x000fea0003800000 */
.L_x_2134:
        /* <DEDUP_REMOVED lines=14> */
.L_x_2130:
[----:B------:R-:W-:Y:S05]  /*94c0*/  BSYNC B1 ;  /* 0x0000000000017941 */ /* 0x000fea0003800000 */
.L_x_2128:
        /* <DEDUP_REMOVED lines=8> */
.L_x_2139:
        /* <DEDUP_REMOVED lines=12> */
.L_x_2142:
[----:B------:R-:W-:-:S07]  /*9610*/  IMAD.MOV.U32 R110, RZ, RZ, R84 ;  /* 0x000000ffff6e7224 */ /* 0x000fce00078e0054 */
.L_x_2143:
[----:B------:R-:W-:Y:S05]  /*9620*/  BSYNC B2 ;  /* 0x0000000000027941 */ /* 0x000fea0003800000 */
.L_x_2141:
        /* <DEDUP_REMOVED lines=16> */
.L_x_2147:
[----:B------:R-:W-:Y:S05]  /*9730*/  BSYNC B3 ;  /* 0x0000000000037941 */ /* 0x000fea0003800000 */
.L_x_2146:
        /* <DEDUP_REMOVED lines=44> */
.L_x_2145:
[----:B------:R-:W-:Y:S05]  /*9a00*/  BSYNC B2 ;  /* 0x0000000000027941 */ /* 0x000fea0003800000 */
.L_x_2144:
        /* <DEDUP_REMOVED lines=12> */
.L_x_2140:
[----:B------:R-:W-:Y:S05]  /*9ad0*/  BSYNC B1 ;  /* 0x0000000000017941 */ /* 0x000fea0003800000 */
.L_x_2138:
        /* <DEDUP_REMOVED lines=9> */
.L_x_2149:
        /* <DEDUP_REMOVED lines=12> */
.L_x_2152:
[----:B------:R-:W-:-:S07]  /*9c30*/  IMAD.MOV.U32 R112, RZ, RZ, R84 ;  /* 0x000000ffff707224 */ /* 0x000fce00078e0054 */
.L_x_2153:
[----:B------:R-:W-:Y:S05]  /*9c40*/  BSYNC B2 ;  /* 0x0000000000027941 */ /* 0x000fea0003800000 */
.L_x_2151:
        /* <DEDUP_REMOVED lines=16> */
.L_x_2157:
[----:B------:R-:W-:Y:S05]  /*9d50*/  BSYNC B3 ;  /* 0x0000000000037941 */ /* 0x000fea0003800000 */
.L_x_2156:
        /* <DEDUP_REMOVED lines=44> */
.L_x_2155:
[----:B------:R-:W-:Y:S05]  /*a020*/  BSYNC B2 ;  /* 0x0000000000027941 */ /* 0x000fea0003800000 */
.L_x_2154:
        /* <DEDUP_REMOVED lines=14> */
.L_x_2150:
[----:B------:R-:W-:Y:S05]  /*a110*/  BSYNC B1 ;  /* 0x0000000000017941 */ /* 0x000fea0003800000 */
.L_x_2148:
        /* <DEDUP_REMOVED lines=8> */
.L_x_2159:
        /* <DEDUP_REMOVED lines=12> */
.L_x_2162:
[----:B------:R-:W-:-:S07]  /*a260*/  IMAD.MOV.U32 R114, RZ, RZ, R84 ;  /* 0x000000ffff727224 */ /* 0x000fce00078e0054 */
.L_x_2163:
[----:B------:R-:W-:Y:S05]  /*a270*/  BSYNC B2 ;  /* 0x0000000000027941 */ /* 0x000fea0003800000 */
.L_x_2161:
        /* <DEDUP_REMOVED lines=16> */
.L_x_2167:
[----:B------:R-:W-:Y:S05]  /*a380*/  BSYNC B3 ;  /* 0x0000000000037941 */ /* 0x000fea0003800000 */
.L_x_2166:
        /* <DEDUP_REMOVED lines=44> */
.L_x_2165:
[----:B------:R-:W-:Y:S05]  /*a650*/  BSYNC B2 ;  /* 0x0000000000027941 */ /* 0x000fea0003800000 */
.L_x_2164:
        /* <DEDUP_REMOVED lines=12> */
.L_x_2160:
[----:B------:R-:W-:Y:S05]  /*a720*/  BSYNC B1 ;  /* 0x0000000000017941 */ /* 0x000fea0003800000 */
.L_x_2158:
        /* <DEDUP_REMOVED lines=9> */
.L_x_2169:
        /* <DEDUP_REMOVED lines=12> */
.L_x_2172:
[----:B------:R-:W-:-:S07]  /*a880*/  IMAD.MOV.U32 R116, RZ, RZ, R84 ;  /* 0x000000ffff747224 */ /* 0x000fce00078e0054 */
.L_x_2173:
[----:B------:R-:W-:Y:S05]  /*a890*/  BSYNC B2 ;  /* 0x0000000000027941 */ /* 0x000fea0003800000 */
.L_x_2171:
        /* <DEDUP_REMOVED lines=16> */
.L_x_2177:
[----:B------:R-:W-:Y:S05]  /*a9a0*/  BSYNC B3 ;  /* 0x0000000000037941 */ /* 0x000fea0003800000 */
.L_x_2176:
        /* <DEDUP_REMOVED lines=44> */
.L_x_2175:
[----:B------:R-:W-:Y:S05]  /*ac70*/  BSYNC B2 ;  /* 0x0000000000027941 */ /* 0x000fea0003800000 */
.L_x_2174:
        /* <DEDUP_REMOVED lines=14> */
.L_x_2170:
[----:B------:R-:W-:Y:S05]  /*ad60*/  BSYNC B1 ;  /* 0x0000000000017941 */ /* 0x000fea0003800000 */
.L_x_2168:
        /* <DEDUP_REMOVED lines=9> */
[----:B------:R-:W0:Y:S01]  /*ae00*/  LDC.64 R48, c[0x0][0x240] ;  /* 0x00009000ff307b82 */ /* 0x000e220000000a00 */
[----:B------:R-:W-:Y:S02]  /*ae10*/  LOP3.LUT R50, R116, 0xffff, RZ, 0xc0, !PT ;  /* 0x0000ffff74327812 */ /* 0x000fe400078ec0ff */
[----:B------:R-:W-:Y:S02]  /*ae20*/  PRMT R149, R112, 0x7104, RZ ;  /* 0x0000710470957816 */ /* 0x000fe400000000ff */
[----:B------:R-:W-:Y:S02]  /*ae30*/  LOP3.LUT R51, R51, 0xff0000, RZ, 0xc0, !PT ;  /* 0x00ff000033337812 */ /* 0x000fe400078ec0ff */
[----:B------:R-:W-:Y:S02]  /*ae40*/  LOP3.LUT R150, R108, 0xff, RZ, 0xc0, !PT ;  /* 0x000000ff6c967812 */ /* 0x000fe400078ec0ff */
[----:B------:R-:W-:-:S02]  /*ae50*/  PRMT R50, R51, 0x4210, R50 ;  /* 0x0000421033327816 */ /* 0x000fc40000000032 */
[----:B------:R-:W-:Y:S01]  /*ae60*/  LOP3.LUT R148, R106, 0xff, RZ, 0xc0, !PT ;  /* 0x000000ff6a947812 */ /* 0x000fe200078ec0ff */
[----:B------:R-:W-:Y:S01]  /*ae70*/  IMAD.WIDE.U32 R150, R150, 0x1000000, RZ ;  /* 0x0100000096967825 */ /* 0x000fe200078e00ff */
        /* <DEDUP_REMOVED lines=11> */
.L_x_2097:
[----:B------:R-:W-:Y:S05]  /*af30*/  BSYNC B0 ;  /* 0x0000000000007941 */ /* 0x000fea0003800000 */
.L_x_2096:
        /* <DEDUP_REMOVED lines=103> */
.L_x_2196:
        /* <DEDUP_REMOVED lines=14> */
[----:B------:R-:W-:Y:S01]  /*b690*/  BAR.SYNC.DEFER_BLOCKING 0x0 ;  /* 0x0000000000007b1d */ /* 0x000fe20000010000 */
[----:B------:R-:W-:-:S05]  /*b6a0*/  PLOP3.LUT P4, PT, PT, PT, UP0, 0x40, 0x0 ;  /* 0x000000000000781c */ /* 0x000fca0003f8e808 */
[----:B------:R-:W-:Y:S01]  /*b6b0*/  BSSY B0, `(.L_x_2179) ;  /* 0x00000ab000007945 */ /* 0x000fe20003800000 */
        /* <DEDUP_REMOVED lines=8> */
[----:B-1----:R-:W-:Y:S01]  /*b740*/  I2FP.F32.S32 R120, R50 ;  /* 0x0000003200787245 */ /* 0x002fe20000201400 */
[----:B--2---:R-:W-:Y:S01]  /*b750*/  IMAD.IADD R124, R149, 0x1, R50 ;  /* 0x00000001957c7824 */ /* 0x004fe200078e0232 */
[----:B------:R-:W-:-:S04]  /*b760*/  I2FP.F32.S32 R130, R149 ;  /* 0x0000009500827245 */ /* 0x000fc80000201400 */
        /* <DEDUP_REMOVED lines=9> */
[----:B------:R-:W-:-:S03]  /*b800*/  FADD.FTZ R151, -R151, R48 ;  /* 0x0000003097977221 */ /* 0x000fc60000010100 */
[----:B------:R-:W-:Y:S01]  /*b810*/  FFMA.FTZ R149, R120, R48, R149 ;  /* 0x0000003078957223 */ /* 0x000fe20000010095 */
[----:B------:R-:W-:Y:S01]  /*b820*/  FMUL.FTZ R151, R151, R151 ;  /* 0x0000009797977220 */ /* 0x000fe20000410000 */
[----:B---3--:R-:W-:Y:S01]  /*b830*/  FADD.FTZ R49, R122, R49 ;  /* 0x000000317a317221 */ /* 0x008fe20000010000 */
[----:B------:R-:W0:Y:S01]  /*b840*/  MUFU.RCP R124, R124 ;  /* 0x0000007c007c7308 */ /* 0x000e220000001000 */
        /* <DEDUP_REMOVED lines=20> */
[----:B--2---:R-:W-:-:S05]  /*b990*/  FMUL.FTZ R120, R157, R157 ;  /* 0x0000009d9d787220 */ /* 0x004fca0000410000 */
[----:B------:R-:W-:Y:S01]  /*b9a0*/  FSEL R151, R120, RZ, !P4 ;  /* 0x000000ff78977208 */ /* 0x000fe20006000000 */
[----:B-1----:R-:W-:Y:S01]  /*b9b0*/  FFMA.FTZ R120, R149, UR11, R122 ;  /* 0x0000000b95787c23 */ /* 0x002fe2000801007a */
[C---:B0-----:R-:W-:Y:S02]  /*b9c0*/  @!P2 LEA R48, P4, R30.reuse, R48, 0x2 ;  /* 0x000000301e30a211 */ /* 0x041fe400078810ff */
[----:B---3--:R-:W-:Y:S01]  /*b9d0*/  @!P2 LEA R50, P5, R30, R50, 0x2 ;  /* 0x000000321e32a211 */ /* 0x008fe200078a10ff */
[----:B------:R-:W-:Y:S01]  /*b9e0*/  FADD.FTZ R151, R120, R151 ;  /* 0x0000009778977221 */ /* 0x000fe20000010000 */
[----:B------:R-:W-:-:S04]  /*b9f0*/  SHF.R.S32.HI R120, RZ, 0x1f, R30 ;  /* 0x0000001fff787819 */ /* 0x000fc8000001141e */
[C-C-:B------:R-:W-:Y:S01]  /*ba00*/  @!P2 LEA.HI.X R49, R30.reuse, R49, R120.reuse, 0x2, P4 ;  /* 0x000000311e31a211 */ /* 0x140fe200020f1478 */
[----:B------:R-:W0:Y:S01]  /*ba10*/  MUFU.RSQ R151, R151 ;  /* 0x0000009700977308 */ /* 0x000e220000001400 */
[----:B------:R-:W-:-:S03]  /*ba20*/  @!P2 LEA.HI.X R51, R30, R51, R120, 0x2, P5 ;  /* 0x000000331e33a211 */ /* 0x000fc600028f1478 */
        /* <DEDUP_REMOVED lines=46> */
.L_x_2182:
[----:B------:R-:W-:Y:S05]  /*bd10*/  BSYNC B1 ;  /* 0x0000000000017941 */ /* 0x000fea0003800000 */
.L_x_2181:
[----:B------:R-:W-:Y:S01]  /*bd20*/  ISETP.NE.AND P2, PT, R0, RZ, PT ;  /* 0x000000ff0000720c */ /* 0x000fe20003f45270 */
[----:B------:R-:W-:-:S12]  /*bd30*/  BSSY B1, `(.L_x_2183) ;  /* 0x0000022000017945 */ /* 0x000fd80003800000 */
        /* <DEDUP_REMOVED lines=33> */
.L_x_2184:
[----:B------:R-:W-:Y:S05]  /*bf50*/  BSYNC B1 ;  /* 0x0000000000017941 */ /* 0x000fea0003800000 */
.L_x_2183:
        /* <DEDUP_REMOVED lines=32> */
.L_x_2180:
[----:B------:R-:W-:Y:S05]  /*c160*/  BSYNC B0 ;  /* 0x0000000000007941 */ /* 0x000fea0003800000 */
.L_x_2179:
[----:B------:R-:W-:Y:S02]  /*c170*/  IADD3 R30, R30, UR14, RZ ;  /* 0x0000000e1e1e7c10 */ /* 0x000fe4000fffe0ff */
[----:B------:R-:W-:Y:S02]  /*c180*/  SEL R120, RZ, 0x1, P3 ;  /* 0x00000001ff787807 */ /* 0x000fe40001800000 */
[----:B------:R-:W-:-:S13]  /*c190*/  ISETP.GE.AND P2, PT, R30, UR15, PT ;  /* 0x0000000f1e007c0c */ /* 0x000fda000bf46270 */
[----:B------:R-:W-:Y:S05]  /*c1a0*/  @!P2 BRA `(.L_x_2185) ;  /* 0xffffff500024a947 */ /* 0x000fea000383ffff */
[----:B------:R-:W-:Y:S05]  /*c1b0*/  EXIT ;  /* 0x000000000000794d */ /* 0x000fea0003800000 */
.L_x_2178:
[----:B------:R-:W-:Y:S01]  /*c1c0*/  HFMA2.MMA R134, -RZ, RZ, 0, 5.9604644775390625e-08 ;  /* 0x00000001ff867435 */ /* 0x000fe200000001ff */
[----:B------:R-:W-:Y:S01]  /*c1d0*/  IMAD.MOV.U32 R155, RZ, RZ, R122 ;  /* 0x000000ffff9b7224 */ /* 0x000fe200078e007a */
[----:B------:R-:W-:Y:S01]  /*c1e0*/  MOV R130, 0xffffffff ;  /* 0xffffffff00827802 */ /* 0x000fe20000000f00 */
[----:B------:R-:W-:-:S08]  /*c1f0*/  IMAD.MOV.U32 R157, RZ, RZ, 0x1f ;  /* 0x0000001fff9d7424 */ /* 0x000fd000078e00ff */
[----:B-----5:R-:W-:Y:S05]  /*c200*/  WARPSYNC.COLLECTIVE R130, `(.L_x_2186) ;  /* 0x0000000082087348 */ /* 0x020fea0003c00000 */
[----:B------:R0:W1:Y:S02]  /*c210*/  SHFL.BFLY P6, R132, R155, R134, R157 ;  /* 0x0c0000869b847389 */ /* 0x00006400000c009d */
[----:B01---5:R-:W-:Y:S01]  /*c220*/  ENDCOLLECTIVE ;  /* 0x000000000000791b */ /* 0x023fe20003800000 */
.L_x_2186:
[----:B------:R-:W-:Y:S02]  /*c230*/  IMAD.MOV.U32 R134, RZ, RZ, 0x2 ;  /* 0x00000002ff867424 */ /* 0x000fe400078e00ff */
[----:B------:R-:W-:-:S04]  /*c240*/  IMAD.MOV.U32 R49, RZ, RZ, R132 ;  /* 0x000000ffff317224 */ /* 0x000fc800078e0084 */
[----:B------:R-:W-:-:S05]  /*c250*/  FADD.FTZ R120, R122, R49 ;  /* 0x000000317a787221 */ /* 0x000fca0000010000 */
[----:B------:R-:W-:-:S07]  /*c260*/  MOV R155, R120 ;  /* 0x00000078009b7202 */ /* 0x000fce0000000f00 */
[----:B------:R-:W-:Y:S05]  /*c270*/  WARPSYNC.COLLECTIVE R130, `(.L_x_2187) ;  /* 0x0000000082087348 */ /* 0x000fea0003c00000 */
[----:B------:R0:W1:Y:S02]  /*c280*/  SHFL.BFLY P6, R132, R155, R134, R157 ;  /* 0x0c0000869b847389 */ /* 0x00006400000c009d */
[----:B01----:R-:W-:Y:S01]  /*c290*/  ENDCOLLECTIVE ;  /* 0x000000000000791b */ /* 0x003fe20003800000 */
.L_x_2187:
[----:B------:R-:W-:Y:S01]  /*c2a0*/  HFMA2.MMA R134, -RZ, RZ, 0, 2.384185791015625e-07 ;  /* 0x00000004ff867435 */ /* 0x000fe200000001ff */
[----:B------:R-:W-:-:S05]  /*c2b0*/  MOV R49, R132 ;  /* 0x0000008400317202 */ /* 0x000fca0000000f00 */
[----:B------:R-:W-:-:S04]  /*c2c0*/  FADD.FTZ R124, R120, R49 ;  /* 0x00000031787c7221 */ /* 0x000fc80000010000 */
[----:B------:R-:W-:-:S07]  /*c2d0*/  IMAD.MOV.U32 R155, RZ, RZ, R124 ;  /* 0x000000ffff9b7224 */ /* 0x000fce00078e007c */
[----:B------:R-:W-:Y:S05]  /*c2e0*/  WARPSYNC.COLLECTIVE R130, `(.L_x_2188) ;  /* 0x0000000082087348 */ /* 0x000fea0003c00000 */
[----:B------:R0:W1:Y:S02]  /*c2f0*/  SHFL.BFLY P6, R132, R155, R134, R157 ;  /* 0x0c0000869b847389 */ /* 0x00006400000c009d */
[----:B01----:R-:W-:Y:S01]  /*c300*/  ENDCOLLECTIVE ;  /* 0x000000000000791b */ /* 0x003fe20003800000 */
.L_x_2188:
[----:B------:R-:W-:Y:S02]  /*c310*/  IMAD.MOV.U32 R134, RZ, RZ, 0x8 ;  /* 0x00000008ff867424 */ /* 0x000fe400078e00ff */
[----:B------:R-:W-:-:S04]  /*c320*/  IMAD.MOV.U32 R49, RZ, RZ, R132 ;  /* 0x000000ffff317224 */ /* 0x000fc800078e0084 */
[----:B------:R-:W-:-:S05]  /*c330*/  FADD.FTZ R126, R124, R49 ;  /* 0x000000317c7e7221 */ /* 0x000fca0000010000 */
[----:B------:R-:W-:-:S07]  /*c340*/  MOV R155, R126 ;  /* 0x0000007e009b7202 */ /* 0x000fce0000000f00 */
[----:B------:R-:W-:Y:S05]  /*c350*/  WARPSYNC.COLLECTIVE R130, `(.L_x_2189) ;  /* 0x0000000082087348 */ /* 0x000fea0003c00000 */
[----:B------:R0:W1:Y:S02]  /*c360*/  SHFL.BFLY P6, R132, R155, R134, R157 ;  /* 0x0c0000869b847389 */ /* 0x00006400000c009d */
[----:B01----:R-:W-:Y:S01]  /*c370*/  ENDCOLLECTIVE ;  /* 0x000000000000791b */ /* 0x003fe20003800000 */
.L_x_2189:
[----:B------:R-:W-:Y:S01]  /*c380*/  HFMA2.MMA R134, -RZ, RZ, 0, 9.5367431640625e-07 ;  /* 0x00000010ff867435 */ /* 0x000fe200000001ff */
[----:B------:R-:W-:-:S05]  /*c390*/  MOV R49, R132 ;  /* 0x0000008400317202 */ /* 0x000fca0000000f00 */
[----:B------:R-:W-:-:S04]  /*c3a0*/  FADD.FTZ R128, R126, R49 ;  /* 0x000000317e807221 */ /* 0x000fc80000010000 */
[----:B------:R-:W-:-:S07]  /*c3b0*/  IMAD.MOV.U32 R155, RZ, RZ, R128 ;  /* 0x000000ffff9b7224 */ /* 0x000fce00078e0080 */
[----:B------:R-:W-:Y:S05]  /*c3c0*/  WARPSYNC.COLLECTIVE R130, `(.L_x_2190) ;  /* 0x0000000082087348 */ /* 0x000fea0003c00000 */
[----:B------:R0:W1:Y:S02]  /*c3d0*/  SHFL.BFLY P6, R132, R155, R134, R157 ;  /* 0x0c0000869b847389 */ /* 0x00006400000c009d */
[----:B01----:R-:W-:Y:S01]  /*c3e0*/  ENDCOLLECTIVE ;  /* 0x000000000000791b */ /* 0x003fe20003800000 */
.L_x_2190:
        /* <DEDUP_REMOVED lines=57> */
.L_x_2191:
[----:B------:R-:W-:Y:S01]  /*c780*/  HFMA2.MMA R134, -RZ, RZ, 0, 1.1920928955078125e-07 ;  /* 0x00000002ff867435 */ /* 0x000fe200000001ff */
[----:B------:R-:W-:-:S05]  /*c790*/  MOV R120, R132 ;  /* 0x0000008400787202 */ /* 0x000fca0000000f00 */
[----:B------:R-:W-:-:S04]  /*c7a0*/  FADD.FTZ R120, R49, R120 ;  /* 0x0000007831787221 */ /* 0x000fc80000010000 */
[----:B------:R-:W-:-:S07]  /*c7b0*/  IMAD.MOV.U32 R155, RZ, RZ, R120 ;  /* 0x000000ffff9b7224 */ /* 0x000fce00078e0078 */
[----:B------:R-:W-:Y:S05]  /*c7c0*/  WARPSYNC.COLLECTIVE R130, `(.L_x_2192) ;  /* 0x0000000082087348 */ /* 0x000fea0003c00000 */
[----:B------:R0:W1:Y:S02]  /*c7d0*/  SHFL.BFLY P6, R132, R155, R134, R157 ;  /* 0x0c0000869b847389 */ /* 0x00006400000c009d */
[----:B01----:R-:W-:Y:S01]  /*c7e0*/  ENDCOLLECTIVE ;  /* 0x000000000000791b */ /* 0x003fe20003800000 */
.L_x_2192:
[----:B------:R-:W-:Y:S02]  /*c7f0*/  IMAD.MOV.U32 R134, RZ, RZ, 0x4 ;  /* 0x00000004ff867424 */ /* 0x000fe400078e00ff */
[----:B------:R-:W-:-:S04]  /*c800*/  IMAD.MOV.U32 R149, RZ, RZ, R132 ;  /* 0x000000ffff957224 */ /* 0x000fc800078e0084 */
[----:B------:R-:W-:-:S05]  /*c810*/  FADD.FTZ R149, R120, R149 ;  /* 0x0000009578957221 */ /* 0x000fca0000010000 */
[----:B------:R-:W-:-:S07]  /*c820*/  MOV R155, R149 ;  /* 0x00000095009b7202 */ /* 0x000fce0000000f00 */
[----:B------:R-:W-:Y:S05]  /*c830*/  WARPSYNC.COLLECTIVE R130, `(.L_x_2193) ;  /* 0x0000000082087348 */ /* 0x000fea0003c00000 */
[----:B------:R0:W1:Y:S02]  /*c840*/  SHFL.BFLY P6, R132, R155, R134, R157 ;  /* 0x0c0000869b847389 */ /* 0x00006400000c009d */
[----:B01----:R-:W-:Y:S01]  /*c850*/  ENDCOLLECTIVE ;  /* 0x000000000000791b */ /* 0x003fe20003800000 */
.L_x_2193:
[----:B------:R-:W-:Y:S01]  /*c860*/  HFMA2.MMA R134, -RZ, RZ, 0, 4.76837158203125e-07 ;  /* 0x00000008ff867435 */ /* 0x000fe200000001ff */
[----:B------:R-:W-:-:S05]  /*c870*/  MOV R122, R132 ;  /* 0x00000084007a7202 */ /* 0x000fca0000000f00 */
[----:B------:R-:W-:-:S04]  /*c880*/  FADD.FTZ R122, R149, R122 ;  /* 0x0000007a957a7221 */ /* 0x000fc80000010000 */
[----:B------:R-:W-:-:S07]  /*c890*/  IMAD.MOV.U32 R155, RZ, RZ, R122 ;  /* 0x000000ffff9b7224 */ /* 0x000fce00078e007a */
[----:B------:R-:W-:Y:S05]  /*c8a0*/  WARPSYNC.COLLECTIVE R130, `(.L_x_2194) ;  /* 0x0000000082087348 */ /* 0x000fea0003c00000 */
[----:B------:R0:W1:Y:S02]  /*c8b0*/  SHFL.BFLY P6, R132, R155, R134, R157 ;  /* 0x0c0000869b847389 */ /* 0x00006400000c009d */
[----:B01----:R-:W-:Y:S01]  /*c8c0*/  ENDCOLLECTIVE ;  /* 0x000000000000791b */ /* 0x003fe20003800000 */
.L_x_2194:
[----:B------:R-:W-:Y:S02]  /*c8d0*/  IMAD.MOV.U32 R134, RZ, RZ, 0x10 ;  /* 0x00000010ff867424 */ /* 0x000fe400078e00ff */
[----:B------:R-:W-:-:S04]  /*c8e0*/  IMAD.MOV.U32 R151, RZ, RZ, R132 ;  /* 0x000000ffff977224 */ /* 0x000fc800078e0084 */
[----:B------:R-:W-:-:S05]  /*c8f0*/  FADD.FTZ R151, R122, R151 ;  /* 0x000000977a977221 */ /* 0x000fca0000010000 */
[----:B------:R-:W-:-:S07]  /*c900*/  MOV R155, R151 ;  /* 0x00000097009b7202 */ /* 0x000fce0000000f00 */
[----:B------:R-:W-:Y:S05]  /*c910*/  WARPSYNC.COLLECTIVE R130, `(.L_x_2195) ;  /* 0x0000000082087348 */ /* 0x000fea0003c00000 */
[----:B------:R0:W1:Y:S02]  /*c920*/  SHFL.BFLY P6, R132, R155, R134, R157 ;  /* 0x0c0000869b847389 */ /* 0x00006400000c009d */
[----:B01----:R-:W-:Y:S01]  /*c930*/  ENDCOLLECTIVE ;  /* 0x000000000000791b */ /* 0x003fe20003800000 */
.L_x_2195:
[----:B------:R-:W-:Y:S01]  /*c940*/  MOV R124, R132 ;  /* 0x00000084007c7202 */ /* 0x000fe20000000f00 */
[----:B------:R-:W-:Y:S06]  /*c950*/  BRA `(.L_x_2196) ;  /* 0xffffffec00147947 */ /* 0x000fec000383ffff */
.L_x_2197:
        /* <DEDUP_REMOVED lines=10> */
.L_x_23222:


//--------------------- .text._ZN10layer_norm13ln_fwd_kernelINS_13Kernel_traitsI13__nv_bfloat16S2_S2_S2_fjLj3072ELj1ELj1ELj4ELj16ENS_18Kernel_traits_baseILj3072ES2_S2_S2_S2_fjLj128EEEEELb1ELb1ELb1ELb1EEEvNS_9FwdParamsE --------------------------
	.section	.text._ZN10layer_norm13ln_fwd_kernelINS_13Kernel_traitsI13__nv_bfloat16S2_S2_S2_fjLj3072ELj1ELj1ELj4ELj16ENS_18Kernel_traits_baseILj3072ES2_S2_S2_S2_fjLj128EEEEELb1ELb1ELb1ELb1EEEvNS_9FwdParamsE,"ax",@progbits
	.align	128
        .global         _ZN10layer_norm13ln_fwd_kernelINS_13Kernel_traitsI13__nv_bfloat16S2_S2_S2_fjLj3072ELj1ELj1ELj4ELj16ENS_18Kernel_traits_baseILj3072ES2_S2_S2_S2_fjLj128EEEEELb1ELb1ELb1ELb1EEEvNS_9FwdParamsE
        .type           _ZN10layer_norm13ln_fwd_kernelINS_13Kernel_traitsI13__nv_bfloat16S2_S2_S2_fjLj3072ELj1ELj1ELj4ELj16ENS_18Kernel_traits_baseILj3072ES2_S2_S2_S2_fjLj128EEEEELb1ELb1ELb1ELb1EEEvNS_9FwdParamsE,@function
        .size           _ZN10layer_norm13ln_fwd_kernelINS_13Kernel_traitsI13__nv_bfloat16S2_S2_S2_fjLj3072ELj1ELj1ELj4ELj16ENS_18Kernel_traits_baseILj3072ES2_S2_S2_S2_fjLj128EEEEELb1ELb1ELb1ELb1EEEvNS_9FwdParamsE,(.L_x_23223 - _ZN10layer_norm13ln_fwd_kernelINS_13Kernel_traitsI13__nv_bfloat16S2_S2_S2_fjLj3072ELj1ELj1ELj4ELj16ENS_18Kernel_traits_baseILj3072ES2_S2_S2_S2_fjLj128EEEEELb1ELb1ELb1ELb1EEEvNS_9FwdParamsE)
        .other          _ZN10layer_norm13ln_fwd_kernelINS_13Kernel_traitsI13__nv_bfloat16S2_S2_S2_fjLj3072ELj1ELj1ELj4ELj16ENS_18Kernel_traits_baseILj3072ES2_S2_S2_S2_fjLj128EEEEELb1ELb1ELb1ELb1EEEvNS_9FwdParamsE,@"STO_CUDA_ENTRY STV_DEFAULT"
_ZN10layer_norm13ln_fwd_kernelINS_13Kernel_traitsI13__nv_bfloat16S2_S2_S2_fjLj3072ELj1ELj1ELj4ELj16ENS_18Kernel_traits_baseILj3072ES2_S2_S2_S2_fjLj128EEEEELb1ELb1ELb1ELb1EEEvNS_9FwdParamsE:
.text._ZN10layer_norm13ln_fwd_kernelINS_13Kernel_traitsI13__nv_bfloat16S2_S2_S2_fjLj3072ELj1ELj1ELj4ELj16ENS_18Kernel_traits_baseILj3072ES2_S2_S2_S2_fjLj128EEEEELb1ELb1ELb1ELb1EEEvNS_9FwdParamsE:
        /* <DEDUP_REMOVED lines=20> */
[----:B------:R-:W-:Y:S01]  /*0140*/  LEA.HI R78, R77, UR8, RZ, 0x19 ;  /* 0x000000084d4e7c11 */ /* 0x000fe2000f8fc8ff */
[----:B------:R-:W-:Y:S01]  /*0150*/  ULDC.64 UR8, c[0x0][0x260] ;  /* 0x0000980000087ab9 */ /* 0x000fe20000000a00 */
[----:B---3--:R-:W-:-:S02]  /*0160*/  @P0 R2UR UR6, R2 ;  /* 0x00000000020602ca */ /* 0x008fc400000e0000 */
        /* <DEDUP_REMOVED lines=10> */
[----:B------:R-:W-:Y:S01]  /*0210*/  UIADD3 UR16, UR6, -0x61c88647, URZ ;  /* 0x9e3779b906107890 */ /* 0x000fe2000fffe03f */
[----:B------:R-:W-:-:S04]  /*0220*/  IMAD.WIDE.U32 R8, R8, -0x2daee0ad, RZ ;  /* 0xd2511f5308087825 */ /* 0x000fc800078e00ff */
        /* <DEDUP_REMOVED lines=25> */
[----:B------:R-:W-:Y:S02]  /*03c0*/  LOP3.LUT R26, R21, UR25, R4, 0x96, !PT ;  /* 0x00000019151a7c12 */ /* 0x000fe4000f8e9604 */
[----:B------:R-:W-:Y:S02]  /*03d0*/  SHF.L.U32 R3, R77, 0x4, RZ ;  /* 0x000000044d037819 */ /* 0x000fe400000006ff */
[----:B------:R-:W-:Y:S01]  /*03e0*/  LOP3.LUT R24, R23, UR24, R24, 0x96, !PT ;  /* 0x0000001817187c12 */ /* 0x000fe2000f8e9618 */
[----:B------:R-:W-:Y:S01]  /*03f0*/  UIADD3 UR26, UR6, -0x4ab325aa, URZ ;  /* 0xb54cda56061a7890 */ /* 0x000fe2000fffe03f */
[----:B------:R-:W-:Y:S01]  /*0400*/  IMAD.WIDE.U32 R26, R26, -0x326172a9, RZ ;  /* 0xcd9e8d571a1a7825 */ /* 0x000fe200078e00ff */
[----:B------:R-:W-:Y:S01]  /*0410*/  UIADD3 UR27, UR7, 0x646e171e, URZ ;  /* 0x646e171e071b7890 */ /* 0x000fe2000fffe03f */
[----:B------:R-:W-:Y:S02]  /*0420*/  ISETP.NE.U32.AND P0, PT, RZ, UR10, PT ;  /* 0x0000000aff007c0c */ /* 0x000fe4000bf05070 */
[----:B------:R-:W-:Y:S01]  /*0430*/  LOP3.LUT R3, R3, 0x7f0, RZ, 0xc0, !PT ;  /* 0x000007f003037812 */ /* 0x000fe200078ec0ff */
[----:B------:R-:W-:Y:S01]  /*0440*/  IMAD.WIDE.U32 R24, R24, -0x2daee0ad, RZ ;  /* 0xd2511f5318187825 */ /* 0x000fe200078e00ff */
[----:B------:R-:W-:-:S02]  /*0450*/  ISETP.NE.AND.EX P0, PT, RZ, UR11, PT, P0 ;  /* 0x0000000bff007c0c */ /* 0x000fc4000bf05300 */
[----:B------:R-:W-:Y:S02]  /*0460*/  IADD3 R18, P1, R3, UR10, RZ ;  /* 0x0000000a03127c10 */ /* 0x000fe4000ff3e0ff */
[----:B------:R-:W-:Y:S02]  /*0470*/  LOP3.LUT R21, R27, UR26, R22, 0x96, !PT ;  /* 0x0000001a1b157c12 */ /* 0x000fe4000f8e9616 */
[----:B------:R-:W-:Y:S01]  /*0480*/  LOP3.LUT R22, R25, UR27, R20, 0x96, !PT ;  /* 0x0000001b19167c12 */ /* 0x000fe2000f8e9614 */
[----:B------:R-:W-:Y:S01]  /*0490*/  IMAD.X R19, RZ, RZ, UR11, P1 ;  /* 0x0000000bff137e24 */ /* 0x000fe200088e06ff */
[----:B------:R-:W-:Y:S01]  /*04a0*/  UIADD3 UR28, UR6, 0x5384540f, URZ ;  /* 0x5384540f061c7890 */ /* 0x000fe2000fffe03f */
[----:B------:R-:W-:Y:S01]  /*04b0*/  IMAD.WIDE.U32 R20, R21, -0x2daee0ad, RZ ;  /* 0xd2511f5315147825 */ /* 0x000fe200078e00ff */
[----:B------:R-:W-:Y:S01]  /*04c0*/  UIADD3 UR29, UR7, 0x1fd5c5a3, URZ ;  /* 0x1fd5c5a3071d7890 */ /* 0x000fe2000fffe03f */
[----:B------:R-:W-:Y:S01]  /*04d0*/  ISETP.GE.AND P1, PT, R78, UR12, PT ;  /* 0x0000000c4e007c0c */ /* 0x000fe2000bf26270 */
[----:B------:R-:W-:Y:S01]  /*04e0*/  ULDC.64 UR10, c[0x0][0x278] ;  /* 0x00009e00000a7ab9 */ /* 0x000fe20000000a00 */
[----:B------:R-:W-:Y:S01]  /*04f0*/  IMAD.WIDE.U32 R22, R22, -0x326172a9, RZ ;  /* 0xcd9e8d5716167825 */ /* 0x000fe200078e00ff */
[----:B------:R-:W-:Y:S01]  /*0500*/  LOP3.LUT R77, R77, 0x7f, RZ, 0xc0, !PT ;  /* 0x0000007f4d4d7812 */ /* 0x000fe200078ec0ff */
[----:B------:R-:W5:Y:S01]  /*0510*/  @P0 LDG.E.128 R12, desc[UR4][R18.64] ;  /* 0x00000004120c0981 */ /* 0x000f62000c1e1d00 */
[----:B------:R-:W-:-:S02]  /*0520*/  LOP3.LUT R54, R21, UR29, R24, 0x96, !PT ;  /* 0x0000001d15367c12 */ /* 0x000fc4000f8e9618 */
[----:B------:R-:W-:Y:S01]  /*0530*/  LOP3.LUT R53, R23, UR28, R26, 0x96, !PT ;  /* 0x0000001c17357c12 */ /* 0x000fe2000f8e961a */
[----:B------:R-:W5:Y:S01]  /*0540*/  @P0 LDG.E.128 R8, desc[UR4][R18.64+0x800] ;  /* 0x0008000412080981 */ /* 0x000f62000c1e1d00 */
[----:B------:R-:W-:Y:S01]  /*0550*/  LEA R44, P3, R77, UR10, 0x4 ;  /* 0x0000000a4d2c7c11 */ /* 0x000fe2000f8620ff */
[----:B------:R-:W-:Y:S02]  /*0560*/  UIADD3 UR30, UR6, -0xe443238, URZ ;  /* 0xf1bbcdc8061e7890 */ /* 0x000fe4000fffe03f */
[----:B------:R0:W5:Y:S01]  /*0570*/  @P0 LDG.E.128 R4, desc[UR4][R18.64+0x1000] ;  /* 0x0010000412040981 */ /* 0x000162000c1e1d00 */
[----:B------:R-:W-:Y:S01]  /*0580*/  UIADD3 UR31, UR7, -0x24c28bd8, URZ ;  /* 0xdb3d7428071f7890 */ /* 0x000fe2000fffe03f */
[----:B------:R-:W-:-:S04]  /*0590*/  IMAD.HI.U32 R21, R54, -0x326172a9, RZ ;  /* 0xcd9e8d5736157827 */ /* 0x000fc800078e00ff */
[----:B------:R-:W-:Y:S01]  /*05a0*/  IMAD.X R45, RZ, RZ, UR11, P3 ;  /* 0x0000000bff2d7e24 */ /* 0x000fe200098e06ff */
[----:B0-----:R-:W-:Y:S01]  /*05b0*/  IADD3 R18, P2, R3, UR8, RZ ;  /* 0x0000000803127c10 */ /* 0x001fe2000ff5e0ff */
[----:B------:R-:W-:-:S03]  /*05c0*/  IMAD.HI.U32 R3, R53, -0x2daee0ad, RZ ;  /* 0xd2511f5335037827 */ /* 0x000fc600078e00ff */
[----:B------:R-:W-:Y:S02]  /*05d0*/  IADD3.X R19, RZ, UR9, RZ, P2, !PT ;  /* 0x00000009ff137c10 */ /* 0x000fe400097fe4ff */
[----:B------:R-:W-:Y:S02]  /*05e0*/  LOP3.LUT R55, R21, UR30, R22, 0x96, !PT ;  /* 0x0000001e15377c12 */ /* 0x000fe4000f8e9616 */
[----:B------:R-:W-:Y:S01]  /*05f0*/  LOP3.LUT R56, R3, UR31, R20, 0x96, !PT ;  /* 0x0000001f03387c12 */ /* 0x000fe2000f8e9614 */
[----:B------:R-:W-:Y:S06]  /*0600*/  @P1 EXIT ;  /* 0x000000000000194d */ /* 0x000fec0003800000 */
[----:B-----5:R-:W-:Y:S02]  /*0610*/  @!P0 CS2R R8, SRZ ;  /* 0x0000000000088805 */ /* 0x020fe4000001ff00 */
[----:B------:R-:W-:Y:S02]  /*0620*/  @!P0 CS2R R4, SRZ ;  /* 0x0000000000048805 */ /* 0x000fe4000001ff00 */
[----:B------:R-:W-:Y:S02]  /*0630*/  @!P0 CS2R R12, SRZ ;  /* 0x00000000000c8805 */ /* 0x000fe4000001ff00 */
[----:B------:R-:W-:Y:S02]  /*0640*/  @!P0 CS2R R14, SRZ ;  /* 0x00000000000e8805 */ /* 0x000fe4000001ff00 */
[----:B------:R-:W-:Y:S02]  /*0650*/  @!P0 CS2R R10, SRZ ;  /* 0x00000000000a8805 */ /* 0x000fe4000001ff00 */
[----:B------:R-:W-:Y:S01]  /*0660*/  @!P0 CS2R R6, SRZ ;  /* 0x0000000000068805 */ /* 0x000fe2000001ff00 */
[----:B------:R-:W5:Y:S01]  /*0670*/  LDG.E.128 R40, desc[UR4][R18.64] ;  /* 0x0000000412287981 */ /* 0x000f62000c1e1d00 */
[C---:B------:R-:W-:Y:S01]  /*0680*/  PRMT R48, R9.reuse, 0x7632, R48 ;  /* 0x0000763209307816 */ /* 0x040fe20000000030 */
[----:B------:R-:W-:Y:S01]  /*0690*/  UIADD3 UR32, UR6, -0x700cb87f, URZ ;  /* 0x8ff3478106207890 */ /* 0x000fe2000fffe03f */
[----:B------:R-:W-:Y:S01]  /*06a0*/  SHF.L.U32 R71, R9, 0x10, RZ ;  /* 0x0000001009477819 */ /* 0x000fe200000006ff */
[----:B------:R-:W5:Y:S01]  /*06b0*/  LDG.E.128 R36, desc[UR4][R18.64+0x800] ;  /* 0x0008000412247981 */ /* 0x000f62000c1e1d00 */
[C---:B------:R-:W-:Y:S01]  /*06c0*/  PRMT R52, R5.reuse, 0x7632, R52 ;  /* 0x0000763205347816 */ /* 0x040fe20000000034 */
[----:B------:R-:W-:Y:S01]  /*06d0*/  IMAD.U32 R67, R5, 0x10000, RZ ;  /* 0x0001000005437824 */ /* 0x000fe200078e00ff */
[----:B------:R-:W-:Y:S01]  /*06e0*/  UIADD3 UR33, UR7, -0x695add53, URZ ;  /* 0x96a522ad07217890 */ /* 0x000fe2000fffe03f */
[----:B------:R0:W5:Y:S01]  /*06f0*/  LDG.E.128 R32, desc[UR4][R18.64+0x1000] ;  /* 0x0010000412207981 */ /* 0x000162000c1e1d00 */
[----:B------:R-:W-:Y:S01]  /*0700*/  PRMT R3, R12, 0x7632, R3 ;  /* 0x000076320c037816 */ /* 0x000fe20000000003 */
[----:B------:R-:W-:Y:S01]  /*0710*/  IMAD R5, R53, -0x2daee0ad, RZ ;  /* 0xd2511f5335057824 */ /* 0x000fe200078e02ff */
[----:B------:R-:W-:Y:S01]  /*0720*/  PRMT R46, R13, 0x7632, R46 ;  /* 0x000076320d2e7816 */ /* 0x000fe2000000002e */
[----:B------:R-:W5:Y:S01]  /*0730*/  LDG.E.128 R28, desc[UR4][R44.64] ;  /* 0x000000042c1c7981 */ /* 0x000f62000c1e1d00 */
[----:B------:R-:W-:Y:S01]  /*0740*/  IMAD R9, R54, -0x326172a9, RZ ;  /* 0xcd9e8d5736097824 */ /* 0x000fe200078e02ff */
[----:B------:R-:W-:Y:S01]  /*0750*/  PRMT R49, R10, 0x7632, R49 ;  /* 0x000076320a317816 */ /* 0x000fe20000000031 */
[----:B------:R-:W-:Y:S01]  /*0760*/  IMAD.HI.U32 R64, R56, -0x326172a9, RZ ;  /* 0xcd9e8d5738407827 */ /* 0x000fe200078e00ff */
[----:B------:R-:W5:Y:S01]  /*0770*/  LDG.E.128 R24, desc[UR4][R44.64+0x800] ;  /* 0x000800042c187981 */ /* 0x000f62000c1e1d00 */
[----:B------:R-:W-:Y:S01]  /*0780*/  PRMT R50, R11, 0x7632, R50 ;  /* 0x000076320b327816 */ /* 0x000fe20000000032 */
[----:B------:R-:W-:Y:S01]  /*0790*/  ULDC.U8 UR8, c[0x0][0x2a0] ;  /* 0x0000a80000087ab9 */ /* 0x000fe20000000000 */
[----:B0-----:R-:W-:Y:S01]  /*07a0*/  IMAD.WIDE.U32 R18, R55, -0x2daee0ad, RZ ;  /* 0xd2511f5337127825 */ /* 0x001fe200078e00ff */
[----:B------:R0:W5:Y:S01]  /*07b0*/  LDG.E.128 R20, desc[UR4][R44.64+0x1000] ;  /* 0x001000042c147981 */ /* 0x000162000c1e1d00 */
[----:B------:R-:W-:Y:S01]  /*07c0*/  PRMT R53, R6, 0x7632, R53 ;  /* 0x0000763206357816 */ /* 0x000fe20000000035 */
[----:B------:R-:W-:Y:S01]  /*07d0*/  ULDC UR10, c[0x0][0x294] ;  /* 0x0000a500000a7ab9 */ /* 0x000fe20000000800 */
[----:B------:R-:W-:Y:S01]  /*07e0*/  PRMT R47, R14, 0x7632, R47 ;  /* 0x000076320e2f7816 */ /* 0x000fe2000000002f */
[----:B------:R-:W-:Y:S01]  /*07f0*/  IMAD.U32 R75, R13, 0x10000, RZ ;  /* 0x000100000d4b7824 */ /* 0x000fe200078e00ff */
[----:B------:R-:W-:Y:S01]  /*0800*/  PRMT R51, R4, 0x7632, R51 ;  /* 0x0000763204337816 */ /* 0x000fe20000000033 */
[----:B------:R-:W-:Y:S01]  /*0810*/  IMAD.U32 R76, R12, 0x10000, RZ ;  /* 0x000100000c4c7824 */ /* 0x000fe200078e00ff */
[----:B------:R-:W-:Y:S01]  /*0820*/  PRMT R54, R7, 0x7632, R54 ;  /* 0x0000763207367816 */ /* 0x000fe20000000036 */
[C---:B------:R-:W-:Y:S01]  /*0830*/  IMAD.U32 R73, R15.reuse, 0x10000, RZ ;  /* 0x000100000f497824 */ /* 0x040fe200078e00ff */
[----:B------:R-:W-:Y:S01]  /*0840*/  HFMA2.MMA R13, -RZ, RZ, 0, 0 ;  /* 0x00000000ff0d7435 */ /* 0x000fe200000001ff */
[----:B0-----:R-:W-:Y:S01]  /*0850*/  PRMT R44, R15, 0x7632, R44 ;  /* 0x000076320f2c7816 */ /* 0x001fe2000000002c */
[C---:B------:R-:W-:Y:S01]  /*0860*/  IMAD.U32 R72, R8.reuse, 0x10000, RZ ;  /* 0x0001000008487824 */ /* 0x040fe200078e00ff */
[----:B------:R-:W-:Y:S01]  /*0870*/  PRMT R45, R8, 0x7632, R45 ;  /* 0x00007632082d7816 */ /* 0x000fe2000000002d */
[----:B------:R-:W-:Y:S01]  /*0880*/  IMAD.U32 R70, R10, 0x10000, RZ ;  /* 0x000100000a467824 */ /* 0x000fe200078e00ff */
[----:B------:R-:W-:Y:S01]  /*0890*/  SHF.L.U32 R74, R14, 0x10, RZ ;  /* 0x000000100e4a7819 */ /* 0x000fe200000006ff */
[----:B------:R-:W-:Y:S01]  /*08a0*/  IMAD.U32 R69, R11, 0x10000, RZ ;  /* 0x000100000b457824 */ /* 0x000fe200078e00ff */
[----:B------:R-:W-:Y:S01]  /*08b0*/  SHF.L.U32 R68, R4, 0x10, RZ ;  /* 0x0000001004447819 */ /* 0x000fe200000006ff */
[----:B------:R-:W-:Y:S01]  /*08c0*/  IMAD.U32 R66, R6, 0x10000, RZ ;  /* 0x0001000006427824 */ /* 0x000fe200078e00ff */
[----:B------:R-:W-:Y:S01]  /*08d0*/  SHF.L.U32 R65, R7, 0x10, RZ ;  /* 0x0000001007417819 */ /* 0x000fe200000006ff */
[----:B------:R-:W-:Y:S01]  /*08e0*/  IMAD.MOV.U32 R15, RZ, RZ, R2 ;  /* 0x000000ffff0f7224 */ /* 0x000fe200078e0002 */
[----:B------:R-:W-:Y:S01]  /*08f0*/  LOP3.LUT R64, R64, UR32, R9, 0x96, !PT ;  /* 0x0000002040407c12 */ /* 0x000fe2000f8e9609 */
[----:B------:R-:W-:Y:S01]  /*0900*/  IMAD.U32 R12, R3, 0x10000, RZ ;  /* 0x00010000030c7824 */ /* 0x000fe200078e00ff */
[----:B------:R-:W-:Y:S01]  /*0910*/  LOP3.LUT R19, R19, UR33, R5, 0x96, !PT ;  /* 0x0000002113137c12 */ /* 0x000fe2000f8e9605 */
[----:B------:R-:W-:Y:S01]  /*0920*/  IMAD R14, R56, -0x326172a9, RZ ;  /* 0xcd9e8d57380e7824 */ /* 0x000fe200078e02ff */
[----:B------:R-:W-:Y:S01]  /*0930*/  LOP3.LUT R87, R0, 0x3, RZ, 0xc0, !PT ;  /* 0x0000000300577812 */ /* 0x000fe200078ec0ff */
[----:B------:R-:W-:Y:S01]  /*0940*/  IMAD.MOV.U32 R58, RZ, RZ, 0x1 ;  /* 0x00000001ff3a7424 */ /* 0x000fe200078e00ff */
        /* <DEDUP_REMOVED lines=12> */
[----:B------:R-:W-:Y:S01]  /*0a10*/  ULDC.64 UR12, c[0x0][0x298] ;  /* 0x0000a600000c7ab9 */ /* 0x000fe20000000a00 */
[----:B------:R-:W-:Y:S01]  /*0a20*/  IMAD.U32 R2, R53, 0x10000, RZ ;  /* 0x0001000035027824 */ /* 0x000fe200078e00ff */
[----:B------:R-:W-:Y:S01]  /*0a30*/  ULDC.64 UR8, c[0x0][0x230] ;  /* 0x00008c0000087ab9 */ /* 0x000fe20000000a00 */
[----:B------:R-:W-:-:S06]  /*0a40*/  ULDC.64 UR14, c[0x0][0x210] ;  /* 0x00008400000e7ab9 */ /* 0x000fcc0000000a00 */
.L_x_2447:
[----:B------:R-:W0:Y:S01]  /*0a50*/  LDC.64 R60, c[0x0][0x280] ;  /* 0x0000a000ff3c7b82 */ /* 0x000e220000000a00 */
[----:B------:R-:W-:-:S07]  /*0a60*/  ISETP.NE.U32.AND P0, PT, RZ, UR8, PT ;  /* 0x00000008ff007c0c */ /* 0x000fce000bf05070 */
[----:B------:R-:W1:Y:S08]  /*0a70*/  LDC R94, c[0x0][0x218] ;  /* 0x00008600ff5e7b82 */ /* 0x000e700000000800 */
[----:B------:R-:W2:Y:S01]  /*0a80*/  LDC.64 R56, c[0x0][0x288] ;  /* 0x0000a200ff387b82 */ /* 0x000ea20000000a00 */
[----:B0-----:R-:W-:-:S06]  /*0a90*/  IMAD.WIDE R60, R78, 0x4, R60 ;  /* 0x000000044e3c7825 */ /* 0x001fcc00078e023c */
[----:B------:R0:W3:Y:S01]  /*0aa0*/  LDG.E R61, desc[UR4][R60.64] ;  /* 0x000000043c3d7981 */ /* 0x0000e2000c1e1900 */
[----:B------:R-:W-:Y:S01]  /*0ab0*/  ISETP.NE.AND.EX P0, PT, RZ, UR9, PT, P0 ;  /* 0x00000009ff007c0c */ /* 0x000fe2000bf05300 */
[----:B-1----:R-:W-:Y:S02]  /*0ac0*/  IMAD R59, R78, R94, RZ ;  /* 0x0000005e4e3b7224 */ /* 0x002fe400078e02ff */
[----:B------:R-:W-:-:S03]  /*0ad0*/  IMAD.MOV.U32 R112, RZ, RZ, RZ ;  /* 0x000000ffff707224 */ /* 0x000fc600078e00ff */
        /* <DEDUP_REMOVED lines=10> */
[----:B------:R-:W-:-:S04]  /*0b80*/  @P2 VIADD R63, R61, 0xffffffff ;  /* 0xffffffff3d3f2836 */ /* 0x000fc80000000000 */
        /* <DEDUP_REMOVED lines=11> */
[----:B------:R-:W-:Y:S01]  /*0c40*/  IMAD.MOV.U32 R52, RZ, RZ, R87 ;  /* 0x000000ffff347224 */ /* 0x000fe200078e0057 */
[----:B------:R-:W-:Y:S06]  /*0c50*/  @!P0 BRA `(.L_x_2200) ;  /* 0x00000004006c8947 */ /* 0x000fec0003800000 */
[----:B------:R-:W-:Y:S01]  /*0c60*/  IMAD.MOV.U32 R52, RZ, RZ, R87 ;  /* 0x000000ffff347224 */ /* 0x000fe200078e0057 */
[----:B-----5:R-:W-:Y:S01]  /*0c70*/  SHF.L.U32 R91, R44, 0x10, RZ ;  /* 0x000000102c5b7819 */ /* 0x020fe200000006ff */
[----:B------:R-:W-:Y:S06]  /*0c80*/  BRA `(.L_x_2200) ;  /* 0x0000000400607947 */ /* 0x000fec0003800000 */
.L_x_2199:
        /* <DEDUP_REMOVED lines=12> */
.L_x_2202:
[----:B------:R-:W-:-:S07]  /*0d50*/  IMAD.MOV.U32 R60, RZ, RZ, R14 ;  /* 0x000000ffff3c7224 */ /* 0x000fce00078e000e */
.L_x_2203:
[----:B------:R-:W-:Y:S05]  /*0d60*/  BSYNC B1 ;  /* 0x0000000000017941 */ /* 0x000fea0003800000 */
.L_x_2201:
        /* <DEDUP_REMOVED lines=16> */
.L_x_2207:
[----:B------:R-:W-:Y:S05]  /*0e70*/  BSYNC B2 ;  /* 0x0000000000027941 */ /* 0x000fea0003800000 */
.L_x_2206:
        /* <DEDUP_REMOVED lines=42> */
[----:B------:R-:W-:-:S07]  /*1120*/  IMAD.MOV.U32 R52, RZ, RZ, RZ ;  /* 0x000000ffff347224 */ /* 0x000fce00078e00ff */
.L_x_2205:
[----:B------:R-:W-:Y:S05]  /*1130*/  BSYNC B1 ;  /* 0x0000000000017941 */ /* 0x000fea0003800000 */
.L_x_2204:
[----:B------:R-:W-:Y:S01]  /*1140*/  HFMA2.MMA R56, -RZ, RZ, 0.1171875, 0 ;  /* 0x2f800000ff387435 */ /* 0x000fe200000001ff */
[----:B------:R-:W-:Y:S01]  /*1150*/  I2FP.F32.U32 R53, R60 ;  /* 0x0000003c00357245 */ /* 0x000fe20000201000 */
[----:B-----5:R-:W-:Y:S02]  /*1160*/  IMAD.U32 R54, R48, 0x10000, RZ ;  /* 0x0001000030367824 */ /* 0x020fe400078e00ff */
[----:B------:R-:W-:Y:S02]  /*1170*/  IMAD.U32 R91, R28, 0x10000, RZ ;  /* 0x000100001c5b7824 */ /* 0x000fe400078e00ff */
        /* <DEDUP_REMOVED lines=9> */
.L_x_2200:
[----:B------:R-:W-:Y:S05]  /*1210*/  BSYNC B0 ;  /* 0x0000000000007941 */ /* 0x000fea0003800000 */
.L_x_2198:
        /* <DEDUP_REMOVED lines=9> */
.L_x_2209:
        /* <DEDUP_REMOVED lines=12> */
.L_x_2212:
[----:B------:R-:W-:-:S07]  /*1370*/  MOV R60, R14 ;  /* 0x0000000e003c7202 */ /* 0x000fce0000000f00 */
.L_x_2213:
[----:B------:R-:W-:Y:S05]  /*1380*/  BSYNC B1 ;  /* 0x0000000000017941 */ /* 0x000fea0003800000 */
.L_x_2211:
        /* <DEDUP_REMOVED lines=16> */
.L_x_2217:
[----:B------:R-:W-:Y:S05]  /*1490*/  BSYNC B2 ;  /* 0x0000000000027941 */ /* 0x000fea0003800000 */
.L_x_2216:
        /* <DEDUP_REMOVED lines=40> */
[----:B------:R-:W-:Y:S02]  /*1720*/  LOP3.LUT R64, R55, UR32, R56, 0x96, !PT ;  /* 0x0000002037407c12 */ /* 0x000fe4000f8e9638 */
[----:B------:R-:W-:Y:S02]  /*1730*/  MOV R14, R54 ;  /* 0x00000036000e7202 */ /* 0x000fe40000000f00 */
[----:B------:R-:W-:-:S07]  /*1740*/  LOP3.LUT R19, R19, UR33, R52, 0x96, !PT ;  /* 0x0000002113137c12 */ /* 0x000fce000f8e9634 */
.L_x_2215:
[----:B------:R-:W-:Y:S05]  /*1750*/  BSYNC B1 ;  /* 0x0000000000017941 */ /* 0x000fea0003800000 */
.L_x_2214:
[----:B------:R-:W-:Y:S01]  /*1760*/  HFMA2.MMA R55, -RZ, RZ, 0.1171875, 0 ;  /* 0x2f800000ff377435 */ /* 0x000fe200000001ff */
[----:B-----5:R-:W-:Y:S02]  /*1770*/  PRMT R54, R48, 0x7632, R54 ;  /* 0x0000763230367816 */ /* 0x020fe40000000036 */
[----:B------:R-:W-:-:S03]  /*1780*/  I2FP.F32.U32 R52, R60 ;  /* 0x0000003c00347245 */ /* 0x000fc60000201000 */
[----:B------:R-:W-:-:S04]  /*1790*/  IMAD.U32 R54, R54, 0x10000, RZ ;  /* 0x0001000036367824 */ /* 0x000fc800078e00ff */
[----:B------:R-:W-:Y:S01]  /*17a0*/  FFMA.FTZ R52, R52, R55, 1.1641532182693481445e-10 ;  /* 0x2f00000034347423 */ /* 0x000fe20000010037 */
[----:B------:R-:W-:Y:S01]  /*17b0*/  FMUL.FTZ R54, R54, UR13 ;  /* 0x0000000d36367c20 */ /* 0x000fe20008410000 */
[----:B------:R-:W-:-:S03]  /*17c0*/  PRMT R55, R28, 0x7632, R55 ;  /* 0x000076321c377816 */ /* 0x000fc60000000037 */
[----:B------:R-:W-:Y:S01]  /*17d0*/  FMUL.FTZ R54, R54, UR12 ;  /* 0x0000000c36367c20 */ /* 0x000fe20008410000 */
[----:B------:R-:W-:Y:S02]  /*17e0*/  FSETP.GTU.FTZ.AND P4, PT, R52, UR10, PT ;  /* 0x0000000a34007c0b */ /* 0x000fe4000bf9c000 */
[----:B------:R-:W-:Y:S02]  /*17f0*/  @P0 PRMT R52, R44, 0x7632, R52 ;  /* 0x000076322c340816 */ /* 0x000fe40000000034 */
[----:B------:R-:W-:Y:S02]  /*1800*/  SHF.L.U32 R55, R55, 0x10, RZ ;  /* 0x0000001037377819 */ /* 0x000fe400000006ff */
[----:B------:R-:W-:Y:S01]  /*1810*/  FSEL R54, R54, RZ, !P4 ;  /* 0x000000ff36367208 */ /* 0x000fe20006000000 */
[----:B------:R-:W-:Y:S01]  /*1820*/  @P0 IMAD.U32 R57, R52, 0x10000, RZ ;  /* 0x0001000034390824 */ /* 0x000fe200078e00ff */
[----:B------:R-:W-:-:S03]  /*1830*/  SEL R80, RZ, 0x1, P4 ;  /* 0x00000001ff507807 */ /* 0x000fc60002000000 */
[----:B------:R-:W-:-:S04]  /*1840*/  FMUL.FTZ R90, R54, R55 ;  /* 0x00000037365a7220 */ /* 0x000fc80000410000 */
[----:B------:R-:W-:-:S07]  /*1850*/  @P0 FADD.FTZ R90, R90, R57 ;  /* 0x000000395a5a0221 */ /* 0x000fce0000010000 */
.L_x_2210:
[----:B------:R-:W-:Y:S05]  /*1860*/  BSYNC B0 ;  /* 0x0000000000007941 */ /* 0x000fea0003800000 */
.L_x_2208:
        /* <DEDUP_REMOVED lines=8> */
.L_x_2219:
        /* <DEDUP_REMOVED lines=12> */
.L_x_2222:
[----:B------:R-:W-:-:S07]  /*19b0*/  MOV R60, R14 ;  /* 0x0000000e003c7202 */ /* 0x000fce0000000f00 */
.L_x_2223:
[----:B------:R-:W-:Y:S05]  /*19c0*/  BSYNC B1 ;  /* 0x0000000000017941 */ /* 0x000fea0003800000 */
.L_x_2221:
        /* <DEDUP_REMOVED lines=16> */
.L_x_2227:
[----:B------:R-:W-:Y:S05]  /*1ad0*/  BSYNC B2 ;  /* 0x0000000000027941 */ /* 0x000fea0003800000 */
.L_x_2226:
        /* <DEDUP_REMOVED lines=40> */
[----:B------:R-:W-:Y:S02]  /*1d60*/  MOV R14, R54 ;  /* 0x00000036000e7202 */ /* 0x000fe40000000f00 */
[----:B------:R-:W-:Y:S01]  /*1d70*/  LOP3.LUT R19, R19, UR33, R52, 0x96, !PT ;  /* 0x0000002113137c12 */ /* 0x000fe2000f8e9634 */
[----:B------:R-:W-:-:S07]  /*1d80*/  IMAD.MOV.U32 R52, RZ, RZ, RZ ;  /* 0x000000ffff347224 */ /* 0x000fce00078e00ff */
.L_x_2225:
[----:B------:R-:W-:Y:S05]  /*1d90*/  BSYNC B1 ;  /* 0x0000000000017941 */ /* 0x000fea0003800000 */
.L_x_2224:
[----:B------:R-:W-:Y:S01]  /*1da0*/  HFMA2.MMA R56, -RZ, RZ, 0.1171875, 0 ;  /* 0x2f800000ff387435 */ /* 0x000fe200000001ff */
[----:B------:R-:W-:Y:S01]  /*1db0*/  I2FP.F32.U32 R53, R60 ;  /* 0x0000003c00357245 */ /* 0x000fe20000201000 */
[----:B-----5:R-:W-:Y:S01]  /*1dc0*/  IMAD.U32 R54, R49, 0x10000, RZ ;  /* 0x0001000031367824 */ /* 0x020fe200078e00ff */
[----:B------:R-:W-:-:S03]  /*1dd0*/  SHF.L.U32 R89, R29, 0x10, RZ ;  /* 0x000000101d597819 */ /* 0x000fc600000006ff */
[----:B------:R-:W-:-:S04]  /*1de0*/  FMUL.FTZ R54, R54, UR13 ;  /* 0x0000000d36367c20 */ /* 0x000fc80008410000 */
[----:B------:R-:W-:Y:S01]  /*1df0*/  FFMA.FTZ R53, R53, R56, 1.1641532182693481445e-10 ;  /* 0x2f00000035357423 */ /* 0x000fe20000010038 */
[----:B------:R-:W-:Y:S01]  /*1e00*/  FMUL.FTZ R54, R54, UR12 ;  /* 0x0000000c36367c20 */ /* 0x000fe20008410000 */
[----:B------:R-:W-:-:S03]  /*1e10*/  @P0 IMAD.U32 R56, R45, 0x10000, RZ ;  /* 0x000100002d380824 */ /* 0x000fc600078e00ff */
[----:B------:R-:W-:-:S04]  /*1e20*/  FSETP.GTU.FTZ.AND P4, PT, R53, UR10, PT ;  /* 0x0000000a35007c0b */ /* 0x000fc8000bf9c000 */
[----:B------:R-:W-:Y:S02]  /*1e30*/  FSEL R54, R54, RZ, !P4 ;  /* 0x000000ff36367208 */ /* 0x000fe40006000000 */
[----:B------:R-:W-:-:S03]  /*1e40*/  SEL R81, RZ, 0x1, P4 ;  /* 0x00000001ff517807 */ /* 0x000fc60002000000 */
[----:B------:R-:W-:-:S04]  /*1e50*/  FMUL.FTZ R89, R54, R89 ;  /* 0x0000005936597220 */ /* 0x000fc80000410000 */
[----:B------:R-:W-:-:S07]  /*1e60*/  @P0 FADD.FTZ R89, R89, R56 ;  /* 0x0000003859590221 */ /* 0x000fce0000010000 */
.L_x_2220:
[----:B------:R-:W-:Y:S05]  /*1e70*/  BSYNC B0 ;  /* 0x0000000000007941 */ /* 0x000fea0003800000 */
.L_x_2218:
        /* <DEDUP_REMOVED lines=9> */
.L_x_2229:
        /* <DEDUP_REMOVED lines=12> */
.L_x_2232:
[----:B------:R-:W-:-:S07]  /*1fd0*/  MOV R60, R14 ;  /* 0x0000000e003c7202 */ /* 0x000fce0000000f00 */
.L_x_2233:
[----:B------:R-:W-:Y:S05]  /*1fe0*/  BSYNC B1 ;  /* 0x0000000000017941 */ /* 0x000fea0003800000 */
.L_x_2231:
        /* <DEDUP_REMOVED lines=16> */
.L_x_2237:
[----:B------:R-:W-:Y:S05]  /*20f0*/  BSYNC B2 ;  /* 0x0000000000027941 */ /* 0x000fea0003800000 */
.L_x_2236:
        /* <DEDUP_REMOVED lines=43> */
.L_x_2235:
[----:B------:R-:W-:Y:S05]  /*23b0*/  BSYNC B1 ;  /* 0x0000000000017941 */ /* 0x000fea0003800000 */
.L_x_2234:
        /* <DEDUP_REMOVED lines=16> */
.L_x_2230:
[----:B------:R-:W-:Y:S05]  /*24c0*/  BSYNC B0 ;  /* 0x0000000000007941 */ /* 0x000fea0003800000 */
.L_x_2228:
        /* <DEDUP_REMOVED lines=8> */
.L_x_2239:
        /* <DEDUP_REMOVED lines=12> */
.L_x_2242:
[----:B------:R-:W-:-:S07]  /*2610*/  MOV R60, R14 ;  /* 0x0000000e003c7202 */ /* 0x000fce0000000f00 */
.L_x_2243:
[----:B------:R-:W-:Y:S05]  /*2620*/  BSYNC B1 ;  /* 0x0000000000017941 */ /* 0x000fea0003800000 */
.L_x_2241:
        /* <DEDUP_REMOVED lines=16> */
.L_x_2247:
[----:B------:R-:W-:Y:S05]  /*2730*/  BSYNC B2 ;  /* 0x0000000000027941 */ /* 0x000fea0003800000 */
.L_x_2246:
        /* <DEDUP_REMOVED lines=43> */
.L_x_2245:
[----:B------:R-:W-:Y:S05]  /*29f0*/  BSYNC B1 ;  /* 0x0000000000017941 */ /* 0x000fea0003800000 */
.L_x_2244:
        /* <DEDUP_REMOVED lines=13> */
.L_x_2240:
[----:B------:R-:W-:Y:S05]  /*2ad0*/  BSYNC B0 ;  /* 0x0000000000007941 */ /* 0x000fea0003800000 */
.L_x_2238:
        /* <DEDUP_REMOVED lines=9> */
.L_x_2249:
        /* <DEDUP_REMOVED lines=12> */
.L_x_2252:
[----:B------:R-:W-:-:S07]  /*2c30*/  MOV R60, R14 ;  /* 0x0000000e003c7202 */ /* 0x000fce0000000f00 */
.L_x_2253:
[----:B------:R-:W-:Y:S05]  /*2c40*/  BSYNC B1 ;  /* 0x0000000000017941 */ /* 0x000fea0003800000 */
.L_x_2251:
        /* <DEDUP_REMOVED lines=16> */
.L_x_2257:
[----:B------:R-:W-:Y:S05]  /*2d50*/  BSYNC B2 ;  /* 0x0000000000027941 */ /* 0x000fea0003800000 */
.L_x_2256:
        /* <DEDUP_REMOVED lines=43> */
.L_x_2255:
[----:B------:R-:W-:Y:S05]  /*3010*/  BSYNC B1 ;  /* 0x0000000000017941 */ /* 0x000fea0003800000 */
.L_x_2254:
        /* <DEDUP_REMOVED lines=16> */
.L_x_2250:
[----:B------:R-:W-:Y:S05]  /*3120*/  BSYNC B0 ;  /* 0x0000000000007941 */ /* 0x000fea0003800000 */
.L_x_2248:
        /* <DEDUP_REMOVED lines=8> */
.L_x_2259:
        /* <DEDUP_REMOVED lines=12> */
.L_x_2262:
[----:B------:R-:W-:-:S07]  /*3270*/  MOV R60, R14 ;  /* 0x0000000e003c7202 */ /* 0x000fce0000000f00 */
.L_x_2263:
[----:B------:R-:W-:Y:S05]  /*3280*/  BSYNC B1 ;  /* 0x0000000000017941 */ /* 0x000fea0003800000 */
.L_x_2261:
        /* <DEDUP_REMOVED lines=16> */
.L_x_2267:
[----:B------:R-:W-:Y:S05]  /*3390*/  BSYNC B2 ;  /* 0x0000000000027941 */ /* 0x000fea0003800000 */
.L_x_2266:
        /* <DEDUP_REMOVED lines=43> */
.L_x_2265:
[----:B------:R-:W-:Y:S05]  /*3650*/  BSYNC B1 ;  /* 0x0000000000017941 */ /* 0x000fea0003800000 */
.L_x_2264:
        /* <DEDUP_REMOVED lines=13> */
.L_x_2260:
[----:B------:R-:W-:Y:S05]  /*3730*/  BSYNC B0 ;  /* 0x0000000000007941 */ /* 0x000fea0003800000 */
.L_x_2258:
        /* <DEDUP_REMOVED lines=9> */
.L_x_2269:
        /* <DEDUP_REMOVED lines=12> */
.L_x_2272:
[----:B------:R-:W-:-:S07]  /*3890*/  MOV R60, R14 ;  /* 0x0000000e003c7202 */ /* 0x000fce0000000f00 */
.L_x_2273:
[----:B------:R-:W-:Y:S05]  /*38a0*/  BSYNC B1 ;  /* 0x0000000000017941 */ /* 0x000fea0003800000 */
.L_x_2271:
        /* <DEDUP_REMOVED lines=16> */
.L_x_2277:
[----:B------:R-:W-:Y:S05]  /*39b0*/  BSYNC B2 ;  /* 0x0000000000027941 */ /* 0x000fea0003800000 */
.L_x_2276:
        /* <DEDUP_REMOVED lines=42> */
[----:B------:R-:W-:-:S07]  /*3c60*/  LOP3.LUT R19, R19, UR33, R52, 0x96, !PT ;  /* 0x0000002113137c12 */ /* 0x000fce000f8e9634 */
.L_x_2275:
[----:B------:R-:W-:Y:S05]  /*3c70*/  BSYNC B1 ;  /* 0x0000000000017941 */ /* 0x000fea0003800000 */
.L_x_2274:
[----:B------:R-:W-:Y:S01]  /*3c80*/  HFMA2.MMA R55, -RZ, RZ, 0.1171875, 0 ;  /* 0x2f800000ff377435 */ /* 0x000fe200000001ff */
[----:B-----5:R-:W-:Y:S02]  /*3c90*/  PRMT R53, R51, 0x7632, R53 ;  /* 0x0000763233357816 */ /* 0x020fe40000000035 */
[----:B------:R-:W-:Y:S02]  /*3ca0*/  I2FP.F32.U32 R52, R60 ;  /* 0x0000003c00347245 */ /* 0x000fe40000201000 */
[----:B------:R-:W-:Y:S01]  /*3cb0*/  PRMT R54, R31, 0x7632, R54 ;  /* 0x000076321f367816 */ /* 0x000fe20000000036 */
[----:B------:R-:W-:-:S03]  /*3cc0*/  IMAD.U32 R53, R53, 0x10000, RZ ;  /* 0x0001000035357824 */ /* 0x000fc600078e00ff */
[----:B------:R-:W-:Y:S01]  /*3cd0*/  SHF.L.U32 R54, R54, 0x10, RZ ;  /* 0x0000001036367819 */ /* 0x000fe200000006ff */
        /* <DEDUP_REMOVED lines=10> */
.L_x_2270:
[----:B------:R-:W-:Y:S05]  /*3d80*/  BSYNC B0 ;  /* 0x0000000000007941 */ /* 0x000fea0003800000 */
.L_x_2268:
        /* <DEDUP_REMOVED lines=35> */
.L_x_2279:
[----:B------:R-:W-:Y:S05]  /*3fc0*/  BSYNC B0 ;  /* 0x0000000000007941 */ /* 0x000fea0003800000 */
.L_x_2278:
[----:B-----5:R2:W5:Y:S04]  /*3fd0*/  @P2 LDG.E.128 R48, desc[UR4][R98.64] ;  /* 0x0000000462302981 */ /* 0x020568000c1e1d00 */
[----:B------:R2:W5:Y:S01]  /*3fe0*/  @P0 LDG.E.128 R44, desc[UR4][R96.64] ;  /* 0x00000004602c0981 */ /* 0x000562000c1e1d00 */
[----:B------:R-:W-:Y:S04]  /*3ff0*/  BSSY B0, `(.L_x_2280) ;  /* 0x0000060000007945 */ /* 0x000fe80003800000 */
[----:B------:R-:W-:Y:S05]  /*4000*/  @P3 BRA `(.L_x_2281) ;  /* 0x0000000000183947 */ /* 0x000fea0003800000 */
[----:B------:R-:W-:Y:S01]  /*4010*/  IMAD.MOV.U32 R102, RZ, RZ, RZ ;  /* 0x000000ffff667224 */ /* 0x000fe200078e00ff */
[----:B01----:R-:W-:Y:S01]  /*4020*/  MOV R52, R95 ;  /* 0x0000005f00347202 */ /* 0x003fe20000000f00 */
[----:B------:R-:W-:Y:S06]  /*4030*/  @!P0 BRA `(.L_x_2282) ;  /* 0x00000004006c8947 */ /* 0x000fec0003800000 */
[----:B------:R-:W-:Y:S01]  /*4040*/  IMAD.MOV.U32 R52, RZ, RZ, R95 ;  /* 0x000000ffff347224 */ /* 0x000fe200078e005f */
[----:B-----5:R-:W-:Y:S01]  /*4050*/  SHF.L.U32 R102, R44, 0x10, RZ ;  /* 0x000000102c667819 */ /* 0x020fe200000006ff */
[----:B------:R-:W-:Y:S06]  /*4060*/  BRA `(.L_x_2282) ;  /* 0x0000000400607947 */ /* 0x000fec0003800000 */
.L_x_2281:
[C---:B------:R-:W-:Y:S01]  /*4070*/  ISETP.NE.AND P4, PT, R95.reuse, 0x1, PT ;  /* 0x000000015f00780c */ /* 0x040fe20003f85270 */
[----:B------:R-:W-:Y:S01]  /*4080*/  BSSY B1, `(.L_x_2283) ;  /* 0x000000c000017945 */ /* 0x000fe20003800000 */
[----:B01----:R-:W-:-:S11]  /*4090*/  VIADD R52, R95, 0x1 ;  /* 0x000000015f347836 */ /* 0x003fd60000000000 */
        /* <DEDUP_REMOVED lines=9> */
.L_x_2284:
[----:B------:R-:W-:-:S07]  /*4130*/  IMAD.MOV.U32 R79, RZ, RZ, R14 ;  /* 0x000000ffff4f7224 */ /* 0x000fce00078e000e */
.L_x_2285:
[----:B------:R-:W-:Y:S05]  /*4140*/  BSYNC B1 ;  /* 0x0000000000017941 */ /* 0x000fea0003800000 */
.L_x_2283:
        /* <DEDUP_REMOVED lines=16> */
.L_x_2289:
[----:B------:R-:W-:Y:S05]  /*4250*/  BSYNC B2 ;  /* 0x0000000000027941 */ /* 0x000fea0003800000 */
.L_x_2288:
        /* <DEDUP_REMOVED lines=8> */
[----:B--2---:R-:W-:Y:S01]  /*42e0*/  IMAD.WIDE.U32 R96, R53, -0x2daee0ad, RZ ;  /* 0xd2511f5335607825 */ /* 0x004fe200078e00ff */
        /* <DEDUP_REMOVED lines=34> */
.L_x_2287:
[----:B------:R-:W-:Y:S05]  /*4510*/  BSYNC B1 ;  /* 0x0000000000017941 */ /* 0x000fea0003800000 */
.L_x_2286:
[----:B------:R-:W-:Y:S01]  /*4520*/  I2FP.F32.U32 R53, R79 ;  /* 0x0000004f00357245 */ /* 0x000fe20000201000 */
[----:B------:R-:W-:Y:S01]  /*4530*/  IMAD.MOV.U32 R54, RZ, RZ, 0x2f800000 ;  /* 0x2f800000ff367424 */ /* 0x000fe200078e00ff */
[----:B-----5:R-:W-:-:S03]  /*4540*/  SHF.L.U32 R55, R48, 0x10, RZ ;  /* 0x0000001030377819 */ /* 0x020fc600000006ff */
[----:B------:R-:W-:Y:S02]  /*4550*/  FFMA.FTZ R53, R53, R54, 1.1641532182693481445e-10 ;  /* 0x2f00000035357423 */ /* 0x000fe40000010036 */
[----:B------:R-:W-:-:S03]  /*4560*/  FMUL.FTZ R55, R55, UR13 ;  /* 0x0000000d37377c20 */ /* 0x000fc60008410000 */
[----:B------:R-:W-:Y:S01]  /*4570*/  FSETP.GTU.FTZ.AND P4, PT, R53, UR10, PT ;  /* 0x0000000a35007c0b */ /* 0x000fe2000bf9c000 */
[----:B------:R-:W-:Y:S01]  /*4580*/  FMUL.FTZ R55, R55, UR12 ;  /* 0x0000000c37377c20 */ /* 0x000fe20008410000 */
[----:B------:R-:W-:Y:S02]  /*4590*/  IMAD.U32 R53, R24, 0x10000, RZ ;  /* 0x0001000018357824 */ /* 0x000fe400078e00ff */
[----:B------:R-:W-:Y:S02]  /*45a0*/  SEL R79, RZ, 0x1, P4 ;  /* 0x00000001ff4f7807 */ /* 0x000fe40002000000 */
[----:B------:R-:W-:Y:S02]  /*45b0*/  FSEL R102, R55, RZ, !P4 ;  /* 0x000000ff37667208 */ /* 0x000fe40006000000 */
[----:B------:R-:W-:-:S03]  /*45c0*/  @P0 SHF.L.U32 R55, R44, 0x10, RZ ;  /* 0x000000102c370819 */ /* 0x000fc600000006ff */
[----:B------:R-:W-:-:S04]  /*45d0*/  FMUL.FTZ R102, R102, R53 ;  /* 0x0000003566667220 */ /* 0x000fc80000410000 */
[----:B------:R-:W-:-:S07]  /*45e0*/  @P0 FADD.FTZ R102, R55, R102 ;  /* 0x0000006637660221 */ /* 0x000fce0000010000 */
.L_x_2282:
[----:B------:R-:W-:Y:S05]  /*45f0*/  BSYNC B0 ;  /* 0x0000000000007941 */ /* 0x000fea0003800000 */
.L_x_2280:
        /* <DEDUP_REMOVED lines=9> */
.L_x_2291:
        /* <DEDUP_REMOVED lines=12> */
.L_x_2294:
[----:B------:R-:W-:-:S07]  /*4750*/  IMAD.MOV.U32 R80, RZ, RZ, R14 ;  /* 0x000000ffff507224 */ /* 0x000fce00078e000e */
.L_x_2295:
[----:B------:R-:W-:Y:S05]  /*4760*/  BSYNC B1 ;  /* 0x0000000000017941 */ /* 0x000fea0003800000 */
.L_x_2293:
        /* <DEDUP_REMOVED lines=16> */
.L_x_2299:
[----:B------:R-:W-:Y:S05]  /*4870*/  BSYNC B2 ;  /* 0x0000000000027941 */ /* 0x000fea0003800000 */
.L_x_2298:
        /* <DEDUP_REMOVED lines=43> */
.L_x_2297:
[----:B------:R-:W-:Y:S05]  /*4b30*/  BSYNC B1 ;  /* 0x0000000000017941 */ /* 0x000fea0003800000 */
.L_x_2296:
[----:B-----5:R-:W-:Y:S01]  /*4b40*/  PRMT R54, R48, 0x7632, R54 ;  /* 0x0000763230367816 */ /* 0x020fe20000000036 */
[----:B------:R-:W-:Y:S01]  /*4b50*/  IMAD.MOV.U32 R55, RZ, RZ, 0x2f800000 ;  /* 0x2f800000ff377424 */ /* 0x000fe200078e00ff */
[----:B------:R-:W-:Y:S02]  /*4b60*/  I2FP.F32.U32 R52, R80 ;  /* 0x0000005000347245 */ /* 0x000fe40000201000 */
[----:B------:R-:W-:-:S03]  /*4b70*/  SHF.L.U32 R54, R54, 0x10, RZ ;  /* 0x0000001036367819 */ /* 0x000fc600000006ff */
[----:B------:R-:W-:Y:S01]  /*4b80*/  FFMA.FTZ R52, R52, R55, 1.1641532182693481445e-10 ;  /* 0x2f00000034347423 */ /* 0x000fe20000010037 */
[----:B------:R-:W-:Y:S01]  /*4b90*/  PRMT R55, R24, 0x7632, R55 ;  /* 0x0000763218377816 */ /* 0x000fe20000000037 */
[----:B------:R-:W-:-:S03]  /*4ba0*/  FMUL.FTZ R54, R54, UR13 ;  /* 0x0000000d36367c20 */ /* 0x000fc60008410000 */
[----:B------:R-:W-:Y:S01]  /*4bb0*/  FSETP.GTU.FTZ.AND P4, PT, R52, UR10, PT ;  /* 0x0000000a34007c0b */ /* 0x000fe2000bf9c000 */
[----:B------:R-:W-:Y:S01]  /*4bc0*/  FMUL.FTZ R54, R54, UR12 ;  /* 0x0000000c36367c20 */ /* 0x000fe20008410000 */
[----:B------:R-:W-:Y:S01]  /*4bd0*/  @P0 PRMT R52, R44, 0x7632, R52 ;  /* 0x000076322c340816 */ /* 0x000fe20000000034 */
[----:B------:R-:W-:Y:S01]  /*4be0*/  IMAD.U32 R55, R55, 0x10000, RZ ;  /* 0x0001000037377824 */ /* 0x000fe200078e00ff */
[----:B------:R-:W-:Y:S02]  /*4bf0*/  SEL R80, RZ, 0x1, P4 ;  /* 0x00000001ff507807 */ /* 0x000fe40002000000 */
[----:B------:R-:W-:Y:S02]  /*4c00*/  FSEL R54, R54, RZ, !P4 ;  /* 0x000000ff36367208 */ /* 0x000fe40006000000 */
[----:B------:R-:W-:-:S03]  /*4c10*/  @P0 SHF.L.U32 R52, R52, 0x10, RZ ;  /* 0x0000001034340819 */ /* 0x000fc600000006ff */
[----:B------:R-:W-:-:S04]  /*4c20*/  FMUL.FTZ R101, R54, R55 ;  /* 0x0000003736657220 */ /* 0x000fc80000410000 */
[----:B------:R-:W-:-:S07]  /*4c30*/  @P0 FADD.FTZ R101, R101, R52 ;  /* 0x0000003465650221 */ /* 0x000fce0000010000 */
.L_x_2292:
[----:B------:R-:W-:Y:S05]  /*4c40*/  BSYNC B0 ;  /* 0x0000000000007941 */ /* 0x000fea0003800000 */
.L_x_2290:
        /* <DEDUP_REMOVED lines=8> */
.L_x_2301:
        /* <DEDUP_REMOVED lines=12> */
.L_x_2304:
[----:B------:R-:W-:-:S07]  /*4d90*/  IMAD.MOV.U32 R81, RZ, RZ, R14 ;  /* 0x000000ffff517224 */ /* 0x000fce00078e000e */
.L_x_2305:
[----:B------:R-:W-:Y:S05]  /*4da0*/  BSYNC B1 ;  /* 0x0000000000017941 */ /* 0x000fea0003800000 */
.L_x_2303:
        /* <DEDUP_REMOVED lines=16> */
.L_x_2309:
[----:B------:R-:W-:Y:S05]  /*4eb0*/  BSYNC B2 ;  /* 0x0000000000027941 */ /* 0x000fea0003800000 */
.L_x_2308:
        /* <DEDUP_REMOVED lines=43> */
.L_x_2307:
[----:B------:R-:W-:Y:S05]  /*5170*/  BSYNC B1 ;  /* 0x0000000000017941 */ /* 0x000fea0003800000 */
.L_x_2306:
        /* <DEDUP_REMOVED lines=13> */
.L_x_2302:
[----:B------:R-:W-:Y:S05]  /*5250*/  BSYNC B0 ;  /* 0x0000000000007941 */ /* 0x000fea0003800000 */
.L_x_2300:
[----:B------:R-:W-:Y:S04]  /*5260*/  BSSY B0, `(.L_x_2310) ;  /* 0x0000064000007945 */ /* 0x000fe80003800000 */
[----:B------:R-:W-:Y:S05]  /*5270*/  @P3 BRA `(.L_x_2311) ;  /* 0x00000000001c3947 */ /* 0x000fea0003800000 */
[----:B--2---:R-:W-:Y:S01]  /*5280*/  IMAD.MOV.U32 R99, RZ, RZ, RZ ;  /* 0x000000ffff637224 */ /* 0x004fe200078e00ff */
[----:B------:R-:W-:Y:S01]  /*5290*/  MOV R53, R52 ;  /* 0x0000003400357202 */ /* 0x000fe20000000f00 */
[----:B------:R-:W-:Y:S06]  /*52a0*/  @!P0 BRA `(.L_x_2312) ;  /* 0x00000004007c8947 */ /* 0x000fec0003800000 */
[----:B-----5:R-:W-:Y:S01]  /*52b0*/  PRMT R99, R45, 0x7632, R99 ;  /* 0x000076322d637816 */ /* 0x020fe20000000063 */
[----:B------:R-:W-:-:S03]  /*52c0*/  IMAD.MOV.U32 R53, RZ, RZ, R52 ;  /* 0x000000ffff357224 */ /* 0x000fc600078e0034 */
[----:B------:R-:W-:Y:S01]  /*52d0*/  SHF.L.U32 R99, R99, 0x10, RZ ;  /* 0x0000001063637819 */ /* 0x000fe200000006ff */
[----:B------:R-:W-:Y:S06]  /*52e0*/  BRA `(.L_x_2312) ;  /* 0x00000004006c7947 */ /* 0x000fec0003800000 */
.L_x_2311:
        /* <DEDUP_REMOVED lines=12> */
.L_x_2314:
[----:B------:R-:W-:-:S07]  /*53b0*/  IMAD.MOV.U32 R82, RZ, RZ, R14 ;  /* 0x000000ffff527224 */ /* 0x000fce00078e000e */
.L_x_2315:
[----:B------:R-:W-:Y:S05]  /*53c0*/  BSYNC B1 ;  /* 0x0000000000017941 */ /* 0x000fea0003800000 */
.L_x_2313:
        /* <DEDUP_REMOVED lines=16> */
.L_x_2319:
[----:B------:R-:W-:Y:S05]  /*54d0*/  BSYNC B2 ;  /* 0x0000000000027941 */ /* 0x000fea0003800000 */
.L_x_2318:
        /* <DEDUP_REMOVED lines=43> */
.L_x_2317:
[----:B------:R-:W-:Y:S05]  /*5790*/  BSYNC B1 ;  /* 0x0000000000017941 */ /* 0x000fea0003800000 */
.L_x_2316:
        /* <DEDUP_REMOVED lines=14> */
[----:B--2---:R-:W-:-:S04]  /*5880*/  FMUL.FTZ R99, R54, R55 ;  /* 0x0000003736637220 */ /* 0x004fc80000410000 */
[----:B------:R-:W-:-:S07]  /*5890*/  @P0 FADD.FTZ R99, R99, R52 ;  /* 0x0000003463630221 */ /* 0x000fce0000010000 */
.L_x_2312:
[----:B------:R-:W-:Y:S05]  /*58a0*/  BSYNC B0 ;  /* 0x0000000000007941 */ /* 0x000fea0003800000 */
.L_x_2310:
        /* <DEDUP_REMOVED lines=8> */
.L_x_2321:
        /* <DEDUP_REMOVED lines=12> */
.L_x_2324:
[----:B------:R-:W-:-:S07]  /*59f0*/  IMAD.MOV.U32 R83, RZ, RZ, R14 ;  /* 0x000000ffff537224 */ /* 0x000fce00078e000e */
.L_x_2325:
[----:B------:R-:W-:Y:S05]  /*5a00*/  BSYNC B1 ;  /* 0x0000000000017941 */ /* 0x000fea0003800000 */
.L_x_2323:
        /* <DEDUP_REMOVED lines=16> */
.L_x_2329:
[----:B------:R-:W-:Y:S05]  /*5b10*/  BSYNC B2 ;  /* 0x0000000000027941 */ /* 0x000fea0003800000 */
.L_x_2328:
        /* <DEDUP_REMOVED lines=43> */
.L_x_2327:
[----:B------:R-:W-:Y:S05]  /*5dd0*/  BSYNC B1 ;  /* 0x0000000000017941 */ /* 0x000fea0003800000 */
.L_x_2326:
        /* <DEDUP_REMOVED lines=13> */
.L_x_2322:
[----:B------:R-:W-:Y:S05]  /*5eb0*/  BSYNC B0 ;  /* 0x0000000000007941 */ /* 0x000fea0003800000 */
.L_x_2320:
        /* <DEDUP_REMOVED lines=9> */
.L_x_2331:
        /* <DEDUP_REMOVED lines=12> */
.L_x_2334:
[----:B------:R-:W-:-:S07]  /*6010*/  IMAD.MOV.U32 R84, RZ, RZ, R14 ;  /* 0x000000ffff547224 */ /* 0x000fce00078e000e */
.L_x_2335:
[----:B------:R-:W-:Y:S05]  /*6020*/  BSYNC B1 ;  /* 0x0000000000017941 */ /* 0x000fea0003800000 */
.L_x_2333:
        /* <DEDUP_REMOVED lines=16> */
.L_x_2339:
[----:B------:R-:W-:Y:S05]  /*6130*/  BSYNC B2 ;  /* 0x0000000000027941 */ /* 0x000fea0003800000 */
.L_x_2338:
        /* <DEDUP_REMOVED lines=43> */
.L_x_2337:
[----:B------:R-:W-:Y:S05]  /*63f0*/  BSYNC B1 ;  /* 0x0000000000017941 */ /* 0x000fea0003800000 */
.L_x_2336:
        /* <DEDUP_REMOVED lines=16> */
.L_x_2332:
[----:B------:R-:W-:Y:S05]  /*6500*/  BSYNC B0 ;  /* 0x0000000000007941 */ /* 0x000fea0003800000 */
.L_x_2330:
        /* <DEDUP_REMOVED lines=8> */
.L_x_2341:
        /* <DEDUP_REMOVED lines=12> */
.L_x_2344:
[----:B------:R-:W-:-:S07]  /*6650*/  IMAD.MOV.U32 R85, RZ, RZ, R14 ;  /* 0x000000ffff557224 */ /* 0x000fce00078e000e */
.L_x_2345:
[----:B------:R-:W-:Y:S05]  /*6660*/  BSYNC B1 ;  /* 0x0000000000017941 */ /* 0x000fea0003800000 */
.L_x_2343:
        /* <DEDUP_REMOVED lines=16> */
.L_x_2349:
[----:B------:R-:W-:Y:S05]  /*6770*/  BSYNC B2 ;  /* 0x0000000000027941 */ /* 0x000fea0003800000 */
.L_x_2348:
        /* <DEDUP_REMOVED lines=43> */
.L_x_2347:
[----:B------:R-:W-:Y:S05]  /*6a30*/  BSYNC B1 ;  /* 0x0000000000017941 */ /* 0x000fea0003800000 */
.L_x_2346:
        /* <DEDUP_REMOVED lines=13> */
.L_x_2342:
[----:B------:R-:W-:Y:S05]  /*6b10*/  BSYNC B0 ;  /* 0x0000000000007941 */ /* 0x000fea0003800000 */
.L_x_2340:
        /* <DEDUP_REMOVED lines=9> */
.L_x_2351:
        /* <DEDUP_REMOVED lines=12> */
.L_x_2354:
[----:B------:R-:W-:-:S07]  /*6c70*/  IMAD.MOV.U32 R86, RZ, RZ, R14 ;  /* 0x000000ffff567224 */ /* 0x000fce00078e000e */
.L_x_2355:
[----:B------:R-:W-:Y:S05]  /*6c80*/  BSYNC B1 ;  /* 0x0000000000017941 */ /* 0x000fea0003800000 */
.L_x_2353:
        /* <DEDUP_REMOVED lines=16> */
.L_x_2359:
[----:B------:R-:W-:Y:S05]  /*6d90*/  BSYNC B2 ;  /* 0x0000000000027941 */ /* 0x000fea0003800000 */
.L_x_2358:
        /* <DEDUP_REMOVED lines=42> */
[----:B------:R-:W-:-:S07]  /*7040*/  LOP3.LUT R19, R19, UR33, R52, 0x96, !PT ;  /* 0x0000002113137c12 */ /* 0x000fce000f8e9634 */
.L_x_2357:
[----:B------:R-:W-:Y:S05]  /*7050*/  BSYNC B1 ;  /* 0x0000000000017941 */ /* 0x000fea0003800000 */
.L_x_2356:
[----:B-----5:R-:W-:Y:S01]  /*7060*/  PRMT R53, R51, 0x7632, R53 ;  /* 0x0000763233357816 */ /* 0x020fe20000000035 */
[----:B------:R-:W-:Y:S01]  /*7070*/  IMAD.MOV.U32 R55, RZ, RZ, 0x2f800000 ;  /* 0x2f800000ff377424 */ /* 0x000fe200078e00ff */
[----:B------:R-:W-:Y:S02]  /*7080*/  I2FP.F32.U32 R52, R86 ;  /* 0x0000005600347245 */ /* 0x000fe40000201000 */
[----:B------:R-:W-:Y:S02]  /*7090*/  SHF.L.U32 R53, R53, 0x10, RZ ;  /* 0x0000001035357819 */ /* 0x000fe400000006ff */
[----:B------:R-:W-:Y:S01]  /*70a0*/  PRMT R54, R27, 0x7632, R54 ;  /* 0x000076321b367816 */ /* 0x000fe20000000036 */
[----:B------:R-:W-:Y:S02]  /*70b0*/  FFMA.FTZ R52, R52, R55, 1.1641532182693481445e-10 ;  /* 0x2f00000034347423 */ /* 0x000fe40000010037 */
[----:B------:R-:W-:Y:S02]  /*70c0*/  FMUL.FTZ R53, R53, UR13 ;  /* 0x0000000d35357c20 */ /* 0x000fe40008410000 */
[----:B------:R-:W-:Y:S01]  /*70d0*/  IMAD.U32 R54, R54, 0x10000, RZ ;  /* 0x0001000036367824 */ /* 0x000fe200078e00ff */
[----:B------:R-:W-:Y:S01]  /*70e0*/  FSETP.GTU.FTZ.AND P4, PT, R52, UR10, PT ;  /* 0x0000000a34007c0b */ /* 0x000fe2000bf9c000 */
[----:B------:R-:W-:Y:S01]  /*70f0*/  FMUL.FTZ R53, R53, UR12 ;  /* 0x0000000c35357c20 */ /* 0x000fe20008410000 */
[----:B------:R-:W-:-:S02]  /*7100*/  @P0 PRMT R52, R47, 0x7632, R52 ;  /* 0x000076322f340816 */ /* 0x000fc40000000034 */
[----:B------:R-:W-:Y:S02]  /*7110*/  SEL R86, RZ, 0x1, P4 ;  /* 0x00000001ff567807 */ /* 0x000fe40002000000 */
[----:B------:R-:W-:Y:S02]  /*7120*/  FSEL R53, R53, RZ, !P4 ;  /* 0x000000ff35357208 */ /* 0x000fe40006000000 */
[----:B------:R-:W-:-:S03]  /*7130*/  @P0 SHF.L.U32 R52, R52, 0x10, RZ ;  /* 0x0000001034340819 */ /* 0x000fc600000006ff */
[----:B------:R-:W-:-:S04]  /*7140*/  FMUL.FTZ R95, R53, R54 ;  /* 0x00000036355f7220 */ /* 0x000fc80000410000 */
[----:B------:R-:W-:-:S07]  /*7150*/  @P0 FADD.FTZ R95, R95, R52 ;  /* 0x000000345f5f0221 */ /* 0x000fce0000010000 */
.L_x_2352:
[----:B------:R-:W-:Y:S05]  /*7160*/  BSYNC B0 ;  /* 0x0000000000007941 */ /* 0x000fea0003800000 */
.L_x_2350:
        /* <DEDUP_REMOVED lines=10> */
[----:B------:R2:W-:Y:S02]  /*7210*/  STG.E.128 desc[UR4][R108.64], R52 ;  /* 0x000000346c007986 */ /* 0x0005e4000c101d04 */
[----:B0-----:R-:W-:-:S04]  /*7220*/  @P2 IMAD.WIDE.U32 R106, R112, 0x10, R106 ;  /* 0x00000010706a2825 */ /* 0x001fc800078e006a */
[----:B-1----:R-:W-:Y:S01]  /*7230*/  @P0 IMAD.WIDE.U32 R104, R59, 0x10, R104 ;  /* 0x000000103b680825 */ /* 0x002fe200078e0068 */
[----:B--2---:R-:W-:Y:S06]  /*7240*/  @!P2 BRA `(.L_x_2361) ;  /* 0x000000000050a947 */ /* 0x004fec0003800000 */
[----:B------:R-:W-:Y:S01]  /*7250*/  IMAD.U32 R55, R85, 0x10000, RZ ;  /* 0x0001000055377824 */ /* 0x000fe200078e00ff */
        /* <DEDUP_REMOVED lines=19> */
.L_x_2361:
[----:B------:R-:W-:Y:S05]  /*7390*/  BSYNC B0 ;  /* 0x0000000000007941 */ /* 0x000fea0003800000 */
.L_x_2360:
[----:B-----5:R1:W5:Y:S04]  /*73a0*/  @P2 LDG.E.128 R48, desc[UR4][R106.64] ;  /* 0x000000046a302981 */ /* 0x020368000c1e1d00 */
[----:B------:R1:W5:Y:S01]  /*73b0*/  @P0 LDG.E.128 R44, desc[UR4][R104.64] ;  /* 0x00000004682c0981 */ /* 0x000362000c1e1d00 */
[----:B------:R-:W-:Y:S04]  /*73c0*/  BSSY B0, `(.L_x_2362) ;  /* 0x0000060000007945 */ /* 0x000fe80003800000 */
[----:B------:R-:W-:Y:S05]  /*73d0*/  @P3 BRA `(.L_x_2363) ;  /* 0x0000000000183947 */ /* 0x000fea0003800000 */
[----:B------:R-:W-:Y:S01]  /*73e0*/  MOV R103, RZ ;  /* 0x000000ff00677202 */ /* 0x000fe20000000f00 */
[----:B0-----:R-:W-:Y:S01]  /*73f0*/  IMAD.MOV.U32 R52, RZ, RZ, R113 ;  /* 0x000000ffff347224 */ /* 0x001fe200078e0071 */
[----:B------:R-:W-:Y:S06]  /*7400*/  @!P0 BRA `(.L_x_2364) ;  /* 0x00000004006c8947 */ /* 0x000fec0003800000 */
[----:B------:R-:W-:Y:S01]  /*7410*/  MOV R52, R113 ;  /* 0x0000007100347202 */ /* 0x000fe20000000f00 */
[----:B-----5:R-:W-:Y:S01]  /*7420*/  IMAD.U32 R103, R44, 0x10000, RZ ;  /* 0x000100002c677824 */ /* 0x020fe200078e00ff */
[----:B------:R-:W-:Y:S06]  /*7430*/  BRA `(.L_x_2364) ;  /* 0x0000000400607947 */ /* 0x000fec0003800000 */
.L_x_2363:
[C---:B------:R-:W-:Y:S01]  /*7440*/  ISETP.NE.AND P4, PT, R113.reuse, 0x1, PT ;  /* 0x000000017100780c */ /* 0x040fe20003f85270 */
[----:B------:R-:W-:Y:S01]  /*7450*/  BSSY B1, `(.L_x_2365) ;  /* 0x000000c000017945 */ /* 0x000fe20003800000 */
[----:B0-----:R-:W-:-:S11]  /*7460*/  IADD3 R52, R113, 0x1, RZ ;  /* 0x0000000171347810 */ /* 0x001fd60007ffe0ff */
        /* <DEDUP_REMOVED lines=9> */
.L_x_2366:
[----:B------:R-:W-:-:S07]  /*7500*/  MOV R79, R14 ;  /* 0x0000000e004f7202 */ /* 0x000fce0000000f00 */
.L_x_2367:
[----:B------:R-:W-:Y:S05]  /*7510*/  BSYNC B1 ;  /* 0x0000000000017941 */ /* 0x000fea0003800000 */
.L_x_2365:
        /* <DEDUP_REMOVED lines=16> */
.L_x_2371:
[----:B------:R-:W-:Y:S05]  /*7620*/  BSYNC B2 ;  /* 0x0000000000027941 */ /* 0x000fea0003800000 */
.L_x_2370:
        /* <DEDUP_REMOVED lines=8> */
[----:B-1----:R-:W-:Y:S01]  /*76b0*/  IMAD.WIDE.U32 R104, R53, -0x2daee0ad, RZ ;  /* 0xd2511f5335687825 */ /* 0x002fe200078e00ff */
        /* <DEDUP_REMOVED lines=34> */
.L_x_2369:
[----:B------:R-:W-:Y:S05]  /*78e0*/  BSYNC B1 ;  /* 0x0000000000017941 */ /* 0x000fea0003800000 */
.L_x_2368:
[----:B------:R-:W-:Y:S01]  /*78f0*/  HFMA2.MMA R54, -RZ, RZ, 0.1171875, 0 ;  /* 0x2f800000ff367435 */ /* 0x000fe200000001ff */
[----:B------:R-:W-:Y:S01]  /*7900*/  I2FP.F32.U32 R53, R79 ;  /* 0x0000004f00357245 */ /* 0x000fe20000201000 */
[----:B-----5:R-:W-:Y:S02]  /*7910*/  IMAD.U32 R55, R48, 0x10000, RZ ;  /* 0x0001000030377824 */ /* 0x020fe400078e00ff */
[----:B-1----:R-:W-:Y:S02]  /*7920*/  @P0 IMAD.U32 R104, R44, 0x10000, RZ ;  /* 0x000100002c680824 */ /* 0x002fe400078e00ff */
[----:B------:R-:W-:-:S04]  /*7930*/  FMUL.FTZ R55, R55, UR13 ;  /* 0x0000000d37377c20 */ /* 0x000fc80008410000 */
[----:B------:R-:W-:Y:S01]  /*7940*/  FFMA.FTZ R53, R53, R54, 1.1641532182693481445e-10 ;  /* 0x2f00000035357423 */ /* 0x000fe20000010036 */
[----:B------:R-:W-:Y:S01]  /*7950*/  FMUL.FTZ R55, R55, UR12 ;  /* 0x0000000c37377c20 */ /* 0x000fe20008410000 */
[----:B------:R-:W-:-:S03]  /*7960*/  SHF.L.U32 R54, R20, 0x10, RZ ;  /* 0x0000001014367819 */ /* 0x000fc600000006ff */
[----:B------:R-:W-:-:S04]  /*7970*/  FSETP.GTU.FTZ.AND P4, PT, R53, UR10, PT ;  /* 0x0000000a35007c0b */ /* 0x000fc8000bf9c000 */
[----:B------:R-:W-:Y:S02]  /*7980*/  FSEL R103, R55, RZ, !P4 ;  /* 0x000000ff37677208 */ /* 0x000fe40006000000 */
[----:B------:R-:W-:-:S03]  /*7990*/  SEL R79, RZ, 0x1, P4 ;  /* 0x00000001ff4f7807 */ /* 0x000fc60002000000 */
[----:B------:R-:W-:-:S04]  /*79a0*/  FMUL.FTZ R103, R103, R54 ;  /* 0x0000003667677220 */ /* 0x000fc80000410000 */
[----:B------:R-:W-:-:S07]  /*79b0*/  @P0 FADD.FTZ R103, R104, R103 ;  /* 0x0000006768670221 */ /* 0x000fce0000010000 */
.L_x_2364:
[----:B------:R-:W-:Y:S05]  /*79c0*/  BSYNC B0 ;  /* 0x0000000000007941 */ /* 0x000fea0003800000 */
.L_x_2362:
[----:B------:R-:W-:Y:S04]  /*79d0*/  BSSY B0, `(.L_x_2372) ;  /* 0x0000064000007945 */ /* 0x000fe80003800000 */
[----:B------:R-:W-:Y:S05]  /*79e0*/  @P3 BRA `(.L_x_2373) ;  /* 0x00000000001c3947 */ /* 0x000fea0003800000 */
[----:B-1----:R-:W-:Y:S01]  /*79f0*/  MOV R104, RZ ;  /* 0x000000ff00687202 */ /* 0x002fe20000000f00 */
[----:B------:R-:W-:Y:S01]  /*7a00*/  IMAD.MOV.U32 R53, RZ, RZ, R52 ;  /* 0x000000ffff357224 */ /* 0x000fe200078e0034 */
[----:B------:R-:W-:Y:S06]  /*7a10*/  @!P0 BRA `(.L_x_2374) ;  /* 0x00000004007c8947 */ /* 0x000fec0003800000 */
[----:B-----5:R-:W-:Y:S02]  /*7a20*/  PRMT R104, R44, 0x7632, R104 ;  /* 0x000076322c687816 */ /* 0x020fe40000000068 */
[----:B------:R-:W-:-:S03]  /*7a30*/  MOV R53, R52 ;  /* 0x0000003400357202 */ /* 0x000fc60000000f00 */
[----:B------:R-:W-:Y:S01]  /*7a40*/  IMAD.U32 R104, R104, 0x10000, RZ ;  /* 0x0001000068687824 */ /* 0x000fe200078e00ff */
[----:B------:R-:W-:Y:S06]  /*7a50*/  BRA `(.L_x_2374) ;  /* 0x00000004006c7947 */ /* 0x000fec0003800000 */
.L_x_2373:
        /* <DEDUP_REMOVED lines=12> */
.L_x_2376:
[----:B------:R-:W-:-:S07]  /*7b20*/  MOV R80, R14 ;  /* 0x0000000e00507202 */ /* 0x000fce0000000f00 */
.L_x_2377:
[----:B------:R-:W-:Y:S05]  /*7b30*/  BSYNC B1 ;  /* 0x0000000000017941 */ /* 0x000fea0003800000 */
.L_x_2375:
        /* <DEDUP_REMOVED lines=16> */
.L_x_2381:
[----:B------:R-:W-:Y:S05]  /*7c40*/  BSYNC B2 ;  /* 0x0000000000027941 */ /* 0x000fea0003800000 */
.L_x_2380:
        /* <DEDUP_REMOVED lines=43> */
.L_x_2379:
[----:B------:R-:W-:Y:S05]  /*7f00*/  BSYNC B1 ;  /* 0x0000000000017941 */ /* 0x000fea0003800000 */
.L_x_2378:
        /* <DEDUP_REMOVED lines=14> */
[----:B-1----:R-:W-:-:S04]  /*7ff0*/  FMUL.FTZ R104, R54, R55 ;  /* 0x0000003736687220 */ /* 0x002fc80000410000 */
[----:B------:R-:W-:-:S07]  /*8000*/  @P0 FADD.FTZ R104, R104, R87 ;  /* 0x0000005768680221 */ /* 0x000fce0000010000 */
.L_x_2374:
[----:B------:R-:W-:Y:S05]  /*8010*/  BSYNC B0 ;  /* 0x0000000000007941 */ /* 0x000fea0003800000 */
.L_x_2372:
        /* <DEDUP_REMOVED lines=8> */
.L_x_2383:
        /* <DEDUP_REMOVED lines=12> */
.L_x_2386:
[----:B------:R-:W-:-:S07]  /*8160*/  MOV R81, R14 ;  /* 0x0000000e00517202 */ /* 0x000fce0000000f00 */
.L_x_2387:
[----:B------:R-:W-:Y:S05]  /*8170*/  BSYNC B1 ;  /* 0x0000000000017941 */ /* 0x000fea0003800000 */
.L_x_2385:
        /* <DEDUP_REMOVED lines=16> */
.L_x_2391:
[----:B------:R-:W-:Y:S05]  /*8280*/  BSYNC B2 ;  /* 0x0000000000027941 */ /* 0x000fea0003800000 */
.L_x_2390:
        /* <DEDUP_REMOVED lines=43> */
.L_x_2389:
[----:B------:R-:W-:Y:S05]  /*8540*/  BSYNC B1 ;  /* 0x0000000000017941 */ /* 0x000fea0003800000 */
.L_x_2388:
[----:B------:R-:W-:Y:S01]  /*8550*/  HFMA2.MMA R54, -RZ, RZ, 0.1171875, 0 ;  /* 0x2f800000ff367435 */ /* 0x000fe200000001ff */
[----:B------:R-:W-:Y:S01]  /*8560*/  I2FP.F32.U32 R53, R81 ;  /* 0x0000005100357245 */ /* 0x000fe20000201000 */
[----:B-----5:R-:W-:Y:S02]  /*8570*/  IMAD.U32 R55, R49, 0x10000, RZ ;  /* 0x0001000031377824 */ /* 0x020fe400078e00ff */
[----:B------:R-:W-:Y:S02]  /*8580*/  @P0 IMAD.U32 R106, R45, 0x10000, RZ ;  /* 0x000100002d6a0824 */ /* 0x000fe400078e00ff */
        /* <DEDUP_REMOVED lines=9> */
.L_x_2384:
[----:B------:R-:W-:Y:S05]  /*8620*/  BSYNC B0 ;  /* 0x0000000000007941 */ /* 0x000fea0003800000 */
.L_x_2382:
        /* <DEDUP_REMOVED lines=9> */
.L_x_2393:
        /* <DEDUP_REMOVED lines=12> */
.L_x_2396:
[----:B------:R-:W-:-:S07]  /*8780*/  MOV R82, R14 ;  /* 0x0000000e00527202 */ /* 0x000fce0000000f00 */
.L_x_2397:
[----:B------:R-:W-:Y:S05]  /*8790*/  BSYNC B1 ;  /* 0x0000000000017941 */ /* 0x000fea0003800000 */
.L_x_2395:
        /* <DEDUP_REMOVED lines=16> */
.L_x_2401:
[----:B------:R-:W-:Y:S05]  /*88a0*/  BSYNC B2 ;  /* 0x0000000000027941 */ /* 0x000fea0003800000 */
.L_x_2400:
        /* <DEDUP_REMOVED lines=43> */
.L_x_2399:
[----:B------:R-:W-:Y:S05]  /*8b60*/  BSYNC B1 ;  /* 0x0000000000017941 */ /* 0x000fea0003800000 */
.L_x_2398:
        /* <DEDUP_REMOVED lines=16> */
.L_x_2394:
[----:B------:R-:W-:Y:S05]  /*8c70*/  BSYNC B0 ;  /* 0x0000000000007941 */ /* 0x000fea0003800000 */
.L_x_2392:
        /* <DEDUP_REMOVED lines=8> */
.L_x_2403:
        /* <DEDUP_REMOVED lines=12> */
.L_x_2406:
[----:B------:R-:W-:-:S07]  /*8dc0*/  MOV R83, R14 ;  /* 0x0000000e00537202 */ /* 0x000fce0000000f00 */
.L_x_2407:
[----:B------:R-:W-:Y:S05]  /*8dd0*/  BSYNC B1 ;  /* 0x0000000000017941 */ /* 0x000fea0003800000 */
.L_x_2405:
        /* <DEDUP_REMOVED lines=16> */
.L_x_2411:
[----:B------:R-:W-:Y:S05]  /*8ee0*/  BSYNC B2 ;  /* 0x0000000000027941 */ /* 0x000fea0003800000 */
.L_x_2410:
        /* <DEDUP_REMOVED lines=43> */
.L_x_2409:
[----:B------:R-:W-:Y:S05]  /*91a0*/  BSYNC B1 ;  /* 0x0000000000017941 */ /* 0x000fea0003800000 */
.L_x_2408:
        /* <DEDUP_REMOVED lines=13> */
.L_x_2404:
[----:B------:R-:W-:Y:S05]  /*9280*/  BSYNC B0 ;  /* 0x0000000000007941 */ /* 0x000fea0003800000 */
.L_x_2402:
        /* <DEDUP_REMOVED lines=9> */
.L_x_2413:
        /* <DEDUP_REMOVED lines=12> */
.L_x_2416:
[----:B------:R-:W-:-:S07]  /*93e0*/  MOV R84, R14 ;  /* 0x0000000e00547202 */ /* 0x000fce0000000f00 */
.L_x_2417:
[----:B------:R-:W-:Y:S05]  /*93f0*/  BSYNC B1 ;  /* 0x0000000000017941 */ /* 0x000fea0003800000 */
.L_x_2415:
        /* <DEDUP_REMOVED lines=16> */
.L_x_2421:
[----:B------:R-:W-:Y:S05]  /*9500*/  BSYNC B2 ;  /* 0x0000000000027941 */ /* 0x000fea0003800000 */
.L_x_2420:
        /* <DEDUP_REMOVED lines=43> */
.L_x_2419:
[----:B------:R-:W-:Y:S05]  /*97c0*/  BSYNC B1 ;  /* 0x0000000000017941 */ /* 0x000fea0003800000 */
.L_x_2418:
        /* <DEDUP_REMOVED lines=16> */
.L_x_2414:
[----:B------:R-:W-:Y:S05]  /*98d0*/  BSYNC B0 ;  /* 0x0000000000007941 */ /* 0x000fea0003800000 */
.L_x_2412:
        /* <DEDUP_REMOVED lines=8> */
.L_x_2423:
        /* <DEDUP_REMOVED lines=12> */
.L_x_2426:
[----:B------:R-:W-:-:S07]  /*9a20*/  MOV R85, R14 ;  /* 0x0000000e00557202 */ /* 0x000fce0000000f00 */
.L_x_2427:
[----:B------:R-:W-:Y:S05]  /*9a30*/  BSYNC B1 ;  /* 0x0000000000017941 */ /* 0x000fea0003800000 */
.L_x_2425:
        /* <DEDUP_REMOVED lines=16> */
.L_x_2431:
[----:B------:R-:W-:Y:S05]  /*9b40*/  BSYNC B2 ;  /* 0x0000000000027941 */ /* 0x000fea0003800000 */
.L_x_2430:
        /* <DEDUP_REMOVED lines=43> */
.L_x_2429:
[----:B------:R-:W-:Y:S05]  /*9e00*/  BSYNC B1 ;  /* 0x0000000000017941 */ /* 0x000fea0003800000 */
.L_x_2428:
        /* <DEDUP_REMOVED lines=13> */
.L_x_2424:
[----:B------:R-:W-:Y:S05]  /*9ee0*/  BSYNC B0 ;  /* 0x0000000000007941 */ /* 0x000fea0003800000 */
.L_x_2422:
        /* <DEDUP_REMOVED lines=9> */
.L_x_2433:
        /* <DEDUP_REMOVED lines=12> */
.L_x_2436:
[----:B------:R-:W-:-:S07]  /*a040*/  MOV R110, R14 ;  /* 0x0000000e006e7202 */ /* 0x000fce0000000f00 */
.L_x_2437:
[----:B------:R-:W-:Y:S05]  /*a050*/  BSYNC B1 ;  /* 0x0000000000017941 */ /* 0x000fea0003800000 */
.L_x_2435:
        /* <DEDUP_REMOVED lines=16> */
.L_x_2441:
[----:B------:R-:W-:Y:S05]  /*a160*/  BSYNC B2 ;  /* 0x0000000000027941 */ /* 0x000fea0003800000 */
.L_x_2440:
        /* <DEDUP_REMOVED lines=41> */
[----:B------:R-:W-:Y:S01]  /*a400*/  IMAD.MOV.U32 R87, RZ, RZ, RZ ;  /* 0x000000ffff577224 */ /* 0x000fe200078e00ff */
[----:B------:R-:W-:-:S07]  /*a410*/  LOP3.LUT R19, R19, UR33, R52, 0x96, !PT ;  /* 0x0000002113137c12 */ /* 0x000fce000f8e9634 */
.L_x_2439:
[----:B------:R-:W-:Y:S05]  /*a420*/  BSYNC B1 ;  /* 0x0000000000017941 */ /* 0x000fea0003800000 */
.L_x_2438:
        /* <DEDUP_REMOVED lines=16> */
.L_x_2434:
[----:B------:R-:W-:Y:S05]  /*a530*/  BSYNC B0 ;  /* 0x0000000000007941 */ /* 0x000fea0003800000 */
.L_x_2432:
[----:B------:R-:W-:Y:S01]  /*a540*/  FADD.FTZ R53, RZ, R91 ;  /* 0x0000005bff357221 */ /* 0x000fe20000010000 */
[----:B------:R-:W0:Y:S01]  /*a550*/  S2R R111, SR_TID.X ;  /* 0x00000000006f7919 */ /* 0x000e220000002100 */
[----:B------:R-:W-:Y:S01]  /*a560*/  IMAD.WIDE.U32 R56, R59, 0x10, R56 ;  /* 0x000000103b387825 */ /* 0x000fe200078e0038 */
[----:B------:R-:W-:-:S03]  /*a570*/  F2FP.BF16.F32.PACK_AB R55, R110, R109 ;  /* 0x0000006d6e37723e */ /* 0x000fc600000010ff */
[----:B------:R-:W-:Y:S01]  /*a580*/  FADD.FTZ R52, R53, R90 ;  /* 0x0000005a35347221 */ /* 0x000fe20000010000 */
[----:B------:R-:W-:Y:S01]  /*a590*/  F2FP.BF16.F32.PACK_AB R54, R108, R107 ;  /* 0x0000006b6c36723e */ /* 0x000fe200000010ff */
[----:B------:R-:W-:Y:S01]  /*a5a0*/  BSSY B0, `(.L_x_2442) ;  /* 0x0000032000007945 */ /* 0x000fe20003800000 */
[----:B------:R-:W-:Y:S01]  /*a5b0*/  LOP3.LUT P0, RZ, R58, 0xff, RZ, 0xc0, !PT ;  /* 0x000000ff3aff7812 */ /* 0x000fe2000780c0ff */
        /* <DEDUP_REMOVED lines=28> */
[----:B0-----:R-:W-:Y:S02]  /*a780*/  SHF.L.U32 R52, R85, 0x10, RZ ;  /* 0x0000001055347819 */ /* 0x001fe400000006ff */
[----:B------:R-:W-:Y:S02]  /*a790*/  LOP3.LUT R54, R86, 0xffff, RZ, 0xc0, !PT ;  /* 0x0000ffff56367812 */ /* 0x000fe400078ec0ff */
[----:B------:R-:W-:Y:S02]  /*a7a0*/  LOP3.LUT R55, R52, 0xff0000, RZ, 0xc0, !PT ;  /* 0x00ff000034377812 */ /* 0x000fe400078ec0ff */
[----:B------:R-:W0:Y:S01]  /*a7b0*/  LDC.64 R52, c[0x0][0x240] ;  /* 0x00009000ff347b82 */ /* 0x000e220000000a00 */
[----:B------:R-:W-:Y:S02]  /*a7c0*/  PRMT R57, R84, 0x7104, RZ ;  /* 0x0000710454397816 */ /* 0x000fe400000000ff */
[----:B------:R-:W-:Y:S02]  /*a7d0*/  PRMT R54, R55, 0x4210, R54 ;  /* 0x0000421037367816 */ /* 0x000fe40000000036 */
[----:B------:R-:W-:-:S02]  /*a7e0*/  LOP3.LUT R55, R82, 0xff, RZ, 0xc0, !PT ;  /* 0x000000ff52377812 */ /* 0x000fc400078ec0ff */
[----:B------:R-:W-:Y:S02]  /*a7f0*/  LOP3.LUT R54, R54, 0xff00, R57, 0xf8, !PT ;  /* 0x0000ff0036367812 */ /* 0x000fe400078ef839 */
[----:B------:R-:W-:Y:S02]  /*a800*/  LOP3.LUT R56, R81, 0xff, RZ, 0xc0, !PT ;  /* 0x000000ff51387812 */ /* 0x000fe400078ec0ff */
[----:B------:R-:W-:Y:S02]  /*a810*/  LOP3.LUT R58, R80, 0xff, RZ, 0xc0, !PT ;  /* 0x000000ff503a7812 */ /* 0x000fe400078ec0ff */
[----:B------:R-:W-:Y:S01]  /*a820*/  LOP3.LUT R117, R54, 0xff, R83, 0xf8, !PT ;  /* 0x000000ff36757812 */ /* 0x000fe200078ef853 */
[----:B------:R-:W-:-:S04]  /*a830*/  IMAD.WIDE.U32 R54, R55, 0x1000000, RZ ;  /* 0x0100000037367825 */ /* 0x000fc800078e00ff */
        /* <DEDUP_REMOVED lines=8> */
.L_x_2443:
[----:B------:R-:W-:Y:S05]  /*a8c0*/  BSYNC B0 ;  /* 0x0000000000007941 */ /* 0x000fea0003800000 */
.L_x_2442:
[----:B------:R-:W-:Y:S01]  /*a8d0*/  UMOV UR34, 0xffffffff ;  /* 0xffffffff00227882 */ /* 0x000fe20000000000 */
[----:B------:R-:W-:Y:S02]  /*a8e0*/  @!P0 VIADD R113, R113, 0x4 ;  /* 0x0000000471718836 */ /* 0x000fe40000000000 */
        /* <DEDUP_REMOVED lines=70> */
.L_x_2458:
[----:B------:R-:W2:Y:S01]  /*ad50*/  @!P3 S2R R54, SR_CgaCtaId ;  /* 0x000000000036b919 */ /* 0x000ea20000008800 */
[----:B------:R-:W-:Y:S01]  /*ad60*/  @!P3 MOV R53, 0x400 ;  /* 0x000004000035b802 */ /* 0x000fe20000000f00 */
[----:B------:R-:W-:Y:S05]  /*ad70*/  WARPSYNC.ALL ;  /* 0x0000000000007948 */ /* 0x000fea0003800000 */
[----:B------:R-:W-:Y:S02]  /*ad80*/  LOP3.LUT R114, R114, 0x3, RZ, 0xc0, !PT ;  /* 0x0000000372727812 */ /* 0x000fe400078ec0ff */
[----:B------:R-:W-:-:S04]  /*ad90*/  LOP3.LUT R56, R111, 0x1f, RZ, 0xc0, !PT ;  /* 0x0000001f6f387812 */ /* 0x000fc800078ec0ff */
[----:B------:R-:W-:Y:S02]  /*ada0*/  ISETP.GT.U32.AND P2, PT, R56, 0x3, PT ;  /* 0x000000033800780c */ /* 0x000fe40003f44070 */
[----:B--2---:R-:W-:Y:S01]  /*adb0*/  @!P3 LEA R55, R54, R53, 0x18 ;  /* 0x000000353637b211 */ /* 0x004fe200078ec0ff */
[----:B-1----:R-:W-:Y:S01]  /*adc0*/  FADD.FTZ R53, R57, R58 ;  /* 0x0000003a39357221 */ /* 0x002fe20000010000 */
[----:B------:R-:W-:-:S05]  /*add0*/  @!P3 IADD3 R54, R113, R114, RZ ;  /* 0x000000727136b210 */ /* 0x000fca0007ffe0ff */
[----:B------:R-:W-:-:S05]  /*ade0*/  @!P3 IMAD R54, R54, 0x8, R55 ;  /* 0x000000083636b824 */ /* 0x000fca00078e0237 */
[----:B------:R1:W-:Y:S02]  /*adf0*/  @!P3 STS.64 [R54], R52 ;  /* 0x000000343600b388 */ /* 0x0003e40000000a00 */
[----:B-1----:R-:W1:Y:S01]  /*ae00*/  @!P2 S2R R53, SR_CgaCtaId ;  /* 0x000000000035a919 */ /* 0x002e620000008800 */
[----:B------:R-:W-:Y:S01]  /*ae10*/  @!P2 MOV R52, 0x400 ;  /* 0x000004000034a802 */ /* 0x000fe20000000f00 */
[----:B0-----:R-:W-:Y:S01]  /*ae20*/  HFMA2.MMA R57, -RZ, RZ, 0, 0 ;  /* 0x00000000ff397435 */ /* 0x001fe200000001ff */
[----:B------:R-:W-:Y:S01]  /*ae30*/  @!P2 IADD3 R56, R113, R56, RZ ;  /* 0x000000387138a210 */ /* 0x000fe20007ffe0ff */
[----:B------:R-:W-:Y:S04]  /*ae40*/  BAR.SYNC.DEFER_BLOCKING 0x0 ;  /* 0x0000000000007b1d */ /* 0x000fe80000010000 */
[----:B------:R-:W-:-:S02]  /*ae50*/  @!P2 IMAD.MOV.U32 R57, RZ, RZ, 0x300 ;  /* 0x00000300ff39a424 */ /* 0x000fc400078e00ff */
[----:B------:R-:W-:Y:S01]  /*ae60*/  BSSY B0, `(.L_x_2445) ;  /* 0x00000c0000007945 */ /* 0x000fe20003800000 */
[----:B-1----:R-:W-:Y:S02]  /*ae70*/  @!P2 LEA R55, R53, R52, 0x18 ;  /* 0x000000343537a211 */ /* 0x002fe400078ec0ff */
[----:B------:R-:W-:-:S03]  /*ae80*/  CS2R R52, SRZ ;  /* 0x0000000000347805 */ /* 0x000fc6000001ff00 */
[----:B------:R-:W-:Y:S02]  /*ae90*/  @!P2 IMAD R58, R56, 0x8, R55 ;  /* 0x00000008383aa824 */ /* 0x000fe400078e0237 */
[----:B------:R-:W0:Y:S04]  /*aea0*/  SHFL.DOWN PT, R56, R57, 0x2, 0x1f ;  /* 0x08401f0039387f89 */ /* 0x000e2800000e0000 */
[----:B------:R1:W2:Y:S01]  /*aeb0*/  @!P2 LDS.64 R52, [R58] ;  /* 0x000000003a34a984 */ /* 0x0002a20000000a00 */
[----:B------:R-:W-:Y:S02]  /*aec0*/  LOP3.LUT P2, RZ, R114, 0x1f, R111, 0xf8, !PT ;  /* 0x0000001f72ff7812 */ /* 0x000fe4000784f86f */
[----:B------:R-:W3:Y:S01]  /*aed0*/  LDC R111, c[0x0][0x2d8] ;  /* 0x0000b600ff6f7b82 */ /* 0x000ee20000000800 */
[----:B-1----:R-:W-:-:S02]  /*aee0*/  I2FP.F32.S32 R58, R57 ;  /* 0x00000039003a7245 */ /* 0x002fc40000201400 */
[----:B0-----:R-:W-:Y:S02]  /*aef0*/  IADD3 R55, R56, R57, RZ ;  /* 0x0000003938377210 */ /* 0x001fe40007ffe0ff */
[----:B------:R-:W-:Y:S02]  /*af00*/  I2FP.F32.S32 R116, R56 ;  /* 0x0000003800747245 */ /* 0x000fe40000201400 */
[----:B------:R-:W-:Y:S01]  /*af10*/  I2FP.F32.S32 R54, R55 ;  /* 0x0000003700367245 */ /* 0x000fe20000201400 */
[----:B------:R-:W0:Y:S03]  /*af20*/  SHFL.DOWN PT, R56, R55, 0x1, 0x1f ;  /* 0x08201f0037387f89 */ /* 0x000e2600000e0000 */
[----:B------:R-:W1:Y:S01]  /*af30*/  MUFU.RCP R113, R54 ;  /* 0x0000003600717308 */ /* 0x000e620000001000 */
[----:B--2---:R-:W2:Y:S04]  /*af40*/  SHFL.DOWN PT, R59, R52, 0x2, 0x1f ;  /* 0x08401f00343b7f89 */ /* 0x004ea800000e0000 */
[----:B------:R-:W4:Y:S01]  /*af50*/  SHFL.DOWN PT, R112, R53, 0x2, 0x1f ;  /* 0x08401f0035707f89 */ /* 0x000f2200000e0000 */
[----:B0-----:R-:W-:Y:S01]  /*af60*/  IMAD.IADD R55, R55, 0x1, R56 ;  /* 0x0000000137377824 */ /* 0x001fe200078e0238 */
[----:B------:R-:W-:-:S04]  /*af70*/  I2FP.F32.S32 R56, R56 ;  /* 0x0000003800387245 */ /* 0x000fc80000201400 */
[----:B------:R-:W-:-:S06]  /*af80*/  I2FP.F32.S32 R55, R55 ;  /* 0x0000003700377245 */ /* 0x000fcc0000201400 */
[----:B------:R-:W0:Y:S01]  /*af90*/  MUFU.RCP R55, R55 ;  /* 0x0000003700377308 */ /* 0x000e220000001000 */
[C---:B--2---:R-:W-:Y:S01]  /*afa0*/  FMUL.FTZ R115, R59.reuse, R116 ;  /* 0x000000743b737220 */ /* 0x044fe20000410000 */
[----:B------:R-:W-:-:S03]  /*afb0*/  FADD.FTZ R59, -R59, R52 ;  /* 0x000000343b3b7221 */ /* 0x000fc60000010100 */
[----:B------:R-:W-:Y:S01]  /*afc0*/  FFMA.FTZ R118, R58, R52, R115 ;  /* 0x000000343a767223 */ /* 0x000fe20000010073 */
[----:B------:R-:W-:Y:S01]  /*afd0*/  FMUL.FTZ R59, R59, R59 ;  /* 0x0000003b3b3b7220 */ /* 0x000fe20000410000 */
[----:B----4-:R-:W-:Y:S02]  /*afe0*/  FADD.FTZ R112, R112, R53 ;  /* 0x0000003570707221 */ /* 0x010fe40000010000 */
        /* <DEDUP_REMOVED lines=13> */
[----:B------:R-:W-:Y:S02]  /*b0c0*/  FMUL.FTZ R53, R53, R56 ;  /* 0x0000003835357220 */ /* 0x000fe40000410000 */
[----:B------:R-:W0:Y:S02]  /*b0d0*/  SHFL.IDX PT, R113, R57, RZ, 0x1f ;  /* 0x00001fff39717589 */ /* 0x000e2400000e0000 */
[----:B------:R-:W-:Y:S02]  /*b0e0*/  FFMA.FTZ R58, R55, R53, R58 ;  /* 0x00000035373a7223 */ /* 0x000fe4000001003a */
[----:B------:R-:W1:Y:S04]  /*b0f0*/  @!P2 LDC.64 R52, c[0x0][0x250] ;  /* 0x00009400ff34ab82 */ /* 0x000e680000000a00 */
[----:B------:R-:W3:Y:S04]  /*b100*/  SHFL.IDX PT, R58, R58, RZ, 0x1f ;  /* 0x00001fff3a3a7589 */ /* 0x000ee800000e0000 */
[----:B------:R-:W2:Y:S01]  /*b110*/  @!P2 LDC.64 R54, c[0x0][0x258] ;  /* 0x00009600ff36ab82 */ /* 0x000ea20000000a00 */
[----:B0-----:R-:W-:Y:S01]  /*b120*/  FMUL.FTZ R56, R113, R113 ;  /* 0x0000007171387220 */ /* 0x001fe20000410000 */
[----:B-1----:R-:W-:-:S04]  /*b130*/  @!P2 LEA R52, P3, R78, R52, 0x2 ;  /* 0x000000344e34a211 */ /* 0x002fc800078610ff */
[----:B------:R-:W-:Y:S01]  /*b140*/  FSEL R59, R56, RZ, P1 ;  /* 0x000000ff383b7208 */ /* 0x000fe20000800000 */
[----:B---3--:R-:W-:Y:S01]  /*b150*/  FFMA.FTZ R56, R58, UR11, R111 ;  /* 0x0000000b3a387c23 */ /* 0x008fe2000801006f */
[----:B------:R-:W-:-:S03]  /*b160*/  @!P2 LEA.HI.X R53, R78, R53, R92, 0x2, P3 ;  /* 0x000000354e35a211 */ /* 0x000fc600018f145c */
[----:B------:R-:W-:Y:S01]  /*b170*/  FADD.FTZ R56, R56, R59 ;  /* 0x0000003b38387221 */ /* 0x000fe20000010000 */
[C---:B--2---:R-:W-:Y:S01]  /*b180*/  @!P2 LEA R54, P4, R78.reuse, R54, 0x2 ;  /* 0x000000364e36a211 */ /* 0x044fe200078810ff */
[----:B------:R0:W-:Y:S02]  /*b190*/  @!P2 STG.E desc[UR4][R52.64], R113 ;  /* 0x000000713400a986 */ /* 0x0001e4000c101904 */
[----:B------:R-:W1:Y:S01]  /*b1a0*/  MUFU.RSQ R57, R56 ;  /* 0x0000003800397308 */ /* 0x000e620000001400 */
[----:B------:R-:W-:-:S05]  /*b1b0*/  @!P2 LEA.HI.X R55, R78, R55, R92, 0x2, P4 ;  /* 0x000000374e37a211 */ /* 0x000fca00020f145c */
[----:B-1----:R0:W-:Y:S01]  /*b1c0*/  @!P2 STG.E desc[UR4][R54.64], R57 ;  /* 0x000000393600a986 */ /* 0x0021e2000c101904 */
[----:B------:R-:W-:-:S13]  /*b1d0*/  ISETP.GE.AND P2, PT, R93, 0x1, PT ;  /* 0x000000015d00780c */ /* 0x000fda0003f46270 */
[----:B0-----:R-:W-:Y:S05]  /*b1e0*/  @!P2 BRA `(.L_x_2446) ;  /* 0x00000008001ca947 */ /* 0x001fea0003800000 */
[----:B------:R-:W-:Y:S02]  /*b1f0*/  FSEL R53, R113, RZ, !P1 ;  /* 0x000000ff71357208 */ /* 0x000fe40004800000 */
[----:B------:R-:W-:Y:S02]  /*b200*/  PRMT R52, R43, 0x7632, R52 ;  /* 0x000076322b347816 */ /* 0x000fe40000000034 */
[----:B------:R-:W-:Y:S01]  /*b210*/  IADD3 R93, R93, -0x1, RZ ;  /* 0xffffffff5d5d7810 */ /* 0x000fe20007ffe0ff */
        /* <DEDUP_REMOVED lines=24> */
[----:B------:R-:W-:Y:S01]  /*b3a0*/  SHF.L.U32 R52, R52, 0x10, RZ ;  /* 0x0000001034347819 */ /* 0x000fe200000006ff */
[----:B------:R-:W-:Y:S01]  /*b3b0*/  FMUL.FTZ R60, R57, R60 ;  /* 0x0000003c393c7220 */ /* 0x000fe20000410000 */
[----:B------:R-:W-:-:S02]  /*b3c0*/  IMAD R94, R93, R94, RZ ;  /* 0x0000005e5d5e7224 */ /* 0x000fc400078e02ff */
        /* <DEDUP_REMOVED lines=23> */
[C---:B------:R-:W-:Y:S01]  /*b540*/  IMAD.U32 R62, R42.reuse, 0x10000, RZ ;  /* 0x000100002a3e7824 */ /* 0x040fe200078e00ff */
[----:B------:R-:W-:Y:S01]  /*b550*/  PRMT R58, R42, 0x7632, R58 ;  /* 0x000076322a3a7816 */ /* 0x000fe2000000003a */
[----:B------:R-:W-:Y:S01]  /*b560*/  FFMA.FTZ R57, R60, R52, R9 ;  /* 0x000000343c397223 */ /* 0x000fe20000010009 */
[C---:B------:R-:W-:Y:S01]  /*b570*/  PRMT R56, R41.reuse, 0x7632, R56 ;  /* 0x0000763229387816 */ /* 0x040fe20000000038 */
[----:B------:R-:W-:-:S02]  /*b580*/  IMAD.U32 R60, R41, 0x10000, RZ ;  /* 0x00010000293c7824 */ /* 0x000fc400078e00ff */
[----:B------:R-:W-:Y:S01]  /*b590*/  FFMA.FTZ R52, R97, R62, R74 ;  /* 0x0000003e61347223 */ /* 0x000fe2000001004a */
[----:B------:R-:W-:Y:S01]  /*b5a0*/  SHF.L.U32 R90, R58, 0x10, RZ ;  /* 0x000000103a5a7819 */ /* 0x000fe200000006ff */
[----:B------:R-:W-:Y:S01]  /*b5b0*/  IMAD.U32 R110, R43, 0x10000, RZ ;  /* 0x000100002b6e7824 */ /* 0x000fe200078e00ff */
[----:B------:R-:W-:Y:S01]  /*b5c0*/  SHF.L.U32 R97, R56, 0x10, RZ ;  /* 0x0000001038617819 */ /* 0x000fe200000006ff */
[----:B------:R-:W-:Y:S01]  /*b5d0*/  FFMA.FTZ R56, R54, R60, R75 ;  /* 0x0000003c36387223 */ /* 0x000fe2000001004b */
[C---:B------:R-:W-:Y:S01]  /*b5e0*/  PRMT R58, R40.reuse, 0x7632, R58 ;  /* 0x00007632283a7816 */ /* 0x040fe2000000003a */
[----:B------:R-:W-:Y:S01]  /*b5f0*/  IMAD.U32 R54, R40, 0x10000, RZ ;  /* 0x0001000028367824 */ /* 0x000fe200078e00ff */
[----:B------:R-:W-:Y:S01]  /*b600*/  SHF.R.S32.HI R107, RZ, 0x1f, R94 ;  /* 0x0000001fff6b7819 */ /* 0x000fe2000001145e */
[----:B------:R-:W-:Y:S01]  /*b610*/  IMAD.U32 R60, R39, 0x10000, RZ ;  /* 0x00010000273c7824 */ /* 0x000fe200078e00ff */
[----:B------:R-:W-:Y:S01]  /*b620*/  SHF.L.U32 R101, R58, 0x10, RZ ;  /* 0x000000103a657819 */ /* 0x000fe200000006ff */
[----:B------:R-:W-:Y:S01]  /*b630*/  FFMA.FTZ R58, R53, R54, R76 ;  /* 0x00000036353a7223 */ /* 0x000fe2000001004c */
[----:B------:R-:W-:Y:S01]  /*b640*/  PRMT R53, R37, 0x7632, R53 ;  /* 0x0000763225357816 */ /* 0x000fe20000000035 */
[----:B------:R-:W-:Y:S01]  /*b650*/  FFMA.FTZ R112, R112, R60, R69 ;  /* 0x0000003c70707223 */ /* 0x000fe20000010045 */
[----:B------:R-:W-:Y:S01]  /*b660*/  PRMT R54, R38, 0x7632, R54 ;  /* 0x0000763226367816 */ /* 0x000fe20000000036 */
[----:B------:R-:W-:Y:S01]  /*b670*/  FFMA.FTZ R101, R55, R101, R12 ;  /* 0x0000006537657223 */ /* 0x000fe2000001000c */
[----:B------:R-:W-:Y:S01]  /*b680*/  SHF.L.U32 R53, R53, 0x10, RZ ;  /* 0x0000001035357819 */ /* 0x000fe200000006ff */
[----:B------:R-:W-:Y:S01]  /*b690*/  FFMA.FTZ R97, R88, R97, R11 ;  /* 0x0000006158617223 */ /* 0x000fe2000001000b */
[----:B------:R-:W-:Y:S01]  /*b6a0*/  SHF.L.U32 R60, R54, 0x10, RZ ;  /* 0x00000010363c7819 */ /* 0x000fe200000006ff */
[----:B------:R-:W-:Y:S01]  /*b6b0*/  IMAD.U32 R54, R37, 0x10000, RZ ;  /* 0x0001000025367824 */ /* 0x000fe200078e00ff */
[----:B------:R-:W-:Y:S01]  /*b6c0*/  PRMT R55, R39, 0x7632, R55 ;  /* 0x0000763227377816 */ /* 0x000fe20000000037 */
[----:B------:R-:W-:Y:S01]  /*b6d0*/  FFMA.FTZ R109, R124, R53, R7 ;  /* 0x000000357c6d7223 */ /* 0x000fe20000010007 */
[----:B------:R-:W-:Y:S01]  /*b6e0*/  LEA.HI R94, R107, R94, RZ, 0x3 ;  /* 0x0000005e6b5e7211 */ /* 0x000fe200078f18ff */
[----:B------:R-:W-:Y:S01]  /*b6f0*/  FFMA.FTZ R60, R89, R60, R6 ;  /* 0x0000003c593c7223 */ /* 0x000fe20000010006 */
[----:B------:R-:W-:Y:S01]  /*b700*/  PRMT R53, R36, 0x7632, R53 ;  /* 0x0000763224357816 */ /* 0x000fe20000000035 */
[----:B------:R-:W-:Y:S01]  /*b710*/  FFMA.FTZ R118, R118, R54, R71 ;  /* 0x0000003676767223 */ /* 0x000fe20000010047 */
[----:B------:R-:W-:Y:S01]  /*b720*/  SHF.L.U32 R107, R55, 0x10, RZ ;  /* 0x00000010376b7819 */ /* 0x000fe200000006ff */
[----:B------:R-:W-:Y:S01]  /*b730*/  IMAD.U32 R55, R38, 0x10000, RZ ;  /* 0x0001000026377824 */ /* 0x000fe200078e00ff */
[----:B------:R-:W0:Y:S01]  /*b740*/  LDC.64 R88, c[0x0][0x2b8] ;  /* 0x0000ae00ff587b82 */ /* 0x000e220000000a00 */
[----:B------:R-:W-:-:S02]  /*b750*/  IMAD.U32 R54, R36, 0x10000, RZ ;  /* 0x0001000024367824 */ /* 0x000fc400078e00ff */
[----:B------:R-:W-:Y:S01]  /*b760*/  FFMA.FTZ R95, R95, R90, R10 ;  /* 0x0000005a5f5f7223 */ /* 0x000fe2000001000a */
[----:B------:R-:W-:Y:S01]  /*b770*/  SHF.L.U32 R90, R35, 0x10, RZ ;  /* 0x00000010235a7819 */ /* 0x000fe200000006ff */
[----:B------:R-:W-:Y:S02]  /*b780*/  IMAD.U32 R53, R53, 0x10000, RZ ;  /* 0x0001000035357824 */ /* 0x000fe400078e00ff */
[----:B------:R-:W-:Y:S01]  /*b790*/  FFMA.FTZ R103, R103, R55, R70 ;  /* 0x0000003767677223 */ /* 0x000fe20000010046 */
[----:B------:R-:W-:Y:S01]  /*b7a0*/  FFMA.FTZ R61, R61, R54, R72 ;  /* 0x000000363d3d7223 */ /* 0x000fe20000010048 */
[----:B------:R-:W-:Y:S01]  /*b7b0*/  PRMT R55, R35, 0x7632, R55 ;  /* 0x0000763223377816 */ /* 0x000fe20000000037 */
[----:B------:R-:W-:Y:S01]  /*b7c0*/  FFMA.FTZ R62, R63, R53, R8 ;  /* 0x000000353f3e7223 */ /* 0x000fe20000010008 */
[----:B------:R-:W-:Y:S01]  /*b7d0*/  PRMT R54, R34, 0x7632, R54 ;  /* 0x0000763222367816 */ /* 0x000fe20000000036 */
[----:B------:R-:W-:Y:S01]  /*b7e0*/  FFMA.FTZ R63, R100, R90, R65 ;  /* 0x0000005a643f7223 */ /* 0x000fe20000010041 */
[----:B------:R-:W-:Y:S01]  /*b7f0*/  SHF.L.U32 R55, R55, 0x10, RZ ;  /* 0x0000001037377819 */ /* 0x000fe200000006ff */
[----:B------:R-:W-:Y:S01]  /*b800*/  IMAD.U32 R53, R34, 0x10000, RZ ;  /* 0x0001000022357824 */ /* 0x000fe200078e00ff */
[----:B------:R-:W-:Y:S01]  /*b810*/  SHF.L.U32 R100, R54, 0x10, RZ ;  /* 0x0000001036647819 */ /* 0x000fe200000006ff */
[----:B------:R-:W-:Y:S01]  /*b820*/  FFMA.FTZ R110, R92, R110, R73 ;  /* 0x0000006e5c6e7223 */ /* 0x000fe20000010049 */
[----:B------:R-:W-:Y:S01]  /*b830*/  PRMT R54, R33, 0x7632, R54 ;  /* 0x0000763221367816 */ /* 0x000fe20000000036 */
[----:B------:R-:W-:Y:S01]  /*b840*/  FFMA.FTZ R99, R99, R53, R66 ;  /* 0x0000003563637223 */ /* 0x000fe20000010042 */
[----:B------:R-:W-:Y:S01]  /*b850*/  FFMA.FTZ R96, R105, R55, R0 ;  /* 0x0000003769607223 */ /* 0x000fe20000010000 */
[----:B------:R-:W-:Y:S01]  /*b860*/  FFMA.FTZ R100, R93, R100, R2 ;  /* 0x000000645d647223 */ /* 0x000fe20000010002 */
[----:B------:R-:W-:Y:S01]  /*b870*/  PRMT R53, R32, 0x7632, R53 ;  /* 0x0000763220357816 */ /* 0x000fe20000000035 */
[----:B------:R-:W-:Y:S01]  /*b880*/  IMAD.U32 R55, R33, 0x10000, RZ ;  /* 0x0001000021377824 */ /* 0x000fe200078e00ff */
[----:B------:R-:W-:Y:S01]  /*b890*/  LEA.HI.SX32 R93, R94, R77, 0x1d ;  /* 0x0000004d5e5d7211 */ /* 0x000fe200078feaff */
[----:B------:R-:W-:Y:S01]  /*b8a0*/  FFMA.FTZ R107, R114, R107, R5 ;  /* 0x0000006b726b7223 */ /* 0x000fe20000010005 */
[----:B------:R-:W-:Y:S01]  /*b8b0*/  SHF.L.U32 R92, R54, 0x10, RZ ;  /* 0x00000010365c7819 */ /* 0x000fe200000006ff */
[----:B------:R-:W-:Y:S01]  /*b8c0*/  FFMA.FTZ R98, R98, R55, R67 ;  /* 0x0000003762627223 */ /* 0x000fe20000010043 */
[----:B------:R-:W-:Y:S01]  /*b8d0*/  SHF.L.U32 R90, R53, 0x10, RZ ;  /* 0x00000010355a7819 */ /* 0x000fe200000006ff */
[----:B------:R-:W-:Y:S01]  /*b8e0*/  IMAD.U32 R54, R32, 0x10000, RZ ;  /* 0x0001000020367824 */ /* 0x000fe200078e00ff */
        /* <DEDUP_REMOVED lines=23> */
.L_x_2446:
[----:B------:R-:W-:Y:S05]  /*ba60*/  BSYNC B0 ;  /* 0x0000000000007941 */ /* 0x000fea0003800000 */
.L_x_2445:
[----:B------:R-:W-:Y:S01]  /*ba70*/  VIADD R78, R78, UR14 ;  /* 0x0000000e4e4e7c36 */ /* 0x000fe20008000000 */
[----:B0-----:R-:W-:-:S04]  /*ba80*/  SEL R58, RZ, 0x1, P0 ;  /* 0x00000001ff3a7807 */ /* 0x001fc80000000000 */
[----:B------:R-:W-:-:S13]  /*ba90*/  ISETP.GE.AND P2, PT, R78, UR15, PT ;  /* 0x0000000f4e007c0c */ /* 0x000fda000bf46270 */
[----:B------:R-:W-:Y:S05]  /*baa0*/  @!P2 BRA `(.L_x_2447) ;  /* 0xffffff4c00e8a947 */ /* 0x000fea000383ffff */
[----:B------:R-:W-:Y:S05]  /*bab0*/  EXIT ;  /* 0x000000000000794d */ /* 0x000fea0003800000 */
.L_x_2444:
[----:B------:R-:W-:Y:S01]  /*bac0*/  HFMA2.MMA R117, -RZ, RZ, 0, 1.847743988037109375e-06 ;  /* 0x0000001fff757435 */ /* 0x000fe200000001ff */
[----:B------:R-:W-:Y:S01]  /*bad0*/  MOV R112, R115 ;  /* 0x0000007300707202 */ /* 0x000fe20000000f00 */
[----:B------:R-:W-:Y:S02]  /*bae0*/  IMAD.MOV.U32 R116, RZ, RZ, 0x1 ;  /* 0x00000001ff747424 */ /* 0x000fe400078e00ff */
[----:B------:R-:W-:-:S07]  /*baf0*/  IMAD.MOV.U32 R59, RZ, RZ, -0x1 ;  /* 0xffffffffff3b7424 */ /* 0x000fce00078e00ff */
[----:B01---5:R-:W-:Y:S05]  /*bb00*/  WARPSYNC.COLLECTIVE R59, `(.L_x_2448) ;  /* 0x000000003b087348 */ /* 0x023fea0003c00000 */
[----:B------:R2:W3:Y:S02]  /*bb10*/  SHFL.BFLY P2, R58, R112, R116, R117 ;  /* 0x0c000074703a7389 */ /* 0x0004e40000040075 */
[----:B0123-5:R-:W-:Y:S01]  /*bb20*/  ENDCOLLECTIVE ;  /* 0x000000000000791b */ /* 0x02ffe20003800000 */
.L_x_2448:
[----:B------:R-:W-:Y:S01]  /*bb30*/  HFMA2.MMA R116, -RZ, RZ, 0, 1.1920928955078125e-07 ;  /* 0x00000002ff747435 */ /* 0x000fe200000001ff */
[----:B------:R-:W-:-:S05]  /*bb40*/  MOV R52, R58 ;  /* 0x0000003a00347202 */ /* 0x000fca0000000f00 */
[----:B------:R-:W-:-:S04]  /*bb50*/  FADD.FTZ R54, R115, R52 ;  /* 0x0000003473367221 */ /* 0x000fc80000010000 */
[----:B------:R-:W-:-:S07]  /*bb60*/  IMAD.MOV.U32 R112, RZ, RZ, R54 ;  /* 0x000000ffff707224 */ /* 0x000fce00078e0036 */
[----:B------:R-:W-:Y:S05]  /*bb70*/  WARPSYNC.COLLECTIVE R59, `(.L_x_2449) ;  /* 0x000000003b087348 */ /* 0x000fea0003c00000 */
[----:B------:R0:W1:Y:S02]  /*bb80*/  SHFL.BFLY P2, R58, R112, R116, R117 ;  /* 0x0c000074703a7389 */ /* 0x0000640000040075 */
[----:B01----:R-:W-:Y:S01]  /*bb90*/  ENDCOLLECTIVE ;  /* 0x000000000000791b */ /* 0x003fe20003800000 */
.L_x_2449:
[----:B------:R-:W-:Y:S02]  /*bba0*/  IMAD.MOV.U32 R116, RZ, RZ, 0x4 ;  /* 0x00000004ff747424 */ /* 0x000fe400078e00ff */
[----:B------:R-:W-:-:S04]  /*bbb0*/  IMAD.MOV.U32 R53, RZ, RZ, R58 ;  /* 0x000000ffff357224 */ /* 0x000fc800078e003a */
[----:B------:R-:W-:-:S05]  /*bbc0*/  FADD.FTZ R55, R54, R53 ;  /* 0x0000003536377221 */ /* 0x000fca0000010000 */
[----:B------:R-:W-:-:S07]  /*bbd0*/  MOV R112, R55 ;  /* 0x0000003700707202 */ /* 0x000fce0000000f00 */
[----:B------:R-:W-:Y:S05]  /*bbe0*/  WARPSYNC.COLLECTIVE R59, `(.L_x_2450) ;  /* 0x000000003b087348 */ /* 0x000fea0003c00000 */
[----:B------:R0:W1:Y:S02]  /*bbf0*/  SHFL.BFLY P2, R58, R112, R116, R117 ;  /* 0x0c000074703a7389 */ /* 0x0000640000040075 */
[----:B01----:R-:W-:Y:S01]  /*bc00*/  ENDCOLLECTIVE ;  /* 0x000000000000791b */ /* 0x003fe20003800000 */
.L_x_2450:
[----:B------:R-:W-:Y:S01]  /*bc10*/  HFMA2.MMA R116, -RZ, RZ, 0, 4.76837158203125e-07 ;  /* 0x00000008ff747435 */ /* 0x000fe200000001ff */
[----:B------:R-:W-:-:S05]  /*bc20*/  MOV R52, R58 ;  /* 0x0000003a00347202 */ /* 0x000fca0000000f00 */
[----:B------:R-:W-:-:S04]  /*bc30*/  FADD.FTZ R56, R55, R52 ;  /* 0x0000003437387221 */ /* 0x000fc80000010000 */
[----:B------:R-:W-:-:S07]  /*bc40*/  IMAD.MOV.U32 R112, RZ, RZ, R56 ;  /* 0x000000ffff707224 */ /* 0x000fce00078e0038 */
[----:B------:R-:W-:Y:S05]  /*bc50*/  WARPSYNC.COLLECTIVE R59, `(.L_x_2451) ;  /* 0x000000003b087348 */ /* 0x000fea0003c00000 */
[----:B------:R0:W1:Y:S02]  /*bc60*/  SHFL.BFLY P2, R58, R112, R116, R117 ;  /* 0x0c000074703a7389 */ /* 0x0000640000040075 */
[----:B01----:R-:W-:Y:S01]  /*bc70*/  ENDCOLLECTIVE ;  /* 0x000000000000791b */ /* 0x003fe20003800000 */
.L_x_2451:
[----:B------:R-:W-:Y:S02]  /*bc80*/  IMAD.MOV.U32 R116, RZ, RZ, 0x10 ;  /* 0x00000010ff747424 */ /* 0x000fe400078e00ff */
[----:B------:R-:W-:-:S04]  /*bc90*/  IMAD.MOV.U32 R53, RZ, RZ, R58 ;  /* 0x000000ffff357224 */ /* 0x000fc800078e003a */
[----:B------:R-:W-:-:S05]  /*bca0*/  FADD.FTZ R57, R56, R53 ;  /* 0x0000003538397221 */ /* 0x000fca0000010000 */
[----:B------:R-:W-:-:S07]  /*bcb0*/  MOV R112, R57 ;  /* 0x0000003900707202 */ /* 0x000fce0000000f00 */
[----:B------:R-:W-:Y:S05]  /*bcc0*/  WARPSYNC.COLLECTIVE R59, `(.L_x_2452) ;  /* 0x000000003b087348 */ /* 0x000fea0003c00000 */
[----:B------:R0:W1:Y:S02]  /*bcd0*/  SHFL.BFLY P2, R58, R112, R116, R117 ;  /* 0x0c000074703a7389 */ /* 0x0000640000040075 */
[----:B01----:R-:W-:Y:S01]  /*bce0*/  ENDCOLLECTIVE ;  /* 0x000000000000791b */ /* 0x003fe20003800000 */
.L_x_2452:
        /* <DEDUP_REMOVED lines=56> */
.L_x_2453:
[----:B------:R-:W-:Y:S02]  /*c070*/  IMAD.MOV.U32 R116, RZ, RZ, 0x2 ;  /* 0x00000002ff747424 */ /* 0x000fe400078e00ff */
[----:B------:R-:W-:-:S04]  /*c080*/  IMAD.MOV.U32 R54, RZ, RZ, R58 ;  /* 0x000000ffff367224 */ /* 0x000fc800078e003a */
[----:B------:R-:W-:-:S05]  /*c090*/  FADD.FTZ R54, R53, R54 ;  /* 0x0000003635367221 */ /* 0x000fca0000010000 */
[----:B------:R-:W-:-:S07]  /*c0a0*/  MOV R112, R54 ;  /* 0x0000003600707202 */ /* 0x000fce0000000f00 */
[----:B------:R-:W-:Y:S05]  /*c0b0*/  WARPSYNC.COLLECTIVE R59, `(.L_x_2454) ;  /* 0x000000003b087348 */ /* 0x000fea0003c00000 */
[----:B------:R0:W1:Y:S02]  /*c0c0*/  SHFL.BFLY P2, R58, R112, R116, R117 ;  /* 0x0c000074703a7389 */ /* 0x0000640000040075 */
[----:B01----:R-:W-:Y:S01]  /*c0d0*/  ENDCOLLECTIVE ;  /* 0x000000000000791b */ /* 0x003fe20003800000 */
.L_x_2454:
[----:B------:R-:W-:Y:S01]  /*c0e0*/  HFMA2.MMA R116, -RZ, RZ, 0, 2.384185791015625e-07 ;  /* 0x00000004ff747435 */ /* 0x000fe200000001ff */
[----:B------:R-:W-:-:S05]  /*c0f0*/  MOV R55, R58 ;  /* 0x0000003a00377202 */ /* 0x000fca0000000f00 */
[----:B------:R-:W-:-:S04]  /*c100*/  FADD.FTZ R55, R54, R55 ;  /* 0x0000003736377221 */ /* 0x000fc80000010000 */
[----:B------:R-:W-:-:S07]  /*c110*/  IMAD.MOV.U32 R112, RZ, RZ, R55 ;  /* 0x000000ffff707224 */ /* 0x000fce00078e0037 */
[----:B------:R-:W-:Y:S05]  /*c120*/  WARPSYNC.COLLECTIVE R59, `(.L_x_2455) ;  /* 0x000000003b087348 */ /* 0x000fea0003c00000 */
[----:B------:R0:W1:Y:S02]  /*c130*/  SHFL.BFLY P2, R58, R112, R116, R117 ;  /* 0x0c000074703a7389 */ /* 0x0000640000040075 */
[----:B01----:R-:W-:Y:S01]  /*c140*/  ENDCOLLECTIVE ;  /* 0x000000000000791b */ /* 0x003fe20003800000 */
.L_x_2455:
[----:B------:R-:W-:Y:S02]  /*c150*/  IMAD.MOV.U32 R116, RZ, RZ, 0x8 ;  /* 0x00000008ff747424 */ /* 0x000fe400078e00ff */
[----:B------:R-:W-:-:S04]  /*c160*/  IMAD.MOV.U32 R56, RZ, RZ, R58 ;  /* 0x000000ffff387224 */ /* 0x000fc800078e003a */
[----:B------:R-:W-:-:S05]  /*c170*/  FADD.FTZ R56, R55, R56 ;  /* 0x0000003837387221 */ /* 0x000fca0000010000 */
[----:B------:R-:W-:-:S07]  /*c180*/  MOV R112, R56 ;  /* 0x0000003800707202 */ /* 0x000fce0000000f00 */
[----:B------:R-:W-:Y:S05]  /*c190*/  WARPSYNC.COLLECTIVE R59, `(.L_x_2456) ;  /* 0x000000003b087348 */ /* 0x000fea0003c00000 */
[----:B------:R0:W1:Y:S02]  /*c1a0*/  SHFL.BFLY P2, R58, R112, R116, R117 ;  /* 0x0c000074703a7389 */ /* 0x0000640000040075 */
[----:B01----:R-:W-:Y:S01]  /*c1b0*/  ENDCOLLECTIVE ;  /* 0x000000000000791b */ /* 0x003fe20003800000 */
.L_x_2456:
[----:B------:R-:W-:Y:S01]  /*c1c0*/  HFMA2.MMA R116, -RZ, RZ, 0, 9.5367431640625e-07 ;  /* 0x00000010ff747435 */ /* 0x000fe200000001ff */
[----:B------:R-:W-:-:S05]  /*c1d0*/  MOV R57, R58 ;  /* 0x0000003a00397202 */ /* 0x000fca0000000f00 */
[----:B------:R-:W-:-:S04]  /*c1e0*/  FADD.FTZ R57, R56, R57 ;  /* 0x0000003938397221 */ /* 0x000fc80000010000 */
[----:B------:R-:W-:-:S07]  /*c1f0*/  IMAD.MOV.U32 R112, RZ, RZ, R57 ;  /* 0x000000ffff707224 */ /* 0x000fce00078e0039 */
[----:B------:R-:W-:Y:S05]  /*c200*/  WARPSYNC.COLLECTIVE R59, `(.L_x_2457) ;  /* 0x000000003b087348 */ /* 0x000fea0003c00000 */
[----:B------:R0:W1:Y:S02]  /*c210*/  SHFL.BFLY P2, R58, R112, R116, R117 ;  /* 0x0c000074703a7389 */ /* 0x0000640000040075 */
[----:B01----:R-:W-:Y:S01]  /*c220*/  ENDCOLLECTIVE ;  /* 0x000000000000791b */ /* 0x003fe20003800000 */
.L_x_2457:
[----:B------:R-:W-:Y:S05]  /*c230*/  BRA `(.L_x_2458) ;  /* 0xffffffe800c47947 */ /* 0x000fea000383ffff */
.L_x_2459:
        /* <DEDUP_REMOVED lines=12> */
.L_x_23223:


//--------------------- .text._ZN10layer_norm13ln_fwd_kernelINS_13Kernel_traitsI6__halfS2_S2_S2_fjLj3072ELj1ELj1ELj4ELj16ENS_18Kernel_traits_baseILj3072ES2_S2_S2_S2_fjLj128EEEEELb0ELb0ELb0ELb0EEEvNS_9FwdParamsE --------------------------
	.section	.text._ZN10layer_norm13ln_fwd_kernelINS_13Kernel_traitsI6__halfS2_S2_S2_fjLj3072ELj1ELj1ELj4ELj16ENS_18Kernel_traits_baseILj3072ES2_S2_S2_S2_fjLj128EEEEELb0ELb0ELb0ELb0EEEvNS_9FwdParamsE,"ax",@progbits
	.align	128
        .global         _ZN10layer_norm13ln_fwd_kernelINS_13Kernel_traitsI6__halfS2_S2_S2_fjLj3072ELj1ELj1ELj4ELj16ENS_18Kernel_traits_baseILj3072ES2_S2_S2_S2_fjLj128EEEEELb0ELb0ELb0ELb0EEEvNS_9FwdParamsE
        .type           _ZN10layer_norm13ln_fwd_kernelINS_13Kernel_traitsI6__halfS2_S2_S2_fjLj3072ELj1ELj1ELj4ELj16ENS_18Kernel_traits_baseILj3072ES2_S2_S2_S2_fjLj128EEEEELb0ELb0ELb0ELb0EEEvNS_9FwdParamsE,@function
        .size           _ZN10layer_norm13ln_fwd_kernelINS_13Kernel_traitsI6__halfS2_S2_S2_fjLj3072ELj1ELj1ELj4ELj16ENS_18Kernel_traits_baseILj3072ES2_S2_S2_S2_fjLj128EEEEELb0ELb0ELb0ELb0EEEvNS_9FwdParamsE,(.L_x_23224 - _ZN10layer_norm13ln_fwd_kernelINS_13Kernel_traitsI6__halfS2_S2_S2_fjLj3072ELj1ELj1ELj4ELj16ENS_18Kernel_traits_baseILj3072ES2_S2_S2_S2_fjLj128EEEEELb0ELb0ELb0ELb0EEEvNS_9FwdParamsE)
        .other          _ZN10layer_norm13ln_fwd_kernelINS_13Kernel_traitsI6__halfS2_S2_S2_fjLj3072ELj1ELj1ELj4ELj16ENS_18Kernel_traits_baseILj3072ES2_S2_S2_S2_fjLj128EEEEELb0ELb0ELb0ELb0EEEvNS_9FwdParamsE,@"STO_CUDA_ENTRY STV_DEFAULT"
_ZN10layer_norm13ln_fwd_kernelINS_13Kernel_traitsI6__halfS2_S2_S2_fjLj3072ELj1ELj1ELj4ELj16ENS_18Kernel_traits_baseILj3072ES2_S2_S2_S2_fjLj128EEEEELb0ELb0ELb0ELb0EEEvNS_9FwdParamsE:
.text._ZN10layer_norm13ln_fwd_kernelINS_13Kernel_traitsI6__halfS2_S2_S2_fjLj3072ELj1ELj1ELj4ELj16ENS_18Kernel_traits_baseILj3072ES2_S2_S2_S2_fjLj128EEEEELb0ELb0ELb0ELb0EEEvNS_9FwdParamsE:
        /* <DEDUP_REMOVED lines=24> */
[----:B------:R0:W5:Y:S01]  /*0180*/  LDG.E.128 R16, desc[UR4][R2.64] ;  /* 0x0000000402107981 */ /* 0x000162000c1e1d00 */
[----:B------:R-:W-:Y:S02]  /*0190*/  LOP3.LUT R11, R11, 0x80, RZ, 0xfc, !PT ;  /* 0x000000800b0b7812 */ /* 0x000fe400078efcff */
[----:B------:R-:W-:Y:S02]  /*01a0*/  @!P1 CS2R R4, SRZ ;  /* 0x0000000000049805 */ /* 0x000fe4000001ff00 */
[----:B0-----:R-:W-:-:S07]  /*01b0*/  @!P1 CS2R R6, SRZ ;  /* 0x0000000000069805 */ /* 0x001fce000001ff00 */
.L_x_2461:
[----:B------:R-:W-:Y:S05]  /*01c0*/  BSYNC B0 ;  /* 0x0000000000007941 */ /* 0x000fea0003800000 */
.L_x_2460:
        /* <DEDUP_REMOVED lines=11> */
[----:B------:R-:W-:Y:S02]  /*0280*/  IADD3 R11, R11, 0x80, RZ ;  /* 0x000000800b0b7810 */ /* 0x000fe40007ffe0ff */
[----:B------:R-:W-:Y:S02]  /*0290*/  @!P1 CS2R R36, SRZ ;  /* 0x0000000000249805 */ /* 0x000fe4000001ff00 */
[----:B0-----:R-:W-:-:S07]  /*02a0*/  @!P1 CS2R R38, SRZ ;  /* 0x0000000000269805 */ /* 0x001fce000001ff00 */
.L_x_2463:
[----:B------:R-:W-:Y:S05]  /*02b0*/  BSYNC B0 ;  /* 0x0000000000007941 */ /* 0x000fea0003800000 */
.L_x_2462:
        /* <DEDUP_REMOVED lines=13> */
.L_x_2465:
[----:B------:R-:W-:Y:S05]  /*0390*/  BSYNC B0 ;  /* 0x0000000000007941 */ /* 0x000fea0003800000 */
.L_x_2464:
        /* <DEDUP_REMOVED lines=9> */
[--C-:B-----5:R-:W-:Y:S01]  /*0430*/  HADD2.F32 R46, -RZ, R28.reuse.H0_H0 ;  /* 0x2000001cff2e7230 */ /* 0x120fe20000004100 */
[----:B------:R-:W-:Y:S01]  /*0440*/  ISETP.NE.U32.AND P2, PT, R62, RZ, PT ;  /* 0x000000ff3e00720c */ /* 0x000fe20003f45070 */
[----:B------:R-:W-:Y:S01]  /*0450*/  HADD2.F32 R49, -RZ, R28.H1_H1 ;  /* 0x3000001cff317230 */ /* 0x000fe20000004100 */
[----:B------:R-:W-:Y:S01]  /*0460*/  SHF.R.S32.HI R28, RZ, 0x3, R48 ;  /* 0x00000003ff1c7819 */ /* 0x000fe20000011430 */
[--C-:B------:R-:W-:Y:S01]  /*0470*/  HADD2.F32 R13, -RZ, R6.reuse.H0_H0 ;  /* 0x20000006ff0d7230 */ /* 0x100fe20000004100 */
[----:B------:R-:W-:Y:S01]  /*0480*/  ULDC.U8 UR6, c[0x0][0x2a0] ;  /* 0x0000a80000067ab9 */ /* 0x000fe20000000000 */
[----:B------:R-:W-:Y:S01]  /*0490*/  HADD2.F32 R12, -RZ, R6.H1_H1 ;  /* 0x30000006ff0c7230 */ /* 0x000fe20000004100 */
[----:B------:R-:W-:Y:S01]  /*04a0*/  ISETP.NE.AND P3, PT, RZ, UR6, PT ;  /* 0x00000006ff007c0c */ /* 0x000fe2000bf65270 */
[--C-:B------:R-:W-:Y:S01]  /*04b0*/  HADD2.F32 R11, -RZ, R7.reuse.H0_H0 ;  /* 0x20000007ff0b7230 */ /* 0x100fe20000004100 */
[----:B------:R-:W-:Y:S01]  /*04c0*/  ISETP.NE.AND.EX P2, PT, R63, RZ, PT, P2 ;  /* 0x000000ff3f00720c */ /* 0x000fe20003f45320 */
[----:B------:R-:W-:Y:S01]  /*04d0*/  HADD2.F32 R10, -RZ, R7.H1_H1 ;  /* 0x30000007ff0a7230 */ /* 0x000fe20000004100 */
[----:B------:R-:W-:Y:S01]  /*04e0*/  HFMA2.MMA R68, -RZ, RZ, 0, 5.9604644775390625e-08 ;  /* 0x00000001ff447435 */ /* 0x000fe200000001ff */
[--C-:B------:R-:W-:Y:S01]  /*04f0*/  HADD2.F32 R7, -RZ, R41.reuse.H0_H0 ;  /* 0x20000029ff077230 */ /* 0x100fe20000004100 */
[----:B------:R-:W-:Y:S01]  /*0500*/  MOV R63, R66 ;  /* 0x00000042003f7202 */ /* 0x000fe20000000f00 */
[----:B------:R-:W-:Y:S01]  /*0510*/  HADD2.F32 R6, -RZ, R41.H1_H1 ;  /* 0x30000029ff067230 */ /* 0x000fe20000004100 */
[----:B------:R-:W-:Y:S01]  /*0520*/  P2R R66, PR, RZ, 0x8 ;  /* 0x00000008ff427803 */ /* 0x000fe20000000000 */
[--C-:B------:R-:W-:Y:S01]  /*0530*/  HADD2.F32 R0, -RZ, R36.reuse.H0_H0 ;  /* 0x20000024ff007230 */ /* 0x100fe20000004100 */
[----:B------:R-:W-:Y:S01]  /*0540*/  ULDC UR7, c[0x0][0x218] ;  /* 0x0000860000077ab9 */ /* 0x000fe20000000800 */
[----:B------:R-:W-:Y:S01]  /*0550*/  HADD2.F32 R41, -RZ, R36.H1_H1 ;  /* 0x30000024ff297230 */ /* 0x000fe20000004100 */
[----:B------:R-:W-:Y:S01]  /*0560*/  LOP3.LUT R36, R27, 0x60, RZ, 0xc0, !PT ;  /* 0x000000601b247812 */ /* 0x000fe200078ec0ff */
[--C-:B------:R-:W-:Y:S01]  /*0570*/  HADD2.F32 R48, -RZ, R29.reuse.H0_H0 ;  /* 0x2000001dff307230 */ /* 0x100fe20000004100 */
[----:B------:R-:W-:Y:S01]  /*0580*/  ULDC UR6, c[0x0][0x290] ;  /* 0x0000a40000067ab9 */ /* 0x000fe20000000800 */
[----:B------:R-:W-:Y:S01]  /*0590*/  HADD2.F32 R51, -RZ, R29.H1_H1 ;  /* 0x3000001dff337230 */ /* 0x000fe20000004100 */
[----:B------:R-:W-:Y:S01]  /*05a0*/  LOP3.LUT R29, R28, 0x7f, RZ, 0xc0, !PT ;  /* 0x0000007f1c1d7812 */ /* 0x000fe200078ec0ff */
[--C-:B------:R-:W-:Y:S01]  /*05b0*/  HADD2.F32 R9, -RZ, R40.reuse.H0_H0 ;  /* 0x20000028ff097230 */ /* 0x100fe20000004100 */
[----:B------:R-:W-:Y:S01]  /*05c0*/  SHF.R.U32.HI R28, RZ, 0x2, R28 ;  /* 0x00000002ff1c7819 */ /* 0x000fe2000001161c */
[----:B------:R-:W-:Y:S01]  /*05d0*/  HADD2.F32 R8, -RZ, R40.H1_H1 ;  /* 0x30000028ff087230 */ /* 0x000fe20000004100 */
[----:B------:R-:W-:Y:S01]  /*05e0*/  VIADDMNMX R36, R29, -R36, RZ, !PT ;  /* 0x800000241d247246 */ /* 0x000fe200078001ff */
[--C-:B------:R-:W-:Y:S01]  /*05f0*/  HADD2.F32 R3, -RZ, R43.reuse.H0_H0 ;  /* 0x2000002bff037230 */ /* 0x100fe20000004100 */
[----:B------:R-:W-:Y:S01]  /*0600*/  ULDC.64 UR10, c[0x0][0x230] ;  /* 0x00008c00000a7ab9 */ /* 0x000fe20000000a00 */
[----:B------:R-:W-:Y:S01]  /*0610*/  HADD2.F32 R2, -RZ, R43.H1_H1 ;  /* 0x3000002bff027230 */ /* 0x000fe20000004100 */
[----:B------:R-:W-:Y:S01]  /*0620*/  VIMNMX R36, R36, 0x20, PT ;  /* 0x0000002024247848 */ /* 0x000fe20003fe0100 */
[--C-:B------:R-:W-:Y:S01]  /*0630*/  HADD2.F32 R40, -RZ, R37.reuse.H0_H0 ;  /* 0x20000025ff287230 */ /* 0x100fe20000004100 */
[----:B------:R-:W-:Y:S01]  /*0640*/  ULDC.64 UR8, c[0x0][0x210] ;  /* 0x0000840000087ab9 */ /* 0x000fe20000000a00 */
[----:B------:R-:W-:Y:S01]  /*0650*/  HADD2.F32 R43, -RZ, R37.H1_H1 ;  /* 0x30000025ff2b7230 */ /* 0x000fe20000004100 */
[----:B------:R-:W-:Y:S01]  /*0660*/  SHF.L.U32 R37, R27, 0x5, RZ ;  /* 0x000000051b257819 */ /* 0x000fe200000006ff */
[----:B------:R-:W-:-:S02]  /*0670*/  HADD2.F32 R50, -RZ, R30.H0_H0 ;  /* 0x2000001eff327230 */ /* 0x000fc40000004100 */
[----:B------:R-:W-:Y:S01]  /*0680*/  HADD2.F32 R53, -RZ, R30.H1_H1 ;  /* 0x3000001eff357230 */ /* 0x000fe20000004100 */
[----:B------:R-:W-:Y:S01]  /*0690*/  LOP3.LUT R30, R37, 0x3e0, RZ, 0xc0, !PT ;  /* 0x000003e0251e7812 */ /* 0x000fe200078ec0ff */
[--C-:B------:R-:W-:Y:S01]  /*06a0*/  HADD2.F32 R24, -RZ, R16.reuse.H0_H0 ;  /* 0x20000010ff187230 */ /* 0x100fe20000004100 */
[----:B------:R-:W-:Y:S01]  /*06b0*/  LOP3.LUT R37, R28, 0x3fffffe0, RZ, 0xc0, !PT ;  /* 0x3fffffe01c257812 */ /* 0x000fe200078ec0ff */
[----:B------:R-:W-:Y:S01]  /*06c0*/  HADD2.F32 R25, -RZ, R16.H1_H1 ;  /* 0x30000010ff197230 */ /* 0x000fe20000004100 */
[----:B------:R-:W-:Y:S01]  /*06d0*/  VIADDMNMX R30, R29, -R30, RZ, !PT ;  /* 0x8000001e1d1e7246 */ /* 0x000fe200078001ff */
[--C-:B------:R-:W-:Y:S01]  /*06e0*/  HADD2.F32 R22, -RZ, R17.reuse.H0_H0 ;  /* 0x20000011ff167230 */ /* 0x100fe20000004100 */
[----:B------:R-:W-:Y:S01]  /*06f0*/  IADD3 R36, R36, R37, RZ ;  /* 0x0000002524247210 */ /* 0x000fe20007ffe0ff */
[----:B------:R-:W-:Y:S01]  /*0700*/  HADD2.F32 R23, -RZ, R17.H1_H1 ;  /* 0x30000011ff177230 */ /* 0x000fe20000004100 */
[----:B------:R-:W-:Y:S01]  /*0710*/  VIMNMX R30, R30, 0x20, PT ;  /* 0x000000201e1e7848 */ /* 0x000fe20003fe0100 */
[--C-:B------:R-:W-:Y:S01]  /*0720*/  HADD2.F32 R20, -RZ, R18.reuse.H0_H0 ;  /* 0x20000012ff147230 */ /* 0x100fe20000004100 */
[----:B------:R-:W-:Y:S01]  /*0730*/  SHF.L.U32 R36, R36, 0x3, RZ ;  /* 0x0000000324247819 */ /* 0x000fe200000006ff */
[----:B------:R-:W-:Y:S01]  /*0740*/  HADD2.F32 R21, -RZ, R18.H1_H1 ;  /* 0x30000012ff157230 */ /* 0x000fe20000004100 */
[----:B------:R-:W-:Y:S01]  /*0750*/  IADD3 R30, R37, R30, RZ ;  /* 0x0000001e251e7210 */ /* 0x000fe20007ffe0ff */
[--C-:B------:R-:W-:Y:S01]  /*0760*/  HADD2.F32 R17, -RZ, R4.reuse.H0_H0 ;  /* 0x20000004ff117230 */ /* 0x100fe20000004100 */
[----:B------:R-:W-:Y:S01]  /*0770*/  I2FP.F32.U32 R36, R36 ;  /* 0x0000002400247245 */ /* 0x000fe20000201000 */
[----:B------:R-:W-:Y:S01]  /*0780*/  HADD2.F32 R16, -RZ, R4.H1_H1 ;  /* 0x30000004ff107230 */ /* 0x000fe20000004100 */
[----:B------:R-:W-:Y:S01]  /*0790*/  SHF.L.U32 R62, R30, 0x3, RZ ;  /* 0x000000031e3e7819 */ /* 0x000fe200000006ff */
[--C-:B------:R-:W-:Y:S01]  /*07a0*/  HADD2.F32 R15, -RZ, R5.reuse.H0_H0 ;  /* 0x20000005ff0f7230 */ /* 0x100fe20000004100 */
[----:B------:R0:W1:Y:S01]  /*07b0*/  MUFU.RCP R64, R36 ;  /* 0x0000002400407308 */ /* 0x0000620000001000 */
[----:B------:R-:W-:-:S02]  /*07c0*/  HADD2.F32 R14, -RZ, R5.H1_H1 ;  /* 0x30000005ff0e7230 */ /* 0x000fc40000004100 */
[--C-:B------:R-:W-:Y:S02]  /*07d0*/  HADD2.F32 R18, -RZ, R19.reuse.H0_H0 ;  /* 0x20000013ff127230 */ /* 0x100fe40000004100 */
[--C-:B------:R-:W-:Y:S02]  /*07e0*/  HADD2.F32 R5, -RZ, R42.reuse.H0_H0 ;  /* 0x2000002aff057230 */ /* 0x100fe40000004100 */
[----:B------:R-:W-:Y:S02]  /*07f0*/  HADD2.F32 R4, -RZ, R42.H1_H1 ;  /* 0x3000002aff047230 */ /* 0x000fe40000004100 */
[----:B------:R-:W-:Y:S02]  /*0800*/  HADD2.F32 R19, -RZ, R19.H1_H1 ;  /* 0x30000013ff137230 */ /* 0x000fe40000004100 */
[--C-:B------:R-:W-:Y:S02]  /*0810*/  HADD2.F32 R42, -RZ, R38.reuse.H0_H0 ;  /* 0x20000026ff2a7230 */ /* 0x100fe40000004100 */
[----:B------:R-:W-:-:S02]  /*0820*/  HADD2.F32 R45, -RZ, R38.H1_H1 ;  /* 0x30000026ff2d7230 */ /* 0x000fc40000004100 */
[--C-:B------:R-:W-:Y:S02]  /*0830*/  HADD2.F32 R44, -RZ, R39.reuse.H0_H0 ;  /* 0x20000027ff2c7230 */ /* 0x100fe40000004100 */
[----:B------:R-:W-:Y:S02]  /*0840*/  HADD2.F32 R47, -RZ, R39.H1_H1 ;  /* 0x30000027ff2f7230 */ /* 0x000fe40000004100 */
[--C-:B------:R-:W-:Y:S02]  /*0850*/  HADD2.F32 R52, -RZ, R31.reuse.H0_H0 ;  /* 0x2000001fff347230 */ /* 0x100fe40000004100 */
        /* <DEDUP_REMOVED lines=8> */
[----:B01----:R-:W-:-:S07]  /*08e0*/  HADD2.F32 R65, -RZ, R35.H1_H1 ;  /* 0x30000023ff417230 */ /* 0x003fce0000004100 */
.L_x_2551:
[----:B0123--:R-:W0:Y:S02]  /*08f0*/  @P2 LDC.64 R36, c[0x0][0x270] ;  /* 0x00009c00ff242b82 */ /* 0x00fe240000000a00 */
[----:B0-----:R-:W-:-:S06]  /*0900*/  @P2 IMAD.WIDE R36, R63, 0x2, R36 ;  /* 0x000000023f242825 */ /* 0x001fcc00078e0224 */
[----:B------:R-:W2:Y:S01]  /*0910*/  @P2 LDG.E.U16 R36, desc[UR4][R36.64] ;  /* 0x0000000424242981 */ /* 0x000ea2000c1e1500 */
[----:B------:R-:W-:Y:S01]  /*0920*/  IMAD R38, R63, UR7, RZ ;  /* 0x000000073f267c24 */ /* 0x000fe2000f8e02ff */
[----:B------:R-:W-:Y:S01]  /*0930*/  LOP3.LUT R70, R27, 0x7f, RZ, 0xc0, !PT ;  /* 0x0000007f1b467812 */ /* 0x000fe200078ec0ff */
[----:B------:R-:W-:Y:S01]  /*0940*/  BSSY B0, `(.L_x_2466) ;  /* 0x000005f000007945 */ /* 0x000fe20003800000 */
[----:B------:R-:W-:Y:S02]  /*0950*/  MOV R72, 0x3f800000 ;  /* 0x3f80000000487802 */ /* 0x000fe40000000f00 */
[----:B------:R-:W-:-:S04]  /*0960*/  SHF.R.S32.HI R39, RZ, 0x1f, R38 ;  /* 0x0000001fff277819 */ /* 0x000fc80000011426 */
[----:B------:R-:W-:-:S04]  /*0970*/  LEA.HI R39, R39, R38, RZ, 0x3 ;  /* 0x0000002627277211 */ /* 0x000fc800078f18ff */
[----:B------:R-:W-:-:S04]  /*0980*/  LEA.HI.SX32 R111, R39, R70, 0x1d ;  /* 0x00000046276f7211 */ /* 0x000fc800078feaff */
[----:B------:R-:W-:Y:S01]  /*0990*/  MOV R119, R111 ;  /* 0x0000006f00777202 */ /* 0x000fe20000000f00 */
[----:B--2---:R-:W-:Y:S01]  /*09a0*/  @P2 HADD2.F32 R72, -RZ, R36.H0_H0 ;  /* 0x20000024ff482230 */ /* 0x004fe20000004100 */
        /* <DEDUP_REMOVED lines=10> */
[----:B------:R-:W-:Y:S01]  /*0a50*/  ISETP.NE.AND.EX P3, PT, RZ, UR11, PT, P3 ;  /* 0x0000000bff007c0c */ /* 0x000fe2000bf65330 */
[----:B--2---:R-:W-:-:S05]  /*0a60*/  HADD2.F32 R67, -RZ, R36.H0_H0 ;  /* 0x20000024ff437230 */ /* 0x004fca0000004100 */
[----:B------:R-:W-:-:S07]  /*0a70*/  FMUL.FTZ R67, R67, R72 ;  /* 0x0000004843437220 */ /* 0x000fce0000410000 */
[----:B0-----:R-:W-:Y:S05]  /*0a80*/  @P3 BRA `(.L_x_2468) ;  /* 0x0000000000083947 */ /* 0x001fea0003800000 */
[----:B------:R-:W-:Y:S05]  /*0a90*/  @P1 BRA `(.L_x_2469) ;  /* 0x00000000000c1947 */ /* 0x000fea0003800000 */
[----:B------:R-:W-:Y:S05]  /*0aa0*/  BRA `(.L_x_2470) ;  /* 0x0000000000107947 */ /* 0x000fea0003800000 */
.L_x_2468:
[----:B-----5:R-:W-:-:S05]  /*0ab0*/  HADD2.F32 R70, -RZ, R32.H0_H0 ;  /* 0x20000020ff467230 */ /* 0x020fca0000004100 */
[----:B------:R-:W-:-:S07]  /*0ac0*/  FADD.FTZ R67, R70, R67 ;  /* 0x0000004346437221 */ /* 0x000fce0000010000 */
.L_x_2469:
[----:B------:R-:W-:-:S04]  /*0ad0*/  F2FP.F16.F32.PACK_AB R70, RZ, R67 ;  /* 0x00000043ff46723e */ /* 0x000fc800000000ff */
[----:B------:R-:W-:-:S07]  /*0ae0*/  PRMT R28, R70, 0x7610, R28 ;  /* 0x00007610461c7816 */ /* 0x000fce000000001c */
.L_x_2470:
[----:B------:R-:W-:-:S05]  /*0af0*/  HADD2.F32 R77, -RZ, R36.H1_H1 ;  /* 0x30000024ff4d7230 */ /* 0x000fca0000004100 */
[----:B------:R-:W-:Y:S01]  /*0b00*/  FMUL.FTZ R77, R77, R72 ;  /* 0x000000484d4d7220 */ /* 0x000fe20000410000 */
[----:B------:R-:W-:Y:S06]  /*0b10*/  @P3 BRA `(.L_x_2471) ;  /* 0x0000000000083947 */ /* 0x000fec0003800000 */
[----:B------:R-:W-:Y:S05]  /*0b20*/  @P1 BRA `(.L_x_2472) ;  /* 0x00000000000c1947 */ /* 0x000fea0003800000 */
[----:B------:R-:W-:Y:S05]  /*0b30*/  BRA `(.L_x_2473) ;  /* 0x0000000000107947 */ /* 0x000fea0003800000 */
.L_x_2471:
[----:B-----5:R-:W-:-:S05]  /*0b40*/  HADD2.F32 R36, -RZ, R32.H1_H1 ;  /* 0x30000020ff247230 */ /* 0x020fca0000004100 */
[----:B------:R-:W-:-:S07]  /*0b50*/  FADD.FTZ R77, R36, R77 ;  /* 0x0000004d244d7221 */ /* 0x000fce0000010000 */
.L_x_2472:
[----:B------:R-:W-:-:S04]  /*0b60*/  F2FP.F16.F32.PACK_AB R36, RZ, R77 ;  /* 0x0000004dff24723e */ /* 0x000fc800000000ff */
[----:B------:R-:W-:-:S07]  /*0b70*/  PRMT R28, R28, 0x5410, R36 ;  /* 0x000054101c1c7816 */ /* 0x000fce0000000024 */
.L_x_2473:
[----:B------:R-:W-:-:S05]  /*0b80*/  HADD2.F32 R75, -RZ, R37.H0_H0 ;  /* 0x20000025ff4b7230 */ /* 0x000fca0000004100 */
[----:B------:R-:W-:Y:S01]  /*0b90*/  FMUL.FTZ R75, R75, R72 ;  /* 0x000000484b4b7220 */ /* 0x000fe20000410000 */
[----:B------:R-:W-:Y:S06]  /*0ba0*/  @P3 BRA `(.L_x_2474) ;  /* 0x0000000000083947 */ /* 0x000fec0003800000 */
[----:B------:R-:W-:Y:S05]  /*0bb0*/  @P1 BRA `(.L_x_2475) ;  /* 0x00000000000c1947 */ /* 0x000fea0003800000 */
[----:B------:R-:W-:Y:S05]  /*0bc0*/  BRA `(.L_x_2476) ;  /* 0x0000000000107947 */ /* 0x000fea0003800000 */
.L_x_2474:
[----:B-----5:R-:W-:-:S05]  /*0bd0*/  HADD2.F32 R36, -RZ, R33.H0_H0 ;  /* 0x20000021ff247230 */ /* 0x020fca0000004100 */
[----:B------:R-:W-:-:S07]  /*0be0*/  FADD.FTZ R75, R36, R75 ;  /* 0x0000004b244b7221 */ /* 0x000fce0000010000 */
.L_x_2475:
[----:B------:R-:W-:-:S04]  /*0bf0*/  F2FP.F16.F32.PACK_AB R36, RZ, R75 ;  /* 0x0000004bff24723e */ /* 0x000fc800000000ff */
[----:B------:R-:W-:-:S07]  /*0c00*/  PRMT R29, R36, 0x7610, R29 ;  /* 0x00007610241d7816 */ /* 0x000fce000000001d */
.L_x_2476:
[----:B------:R-:W-:-:S05]  /*0c10*/  HADD2.F32 R37, -RZ, R37.H1_H1 ;  /* 0x30000025ff257230 */ /* 0x000fca0000004100 */
[----:B------:R-:W-:Y:S01]  /*0c20*/  FMUL.FTZ R93, R37, R72 ;  /* 0x00000048255d7220 */ /* 0x000fe20000410000 */
[----:B------:R-:W-:Y:S06]  /*0c30*/  @P3 BRA `(.L_x_2477) ;  /* 0x0000000000083947 */ /* 0x000fec0003800000 */
[----:B------:R-:W-:Y:S05]  /*0c40*/  @P1 BRA `(.L_x_2478) ;  /* 0x00000000000c1947 */ /* 0x000fea0003800000 */
[----:B------:R-:W-:Y:S05]  /*0c50*/  BRA `(.L_x_2479) ;  /* 0x0000000000107947 */ /* 0x000fea0003800000 */
.L_x_2477:
[----:B-----5:R-:W-:-:S05]  /*0c60*/  HADD2.F32 R36, -RZ, R33.H1_H1 ;  /* 0x30000021ff247230 */ /* 0x020fca0000004100 */
[----:B------:R-:W-:-:S07]  /*0c70*/  FADD.FTZ R93, R36, R93 ;  /* 0x0000005d245d7221 */ /* 0x000fce0000010000 */
.L_x_2478:
[----:B------:R-:W-:-:S04]  /*0c80*/  F2FP.F16.F32.PACK_AB R36, RZ, R93 ;  /* 0x0000005dff24723e */ /* 0x000fc800000000ff */
[----:B------:R-:W-:-:S07]  /*0c90*/  PRMT R29, R29, 0x5410, R36 ;  /* 0x000054101d1d7816 */ /* 0x000fce0000000024 */
.L_x_2479:
[----:B------:R-:W-:-:S05]  /*0ca0*/  HADD2.F32 R91, -RZ, R38.H0_H0 ;  /* 0x20000026ff5b7230 */ /* 0x000fca0000004100 */
[----:B------:R-:W-:Y:S01]  /*0cb0*/  FMUL.FTZ R91, R91, R72 ;  /* 0x000000485b5b7220 */ /* 0x000fe20000410000 */
[----:B------:R-:W-:Y:S06]  /*0cc0*/  @P3 BRA `(.L_x_2480) ;  /* 0x0000000000083947 */ /* 0x000fec0003800000 */
[----:B------:R-:W-:Y:S05]  /*0cd0*/  @P1 BRA `(.L_x_2481) ;  /* 0x00000000000c1947 */ /* 0x000fea0003800000 */
[----:B------:R-:W-:Y:S05]  /*0ce0*/  BRA `(.L_x_2482) ;  /* 0x0000000000107947 */ /* 0x000fea0003800000 */
.L_x_2480:
[----:B-----5:R-:W-:-:S05]  /*0cf0*/  HADD2.F32 R36, -RZ, R34.H0_H0 ;  /* 0x20000022ff247230 */ /* 0x020fca0000004100 */
[----:B------:R-:W-:-:S07]  /*0d00*/  FADD.FTZ R91, R36, R91 ;  /* 0x0000005b245b7221 */ /* 0x000fce0000010000 */
.L_x_2481:
[----:B------:R-:W-:-:S04]  /*0d10*/  F2FP.F16.F32.PACK_AB R36, RZ, R91 ;  /* 0x0000005bff24723e */ /* 0x000fc800000000ff */
[----:B------:R-:W-:-:S07]  /*0d20*/  PRMT R30, R36, 0x7610, R30 ;  /* 0x00007610241e7816 */ /* 0x000fce000000001e */
.L_x_2482:
[----:B------:R-:W-:-:S05]  /*0d30*/  HADD2.F32 R109, -RZ, R38.H1_H1 ;  /* 0x30000026ff6d7230 */ /* 0x000fca0000004100 */
[----:B------:R-:W-:Y:S01]  /*0d40*/  FMUL.FTZ R109, R109, R72 ;  /* 0x000000486d6d7220 */ /* 0x000fe20000410000 */
[----:B------:R-:W-:Y:S06]  /*0d50*/  @P3 BRA `(.L_x_2483) ;  /* 0x0000000000083947 */ /* 0x000fec0003800000 */
[----:B------:R-:W-:Y:S05]  /*0d60*/  @P1 BRA `(.L_x_2484) ;  /* 0x00000000000c1947 */ /* 0x000fea0003800000 */
[----:B------:R-:W-:Y:S05]  /*0d70*/  BRA `(.L_x_2485) ;  /* 0x0000000000107947 */ /* 0x000fea0003800000 */
.L_x_2483:
[----:B-----5:R-:W-:-:S05]  /*0d80*/  HADD2.F32 R36, -RZ, R34.H1_H1 ;  /* 0x30000022ff247230 */ /* 0x020fca0000004100 */
[----:B------:R-:W-:-:S07]  /*0d90*/  FADD.FTZ R109, R36, R109 ;  /* 0x0000006d246d7221 */ /* 0x000fce0000010000 */
.L_x_2484:
[----:B------:R-:W-:-:S04]  /*0da0*/  F2FP.F16.F32.PACK_AB R36, RZ, R109 ;  /* 0x0000006dff24723e */ /* 0x000fc800000000ff */
[----:B------:R-:W-:-:S07]  /*0db0*/  PRMT R30, R30, 0x5410, R36 ;  /* 0x000054101e1e7816 */ /* 0x000fce0000000024 */
.L_x_2485:
[----:B------:R-:W-:-:S05]  /*0dc0*/  HADD2.F32 R107, -RZ, R39.H0_H0 ;  /* 0x20000027ff6b7230 */ /* 0x000fca0000004100 */
[----:B------:R-:W-:Y:S01]  /*0dd0*/  FMUL.FTZ R107, R107, R72 ;  /* 0x000000486b6b7220 */ /* 0x000fe20000410000 */
[----:B------:R-:W-:Y:S06]  /*0de0*/  @P3 BRA `(.L_x_2486) ;  /* 0x0000000000083947 */ /* 0x000fec0003800000 */
[----:B------:R-:W-:Y:S05]  /*0df0*/  @P1 BRA `(.L_x_2487) ;  /* 0x00000000000c1947 */ /* 0x000fea0003800000 */
[----:B------:R-:W-:Y:S05]  /*0e00*/  BRA `(.L_x_2488) ;  /* 0x0000000000107947 */ /* 0x000fea0003800000 */
.L_x_2486:
[----:B-----5:R-:W-:-:S05]  /*0e10*/  HADD2.F32 R36, -RZ, R35.H0_H0 ;  /* 0x20000023ff247230 */ /* 0x020fca0000004100 */
[----:B------:R-:W-:-:S07]  /*0e20*/  FADD.FTZ R107, R36, R107 ;  /* 0x0000006b246b7221 */ /* 0x000fce0000010000 */
.L_x_2487:
[----:B------:R-:W-:-:S04]  /*0e30*/  F2FP.F16.F32.PACK_AB R36, RZ, R107 ;  /* 0x0000006bff24723e */ /* 0x000fc800000000ff */
[----:B------:R-:W-:-:S07]  /*0e40*/  PRMT R31, R36, 0x7610, R31 ;  /* 0x00007610241f7816 */ /* 0x000fce000000001f */
.L_x_2488:
[----:B------:R-:W-:-:S05]  /*0e50*/  HADD2.F32 R39, -RZ, R39.H1_H1 ;  /* 0x30000027ff277230 */ /* 0x000fca0000004100 */
[----:B------:R-:W-:Y:S01]  /*0e60*/  FMUL.FTZ R113, R39, R72 ;  /* 0x0000004827717220 */ /* 0x000fe20000410000 */
[----:B------:R-:W-:Y:S06]  /*0e70*/  @P3 BRA `(.L_x_2489) ;  /* 0x0000000000083947 */ /* 0x000fec0003800000 */
[----:B------:R-:W-:Y:S05]  /*0e80*/  @P1 BRA `(.L_x_2490) ;  /* 0x00000000000c1947 */ /* 0x000fea0003800000 */
[----:B------:R-:W-:Y:S05]  /*0e90*/  BRA `(.L_x_2491) ;  /* 0x0000000000107947 */ /* 0x000fea0003800000 */
.L_x_2489:
[----:B-----5:R-:W-:-:S05]  /*0ea0*/  HADD2.F32 R36, -RZ, R35.H1_H1 ;  /* 0x30000023ff247230 */ /* 0x020fca0000004100 */
[----:B------:R-:W-:-:S07]  /*0eb0*/  FADD.FTZ R113, R36, R113 ;  /* 0x0000007124717221 */ /* 0x000fce0000010000 */
.L_x_2490:
[----:B------:R-:W-:-:S04]  /*0ec0*/  F2FP.F16.F32.PACK_AB R36, RZ, R113 ;  /* 0x00000071ff24723e */ /* 0x000fc800000000ff */
[----:B------:R-:W-:-:S07]  /*0ed0*/  PRMT R31, R31, 0x5410, R36 ;  /* 0x000054101f1f7816 */ /* 0x000fce0000000024 */
.L_x_2491:
[----:B------:R-:W0:Y:S01]  /*0ee0*/  @P1 LDC.64 R36, c[0x0][0x238] ;  /* 0x00008e00ff241b82 */ /* 0x000e220000000a00 */
[C---:B------:R-:W-:Y:S02]  /*0ef0*/  IADD3 R119, R111.reuse, 0x80, RZ ;  /* 0x000000806f777810 */ /* 0x040fe40007ffe0ff */
[----:B0-----:R-:W-:-:S04]  /*0f00*/  @P1 LEA R36, P3, R111, R36, 0x4 ;  /* 0x000000246f241211 */ /* 0x001fc800078620ff */
[----:B------:R-:W-:-:S05]  /*0f10*/  @P1 LEA.HI.X R37, R111, R37, RZ, 0x4, P3 ;  /* 0x000000256f251211 */ /* 0x000fca00018f24ff */
[----:B------:R0:W-:Y:S04]  /*0f20*/  @P1 STG.E.128 desc[UR4][R36.64], R28 ;  /* 0x0000001c24001986 */ /* 0x0001e8000c101d04 */
.L_x_2467:
[----:B------:R-:W-:Y:S05]  /*0f30*/  BSYNC B0 ;  /* 0x0000000000007941 */ /* 0x000fea0003800000 */
.L_x_2466:
        /* <DEDUP_REMOVED lines=18> */
.L_x_2494:
[----:B-----5:R-:W-:-:S05]  /*1060*/  HADD2.F32 R70, -RZ, R32.H0_H0 ;  /* 0x20000020ff467230 */ /* 0x020fca0000004100 */
[----:B------:R-:W-:-:S07]  /*1070*/  FADD.FTZ R69, R70, R69 ;  /* 0x0000004546457221 */ /* 0x000fce0000010000 */
.L_x_2495:
[----:B------:R-:W-:-:S04]  /*1080*/  F2FP.F16.F32.PACK_AB R70, RZ, R69 ;  /* 0x00000045ff46723e */ /* 0x000fc800000000ff */
[----:B------:R-:W-:-:S07]  /*1090*/  PRMT R28, R70, 0x7610, R28 ;  /* 0x00007610461c7816 */ /* 0x000fce000000001c */
.L_x_2496:
[----:B------:R-:W-:-:S05]  /*10a0*/  HADD2.F32 R79, -RZ, R36.H1_H1 ;  /* 0x30000024ff4f7230 */ /* 0x000fca0000004100 */
[----:B------:R-:W-:Y:S01]  /*10b0*/  FMUL.FTZ R79, R79, R72 ;  /* 0x000000484f4f7220 */ /* 0x000fe20000410000 */
[----:B------:R-:W-:Y:S06]  /*10c0*/  @P3 BRA `(.L_x_2497) ;  /* 0x0000000000083947 */ /* 0x000fec0003800000 */
[----:B------:R-:W-:Y:S05]  /*10d0*/  @P1 BRA `(.L_x_2498) ;  /* 0x00000000000c1947 */ /* 0x000fea0003800000 */
[----:B------:R-:W-:Y:S05]  /*10e0*/  BRA `(.L_x_2499) ;  /* 0x0000000000107947 */ /* 0x000fea0003800000 */
.L_x_2497:
[----:B-----5:R-:W-:-:S05]  /*10f0*/  HADD2.F32 R36, -RZ, R32.H1_H1 ;  /* 0x30000020ff247230 */ /* 0x020fca0000004100 */
[----:B------:R-:W-:-:S07]  /*1100*/  FADD.FTZ R79, R36, R79 ;  /* 0x0000004f244f7221 */ /* 0x000fce0000010000 */
.L_x_2498:
[----:B------:R-:W-:-:S04]  /*1110*/  F2FP.F16.F32.PACK_AB R36, RZ, R79 ;  /* 0x0000004fff24723e */ /* 0x000fc800000000ff */
[----:B------:R-:W-:-:S07]  /*1120*/  PRMT R28, R28, 0x5410, R36 ;  /* 0x000054101c1c7816 */ /* 0x000fce0000000024 */
.L_x_2499:
[----:B------:R-:W-:-:S05]  /*1130*/  HADD2.F32 R81, -RZ, R37.H0_H0 ;  /* 0x20000025ff517230 */ /* 0x000fca0000004100 */
[----:B------:R-:W-:Y:S01]  /*1140*/  FMUL.FTZ R81, R81, R72 ;  /* 0x0000004851517220 */ /* 0x000fe20000410000 */
[----:B------:R-:W-:Y:S06]  /*1150*/  @P3 BRA `(.L_x_2500) ;  /* 0x0000000000083947 */ /* 0x000fec0003800000 */
[----:B------:R-:W-:Y:S05]  /*1160*/  @P1 BRA `(.L_x_2501) ;  /* 0x00000000000c1947 */ /* 0x000fea0003800000 */
[----:B------:R-:W-:Y:S05]  /*1170*/  BRA `(.L_x_2502) ;  /* 0x0000000000107947 */ /* 0x000fea0003800000 */
.L_x_2500:
[----:B-----5:R-:W-:-:S05]  /*1180*/  HADD2.F32 R36, -RZ, R33.H0_H0 ;  /* 0x20000021ff247230 */ /* 0x020fca0000004100 */
[----:B------:R-:W-:-:S07]  /*1190*/  FADD.FTZ R81, R36, R81 ;  /* 0x0000005124517221 */ /* 0x000fce0000010000 */
.L_x_2501:
[----:B------:R-:W-:-:S04]  /*11a0*/  F2FP.F16.F32.PACK_AB R36, RZ, R81 ;  /* 0x00000051ff24723e */ /* 0x000fc800000000ff */
[----:B------:R-:W-:-:S07]  /*11b0*/  PRMT R29, R36, 0x7610, R29 ;  /* 0x00007610241d7816 */ /* 0x000fce000000001d */
.L_x_2502:
[----:B------:R-:W-:-:S05]  /*11c0*/  HADD2.F32 R37, -RZ, R37.H1_H1 ;  /* 0x30000025ff257230 */ /* 0x000fca0000004100 */
[----:B------:R-:W-:Y:S01]  /*11d0*/  FMUL.FTZ R89, R37, R72 ;  /* 0x0000004825597220 */ /* 0x000fe20000410000 */
[----:B------:R-:W-:Y:S06]  /*11e0*/  @P3 BRA `(.L_x_2503) ;  /* 0x0000000000083947 */ /* 0x000fec0003800000 */
[----:B------:R-:W-:Y:S05]  /*11f0*/  @P1 BRA `(.L_x_2504) ;  /* 0x00000000000c1947 */ /* 0x000fea0003800000 */
[----:B------:R-:W-:Y:S05]  /*1200*/  BRA `(.L_x_2505) ;  /* 0x0000000000107947 */ /* 0x000fea0003800000 */
.L_x_2503:
[----:B-----5:R-:W-:-:S05]  /*1210*/  HADD2.F32 R36, -RZ, R33.H1_H1 ;  /* 0x30000021ff247230 */ /* 0x020fca0000004100 */
[----:B------:R-:W-:-:S07]  /*1220*/  FADD.FTZ R89, R36, R89 ;  /* 0x0000005924597221 */ /* 0x000fce0000010000 */
.L_x_2504:
[----:B------:R-:W-:-:S04]  /*1230*/  F2FP.F16.F32.PACK_AB R36, RZ, R89 ;  /* 0x00000059ff24723e */ /* 0x000fc800000000ff */
[----:B------:R-:W-:-:S07]  /*1240*/  PRMT R29, R29, 0x5410, R36 ;  /* 0x000054101d1d7816 */ /* 0x000fce0000000024 */
.L_x_2505:
[----:B------:R-:W-:-:S05]  /*1250*/  HADD2.F32 R87, -RZ, R38.H0_H0 ;  /* 0x20000026ff577230 */ /* 0x000fca0000004100 */
[----:B------:R-:W-:Y:S01]  /*1260*/  FMUL.FTZ R87, R87, R72 ;  /* 0x0000004857577220 */ /* 0x000fe20000410000 */
[----:B------:R-:W-:Y:S06]  /*1270*/  @P3 BRA `(.L_x_2506) ;  /* 0x0000000000083947 */ /* 0x000fec0003800000 */
[----:B------:R-:W-:Y:S05]  /*1280*/  @P1 BRA `(.L_x_2507) ;  /* 0x00000000000c1947 */ /* 0x000fea0003800000 */
[----:B------:R-:W-:Y:S05]  /*1290*/  BRA `(.L_x_2508) ;  /* 0x0000000000107947 */ /* 0x000fea0003800000 */
.L_x_2506:
[----:B-----5:R-:W-:-:S05]  /*12a0*/  HADD2.F32 R36, -RZ, R34.H0_H0 ;  /* 0x20000022ff247230 */ /* 0x020fca0000004100 */
[----:B------:R-:W-:-:S07]  /*12b0*/  FADD.FTZ R87, R36, R87 ;  /* 0x0000005724577221 */ /* 0x000fce0000010000 */
.L_x_2507:
[----:B------:R-:W-:-:S04]  /*12c0*/  F2FP.F16.F32.PACK_AB R36, RZ, R87 ;  /* 0x00000057ff24723e */ /* 0x000fc800000000ff */
[----:B------:R-:W-:-:S07]  /*12d0*/  PRMT R30, R36, 0x7610, R30 ;  /* 0x00007610241e7816 */ /* 0x000fce000000001e */
.L_x_2508:
[----:B------:R-:W-:-:S05]  /*12e0*/  HADD2.F32 R105, -RZ, R38.H1_H1 ;  /* 0x30000026ff697230 */ /* 0x000fca0000004100 */
[----:B------:R-:W-:Y:S01]  /*12f0*/  FMUL.FTZ R105, R105, R72 ;  /* 0x0000004869697220 */ /* 0x000fe20000410000 */
[----:B------:R-:W-:Y:S06]  /*1300*/  @P3 BRA `(.L_x_2509) ;  /* 0x0000000000083947 */ /* 0x000fec0003800000 */
[----:B------:R-:W-:Y:S05]  /*1310*/  @P1 BRA `(.L_x_2510) ;  /* 0x00000000000c1947 */ /* 0x000fea0003800000 */
[----:B------:R-:W-:Y:S05]  /*1320*/  BRA `(.L_x_2511) ;  /* 0x0000000000107947 */ /* 0x000fea0003800000 */
.L_x_2509:
[----:B-----5:R-:W-:-:S05]  /*1330*/  HADD2.F32 R36, -RZ, R34.H1_H1 ;  /* 0x30000022ff247230 */ /* 0x020fca0000004100 */
[----:B------:R-:W-:-:S07]  /*1340*/  FADD.FTZ R105, R36, R105 ;  /* 0x0000006924697221 */ /* 0x000fce0000010000 */
.L_x_2510:
[----:B------:R-:W-:-:S04]  /*1350*/  F2FP.F16.F32.PACK_AB R36, RZ, R105 ;  /* 0x00000069ff24723e */ /* 0x000fc800000000ff */
[----:B------:R-:W-:-:S07]  /*1360*/  PRMT R30, R30, 0x5410, R36 ;  /* 0x000054101e1e7816 */ /* 0x000fce0000000024 */
.L_x_2511:
[----:B------:R-:W-:-:S05]  /*1370*/  HADD2.F32 R103, -RZ, R39.H0_H0 ;  /* 0x20000027ff677230 */ /* 0x000fca0000004100 */
[----:B------:R-:W-:Y:S01]  /*1380*/  FMUL.FTZ R103, R103, R72 ;  /* 0x0000004867677220 */ /* 0x000fe20000410000 */
[----:B------:R-:W-:Y:S06]  /*1390*/  @P3 BRA `(.L_x_2512) ;  /* 0x0000000000083947 */ /* 0x000fec0003800000 */
[----:B------:R-:W-:Y:S05]  /*13a0*/  @P1 BRA `(.L_x_2513) ;  /* 0x00000000000c1947 */ /* 0x000fea0003800000 */
[----:B------:R-:W-:Y:S05]  /*13b0*/  BRA `(.L_x_2514) ;  /* 0x0000000000107947 */ /* 0x000fea0003800000 */
.L_x_2512:
[----:B-----5:R-:W-:-:S05]  /*13c0*/  HADD2.F32 R36, -RZ, R35.H0_H0 ;  /* 0x20000023ff247230 */ /* 0x020fca0000004100 */
[----:B------:R-:W-:-:S07]  /*13d0*/  FADD.FTZ R103, R36, R103 ;  /* 0x0000006724677221 */ /* 0x000fce0000010000 */
.L_x_2513:
[----:B------:R-:W-:-:S04]  /*13e0*/  F2FP.F16.F32.PACK_AB R36, RZ, R103 ;  /* 0x00000067ff24723e */ /* 0x000fc800000000ff */
[----:B------:R-:W-:-:S07]  /*13f0*/  PRMT R31, R36, 0x7610, R31 ;  /* 0x00007610241f7816 */ /* 0x000fce000000001f */
.L_x_2514:
[----:B------:R-:W-:-:S05]  /*1400*/  HADD2.F32 R39, -RZ, R39.H1_H1 ;  /* 0x30000027ff277230 */ /* 0x000fca0000004100 */
[----:B------:R-:W-:Y:S01]  /*1410*/  FMUL.FTZ R115, R39, R72 ;  /* 0x0000004827737220 */ /* 0x000fe20000410000 */
[----:B------:R-:W-:Y:S06]  /*1420*/  @P3 BRA `(.L_x_2515) ;  /* 0x0000000000083947 */ /* 0x000fec0003800000 */
[----:B------:R-:W-:Y:S05]  /*1430*/  @P1 BRA `(.L_x_2516) ;  /* 0x00000000000c1947 */ /* 0x000fea0003800000 */
[----:B------:R-:W-:Y:S05]  /*1440*/  BRA `(.L_x_2517) ;  /* 0x0000000000107947 */ /* 0x000fea0003800000 */
.L_x_2515:
[----:B-----5:R-:W-:-:S05]  /*1450*/  HADD2.F32 R36, -RZ, R35.H1_H1 ;  /* 0x30000023ff247230 */ /* 0x020fca0000004100 */
[----:B------:R-:W-:-:S07]  /*1460*/  FADD.FTZ R115, R36, R115 ;  /* 0x0000007324737221 */ /* 0x000fce0000010000 */
.L_x_2516:
[----:B------:R-:W-:-:S04]  /*1470*/  F2FP.F16.F32.PACK_AB R36, RZ, R115 ;  /* 0x00000073ff24723e */ /* 0x000fc800000000ff */
[----:B------:R-:W-:-:S07]  /*1480*/  PRMT R31, R31, 0x5410, R36 ;  /* 0x000054101f1f7816 */ /* 0x000fce0000000024 */
.L_x_2517:
[----:B------:R-:W0:Y:S02]  /*1490*/  @P1 LDC.64 R36, c[0x0][0x238] ;  /* 0x00008e00ff241b82 */ /* 0x000e240000000a00 */
[----:B0-----:R-:W-:-:S04]  /*14a0*/  @P1 LEA R36, P3, R119, R36, 0x4 ;  /* 0x0000002477241211 */ /* 0x001fc800078620ff */
[C---:B------:R-:W-:Y:S02]  /*14b0*/  @P1 LEA.HI.X R37, R119.reuse, R37, RZ, 0x4, P3 ;  /* 0x0000002577251211 */ /* 0x040fe400018f24ff */
[----:B------:R-:W-:-:S03]  /*14c0*/  IADD3 R119, R119, 0x80, RZ ;  /* 0x0000008077777810 */ /* 0x000fc60007ffe0ff */
[----:B------:R1:W-:Y:S04]  /*14d0*/  @P1 STG.E.128 desc[UR4][R36.64], R28 ;  /* 0x0000001c24001986 */ /* 0x0003e8000c101d04 */
.L_x_2493:
[----:B------:R-:W-:Y:S05]  /*14e0*/  BSYNC B0 ;  /* 0x0000000000007941 */ /* 0x000fea0003800000 */
.L_x_2492:
        /* <DEDUP_REMOVED lines=18> */
.L_x_2520:
[----:B-----5:R-:W-:-:S05]  /*1610*/  HADD2.F32 R70, -RZ, R32.H0_H0 ;  /* 0x20000020ff467230 */ /* 0x020fca0000004100 */
[----:B------:R-:W-:-:S07]  /*1620*/  FADD.FTZ R73, R70, R73 ;  /* 0x0000004946497221 */ /* 0x000fce0000010000 */
.L_x_2521:
[----:B------:R-:W-:-:S04]  /*1630*/  F2FP.F16.F32.PACK_AB R70, RZ, R73 ;  /* 0x00000049ff46723e */ /* 0x000fc800000000ff */
[----:B------:R-:W-:-:S07]  /*1640*/  PRMT R28, R70, 0x7610, R28 ;  /* 0x00007610461c7816 */ /* 0x000fce000000001c */
.L_x_2522:
[----:B------:R-:W-:-:S05]  /*1650*/  HADD2.F32 R83, -RZ, R36.H1_H1 ;  /* 0x30000024ff537230 */ /* 0x000fca0000004100 */
[----:B------:R-:W-:Y:S01]  /*1660*/  FMUL.FTZ R83, R83, R72 ;  /* 0x0000004853537220 */ /* 0x000fe20000410000 */
[----:B------:R-:W-:Y:S06]  /*1670*/  @P3 BRA `(.L_x_2523) ;  /* 0x0000000000083947 */ /* 0x000fec0003800000 */
[----:B------:R-:W-:Y:S05]  /*1680*/  @P1 BRA `(.L_x_2524) ;  /* 0x00000000000c1947 */ /* 0x000fea0003800000 */
[----:B------:R-:W-:Y:S05]  /*1690*/  BRA `(.L_x_2525) ;  /* 0x0000000000107947 */ /* 0x000fea0003800000 */
.L_x_2523:
[----:B-----5:R-:W-:-:S05]  /*16a0*/  HADD2.F32 R36, -RZ, R32.H1_H1 ;  /* 0x30000020ff247230 */ /* 0x020fca0000004100 */
[----:B------:R-:W-:-:S07]  /*16b0*/  FADD.FTZ R83, R36, R83 ;  /* 0x0000005324537221 */ /* 0x000fce0000010000 */
.L_x_2524:
[----:B------:R-:W-:-:S04]  /*16c0*/  F2FP.F16.F32.PACK_AB R36, RZ, R83 ;  /* 0x00000053ff24723e */ /* 0x000fc800000000ff */
[----:B------:R-:W-:-:S07]  /*16d0*/  PRMT R28, R28, 0x5410, R36 ;  /* 0x000054101c1c7816 */ /* 0x000fce0000000024 */
.L_x_2525:
[----:B------:R-:W-:-:S05]  /*16e0*/  HADD2.F32 R85, -RZ, R37.H0_H0 ;  /* 0x20000025ff557230 */ /* 0x000fca0000004100 */
[----:B------:R-:W-:Y:S01]  /*16f0*/  FMUL.FTZ R85, R85, R72 ;  /* 0x0000004855557220 */ /* 0x000fe20000410000 */
[----:B------:R-:W-:Y:S06]  /*1700*/  @P3 BRA `(.L_x_2526) ;  /* 0x0000000000083947 */ /* 0x000fec0003800000 */
[----:B------:R-:W-:Y:S05]  /*1710*/  @P1 BRA `(.L_x_2527) ;  /* 0x00000000000c1947 */ /* 0x000fea0003800000 */
[----:B------:R-:W-:Y:S05]  /*1720*/  BRA `(.L_x_2528) ;  /* 0x0000000000107947 */ /* 0x000fea0003800000 */
.L_x_2526:
[----:B-----5:R-:W-:-:S05]  /*1730*/  HADD2.F32 R36, -RZ, R33.H0_H0 ;  /* 0x20000021ff247230 */ /* 0x020fca0000004100 */
[----:B------:R-:W-:-:S07]  /*1740*/  FADD.FTZ R85, R36, R85 ;  /* 0x0000005524557221 */ /* 0x000fce0000010000 */
.L_x_2527:
[----:B------:R-:W-:-:S04]  /*1750*/  F2FP.F16.F32.PACK_AB R36, RZ, R85 ;  /* 0x00000055ff24723e */ /* 0x000fc800000000ff */
[----:B------:R-:W-:-:S07]  /*1760*/  PRMT R29, R36, 0x7610, R29 ;  /* 0x00007610241d7816 */ /* 0x000fce000000001d */
.L_x_2528:
[----:B------:R-:W-:-:S05]  /*1770*/  HADD2.F32 R37, -RZ, R37.H1_H1 ;  /* 0x30000025ff257230 */ /* 0x000fca0000004100 */
[----:B------:R-:W-:Y:S01]  /*1780*/  FMUL.FTZ R95, R37, R72 ;  /* 0x00000048255f7220 */ /* 0x000fe20000410000 */
[----:B------:R-:W-:Y:S06]  /*1790*/  @P3 BRA `(.L_x_2529) ;  /* 0x0000000000083947 */ /* 0x000fec0003800000 */
[----:B------:R-:W-:Y:S05]  /*17a0*/  @P1 BRA `(.L_x_2530) ;  /* 0x00000000000c1947 */ /* 0x000fea0003800000 */
[----:B------:R-:W-:Y:S05]  /*17b0*/  BRA `(.L_x_2531) ;  /* 0x0000000000107947 */ /* 0x000fea0003800000 */
.L_x_2529:
[----:B-----5:R-:W-:-:S05]  /*17c0*/  HADD2.F32 R36, -RZ, R33.H1_H1 ;  /* 0x30000021ff247230 */ /* 0x020fca0000004100 */
[----:B------:R-:W-:-:S07]  /*17d0*/  FADD.FTZ R95, R36, R95 ;  /* 0x0000005f245f7221 */ /* 0x000fce0000010000 */
.L_x_2530:
[----:B------:R-:W-:-:S04]  /*17e0*/  F2FP.F16.F32.PACK_AB R36, RZ, R95 ;  /* 0x0000005fff24723e */ /* 0x000fc800000000ff */
[----:B------:R-:W-:-:S07]  /*17f0*/  PRMT R29, R29, 0x5410, R36 ;  /* 0x000054101d1d7816 */ /* 0x000fce0000000024 */
.L_x_2531:
[----:B------:R-:W-:-:S05]  /*1800*/  HADD2.F32 R97, -RZ, R38.H0_H0 ;  /* 0x20000026ff617230 */ /* 0x000fca0000004100 */
[----:B------:R-:W-:Y:S01]  /*1810*/  FMUL.FTZ R97, R97, R72 ;  /* 0x0000004861617220 */ /* 0x000fe20000410000 */
[----:B------:R-:W-:Y:S06]  /*1820*/  @P3 BRA `(.L_x_2532) ;  /* 0x0000000000083947 */ /* 0x000fec0003800000 */
[----:B------:R-:W-:Y:S05]  /*1830*/  @P1 BRA `(.L_x_2533) ;  /* 0x00000000000c1947 */ /* 0x000fea0003800000 */
[----:B------:R-:W-:Y:S05]  /*1840*/  BRA `(.L_x_2534) ;  /* 0x0000000000107947 */ /* 0x000fea0003800000 */
.L_x_2532:
[----:B-----5:R-:W-:-:S05]  /*1850*/  HADD2.F32 R36, -RZ, R34.H0_H0 ;  /* 0x20000022ff247230 */ /* 0x020fca0000004100 */
[----:B------:R-:W-:-:S07]  /*1860*/  FADD.FTZ R97, R36, R97 ;  /* 0x0000006124617221 */ /* 0x000fce0000010000 */
.L_x_2533:
[----:B------:R-:W-:-:S04]  /*1870*/  F2FP.F16.F32.PACK_AB R36, RZ, R97 ;  /* 0x00000061ff24723e */ /* 0x000fc800000000ff */
[----:B------:R-:W-:-:S07]  /*1880*/  PRMT R30, R36, 0x7610, R30 ;  /* 0x00007610241e7816 */ /* 0x000fce000000001e */
.L_x_2534:
[----:B------:R-:W-:-:S05]  /*1890*/  HADD2.F32 R101, -RZ, R38.H1_H1 ;  /* 0x30000026ff657230 */ /* 0x000fca0000004100 */
[----:B------:R-:W-:Y:S01]  /*18a0*/  FMUL.FTZ R101, R101, R72 ;  /* 0x0000004865657220 */ /* 0x000fe20000410000 */
[----:B------:R-:W-:Y:S06]  /*18b0*/  @P3 BRA `(.L_x_2535) ;  /* 0x0000000000083947 */ /* 0x000fec0003800000 */
[----:B------:R-:W-:Y:S05]  /*18c0*/  @P1 BRA `(.L_x_2536) ;  /* 0x00000000000c1947 */ /* 0x000fea0003800000 */
[----:B------:R-:W-:Y:S05]  /*18d0*/  BRA `(.L_x_2537) ;  /* 0x0000000000107947 */ /* 0x000fea0003800000 */
.L_x_2535:
[----:B-----5:R-:W-:-:S05]  /*18e0*/  HADD2.F32 R36, -RZ, R34.H1_H1 ;  /* 0x30000022ff247230 */ /* 0x020fca0000004100 */
[----:B------:R-:W-:-:S07]  /*18f0*/  FADD.FTZ R101, R36, R101 ;  /* 0x0000006524657221 */ /* 0x000fce0000010000 */
.L_x_2536:
[----:B------:R-:W-:-:S04]  /*1900*/  F2FP.F16.F32.PACK_AB R36, RZ, R101 ;  /* 0x00000065ff24723e */ /* 0x000fc800000000ff */
[----:B------:R-:W-:-:S07]  /*1910*/  PRMT R30, R30, 0x5410, R36 ;  /* 0x000054101e1e7816 */ /* 0x000fce0000000024 */
.L_x_2537:
[----:B------:R-:W-:-:S05]  /*1920*/  HADD2.F32 R99, -RZ, R39.H0_H0 ;  /* 0x20000027ff637230 */ /* 0x000fca0000004100 */
[----:B------:R-:W-:Y:S01]  /*1930*/  FMUL.FTZ R99, R99, R72 ;  /* 0x0000004863637220 */ /* 0x000fe20000410000 */
[----:B------:R-:W-:Y:S06]  /*1940*/  @P3 BRA `(.L_x_2538) ;  /* 0x0000000000083947 */ /* 0x000fec0003800000 */
[----:B------:R-:W-:Y:S05]  /*1950*/  @P1 BRA `(.L_x_2539) ;  /* 0x00000000000c1947 */ /* 0x000fea0003800000 */
[----:B------:R-:W-:Y:S05]  /*1960*/  BRA `(.L_x_2540) ;  /* 0x0000000000107947 */ /* 0x000fea0003800000 */
.L_x_2538:
[----:B-----5:R-:W-:-:S05]  /*1970*/  HADD2.F32 R36, -RZ, R35.H0_H0 ;  /* 0x20000023ff247230 */ /* 0x020fca0000004100 */
[----:B------:R-:W-:-:S07]  /*1980*/  FADD.FTZ R99, R36, R99 ;  /* 0x0000006324637221 */ /* 0x000fce0000010000 */
.L_x_2539:
[----:B------:R-:W-:-:S04]  /*1990*/  F2FP.F16.F32.PACK_AB R36, RZ, R99 ;  /* 0x00000063ff24723e */ /* 0x000fc800000000ff */
[----:B------:R-:W-:-:S07]  /*19a0*/  PRMT R31, R36, 0x7610, R31 ;  /* 0x00007610241f7816 */ /* 0x000fce000000001f */
.L_x_2540:
[----:B------:R-:W-:-:S05]  /*19b0*/  HADD2.F32 R39, -RZ, R39.H1_H1 ;  /* 0x30000027ff277230 */ /* 0x000fca0000004100 */
[----:B------:R-:W-:Y:S01]  /*19c0*/  FMUL.FTZ R117, R39, R72 ;  /* 0x0000004827757220 */ /* 0x000fe20000410000 */
[----:B------:R-:W-:Y:S06]  /*19d0*/  @P3 BRA `(.L_x_2541) ;  /* 0x0000000000083947 */ /* 0x000fec0003800000 */
[----:B------:R-:W-:Y:S05]  /*19e0*/  @P1 BRA `(.L_x_2542) ;  /* 0x00000000000c1947 */ /* 0x000fea0003800000 */
[----:B------:R-:W-:Y:S05]  /*19f0*/  BRA `(.L_x_2543) ;  /* 0x0000000000107947 */ /* 0x000fea0003800000 */
.L_x_2541:
[----:B-----5:R-:W-:-:S05]  /*1a00*/  HADD2.F32 R36, -RZ, R35.H1_H1 ;  /* 0x30000023ff247230 */ /* 0x020fca0000004100 */
[----:B------:R-:W-:-:S07]  /*1a10*/  FADD.FTZ R117, R36, R117 ;  /* 0x0000007524757221 */ /* 0x000fce0000010000 */
.L_x_2542:
[----:B------:R-:W-:-:S04]  /*1a20*/  F2FP.F16.F32.PACK_AB R36, RZ, R117 ;  /* 0x00000075ff24723e */ /* 0x000fc800000000ff */
[----:B------:R-:W-:-:S07]  /*1a30*/  PRMT R31, R31, 0x5410, R36 ;  /* 0x000054101f1f7816 */ /* 0x000fce0000000024 */
.L_x_2543:
[----:B------:R-:W0:Y:S02]  /*1a40*/  @P1 LDC.64 R36, c[0x0][0x238] ;  /* 0x00008e00ff241b82 */ /* 0x000e240000000a00 */
[----:B0-----:R-:W-:-:S04]  /*1a50*/  @P1 LEA R36, P3, R119, R36, 0x4 ;  /* 0x0000002477241211 */ /* 0x001fc800078620ff */
[----:B------:R-:W-:-:S05]  /*1a60*/  @P1 LEA.HI.X R37, R119, R37, RZ, 0x4, P3 ;  /* 0x0000002577251211 */ /* 0x000fca00018f24ff */
[----:B------:R2:W-:Y:S04]  /*1a70*/  @P1 STG.E.128 desc[UR4][R36.64], R28 ;  /* 0x0000001c24001986 */ /* 0x0005e8000c101d04 */
.L_x_2519:
[----:B------:R-:W-:Y:S05]  /*1a80*/  BSYNC B0 ;  /* 0x0000000000007941 */ /* 0x000fea0003800000 */
.L_x_2518:
        /* <DEDUP_REMOVED lines=12> */
[----:B------:R-:W-:Y:S02]  /*1b50*/  @!P4 IADD3 R38, R38, 0x4, RZ ;  /* 0x000000042626c810 */ /* 0x000fe40007ffe0ff */
        /* <DEDUP_REMOVED lines=51> */
[----:B------:R-:W-:-:S05]  /*1e90*/  FFMA.FTZ R37, R70, R70, R37 ;  /* 0x0000004646257223 */ /* 0x000fca0000010025 */
        /* <DEDUP_REMOVED lines=39> */
.L_x_2562:
        /* <DEDUP_REMOVED lines=37> */
[----:B------:R-:W-:Y:S02]  /*2360*/  IADD3 R78, R70, R123, RZ ;  /* 0x0000007b464e7210 */ /* 0x000fe40007ffe0ff */
[----:B-1----:R-:W-:Y:S01]  /*2370*/  FMUL.FTZ R121, R74, R121 ;  /* 0x000000794a797220 */ /* 0x002fe20000410000 */
[----:B------:R-:W-:Y:S01]  /*2380*/  FMUL.FTZ R36, R36, R36 ;  /* 0x0000002424247220 */ /* 0x000fe20000410000 */
[----:B------:R-:W-:Y:S02]  /*2390*/  I2FP.F32.S32 R78, R78 ;  /* 0x0000004e004e7245 */ /* 0x000fe40000201400 */
[----:B------:R-:W-:Y:S01]  /*23a0*/  I2FP.F32.S32 R123, R123 ;  /* 0x0000007b007b7245 */ /* 0x000fe20000201400 */
[----:B------:R-:W0:Y:S01]  /*23b0*/  SHFL.DOWN PT, R38, R121, 0x1, 0x1f ;  /* 0x08201f0079267f89 */ /* 0x000e2200000e0000 */
[----:B------:R-:W-:Y:S01]  /*23c0*/  FMUL.FTZ R36, R36, R71 ;  /* 0x0000004724247220 */ /* 0x000fe20000410000 */
[----:B--2---:R-:W-:Y:S01]  /*23d0*/  FADD.FTZ R71, R68, R37 ;  /* 0x0000002544477221 */ /* 0x004fe20000010000 */
[----:B------:R-:W1:Y:S02]  /*23e0*/  MUFU.RCP R78, R78 ;  /* 0x0000004e004e7308 */ /* 0x000e640000001000 */
        /* <DEDUP_REMOVED lines=18> */
[----:B-1----:R-:W-:Y:S01]  /*2510*/  FMUL.FTZ R70, R121, R121 ;  /* 0x0000007979467220 */ /* 0x002fe20000410000 */
[----:B------:R0:W-:Y:S04]  /*2520*/  @!P3 STG.E desc[UR4][R38.64], R121 ;  /* 0x000000792600b986 */ /* 0x0001e8000c101904 */
[----:B------:R-:W-:Y:S01]  /*2530*/  FSEL R119, R70, RZ, P5 ;  /* 0x000000ff46777208 */ /* 0x000fe20002800000 */
[----:B--2---:R-:W-:Y:S01]  /*2540*/  FFMA.FTZ R68, R71, UR6, R72 ;  /* 0x0000000647447c23 */ /* 0x004fe20008010048 */
[----:B---3--:R-:W-:-:S04]  /*2550*/  @!P3 IMAD.WIDE R36, R63, 0x4, R36 ;  /* 0x000000043f24b825 */ /* 0x008fc800078e0224 */
[----:B------:R-:W-:Y:S01]  /*2560*/  FADD.FTZ R119, R68, R119 ;  /* 0x0000007744777221 */ /* 0x000fe20000010000 */
[----:B------:R-:W-:-:S05]  /*2570*/  FSEL R68, R121, RZ, !P5 ;  /* 0x000000ff79447208 */ /* 0x000fca0006800000 */
        /* <DEDUP_REMOVED lines=28> */
[----:B------:R-:W-:Y:S01]  /*2740*/  F2FP.F16.F32.PACK_AB R36, R37, R36 ;  /* 0x000000242524723e */ /* 0x000fe200000000ff */
[----:B-1----:R-:W-:Y:S01]  /*2750*/  IMAD.WIDE.U32 R70, R111, 0x10, R70 ;  /* 0x000000106f467825 */ /* 0x002fe200078e0046 */
[----:B------:R-:W-:-:S02]  /*2760*/  F2FP.F16.F32.PACK_AB R37, R39, R72 ;  /* 0x000000482725723e */ /* 0x000fc400000000ff */
[----:B------:R-:W-:Y:S02]  /*2770*/  F2FP.F16.F32.PACK_AB R38, R121, R38 ;  /* 0x000000267926723e */ /* 0x000fe400000000ff */
[----:B------:R-:W-:Y:S02]  /*2780*/  F2FP.F16.F32.PACK_AB R39, R123, R80 ;  /* 0x000000507b27723e */ /* 0x000fe400000000ff */
[----:B------:R-:W-:-:S03]  /*2790*/  IADD3 R111, R111, 0x80, RZ ;  /* 0x000000806f6f7810 */ /* 0x000fc60007ffe0ff */
[----:B------:R1:W-:Y:S04]  /*27a0*/  STG.E.128 desc[UR4][R70.64], R36 ;  /* 0x0000002446007986 */ /* 0x0003e8000c101d04 */
.L_x_2546:
[----:B------:R-:W-:Y:S05]  /*27b0*/  BSYNC B0 ;  /* 0x0000000000007941 */ /* 0x000fea0003800000 */
.L_x_2545:
        /* <DEDUP_REMOVED lines=35> */
.L_x_2548:
[----:B------:R-:W-:Y:S05]  /*29f0*/  BSYNC B0 ;  /* 0x0000000000007941 */ /* 0x000fea0003800000 */
.L_x_2547:
        /* <DEDUP_REMOVED lines=29> */
[----:B------:R-:W-:-:S02]  /*2bd0*/  F2FP.F16.F32.PACK_AB R39, R68, R39 ;  /* 0x000000274427723e */ /* 0x000fc400000000ff */
[----:B------:R-:W-:Y:S02]  /*2be0*/  F2FP.F16.F32.PACK_AB R38, R121, R76 ;  /* 0x0000004c7926723e */ /* 0x000fe400000000ff */
[----:B------:R-:W-:Y:S02]  /*2bf0*/  F2FP.F16.F32.PACK_AB R37, R74, R37 ;  /* 0x000000254a25723e */ /* 0x000fe400000000ff */
[----:B------:R-:W-:-:S05]  /*2c00*/  F2FP.F16.F32.PACK_AB R36, R119, R36 ;  /* 0x000000247724723e */ /* 0x000fca00000000ff */
[----:B------:R3:W-:Y:S02]  /*2c10*/  STG.E.128 desc[UR4][R70.64], R36 ;  /* 0x0000002446007986 */ /* 0x0007e4000c101d04 */
.L_x_2550:
[----:B------:R-:W-:Y:S05]  /*2c20*/  BSYNC B0 ;  /* 0x0000000000007941 */ /* 0x000fea0003800000 */
.L_x_2549:
[----:B------:R-:W-:Y:S02]  /*2c30*/  IADD3 R63, R63, UR8, RZ ;  /* 0x000000083f3f7c10 */ /* 0x000fe4000fffe0ff */
[----:B------:R-:W-:Y:S02]  /*2c40*/  SEL R68, RZ, 0x1, P4 ;  /* 0x00000001ff447807 */ /* 0x000fe40002000000 */
[----:B------:R-:W-:-:S13]  /*2c50*/  ISETP.GE.AND P3, PT, R63, UR9, PT ;  /* 0x000000093f007c0c */ /* 0x000fda000bf66270 */
[----:B------:R-:W-:Y:S05]  /*2c60*/  @!P3 BRA `(.L_x_2551) ;  /* 0xffffffdc0020b947 */ /* 0x000fea000383ffff */
[----:B------:R-:W-:Y:S05]  /*2c70*/  EXIT ;  /* 0x000000000000794d */ /* 0x000fea0003800000 */
.L_x_2544:
[----:B------:R-:W-:Y:S01]  /*2c80*/  HFMA2.MMA R80, -RZ, RZ, 0, 5.9604644775390625e-08 ;  /* 0x00000001ff507435 */ /* 0x000fe200000001ff */
[----:B------:R-:W-:Y:S02]  /*2c90*/  MOV R121, R70 ;  /* 0x0000004600797202 */ /* 0x000fe40000000f00 */
[----:B------:R-:W-:Y:S02]  /*2ca0*/  MOV R123, 0x1f ;  /* 0x0000001f007b7802 */ /* 0x000fe40000000f00 */
[----:B------:R-:W-:-:S07]  /*2cb0*/  MOV R76, 0xffffffff ;  /* 0xffffffff004c7802 */ /* 0x000fce0000000f00 */
[----:B-----5:R-:W-:Y:S05]  /*2cc0*/  WARPSYNC.COLLECTIVE R76, `(.L_x_2552) ;  /* 0x000000004c087348 */ /* 0x020fea0003c00000 */
[----:B------:R0:W1:Y:S02]  /*2cd0*/  SHFL.BFLY P6, R78, R121, R80, R123 ;  /* 0x0c000050794e7389 */ /* 0x00006400000c007b */
[----:B01---5:R-:W-:Y:S01]  /*2ce0*/  ENDCOLLECTIVE ;  /* 0x000000000000791b */ /* 0x023fe20003800000 */
.L_x_2552:
[----:B------:R-:W-:Y:S01]  /*2cf0*/  HFMA2.MMA R80, -RZ, RZ, 0, 1.1920928955078125e-07 ;  /* 0x00000002ff507435 */ /* 0x000fe200000001ff */
[----:B------:R-:W-:-:S05]  /*2d00*/  MOV R37, R78 ;  /* 0x0000004e00257202 */ /* 0x000fca0000000f00 */
[----:B------:R-:W-:-:S05]  /*2d10*/  FADD.FTZ R68, R70, R37 ;  /* 0x0000002546447221 */ /* 0x000fca0000010000 */
[----:B------:R-:W-:-:S07]  /*2d20*/  MOV R121, R68 ;  /* 0x0000004400797202 */ /* 0x000fce0000000f00 */
[----:B------:R-:W-:Y:S05]  /*2d30*/  WARPSYNC.COLLECTIVE R76, `(.L_x_2553) ;  /* 0x000000004c087348 */ /* 0x000fea0003c00000 */
[----:B------:R0:W1:Y:S02]  /*2d40*/  SHFL.BFLY P6, R78, R121, R80, R123 ;  /* 0x0c000050794e7389 */ /* 0x00006400000c007b */
[----:B01----:R-:W-:Y:S01]  /*2d50*/  ENDCOLLECTIVE ;  /* 0x000000000000791b */ /* 0x003fe20003800000 */
.L_x_2553:
[----:B------:R-:W-:Y:S01]  /*2d60*/  HFMA2.MMA R80, -RZ, RZ, 0, 2.384185791015625e-07 ;  /* 0x00000004ff507435 */ /* 0x000fe200000001ff */
[----:B------:R-:W-:-:S05]  /*2d70*/  MOV R37, R78 ;  /* 0x0000004e00257202 */ /* 0x000fca0000000f00 */
[----:B------:R-:W-:-:S05]  /*2d80*/  FADD.FTZ R71, R68, R37 ;  /* 0x0000002544477221 */ /* 0x000fca0000010000 */
[----:B------:R-:W-:-:S07]  /*2d90*/  MOV R121, R71 ;  /* 0x0000004700797202 */ /* 0x000fce0000000f00 */
[----:B------:R-:W-:Y:S05]  /*2da0*/  WARPSYNC.COLLECTIVE R76, `(.L_x_2554) ;  /* 0x000000004c087348 */ /* 0x000fea0003c00000 */
[----:B------:R0:W1:Y:S02]  /*2db0*/  SHFL.BFLY P6, R78, R121, R80, R123 ;  /* 0x0c000050794e7389 */ /* 0x00006400000c007b */
[----:B01----:R-:W-:Y:S01]  /*2dc0*/  ENDCOLLECTIVE ;  /* 0x000000000000791b */ /* 0x003fe20003800000 */
.L_x_2554:
[----:B------:R-:W-:Y:S01]  /*2dd0*/  HFMA2.MMA R80, -RZ, RZ, 0, 4.76837158203125e-07 ;  /* 0x00000008ff507435 */ /* 0x000fe200000001ff */
[----:B------:R-:W-:-:S05]  /*2de0*/  MOV R36, R78 ;  /* 0x0000004e00247202 */ /* 0x000fca0000000f00 */
[----:B------:R-:W-:-:S05]  /*2df0*/  FADD.FTZ R72, R71, R36 ;  /* 0x0000002447487221 */ /* 0x000fca0000010000 */
[----:B------:R-:W-:-:S07]  /*2e00*/  MOV R121, R72 ;  /* 0x0000004800797202 */ /* 0x000fce0000000f00 */
[----:B------:R-:W-:Y:S05]  /*2e10*/  WARPSYNC.COLLECTIVE R76, `(.L_x_2555) ;  /* 0x000000004c087348 */ /* 0x000fea0003c00000 */
[----:B------:R0:W1:Y:S02]  /*2e20*/  SHFL.BFLY P6, R78, R121, R80, R123 ;  /* 0x0c000050794e7389 */ /* 0x00006400000c007b */
[----:B01----:R-:W-:Y:S01]  /*2e30*/  ENDCOLLECTIVE ;  /* 0x000000000000791b */ /* 0x003fe20003800000 */
.L_x_2555:
[----:B------:R-:W-:Y:S01]  /*2e40*/  HFMA2.MMA R80, -RZ, RZ, 0, 9.5367431640625e-07 ;  /* 0x00000010ff507435 */ /* 0x000fe200000001ff */
[----:B------:R-:W-:-:S05]  /*2e50*/  MOV R37, R78 ;  /* 0x0000004e00257202 */ /* 0x000fca0000000f00 */
[----:B------:R-:W-:-:S05]  /*2e60*/  FADD.FTZ R74, R72, R37 ;  /* 0x00000025484a7221 */ /* 0x000fca0000010000 */
[----:B------:R-:W-:-:S07]  /*2e70*/  MOV R121, R74 ;  /* 0x0000004a00797202 */ /* 0x000fce0000000f00 */
[----:B------:R-:W-:Y:S05]  /*2e80*/  WARPSYNC.COLLECTIVE R76, `(.L_x_2556) ;  /* 0x000000004c087348 */ /* 0x000fea0003c00000 */
[----:B------:R0:W1:Y:S02]  /*2e90*/  SHFL.BFLY P6, R78, R121, R80, R123 ;  /* 0x0c000050794e7389 */ /* 0x00006400000c007b */
[----:B01----:R-:W-:Y:S01]  /*2ea0*/  ENDCOLLECTIVE ;  /* 0x000000000000791b */ /* 0x003fe20003800000 */
.L_x_2556:
[----:B------:R-:W-:Y:S01]  /*2eb0*/  HFMA2.MMA R80, -RZ, RZ, 0, 5.9604644775390625e-08 ;  /* 0x00000001ff507435 */ /* 0x000fe200000001ff */
[----:B------:R-:W-:-:S05]  /*2ec0*/  MOV R37, R78 ;  /* 0x0000004e00257202 */ /* 0x000fca0000000f00 */
        /* <DEDUP_REMOVED lines=55> */
.L_x_2557:
[----:B------:R-:W-:Y:S01]  /*3240*/  HFMA2.MMA R80, -RZ, RZ, 0, 1.1920928955078125e-07 ;  /* 0x00000002ff507435 */ /* 0x000fe200000001ff */
[----:B------:R-:W-:-:S05]  /*3250*/  MOV R68, R78 ;  /* 0x0000004e00447202 */ /* 0x000fca0000000f00 */
[----:B------:R-:W-:-:S05]  /*3260*/  FADD.FTZ R68, R37, R68 ;  /* 0x0000004425447221 */ /* 0x000fca0000010000 */
[----:B------:R-:W-:-:S07]  /*3270*/  MOV R121, R68 ;  /* 0x0000004400797202 */ /* 0x000fce0000000f00 */
[----:B------:R-:W-:Y:S05]  /*3280*/  WARPSYNC.COLLECTIVE R76, `(.L_x_2558) ;  /* 0x000000004c087348 */ /* 0x000fea0003c00000 */
[----:B------:R0:W1:Y:S02]  /*3290*/  SHFL.BFLY P6, R78, R121, R80, R123 ;  /* 0x0c000050794e7389 */ /* 0x00006400000c007b */
[----:B01----:R-:W-:Y:S01]  /*32a0*/  ENDCOLLECTIVE ;  /* 0x000000000000791b */ /* 0x003fe20003800000 */
.L_x_2558:
[----:B------:R-:W-:Y:S01]  /*32b0*/  HFMA2.MMA R80, -RZ, RZ, 0, 2.384185791015625e-07 ;  /* 0x00000004ff507435 */ /* 0x000fe200000001ff */
[----:B------:R-:W-:-:S05]  /*32c0*/  MOV R71, R78 ;  /* 0x0000004e00477202 */ /* 0x000fca0000000f00 */
[----:B------:R-:W-:-:S05]  /*32d0*/  FADD.FTZ R71, R68, R71 ;  /* 0x0000004744477221 */ /* 0x000fca0000010000 */
[----:B------:R-:W-:-:S07]  /*32e0*/  MOV R121, R71 ;  /* 0x0000004700797202 */ /* 0x000fce0000000f00 */
[----:B------:R-:W-:Y:S05]  /*32f0*/  WARPSYNC.COLLECTIVE R76, `(.L_x_2559) ;  /* 0x000000004c087348 */ /* 0x000fea0003c00000 */
[----:B------:R0:W1:Y:S02]  /*3300*/  SHFL.BFLY P6, R78, R121, R80, R123 ;  /* 0x0c000050794e7389 */ /* 0x00006400000c007b */
[----:B01----:R-:W-:Y:S01]  /*3310*/  ENDCOLLECTIVE ;  /* 0x000000000000791b */ /* 0x003fe20003800000 */
.L_x_2559:
[----:B------:R-:W-:Y:S01]  /*3320*/  HFMA2.MMA R80, -RZ, RZ, 0, 4.76837158203125e-07 ;  /* 0x00000008ff507435 */ /* 0x000fe200000001ff */
[----:B------:R-:W-:-:S05]  /*3330*/  MOV R70, R78 ;  /* 0x0000004e00467202 */ /* 0x000fca0000000f00 */
[----:B------:R-:W-:-:S05]  /*3340*/  FADD.FTZ R70, R71, R70 ;  /* 0x0000004647467221 */ /* 0x000fca0000010000 */
[----:B------:R-:W-:-:S07]  /*3350*/  MOV R121, R70 ;  /* 0x0000004600797202 */ /* 0x000fce0000000f00 */
[----:B------:R-:W-:Y:S05]  /*3360*/  WARPSYNC.COLLECTIVE R76, `(.L_x_2560) ;  /* 0x000000004c087348 */ /* 0x000fea0003c00000 */
[----:B------:R0:W1:Y:S02]  /*3370*/  SHFL.BFLY P6, R78, R121, R80, R123 ;  /* 0x0c000050794e7389 */ /* 0x00006400000c007b */
[----:B01----:R-:W-:Y:S01]  /*3380*/  ENDCOLLECTIVE ;  /* 0x000000000000791b */ /* 0x003fe20003800000 */
.L_x_2560:
[----:B------:R-:W-:Y:S01]  /*3390*/  HFMA2.MMA R80, -RZ, RZ, 0, 9.5367431640625e-07 ;  /* 0x00000010ff507435 */ /* 0x000fe200000001ff */
[----:B------:R-:W-:-:S05]  /*33a0*/  MOV R119, R78 ;  /* 0x0000004e00777202 */ /* 0x000fca0000000f00 */
[----:B------:R-:W-:-:S05]  /*33b0*/  FADD.FTZ R119, R70, R119 ;  /* 0x0000007746777221 */ /* 0x000fca0000010000 */
[----:B------:R-:W-:-:S07]  /*33c0*/  MOV R121, R119 ;  /* 0x0000007700797202 */ /* 0x000fce0000000f00 */
[----:B------:R-:W-:Y:S05]  /*33d0*/  WARPSYNC.COLLECTIVE R76, `(.L_x_2561) ;  /* 0x000000004c087348 */ /* 0x000fea0003c00000 */
[----:B------:R0:W1:Y:S02]  /*33e0*/  SHFL.BFLY P6, R78, R121, R80, R123 ;  /* 0x0c000050794e7389 */ /* 0x00006400000c007b */
[----:B01----:R-:W-:Y:S01]  /*33f0*/  ENDCOLLECTIVE ;  /* 0x000000000000791b */ /* 0x003fe20003800000 */
.L_x_2561:
[----:B------:R-:W-:Y:S01]  /*3400*/  MOV R72, R78 ;  /* 0x0000004e00487202 */ /* 0x000fe20000000f00 */
[----:B------:R-:W-:Y:S06]  /*3410*/  BRA `(.L_x_2562) ;  /* 0xffffffec003c7947 */ /* 0x000fec000383ffff */
.L_x_2563:
        /* <DEDUP_REMOVED lines=14> */
.L_x_23224:


//--------------------- .text._ZN10layer_norm13ln_fwd_kernelINS_13Kernel_traitsI6__halfS2_S2_S2_fjLj3072ELj1ELj1ELj4ELj16ENS_18Kernel_traits_baseILj3072ES2_S2_S2_S2_fjLj128EEEEELb0ELb0ELb0ELb1EEEvNS_9FwdParamsE --------------------------
	.section	.text._ZN10layer_norm13ln_fwd_kernelINS_13Kernel_traitsI6__halfS2_S2_S2_fjLj3072ELj1ELj1ELj4ELj16ENS_18Kernel_traits_baseILj3072ES2_S2_S2_S2_fjLj128EEEEELb0ELb0ELb0ELb1EEEvNS_9FwdParamsE,"ax",@progbits
	.align	128
        .global         _ZN10layer_norm13ln_fwd_kernelINS_13Kernel_traitsI6__halfS2_S2_S2_fjLj3072ELj1ELj1ELj4ELj16ENS_18Kernel_traits_baseILj3072ES2_S2_S2_S2_fjLj128EEEEELb0ELb0ELb0ELb1EEEvNS_9FwdParamsE
        .type           _ZN10layer_norm13ln_fwd_kernelINS_13Kernel_traitsI6__halfS2_S2_S2_fjLj3072ELj1ELj1ELj4ELj16ENS_18Kernel_traits_baseILj3072ES2_S2_S2_S2_fjLj128EEEEELb0ELb0ELb0ELb1EEEvNS_9FwdParamsE,@function
        .size           _ZN10layer_norm13ln_fwd_kernelINS_13Kernel_traitsI6__halfS2_S2_S2_fjLj3072ELj1ELj1ELj4ELj16ENS_18Kernel_traits_baseILj3072ES2_S2_S2_S2_fjLj128EEEEELb0ELb0ELb0ELb1EEEvNS_9FwdParamsE,(.L_x_23225 - _ZN10layer_norm13ln_fwd_kernelINS_13Kernel_traitsI6__halfS2_S2_S2_fjLj3072ELj1ELj1ELj4ELj16ENS_18Kernel_traits_baseILj3072ES2_S2_S2_S2_fjLj128EEEEELb0ELb0ELb0ELb1EEEvNS_9FwdParamsE)
        .other          _ZN10layer_norm13ln_fwd_kernelINS_13Kernel_traitsI6__halfS2_S2_S2_fjLj3072ELj1ELj1ELj4ELj16ENS_18Kernel_traits_baseILj3072ES2_S2_S2_S2_fjLj128EEEEELb0ELb0ELb0ELb1EEEvNS_9FwdParamsE,@"STO_CUDA_ENTRY STV_DEFAULT"
_ZN10layer_norm13ln_fwd_kernelINS_13Kernel_traitsI6__halfS2_S2_S2_fjLj3072ELj1ELj1ELj4ELj16ENS_18Kernel_traits_baseILj3072ES2_S2_S2_S2_fjLj128EEEEELb0ELb0ELb0ELb1EEEvNS_9FwdParamsE:
.text._ZN10layer_norm13ln_fwd_kernelINS_13Kernel_traitsI6__halfS2_S2_S2_fjLj3072ELj1ELj1ELj4ELj16ENS_18Kernel_traits_baseILj3072ES2_S2_S2_S2_fjLj128EEEEELb0ELb0ELb0ELb1EEEvNS_9FwdParamsE:
        /* <DEDUP_REMOVED lines=15> */
[----:B------:R-:W-:-:S03]  /*00f0*/  SHF.R.U32.HI R77, RZ, 0x7, R28 ;  /* 0x00000007ff4d7819 */ /* 0x000fc6000001161c */
[----:B------:R0:W5:Y:S01]  /*0100*/  @P1 LDG.E.128 R16, desc[UR4][R4.64+0x1000] ;  /* 0x0010000404101981 */ /* 0x000162000c1e1d00 */
[----:B-1----:R-:W-:Y:S01]  /*0110*/  IADD3 R80, R77, UR6, RZ ;  /* 0x000000064d507c10 */ /* 0x002fe2000fffe0ff */
[----:B------:R-:W-:Y:S01]  /*0120*/  ULDC UR6, c[0x0][0x214] ;  /* 0x0000850000067ab9 */ /* 0x000fe20000000800 */
[----:B------:R-:W-:Y:S02]  /*0130*/  IADD3 R2, P0, R0, UR8, RZ ;  /* 0x0000000800027c10 */ /* 0x000fe4000ff1e0ff */
[----:B------:R-:W-:Y:S01]  /*0140*/  ISETP.GE.AND P2, PT, R80, UR6, PT ;  /* 0x0000000650007c0c */ /* 0x000fe2000bf46270 */
[----:B------:R-:W-:Y:S01]  /*0150*/  ULDC.64 UR6, c[0x0][0x230] ;  /* 0x00008c0000067ab9 */ /* 0x000fe20000000a00 */
[----:B------:R-:W-:Y:S02]  /*0160*/  IADD3.X R3, RZ, UR9, RZ, P0, !PT ;  /* 0x00000009ff037c10 */ /* 0x000fe400087fe4ff */
[----:B--2---:R-:W-:-:S04]  /*0170*/  LOP3.LUT P0, RZ, R52, UR6, RZ, 0xfc, !PT ;  /* 0x0000000634ff7c12 */ /* 0x004fc8000f80fcff */
[----:B------:R-:W-:-:S05]  /*0180*/  LOP3.LUT P0, RZ, R53, UR7, RZ, 0xfc, P0 ;  /* 0x0000000735ff7c12 */ /* 0x000fca000800fcff */
[----:B0-----:R-:W-:Y:S08]  /*0190*/  @P2 EXIT ;  /* 0x000000000000294d */ /* 0x001ff00003800000 */
        /* <DEDUP_REMOVED lines=9> */
[----:B------:R-:W-:Y:S01]  /*0230*/  ISETP.NE.U32.AND P2, PT, R52, RZ, PT ;  /* 0x000000ff3400720c */ /* 0x000fe20003f45070 */
[----:B------:R-:W-:Y:S01]  /*0240*/  ULDC.U8 UR6, c[0x0][0x2a0] ;  /* 0x0000a80000067ab9 */ /* 0x000fe20000000000 */
[----:B------:R-:W-:Y:S01]  /*0250*/  SHF.R.U32.HI R79, RZ, 0x5, R28 ;  /* 0x00000005ff4f7819 */ /* 0x000fe2000001161c */
[----:B------:R-:W-:Y:S01]  /*0260*/  HFMA2.MMA R82, -RZ, RZ, 0, 5.9604644775390625e-08 ;  /* 0x00000001ff527435 */ /* 0x000fe200000001ff */
[----:B------:R-:W-:Y:S01]  /*0270*/  ISETP.NE.AND.EX P1, PT, R53, RZ, PT, P2 ;  /* 0x000000ff3500720c */ /* 0x000fe20003f25320 */
[--C-:B------:R-:W-:Y:S01]  /*0280*/  HADD2.F32 R29, -RZ, R20.reuse.H0_H0 ;  /* 0x20000014ff1d7230 */ /* 0x100fe20000004100 */
[----:B------:R-:W-:Y:S01]  /*0290*/  LEA R77, R77, 0x4, 0x2 ;  /* 0x000000044d4d7811 */ /* 0x000fe200078e10ff */
[----:B------:R-:W-:Y:S01]  /*02a0*/  HADD2.F32 R30, -RZ, R20.H1_H1 ;  /* 0x30000014ff1e7230 */ /* 0x000fe20000004100 */
[----:B------:R-:W-:Y:S01]  /*02b0*/  ISETP.NE.AND P4, PT, RZ, UR6, PT ;  /* 0x00000006ff007c0c */ /* 0x000fe2000bf85270 */
[--C-:B------:R-:W-:Y:S01]  /*02c0*/  HADD2.F32 R31, -RZ, R21.reuse.H0_H0 ;  /* 0x20000015ff1f7230 */ /* 0x100fe20000004100 */
[----:B------:R-:W-:Y:S01]  /*02d0*/  LOP3.LUT R78, R28, 0x1f, RZ, 0xc0, !PT ;  /* 0x0000001f1c4e7812 */ /* 0x000fe200078ec0ff */
[----:B------:R-:W-:Y:S01]  /*02e0*/  HADD2.F32 R32, -RZ, R21.H1_H1 ;  /* 0x30000015ff207230 */ /* 0x000fe20000004100 */
[----:B------:R-:W-:Y:S01]  /*02f0*/  LOP3.LUT R79, R79, 0x3, RZ, 0xc0, !PT ;  /* 0x000000034f4f7812 */ /* 0x000fe200078ec0ff */
[--C-:B------:R-:W-:Y:S01]  /*0300*/  HADD2.F32 R33, -RZ, R22.reuse.H0_H0 ;  /* 0x20000016ff217230 */ /* 0x100fe20000004100 */
[----:B------:R-:W-:Y:S01]  /*0310*/  ULDC UR7, c[0x0][0x218] ;  /* 0x0000860000077ab9 */ /* 0x000fe20000000800 */
[----:B------:R-:W-:Y:S01]  /*0320*/  HADD2.F32 R34, -RZ, R22.H1_H1 ;  /* 0x30000016ff227230 */ /* 0x000fe20000004100 */
[----:B------:R-:W-:Y:S01]  /*0330*/  ULDC UR8, c[0x0][0x290] ;  /* 0x0000a40000087ab9 */ /* 0x000fe20000000800 */
[--C-:B------:R-:W-:Y:S01]  /*0340*/  HADD2.F32 R35, -RZ, R23.reuse.H0_H0 ;  /* 0x20000017ff237230 */ /* 0x100fe20000004100 */
[----:B------:R-:W-:Y:S01]  /*0350*/  ULDC.64 UR14, c[0x0][0x230] ;  /* 0x00008c00000e7ab9 */ /* 0x000fe20000000a00 */
[----:B------:R-:W-:Y:S01]  /*0360*/  HADD2.F32 R36, -RZ, R23.H1_H1 ;  /* 0x30000017ff247230 */ /* 0x000fe20000004100 */
[----:B------:R-:W-:Y:S01]  /*0370*/  ULDC.64 UR10, c[0x0][0x2b8] ;  /* 0x0000ae00000a7ab9 */ /* 0x000fe20000000a00 */
[--C-:B------:R-:W-:Y:S01]  /*0380*/  HADD2.F32 R37, -RZ, R24.reuse.H0_H0 ;  /* 0x20000018ff257230 */ /* 0x100fe20000004100 */
[----:B------:R-:W-:Y:S01]  /*0390*/  ULDC.64 UR12, c[0x0][0x210] ;  /* 0x00008400000c7ab9 */ /* 0x000fe20000000a00 */
        /* <DEDUP_REMOVED lines=15> */
[--C-:B--2---:R-:W-:Y:S02]  /*0490*/  HADD2.F32 R53, -RZ, R5.reuse.H1_H1 ;  /* 0x30000005ff357230 */ /* 0x104fe40000004100 */
[----:B------:R-:W-:Y:S02]  /*04a0*/  HADD2.F32 R54, -RZ, R5.H0_H0 ;  /* 0x20000005ff367230 */ /* 0x000fe40000004100 */
[--C-:B------:R-:W-:Y:S02]  /*04b0*/  HADD2.F32 R56, -RZ, R6.reuse.H0_H0 ;  /* 0x20000006ff387230 */ /* 0x100fe40000004100 */
[----:B------:R-:W-:-:S02]  /*04c0*/  HADD2.F32 R55, -RZ, R6.H1_H1 ;  /* 0x30000006ff377230 */ /* 0x000fc40000004100 */
[--C-:B------:R-:W-:Y:S02]  /*04d0*/  HADD2.F32 R58, -RZ, R4.reuse.H0_H0 ;  /* 0x20000004ff3a7230 */ /* 0x100fe40000004100 */
[----:B------:R-:W-:Y:S02]  /*04e0*/  HADD2.F32 R57, -RZ, R4.H1_H1 ;  /* 0x30000004ff397230 */ /* 0x000fe40000004100 */
[--C-:B------:R-:W-:Y:S02]  /*04f0*/  HADD2.F32 R60, -RZ, R7.reuse.H0_H0 ;  /* 0x20000007ff3c7230 */ /* 0x100fe40000004100 */
[----:B------:R-:W-:Y:S02]  /*0500*/  HADD2.F32 R59, -RZ, R7.H1_H1 ;  /* 0x30000007ff3b7230 */ /* 0x000fe40000004100 */
[--C-:B---3--:R-:W-:Y:S02]  /*0510*/  HADD2.F32 R62, -RZ, R8.reuse.H0_H0 ;  /* 0x20000008ff3e7230 */ /* 0x108fe40000004100 */
[----:B------:R-:W-:-:S02]  /*0520*/  HADD2.F32 R61, -RZ, R8.H1_H1 ;  /* 0x30000008ff3d7230 */ /* 0x000fc40000004100 */
[--C-:B------:R-:W-:Y:S02]  /*0530*/  HADD2.F32 R64, -RZ, R9.reuse.H0_H0 ;  /* 0x20000009ff407230 */ /* 0x100fe40000004100 */
[----:B------:R-:W-:Y:S02]  /*0540*/  HADD2.F32 R63, -RZ, R9.H1_H1 ;  /* 0x30000009ff3f7230 */ /* 0x000fe40000004100 */
[--C-:B------:R-:W-:Y:S02]  /*0550*/  HADD2.F32 R66, -RZ, R10.reuse.H0_H0 ;  /* 0x2000000aff427230 */ /* 0x100fe40000004100 */
[----:B------:R-:W-:Y:S02]  /*0560*/  HADD2.F32 R65, -RZ, R10.H1_H1 ;  /* 0x3000000aff417230 */ /* 0x000fe40000004100 */
[--C-:B------:R-:W-:Y:S02]  /*0570*/  HADD2.F32 R68, -RZ, R11.reuse.H0_H0 ;  /* 0x2000000bff447230 */ /* 0x100fe40000004100 */
[----:B------:R-:W-:-:S02]  /*0580*/  HADD2.F32 R67, -RZ, R11.H1_H1 ;  /* 0x3000000bff437230 */ /* 0x000fc40000004100 */
[--C-:B----4-:R-:W-:Y:S02]  /*0590*/  HADD2.F32 R70, -RZ, R12.reuse.H0_H0 ;  /* 0x2000000cff467230 */ /* 0x110fe40000004100 */
[----:B------:R-:W-:Y:S02]  /*05a0*/  HADD2.F32 R69, -RZ, R12.H1_H1 ;  /* 0x3000000cff457230 */ /* 0x000fe40000004100 */
[--C-:B------:R-:W-:Y:S02]  /*05b0*/  HADD2.F32 R72, -RZ, R13.reuse.H0_H0 ;  /* 0x2000000dff487230 */ /* 0x100fe40000004100 */
[----:B------:R-:W-:Y:S02]  /*05c0*/  HADD2.F32 R71, -RZ, R13.H1_H1 ;  /* 0x3000000dff477230 */ /* 0x000fe40000004100 */
[--C-:B------:R-:W-:Y:S02]  /*05d0*/  HADD2.F32 R74, -RZ, R14.reuse.H0_H0 ;  /* 0x2000000eff4a7230 */ /* 0x100fe40000004100 */
[----:B------:R-:W-:-:S02]  /*05e0*/  HADD2.F32 R73, -RZ, R14.H1_H1 ;  /* 0x3000000eff497230 */ /* 0x000fc40000004100 */
[--C-:B------:R-:W-:Y:S02]  /*05f0*/  HADD2.F32 R76, -RZ, R15.reuse.H0_H0 ;  /* 0x2000000fff4c7230 */ /* 0x100fe40000004100 */
[----:B------:R-:W-:-:S07]  /*0600*/  HADD2.F32 R75, -RZ, R15.H1_H1 ;  /* 0x3000000fff4b7230 */ /* 0x000fce0000004100 */
.L_x_2637:
        /* <DEDUP_REMOVED lines=19> */
[----:B------:R-:W-:Y:S01]  /*0740*/  MOV R20, 0x3f800000 ;  /* 0x3f80000000147802 */ /* 0x000fe20000000f00 */
[----:B---3--:R-:W-:Y:S02]  /*0750*/  @P1 HADD2.F32 R20, -RZ, R18.H0_H0 ;  /* 0x20000012ff141230 */ /* 0x008fe40000004100 */
[----:B--2---:R-:W-:-:S05]  /*0760*/  HADD2.F32 R23, -RZ, R12.H0_H0 ;  /* 0x2000000cff177230 */ /* 0x004fca0000004100 */
[----:B------:R-:W-:-:S03]  /*0770*/  FMUL.FTZ R23, R23, R20 ;  /* 0x0000001417177220 */ /* 0x000fc60000410000 */
[----:B0-----:R-:W-:Y:S05]  /*0780*/  @P3 BRA `(.L_x_2564) ;  /* 0x0000000000083947 */ /* 0x001fea0003800000 */
[----:B------:R-:W-:Y:S05]  /*0790*/  @P0 BRA `(.L_x_2565) ;  /* 0x00000000000c0947 */ /* 0x000fea0003800000 */
[----:B------:R-:W-:Y:S05]  /*07a0*/  BRA `(.L_x_2566) ;  /* 0x0000000000107947 */ /* 0x000fea0003800000 */
.L_x_2564:
[----:B-----5:R-:W-:-:S05]  /*07b0*/  HADD2.F32 R16, -RZ, R4.H0_H0 ;  /* 0x20000004ff107230 */ /* 0x020fca0000004100 */
[----:B------:R-:W-:-:S07]  /*07c0*/  FADD.FTZ R23, R23, R16 ;  /* 0x0000001017177221 */ /* 0x000fce0000010000 */
.L_x_2565:
[----:B------:R-:W-:-:S04]  /*07d0*/  F2FP.F16.F32.PACK_AB R16, RZ, R23 ;  /* 0x00000017ff10723e */ /* 0x000fc800000000ff */
[----:B------:R-:W-:-:S07]  /*07e0*/  PRMT R8, R16, 0x7610, R8 ;  /* 0x0000761010087816 */ /* 0x000fce0000000008 */
.L_x_2566:
[----:B------:R-:W-:-:S05]  /*07f0*/  HADD2.F32 R83, -RZ, R12.H1_H1 ;  /* 0x3000000cff537230 */ /* 0x000fca0000004100 */
[----:B------:R-:W-:Y:S01]  /*0800*/  FMUL.FTZ R83, R83, R20 ;  /* 0x0000001453537220 */ /* 0x000fe20000410000 */
[----:B------:R-:W-:Y:S06]  /*0810*/  @P3 BRA `(.L_x_2567) ;  /* 0x0000000000083947 */ /* 0x000fec0003800000 */
[----:B------:R-:W-:Y:S05]  /*0820*/  @P0 BRA `(.L_x_2568) ;  /* 0x00000000000c0947 */ /* 0x000fea0003800000 */
[----:B------:R-:W-:Y:S05]  /*0830*/  BRA `(.L_x_2569) ;  /* 0x0000000000107947 */ /* 0x000fea0003800000 */
.L_x_2567:
[----:B-----5:R-:W-:-:S05]  /*0840*/  HADD2.F32 R12, -RZ, R4.H1_H1 ;  /* 0x30000004ff0c7230 */ /* 0x020fca0000004100 */
[----:B------:R-:W-:-:S07]  /*0850*/  FADD.FTZ R83, R83, R12 ;  /* 0x0000000c53537221 */ /* 0x000fce0000010000 */
.L_x_2568:
[----:B------:R-:W-:-:S04]  /*0860*/  F2FP.F16.F32.PACK_AB R12, RZ, R83 ;  /* 0x00000053ff0c723e */ /* 0x000fc800000000ff */
[----:B------:R-:W-:-:S07]  /*0870*/  PRMT R8, R8, 0x5410, R12 ;  /* 0x0000541008087816 */ /* 0x000fce000000000c */
.L_x_2569:
[----:B------:R-:W-:-:S05]  /*0880*/  HADD2.F32 R81, -RZ, R13.H0_H0 ;  /* 0x2000000dff517230 */ /* 0x000fca0000004100 */
[----:B------:R-:W-:Y:S01]  /*0890*/  FMUL.FTZ R81, R81, R20 ;  /* 0x0000001451517220 */ /* 0x000fe20000410000 */
[----:B------:R-:W-:Y:S06]  /*08a0*/  @P3 BRA `(.L_x_2570) ;  /* 0x0000000000083947 */ /* 0x000fec0003800000 */
[----:B------:R-:W-:Y:S05]  /*08b0*/  @P0 BRA `(.L_x_2571) ;  /* 0x00000000000c0947 */ /* 0x000fea0003800000 */
[----:B------:R-:W-:Y:S05]  /*08c0*/  BRA `(.L_x_2572) ;  /* 0x0000000000107947 */ /* 0x000fea0003800000 */
.L_x_2570:
[----:B-----5:R-:W-:-:S05]  /*08d0*/  HADD2.F32 R12, -RZ, R5.H0_H0 ;  /* 0x20000005ff0c7230 */ /* 0x020fca0000004100 */
[----:B------:R-:W-:-:S07]  /*08e0*/  FADD.FTZ R81, R81, R12 ;  /* 0x0000000c51517221 */ /* 0x000fce0000010000 */
.L_x_2571:
[----:B------:R-:W-:-:S04]  /*08f0*/  F2FP.F16.F32.PACK_AB R12, RZ, R81 ;  /* 0x00000051ff0c723e */ /* 0x000fc800000000ff */
[----:B------:R-:W-:-:S07]  /*0900*/  PRMT R9, R12, 0x7610, R9 ;  /* 0x000076100c097816 */ /* 0x000fce0000000009 */
.L_x_2572:
[----:B------:R-:W-:-:S05]  /*0910*/  HADD2.F32 R13, -RZ, R13.H1_H1 ;  /* 0x3000000dff0d7230 */ /* 0x000fca0000004100 */
[----:B------:R-:W-:Y:S01]  /*0920*/  FMUL.FTZ R87, R13, R20 ;  /* 0x000000140d577220 */ /* 0x000fe20000410000 */
[----:B------:R-:W-:Y:S06]  /*0930*/  @P3 BRA `(.L_x_2573) ;  /* 0x0000000000083947 */ /* 0x000fec0003800000 */
[----:B------:R-:W-:Y:S05]  /*0940*/  @P0 BRA `(.L_x_2574) ;  /* 0x00000000000c0947 */ /* 0x000fea0003800000 */
[----:B------:R-:W-:Y:S05]  /*0950*/  BRA `(.L_x_2575) ;  /* 0x0000000000107947 */ /* 0x000fea0003800000 */
.L_x_2573:
[----:B-----5:R-:W-:-:S05]  /*0960*/  HADD2.F32 R12, -RZ, R5.H1_H1 ;  /* 0x30000005ff0c7230 */ /* 0x020fca0000004100 */
[----:B------:R-:W-:-:S07]  /*0970*/  FADD.FTZ R87, R87, R12 ;  /* 0x0000000c57577221 */ /* 0x000fce0000010000 */
.L_x_2574:
[----:B------:R-:W-:-:S04]  /*0980*/  F2FP.F16.F32.PACK_AB R12, RZ, R87 ;  /* 0x00000057ff0c723e */ /* 0x000fc800000000ff */
[----:B------:R-:W-:-:S07]  /*0990*/  PRMT R9, R9, 0x5410, R12 ;  /* 0x0000541009097816 */ /* 0x000fce000000000c */
.L_x_2575:
[----:B------:R-:W-:-:S05]  /*09a0*/  HADD2.F32 R85, -RZ, R14.H0_H0 ;  /* 0x2000000eff557230 */ /* 0x000fca0000004100 */
[----:B------:R-:W-:Y:S01]  /*09b0*/  FMUL.FTZ R85, R85, R20 ;  /* 0x0000001455557220 */ /* 0x000fe20000410000 */
[----:B------:R-:W-:Y:S06]  /*09c0*/  @P3 BRA `(.L_x_2576) ;  /* 0x0000000000083947 */ /* 0x000fec0003800000 */
[----:B------:R-:W-:Y:S05]  /*09d0*/  @P0 BRA `(.L_x_2577) ;  /* 0x00000000000c0947 */ /* 0x000fea0003800000 */
[----:B------:R-:W-:Y:S05]  /*09e0*/  BRA `(.L_x_2578) ;  /* 0x0000000000107947 */ /* 0x000fea0003800000 */
.L_x_2576:
[----:B-----5:R-:W-:-:S05]  /*09f0*/  HADD2.F32 R12, -RZ, R6.H0_H0 ;  /* 0x20000006ff0c7230 */ /* 0x020fca0000004100 */
[----:B------:R-:W-:-:S07]  /*0a00*/  FADD.FTZ R85, R85, R12 ;  /* 0x0000000c55557221 */ /* 0x000fce0000010000 */
.L_x_2577:
[----:B------:R-:W-:-:S04]  /*0a10*/  F2FP.F16.F32.PACK_AB R12, RZ, R85 ;  /* 0x00000055ff0c723e */ /* 0x000fc800000000ff */
[----:B------:R-:W-:-:S07]  /*0a20*/  PRMT R10, R12, 0x7610, R10 ;  /* 0x000076100c0a7816 */ /* 0x000fce000000000a */
.L_x_2578:
[----:B------:R-:W-:-:S05]  /*0a30*/  HADD2.F32 R91, -RZ, R14.H1_H1 ;  /* 0x3000000eff5b7230 */ /* 0x000fca0000004100 */
[----:B------:R-:W-:Y:S01]  /*0a40*/  FMUL.FTZ R91, R91, R20 ;  /* 0x000000145b5b7220 */ /* 0x000fe20000410000 */
[----:B------:R-:W-:Y:S06]  /*0a50*/  @P3 BRA `(.L_x_2579) ;  /* 0x0000000000083947 */ /* 0x000fec0003800000 */
[----:B------:R-:W-:Y:S05]  /*0a60*/  @P0 BRA `(.L_x_2580) ;  /* 0x00000000000c0947 */ /* 0x000fea0003800000 */
[----:B------:R-:W-:Y:S05]  /*0a70*/  BRA `(.L_x_2581) ;  /* 0x0000000000107947 */ /* 0x000fea0003800000 */
.L_x_2579:
[----:B-----5:R-:W-:-:S05]  /*0a80*/  HADD2.F32 R12, -RZ, R6.H1_H1 ;  /* 0x30000006ff0c7230 */ /* 0x020fca0000004100 */
[----:B------:R-:W-:-:S07]  /*0a90*/  FADD.FTZ R91, R91, R12 ;  /* 0x0000000c5b5b7221 */ /* 0x000fce0000010000 */
.L_x_2580:
[----:B------:R-:W-:-:S04]  /*0aa0*/  F2FP.F16.F32.PACK_AB R12, RZ, R91 ;  /* 0x0000005bff0c723e */ /* 0x000fc800000000ff */
[----:B------:R-:W-:-:S07]  /*0ab0*/  PRMT R10, R10, 0x5410, R12 ;  /* 0x000054100a0a7816 */ /* 0x000fce000000000c */
.L_x_2581:
[----:B------:R-:W-:-:S05]  /*0ac0*/  HADD2.F32 R89, -RZ, R15.H0_H0 ;  /* 0x2000000fff597230 */ /* 0x000fca0000004100 */
[----:B------:R-:W-:Y:S01]  /*0ad0*/  FMUL.FTZ R89, R89, R20 ;  /* 0x0000001459597220 */ /* 0x000fe20000410000 */
[----:B------:R-:W-:Y:S06]  /*0ae0*/  @P3 BRA `(.L_x_2582) ;  /* 0x0000000000083947 */ /* 0x000fec0003800000 */
[----:B------:R-:W-:Y:S05]  /*0af0*/  @P0 BRA `(.L_x_2583) ;  /* 0x00000000000c0947 */ /* 0x000fea0003800000 */
[----:B------:R-:W-:Y:S05]  /*0b00*/  BRA `(.L_x_2584) ;  /* 0x0000000000107947 */ /* 0x000fea0003800000 */
.L_x_2582:
[----:B-----5:R-:W-:-:S05]  /*0b10*/  HADD2.F32 R12, -RZ, R7.H0_H0 ;  /* 0x20000007ff0c7230 */ /* 0x020fca0000004100 */
[----:B------:R-:W-:-:S07]  /*0b20*/  FADD.FTZ R89, R89, R12 ;  /* 0x0000000c59597221 */ /* 0x000fce0000010000 */
.L_x_2583:
[----:B------:R-:W-:-:S04]  /*0b30*/  F2FP.F16.F32.PACK_AB R12, RZ, R89 ;  /* 0x00000059ff0c723e */ /* 0x000fc800000000ff */
[----:B------:R-:W-:-:S07]  /*0b40*/  PRMT R11, R12, 0x7610, R11 ;  /* 0x000076100c0b7816 */ /* 0x000fce000000000b */
.L_x_2584:
[----:B------:R-:W-:-:S05]  /*0b50*/  HADD2.F32 R15, -RZ, R15.H1_H1 ;  /* 0x3000000fff0f7230 */ /* 0x000fca0000004100 */
[----:B------:R-:W-:Y:S01]  /*0b60*/  FMUL.FTZ R93, R15, R20 ;  /* 0x000000140f5d7220 */ /* 0x000fe20000410000 */
[----:B------:R-:W-:Y:S06]  /*0b70*/  @P3 BRA `(.L_x_2585) ;  /* 0x0000000000083947 */ /* 0x000fec0003800000 */
[----:B------:R-:W-:Y:S05]  /*0b80*/  @P0 BRA `(.L_x_2586) ;  /* 0x00000000000c0947 */ /* 0x000fea0003800000 */
[----:B------:R-:W-:Y:S05]  /*0b90*/  BRA `(.L_x_2587) ;  /* 0x0000000000107947 */ /* 0x000fea0003800000 */
.L_x_2585:
[----:B-----5:R-:W-:-:S05]  /*0ba0*/  HADD2.F32 R12, -RZ, R7.H1_H1 ;  /* 0x30000007ff0c7230 */ /* 0x020fca0000004100 */
[----:B------:R-:W-:-:S07]  /*0bb0*/  FADD.FTZ R93, R93, R12 ;  /* 0x0000000c5d5d7221 */ /* 0x000fce0000010000 */
.L_x_2586:
[----:B------:R-:W-:-:S04]  /*0bc0*/  F2FP.F16.F32.PACK_AB R12, RZ, R93 ;  /* 0x0000005dff0c723e */ /* 0x000fc800000000ff */
[----:B------:R-:W-:-:S07]  /*0bd0*/  PRMT R11, R11, 0x5410, R12 ;  /* 0x000054100b0b7816 */ /* 0x000fce000000000c */
.L_x_2587:
        /* <DEDUP_REMOVED lines=10> */
[----:B--2---:R-:W-:-:S05]  /*0c80*/  HADD2.F32 R95, -RZ, R12.H0_H0 ;  /* 0x2000000cff5f7230 */ /* 0x004fca0000004100 */
[----:B------:R-:W-:Y:S01]  /*0c90*/  FMUL.FTZ R95, R95, R20 ;  /* 0x000000145f5f7220 */ /* 0x000fe20000410000 */
[----:B0-----:R-:W-:Y:S06]  /*0ca0*/  @P3 BRA `(.L_x_2588) ;  /* 0x0000000000083947 */ /* 0x001fec0003800000 */
[----:B------:R-:W-:Y:S05]  /*0cb0*/  @P0 BRA `(.L_x_2589) ;  /* 0x00000000000c0947 */ /* 0x000fea0003800000 */
[----:B------:R-:W-:Y:S05]  /*0cc0*/  BRA `(.L_x_2590) ;  /* 0x0000000000107947 */ /* 0x000fea0003800000 */
.L_x_2588:
[----:B-----5:R-:W-:-:S05]  /*0cd0*/  HADD2.F32 R16, -RZ, R4.H0_H0 ;  /* 0x20000004ff107230 */ /* 0x020fca0000004100 */
[----:B------:R-:W-:-:S07]  /*0ce0*/  FADD.FTZ R95, R16, R95 ;  /* 0x0000005f105f7221 */ /* 0x000fce0000010000 */
.L_x_2589:
[----:B------:R-:W-:-:S04]  /*0cf0*/  F2FP.F16.F32.PACK_AB R16, RZ, R95 ;  /* 0x0000005fff10723e */ /* 0x000fc800000000ff */
[----:B------:R-:W-:-:S07]  /*0d00*/  PRMT R8, R16, 0x7610, R8 ;  /* 0x0000761010087816 */ /* 0x000fce0000000008 */
.L_x_2590:
[----:B------:R-:W-:-:S05]  /*0d10*/  HADD2.F32 R101, -RZ, R12.H1_H1 ;  /* 0x3000000cff657230 */ /* 0x000fca0000004100 */
[----:B------:R-:W-:Y:S01]  /*0d20*/  FMUL.FTZ R101, R101, R20 ;  /* 0x0000001465657220 */ /* 0x000fe20000410000 */
[----:B------:R-:W-:Y:S06]  /*0d30*/  @P3 BRA `(.L_x_2591) ;  /* 0x0000000000083947 */ /* 0x000fec0003800000 */
[----:B------:R-:W-:Y:S05]  /*0d40*/  @P0 BRA `(.L_x_2592) ;  /* 0x00000000000c0947 */ /* 0x000fea0003800000 */
[----:B------:R-:W-:Y:S05]  /*0d50*/  BRA `(.L_x_2593) ;  /* 0x0000000000107947 */ /* 0x000fea0003800000 */
.L_x_2591:
[----:B-----5:R-:W-:-:S05]  /*0d60*/  HADD2.F32 R12, -RZ, R4.H1_H1 ;  /* 0x30000004ff0c7230 */ /* 0x020fca0000004100 */
[----:B------:R-:W-:-:S07]  /*0d70*/  FADD.FTZ R101, R12, R101 ;  /* 0x000000650c657221 */ /* 0x000fce0000010000 */
.L_x_2592:
[----:B------:R-:W-:-:S04]  /*0d80*/  F2FP.F16.F32.PACK_AB R12, RZ, R101 ;  /* 0x00000065ff0c723e */ /* 0x000fc800000000ff */
[----:B------:R-:W-:-:S07]  /*0d90*/  PRMT R8, R8, 0x5410, R12 ;  /* 0x0000541008087816 */ /* 0x000fce000000000c */
.L_x_2593:
[----:B------:R-:W-:-:S05]  /*0da0*/  HADD2.F32 R19, -RZ, R13.H0_H0 ;  /* 0x2000000dff137230 */ /* 0x000fca0000004100 */
[----:B------:R-:W-:Y:S01]  /*0db0*/  FMUL.FTZ R19, R19, R20 ;  /* 0x0000001413137220 */ /* 0x000fe20000410000 */
[----:B------:R-:W-:Y:S06]  /*0dc0*/  @P3 BRA `(.L_x_2594) ;  /* 0x0000000000083947 */ /* 0x000fec0003800000 */
[----:B------:R-:W-:Y:S05]  /*0dd0*/  @P0 BRA `(.L_x_2595) ;  /* 0x00000000000c0947 */ /* 0x000fea0003800000 */
[----:B------:R-:W-:Y:S05]  /*0de0*/  BRA `(.L_x_2596) ;  /* 0x0000000000107947 */ /* 0x000fea0003800000 */
.L_x_2594:
[----:B-----5:R-:W-:-:S05]  /*0df0*/  HADD2.F32 R12, -RZ, R5.H0_H0 ;  /* 0x20000005ff0c7230 */ /* 0x020fca0000004100 */
[----:B------:R-:W-:-:S07]  /*0e00*/  FADD.FTZ R19, R12, R19 ;  /* 0x000000130c137221 */ /* 0x000fce0000010000 */
.L_x_2595:
[----:B------:R-:W-:-:S04]  /*0e10*/  F2FP.F16.F32.PACK_AB R12, RZ, R19 ;  /* 0x00000013ff0c723e */ /* 0x000fc800000000ff */
[----:B------:R-:W-:-:S07]  /*0e20*/  PRMT R9, R12, 0x7610, R9 ;  /* 0x000076100c097816 */ /* 0x000fce0000000009 */
.L_x_2596:
[----:B------:R-:W-:-:S05]  /*0e30*/  HADD2.F32 R13, -RZ, R13.H1_H1 ;  /* 0x3000000dff0d7230 */ /* 0x000fca0000004100 */
[----:B------:R-:W-:Y:S01]  /*0e40*/  FMUL.FTZ R99, R13, R20 ;  /* 0x000000140d637220 */ /* 0x000fe20000410000 */
[----:B------:R-:W-:Y:S06]  /*0e50*/  @P3 BRA `(.L_x_2597) ;  /* 0x0000000000083947 */ /* 0x000fec0003800000 */
[----:B------:R-:W-:Y:S05]  /*0e60*/  @P0 BRA `(.L_x_2598) ;  /* 0x00000000000c0947 */ /* 0x000fea0003800000 */
[----:B------:R-:W-:Y:S05]  /*0e70*/  BRA `(.L_x_2599) ;  /* 0x0000000000107947 */ /* 0x000fea0003800000 */
.L_x_2597:
[----:B-----5:R-:W-:-:S05]  /*0e80*/  HADD2.F32 R12, -RZ, R5.H1_H1 ;  /* 0x30000005ff0c7230 */ /* 0x020fca0000004100 */
[----:B------:R-:W-:-:S07]  /*0e90*/  FADD.FTZ R99, R12, R99 ;  /* 0x000000630c637221 */ /* 0x000fce0000010000 */
.L_x_2598:
[----:B------:R-:W-:-:S04]  /*0ea0*/  F2FP.F16.F32.PACK_AB R12, RZ, R99 ;  /* 0x00000063ff0c723e */ /* 0x000fc800000000ff */
[----:B------:R-:W-:-:S07]  /*0eb0*/  PRMT R9, R9, 0x5410, R12 ;  /* 0x0000541009097816 */ /* 0x000fce000000000c */
.L_x_2599:
[----:B------:R-:W-:-:S05]  /*0ec0*/  HADD2.F32 R97, -RZ, R14.H0_H0 ;  /* 0x2000000eff617230 */ /* 0x000fca0000004100 */
[----:B------:R-:W-:Y:S01]  /*0ed0*/  FMUL.FTZ R97, R97, R20 ;  /* 0x0000001461617220 */ /* 0x000fe20000410000 */
[----:B------:R-:W-:Y:S06]  /*0ee0*/  @P3 BRA `(.L_x_2600) ;  /* 0x0000000000083947 */ /* 0x000fec0003800000 */
[----:B------:R-:W-:Y:S05]  /*0ef0*/  @P0 BRA `(.L_x_2601) ;  /* 0x00000000000c0947 */ /* 0x000fea0003800000 */
[----:B------:R-:W-:Y:S05]  /*0f00*/  BRA `(.L_x_2602) ;  /* 0x0000000000107947 */ /* 0x000fea0003800000 */
.L_x_2600:
[----:B-----5:R-:W-:-:S05]  /*0f10*/  HADD2.F32 R12, -RZ, R6.H0_H0 ;  /* 0x20000006ff0c7230 */ /* 0x020fca0000004100 */
[----:B------:R-:W-:-:S07]  /*0f20*/  FADD.FTZ R97, R12, R97 ;  /* 0x000000610c617221 */ /* 0x000fce0000010000 */
.L_x_2601:
[----:B------:R-:W-:-:S04]  /*0f30*/  F2FP.F16.F32.PACK_AB R12, RZ, R97 ;  /* 0x00000061ff0c723e */ /* 0x000fc800000000ff */
[----:B------:R-:W-:-:S07]  /*0f40*/  PRMT R10, R12, 0x7610, R10 ;  /* 0x000076100c0a7816 */ /* 0x000fce000000000a */
.L_x_2602:
[----:B------:R-:W-:-:S05]  /*0f50*/  HADD2.F32 R103, -RZ, R14.H1_H1 ;  /* 0x3000000eff677230 */ /* 0x000fca0000004100 */
[----:B------:R-:W-:Y:S01]  /*0f60*/  FMUL.FTZ R103, R103, R20 ;  /* 0x0000001467677220 */ /* 0x000fe20000410000 */
[----:B------:R-:W-:Y:S06]  /*0f70*/  @P3 BRA `(.L_x_2603) ;  /* 0x0000000000083947 */ /* 0x000fec0003800000 */
[----:B------:R-:W-:Y:S05]  /*0f80*/  @P0 BRA `(.L_x_2604) ;  /* 0x00000000000c0947 */ /* 0x000fea0003800000 */
[----:B------:R-:W-:Y:S05]  /*0f90*/  BRA `(.L_x_2605) ;  /* 0x0000000000107947 */ /* 0x000fea0003800000 */
.L_x_2603:
[----:B-----5:R-:W-:-:S05]  /*0fa0*/  HADD2.F32 R12, -RZ, R6.H1_H1 ;  /* 0x30000006ff0c7230 */ /* 0x020fca0000004100 */
[----:B------:R-:W-:-:S07]  /*0fb0*/  FADD.FTZ R103, R12, R103 ;  /* 0x000000670c677221 */ /* 0x000fce0000010000 */
.L_x_2604:
[----:B------:R-:W-:-:S04]  /*0fc0*/  F2FP.F16.F32.PACK_AB R12, RZ, R103 ;  /* 0x00000067ff0c723e */ /* 0x000fc800000000ff */
[----:B------:R-:W-:-:S07]  /*0fd0*/  PRMT R10, R10, 0x5410, R12 ;  /* 0x000054100a0a7816 */ /* 0x000fce000000000c */
.L_x_2605:
[----:B------:R-:W-:-:S05]  /*0fe0*/  HADD2.F32 R105, -RZ, R15.H0_H0 ;  /* 0x2000000fff697230 */ /* 0x000fca0000004100 */
[----:B------:R-:W-:Y:S01]  /*0ff0*/  FMUL.FTZ R105, R105, R20 ;  /* 0x0000001469697220 */ /* 0x000fe20000410000 */
[----:B------:R-:W-:Y:S06]  /*1000*/  @P3 BRA `(.L_x_2606) ;  /* 0x0000000000083947 */ /* 0x000fec0003800000 */
[----:B------:R-:W-:Y:S05]  /*1010*/  @P0 BRA `(.L_x_2607) ;  /* 0x00000000000c0947 */ /* 0x000fea0003800000 */
[----:B------:R-:W-:Y:S05]  /*1020*/  BRA `(.L_x_2608) ;  /* 0x0000000000107947 */ /* 0x000fea0003800000 */
.L_x_2606:
[----:B-----5:R-:W-:-:S05]  /*1030*/  HADD2.F32 R12, -RZ, R7.H0_H0 ;  /* 0x20000007ff0c7230 */ /* 0x020fca0000004100 */
[----:B------:R-:W-:-:S07]  /*1040*/  FADD.FTZ R105, R12, R105 ;  /* 0x000000690c697221 */ /* 0x000fce0000010000 */
.L_x_2607:
[----:B------:R-:W-:-:S04]  /*1050*/  F2FP.F16.F32.PACK_AB R12, RZ, R105 ;  /* 0x00000069ff0c723e */ /* 0x000fc800000000ff */
[----:B------:R-:W-:-:S07]  /*1060*/  PRMT R11, R12, 0x7610, R11 ;  /* 0x000076100c0b7816 */ /* 0x000fce000000000b */
.L_x_2608:
[----:B------:R-:W-:-:S05]  /*1070*/  HADD2.F32 R15, -RZ, R15.H1_H1 ;  /* 0x3000000fff0f7230 */ /* 0x000fca0000004100 */
[----:B------:R-:W-:Y:S01]  /*1080*/  FMUL.FTZ R107, R15, R20 ;  /* 0x000000140f6b7220 */ /* 0x000fe20000410000 */
[----:B------:R-:W-:Y:S06]  /*1090*/  @P3 BRA `(.L_x_2609) ;  /* 0x0000000000083947 */ /* 0x000fec0003800000 */
[----:B------:R-:W-:Y:S05]  /*10a0*/  @P0 BRA `(.L_x_2610) ;  /* 0x00000000000c0947 */ /* 0x000fea0003800000 */
[----:B------:R-:W-:Y:S05]  /*10b0*/  BRA `(.L_x_2611) ;  /* 0x0000000000107947 */ /* 0x000fea0003800000 */
.L_x_2609:
[----:B-----5:R-:W-:-:S05]  /*10c0*/  HADD2.F32 R12, -RZ, R7.H1_H1 ;  /* 0x30000007ff0c7230 */ /* 0x020fca0000004100 */
[----:B------:R-:W-:-:S07]  /*10d0*/  FADD.FTZ R107, R12, R107 ;  /* 0x0000006b0c6b7221 */ /* 0x000fce0000010000 */
.L_x_2610:
[----:B------:R-:W-:-:S04]  /*10e0*/  F2FP.F16.F32.PACK_AB R12, RZ, R107 ;  /* 0x0000006bff0c723e */ /* 0x000fc800000000ff */
[----:B------:R-:W-:-:S07]  /*10f0*/  PRMT R11, R11, 0x5410, R12 ;  /* 0x000054100b0b7816 */ /* 0x000fce000000000c */
.L_x_2611:
        /* <DEDUP_REMOVED lines=15> */
.L_x_2612:
[----:B-----5:R-:W-:-:S05]  /*11f0*/  HADD2.F32 R2, -RZ, R4.H0_H0 ;  /* 0x20000004ff027230 */ /* 0x020fca0000004100 */
[----:B------:R-:W-:-:S07]  /*1200*/  FADD.FTZ R109, R2, R109 ;  /* 0x0000006d026d7221 */ /* 0x000fce0000010000 */
.L_x_2613:
[----:B------:R-:W-:-:S04]  /*1210*/  F2FP.F16.F32.PACK_AB R2, RZ, R109 ;  /* 0x0000006dff02723e */ /* 0x000fc800000000ff */
[----:B------:R-:W-:-:S07]  /*1220*/  PRMT R8, R2, 0x7610, R8 ;  /* 0x0000761002087816 */ /* 0x000fce0000000008 */
.L_x_2614:
[----:B------:R-:W-:-:S05]  /*1230*/  HADD2.F32 R17, -RZ, R12.H1_H1 ;  /* 0x3000000cff117230 */ /* 0x000fca0000004100 */
[----:B------:R-:W-:Y:S01]  /*1240*/  FMUL.FTZ R17, R17, R20 ;  /* 0x0000001411117220 */ /* 0x000fe20000410000 */
[----:B------:R-:W-:Y:S06]  /*1250*/  @P3 BRA `(.L_x_2615) ;  /* 0x0000000000083947 */ /* 0x000fec0003800000 */
[----:B------:R-:W-:Y:S05]  /*1260*/  @P0 BRA `(.L_x_2616) ;  /* 0x00000000000c0947 */ /* 0x000fea0003800000 */
[----:B------:R-:W-:Y:S05]  /*1270*/  BRA `(.L_x_2617) ;  /* 0x0000000000107947 */ /* 0x000fea0003800000 */
.L_x_2615:
[----:B-----5:R-:W-:-:S05]  /*1280*/  HADD2.F32 R2, -RZ, R4.H1_H1 ;  /* 0x30000004ff027230 */ /* 0x020fca0000004100 */
[----:B------:R-:W-:-:S07]  /*1290*/  FADD.FTZ R17, R2, R17 ;  /* 0x0000001102117221 */ /* 0x000fce0000010000 */
.L_x_2616:
[----:B------:R-:W-:-:S04]  /*12a0*/  F2FP.F16.F32.PACK_AB R2, RZ, R17 ;  /* 0x00000011ff02723e */ /* 0x000fc800000000ff */
[----:B------:R-:W-:-:S07]  /*12b0*/  PRMT R8, R8, 0x5410, R2 ;  /* 0x0000541008087816 */ /* 0x000fce0000000002 */
.L_x_2617:
[----:B------:R-:W-:-:S05]  /*12c0*/  HADD2.F32 R111, -RZ, R13.H0_H0 ;  /* 0x2000000dff6f7230 */ /* 0x000fca0000004100 */
[----:B------:R-:W-:Y:S01]  /*12d0*/  FMUL.FTZ R111, R111, R20 ;  /* 0x000000146f6f7220 */ /* 0x000fe20000410000 */
[----:B------:R-:W-:Y:S06]  /*12e0*/  @P3 BRA `(.L_x_2618) ;  /* 0x0000000000083947 */ /* 0x000fec0003800000 */
[----:B------:R-:W-:Y:S05]  /*12f0*/  @P0 BRA `(.L_x_2619) ;  /* 0x00000000000c0947 */ /* 0x000fea0003800000 */
[----:B------:R-:W-:Y:S05]  /*1300*/  BRA `(.L_x_2620) ;  /* 0x0000000000107947 */ /* 0x000fea0003800000 */
.L_x_2618:
[----:B-----5:R-:W-:-:S05]  /*1310*/  HADD2.F32 R2, -RZ, R5.H0_H0 ;  /* 0x20000005ff027230 */ /* 0x020fca0000004100 */
[----:B------:R-:W-:-:S07]  /*1320*/  FADD.FTZ R111, R2, R111 ;  /* 0x0000006f026f7221 */ /* 0x000fce0000010000 */
.L_x_2619:
[----:B------:R-:W-:-:S04]  /*1330*/  F2FP.F16.F32.PACK_AB R2, RZ, R111 ;  /* 0x0000006fff02723e */ /* 0x000fc800000000ff */
[----:B------:R-:W-:-:S07]  /*1340*/  PRMT R9, R2, 0x7610, R9 ;  /* 0x0000761002097816 */ /* 0x000fce0000000009 */
.L_x_2620:
[----:B------:R-:W-:-:S05]  /*1350*/  HADD2.F32 R13, -RZ, R13.H1_H1 ;  /* 0x3000000dff0d7230 */ /* 0x000fca0000004100 */
[----:B------:R-:W-:Y:S01]  /*1360*/  FMUL.FTZ R113, R13, R20 ;  /* 0x000000140d717220 */ /* 0x000fe20000410000 */
[----:B------:R-:W-:Y:S06]  /*1370*/  @P3 BRA `(.L_x_2621) ;  /* 0x0000000000083947 */ /* 0x000fec0003800000 */
[----:B------:R-:W-:Y:S05]  /*1380*/  @P0 BRA `(.L_x_2622) ;  /* 0x00000000000c0947 */ /* 0x000fea0003800000 */
[----:B------:R-:W-:Y:S05]  /*1390*/  BRA `(.L_x_2623) ;  /* 0x0000000000107947 */ /* 0x000fea0003800000 */
.L_x_2621:
[----:B-----5:R-:W-:-:S05]  /*13a0*/  HADD2.F32 R2, -RZ, R5.H1_H1 ;  /* 0x30000005ff027230 */ /* 0x020fca0000004100 */
[----:B------:R-:W-:-:S07]  /*13b0*/  FADD.FTZ R113, R2, R113 ;  /* 0x0000007102717221 */ /* 0x000fce0000010000 */
.L_x_2622:
[----:B------:R-:W-:-:S04]  /*13c0*/  F2FP.F16.F32.PACK_AB R2, RZ, R113 ;  /* 0x00000071ff02723e */ /* 0x000fc800000000ff */
[----:B------:R-:W-:-:S07]  /*13d0*/  PRMT R9, R9, 0x5410, R2 ;  /* 0x0000541009097816 */ /* 0x000fce0000000002 */
.L_x_2623:
[----:B------:R-:W-:-:S05]  /*13e0*/  HADD2.F32 R115, -RZ, R14.H0_H0 ;  /* 0x2000000eff737230 */ /* 0x000fca0000004100 */
[----:B------:R-:W-:Y:S01]  /*13f0*/  FMUL.FTZ R115, R115, R20 ;  /* 0x0000001473737220 */ /* 0x000fe20000410000 */
[----:B------:R-:W-:Y:S06]  /*1400*/  @P3 BRA `(.L_x_2624) ;  /* 0x0000000000083947 */ /* 0x000fec0003800000 */
[----:B------:R-:W-:Y:S05]  /*1410*/  @P0 BRA `(.L_x_2625) ;  /* 0x00000000000c0947 */ /* 0x000fea0003800000 */
[----:B------:R-:W-:Y:S05]  /*1420*/  BRA `(.L_x_2626) ;  /* 0x0000000000107947 */ /* 0x000fea0003800000 */
.L_x_2624:
[----:B-----5:R-:W-:-:S05]  /*1430*/  HADD2.F32 R2, -RZ, R6.H0_H0 ;  /* 0x20000006ff027230 */ /* 0x020fca0000004100 */
[----:B------:R-:W-:-:S07]  /*1440*/  FADD.FTZ R115, R2, R115 ;  /* 0x0000007302737221 */ /* 0x000fce0000010000 */
.L_x_2625:
[----:B------:R-:W-:-:S04]  /*1450*/  F2FP.F16.F32.PACK_AB R2, RZ, R115 ;  /* 0x00000073ff02723e */ /* 0x000fc800000000ff */
[----:B------:R-:W-:-:S07]  /*1460*/  PRMT R10, R2, 0x7610, R10 ;  /* 0x00007610020a7816 */ /* 0x000fce000000000a */
.L_x_2626:
[----:B------:R-:W-:-:S05]  /*1470*/  HADD2.F32 R117, -RZ, R14.H1_H1 ;  /* 0x3000000eff757230 */ /* 0x000fca0000004100 */
[----:B------:R-:W-:Y:S01]  /*1480*/  FMUL.FTZ R117, R117, R20 ;  /* 0x0000001475757220 */ /* 0x000fe20000410000 */
[----:B------:R-:W-:Y:S06]  /*1490*/  @P3 BRA `(.L_x_2627) ;  /* 0x0000000000083947 */ /* 0x000fec0003800000 */
[----:B------:R-:W-:Y:S05]  /*14a0*/  @P0 BRA `(.L_x_2628) ;  /* 0x00000000000c0947 */ /* 0x000fea0003800000 */
[----:B------:R-:W-:Y:S05]  /*14b0*/  BRA `(.L_x_2629) ;  /* 0x0000000000107947 */ /* 0x000fea0003800000 */
.L_x_2627:
[----:B-----5:R-:W-:-:S05]  /*14c0*/  HADD2.F32 R2, -RZ, R6.H1_H1 ;  /* 0x30000006ff027230 */ /* 0x020fca0000004100 */
[----:B------:R-:W-:-:S07]  /*14d0*/  FADD.FTZ R117, R2, R117 ;  /* 0x0000007502757221 */ /* 0x000fce0000010000 */
.L_x_2628:
[----:B------:R-:W-:-:S04]  /*14e0*/  F2FP.F16.F32.PACK_AB R2, RZ, R117 ;  /* 0x00000075ff02723e */ /* 0x000fc800000000ff */
[----:B------:R-:W-:-:S07]  /*14f0*/  PRMT R10, R10, 0x5410, R2 ;  /* 0x000054100a0a7816 */ /* 0x000fce0000000002 */
.L_x_2629:
[----:B------:R-:W-:-:S05]  /*1500*/  HADD2.F32 R119, -RZ, R15.H0_H0 ;  /* 0x2000000fff777230 */ /* 0x000fca0000004100 */
[----:B------:R-:W-:Y:S01]  /*1510*/  FMUL.FTZ R119, R119, R20 ;  /* 0x0000001477777220 */ /* 0x000fe20000410000 */
[----:B------:R-:W-:Y:S06]  /*1520*/  @P3 BRA `(.L_x_2630) ;  /* 0x0000000000083947 */ /* 0x000fec0003800000 */
[----:B------:R-:W-:Y:S05]  /*1530*/  @P0 BRA `(.L_x_2631) ;  /* 0x00000000000c0947 */ /* 0x000fea0003800000 */
[----:B------:R-:W-:Y:S05]  /*1540*/  BRA `(.L_x_2632) ;  /* 0x0000000000107947 */ /* 0x000fea0003800000 */
.L_x_2630:
[----:B-----5:R-:W-:-:S05]  /*1550*/  HADD2.F32 R2, -RZ, R7.H0_H0 ;  /* 0x20000007ff027230 */ /* 0x020fca0000004100 */
[----:B------:R-:W-:-:S07]  /*1560*/  FADD.FTZ R119, R2, R119 ;  /* 0x0000007702777221 */ /* 0x000fce0000010000 */
.L_x_2631:
[----:B------:R-:W-:-:S04]  /*1570*/  F2FP.F16.F32.PACK_AB R2, RZ, R119 ;  /* 0x00000077ff02723e */ /* 0x000fc800000000ff */
[----:B------:R-:W-:-:S07]  /*1580*/  PRMT R11, R2, 0x7610, R11 ;  /* 0x00007610020b7816 */ /* 0x000fce000000000b */
.L_x_2632:
[----:B------:R-:W-:-:S05]  /*1590*/  HADD2.F32 R15, -RZ, R15.H1_H1 ;  /* 0x3000000fff0f7230 */ /* 0x000fca0000004100 */
[----:B------:R-:W-:Y:S01]  /*15a0*/  FMUL.FTZ R15, R15, R20 ;  /* 0x000000140f0f7220 */ /* 0x000fe20000410000 */
[----:B------:R-:W-:Y:S06]  /*15b0*/  @P3 BRA `(.L_x_2633) ;  /* 0x0000000000083947 */ /* 0x000fec0003800000 */
[----:B------:R-:W-:Y:S05]  /*15c0*/  @P0 BRA `(.L_x_2634) ;  /* 0x00000000000c0947 */ /* 0x000fea0003800000 */
[----:B------:R-:W-:Y:S05]  /*15d0*/  BRA `(.L_x_2635) ;  /* 0x0000000000107947 */ /* 0x000fea0003800000 */
.L_x_2633:
[----:B-----5:R-:W-:-:S05]  /*15e0*/  HADD2.F32 R2, -RZ, R7.H1_H1 ;  /* 0x30000007ff027230 */ /* 0x020fca0000004100 */
[----:B------:R-:W-:-:S07]  /*15f0*/  FADD.FTZ R15, R2, R15 ;  /* 0x0000000f020f7221 */ /* 0x000fce0000010000 */
.L_x_2634:
[----:B------:R-:W-:-:S04]  /*1600*/  F2FP.F16.F32.PACK_AB R2, RZ, R15 ;  /* 0x0000000fff02723e */ /* 0x000fc800000000ff */
[----:B------:R-:W-:-:S07]  /*1610*/  PRMT R11, R11, 0x5410, R2 ;  /* 0x000054100b0b7816 */ /* 0x000fce0000000002 */
.L_x_2635:
        /* <DEDUP_REMOVED lines=103> */
.L_x_2648:
        /* <DEDUP_REMOVED lines=21> */
[----:B0-----:R-:W-:-:S02]  /*1de0*/  IADD3 R2, R121, R14, RZ ;  /* 0x0000000e79027210 */ /* 0x001fc40007ffe0ff */
[----:B------:R-:W-:Y:S02]  /*1df0*/  I2FP.F32.S32 R20, R121 ;  /* 0x0000007900147245 */ /* 0x000fe40000201400 */
[----:B------:R-:W-:Y:S01]  /*1e00*/  I2FP.F32.S32 R3, R2 ;  /* 0x0000000200037245 */ /* 0x000fe20000201400 */
[----:B------:R-:W0:Y:S01]  /*1e10*/  SHFL.DOWN PT, R125, R2, 0x1, 0x1f ;  /* 0x08201f00027d7f89 */ /* 0x000e2200000e0000 */
[----:B-1----:R-:W-:Y:S02]  /*1e20*/  I2FP.F32.S32 R16, R14 ;  /* 0x0000000e00107245 */ /* 0x002fe40000201400 */
[----:B------:R-:W1:Y:S01]  /*1e30*/  MUFU.RCP R18, R3 ;  /* 0x0000000300127308 */ /* 0x000e620000001000 */
[-C--:B0-----:R-:W-:Y:S02]  /*1e40*/  IADD3 R2, R2, R125.reuse, RZ ;  /* 0x0000007d02027210 */ /* 0x081fe40007ffe0ff */
[----:B------:R-:W-:Y:S01]  /*1e50*/  I2FP.F32.S32 R125, R125 ;  /* 0x0000007d007d7245 */ /* 0x000fe20000201400 */
[----:B------:R-:W0:Y:S01]  /*1e60*/  SHFL.DOWN PT, R123, R12, 0x2, 0x1f ;  /* 0x08401f000c7b7f89 */ /* 0x000e2200000e0000 */
[----:B------:R-:W-:-:S03]  /*1e70*/  I2FP.F32.S32 R2, R2 ;  /* 0x0000000200027245 */ /* 0x000fc60000201400 */
[----:B------:R-:W2:Y:S03]  /*1e80*/  SHFL.DOWN PT, R0, R13, 0x2, 0x1f ;  /* 0x08401f000d007f89 */ /* 0x000ea600000e0000 */
        /* <DEDUP_REMOVED lines=60> */
[----:B------:R-:W-:Y:S01]  /*2250*/  FMUL.FTZ R19, R23, R22 ;  /* 0x0000001617137220 */ /* 0x000fe20000410000 */
[----:B-1----:R-:W-:-:S04]  /*2260*/  @!P3 IMAD.WIDE R2, R80, 0x4, R2 ;  /* 0x000000045002b825 */ /* 0x002fc800078e0202 */
[C---:B------:R-:W-:Y:S01]  /*2270*/  FMUL.FTZ R98, R23.reuse, R98 ;  /* 0x0000006217627220 */ /* 0x040fe20000410000 */
[----:B------:R-:W-:Y:S01]  /*2280*/  FMUL.FTZ R93, R23, R100 ;  /* 0x00000064175d7220 */ /* 0x000fe20000410000 */
[----:B0-----:R-:W-:Y:S01]  /*2290*/  FFMA.FTZ R12, R18, R62, R29 ;  /* 0x0000003e120c7223 */ /* 0x001fe2000001001d */
        /* <DEDUP_REMOVED lines=13> */
[----:B------:R0:W-:Y:S01]  /*2370*/  @!P3 STG.E desc[UR4][R2.64], R23 ;  /* 0x000000170200b986 */ /* 0x0001e2000c101904 */
[----:B------:R-:W-:Y:S01]  /*2380*/  FFMA.FTZ R13, R14, R64, R31 ;  /* 0x000000400e0d7223 */ /* 0x000fe2000001001f */
[----:B------:R-:W-:Y:S01]  /*2390*/  F2FP.F16.F32.PACK_AB R12, R17, R12 ;  /* 0x0000000c110c723e */ /* 0x000fe200000000ff */
        /* <DEDUP_REMOVED lines=15> */
[----:B0-----:R-:W-:Y:S01]  /*2490*/  FFMA.FTZ R2, R89, R71, R40 ;  /* 0x0000004759027223 */ /* 0x001fe20000010028 */
[----:B------:R-:W-:Y:S01]  /*24a0*/  FFMA.FTZ R23, R114, R60, R51 ;  /* 0x0000003c72177223 */ /* 0x000fe20000010033 */
[----:B------:R-:W-:Y:S01]  /*24b0*/  FFMA.FTZ R24, R95, R59, R52 ;  /* 0x0000003b5f187223 */ /* 0x000fe20000010034 */
[----:B------:R-:W-:Y:S01]  /*24c0*/  F2FP.F16.F32.PACK_AB R19, R22, R19 ;  /* 0x000000131613723e */ /* 0x000fe200000000ff */
[----:B------:R-:W-:Y:S01]  /*24d0*/  FFMA.FTZ R22, R56, R110, R49 ;  /* 0x0000006e38167223 */ /* 0x000fe20000010031 */
[----:B------:R-:W-:Y:S01]  /*24e0*/  FFMA.FTZ R3, R55, R112, R50 ;  /* 0x0000007037037223 */ /* 0x000fe20000010032 */
[----:B------:R-:W-:Y:S01]  /*24f0*/  F2FP.F16.F32.PACK_AB R15, R18, R15 ;  /* 0x0000000f120f723e */ /* 0x000fe200000000ff */
        /* <DEDUP_REMOVED lines=9> */
[----:B------:R-:W-:Y:S01]  /*2590*/  LEA R2, P3, R21, UR10, 0x4 ;  /* 0x0000000a15027c11 */ /* 0x000fe2000f8620ff */
[----:B------:R-:W-:Y:S01]  /*25a0*/  FFMA.FTZ R83, R53, R26, R48 ;  /* 0x0000001a35537223 */ /* 0x000fe20000010030 */
[----:B------:R-:W-:Y:S01]  /*25b0*/  LEA R24, P5, R25, UR10, 0x4 ;  /* 0x0000000a19187c11 */ /* 0x000fe2000f8a20ff */
[----:B------:R-:W-:Y:S01]  /*25c0*/  FFMA.FTZ R0, R0, R58, R45 ;  /* 0x0000003a00007223 */ /* 0x000fe2000001002d */
[----:B------:R-:W-:Y:S01]  /*25d0*/  FFMA.FTZ R81, R81, R57, R46 ;  /* 0x0000003951517223 */ /* 0x000fe2000001002e */
[----:B------:R-:W-:-:S02]  /*25e0*/  LEA R26, P6, R27, UR10, 0x4 ;  /* 0x0000000a1b1a7c11 */ /* 0x000fc4000f8c20ff */
[----:B------:R-:W-:Y:S02]  /*25f0*/  F2FP.F16.F32.PACK_AB R22, R3, R22 ;  /* 0x000000160316723e */ /* 0x000fe400000000ff */
[----:B------:R-:W-:Y:S02]  /*2600*/  LEA.HI.X R3, R21, UR11, RZ, 0x4, P3 ;  /* 0x0000000b15037c11 */ /* 0x000fe400098f24ff */
[----:B------:R-:W-:Y:S02]  /*2610*/  F2FP.F16.F32.PACK_AB R18, R91, R18 ;  /* 0x000000125b12723e */ /* 0x000fe400000000ff */
[----:B------:R-:W-:Y:S01]  /*2620*/  F2FP.F16.F32.PACK_AB R16, R87, R16 ;  /* 0x000000105710723e */ /* 0x000fe200000000ff */
[----:B------:R0:W-:Y:S01]  /*2630*/  STG.E.128 desc[UR4][R2.64], R12 ;  /* 0x0000000c02007986 */ /* 0x0001e2000c101d04 */
[----:B------:R-:W-:Y:S02]  /*2640*/  F2FP.F16.F32.PACK_AB R21, R83, R20 ;  /* 0x000000145315723e */ /* 0x000fe400000000ff */
[----:B------:R-:W-:-:S02]  /*2650*/  LEA.HI.X R25, R25, UR11, RZ, 0x4, P5 ;  /* 0x0000000b19197c11 */ /* 0x000fc4000a8f24ff */
[----:B------:R-:W-:Y:S02]  /*2660*/  F2FP.F16.F32.PACK_AB R20, R81, R0 ;  /* 0x000000005114723e */ /* 0x000fe400000000ff */
        /* <DEDUP_REMOVED lines=8> */
.L_x_2636:
[----:B------:R-:W-:Y:S01]  /*26f0*/  HFMA2.MMA R22, -RZ, RZ, 0, 5.9604644775390625e-08 ;  /* 0x00000001ff167435 */ /* 0x000fe200000001ff */
[----:B------:R-:W-:Y:S02]  /*2700*/  MOV R123, R0 ;  /* 0x00000000007b7202 */ /* 0x000fe40000000f00 */
[----:B------:R-:W-:Y:S02]  /*2710*/  MOV R125, 0x1f ;  /* 0x0000001f007d7802 */ /* 0x000fe40000000f00 */
[----:B------:R-:W-:-:S07]  /*2720*/  MOV R18, 0xffffffff ;  /* 0xffffffff00127802 */ /* 0x000fce0000000f00 */
[----:B-----5:R-:W-:Y:S05]  /*2730*/  WARPSYNC.COLLECTIVE R18, `(.L_x_2638) ;  /* 0x0000000012087348 */ /* 0x020fea0003c00000 */
[----:B------:R0:W1:Y:S02]  /*2740*/  SHFL.BFLY P5, R20, R123, R22, R125 ;  /* 0x0c0000167b147389 */ /* 0x00006400000a007d */
[----:B01---5:R-:W-:Y:S01]  /*2750*/  ENDCOLLECTIVE ;  /* 0x000000000000791b */ /* 0x023fe20003800000 */
.L_x_2638:
[----:B------:R-:W-:Y:S01]  /*2760*/  HFMA2.MMA R22, -RZ, RZ, 0, 1.1920928955078125e-07 ;  /* 0x00000002ff167435 */ /* 0x000fe200000001ff */
[----:B------:R-:W-:-:S05]  /*2770*/  MOV R3, R20 ;  /* 0x0000001400037202 */ /* 0x000fca0000000f00 */
[----:B------:R-:W-:-:S05]  /*2780*/  FADD.FTZ R3, R0, R3 ;  /* 0x0000000300037221 */ /* 0x000fca0000010000 */
[----:B------:R-:W-:-:S07]  /*2790*/  MOV R123, R3 ;  /* 0x00000003007b7202 */ /* 0x000fce0000000f00 */
[----:B------:R-:W-:Y:S05]  /*27a0*/  WARPSYNC.COLLECTIVE R18, `(.L_x_2639) ;  /* 0x0000000012087348 */ /* 0x000fea0003c00000 */
[----:B------:R0:W1:Y:S02]  /*27b0*/  SHFL.BFLY P5, R20, R123, R22, R125 ;  /* 0x0c0000167b147389 */ /* 0x00006400000a007d */
[----:B01----:R-:W-:Y:S01]  /*27c0*/  ENDCOLLECTIVE ;  /* 0x000000000000791b */ /* 0x003fe20003800000 */
.L_x_2639:
[----:B------:R-:W-:Y:S01]  /*27d0*/  HFMA2.MMA R22, -RZ, RZ, 0, 2.384185791015625e-07 ;  /* 0x00000004ff167435 */ /* 0x000fe200000001ff */
[----:B------:R-:W-:-:S05]  /*27e0*/  MOV R2, R20 ;  /* 0x0000001400027202 */ /* 0x000fca0000000f00 */
[----:B------:R-:W-:-:S05]  /*27f0*/  FADD.FTZ R13, R3, R2 ;  /* 0x00000002030d7221 */ /* 0x000fca0000010000 */
[----:B------:R-:W-:-:S07]  /*2800*/  MOV R123, R13 ;  /* 0x0000000d007b7202 */ /* 0x000fce0000000f00 */
[----:B------:R-:W-:Y:S05]  /*2810*/  WARPSYNC.COLLECTIVE R18, `(.L_x_2640) ;  /* 0x0000000012087348 */ /* 0x000fea0003c00000 */
[----:B------:R0:W1:Y:S02]  /*2820*/  SHFL.BFLY P5, R20, R123, R22, R125 ;  /* 0x0c0000167b147389 */ /* 0x00006400000a007d */
[----:B01----:R-:W-:Y:S01]  /*2830*/  ENDCOLLECTIVE ;  /* 0x000000000000791b */ /* 0x003fe20003800000 */
.L_x_2640:
[----:B------:R-:W-:Y:S01]  /*2840*/  HFMA2.MMA R22, -RZ, RZ, 0, 4.76837158203125e-07 ;  /* 0x00000008ff167435 */ /* 0x000fe200000001ff */
[----:B------:R-:W-:-:S05]  /*2850*/  MOV R2, R20 ;  /* 0x0000001400027202 */ /* 0x000fca0000000f00 */
[----:B------:R-:W-:-:S05]  /*2860*/  FADD.FTZ R14, R13, R2 ;  /* 0x000000020d0e7221 */ /* 0x000fca0000010000 */
[----:B------:R-:W-:-:S07]  /*2870*/  MOV R123, R14 ;  /* 0x0000000e007b7202 */ /* 0x000fce0000000f00 */
[----:B------:R-:W-:Y:S05]  /*2880*/  WARPSYNC.COLLECTIVE R18, `(.L_x_2641) ;  /* 0x0000000012087348 */ /* 0x000fea0003c00000 */
[----:B------:R0:W1:Y:S02]  /*2890*/  SHFL.BFLY P5, R20, R123, R22, R125 ;  /* 0x0c0000167b147389 */ /* 0x00006400000a007d */
[----:B01----:R-:W-:Y:S01]  /*28a0*/  ENDCOLLECTIVE ;  /* 0x000000000000791b */ /* 0x003fe20003800000 */
.L_x_2641:
[----:B------:R-:W-:Y:S01]  /*28b0*/  HFMA2.MMA R22, -RZ, RZ, 0, 9.5367431640625e-07 ;  /* 0x00000010ff167435 */ /* 0x000fe200000001ff */
[----:B------:R-:W-:-:S05]  /*28c0*/  MOV R121, R20 ;  /* 0x0000001400797202 */ /* 0x000fca0000000f00 */
[----:B------:R-:W-:-:S05]  /*28d0*/  FADD.FTZ R121, R14, R121 ;  /* 0x000000790e797221 */ /* 0x000fca0000010000 */
[----:B------:R-:W-:-:S07]  /*28e0*/  MOV R123, R121 ;  /* 0x00000079007b7202 */ /* 0x000fce0000000f00 */
[----:B------:R-:W-:Y:S05]  /*28f0*/  WARPSYNC.COLLECTIVE R18, `(.L_x_2642) ;  /* 0x0000000012087348 */ /* 0x000fea0003c00000 */
[----:B------:R0:W1:Y:S02]  /*2900*/  SHFL.BFLY P5, R20, R123, R22, R125 ;  /* 0x0c0000167b147389 */ /* 0x00006400000a007d */
[----:B01----:R-:W-:Y:S01]  /*2910*/  ENDCOLLECTIVE ;  /* 0x000000000000791b */ /* 0x003fe20003800000 */
.L_x_2642:
        /* <DEDUP_REMOVED lines=56> */
.L_x_2643:
[----:B------:R-:W-:Y:S01]  /*2ca0*/  HFMA2.MMA R22, -RZ, RZ, 0, 1.1920928955078125e-07 ;  /* 0x00000002ff167435 */ /* 0x000fe200000001ff */
[----:B------:R-:W-:-:S05]  /*2cb0*/  MOV R3, R20 ;  /* 0x0000001400037202 */ /* 0x000fca0000000f00 */
[----:B------:R-:W-:-:S05]  /*2cc0*/  FADD.FTZ R3, R0, R3 ;  /* 0x0000000300037221 */ /* 0x000fca0000010000 */
[----:B------:R-:W-:-:S07]  /*2cd0*/  MOV R123, R3 ;  /* 0x00000003007b7202 */ /* 0x000fce0000000f00 */
[----:B------:R-:W-:Y:S05]  /*2ce0*/  WARPSYNC.COLLECTIVE R18, `(.L_x_2644) ;  /* 0x0000000012087348 */ /* 0x000fea0003c00000 */
[----:B------:R0:W1:Y:S02]  /*2cf0*/  SHFL.BFLY P5, R20, R123, R22, R125 ;  /* 0x0c0000167b147389 */ /* 0x00006400000a007d */
[----:B01----:R-:W-:Y:S01]  /*2d00*/  ENDCOLLECTIVE ;  /* 0x000000000000791b */ /* 0x003fe20003800000 */
.L_x_2644:
[----:B------:R-:W-:Y:S01]  /*2d10*/  HFMA2.MMA R22, -RZ, RZ, 0, 2.384185791015625e-07 ;  /* 0x00000004ff167435 */ /* 0x000fe200000001ff */
[----:B------:R-:W-:-:S05]  /*2d20*/  MOV R14, R20 ;  /* 0x00000014000e7202 */ /* 0x000fca0000000f00 */
[----:B------:R-:W-:-:S05]  /*2d30*/  FADD.FTZ R14, R3, R14 ;  /* 0x0000000e030e7221 */ /* 0x000fca0000010000 */
[----:B------:R-:W-:-:S07]  /*2d40*/  MOV R123, R14 ;  /* 0x0000000e007b7202 */ /* 0x000fce0000000f00 */
[----:B------:R-:W-:Y:S05]  /*2d50*/  WARPSYNC.COLLECTIVE R18, `(.L_x_2645) ;  /* 0x0000000012087348 */ /* 0x000fea0003c00000 */
[----:B------:R0:W1:Y:S02]  /*2d60*/  SHFL.BFLY P5, R20, R123, R22, R125 ;  /* 0x0c0000167b147389 */ /* 0x00006400000a007d */
[----:B01----:R-:W-:Y:S01]  /*2d70*/  ENDCOLLECTIVE ;  /* 0x000000000000791b */ /* 0x003fe20003800000 */
.L_x_2645:
[----:B------:R-:W-:Y:S01]  /*2d80*/  HFMA2.MMA R22, -RZ, RZ, 0, 4.76837158203125e-07 ;  /* 0x00000008ff167435 */ /* 0x000fe200000001ff */
[----:B------:R-:W-:-:S05]  /*2d90*/  MOV R13, R20 ;  /* 0x00000014000d7202 */ /* 0x000fca0000000f00 */
[----:B------:R-:W-:-:S05]  /*2da0*/  FADD.FTZ R13, R14, R13 ;  /* 0x0000000d0e0d7221 */ /* 0x000fca0000010000 */
[----:B------:R-:W-:-:S07]  /*2db0*/  MOV R123, R13 ;  /* 0x0000000d007b7202 */ /* 0x000fce0000000f00 */
[----:B------:R-:W-:Y:S05]  /*2dc0*/  WARPSYNC.COLLECTIVE R18, `(.L_x_2646) ;  /* 0x0000000012087348 */ /* 0x000fea0003c00000 */
[----:B------:R0:W1:Y:S02]  /*2dd0*/  SHFL.BFLY P5, R20, R123, R22, R125 ;  /* 0x0c0000167b147389 */ /* 0x00006400000a007d */
[----:B01----:R-:W-:Y:S01]  /*2de0*/  ENDCOLLECTIVE ;  /* 0x000000000000791b */ /* 0x003fe20003800000 */
.L_x_2646:
[----:B------:R-:W-:Y:S01]  /*2df0*/  HFMA2.MMA R22, -RZ, RZ, 0, 9.5367431640625e-07 ;  /* 0x00000010ff167435 */ /* 0x000fe200000001ff */
[----:B------:R-:W-:-:S05]  /*2e00*/  MOV R16, R20 ;  /* 0x0000001400107202 */ /* 0x000fca0000000f00 */
[----:B------:R-:W-:-:S05]  /*2e10*/  FADD.FTZ R16, R13, R16 ;  /* 0x000000100d107221 */ /* 0x000fca0000010000 */
[----:B------:R-:W-:-:S07]  /*2e20*/  MOV R123, R16 ;  /* 0x00000010007b7202 */ /* 0x000fce0000000f00 */
[----:B------:R-:W-:Y:S05]  /*2e30*/  WARPSYNC.COLLECTIVE R18, `(.L_x_2647) ;  /* 0x0000000012087348 */ /* 0x000fea0003c00000 */
[----:B------:R0:W1:Y:S02]  /*2e40*/  SHFL.BFLY P5, R20, R123, R22, R125 ;  /* 0x0c0000167b147389 */ /* 0x00006400000a007d */
[----:B01----:R-:W-:Y:S01]  /*2e50*/  ENDCOLLECTIVE ;  /* 0x000000000000791b */ /* 0x003fe20003800000 */
.L_x_2647:
[----:B------:R-:W-:Y:S01]  /*2e60*/  MOV R121, R20 ;  /* 0x0000001400797202 */ /* 0x000fe20000000f00 */
[----:B------:R-:W-:Y:S06]  /*2e70*/  BRA `(.L_x_2648) ;  /* 0xffffffec00847947 */ /* 0x000fec000383ffff */
.L_x_2649:
        /* <DEDUP_REMOVED lines=16> */
.L_x_23225:


//--------------------- .text._ZN10layer_norm13ln_fwd_kernelINS_13Kernel_traitsI6__halfS2_S2_S2_fjLj3072ELj1ELj1ELj4ELj16ENS_18Kernel_traits_baseILj3072ES2_S2_S2_S2_fjLj128EEEEELb0ELb0ELb1ELb0EEEvNS_9FwdParamsE --------------------------
	.section	.text._ZN10layer_norm13ln_fwd_kernelINS_13Kernel_traitsI6__halfS2_S2_S2_fjLj3072ELj1ELj1ELj4ELj16ENS_18Kernel_traits_baseILj3072ES2_S2_S2_S2_fjLj128EEEEELb0ELb0ELb1ELb0EEEvNS_9FwdParamsE,"ax",@progbits
	.align	128
        .global         _ZN10layer_norm13ln_fwd_kernelINS_13Kernel_traitsI6__halfS2_S2_S2_fjLj3072ELj1ELj1ELj4ELj16ENS_18Kernel_traits_baseILj3072ES2_S2_S2_S2_fjLj128EEEEELb0ELb0ELb1ELb0EEEvNS_9FwdParamsE
        .type           _ZN10layer_norm13ln_fwd_kernelINS_13Kernel_traitsI6__halfS2_S2_S2_fjLj3072ELj1ELj1ELj4ELj16ENS_18Kernel_traits_baseILj3072ES2_S2_S2_S2_fjLj128EEEEELb0ELb0ELb1ELb0EEEvNS_9FwdParamsE,@function
        .size           _ZN10layer_norm13ln_fwd_kernelINS_13Kernel_traitsI6__halfS2_S2_S2_fjLj3072ELj1ELj1ELj4ELj16ENS_18Kernel_traits_baseILj3072ES2_S2_S2_S2_fjLj128EEEEELb0ELb0ELb1ELb0EEEvNS_9FwdParamsE,(.L_x_23226 - _ZN10layer_norm13ln_fwd_kernelINS_13Kernel_traitsI6__halfS2_S2_S2_fjLj3072ELj1ELj1ELj4ELj16ENS_18Kernel_traits_baseILj3072ES2_S2_S2_S2_fjLj128EEEEELb0ELb0ELb1ELb0EEEvNS_9FwdParamsE)
        .other          _ZN10layer_norm13ln_fwd_kernelINS_13Kernel_traitsI6__halfS2_S2_S2_fjLj3072ELj1ELj1ELj4ELj16ENS_18Kernel_traits_baseILj3072ES2_S2_S2_S2_fjLj128EEEEELb0ELb0ELb1ELb0EEEvNS_9FwdParamsE,@"STO_CUDA_ENTRY STV_DEFAULT"
_ZN10layer_norm13ln_fwd_kernelINS_13Kernel_traitsI6__halfS2_S2_S2_fjLj3072ELj1ELj1ELj4ELj16ENS_18Kernel_traits_baseILj3072ES2_S2_S2_S2_fjLj128EEEEELb0ELb0ELb1ELb0EEEvNS_9FwdParamsE:
.text._ZN10layer_norm13ln_fwd_kernelINS_13Kernel_traitsI6__halfS2_S2_S2_fjLj3072ELj1ELj1ELj4ELj16ENS_18Kernel_traits_baseILj3072ES2_S2_S2_S2_fjLj128EEEEELb0ELb0ELb1ELb0EEEvNS_9FwdParamsE:
        /* <DEDUP_REMOVED lines=27> */
.L_x_2651:
[----:B------:R-:W-:Y:S05]  /*01b0*/  BSYNC B0 ;  /* 0x0000000000007941 */ /* 0x000fea0003800000 */
.L_x_2650:
        /* <DEDUP_REMOVED lines=14> */
.L_x_2653:
[----:B------:R-:W-:Y:S05]  /*02a0*/  BSYNC B0 ;  /* 0x0000000000007941 */ /* 0x000fea0003800000 */
.L_x_2652:
        /* <DEDUP_REMOVED lines=13> */
.L_x_2655:
[----:B------:R-:W-:Y:S05]  /*0380*/  BSYNC B0 ;  /* 0x0000000000007941 */ /* 0x000fea0003800000 */
.L_x_2654:
[----:B------:R-:W0:Y:S02]  /*0390*/  S2UR UR6, SR_CTAID.X ;  /* 0x00000000000679c3 */ /* 0x000e240000002500 */
[----:B0-----:R-:W-:Y:S01]  /*03a0*/  LEA.HI R65, R40, UR6, RZ, 0x19 ;  /* 0x0000000628417c11 */ /* 0x001fe2000f8fc8ff */
[----:B------:R-:W-:-:S03]  /*03b0*/  ULDC UR6, c[0x0][0x214] ;  /* 0x0000850000067ab9 */ /* 0x000fc60000000800 */
[----:B------:R-:W-:-:S13]  /*03c0*/  ISETP.GE.AND P0, PT, R65, UR6, PT ;  /* 0x0000000641007c0c */ /* 0x000fda000bf06270 */
[----:B------:R-:W-:Y:S05]  /*03d0*/  @P0 EXIT ;  /* 0x000000000000094d */ /* 0x000fea0003800000 */
[--C-:B-----5:R-:W-:Y:S01]  /*03e0*/  HADD2.F32 R0, -RZ, R28.reuse.H0_H0 ;  /* 0x2000001cff007230 */ /* 0x120fe20000004100 */
[----:B------:R-:W-:Y:S01]  /*03f0*/  ULDC.U8 UR6, c[0x0][0x2a0] ;  /* 0x0000a80000067ab9 */ /* 0x000fe20000000000 */
[----:B------:R-:W-:Y:S01]  /*0400*/  HADD2.F32 R41, -RZ, R28.H1_H1 ;  /* 0x3000001cff297230 */ /* 0x000fe20000004100 */
[----:B------:R-:W-:Y:S01]  /*0410*/  SHF.R.S32.HI R28, RZ, 0x3, R48 ;  /* 0x00000003ff1c7819 */ /* 0x000fe20000011430 */
[--C-:B------:R-:W-:Y:S01]  /*0420*/  HADD2.F32 R13, -RZ, R6.reuse.H0_H0 ;  /* 0x20000006ff0d7230 */ /* 0x100fe20000004100 */
[----:B------:R-:W-:Y:S01]  /*0430*/  ISETP.NE.AND P0, PT, RZ, UR6, PT ;  /* 0x00000006ff007c0c */ /* 0x000fe2000bf05270 */
[----:B------:R-:W-:Y:S01]  /*0440*/  HADD2.F32 R12, -RZ, R6.H1_H1 ;  /* 0x30000006ff0c7230 */ /* 0x000fe20000004100 */
[----:B------:R-:W-:Y:S01]  /*0450*/  HFMA2.MMA R78, -RZ, RZ, 0, 5.9604644775390625e-08 ;  /* 0x00000001ff4e7435 */ /* 0x000fe200000001ff */
[--C-:B------:R-:W-:Y:S01]  /*0460*/  HADD2.F32 R11, -RZ, R7.reuse.H0_H0 ;  /* 0x20000007ff0b7230 */ /* 0x100fe20000004100 */
[----:B------:R-:W-:Y:S01]  /*0470*/  P2R R70, PR, RZ, 0x1 ;  /* 0x00000001ff467803 */ /* 0x000fe20000000000 */
[----:B------:R-:W-:Y:S01]  /*0480*/  HADD2.F32 R10, -RZ, R7.H1_H1 ;  /* 0x30000007ff0a7230 */ /* 0x000fe20000004100 */
[----:B------:R-:W-:Y:S01]  /*0490*/  ULDC UR8, c[0x0][0x29c] ;  /* 0x0000a70000087ab9 */ /* 0x000fe20000000800 */
[--C-:B------:R-:W-:Y:S01]  /*04a0*/  HADD2.F32 R9, -RZ, R44.reuse.H0_H0 ;  /* 0x2000002cff097230 */ /* 0x100fe20000004100 */
[----:B------:R-:W-:Y:S01]  /*04b0*/  ULDC UR9, c[0x0][0x290] ;  /* 0x0000a40000097ab9 */ /* 0x000fe20000000800 */
[----:B------:R-:W-:Y:S01]  /*04c0*/  HADD2.F32 R8, -RZ, R44.H1_H1 ;  /* 0x3000002cff087230 */ /* 0x000fe20000004100 */
[----:B------:R-:W-:Y:S01]  /*04d0*/  ULDC.64 UR6, c[0x0][0x230] ;  /* 0x00008c0000067ab9 */ /* 0x000fe20000000a00 */
[--C-:B------:R-:W-:Y:S01]  /*04e0*/  HADD2.F32 R7, -RZ, R45.reuse.H0_H0 ;  /* 0x2000002dff077230 */ /* 0x100fe20000004100 */
[----:B------:R-:W-:Y:S01]  /*04f0*/  ULDC.64 UR10, c[0x0][0x210] ;  /* 0x00008400000a7ab9 */ /* 0x000fe20000000a00 */
[----:B------:R-:W-:-:S02]  /*0500*/  HADD2.F32 R6, -RZ, R45.H1_H1 ;  /* 0x3000002dff067230 */ /* 0x000fc40000004100 */
[--C-:B------:R-:W-:Y:S02]  /*0510*/  HADD2.F32 R42, -RZ, R29.reuse.H0_H0 ;  /* 0x2000001dff2a7230 */ /* 0x100fe40000004100 */
[----:B------:R-:W-:Y:S01]  /*0520*/  HADD2.F32 R43, -RZ, R29.H1_H1 ;  /* 0x3000001dff2b7230 */ /* 0x000fe20000004100 */
[----:B------:R-:W-:Y:S01]  /*0530*/  LOP3.LUT R29, R28, 0x7f, RZ, 0xc0, !PT ;  /* 0x0000007f1c1d7812 */ /* 0x000fe200078ec0ff */
[--C-:B------:R-:W-:Y:S01]  /*0540*/  HADD2.F32 R44, -RZ, R30.reuse.H0_H0 ;  /* 0x2000001eff2c7230 */ /* 0x100fe20000004100 */
[----:B------:R-:W-:Y:S01]  /*0550*/  SHF.R.U32.HI R28, RZ, 0x2, R28 ;  /* 0x00000002ff1c7819 */ /* 0x000fe2000001161c */
[----:B------:R-:W-:Y:S01]  /*0560*/  HADD2.F32 R45, -RZ, R30.H1_H1 ;  /* 0x3000001eff2d7230 */ /* 0x000fe20000004100 */
[----:B------:R-:W-:Y:S01]  /*0570*/  LOP3.LUT R30, R40, 0x60, RZ, 0xc0, !PT ;  /* 0x00000060281e7812 */ /* 0x000fe200078ec0ff */
[--C-:B------:R-:W-:Y:S02]  /*0580*/  HADD2.F32 R24, -RZ, R16.reuse.H0_H0 ;  /* 0x20000010ff187230 */ /* 0x100fe40000004100 */
[----:B------:R-:W-:Y:S01]  /*0590*/  HADD2.F32 R25, -RZ, R16.H1_H1 ;  /* 0x30000010ff197230 */ /* 0x000fe20000004100 */
[----:B------:R-:W-:Y:S01]  /*05a0*/  VIADDMNMX R30, R29, -R30, RZ, !PT ;  /* 0x8000001e1d1e7246 */ /* 0x000fe200078001ff */
[----:B------:R-:W-:-:S02]  /*05b0*/  HADD2.F32 R22, -RZ, R17.H0_H0 ;  /* 0x20000011ff167230 */ /* 0x000fc40000004100 */
[----:B------:R-:W-:Y:S01]  /*05c0*/  HADD2.F32 R23, -RZ, R17.H1_H1 ;  /* 0x30000011ff177230 */ /* 0x000fe20000004100 */
[----:B------:R-:W-:Y:S01]  /*05d0*/  VIMNMX R30, R30, 0x20, PT ;  /* 0x000000201e1e7848 */ /* 0x000fe20003fe0100 */
[--C-:B------:R-:W-:Y:S02]  /*05e0*/  HADD2.F32 R17, -RZ, R4.reuse.H0_H0 ;  /* 0x20000004ff117230 */ /* 0x100fe40000004100 */
[----:B------:R-:W-:Y:S02]  /*05f0*/  HADD2.F32 R16, -RZ, R4.H1_H1 ;  /* 0x30000004ff107230 */ /* 0x000fe40000004100 */
[--C-:B------:R-:W-:Y:S02]  /*0600*/  HADD2.F32 R15, -RZ, R5.reuse.H0_H0 ;  /* 0x20000005ff0f7230 */ /* 0x100fe40000004100 */
[----:B------:R-:W-:Y:S02]  /*0610*/  HADD2.F32 R14, -RZ, R5.H1_H1 ;  /* 0x30000005ff0e7230 */ /* 0x000fe40000004100 */
[----:B------:R-:W-:-:S02]  /*0620*/  HADD2.F32 R5, -RZ, R46.H0_H0 ;  /* 0x2000002eff057230 */ /* 0x000fc40000004100 */
[----:B------:R-:W-:Y:S02]  /*0630*/  HADD2.F32 R4, -RZ, R46.H1_H1 ;  /* 0x3000002eff047230 */ /* 0x000fe40000004100 */
[--C-:B------:R-:W-:Y:S02]  /*0640*/  HADD2.F32 R46, -RZ, R31.reuse.H0_H0 ;  /* 0x2000001fff2e7230 */ /* 0x100fe40000004100 */
[----:B------:R-:W-:Y:S01]  /*0650*/  HADD2.F32 R49, -RZ, R31.H1_H1 ;  /* 0x3000001fff317230 */ /* 0x000fe20000004100 */
[----:B------:R-:W-:Y:S01]  /*0660*/  LOP3.LUT R31, R28, 0x3fffffe0, RZ, 0xc0, !PT ;  /* 0x3fffffe01c1f7812 */ /* 0x000fe200078ec0ff */
[--C-:B------:R-:W-:Y:S02]  /*0670*/  HADD2.F32 R3, -RZ, R47.reuse.H0_H0 ;  /* 0x2000002fff037230 */ /* 0x100fe40000004100 */
[----:B------:R-:W-:Y:S01]  /*0680*/  HADD2.F32 R2, -RZ, R47.H1_H1 ;  /* 0x3000002fff027230 */ /* 0x000fe20000004100 */
[----:B------:R-:W-:Y:S01]  /*0690*/  IADD3 R30, R30, R31, RZ ;  /* 0x0000001f1e1e7210 */ /* 0x000fe20007ffe0ff */
[----:B------:R-:W-:-:S02]  /*06a0*/  HADD2.F32 R47, -RZ, R36.H0_H0 ;  /* 0x20000024ff2f7230 */ /* 0x000fc40000004100 */
[----:B------:R-:W-:Y:S01]  /*06b0*/  HADD2.F32 R50, -RZ, R36.H1_H1 ;  /* 0x30000024ff327230 */ /* 0x000fe20000004100 */
[----:B------:R-:W-:Y:S01]  /*06c0*/  SHF.L.U32 R36, R40, 0x5, RZ ;  /* 0x0000000528247819 */ /* 0x000fe200000006ff */
[--C-:B------:R-:W-:Y:S01]  /*06d0*/  HADD2.F32 R20, -RZ, R18.reuse.H0_H0 ;  /* 0x20000012ff147230 */ /* 0x100fe20000004100 */
[----:B------:R-:W-:Y:S01]  /*06e0*/  SHF.L.U32 R30, R30, 0x3, RZ ;  /* 0x000000031e1e7819 */ /* 0x000fe200000006ff */
[----:B------:R-:W-:Y:S01]  /*06f0*/  HADD2.F32 R21, -RZ, R18.H1_H1 ;  /* 0x30000012ff157230 */ /* 0x000fe20000004100 */
[----:B------:R-:W-:Y:S01]  /*0700*/  LOP3.LUT R36, R36, 0x3e0, RZ, 0xc0, !PT ;  /* 0x000003e024247812 */ /* 0x000fe200078ec0ff */
[--C-:B------:R-:W-:Y:S01]  /*0710*/  HADD2.F32 R18, -RZ, R19.reuse.H0_H0 ;  /* 0x20000013ff127230 */ /* 0x100fe20000004100 */
[----:B------:R-:W-:Y:S01]  /*0720*/  I2FP.F32.U32 R30, R30 ;  /* 0x0000001e001e7245 */ /* 0x000fe20000201000 */
[----:B------:R-:W-:Y:S01]  /*0730*/  HADD2.F32 R19, -RZ, R19.H1_H1 ;  /* 0x30000013ff137230 */ /* 0x000fe20000004100 */
[----:B------:R-:W-:Y:S01]  /*0740*/  VIADDMNMX R36, R29, -R36, RZ, !PT ;  /* 0x800000241d247246 */ /* 0x000fe200078001ff */
[--C-:B------:R-:W-:Y:S01]  /*0750*/  HADD2.F32 R48, -RZ, R37.reuse.H0_H0 ;  /* 0x20000025ff307230 */ /* 0x100fe20000004100 */
[----:B------:R0:W1:Y:S01]  /*0760*/  MUFU.RCP R60, R30 ;  /* 0x0000001e003c7308 */ /* 0x0000620000001000 */
[----:B------:R-:W-:Y:S01]  /*0770*/  HADD2.F32 R52, -RZ, R37.H1_H1 ;  /* 0x30000025ff347230 */ /* 0x000fe20000004100 */
[----:B------:R-:W-:Y:S01]  /*0780*/  VIMNMX R36, R36, 0x20, PT ;  /* 0x0000002024247848 */ /* 0x000fe20003fe0100 */
[----:B------:R-:W-:-:S02]  /*0790*/  HADD2.F32 R51, -RZ, R38.H0_H0 ;  /* 0x20000026ff337230 */ /* 0x000fc40000004100 */
[----:B------:R-:W-:Y:S01]  /*07a0*/  HADD2.F32 R54, -RZ, R38.H1_H1 ;  /* 0x30000026ff367230 */ /* 0x000fe20000004100 */
[----:B------:R-:W-:Y:S01]  /*07b0*/  IADD3 R36, R31, R36, RZ ;  /* 0x000000241f247210 */ /* 0x000fe20007ffe0ff */
[--C-:B------:R-:W-:Y:S02]  /*07c0*/  HADD2.F32 R53, -RZ, R39.reuse.H0_H0 ;  /* 0x20000027ff357230 */ /* 0x100fe40000004100 */
[----:B------:R-:W-:Y:S01]  /*07d0*/  HADD2.F32 R55, -RZ, R39.H1_H1 ;  /* 0x30000027ff377230 */ /* 0x000fe20000004100 */
[----:B------:R-:W-:Y:S01]  /*07e0*/  SHF.L.U32 R66, R36, 0x3, RZ ;  /* 0x0000000324427819 */ /* 0x000fe200000006ff */
[--C-:B------:R-:W-:Y:S02]  /*07f0*/  HADD2.F32 R56, -RZ, R32.reuse.H0_H0 ;  /* 0x20000020ff387230 */ /* 0x100fe40000004100 */
[----:B------:R-:W-:Y:S02]  /*0800*/  HADD2.F32 R59, -RZ, R32.H1_H1 ;  /* 0x30000020ff3b7230 */ /* 0x000fe40000004100 */
[----:B------:R-:W-:-:S02]  /*0810*/  HADD2.F32 R57, -RZ, R33.H0_H0 ;  /* 0x20000021ff397230 */ /* 0x000fc40000004100 */
[----:B------:R-:W-:Y:S02]  /*0820*/  HADD2.F32 R61, -RZ, R33.H1_H1 ;  /* 0x30000021ff3d7230 */ /* 0x000fe40000004100 */
[--C-:B------:R-:W-:Y:S02]  /*0830*/  HADD2.F32 R58, -RZ, R34.reuse.H0_H0 ;  /* 0x20000022ff3a7230 */ /* 0x100fe40000004100 */
[----:B------:R-:W-:Y:S02]  /*0840*/  HADD2.F32 R63, -RZ, R34.H1_H1 ;  /* 0x30000022ff3f7230 */ /* 0x000fe40000004100 */
[--C-:B------:R-:W-:Y:S02]  /*0850*/  HADD2.F32 R62, -RZ, R35.reuse.H0_H0 ;  /* 0x20000023ff3e7230 */ /* 0x100fe40000004100 */
[----:B01----:R-:W-:-:S07]  /*0860*/  HADD2.F32 R64, -RZ, R35.H1_H1 ;  /* 0x30000023ff407230 */ /* 0x003fce0000004100 */
.L_x_2741:
        /* <DEDUP_REMOVED lines=9> */
[----:B------:R-:W-:Y:S02]  /*0900*/  MOV R119, RZ ;  /* 0x000000ff00777202 */ /* 0x000fe40000000f00 */
[----:B--2---:R-:W-:-:S13]  /*0910*/  ISETP.GE.AND P1, PT, R80, 0x1, PT ;  /* 0x000000015000780c */ /* 0x004fda0003f26270 */
[----:B------:R-:W-:-:S05]  /*0920*/  @P1 IADD3 R69, R80, -0x1, RZ ;  /* 0xffffffff50451810 */ /* 0x000fca0007ffe0ff */
[----:B------:R-:W-:Y:S01]  /*0930*/  @P1 IMAD R76, R69, R74, RZ ;  /* 0x0000004a454c1224 */ /* 0x000fe200078e02ff */
[----:B------:R-:W-:-:S04]  /*0940*/  SHF.R.S32.HI R69, RZ, 0x1f, R68 ;  /* 0x0000001fff457819 */ /* 0x000fc80000011444 */
[----:B------:R-:W-:Y:S02]  /*0950*/  @P1 SHF.R.S32.HI R117, RZ, 0x1f, R76 ;  /* 0x0000001fff751819 */ /* 0x000fe4000001144c */
[----:B------:R-:W-:Y:S02]  /*0960*/  LEA.HI R68, R69, R68, RZ, 0x3 ;  /* 0x0000004445447211 */ /* 0x000fe400078f18ff */
        /* <DEDUP_REMOVED lines=16> */
[----:B------:R-:W-:Y:S01]  /*0a70*/  MOV R67, RZ ;  /* 0x000000ff00437202 */ /* 0x000fe20000000f00 */
[----:B------:R-:W-:Y:S06]  /*0a80*/  @!P0 BRA `(.L_x_2660) ;  /* 0x0000000000188947 */ /* 0x000fec0003800000 */
[----:B-----5:R-:W-:Y:S01]  /*0a90*/  HADD2.F32 R67, -RZ, R32.H0_H0 ;  /* 0x20000020ff437230 */ /* 0x020fe20000004100 */
[----:B------:R-:W-:Y:S06]  /*0aa0*/  BRA `(.L_x_2660) ;  /* 0x0000000000107947 */ /* 0x000fec0003800000 */
.L_x_2659:
[----:B-----5:R-:W-:Y:S02]  /*0ab0*/  HADD2.F32 R67, -RZ, R28.H0_H0 ;  /* 0x2000001cff437230 */ /* 0x020fe40000004100 */
[----:B------:R-:W-:-:S03]  /*0ac0*/  @P0 HADD2.F32 R36, -RZ, R32.H0_H0 ;  /* 0x20000020ff240230 */ /* 0x000fc60000004100 */
[----:B------:R-:W-:-:S04]  /*0ad0*/  FMUL.FTZ R67, R67, UR8 ;  /* 0x0000000843437c20 */ /* 0x000fc80008410000 */
[----:B------:R-:W-:-:S07]  /*0ae0*/  @P0 FADD.FTZ R67, R36, R67 ;  /* 0x0000004324430221 */ /* 0x000fce0000010000 */
.L_x_2660:
[----:B------:R-:W-:Y:S05]  /*0af0*/  BSYNC B1 ;  /* 0x0000000000017941 */ /* 0x000fea0003800000 */
.L_x_2658:
[----:B------:R-:W-:Y:S04]  /*0b00*/  BSSY B1, `(.L_x_2661) ;  /* 0x000000a000017945 */ /* 0x000fe80003800000 */
[----:B------:R-:W-:Y:S05]  /*0b10*/  @P2 BRA `(.L_x_2662) ;  /* 0x0000000000102947 */ /* 0x000fea0003800000 */
[----:B------:R-:W-:Y:S01]  /*0b20*/  HFMA2.MMA R71, -RZ, RZ, 0, 0 ;  /* 0x00000000ff477435 */ /* 0x000fe200000001ff */
[----:B------:R-:W-:Y:S10]  /*0b30*/  @!P0 BRA `(.L_x_2663) ;  /* 0x0000000000188947 */ /* 0x000ff40003800000 */
[----:B-----5:R-:W-:Y:S01]  /*0b40*/  HADD2.F32 R71, -RZ, R32.H1_H1 ;  /* 0x30000020ff477230 */ /* 0x020fe20000004100 */
[----:B------:R-:W-:Y:S06]  /*0b50*/  BRA `(.L_x_2663) ;  /* 0x0000000000107947 */ /* 0x000fec0003800000 */
.L_x_2662:
[----:B-----5:R-:W-:Y:S02]  /*0b60*/  HADD2.F32 R71, -RZ, R28.H1_H1 ;  /* 0x3000001cff477230 */ /* 0x020fe40000004100 */
[----:B------:R-:W-:-:S03]  /*0b70*/  @P0 HADD2.F32 R36, -RZ, R32.H1_H1 ;  /* 0x30000020ff240230 */ /* 0x000fc60000004100 */
[----:B------:R-:W-:-:S04]  /*0b80*/  FMUL.FTZ R71, R71, UR8 ;  /* 0x0000000847477c20 */ /* 0x000fc80008410000 */
[----:B------:R-:W-:-:S07]  /*0b90*/  @P0 FADD.FTZ R71, R36, R71 ;  /* 0x0000004724470221 */ /* 0x000fce0000010000 */
.L_x_2663:
[----:B------:R-:W-:Y:S05]  /*0ba0*/  BSYNC B1 ;  /* 0x0000000000017941 */ /* 0x000fea0003800000 */
.L_x_2661:
[----:B------:R-:W-:Y:S04]  /*0bb0*/  BSSY B1, `(.L_x_2664) ;  /* 0x000000a000017945 */ /* 0x000fe80003800000 */
[----:B------:R-:W-:Y:S05]  /*0bc0*/  @P2 BRA `(.L_x_2665) ;  /* 0x0000000000102947 */ /* 0x000fea0003800000 */
[----:B------:R-:W-:Y:S01]  /*0bd0*/  MOV R73, RZ ;  /* 0x000000ff00497202 */ /* 0x000fe20000000f00 */
[----:B------:R-:W-:Y:S06]  /*0be0*/  @!P0 BRA `(.L_x_2666) ;  /* 0x0000000000188947 */ /* 0x000fec0003800000 */
[----:B-----5:R-:W-:Y:S01]  /*0bf0*/  HADD2.F32 R73, -RZ, R33.H0_H0 ;  /* 0x20000021ff497230 */ /* 0x020fe20000004100 */
[----:B------:R-:W-:Y:S06]  /*0c00*/  BRA `(.L_x_2666) ;  /* 0x0000000000107947 */ /* 0x000fec0003800000 */
.L_x_2665:
[----:B-----5:R-:W-:Y:S02]  /*0c10*/  HADD2.F32 R73, -RZ, R29.H0_H0 ;  /* 0x2000001dff497230 */ /* 0x020fe40000004100 */
[----:B------:R-:W-:-:S03]  /*0c20*/  @P0 HADD2.F32 R36, -RZ, R33.H0_H0 ;  /* 0x20000021ff240230 */ /* 0x000fc60000004100 */
[----:B------:R-:W-:-:S04]  /*0c30*/  FMUL.FTZ R73, R73, UR8 ;  /* 0x0000000849497c20 */ /* 0x000fc80008410000 */
[----:B------:R-:W-:-:S07]  /*0c40*/  @P0 FADD.FTZ R73, R36, R73 ;  /* 0x0000004924490221 */ /* 0x000fce0000010000 */
.L_x_2666:
[----:B------:R-:W-:Y:S05]  /*0c50*/  BSYNC B1 ;  /* 0x0000000000017941 */ /* 0x000fea0003800000 */
.L_x_2664:
[----:B------:R-:W-:Y:S04]  /*0c60*/  BSSY B1, `(.L_x_2667) ;  /* 0x000000a000017945 */ /* 0x000fe80003800000 */
[----:B------:R-:W-:Y:S05]  /*0c70*/  @P2 BRA `(.L_x_2668) ;  /* 0x0000000000102947 */ /* 0x000fea0003800000 */
[----:B------:R-:W-:Y:S01]  /*0c80*/  HFMA2.MMA R75, -RZ, RZ, 0, 0 ;  /* 0x00000000ff4b7435 */ /* 0x000fe200000001ff */
[----:B------:R-:W-:Y:S10]  /*0c90*/  @!P0 BRA `(.L_x_2669) ;  /* 0x0000000000188947 */ /* 0x000ff40003800000 */
[----:B-----5:R-:W-:Y:S01]  /*0ca0*/  HADD2.F32 R75, -RZ, R33.H1_H1 ;  /* 0x30000021ff4b7230 */ /* 0x020fe20000004100 */
[----:B------:R-:W-:Y:S06]  /*0cb0*/  BRA `(.L_x_2669) ;  /* 0x0000000000107947 */ /* 0x000fec0003800000 */
.L_x_2668:
[----:B-----5:R-:W-:Y:S02]  /*0cc0*/  HADD2.F32 R75, -RZ, R29.H1_H1 ;  /* 0x3000001dff4b7230 */ /* 0x020fe40000004100 */
[----:B------:R-:W-:-:S03]  /*0cd0*/  @P0 HADD2.F32 R36, -RZ, R33.H1_H1 ;  /* 0x30000021ff240230 */ /* 0x000fc60000004100 */
[----:B------:R-:W-:-:S04]  /*0ce0*/  FMUL.FTZ R75, R75, UR8 ;  /* 0x000000084b4b7c20 */ /* 0x000fc80008410000 */
[----:B------:R-:W-:-:S07]  /*0cf0*/  @P0 FADD.FTZ R75, R36, R75 ;  /* 0x0000004b244b0221 */ /* 0x000fce0000010000 */
.L_x_2669:
[----:B------:R-:W-:Y:S05]  /*0d00*/  BSYNC B1 ;  /* 0x0000000000017941 */ /* 0x000fea0003800000 */
.L_x_2667:
[----:B------:R-:W-:Y:S04]  /*0d10*/  BSSY B1, `(.L_x_2670) ;  /* 0x000000a000017945 */ /* 0x000fe80003800000 */
[----:B------:R-:W-:Y:S05]  /*0d20*/  @P2 BRA `(.L_x_2671) ;  /* 0x0000000000102947 */ /* 0x000fea0003800000 */
[----:B------:R-:W-:Y:S01]  /*0d30*/  MOV R77, RZ ;  /* 0x000000ff004d7202 */ /* 0x000fe20000000f00 */
[----:B------:R-:W-:Y:S06]  /*0d40*/  @!P0 BRA `(.L_x_2672) ;  /* 0x0000000000188947 */ /* 0x000fec0003800000 */
[----:B-----5:R-:W-:Y:S01]  /*0d50*/  HADD2.F32 R77, -RZ, R34.H0_H0 ;  /* 0x20000022ff4d7230 */ /* 0x020fe20000004100 */
[----:B------:R-:W-:Y:S06]  /*0d60*/  BRA `(.L_x_2672) ;  /* 0x0000000000107947 */ /* 0x000fec0003800000 */
.L_x_2671:
[----:B-----5:R-:W-:Y:S02]  /*0d70*/  HADD2.F32 R77, -RZ, R30.H0_H0 ;  /* 0x2000001eff4d7230 */ /* 0x020fe40000004100 */
[----:B------:R-:W-:-:S03]  /*0d80*/  @P0 HADD2.F32 R36, -RZ, R34.H0_H0 ;  /* 0x20000022ff240230 */ /* 0x000fc60000004100 */
[----:B------:R-:W-:-:S04]  /*0d90*/  FMUL.FTZ R77, R77, UR8 ;  /* 0x000000084d4d7c20 */ /* 0x000fc80008410000 */
[----:B------:R-:W-:-:S07]  /*0da0*/  @P0 FADD.FTZ R77, R36, R77 ;  /* 0x0000004d244d0221 */ /* 0x000fce0000010000 */
.L_x_2672:
[----:B------:R-:W-:Y:S05]  /*0db0*/  BSYNC B1 ;  /* 0x0000000000017941 */ /* 0x000fea0003800000 */
.L_x_2670:
[----:B------:R-:W-:Y:S04]  /*0dc0*/  BSSY B1, `(.L_x_2673) ;  /* 0x000000a000017945 */ /* 0x000fe80003800000 */
[----:B------:R-:W-:Y:S05]  /*0dd0*/  @P2 BRA `(.L_x_2674) ;  /* 0x0000000000102947 */ /* 0x000fea0003800000 */
[----:B------:R-:W-:Y:S01]  /*0de0*/  HFMA2.MMA R79, -RZ, RZ, 0, 0 ;  /* 0x00000000ff4f7435 */ /* 0x000fe200000001ff */
[----:B------:R-:W-:Y:S10]  /*0df0*/  @!P0 BRA `(.L_x_2675) ;  /* 0x0000000000188947 */ /* 0x000ff40003800000 */
[----:B-----5:R-:W-:Y:S01]  /*0e00*/  HADD2.F32 R79, -RZ, R34.H1_H1 ;  /* 0x30000022ff4f7230 */ /* 0x020fe20000004100 */
[----:B------:R-:W-:Y:S06]  /*0e10*/  BRA `(.L_x_2675) ;  /* 0x0000000000107947 */ /* 0x000fec0003800000 */
.L_x_2674:
[----:B-----5:R-:W-:Y:S02]  /*0e20*/  HADD2.F32 R79, -RZ, R30.H1_H1 ;  /* 0x3000001eff4f7230 */ /* 0x020fe40000004100 */
[----:B------:R-:W-:-:S03]  /*0e30*/  @P0 HADD2.F32 R36, -RZ, R34.H1_H1 ;  /* 0x30000022ff240230 */ /* 0x000fc60000004100 */
[----:B------:R-:W-:-:S04]  /*0e40*/  FMUL.FTZ R79, R79, UR8 ;  /* 0x000000084f4f7c20 */ /* 0x000fc80008410000 */
[----:B------:R-:W-:-:S07]  /*0e50*/  @P0 FADD.FTZ R79, R36, R79 ;  /* 0x0000004f244f0221 */ /* 0x000fce0000010000 */
.L_x_2675:
[----:B------:R-:W-:Y:S05]  /*0e60*/  BSYNC B1 ;  /* 0x0000000000017941 */ /* 0x000fea0003800000 */
.L_x_2673:
[----:B------:R-:W-:Y:S04]  /*0e70*/  BSSY B1, `(.L_x_2676) ;  /* 0x000000a000017945 */ /* 0x000fe80003800000 */
[----:B------:R-:W-:Y:S05]  /*0e80*/  @P2 BRA `(.L_x_2677) ;  /* 0x0000000000102947 */ /* 0x000fea0003800000 */
[----:B------:R-:W-:Y:S01]  /*0e90*/  MOV R81, RZ ;  /* 0x000000ff00517202 */ /* 0x000fe20000000f00 */
[----:B------:R-:W-:Y:S06]  /*0ea0*/  @!P0 BRA `(.L_x_2678) ;  /* 0x0000000000188947 */ /* 0x000fec0003800000 */
[----:B-----5:R-:W-:Y:S01]  /*0eb0*/  HADD2.F32 R81, -RZ, R35.H0_H0 ;  /* 0x20000023ff517230 */ /* 0x020fe20000004100 */
[----:B------:R-:W-:Y:S06]  /*0ec0*/  BRA `(.L_x_2678) ;  /* 0x0000000000107947 */ /* 0x000fec0003800000 */
.L_x_2677:
[----:B-----5:R-:W-:Y:S02]  /*0ed0*/  HADD2.F32 R81, -RZ, R31.H0_H0 ;  /* 0x2000001fff517230 */ /* 0x020fe40000004100 */
[----:B------:R-:W-:-:S03]  /*0ee0*/  @P0 HADD2.F32 R36, -RZ, R35.H0_H0 ;  /* 0x20000023ff240230 */ /* 0x000fc60000004100 */
[----:B------:R-:W-:-:S04]  /*0ef0*/  FMUL.FTZ R81, R81, UR8 ;  /* 0x0000000851517c20 */ /* 0x000fc80008410000 */
[----:B------:R-:W-:-:S07]  /*0f00*/  @P0 FADD.FTZ R81, R36, R81 ;  /* 0x0000005124510221 */ /* 0x000fce0000010000 */
.L_x_2678:
[----:B------:R-:W-:Y:S05]  /*0f10*/  BSYNC B1 ;  /* 0x0000000000017941 */ /* 0x000fea0003800000 */
.L_x_2676:
[----:B------:R-:W-:Y:S04]  /*0f20*/  BSSY B1, `(.L_x_2679) ;  /* 0x000000a000017945 */ /* 0x000fe80003800000 */
[----:B------:R-:W-:Y:S05]  /*0f30*/  @P2 BRA `(.L_x_2680) ;  /* 0x0000000000102947 */ /* 0x000fea0003800000 */
[----:B------:R-:W-:Y:S01]  /*0f40*/  HFMA2.MMA R83, -RZ, RZ, 0, 0 ;  /* 0x00000000ff537435 */ /* 0x000fe200000001ff */
[----:B------:R-:W-:Y:S10]  /*0f50*/  @!P0 BRA `(.L_x_2681) ;  /* 0x0000000000188947 */ /* 0x000ff40003800000 */
[----:B-----5:R-:W-:Y:S01]  /*0f60*/  HADD2.F32 R83, -RZ, R35.H1_H1 ;  /* 0x30000023ff537230 */ /* 0x020fe20000004100 */
[----:B------:R-:W-:Y:S06]  /*0f70*/  BRA `(.L_x_2681) ;  /* 0x0000000000107947 */ /* 0x000fec0003800000 */
.L_x_2680:
[----:B-----5:R-:W-:Y:S02]  /*0f80*/  HADD2.F32 R83, -RZ, R31.H1_H1 ;  /* 0x3000001fff537230 */ /* 0x020fe40000004100 */
[----:B------:R-:W-:-:S03]  /*0f90*/  @P0 HADD2.F32 R36, -RZ, R35.H1_H1 ;  /* 0x30000023ff240230 */ /* 0x000fc60000004100 */
[----:B------:R-:W-:-:S04]  /*0fa0*/  FMUL.FTZ R83, R83, UR8 ;  /* 0x0000000853537c20 */ /* 0x000fc80008410000 */
[----:B------:R-:W-:-:S07]  /*0fb0*/  @P0 FADD.FTZ R83, R36, R83 ;  /* 0x0000005324530221 */ /* 0x000fce0000010000 */
.L_x_2681:
[----:B------:R-:W-:Y:S05]  /*0fc0*/  BSYNC B1 ;  /* 0x0000000000017941 */ /* 0x000fea0003800000 */
.L_x_2679:
[----:B------:R-:W0:Y:S01]  /*0fd0*/  LDC.64 R68, c[0x0][0x238] ;  /* 0x00008e00ff447b82 */ /* 0x000e220000000a00 */
[----:B------:R-:W-:Y:S02]  /*0fe0*/  F2FP.F16.F32.PACK_AB R39, R83, R81 ;  /* 0x000000515327723e */ /* 0x000fe400000000ff */
[----:B------:R-:W-:Y:S02]  /*0ff0*/  F2FP.F16.F32.PACK_AB R38, R79, R77 ;  /* 0x0000004d4f26723e */ /* 0x000fe400000000ff */
[----:B------:R-:W-:Y:S02]  /*1000*/  F2FP.F16.F32.PACK_AB R37, R75, R73 ;  /* 0x000000494b25723e */ /* 0x000fe400000000ff */
[----:B------:R-:W-:Y:S02]  /*1010*/  F2FP.F16.F32.PACK_AB R36, R71, R67 ;  /* 0x000000434724723e */ /* 0x000fe400000000ff */
[----:B------:R-:W-:Y:S01]  /*1020*/  IADD3 R119, R119, 0x80, RZ ;  /* 0x0000008077777810 */ /* 0x000fe20007ffe0ff */
[C---:B0-----:R-:W-:Y:S01]  /*1030*/  IMAD.WIDE.U32 R68, R117.reuse, 0x10, R68 ;  /* 0x0000001075447825 */ /* 0x041fe200078e0044 */
[----:B------:R-:W-:-:S04]  /*1040*/  IADD3 R117, R117, 0x80, RZ ;  /* 0x0000008075757810 */ /* 0x000fc80007ffe0ff */
[----:B------:R0:W-:Y:S03]  /*1050*/  STG.E.128 desc[UR4][R68.64], R36 ;  /* 0x0000002444007986 */ /* 0x0001e6000c101d04 */
.L_x_2657:
[----:B------:R-:W-:Y:S05]  /*1060*/  BSYNC B0 ;  /* 0x0000000000007941 */ /* 0x000fea0003800000 */
.L_x_2656:
        /* <DEDUP_REMOVED lines=17> */
.L_x_2685:
[----:B-----5:R-:W-:Y:S02]  /*1180*/  HADD2.F32 R85, -RZ, R28.H0_H0 ;  /* 0x2000001cff557230 */ /* 0x020fe40000004100 */
[----:B------:R-:W-:-:S03]  /*1190*/  @P0 HADD2.F32 R36, -RZ, R32.H0_H0 ;  /* 0x20000020ff240230 */ /* 0x000fc60000004100 */
[----:B------:R-:W-:-:S04]  /*11a0*/  FMUL.FTZ R85, R85, UR8 ;  /* 0x0000000855557c20 */ /* 0x000fc80008410000 */
[----:B------:R-:W-:-:S07]  /*11b0*/  @P0 FADD.FTZ R85, R36, R85 ;  /* 0x0000005524550221 */ /* 0x000fce0000010000 */
.L_x_2686:
[----:B------:R-:W-:Y:S05]  /*11c0*/  BSYNC B1 ;  /* 0x0000000000017941 */ /* 0x000fea0003800000 */
.L_x_2684:
[----:B------:R-:W-:Y:S04]  /*11d0*/  BSSY B1, `(.L_x_2687) ;  /* 0x000000a000017945 */ /* 0x000fe80003800000 */
[----:B------:R-:W-:Y:S05]  /*11e0*/  @P2 BRA `(.L_x_2688) ;  /* 0x0000000000102947 */ /* 0x000fea0003800000 */
[----:B------:R-:W-:Y:S01]  /*11f0*/  HFMA2.MMA R87, -RZ, RZ, 0, 0 ;  /* 0x00000000ff577435 */ /* 0x000fe200000001ff */
[----:B------:R-:W-:Y:S10]  /*1200*/  @!P0 BRA `(.L_x_2689) ;  /* 0x0000000000188947 */ /* 0x000ff40003800000 */
[----:B-----5:R-:W-:Y:S01]  /*1210*/  HADD2.F32 R87, -RZ, R32.H1_H1 ;  /* 0x30000020ff577230 */ /* 0x020fe20000004100 */
[----:B------:R-:W-:Y:S06]  /*1220*/  BRA `(.L_x_2689) ;  /* 0x0000000000107947 */ /* 0x000fec0003800000 */
.L_x_2688:
[----:B-----5:R-:W-:Y:S02]  /*1230*/  HADD2.F32 R87, -RZ, R28.H1_H1 ;  /* 0x3000001cff577230 */ /* 0x020fe40000004100 */
[----:B------:R-:W-:-:S03]  /*1240*/  @P0 HADD2.F32 R36, -RZ, R32.H1_H1 ;  /* 0x30000020ff240230 */ /* 0x000fc60000004100 */
[----:B------:R-:W-:-:S04]  /*1250*/  FMUL.FTZ R87, R87, UR8 ;  /* 0x0000000857577c20 */ /* 0x000fc80008410000 */
[----:B------:R-:W-:-:S07]  /*1260*/  @P0 FADD.FTZ R87, R36, R87 ;  /* 0x0000005724570221 */ /* 0x000fce0000010000 */
.L_x_2689:
[----:B------:R-:W-:Y:S05]  /*1270*/  BSYNC B1 ;  /* 0x0000000000017941 */ /* 0x000fea0003800000 */
.L_x_2687:
[----:B------:R-:W-:Y:S04]  /*1280*/  BSSY B1, `(.L_x_2690) ;  /* 0x000000a000017945 */ /* 0x000fe80003800000 */
[----:B------:R-:W-:Y:S05]  /*1290*/  @P2 BRA `(.L_x_2691) ;  /* 0x0000000000102947 */ /* 0x000fea0003800000 */
[----:B------:R-:W-:Y:S01]  /*12a0*/  MOV R89, RZ ;  /* 0x000000ff00597202 */ /* 0x000fe20000000f00 */
[----:B------:R-:W-:Y:S06]  /*12b0*/  @!P0 BRA `(.L_x_2692) ;  /* 0x0000000000188947 */ /* 0x000fec0003800000 */
[----:B-----5:R-:W-:Y:S01]  /*12c0*/  HADD2.F32 R89, -RZ, R33.H0_H0 ;  /* 0x20000021ff597230 */ /* 0x020fe20000004100 */
[----:B------:R-:W-:Y:S06]  /*12d0*/  BRA `(.L_x_2692) ;  /* 0x0000000000107947 */ /* 0x000fec0003800000 */
.L_x_2691:
[----:B-----5:R-:W-:Y:S02]  /*12e0*/  HADD2.F32 R89, -RZ, R29.H0_H0 ;  /* 0x2000001dff597230 */ /* 0x020fe40000004100 */
[----:B------:R-:W-:-:S03]  /*12f0*/  @P0 HADD2.F32 R36, -RZ, R33.H0_H0 ;  /* 0x20000021ff240230 */ /* 0x000fc60000004100 */
[----:B------:R-:W-:-:S04]  /*1300*/  FMUL.FTZ R89, R89, UR8 ;  /* 0x0000000859597c20 */ /* 0x000fc80008410000 */
[----:B------:R-:W-:-:S07]  /*1310*/  @P0 FADD.FTZ R89, R36, R89 ;  /* 0x0000005924590221 */ /* 0x000fce0000010000 */
.L_x_2692:
[----:B------:R-:W-:Y:S05]  /*1320*/  BSYNC B1 ;  /* 0x0000000000017941 */ /* 0x000fea0003800000 */
.L_x_2690:
[----:B------:R-:W-:Y:S04]  /*1330*/  BSSY B1, `(.L_x_2693) ;  /* 0x000000a000017945 */ /* 0x000fe80003800000 */
[----:B------:R-:W-:Y:S05]  /*1340*/  @P2 BRA `(.L_x_2694) ;  /* 0x0000000000102947 */ /* 0x000fea0003800000 */
[----:B------:R-:W-:Y:S01]  /*1350*/  HFMA2.MMA R91, -RZ, RZ, 0, 0 ;  /* 0x00000000ff5b7435 */ /* 0x000fe200000001ff */
[----:B------:R-:W-:Y:S10]  /*1360*/  @!P0 BRA `(.L_x_2695) ;  /* 0x0000000000188947 */ /* 0x000ff40003800000 */
[----:B-----5:R-:W-:Y:S01]  /*1370*/  HADD2.F32 R91, -RZ, R33.H1_H1 ;  /* 0x30000021ff5b7230 */ /* 0x020fe20000004100 */
[----:B------:R-:W-:Y:S06]  /*1380*/  BRA `(.L_x_2695) ;  /* 0x0000000000107947 */ /* 0x000fec0003800000 */
.L_x_2694:
[----:B-----5:R-:W-:Y:S02]  /*1390*/  HADD2.F32 R91, -RZ, R29.H1_H1 ;  /* 0x3000001dff5b7230 */ /* 0x020fe40000004100 */
[----:B------:R-:W-:-:S03]  /*13a0*/  @P0 HADD2.F32 R36, -RZ, R33.H1_H1 ;  /* 0x30000021ff240230 */ /* 0x000fc60000004100 */
[----:B------:R-:W-:-:S04]  /*13b0*/  FMUL.FTZ R91, R91, UR8 ;  /* 0x000000085b5b7c20 */ /* 0x000fc80008410000 */
[----:B------:R-:W-:-:S07]  /*13c0*/  @P0 FADD.FTZ R91, R36, R91 ;  /* 0x0000005b245b0221 */ /* 0x000fce0000010000 */
.L_x_2695:
[----:B------:R-:W-:Y:S05]  /*13d0*/  BSYNC B1 ;  /* 0x0000000000017941 */ /* 0x000fea0003800000 */
.L_x_2693:
[----:B------:R-:W-:Y:S04]  /*13e0*/  BSSY B1, `(.L_x_2696) ;  /* 0x000000a000017945 */ /* 0x000fe80003800000 */
[----:B------:R-:W-:Y:S05]  /*13f0*/  @P2 BRA `(.L_x_2697) ;  /* 0x0000000000102947 */ /* 0x000fea0003800000 */
[----:B------:R-:W-:Y:S01]  /*1400*/  MOV R93, RZ ;  /* 0x000000ff005d7202 */ /* 0x000fe20000000f00 */
[----:B------:R-:W-:Y:S06]  /*1410*/  @!P0 BRA `(.L_x_2698) ;  /* 0x0000000000188947 */ /* 0x000fec0003800000 */
[----:B-----5:R-:W-:Y:S01]  /*1420*/  HADD2.F32 R93, -RZ, R34.H0_H0 ;  /* 0x20000022ff5d7230 */ /* 0x020fe20000004100 */
[----:B------:R-:W-:Y:S06]  /*1430*/  BRA `(.L_x_2698) ;  /* 0x0000000000107947 */ /* 0x000fec0003800000 */
.L_x_2697:
[----:B-----5:R-:W-:Y:S02]  /*1440*/  HADD2.F32 R93, -RZ, R30.H0_H0 ;  /* 0x2000001eff5d7230 */ /* 0x020fe40000004100 */
[----:B------:R-:W-:-:S03]  /*1450*/  @P0 HADD2.F32 R36, -RZ, R34.H0_H0 ;  /* 0x20000022ff240230 */ /* 0x000fc60000004100 */
[----:B------:R-:W-:-:S04]  /*1460*/  FMUL.FTZ R93, R93, UR8 ;  /* 0x000000085d5d7c20 */ /* 0x000fc80008410000 */
[----:B------:R-:W-:-:S07]  /*1470*/  @P0 FADD.FTZ R93, R36, R93 ;  /* 0x0000005d245d0221 */ /* 0x000fce0000010000 */
.L_x_2698:
[----:B------:R-:W-:Y:S05]  /*1480*/  BSYNC B1 ;  /* 0x0000000000017941 */ /* 0x000fea0003800000 */
.L_x_2696:
[----:B------:R-:W-:Y:S04]  /*1490*/  BSSY B1, `(.L_x_2699) ;  /* 0x000000a000017945 */ /* 0x000fe80003800000 */
[----:B------:R-:W-:Y:S05]  /*14a0*/  @P2 BRA `(.L_x_2700) ;  /* 0x0000000000102947 */ /* 0x000fea0003800000 */
[----:B------:R-:W-:Y:S01]  /*14b0*/  HFMA2.MMA R95, -RZ, RZ, 0, 0 ;  /* 0x00000000ff5f7435 */ /* 0x000fe200000001ff */
[----:B------:R-:W-:Y:S10]  /*14c0*/  @!P0 BRA `(.L_x_2701) ;  /* 0x0000000000188947 */ /* 0x000ff40003800000 */
[----:B-----5:R-:W-:Y:S01]  /*14d0*/  HADD2.F32 R95, -RZ, R34.H1_H1 ;  /* 0x30000022ff5f7230 */ /* 0x020fe20000004100 */
[----:B------:R-:W-:Y:S06]  /*14e0*/  BRA `(.L_x_2701) ;  /* 0x0000000000107947 */ /* 0x000fec0003800000 */
.L_x_2700:
[----:B-----5:R-:W-:Y:S02]  /*14f0*/  HADD2.F32 R95, -RZ, R30.H1_H1 ;  /* 0x3000001eff5f7230 */ /* 0x020fe40000004100 */
[----:B------:R-:W-:-:S03]  /*1500*/  @P0 HADD2.F32 R36, -RZ, R34.H1_H1 ;  /* 0x30000022ff240230 */ /* 0x000fc60000004100 */
[----:B------:R-:W-:-:S04]  /*1510*/  FMUL.FTZ R95, R95, UR8 ;  /* 0x000000085f5f7c20 */ /* 0x000fc80008410000 */
[----:B------:R-:W-:-:S07]  /*1520*/  @P0 FADD.FTZ R95, R36, R95 ;  /* 0x0000005f245f0221 */ /* 0x000fce0000010000 */
.L_x_2701:
[----:B------:R-:W-:Y:S05]  /*1530*/  BSYNC B1 ;  /* 0x0000000000017941 */ /* 0x000fea0003800000 */
.L_x_2699:
[----:B------:R-:W-:Y:S04]  /*1540*/  BSSY B1, `(.L_x_2702) ;  /* 0x000000a000017945 */ /* 0x000fe80003800000 */
[----:B------:R-:W-:Y:S05]  /*1550*/  @P2 BRA `(.L_x_2703) ;  /* 0x0000000000102947 */ /* 0x000fea0003800000 */
[----:B------:R-:W-:Y:S01]  /*1560*/  MOV R97, RZ ;  /* 0x000000ff00617202 */ /* 0x000fe20000000f00 */
[----:B------:R-:W-:Y:S06]  /*1570*/  @!P0 BRA `(.L_x_2704) ;  /* 0x0000000000188947 */ /* 0x000fec0003800000 */
[----:B-----5:R-:W-:Y:S01]  /*1580*/  HADD2.F32 R97, -RZ, R35.H0_H0 ;  /* 0x20000023ff617230 */ /* 0x020fe20000004100 */
[----:B------:R-:W-:Y:S06]  /*1590*/  BRA `(.L_x_2704) ;  /* 0x0000000000107947 */ /* 0x000fec0003800000 */
.L_x_2703:
[----:B-----5:R-:W-:Y:S02]  /*15a0*/  HADD2.F32 R97, -RZ, R31.H0_H0 ;  /* 0x2000001fff617230 */ /* 0x020fe40000004100 */
[----:B------:R-:W-:-:S03]  /*15b0*/  @P0 HADD2.F32 R36, -RZ, R35.H0_H0 ;  /* 0x20000023ff240230 */ /* 0x000fc60000004100 */
[----:B------:R-:W-:-:S04]  /*15c0*/  FMUL.FTZ R97, R97, UR8 ;  /* 0x0000000861617c20 */ /* 0x000fc80008410000 */
[----:B------:R-:W-:-:S07]  /*15d0*/  @P0 FADD.FTZ R97, R36, R97 ;  /* 0x0000006124610221 */ /* 0x000fce0000010000 */
.L_x_2704:
[----:B------:R-:W-:Y:S05]  /*15e0*/  BSYNC B1 ;  /* 0x0000000000017941 */ /* 0x000fea0003800000 */
.L_x_2702:
[----:B------:R-:W-:Y:S04]  /*15f0*/  BSSY B1, `(.L_x_2705) ;  /* 0x000000a000017945 */ /* 0x000fe80003800000 */
[----:B------:R-:W-:Y:S05]  /*1600*/  @P2 BRA `(.L_x_2706) ;  /* 0x0000000000102947 */ /* 0x000fea0003800000 */
[----:B------:R-:W-:Y:S01]  /*1610*/  HFMA2.MMA R99, -RZ, RZ, 0, 0 ;  /* 0x00000000ff637435 */ /* 0x000fe200000001ff */
[----:B------:R-:W-:Y:S10]  /*1620*/  @!P0 BRA `(.L_x_2707) ;  /* 0x0000000000188947 */ /* 0x000ff40003800000 */
[----:B-----5:R-:W-:Y:S01]  /*1630*/  HADD2.F32 R99, -RZ, R35.H1_H1 ;  /* 0x30000023ff637230 */ /* 0x020fe20000004100 */
[----:B------:R-:W-:Y:S06]  /*1640*/  BRA `(.L_x_2707) ;  /* 0x0000000000107947 */ /* 0x000fec0003800000 */
.L_x_2706:
[----:B-----5:R-:W-:Y:S02]  /*1650*/  HADD2.F32 R99, -RZ, R31.H1_H1 ;  /* 0x3000001fff637230 */ /* 0x020fe40000004100 */
[----:B------:R-:W-:-:S03]  /*1660*/  @P0 HADD2.F32 R36, -RZ, R35.H1_H1 ;  /* 0x30000023ff240230 */ /* 0x000fc60000004100 */
[----:B------:R-:W-:-:S04]  /*1670*/  FMUL.FTZ R99, R99, UR8 ;  /* 0x0000000863637c20 */ /* 0x000fc80008410000 */
[----:B------:R-:W-:-:S07]  /*1680*/  @P0 FADD.FTZ R99, R36, R99 ;  /* 0x0000006324630221 */ /* 0x000fce0000010000 */
.L_x_2707:
[----:B------:R-:W-:Y:S05]  /*1690*/  BSYNC B1 ;  /* 0x0000000000017941 */ /* 0x000fea0003800000 */
.L_x_2705:
        /* <DEDUP_REMOVED lines=9> */
.L_x_2683:
[----:B------:R-:W-:Y:S05]  /*1730*/  BSYNC B0 ;  /* 0x0000000000007941 */ /* 0x000fea0003800000 */
.L_x_2682:
        /* <DEDUP_REMOVED lines=17> */
.L_x_2711:
[----:B-----5:R-:W-:Y:S02]  /*1850*/  HADD2.F32 R101, -RZ, R28.H0_H0 ;  /* 0x2000001cff657230 */ /* 0x020fe40000004100 */
[----:B------:R-:W-:-:S03]  /*1860*/  @P0 HADD2.F32 R36, -RZ, R32.H0_H0 ;  /* 0x20000020ff240230 */ /* 0x000fc60000004100 */
[----:B------:R-:W-:-:S04]  /*1870*/  FMUL.FTZ R101, R101, UR8 ;  /* 0x0000000865657c20 */ /* 0x000fc80008410000 */
[----:B------:R-:W-:-:S07]  /*1880*/  @P0 FADD.FTZ R101, R36, R101 ;  /* 0x0000006524650221 */ /* 0x000fce0000010000 */
.L_x_2712:
[----:B------:R-:W-:Y:S05]  /*1890*/  BSYNC B1 ;  /* 0x0000000000017941 */ /* 0x000fea0003800000 */
.L_x_2710:
[----:B------:R-:W-:Y:S04]  /*18a0*/  BSSY B1, `(.L_x_2713) ;  /* 0x000000a000017945 */ /* 0x000fe80003800000 */
[----:B------:R-:W-:Y:S05]  /*18b0*/  @P1 BRA `(.L_x_2714) ;  /* 0x0000000000101947 */ /* 0x000fea0003800000 */
[----:B------:R-:W-:Y:S01]  /*18c0*/  HFMA2.MMA R103, -RZ, RZ, 0, 0 ;  /* 0x00000000ff677435 */ /* 0x000fe200000001ff */
[----:B------:R-:W-:Y:S10]  /*18d0*/  @!P0 BRA `(.L_x_2715) ;  /* 0x0000000000188947 */ /* 0x000ff40003800000 */
[----:B-----5:R-:W-:Y:S01]  /*18e0*/  HADD2.F32 R103, -RZ, R32.H1_H1 ;  /* 0x30000020ff677230 */ /* 0x020fe20000004100 */
[----:B------:R-:W-:Y:S06]  /*18f0*/  BRA `(.L_x_2715) ;  /* 0x0000000000107947 */ /* 0x000fec0003800000 */
.L_x_2714:
[----:B-----5:R-:W-:Y:S02]  /*1900*/  HADD2.F32 R103, -RZ, R28.H1_H1 ;  /* 0x3000001cff677230 */ /* 0x020fe40000004100 */
[----:B------:R-:W-:-:S03]  /*1910*/  @P0 HADD2.F32 R36, -RZ, R32.H1_H1 ;  /* 0x30000020ff240230 */ /* 0x000fc60000004100 */
[----:B------:R-:W-:-:S04]  /*1920*/  FMUL.FTZ R103, R103, UR8 ;  /* 0x0000000867677c20 */ /* 0x000fc80008410000 */
[----:B------:R-:W-:-:S07]  /*1930*/  @P0 FADD.FTZ R103, R36, R103 ;  /* 0x0000006724670221 */ /* 0x000fce0000010000 */
.L_x_2715:
[----:B------:R-:W-:Y:S05]  /*1940*/  BSYNC B1 ;  /* 0x0000000000017941 */ /* 0x000fea0003800000 */
.L_x_2713:
[----:B------:R-:W-:Y:S04]  /*1950*/  BSSY B1, `(.L_x_2716) ;  /* 0x000000a000017945 */ /* 0x000fe80003800000 */
[----:B------:R-:W-:Y:S05]  /*1960*/  @P1 BRA `(.L_x_2717) ;  /* 0x0000000000101947 */ /* 0x000fea0003800000 */
[----:B------:R-:W-:Y:S01]  /*1970*/  MOV R105, RZ ;  /* 0x000000ff00697202 */ /* 0x000fe20000000f00 */
[----:B------:R-:W-:Y:S06]  /*1980*/  @!P0 BRA `(.L_x_2718) ;  /* 0x0000000000188947 */ /* 0x000fec0003800000 */
[----:B-----5:R-:W-:Y:S01]  /*1990*/  HADD2.F32 R105, -RZ, R33.H0_H0 ;  /* 0x20000021ff697230 */ /* 0x020fe20000004100 */
[----:B------:R-:W-:Y:S06]  /*19a0*/  BRA `(.L_x_2718) ;  /* 0x0000000000107947 */ /* 0x000fec0003800000 */
.L_x_2717:
[----:B-----5:R-:W-:Y:S02]  /*19b0*/  HADD2.F32 R105, -RZ, R29.H0_H0 ;  /* 0x2000001dff697230 */ /* 0x020fe40000004100 */
[----:B------:R-:W-:-:S03]  /*19c0*/  @P0 HADD2.F32 R36, -RZ, R33.H0_H0 ;  /* 0x20000021ff240230 */ /* 0x000fc60000004100 */
[----:B------:R-:W-:-:S04]  /*19d0*/  FMUL.FTZ R105, R105, UR8 ;  /* 0x0000000869697c20 */ /* 0x000fc80008410000 */
[----:B------:R-:W-:-:S07]  /*19e0*/  @P0 FADD.FTZ R105, R36, R105 ;  /* 0x0000006924690221 */ /* 0x000fce0000010000 */
.L_x_2718:
[----:B------:R-:W-:Y:S05]  /*19f0*/  BSYNC B1 ;  /* 0x0000000000017941 */ /* 0x000fea0003800000 */
.L_x_2716:
[----:B------:R-:W-:Y:S04]  /*1a00*/  BSSY B1, `(.L_x_2719) ;  /* 0x000000a000017945 */ /* 0x000fe80003800000 */
[----:B------:R-:W-:Y:S05]  /*1a10*/  @P1 BRA `(.L_x_2720) ;  /* 0x0000000000101947 */ /* 0x000fea0003800000 */
[----:B------:R-:W-:Y:S01]  /*1a20*/  HFMA2.MMA R107, -RZ, RZ, 0, 0 ;  /* 0x00000000ff6b7435 */ /* 0x000fe200000001ff */
[----:B------:R-:W-:Y:S10]  /*1a30*/  @!P0 BRA `(.L_x_2721) ;  /* 0x0000000000188947 */ /* 0x000ff40003800000 */
[----:B-----5:R-:W-:Y:S01]  /*1a40*/  HADD2.F32 R107, -RZ, R33.H1_H1 ;  /* 0x30000021ff6b7230 */ /* 0x020fe20000004100 */
[----:B------:R-:W-:Y:S06]  /*1a50*/  BRA `(.L_x_2721) ;  /* 0x0000000000107947 */ /* 0x000fec0003800000 */
.L_x_2720:
[----:B-----5:R-:W-:Y:S02]  /*1a60*/  HADD2.F32 R107, -RZ, R29.H1_H1 ;  /* 0x3000001dff6b7230 */ /* 0x020fe40000004100 */
[----:B------:R-:W-:-:S03]  /*1a70*/  @P0 HADD2.F32 R36, -RZ, R33.H1_H1 ;  /* 0x30000021ff240230 */ /* 0x000fc60000004100 */
[----:B------:R-:W-:-:S04]  /*1a80*/  FMUL.FTZ R107, R107, UR8 ;  /* 0x000000086b6b7c20 */ /* 0x000fc80008410000 */
[----:B------:R-:W-:-:S07]  /*1a90*/  @P0 FADD.FTZ R107, R36, R107 ;  /* 0x0000006b246b0221 */ /* 0x000fce0000010000 */
.L_x_2721:
[----:B------:R-:W-:Y:S05]  /*1aa0*/  BSYNC B1 ;  /* 0x0000000000017941 */ /* 0x000fea0003800000 */
.L_x_2719:
[----:B------:R-:W-:Y:S04]  /*1ab0*/  BSSY B1, `(.L_x_2722) ;  /* 0x000000a000017945 */ /* 0x000fe80003800000 */
[----:B------:R-:W-:Y:S05]  /*1ac0*/  @P1 BRA `(.L_x_2723) ;  /* 0x0000000000101947 */ /* 0x000fea0003800000 */
[----:B------:R-:W-:Y:S01]  /*1ad0*/  MOV R109, RZ ;  /* 0x000000ff006d7202 */ /* 0x000fe20000000f00 */
[----:B------:R-:W-:Y:S06]  /*1ae0*/  @!P0 BRA `(.L_x_2724) ;  /* 0x0000000000188947 */ /* 0x000fec0003800000 */
[----:B-----5:R-:W-:Y:S01]  /*1af0*/  HADD2.F32 R109, -RZ, R34.H0_H0 ;  /* 0x20000022ff6d7230 */ /* 0x020fe20000004100 */
[----:B------:R-:W-:Y:S06]  /*1b00*/  BRA `(.L_x_2724) ;  /* 0x0000000000107947 */ /* 0x000fec0003800000 */
.L_x_2723:
[----:B-----5:R-:W-:Y:S02]  /*1b10*/  HADD2.F32 R109, -RZ, R30.H0_H0 ;  /* 0x2000001eff6d7230 */ /* 0x020fe40000004100 */
[----:B------:R-:W-:-:S03]  /*1b20*/  @P0 HADD2.F32 R36, -RZ, R34.H0_H0 ;  /* 0x20000022ff240230 */ /* 0x000fc60000004100 */
[----:B------:R-:W-:-:S04]  /*1b30*/  FMUL.FTZ R109, R109, UR8 ;  /* 0x000000086d6d7c20 */ /* 0x000fc80008410000 */
[----:B------:R-:W-:-:S07]  /*1b40*/  @P0 FADD.FTZ R109, R36, R109 ;  /* 0x0000006d246d0221 */ /* 0x000fce0000010000 */
.L_x_2724:
[----:B------:R-:W-:Y:S05]  /*1b50*/  BSYNC B1 ;  /* 0x0000000000017941 */ /* 0x000fea0003800000 */
.L_x_2722:
[----:B------:R-:W-:Y:S04]  /*1b60*/  BSSY B1, `(.L_x_2725) ;  /* 0x000000a000017945 */ /* 0x000fe80003800000 */
[----:B------:R-:W-:Y:S05]  /*1b70*/  @P1 BRA `(.L_x_2726) ;  /* 0x0000000000101947 */ /* 0x000fea0003800000 */
[----:B------:R-:W-:Y:S01]  /*1b80*/  HFMA2.MMA R111, -RZ, RZ, 0, 0 ;  /* 0x00000000ff6f7435 */ /* 0x000fe200000001ff */
[----:B------:R-:W-:Y:S10]  /*1b90*/  @!P0 BRA `(.L_x_2727) ;  /* 0x0000000000188947 */ /* 0x000ff40003800000 */
[----:B-----5:R-:W-:Y:S01]  /*1ba0*/  HADD2.F32 R111, -RZ, R34.H1_H1 ;  /* 0x30000022ff6f7230 */ /* 0x020fe20000004100 */
[----:B------:R-:W-:Y:S06]  /*1bb0*/  BRA `(.L_x_2727) ;  /* 0x0000000000107947 */ /* 0x000fec0003800000 */
.L_x_2726:
[----:B-----5:R-:W-:Y:S02]  /*1bc0*/  HADD2.F32 R111, -RZ, R30.H1_H1 ;  /* 0x3000001eff6f7230 */ /* 0x020fe40000004100 */
[----:B------:R-:W-:-:S03]  /*1bd0*/  @P0 HADD2.F32 R36, -RZ, R34.H1_H1 ;  /* 0x30000022ff240230 */ /* 0x000fc60000004100 */
[----:B------:R-:W-:-:S04]  /*1be0*/  FMUL.FTZ R111, R111, UR8 ;  /* 0x000000086f6f7c20 */ /* 0x000fc80008410000 */
[----:B------:R-:W-:-:S07]  /*1bf0*/  @P0 FADD.FTZ R111, R36, R111 ;  /* 0x0000006f246f0221 */ /* 0x000fce0000010000 */
.L_x_2727:
[----:B------:R-:W-:Y:S05]  /*1c00*/  BSYNC B1 ;  /* 0x0000000000017941 */ /* 0x000fea0003800000 */
.L_x_2725:
[----:B------:R-:W-:Y:S04]  /*1c10*/  BSSY B1, `(.L_x_2728) ;  /* 0x000000a000017945 */ /* 0x000fe80003800000 */
[----:B------:R-:W-:Y:S05]  /*1c20*/  @P1 BRA `(.L_x_2729) ;  /* 0x0000000000101947 */ /* 0x000fea0003800000 */
[----:B------:R-:W-:Y:S01]  /*1c30*/  MOV R113, RZ ;  /* 0x000000ff00717202 */ /* 0x000fe20000000f00 */
[----:B------:R-:W-:Y:S06]  /*1c40*/  @!P0 BRA `(.L_x_2730) ;  /* 0x0000000000188947 */ /* 0x000fec0003800000 */
[----:B-----5:R-:W-:Y:S01]  /*1c50*/  HADD2.F32 R113, -RZ, R35.H0_H0 ;  /* 0x20000023ff717230 */ /* 0x020fe20000004100 */
[----:B------:R-:W-:Y:S06]  /*1c60*/  BRA `(.L_x_2730) ;  /* 0x0000000000107947 */ /* 0x000fec0003800000 */
.L_x_2729:
[----:B-----5:R-:W-:Y:S02]  /*1c70*/  HADD2.F32 R113, -RZ, R31.H0_H0 ;  /* 0x2000001fff717230 */ /* 0x020fe40000004100 */
[----:B------:R-:W-:-:S03]  /*1c80*/  @P0 HADD2.F32 R36, -RZ, R35.H0_H0 ;  /* 0x20000023ff240230 */ /* 0x000fc60000004100 */
[----:B------:R-:W-:-:S04]  /*1c90*/  FMUL.FTZ R113, R113, UR8 ;  /* 0x0000000871717c20 */ /* 0x000fc80008410000 */
[----:B------:R-:W-:-:S07]  /*1ca0*/  @P0 FADD.FTZ R113, R36, R113 ;  /* 0x0000007124710221 */ /* 0x000fce0000010000 */
.L_x_2730:
[----:B------:R-:W-:Y:S05]  /*1cb0*/  BSYNC B1 ;  /* 0x0000000000017941 */ /* 0x000fea0003800000 */
.L_x_2728:
[----:B------:R-:W-:Y:S04]  /*1cc0*/  BSSY B1, `(.L_x_2731) ;  /* 0x000000a000017945 */ /* 0x000fe80003800000 */
[----:B------:R-:W-:Y:S05]  /*1cd0*/  @P1 BRA `(.L_x_2732) ;  /* 0x0000000000101947 */ /* 0x000fea0003800000 */
[----:B------:R-:W-:Y:S01]  /*1ce0*/  HFMA2.MMA R115, -RZ, RZ, 0, 0 ;  /* 0x00000000ff737435 */ /* 0x000fe200000001ff */
[----:B------:R-:W-:Y:S10]  /*1cf0*/  @!P0 BRA `(.L_x_2733) ;  /* 0x0000000000188947 */ /* 0x000ff40003800000 */
[----:B-----5:R-:W-:Y:S01]  /*1d00*/  HADD2.F32 R115, -RZ, R35.H1_H1 ;  /* 0x30000023ff737230 */ /* 0x020fe20000004100 */
[----:B------:R-:W-:Y:S06]  /*1d10*/  BRA `(.L_x_2733) ;  /* 0x0000000000107947 */ /* 0x000fec0003800000 */
.L_x_2732:
[----:B-----5:R-:W-:Y:S02]  /*1d20*/  HADD2.F32 R115, -RZ, R31.H1_H1 ;  /* 0x3000001fff737230 */ /* 0x020fe40000004100 */
[----:B------:R-:W-:-:S03]  /*1d30*/  @P0 HADD2.F32 R36, -RZ, R35.H1_H1 ;  /* 0x30000023ff240230 */ /* 0x000fc60000004100 */
[----:B------:R-:W-:-:S04]  /*1d40*/  FMUL.FTZ R115, R115, UR8 ;  /* 0x0000000873737c20 */ /* 0x000fc80008410000 */
[----:B------:R-:W-:-:S07]  /*1d50*/  @P0 FADD.FTZ R115, R36, R115 ;  /* 0x0000007324730221 */ /* 0x000fce0000010000 */
.L_x_2733:
[----:B------:R-:W-:Y:S05]  /*1d60*/  BSYNC B1 ;  /* 0x0000000000017941 */ /* 0x000fea0003800000 */
.L_x_2731:
[----:B------:R-:W0:Y:S01]  /*1d70*/  LDC.64 R68, c[0x0][0x238] ;  /* 0x00008e00ff447b82 */ /* 0x000e220000000a00 */
[----:B------:R-:W-:Y:S02]  /*1d80*/  F2FP.F16.F32.PACK_AB R39, R115, R113 ;  /* 0x000000717327723e */ /* 0x000fe400000000ff */
[----:B------:R-:W-:Y:S02]  /*1d90*/  F2FP.F16.F32.PACK_AB R38, R111, R109 ;  /* 0x0000006d6f26723e */ /* 0x000fe400000000ff */
[----:B------:R-:W-:Y:S02]  /*1da0*/  F2FP.F16.F32.PACK_AB R37, R107, R105 ;  /* 0x000000696b25723e */ /* 0x000fe400000000ff */
[----:B------:R-:W-:Y:S01]  /*1db0*/  F2FP.F16.F32.PACK_AB R36, R103, R101 ;  /* 0x000000656724723e */ /* 0x000fe200000000ff */
[----:B0-----:R-:W-:-:S05]  /*1dc0*/  IMAD.WIDE.U32 R68, R117, 0x10, R68 ;  /* 0x0000001075447825 */ /* 0x001fca00078e0044 */
[----:B------:R2:W-:Y:S02]  /*1dd0*/  STG.E.128 desc[UR4][R68.64], R36 ;  /* 0x0000002444007986 */ /* 0x0005e4000c101d04 */
.L_x_2709:
[----:B------:R-:W-:Y:S05]  /*1de0*/  BSYNC B0 ;  /* 0x0000000000007941 */ /* 0x000fea0003800000 */
.L_x_2708:
        /* <DEDUP_REMOVED lines=104> */
.L_x_2752:
        /* <DEDUP_REMOVED lines=22> */
[----:B------:R1:W-:Y:S02]  /*25d0*/  @!P0 LDS.64 R36, [R68] ;  /* 0x0000000044248984 */ /* 0x0003e40000000a00 */
[----:B------:R-:W-:Y:S02]  /*25e0*/  @!P0 MOV R38, R66 ;  /* 0x0000004200268202 */ /* 0x000fe40000000f00 */
        /* <DEDUP_REMOVED lines=11> */
[----:B------:R-:W-:Y:S01]  /*26a0*/  I2FP.F32.S32 R119, R119 ;  /* 0x0000007700777245 */ /* 0x000fe20000201400 */
[C---:B0-----:R-:W-:Y:S01]  /*26b0*/  FMUL.FTZ R69, R117.reuse, R86 ;  /* 0x0000005675457220 */ /* 0x041fe20000410000 */
[----:B------:R-:W-:Y:S01]  /*26c0*/  FADD.FTZ R117, -R117, R36 ;  /* 0x0000002475757221 */ /* 0x000fe20000010100 */
[----:B------:R-:W-:Y:S02]  /*26d0*/  I2FP.F32.S32 R80, R80 ;  /* 0x0000005000507245 */ /* 0x000fe40000201400 */
[----:B------:R-:W-:Y:S01]  /*26e0*/  FFMA.FTZ R69, R68, R36, R69 ;  /* 0x0000002444457223 */ /* 0x000fe20000010045 */
[----:B------:R-:W-:Y:S01]  /*26f0*/  FMUL.FTZ R117, R117, R117 ;  /* 0x0000007575757220 */ /* 0x000fe20000410000 */
[----:B---3--:R-:W-:Y:S02]  /*2700*/  FADD.FTZ R37, R78, R37 ;  /* 0x000000254e257221 */ /* 0x008fe40000010000 */
[----:B--2---:R-:W-:Y:S01]  /*2710*/  FMUL.FTZ R69, R84, R69 ;  /* 0x0000004554457220 */ /* 0x004fe20000410000 */
[----:B------:R-:W-:Y:S01]  /*2720*/  FMUL.FTZ R117, R117, R68 ;  /* 0x0000004475757220 */ /* 0x000fe20000410000 */
[----:B------:R-:W0:Y:S01]  /*2730*/  MUFU.RCP R80, R80 ;  /* 0x0000005000507308 */ /* 0x000e220000001000 */
[----:B------:R-:W1:Y:S02]  /*2740*/  LDC R78, c[0x0][0x2d8] ;  /* 0x0000b600ff4e7b82 */ /* 0x000e640000000800 */
        /* <DEDUP_REMOVED lines=22> */
[C---:B---3--:R-:W-:Y:S01]  /*28b0*/  @!P0 LEA R38, P2, R65.reuse, R38, 0x2 ;  /* 0x0000002641268211 */ /* 0x048fe200078410ff */
        /* <DEDUP_REMOVED lines=9> */
[----:B------:R-:W-:-:S03]  /*2950*/  FSEL R72, R121, RZ, !P6 ;  /* 0x000000ff79487208 */ /* 0x000fc60007000000 */
[----:B------:R-:W-:Y:S01]  /*2960*/  IMAD R74, R27, R74, RZ ;  /* 0x0000004a1b4a7224 */ /* 0x000fe200078e02ff */
[----:B------:R-:W-:-:S04]  /*2970*/  LOP3.LUT R27, R40, 0x7f, RZ, 0xc0, !PT ;  /* 0x0000007f281b7812 */ /* 0x000fc800078ec0ff */
[----:B------:R-:W-:-:S04]  /*2980*/  SHF.R.S32.HI R37, RZ, 0x1f, R74 ;  /* 0x0000001fff257819 */ /* 0x000fc8000001144a */
[----:B------:R-:W-:-:S04]  /*2990*/  LEA.HI R74, R37, R74, RZ, 0x3 ;  /* 0x0000004a254a7211 */ /* 0x000fc800078f18ff */
        /* <DEDUP_REMOVED lines=28> */
[----:B0-----:R-:W-:Y:S01]  /*2b60*/  IMAD.WIDE.U32 R68, R119, 0x10, R68 ;  /* 0x0000001077447825 */ /* 0x001fe200078e0044 */
[----:B------:R-:W-:-:S02]  /*2b70*/  F2FP.F16.F32.PACK_AB R37, R39, R74 ;  /* 0x0000004a2725723e */ /* 0x000fc400000000ff */
[----:B------:R-:W-:Y:S02]  /*2b80*/  F2FP.F16.F32.PACK_AB R38, R121, R38 ;  /* 0x000000267926723e */ /* 0x000fe400000000ff */
[----:B------:R-:W-:Y:S02]  /*2b90*/  F2FP.F16.F32.PACK_AB R39, R123, R82 ;  /* 0x000000527b27723e */ /* 0x000fe400000000ff */
[----:B------:R-:W-:-:S03]  /*2ba0*/  IADD3 R119, R119, 0x80, RZ ;  /* 0x0000008077777810 */ /* 0x000fc60007ffe0ff */
[----:B------:R0:W-:Y:S04]  /*2bb0*/  STG.E.128 desc[UR4][R68.64], R36 ;  /* 0x0000002444007986 */ /* 0x0001e8000c101d04 */
.L_x_2738:
[----:B------:R-:W-:Y:S05]  /*2bc0*/  BSYNC B1 ;  /* 0x0000000000017941 */ /* 0x000fea0003800000 */
.L_x_2737:
        /* <DEDUP_REMOVED lines=34> */
.L_x_2740:
[----:B------:R-:W-:Y:S05]  /*2df0*/  BSYNC B1 ;  /* 0x0000000000017941 */ /* 0x000fea0003800000 */
.L_x_2739:
        /* <DEDUP_REMOVED lines=27> */
[----:B------:R-:W-:-:S02]  /*2fb0*/  F2FP.F16.F32.PACK_AB R39, R72, R39 ;  /* 0x000000274827723e */ /* 0x000fc400000000ff */
[----:B------:R-:W-:Y:S02]  /*2fc0*/  F2FP.F16.F32.PACK_AB R38, R121, R78 ;  /* 0x0000004e7926723e */ /* 0x000fe400000000ff */
[----:B------:R-:W-:Y:S02]  /*2fd0*/  F2FP.F16.F32.PACK_AB R37, R76, R37 ;  /* 0x000000254c25723e */ /* 0x000fe400000000ff */
[----:B------:R-:W-:-:S05]  /*2fe0*/  F2FP.F16.F32.PACK_AB R36, R117, R36 ;  /* 0x000000247524723e */ /* 0x000fca00000000ff */
[----:B------:R2:W-:Y:S02]  /*2ff0*/  STG.E.128 desc[UR4][R68.64], R36 ;  /* 0x0000002444007986 */ /* 0x0005e4000c101d04 */
.L_x_2736:
[----:B------:R-:W-:Y:S05]  /*3000*/  BSYNC B0 ;  /* 0x0000000000007941 */ /* 0x000fea0003800000 */
.L_x_2735:
[----:B------:R-:W-:Y:S02]  /*3010*/  IADD3 R65, R65, UR10, RZ ;  /* 0x0000000a41417c10 */ /* 0x000fe4000fffe0ff */
[----:B------:R-:W-:Y:S02]  /*3020*/  SEL R78, RZ, 0x1, P1 ;  /* 0x00000001ff4e7807 */ /* 0x000fe40000800000 */
[----:B------:R-:W-:-:S13]  /*3030*/  ISETP.GE.AND P0, PT, R65, UR11, PT ;  /* 0x0000000b41007c0c */ /* 0x000fda000bf06270 */
[----:B------:R-:W-:Y:S05]  /*3040*/  @!P0 BRA `(.L_x_2741) ;  /* 0xffffffd800088947 */ /* 0x000fea000383ffff */
[----:B------:R-:W-:Y:S05]  /*3050*/  EXIT ;  /* 0x000000000000794d */ /* 0x000fea0003800000 */
.L_x_2734:
[----:B------:R-:W-:Y:S01]  /*3060*/  HFMA2.MMA R88, -RZ, RZ, 0, 5.9604644775390625e-08 ;  /* 0x00000001ff587435 */ /* 0x000fe200000001ff */
[----:B------:R-:W-:Y:S02]  /*3070*/  MOV R119, R68 ;  /* 0x0000004400777202 */ /* 0x000fe40000000f00 */
[----:B------:R-:W-:Y:S02]  /*3080*/  MOV R121, 0x1f ;  /* 0x0000001f00797802 */ /* 0x000fe40000000f00 */
[----:B------:R-:W-:-:S07]  /*3090*/  MOV R84, 0xffffffff ;  /* 0xffffffff00547802 */ /* 0x000fce0000000f00 */
[----:B-----5:R-:W-:Y:S05]  /*30a0*/  WARPSYNC.COLLECTIVE R84, `(.L_x_2742) ;  /* 0x0000000054087348 */ /* 0x020fea0003c00000 */
[----:B------:R0:W1:Y:S02]  /*30b0*/  SHFL.BFLY P6, R86, R119, R88, R121 ;  /* 0x0c00005877567389 */ /* 0x00006400000c0079 */
[----:B01---5:R-:W-:Y:S01]  /*30c0*/  ENDCOLLECTIVE ;  /* 0x000000000000791b */ /* 0x023fe20003800000 */
.L_x_2742:
[----:B------:R-:W-:Y:S01]  /*30d0*/  HFMA2.MMA R88, -RZ, RZ, 0, 1.1920928955078125e-07 ;  /* 0x00000002ff587435 */ /* 0x000fe200000001ff */
[----:B------:R-:W-:-:S05]  /*30e0*/  MOV R37, R86 ;  /* 0x0000005600257202 */ /* 0x000fca0000000f00 */
[----:B------:R-:W-:-:S05]  /*30f0*/  FADD.FTZ R69, R68, R37 ;  /* 0x0000002544457221 */ /* 0x000fca0000010000 */
[----:B------:R-:W-:-:S07]  /*3100*/  MOV R119, R69 ;  /* 0x0000004500777202 */ /* 0x000fce0000000f00 */
[----:B------:R-:W-:Y:S05]  /*3110*/  WARPSYNC.COLLECTIVE R84, `(.L_x_2743) ;  /* 0x0000000054087348 */ /* 0x000fea0003c00000 */
[----:B------:R0:W1:Y:S02]  /*3120*/  SHFL.BFLY P6, R86, R119, R88, R121 ;  /* 0x0c00005877567389 */ /* 0x00006400000c0079 */
[----:B01----:R-:W-:Y:S01]  /*3130*/  ENDCOLLECTIVE ;  /* 0x000000000000791b */ /* 0x003fe20003800000 */
.L_x_2743:
[----:B------:R-:W-:Y:S01]  /*3140*/  HFMA2.MMA R88, -RZ, RZ, 0, 2.384185791015625e-07 ;  /* 0x00000004ff587435 */ /* 0x000fe200000001ff */
[----:B------:R-:W-:-:S05]  /*3150*/  MOV R36, R86 ;  /* 0x0000005600247202 */ /* 0x000fca0000000f00 */
[----:B------:R-:W-:-:S05]  /*3160*/  FADD.FTZ R78, R69, R36 ;  /* 0x00000024454e7221 */ /* 0x000fca0000010000 */
[----:B------:R-:W-:-:S07]  /*3170*/  MOV R119, R78 ;  /* 0x0000004e00777202 */ /* 0x000fce0000000f00 */
[----:B------:R-:W-:Y:S05]  /*3180*/  WARPSYNC.COLLECTIVE R84, `(.L_x_2744) ;  /* 0x0000000054087348 */ /* 0x000fea0003c00000 */
[----:B------:R0:W1:Y:S02]  /*3190*/  SHFL.BFLY P6, R86, R119, R88, R121 ;  /* 0x0c00005877567389 */ /* 0x00006400000c0079 */
[----:B01----:R-:W-:Y:S01]  /*31a0*/  ENDCOLLECTIVE ;  /* 0x000000000000791b */ /* 0x003fe20003800000 */
.L_x_2744:
[----:B------:R-:W-:Y:S01]  /*31b0*/  HFMA2.MMA R88, -RZ, RZ, 0, 4.76837158203125e-07 ;  /* 0x00000008ff587435 */ /* 0x000fe200000001ff */
[----:B------:R-:W-:-:S05]  /*31c0*/  MOV R37, R86 ;  /* 0x0000005600257202 */ /* 0x000fca0000000f00 */
[----:B------:R-:W-:-:S05]  /*31d0*/  FADD.FTZ R80, R78, R37 ;  /* 0x000000254e507221 */ /* 0x000fca0000010000 */
[----:B------:R-:W-:-:S07]  /*31e0*/  MOV R119, R80 ;  /* 0x0000005000777202 */ /* 0x000fce0000000f00 */
[----:B------:R-:W-:Y:S05]  /*31f0*/  WARPSYNC.COLLECTIVE R84, `(.L_x_2745) ;  /* 0x0000000054087348 */ /* 0x000fea0003c00000 */
[----:B------:R0:W1:Y:S02]  /*3200*/  SHFL.BFLY P6, R86, R119, R88, R121 ;  /* 0x0c00005877567389 */ /* 0x00006400000c0079 */
[----:B01----:R-:W-:Y:S01]  /*3210*/  ENDCOLLECTIVE ;  /* 0x000000000000791b */ /* 0x003fe20003800000 */
.L_x_2745:
[----:B------:R-:W-:Y:S01]  /*3220*/  HFMA2.MMA R88, -RZ, RZ, 0, 9.5367431640625e-07 ;  /* 0x00000010ff587435 */ /* 0x000fe200000001ff */
[----:B------:R-:W-:-:S05]  /*3230*/  MOV R37, R86 ;  /* 0x0000005600257202 */ /* 0x000fca0000000f00 */
[----:B------:R-:W-:-:S05]  /*3240*/  FADD.FTZ R82, R80, R37 ;  /* 0x0000002550527221 */ /* 0x000fca0000010000 */
[----:B------:R-:W-:-:S07]  /*3250*/  MOV R119, R82 ;  /* 0x0000005200777202 */ /* 0x000fce0000000f00 */
[----:B------:R-:W-:Y:S05]  /*3260*/  WARPSYNC.COLLECTIVE R84, `(.L_x_2746) ;  /* 0x0000000054087348 */ /* 0x000fea0003c00000 */
[----:B------:R0:W1:Y:S02]  /*3270*/  SHFL.BFLY P6, R86, R119, R88, R121 ;  /* 0x0c00005877567389 */ /* 0x00006400000c0079 */
[----:B01----:R-:W-:Y:S01]  /*3280*/  ENDCOLLECTIVE ;  /* 0x000000000000791b */ /* 0x003fe20003800000 */
.L_x_2746:
        /* <DEDUP_REMOVED lines=57> */
.L_x_2747:
[----:B------:R-:W-:Y:S01]  /*3620*/  HFMA2.MMA R88, -RZ, RZ, 0, 1.1920928955078125e-07 ;  /* 0x00000002ff587435 */ /* 0x000fe200000001ff */
[----:B------:R-:W-:-:S05]  /*3630*/  MOV R68, R86 ;  /* 0x0000005600447202 */ /* 0x000fca0000000f00 */
[----:B------:R-:W-:-:S05]  /*3640*/  FADD.FTZ R68, R37, R68 ;  /* 0x0000004425447221 */ /* 0x000fca0000010000 */
[----:B------:R-:W-:-:S07]  /*3650*/  MOV R119, R68 ;  /* 0x0000004400777202 */ /* 0x000fce0000000f00 */
[----:B------:R-:W-:Y:S05]  /*3660*/  WARPSYNC.COLLECTIVE R84, `(.L_x_2748) ;  /* 0x0000000054087348 */ /* 0x000fea0003c00000 */
[----:B------:R0:W1:Y:S02]  /*3670*/  SHFL.BFLY P6, R86, R119, R88, R121 ;  /* 0x0c00005877567389 */ /* 0x00006400000c0079 */
[----:B01----:R-:W-:Y:S01]  /*3680*/  ENDCOLLECTIVE ;  /* 0x000000000000791b */ /* 0x003fe20003800000 */
.L_x_2748:
[----:B------:R-:W-:Y:S01]  /*3690*/  HFMA2.MMA R88, -RZ, RZ, 0, 2.384185791015625e-07 ;  /* 0x00000004ff587435 */ /* 0x000fe200000001ff */
[----:B------:R-:W-:-:S05]  /*36a0*/  MOV R69, R86 ;  /* 0x0000005600457202 */ /* 0x000fca0000000f00 */
[----:B------:R-:W-:-:S05]  /*36b0*/  FADD.FTZ R69, R68, R69 ;  /* 0x0000004544457221 */ /* 0x000fca0000010000 */
[----:B------:R-:W-:-:S07]  /*36c0*/  MOV R119, R69 ;  /* 0x0000004500777202 */ /* 0x000fce0000000f00 */
[----:B------:R-:W-:Y:S05]  /*36d0*/  WARPSYNC.COLLECTIVE R84, `(.L_x_2749) ;  /* 0x0000000054087348 */ /* 0x000fea0003c00000 */
[----:B------:R0:W1:Y:S02]  /*36e0*/  SHFL.BFLY P6, R86, R119, R88, R121 ;  /* 0x0c00005877567389 */ /* 0x00006400000c0079 */
[----:B01----:R-:W-:Y:S01]  /*36f0*/  ENDCOLLECTIVE ;  /* 0x000000000000791b */ /* 0x003fe20003800000 */
.L_x_2749:
[----:B------:R-:W-:Y:S01]  /*3700*/  HFMA2.MMA R88, -RZ, RZ, 0, 4.76837158203125e-07 ;  /* 0x00000008ff587435 */ /* 0x000fe200000001ff */
[----:B------:R-:W-:-:S05]  /*3710*/  MOV R78, R86 ;  /* 0x00000056004e7202 */ /* 0x000fca0000000f00 */
[----:B------:R-:W-:-:S05]  /*3720*/  FADD.FTZ R78, R69, R78 ;  /* 0x0000004e454e7221 */ /* 0x000fca0000010000 */
[----:B------:R-:W-:-:S07]  /*3730*/  MOV R119, R78 ;  /* 0x0000004e00777202 */ /* 0x000fce0000000f00 */
[----:B------:R-:W-:Y:S05]  /*3740*/  WARPSYNC.COLLECTIVE R84, `(.L_x_2750) ;  /* 0x0000000054087348 */ /* 0x000fea0003c00000 */
[----:B------:R0:W1:Y:S02]  /*3750*/  SHFL.BFLY P6, R86, R119, R88, R121 ;  /* 0x0c00005877567389 */ /* 0x00006400000c0079 */
[----:B01----:R-:W-:Y:S01]  /*3760*/  ENDCOLLECTIVE ;  /* 0x000000000000791b */ /* 0x003fe20003800000 */
.L_x_2750:
[----:B------:R-:W-:Y:S01]  /*3770*/  HFMA2.MMA R88, -RZ, RZ, 0, 9.5367431640625e-07 ;  /* 0x00000010ff587435 */ /* 0x000fe200000001ff */
[----:B------:R-:W-:-:S05]  /*3780*/  MOV R117, R86 ;  /* 0x0000005600757202 */ /* 0x000fca0000000f00 */
[----:B------:R-:W-:-:S05]  /*3790*/  FADD.FTZ R117, R78, R117 ;  /* 0x000000754e757221 */ /* 0x000fca0000010000 */
[----:B------:R-:W-:-:S07]  /*37a0*/  MOV R119, R117 ;  /* 0x0000007500777202 */ /* 0x000fce0000000f00 */
[----:B------:R-:W-:Y:S05]  /*37b0*/  WARPSYNC.COLLECTIVE R84, `(.L_x_2751) ;  /* 0x0000000054087348 */ /* 0x000fea0003c00000 */
[----:B------:R0:W1:Y:S02]  /*37c0*/  SHFL.BFLY P6, R86, R119, R88, R121 ;  /* 0x0c00005877567389 */ /* 0x00006400000c0079 */
[----:B01----:R-:W-:Y:S01]  /*37d0*/  ENDCOLLECTIVE ;  /* 0x000000000000791b */ /* 0x003fe20003800000 */
.L_x_2751:
[----:B------:R-:W-:Y:S01]  /*37e0*/  MOV R80, R86 ;  /* 0x0000005600507202 */ /* 0x000fe20000000f00 */
[----:B------:R-:W-:Y:S06]  /*37f0*/  BRA `(.L_x_2752) ;  /* 0xffffffec001c7947 */ /* 0x000fec000383ffff */
.L_x_2753:
        /* <DEDUP_REMOVED lines=16> */
.L_x_23226:


//--------------------- .text._ZN10layer_norm13ln_fwd_kernelINS_13Kernel_traitsI6__halfS2_S2_S2_fjLj3072ELj1ELj1ELj4ELj16ENS_18Kernel_traits_baseILj3072ES2_S2_S2_S2_fjLj128EEEEELb0ELb0ELb1ELb1EEEvNS_9FwdParamsE --------------------------
	.section	.text._ZN10layer_norm13ln_fwd_kernelINS_13Kernel_traitsI6__halfS2_S2_S2_fjLj3072ELj1ELj1ELj4ELj16ENS_18Kernel_traits_baseILj3072ES2_S2_S2_S2_fjLj128EEEEELb0ELb0ELb1ELb1EEEvNS_9FwdParamsE,"ax",@progbits
	.align	128
        .global         _ZN10layer_norm13ln_fwd_kernelINS_13Kernel_traitsI6__halfS2_S2_S2_fjLj3072ELj1ELj1ELj4ELj16ENS_18Kernel_traits_baseILj3072ES2_S2_S2_S2_fjLj128EEEEELb0ELb0ELb1ELb1EEEvNS_9FwdParamsE
        .type           _ZN10layer_norm13ln_fwd_kernelINS_13Kernel_traitsI6__halfS2_S2_S2_fjLj3072ELj1ELj1ELj4ELj16ENS_18Kernel_traits_baseILj3072ES2_S2_S2_S2_fjLj128EEEEELb0ELb0ELb1ELb1EEEvNS_9FwdParamsE,@function
        .size           _ZN10layer_norm13ln_fwd_kernelINS_13Kernel_traitsI6__halfS2_S2_S2_fjLj3072ELj1ELj1ELj4ELj16ENS_18Kernel_traits_baseILj3072ES2_S2_S2_S2_fjLj128EEEEELb0ELb0ELb1ELb1EEEvNS_9FwdParamsE,(.L_x_23227 - _ZN10layer_norm13ln_fwd_kernelINS_13Kernel_traitsI6__halfS2_S2_S2_fjLj3072ELj1ELj1ELj4ELj16ENS_18Kernel_traits_baseILj3072ES2_S2_S2_S2_fjLj128EEEEELb0ELb0ELb1ELb1EEEvNS_9FwdParamsE)
        .other          _ZN10layer_norm13ln_fwd_kernelINS_13Kernel_traitsI6__halfS2_S2_S2_fjLj3072ELj1ELj1ELj4ELj16ENS_18Kernel_traits_baseILj3072ES2_S2_S2_S2_fjLj128EEEEELb0ELb0ELb1ELb1EEEvNS_9FwdParamsE,@"STO_CUDA_ENTRY STV_DEFAULT"
_ZN10layer_norm13ln_fwd_kernelINS_13Kernel_traitsI6__halfS2_S2_S2_fjLj3072ELj1ELj1ELj4ELj16ENS_18Kernel_traits_baseILj3072ES2_S2_S2_S2_fjLj128EEEEELb0ELb0ELb1ELb1EEEvNS_9FwdParamsE:
.text._ZN10layer_norm13ln_fwd_kernelINS_13Kernel_traitsI6__halfS2_S2_S2_fjLj3072ELj1ELj1ELj4ELj16ENS_18Kernel_traits_baseILj3072ES2_S2_S2_S2_fjLj128EEEEELb0ELb0ELb1ELb1EEEvNS_9FwdParamsE:
[----:B------:R-:W-:Y:S01]  /*0000*/  LDC R1, c[0x0][0x28] ;  /* 0x00000a00ff017b82 */ /* 0x000fe20000000800 */
[----:B------:R-:W0:Y:S01]  /*0010*/  S2R R24, SR_TID.X ;  /* 0x0000000000187919 */ /* 0x000e220000002100 */
[----:B------:R-:W-:-:S06]  /*0020*/  ULDC.64 UR4, c[0x0][0x2c8] ;  /* 0x0000b20000047ab9 */ /* 0x000fcc0000000a00 */
[----:B------:R-:W1:Y:S01]  /*0030*/  S2UR UR6, SR_CTAID.X ;  /* 0x00000000000679c3 */ /* 0x000e620000002500 */
[----:B------:R-:W-:Y:S01]  /*0040*/  ISETP.NE.U32.AND P0, PT, RZ, UR4, PT ;  /* 0x00000004ff007c0c */ /* 0x000fe2000bf05070 */
[----:B------:R-:W-:-:S03]  /*0050*/  ULDC UR8, c[0x0][0x214] ;  /* 0x0000850000087ab9 */ /* 0x000fc60000000800 */
        /* <DEDUP_REMOVED lines=11> */
[----:B------:R-:W-:Y:S02]  /*0110*/  ULDC.64 UR6, c[0x0][0x260] ;  /* 0x0000980000067ab9 */ /* 0x000fe40000000a00 */
[----:B------:R-:W-:Y:S02]  /*0120*/  IADD3 R2, P2, R0, UR6, RZ ;  /* 0x0000000600027c10 */ /* 0x000fe4000ff5e0ff */
[----:B------:R-:W-:Y:S02]  /*0130*/  ISETP.GE.AND P1, PT, R78, UR8, PT ;  /* 0x000000084e007c0c */ /* 0x000fe4000bf26270 */
[----:B------:R-:W-:-:S11]  /*0140*/  IADD3.X R3, RZ, UR7, RZ, P2, !PT ;  /* 0x00000007ff037c10 */ /* 0x000fd600097fe4ff */
        /* <DEDUP_REMOVED lines=10> */
[----:B------:R-:W-:Y:S01]  /*01f0*/  SHF.L.U32 R77, R77, 0x2, RZ ;  /* 0x000000024d4d7819 */ /* 0x000fe200000006ff */
[--C-:B------:R-:W-:Y:S01]  /*0200*/  HADD2.F32 R33, -RZ, R40.reuse.H0_H0 ;  /* 0x20000028ff217230 */ /* 0x100fe20000004100 */
[----:B------:R-:W-:Y:S01]  /*0210*/  SHF.R.U32.HI R81, RZ, 0x5, R24 ;  /* 0x00000005ff517819 */ /* 0x000fe20000011618 */
[----:B------:R-:W-:Y:S01]  /*0220*/  HADD2.F32 R34, -RZ, R40.H1_H1 ;  /* 0x30000028ff227230 */ /* 0x000fe20000004100 */
[----:B------:R-:W-:Y:S01]  /*0230*/  HFMA2.MMA R0, -RZ, RZ, 0, 5.9604644775390625e-08 ;  /* 0x00000001ff007435 */ /* 0x000fe200000001ff */
[--C-:B------:R-:W-:Y:S01]  /*0240*/  HADD2.F32 R35, -RZ, R41.reuse.H0_H0 ;  /* 0x20000029ff237230 */ /* 0x100fe20000004100 */
[----:B------:R-:W-:Y:S01]  /*0250*/  ULDC.U8 UR6, c[0x0][0x2a0] ;  /* 0x0000a80000067ab9 */ /* 0x000fe20000000000 */
[----:B------:R-:W-:Y:S01]  /*0260*/  HADD2.F32 R36, -RZ, R41.H1_H1 ;  /* 0x30000029ff247230 */ /* 0x000fe20000004100 */
[C---:B------:R-:W-:Y:S01]  /*0270*/  LOP3.LUT R79, R24.reuse, 0x1f, RZ, 0xc0, !PT ;  /* 0x0000001f184f7812 */ /* 0x040fe200078ec0ff */
[--C-:B------:R-:W-:Y:S01]  /*0280*/  HADD2.F32 R37, -RZ, R42.reuse.H0_H0 ;  /* 0x2000002aff257230 */ /* 0x100fe20000004100 */
[----:B------:R-:W-:Y:S01]  /*0290*/  LOP3.LUT R80, R24, 0x7f, RZ, 0xc0, !PT ;  /* 0x0000007f18507812 */ /* 0x000fe200078ec0ff */
[----:B------:R-:W-:Y:S01]  /*02a0*/  HADD2.F32 R38, -RZ, R42.H1_H1 ;  /* 0x3000002aff267230 */ /* 0x000fe20000004100 */
[----:B------:R-:W-:Y:S01]  /*02b0*/  LOP3.LUT R81, R81, 0x3, RZ, 0xc0, !PT ;  /* 0x0000000351517812 */ /* 0x000fe200078ec0ff */
[--C-:B------:R-:W-:Y:S01]  /*02c0*/  HADD2.F32 R39, -RZ, R43.reuse.H0_H0 ;  /* 0x2000002bff277230 */ /* 0x100fe20000004100 */
[----:B------:R-:W-:Y:S01]  /*02d0*/  IADD3 R82, R77, 0x4, RZ ;  /* 0x000000044d527810 */ /* 0x000fe20007ffe0ff */
[----:B------:R-:W-:Y:S01]  /*02e0*/  HADD2.F32 R40, -RZ, R43.H1_H1 ;  /* 0x3000002bff287230 */ /* 0x000fe20000004100 */
[----:B------:R-:W-:Y:S01]  /*02f0*/  ISETP.NE.AND P1, PT, RZ, UR6, PT ;  /* 0x00000006ff007c0c */ /* 0x000fe2000bf25270 */
        /* <DEDUP_REMOVED lines=8> */
[----:B------:R-:W-:-:S02]  /*0380*/  HADD2.F32 R29, -RZ, R22.H0_H0 ;  /* 0x20000016ff1d7230 */ /* 0x000fc40000004100 */
[----:B------:R-:W-:Y:S02]  /*0390*/  HADD2.F32 R30, -RZ, R22.H1_H1 ;  /* 0x30000016ff1e7230 */ /* 0x000fe40000004100 */
[--C-:B------:R-:W-:Y:S02]  /*03a0*/  HADD2.F32 R31, -RZ, R23.reuse.H0_H0 ;  /* 0x20000017ff1f7230 */ /* 0x100fe40000004100 */
[----:B------:R-:W-:Y:S02]  /*03b0*/  HADD2.F32 R32, -RZ, R23.H1_H1 ;  /* 0x30000017ff207230 */ /* 0x000fe40000004100 */
[--C-:B------:R-:W-:Y:S02]  /*03c0*/  HADD2.F32 R41, -RZ, R16.reuse.H0_H0 ;  /* 0x20000010ff297230 */ /* 0x100fe40000004100 */
[----:B------:R-:W-:Y:S02]  /*03d0*/  HADD2.F32 R42, -RZ, R16.H1_H1 ;  /* 0x30000010ff2a7230 */ /* 0x000fe40000004100 */
[----:B------:R-:W-:-:S02]  /*03e0*/  HADD2.F32 R43, -RZ, R17.H0_H0 ;  /* 0x20000011ff2b7230 */ /* 0x000fc40000004100 */
[----:B------:R-:W-:Y:S02]  /*03f0*/  HADD2.F32 R44, -RZ, R17.H1_H1 ;  /* 0x30000011ff2c7230 */ /* 0x000fe40000004100 */
[--C-:B------:R-:W-:Y:S02]  /*0400*/  HADD2.F32 R45, -RZ, R18.reuse.H0_H0 ;  /* 0x20000012ff2d7230 */ /* 0x100fe40000004100 */
[----:B------:R-:W-:Y:S02]  /*0410*/  HADD2.F32 R46, -RZ, R18.H1_H1 ;  /* 0x30000012ff2e7230 */ /* 0x000fe40000004100 */
[--C-:B------:R-:W-:Y:S02]  /*0420*/  HADD2.F32 R47, -RZ, R19.reuse.H0_H0 ;  /* 0x20000013ff2f7230 */ /* 0x100fe40000004100 */
[----:B------:R-:W-:Y:S02]  /*0430*/  HADD2.F32 R48, -RZ, R19.H1_H1 ;  /* 0x30000013ff307230 */ /* 0x000fe40000004100 */
[----:B--2---:R-:W-:-:S02]  /*0440*/  HADD2.F32 R50, -RZ, R4.H0_H0 ;  /* 0x20000004ff327230 */ /* 0x004fc40000004100 */
[----:B------:R-:W-:Y:S02]  /*0450*/  HADD2.F32 R49, -RZ, R4.H1_H1 ;  /* 0x30000004ff317230 */ /* 0x000fe40000004100 */
[--C-:B------:R-:W-:Y:S02]  /*0460*/  HADD2.F32 R52, -RZ, R5.reuse.H0_H0 ;  /* 0x20000005ff347230 */ /* 0x100fe40000004100 */
[----:B------:R-:W-:Y:S02]  /*0470*/  HADD2.F32 R51, -RZ, R5.H1_H1 ;  /* 0x30000005ff337230 */ /* 0x000fe40000004100 */
[--C-:B------:R-:W-:Y:S02]  /*0480*/  HADD2.F32 R54, -RZ, R6.reuse.H0_H0 ;  /* 0x20000006ff367230 */ /* 0x100fe40000004100 */
[----:B------:R-:W-:Y:S02]  /*0490*/  HADD2.F32 R53, -RZ, R6.H1_H1 ;  /* 0x30000006ff357230 */ /* 0x000fe40000004100 */
[----:B------:R-:W-:-:S02]  /*04a0*/  HADD2.F32 R56, -RZ, R7.H0_H0 ;  /* 0x20000007ff387230 */ /* 0x000fc40000004100 */
[----:B------:R-:W-:Y:S02]  /*04b0*/  HADD2.F32 R55, -RZ, R7.H1_H1 ;  /* 0x30000007ff377230 */ /* 0x000fe40000004100 */
[--C-:B---3--:R-:W-:Y:S02]  /*04c0*/  HADD2.F32 R58, -RZ, R8.reuse.H0_H0 ;  /* 0x20000008ff3a7230 */ /* 0x108fe40000004100 */
[----:B------:R-:W-:Y:S02]  /*04d0*/  HADD2.F32 R57, -RZ, R8.H1_H1 ;  /* 0x30000008ff397230 */ /* 0x000fe40000004100 */
[--C-:B------:R-:W-:Y:S02]  /*04e0*/  HADD2.F32 R60, -RZ, R9.reuse.H0_H0 ;  /* 0x20000009ff3c7230 */ /* 0x100fe40000004100 */
[----:B------:R-:W-:Y:S02]  /*04f0*/  HADD2.F32 R59, -RZ, R9.H1_H1 ;  /* 0x30000009ff3b7230 */ /* 0x000fe40000004100 */
[----:B------:R-:W-:-:S02]  /*0500*/  HADD2.F32 R62, -RZ, R10.H0_H0 ;  /* 0x2000000aff3e7230 */ /* 0x000fc40000004100 */
[----:B------:R-:W-:Y:S02]  /*0510*/  HADD2.F32 R61, -RZ, R10.H1_H1 ;  /* 0x3000000aff3d7230 */ /* 0x000fe40000004100 */
[--C-:B------:R-:W-:Y:S02]  /*0520*/  HADD2.F32 R68, -RZ, R11.reuse.H0_H0 ;  /* 0x2000000bff447230 */ /* 0x100fe40000004100 */
[----:B------:R-:W-:Y:S02]  /*0530*/  HADD2.F32 R63, -RZ, R11.H1_H1 ;  /* 0x3000000bff3f7230 */ /* 0x000fe40000004100 */
[--C-:B----4-:R-:W-:Y:S02]  /*0540*/  HADD2.F32 R70, -RZ, R12.reuse.H0_H0 ;  /* 0x2000000cff467230 */ /* 0x110fe40000004100 */
[----:B------:R-:W-:Y:S02]  /*0550*/  HADD2.F32 R69, -RZ, R12.H1_H1 ;  /* 0x3000000cff457230 */ /* 0x000fe40000004100 */
[----:B------:R-:W-:-:S02]  /*0560*/  HADD2.F32 R72, -RZ, R13.H0_H0 ;  /* 0x2000000dff487230 */ /* 0x000fc40000004100 */
[----:B------:R-:W-:Y:S02]  /*0570*/  HADD2.F32 R71, -RZ, R13.H1_H1 ;  /* 0x3000000dff477230 */ /* 0x000fe40000004100 */
[--C-:B------:R-:W-:Y:S02]  /*0580*/  HADD2.F32 R74, -RZ, R14.reuse.H0_H0 ;  /* 0x2000000eff4a7230 */ /* 0x100fe40000004100 */
[----:B------:R-:W-:Y:S02]  /*0590*/  HADD2.F32 R73, -RZ, R14.H1_H1 ;  /* 0x3000000eff497230 */ /* 0x000fe40000004100 */
[--C-:B------:R-:W-:Y:S02]  /*05a0*/  HADD2.F32 R76, -RZ, R15.reuse.H0_H0 ;  /* 0x2000000fff4c7230 */ /* 0x100fe40000004100 */
[----:B------:R-:W-:-:S07]  /*05b0*/  HADD2.F32 R75, -RZ, R15.H1_H1 ;  /* 0x3000000fff4b7230 */ /* 0x000fce0000004100 */
.L_x_2829:
        /* <DEDUP_REMOVED lines=32> */
[----:B-----5:R-:W-:Y:S01]  /*07c0*/  HADD2.F32 R93, -RZ, R4.H0_H0 ;  /* 0x20000004ff5d7230 */ /* 0x020fe20000004100 */
[----:B------:R-:W-:Y:S06]  /*07d0*/  BRA `(.L_x_2756) ;  /* 0x0000000000107947 */ /* 0x000fec0003800000 */
.L_x_2755:
[----:B-----5:R-:W-:Y:S02]  /*07e0*/  HADD2.F32 R93, -RZ, R8.H0_H0 ;  /* 0x20000008ff5d7230 */ /* 0x020fe40000004100 */
[----:B------:R-:W-:-:S03]  /*07f0*/  @P0 HADD2.F32 R2, -RZ, R4.H0_H0 ;  /* 0x20000004ff020230 */ /* 0x000fc60000004100 */
[----:B------:R-:W-:-:S04]  /*0800*/  FMUL.FTZ R93, R93, UR8 ;  /* 0x000000085d5d7c20 */ /* 0x000fc80008410000 */
[----:B------:R-:W-:-:S07]  /*0810*/  @P0 FADD.FTZ R93, R93, R2 ;  /* 0x000000025d5d0221 */ /* 0x000fce0000010000 */
.L_x_2756:
[----:B------:R-:W-:Y:S05]  /*0820*/  BSYNC B0 ;  /* 0x0000000000007941 */ /* 0x000fea0003800000 */
.L_x_2754:
[----:B------:R-:W-:Y:S04]  /*0830*/  BSSY B0, `(.L_x_2757) ;  /* 0x000000a000007945 */ /* 0x000fe80003800000 */
[----:B------:R-:W-:Y:S05]  /*0840*/  @P3 BRA `(.L_x_2758) ;  /* 0x0000000000103947 */ /* 0x000fea0003800000 */
[----:B------:R-:W-:Y:S01]  /*0850*/  HFMA2.MMA R91, -RZ, RZ, 0, 0 ;  /* 0x00000000ff5b7435 */ /* 0x000fe200000001ff */
[----:B------:R-:W-:Y:S10]  /*0860*/  @!P0 BRA `(.L_x_2759) ;  /* 0x0000000000188947 */ /* 0x000ff40003800000 */
[----:B-----5:R-:W-:Y:S01]  /*0870*/  HADD2.F32 R91, -RZ, R4.H1_H1 ;  /* 0x30000004ff5b7230 */ /* 0x020fe20000004100 */
[----:B------:R-:W-:Y:S06]  /*0880*/  BRA `(.L_x_2759) ;  /* 0x0000000000107947 */ /* 0x000fec0003800000 */
.L_x_2758:
[----:B-----5:R-:W-:Y:S02]  /*0890*/  HADD2.F32 R91, -RZ, R8.H1_H1 ;  /* 0x30000008ff5b7230 */ /* 0x020fe40000004100 */
[----:B------:R-:W-:-:S03]  /*08a0*/  @P0 HADD2.F32 R2, -RZ, R4.H1_H1 ;  /* 0x30000004ff020230 */ /* 0x000fc60000004100 */
[----:B------:R-:W-:-:S04]  /*08b0*/  FMUL.FTZ R91, R91, UR8 ;  /* 0x000000085b5b7c20 */ /* 0x000fc80008410000 */
[----:B------:R-:W-:-:S07]  /*08c0*/  @P0 FADD.FTZ R91, R91, R2 ;  /* 0x000000025b5b0221 */ /* 0x000fce0000010000 */
.L_x_2759:
[----:B------:R-:W-:Y:S05]  /*08d0*/  BSYNC B0 ;  /* 0x0000000000007941 */ /* 0x000fea0003800000 */
.L_x_2757:
[----:B------:R-:W-:Y:S04]  /*08e0*/  BSSY B0, `(.L_x_2760) ;  /* 0x000000a000007945 */ /* 0x000fe80003800000 */
[----:B------:R-:W-:Y:S05]  /*08f0*/  @P3 BRA `(.L_x_2761) ;  /* 0x0000000000103947 */ /* 0x000fea0003800000 */
[----:B------:R-:W-:Y:S01]  /*0900*/  MOV R89, RZ ;  /* 0x000000ff00597202 */ /* 0x000fe20000000f00 */
[----:B------:R-:W-:Y:S06]  /*0910*/  @!P0 BRA `(.L_x_2762) ;  /* 0x0000000000188947 */ /* 0x000fec0003800000 */
[----:B-----5:R-:W-:Y:S01]  /*0920*/  HADD2.F32 R89, -RZ, R5.H0_H0 ;  /* 0x20000005ff597230 */ /* 0x020fe20000004100 */
[----:B------:R-:W-:Y:S06]  /*0930*/  BRA `(.L_x_2762) ;  /* 0x0000000000107947 */ /* 0x000fec0003800000 */
.L_x_2761:
[----:B-----5:R-:W-:Y:S02]  /*0940*/  HADD2.F32 R89, -RZ, R9.H0_H0 ;  /* 0x20000009ff597230 */ /* 0x020fe40000004100 */
[----:B------:R-:W-:-:S03]  /*0950*/  @P0 HADD2.F32 R2, -RZ, R5.H0_H0 ;  /* 0x20000005ff020230 */ /* 0x000fc60000004100 */
[----:B------:R-:W-:-:S04]  /*0960*/  FMUL.FTZ R89, R89, UR8 ;  /* 0x0000000859597c20 */ /* 0x000fc80008410000 */
[----:B------:R-:W-:-:S07]  /*0970*/  @P0 FADD.FTZ R89, R89, R2 ;  /* 0x0000000259590221 */ /* 0x000fce0000010000 */
.L_x_2762:
[----:B------:R-:W-:Y:S05]  /*0980*/  BSYNC B0 ;  /* 0x0000000000007941 */ /* 0x000fea0003800000 */
.L_x_2760:
[----:B------:R-:W-:Y:S04]  /*0990*/  BSSY B0, `(.L_x_2763) ;  /* 0x000000a000007945 */ /* 0x000fe80003800000 */
[----:B------:R-:W-:Y:S05]  /*09a0*/  @P3 BRA `(.L_x_2764) ;  /* 0x0000000000103947 */ /* 0x000fea0003800000 */
[----:B------:R-:W-:Y:S01]  /*09b0*/  HFMA2.MMA R87, -RZ, RZ, 0, 0 ;  /* 0x00000000ff577435 */ /* 0x000fe200000001ff */
[----:B------:R-:W-:Y:S10]  /*09c0*/  @!P0 BRA `(.L_x_2765) ;  /* 0x0000000000188947 */ /* 0x000ff40003800000 */
[----:B-----5:R-:W-:Y:S01]  /*09d0*/  HADD2.F32 R87, -RZ, R5.H1_H1 ;  /* 0x30000005ff577230 */ /* 0x020fe20000004100 */
[----:B------:R-:W-:Y:S06]  /*09e0*/  BRA `(.L_x_2765) ;  /* 0x0000000000107947 */ /* 0x000fec0003800000 */
.L_x_2764:
[----:B-----5:R-:W-:Y:S02]  /*09f0*/  HADD2.F32 R87, -RZ, R9.H1_H1 ;  /* 0x30000009ff577230 */ /* 0x020fe40000004100 */
[----:B------:R-:W-:-:S03]  /*0a00*/  @P0 HADD2.F32 R2, -RZ, R5.H1_H1 ;  /* 0x30000005ff020230 */ /* 0x000fc60000004100 */
[----:B------:R-:W-:-:S04]  /*0a10*/  FMUL.FTZ R87, R87, UR8 ;  /* 0x0000000857577c20 */ /* 0x000fc80008410000 */
[----:B------:R-:W-:-:S07]  /*0a20*/  @P0 FADD.FTZ R87, R87, R2 ;  /* 0x0000000257570221 */ /* 0x000fce0000010000 */
.L_x_2765:
[----:B------:R-:W-:Y:S05]  /*0a30*/  BSYNC B0 ;  /* 0x0000000000007941 */ /* 0x000fea0003800000 */
.L_x_2763:
[----:B------:R-:W-:Y:S04]  /*0a40*/  BSSY B0, `(.L_x_2766) ;  /* 0x000000a000007945 */ /* 0x000fe80003800000 */
[----:B------:R-:W-:Y:S05]  /*0a50*/  @P3 BRA `(.L_x_2767) ;  /* 0x0000000000103947 */ /* 0x000fea0003800000 */
[----:B------:R-:W-:Y:S01]  /*0a60*/  MOV R85, RZ ;  /* 0x000000ff00557202 */ /* 0x000fe20000000f00 */
[----:B------:R-:W-:Y:S06]  /*0a70*/  @!P0 BRA `(.L_x_2768) ;  /* 0x0000000000188947 */ /* 0x000fec0003800000 */
[----:B-----5:R-:W-:Y:S01]  /*0a80*/  HADD2.F32 R85, -RZ, R6.H0_H0 ;  /* 0x20000006ff557230 */ /* 0x020fe20000004100 */
[----:B------:R-:W-:Y:S06]  /*0a90*/  BRA `(.L_x_2768) ;  /* 0x0000000000107947 */ /* 0x000fec0003800000 */
.L_x_2767:
[----:B-----5:R-:W-:Y:S02]  /*0aa0*/  HADD2.F32 R85, -RZ, R10.H0_H0 ;  /* 0x2000000aff557230 */ /* 0x020fe40000004100 */
[----:B------:R-:W-:-:S03]  /*0ab0*/  @P0 HADD2.F32 R2, -RZ, R6.H0_H0 ;  /* 0x20000006ff020230 */ /* 0x000fc60000004100 */
[----:B------:R-:W-:-:S04]  /*0ac0*/  FMUL.FTZ R85, R85, UR8 ;  /* 0x0000000855557c20 */ /* 0x000fc80008410000 */
[----:B------:R-:W-:-:S07]  /*0ad0*/  @P0 FADD.FTZ R85, R85, R2 ;  /* 0x0000000255550221 */ /* 0x000fce0000010000 */
.L_x_2768:
[----:B------:R-:W-:Y:S05]  /*0ae0*/  BSYNC B0 ;  /* 0x0000000000007941 */ /* 0x000fea0003800000 */
.L_x_2766:
[----:B------:R-:W-:Y:S04]  /*0af0*/  BSSY B0, `(.L_x_2769) ;  /* 0x000000a000007945 */ /* 0x000fe80003800000 */
[----:B------:R-:W-:Y:S05]  /*0b00*/  @P3 BRA `(.L_x_2770) ;  /* 0x0000000000103947 */ /* 0x000fea0003800000 */
[----:B------:R-:W-:Y:S01]  /*0b10*/  HFMA2.MMA R83, -RZ, RZ, 0, 0 ;  /* 0x00000000ff537435 */ /* 0x000fe200000001ff */
[----:B------:R-:W-:Y:S10]  /*0b20*/  @!P0 BRA `(.L_x_2771) ;  /* 0x0000000000188947 */ /* 0x000ff40003800000 */
[----:B-----5:R-:W-:Y:S01]  /*0b30*/  HADD2.F32 R83, -RZ, R6.H1_H1 ;  /* 0x30000006ff537230 */ /* 0x020fe20000004100 */
[----:B------:R-:W-:Y:S06]  /*0b40*/  BRA `(.L_x_2771) ;  /* 0x0000000000107947 */ /* 0x000fec0003800000 */
.L_x_2770:
[----:B-----5:R-:W-:Y:S02]  /*0b50*/  HADD2.F32 R83, -RZ, R10.H1_H1 ;  /* 0x3000000aff537230 */ /* 0x020fe40000004100 */
[----:B------:R-:W-:-:S03]  /*0b60*/  @P0 HADD2.F32 R2, -RZ, R6.H1_H1 ;  /* 0x30000006ff020230 */ /* 0x000fc60000004100 */
[----:B------:R-:W-:-:S04]  /*0b70*/  FMUL.FTZ R83, R83, UR8 ;  /* 0x0000000853537c20 */ /* 0x000fc80008410000 */
[----:B------:R-:W-:-:S07]  /*0b80*/  @P0 FADD.FTZ R83, R83, R2 ;  /* 0x0000000253530221 */ /* 0x000fce0000010000 */
.L_x_2771:
[----:B------:R-:W-:Y:S05]  /*0b90*/  BSYNC B0 ;  /* 0x0000000000007941 */ /* 0x000fea0003800000 */
.L_x_2769:
[----:B------:R-:W-:Y:S04]  /*0ba0*/  BSSY B0, `(.L_x_2772) ;  /* 0x000000a000007945 */ /* 0x000fe80003800000 */
[----:B------:R-:W-:Y:S05]  /*0bb0*/  @P3 BRA `(.L_x_2773) ;  /* 0x0000000000103947 */ /* 0x000fea0003800000 */
[----:B------:R-:W-:Y:S01]  /*0bc0*/  MOV R67, RZ ;  /* 0x000000ff00437202 */ /* 0x000fe20000000f00 */
[----:B------:R-:W-:Y:S06]  /*0bd0*/  @!P0 BRA `(.L_x_2774) ;  /* 0x0000000000188947 */ /* 0x000fec0003800000 */
[----:B-----5:R-:W-:Y:S01]  /*0be0*/  HADD2.F32 R67, -RZ, R7.H0_H0 ;  /* 0x20000007ff437230 */ /* 0x020fe20000004100 */
[----:B------:R-:W-:Y:S06]  /*0bf0*/  BRA `(.L_x_2774) ;  /* 0x0000000000107947 */ /* 0x000fec0003800000 */
.L_x_2773:
[----:B-----5:R-:W-:Y:S02]  /*0c00*/  HADD2.F32 R67, -RZ, R11.H0_H0 ;  /* 0x2000000bff437230 */ /* 0x020fe40000004100 */
[----:B------:R-:W-:-:S03]  /*0c10*/  @P0 HADD2.F32 R2, -RZ, R7.H0_H0 ;  /* 0x20000007ff020230 */ /* 0x000fc60000004100 */
[----:B------:R-:W-:-:S04]  /*0c20*/  FMUL.FTZ R67, R67, UR8 ;  /* 0x0000000843437c20 */ /* 0x000fc80008410000 */
[----:B------:R-:W-:-:S07]  /*0c30*/  @P0 FADD.FTZ R67, R67, R2 ;  /* 0x0000000243430221 */ /* 0x000fce0000010000 */
.L_x_2774:
[----:B------:R-:W-:Y:S05]  /*0c40*/  BSYNC B0 ;  /* 0x0000000000007941 */ /* 0x000fea0003800000 */
.L_x_2772:
[----:B------:R-:W-:Y:S04]  /*0c50*/  BSSY B0, `(.L_x_2775) ;  /* 0x000000a000007945 */ /* 0x000fe80003800000 */
[----:B------:R-:W-:Y:S05]  /*0c60*/  @P3 BRA `(.L_x_2776) ;  /* 0x0000000000103947 */ /* 0x000fea0003800000 */
[----:B------:R-:W-:Y:S01]  /*0c70*/  HFMA2.MMA R65, -RZ, RZ, 0, 0 ;  /* 0x00000000ff417435 */ /* 0x000fe200000001ff */
[----:B------:R-:W-:Y:S10]  /*0c80*/  @!P0 BRA `(.L_x_2777) ;  /* 0x0000000000188947 */ /* 0x000ff40003800000 */
[----:B-----5:R-:W-:Y:S01]  /*0c90*/  HADD2.F32 R65, -RZ, R7.H1_H1 ;  /* 0x30000007ff417230 */ /* 0x020fe20000004100 */
[----:B------:R-:W-:Y:S06]  /*0ca0*/  BRA `(.L_x_2777) ;  /* 0x0000000000107947 */ /* 0x000fec0003800000 */
.L_x_2776:
[----:B-----5:R-:W-:Y:S02]  /*0cb0*/  HADD2.F32 R65, -RZ, R11.H1_H1 ;  /* 0x3000000bff417230 */ /* 0x020fe40000004100 */
[----:B------:R-:W-:-:S03]  /*0cc0*/  @P0 HADD2.F32 R2, -RZ, R7.H1_H1 ;  /* 0x30000007ff020230 */ /* 0x000fc60000004100 */
[----:B------:R-:W-:-:S04]  /*0cd0*/  FMUL.FTZ R65, R65, UR8 ;  /* 0x0000000841417c20 */ /* 0x000fc80008410000 */
[----:B------:R-:W-:-:S07]  /*0ce0*/  @P0 FADD.FTZ R65, R65, R2 ;  /* 0x0000000241410221 */ /* 0x000fce0000010000 */
.L_x_2777:
[----:B------:R-:W-:Y:S05]  /*0cf0*/  BSYNC B0 ;  /* 0x0000000000007941 */ /* 0x000fea0003800000 */
.L_x_2775:
[----:B------:R-:W0:Y:S01]  /*0d00*/  LDC.64 R2, c[0x0][0x238] ;  /* 0x00008e00ff027b82 */ /* 0x000e220000000a00 */
[----:B------:R-:W-:Y:S02]  /*0d10*/  @P2 IADD3 R95, R111, 0x80, RZ ;  /* 0x000000806f5f2810 */ /* 0x000fe40007ffe0ff */
[----:B------:R-:W-:Y:S02]  /*0d20*/  IADD3 R115, R113, 0x80, RZ ;  /* 0x0000008071737810 */ /* 0x000fe40007ffe0ff */
[----:B------:R-:W-:Y:S02]  /*0d30*/  F2FP.F16.F32.PACK_AB R15, R65, R67 ;  /* 0x00000043410f723e */ /* 0x000fe400000000ff */
[----:B------:R-:W-:Y:S01]  /*0d40*/  F2FP.F16.F32.PACK_AB R14, R83, R85 ;  /* 0x00000055530e723e */ /* 0x000fe200000000ff */
[----:B------:R-:W1:Y:S01]  /*0d50*/  @P2 LDC.64 R20, c[0x0][0x220] ;  /* 0x00008800ff142b82 */ /* 0x000e620000000a00 */
[----:B------:R-:W-:Y:S02]  /*0d60*/  F2FP.F16.F32.PACK_AB R13, R87, R89 ;  /* 0x00000059570d723e */ /* 0x000fe400000000ff */
[----:B------:R-:W-:-:S05]  /*0d70*/  F2FP.F16.F32.PACK_AB R12, R91, R93 ;  /* 0x0000005d5b0c723e */ /* 0x000fca00000000ff */
        /* <DEDUP_REMOVED lines=11> */
[----:B-----5:R-:W-:Y:S01]  /*0e30*/  HADD2.F32 R109, -RZ, R4.H0_H0 ;  /* 0x20000004ff6d7230 */ /* 0x020fe20000004100 */
[----:B------:R-:W-:Y:S06]  /*0e40*/  BRA `(.L_x_2780) ;  /* 0x0000000000107947 */ /* 0x000fec0003800000 */
.L_x_2779:
[----:B-----5:R-:W-:Y:S02]  /*0e50*/  HADD2.F32 R109, -RZ, R8.H0_H0 ;  /* 0x20000008ff6d7230 */ /* 0x020fe40000004100 */
[----:B0-----:R-:W-:-:S03]  /*0e60*/  @P0 HADD2.F32 R12, -RZ, R4.H0_H0 ;  /* 0x20000004ff0c0230 */ /* 0x001fc60000004100 */
[----:B------:R-:W-:-:S04]  /*0e70*/  FMUL.FTZ R109, R109, UR8 ;  /* 0x000000086d6d7c20 */ /* 0x000fc80008410000 */
[----:B------:R-:W-:-:S07]  /*0e80*/  @P0 FADD.FTZ R109, R12, R109 ;  /* 0x0000006d0c6d0221 */ /* 0x000fce0000010000 */
.L_x_2780:
[----:B------:R-:W-:Y:S05]  /*0e90*/  BSYNC B0 ;  /* 0x0000000000007941 */ /* 0x000fea0003800000 */
.L_x_2778:
[----:B------:R-:W-:Y:S04]  /*0ea0*/  BSSY B0, `(.L_x_2781) ;  /* 0x000000a000007945 */ /* 0x000fe80003800000 */
[----:B------:R-:W-:Y:S05]  /*0eb0*/  @P3 BRA `(.L_x_2782) ;  /* 0x0000000000103947 */ /* 0x000fea0003800000 */
[----:B------:R-:W-:Y:S01]  /*0ec0*/  HFMA2.MMA R107, -RZ, RZ, 0, 0 ;  /* 0x00000000ff6b7435 */ /* 0x000fe200000001ff */
[----:B------:R-:W-:Y:S10]  /*0ed0*/  @!P0 BRA `(.L_x_2783) ;  /* 0x0000000000188947 */ /* 0x000ff40003800000 */
[----:B-----5:R-:W-:Y:S01]  /*0ee0*/  HADD2.F32 R107, -RZ, R4.H1_H1 ;  /* 0x30000004ff6b7230 */ /* 0x020fe20000004100 */
[----:B------:R-:W-:Y:S06]  /*0ef0*/  BRA `(.L_x_2783) ;  /* 0x0000000000107947 */ /* 0x000fec0003800000 */
.L_x_2782:
[----:B-----5:R-:W-:Y:S02]  /*0f00*/  HADD2.F32 R107, -RZ, R8.H1_H1 ;  /* 0x30000008ff6b7230 */ /* 0x020fe40000004100 */
[----:B0-----:R-:W-:-:S03]  /*0f10*/  @P0 HADD2.F32 R12, -RZ, R4.H1_H1 ;  /* 0x30000004ff0c0230 */ /* 0x001fc60000004100 */
[----:B------:R-:W-:-:S04]  /*0f20*/  FMUL.FTZ R107, R107, UR8 ;  /* 0x000000086b6b7c20 */ /* 0x000fc80008410000 */
[----:B------:R-:W-:-:S07]  /*0f30*/  @P0 FADD.FTZ R107, R12, R107 ;  /* 0x0000006b0c6b0221 */ /* 0x000fce0000010000 */
.L_x_2783:
[----:B------:R-:W-:Y:S05]  /*0f40*/  BSYNC B0 ;  /* 0x0000000000007941 */ /* 0x000fea0003800000 */
.L_x_2781:
[----:B------:R-:W-:Y:S04]  /*0f50*/  BSSY B0, `(.L_x_2784) ;  /* 0x000000a000007945 */ /* 0x000fe80003800000 */
[----:B------:R-:W-:Y:S05]  /*0f60*/  @P3 BRA `(.L_x_2785) ;  /* 0x0000000000103947 */ /* 0x000fea0003800000 */
[----:B------:R-:W-:Y:S01]  /*0f70*/  MOV R105, RZ ;  /* 0x000000ff00697202 */ /* 0x000fe20000000f00 */
[----:B------:R-:W-:Y:S06]  /*0f80*/  @!P0 BRA `(.L_x_2786) ;  /* 0x0000000000188947 */ /* 0x000fec0003800000 */
[----:B-----5:R-:W-:Y:S01]  /*0f90*/  HADD2.F32 R105, -RZ, R5.H0_H0 ;  /* 0x20000005ff697230 */ /* 0x020fe20000004100 */
[----:B------:R-:W-:Y:S06]  /*0fa0*/  BRA `(.L_x_2786) ;  /* 0x0000000000107947 */ /* 0x000fec0003800000 */
.L_x_2785:
[----:B-----5:R-:W-:Y:S02]  /*0fb0*/  HADD2.F32 R105, -RZ, R9.H0_H0 ;  /* 0x20000009ff697230 */ /* 0x020fe40000004100 */
[----:B0-----:R-:W-:-:S03]  /*0fc0*/  @P0 HADD2.F32 R12, -RZ, R5.H0_H0 ;  /* 0x20000005ff0c0230 */ /* 0x001fc60000004100 */
[----:B------:R-:W-:-:S04]  /*0fd0*/  FMUL.FTZ R105, R105, UR8 ;  /* 0x0000000869697c20 */ /* 0x000fc80008410000 */
[----:B------:R-:W-:-:S07]  /*0fe0*/  @P0 FADD.FTZ R105, R12, R105 ;  /* 0x000000690c690221 */ /* 0x000fce0000010000 */
.L_x_2786:
[----:B------:R-:W-:Y:S05]  /*0ff0*/  BSYNC B0 ;  /* 0x0000000000007941 */ /* 0x000fea0003800000 */
.L_x_2784:
[----:B------:R-:W-:Y:S04]  /*1000*/  BSSY B0, `(.L_x_2787) ;  /* 0x000000a000007945 */ /* 0x000fe80003800000 */
[----:B------:R-:W-:Y:S05]  /*1010*/  @P3 BRA `(.L_x_2788) ;  /* 0x0000000000103947 */ /* 0x000fea0003800000 */
[----:B------:R-:W-:Y:S01]  /*1020*/  HFMA2.MMA R103, -RZ, RZ, 0, 0 ;  /* 0x00000000ff677435 */ /* 0x000fe200000001ff */
[----:B------:R-:W-:Y:S10]  /*1030*/  @!P0 BRA `(.L_x_2789) ;  /* 0x0000000000188947 */ /* 0x000ff40003800000 */
[----:B-----5:R-:W-:Y:S01]  /*1040*/  HADD2.F32 R103, -RZ, R5.H1_H1 ;  /* 0x30000005ff677230 */ /* 0x020fe20000004100 */
[----:B------:R-:W-:Y:S06]  /*1050*/  BRA `(.L_x_2789) ;  /* 0x0000000000107947 */ /* 0x000fec0003800000 */
.L_x_2788:
[----:B-----5:R-:W-:Y:S02]  /*1060*/  HADD2.F32 R103, -RZ, R9.H1_H1 ;  /* 0x30000009ff677230 */ /* 0x020fe40000004100 */
[----:B0-----:R-:W-:-:S03]  /*1070*/  @P0 HADD2.F32 R12, -RZ, R5.H1_H1 ;  /* 0x30000005ff0c0230 */ /* 0x001fc60000004100 */
[----:B------:R-:W-:-:S04]  /*1080*/  FMUL.FTZ R103, R103, UR8 ;  /* 0x0000000867677c20 */ /* 0x000fc80008410000 */
[----:B------:R-:W-:-:S07]  /*1090*/  @P0 FADD.FTZ R103, R12, R103 ;  /* 0x000000670c670221 */ /* 0x000fce0000010000 */
.L_x_2789:
[----:B------:R-:W-:Y:S05]  /*10a0*/  BSYNC B0 ;  /* 0x0000000000007941 */ /* 0x000fea0003800000 */
.L_x_2787:
[----:B------:R-:W-:Y:S04]  /*10b0*/  BSSY B0, `(.L_x_2790) ;  /* 0x000000a000007945 */ /* 0x000fe80003800000 */
[----:B------:R-:W-:Y:S05]  /*10c0*/  @P3 BRA `(.L_x_2791) ;  /* 0x0000000000103947 */ /* 0x000fea0003800000 */
[----:B------:R-:W-:Y:S01]  /*10d0*/  MOV R101, RZ ;  /* 0x000000ff00657202 */ /* 0x000fe20000000f00 */
[----:B------:R-:W-:Y:S06]  /*10e0*/  @!P0 BRA `(.L_x_2792) ;  /* 0x0000000000188947 */ /* 0x000fec0003800000 */
[----:B-----5:R-:W-:Y:S01]  /*10f0*/  HADD2.F32 R101, -RZ, R6.H0_H0 ;  /* 0x20000006ff657230 */ /* 0x020fe20000004100 */
[----:B------:R-:W-:Y:S06]  /*1100*/  BRA `(.L_x_2792) ;  /* 0x0000000000107947 */ /* 0x000fec0003800000 */
.L_x_2791:
[----:B-----5:R-:W-:Y:S02]  /*1110*/  HADD2.F32 R101, -RZ, R10.H0_H0 ;  /* 0x2000000aff657230 */ /* 0x020fe40000004100 */
[----:B0-----:R-:W-:-:S03]  /*1120*/  @P0 HADD2.F32 R12, -RZ, R6.H0_H0 ;  /* 0x20000006ff0c0230 */ /* 0x001fc60000004100 */
[----:B------:R-:W-:-:S04]  /*1130*/  FMUL.FTZ R101, R101, UR8 ;  /* 0x0000000865657c20 */ /* 0x000fc80008410000 */
[----:B------:R-:W-:-:S07]  /*1140*/  @P0 FADD.FTZ R101, R12, R101 ;  /* 0x000000650c650221 */ /* 0x000fce0000010000 */
.L_x_2792:
[----:B------:R-:W-:Y:S05]  /*1150*/  BSYNC B0 ;  /* 0x0000000000007941 */ /* 0x000fea0003800000 */
.L_x_2790:
[----:B------:R-:W-:Y:S04]  /*1160*/  BSSY B0, `(.L_x_2793) ;  /* 0x000000a000007945 */ /* 0x000fe80003800000 */
[----:B------:R-:W-:Y:S05]  /*1170*/  @P3 BRA `(.L_x_2794) ;  /* 0x0000000000103947 */ /* 0x000fea0003800000 */
[----:B------:R-:W-:Y:S01]  /*1180*/  HFMA2.MMA R99, -RZ, RZ, 0, 0 ;  /* 0x00000000ff637435 */ /* 0x000fe200000001ff */
[----:B------:R-:W-:Y:S10]  /*1190*/  @!P0 BRA `(.L_x_2795) ;  /* 0x0000000000188947 */ /* 0x000ff40003800000 */
[----:B-----5:R-:W-:Y:S01]  /*11a0*/  HADD2.F32 R99, -RZ, R6.H1_H1 ;  /* 0x30000006ff637230 */ /* 0x020fe20000004100 */
[----:B------:R-:W-:Y:S06]  /*11b0*/  BRA `(.L_x_2795) ;  /* 0x0000000000107947 */ /* 0x000fec0003800000 */
.L_x_2794:
[----:B-----5:R-:W-:Y:S02]  /*11c0*/  HADD2.F32 R99, -RZ, R10.H1_H1 ;  /* 0x3000000aff637230 */ /* 0x020fe40000004100 */
[----:B0-----:R-:W-:-:S03]  /*11d0*/  @P0 HADD2.F32 R12, -RZ, R6.H1_H1 ;  /* 0x30000006ff0c0230 */ /* 0x001fc60000004100 */
[----:B------:R-:W-:-:S04]  /*11e0*/  FMUL.FTZ R99, R99, UR8 ;  /* 0x0000000863637c20 */ /* 0x000fc80008410000 */
[----:B------:R-:W-:-:S07]  /*11f0*/  @P0 FADD.FTZ R99, R12, R99 ;  /* 0x000000630c630221 */ /* 0x000fce0000010000 */
.L_x_2795:
[----:B------:R-:W-:Y:S05]  /*1200*/  BSYNC B0 ;  /* 0x0000000000007941 */ /* 0x000fea0003800000 */
.L_x_2793:
[----:B------:R-:W-:Y:S04]  /*1210*/  BSSY B0, `(.L_x_2796) ;  /* 0x000000a000007945 */ /* 0x000fe80003800000 */
[----:B------:R-:W-:Y:S05]  /*1220*/  @P3 BRA `(.L_x_2797) ;  /* 0x0000000000103947 */ /* 0x000fea0003800000 */
[----:B------:R-:W-:Y:S01]  /*1230*/  MOV R97, RZ ;  /* 0x000000ff00617202 */ /* 0x000fe20000000f00 */
[----:B------:R-:W-:Y:S06]  /*1240*/  @!P0 BRA `(.L_x_2798) ;  /* 0x0000000000188947 */ /* 0x000fec0003800000 */
[----:B-----5:R-:W-:Y:S01]  /*1250*/  HADD2.F32 R97, -RZ, R7.H0_H0 ;  /* 0x20000007ff617230 */ /* 0x020fe20000004100 */
[----:B------:R-:W-:Y:S06]  /*1260*/  BRA `(.L_x_2798) ;  /* 0x0000000000107947 */ /* 0x000fec0003800000 */
.L_x_2797:
[----:B-----5:R-:W-:Y:S02]  /*1270*/  HADD2.F32 R97, -RZ, R11.H0_H0 ;  /* 0x2000000bff617230 */ /* 0x020fe40000004100 */
[----:B0-----:R-:W-:-:S03]  /*1280*/  @P0 HADD2.F32 R12, -RZ, R7.H0_H0 ;  /* 0x20000007ff0c0230 */ /* 0x001fc60000004100 */
[----:B------:R-:W-:-:S04]  /*1290*/  FMUL.FTZ R97, R97, UR8 ;  /* 0x0000000861617c20 */ /* 0x000fc80008410000 */
[----:B------:R-:W-:-:S07]  /*12a0*/  @P0 FADD.FTZ R97, R12, R97 ;  /* 0x000000610c610221 */ /* 0x000fce0000010000 */
.L_x_2798:
[----:B------:R-:W-:Y:S05]  /*12b0*/  BSYNC B0 ;  /* 0x0000000000007941 */ /* 0x000fea0003800000 */
.L_x_2796:
[----:B------:R-:W-:Y:S04]  /*12c0*/  BSSY B0, `(.L_x_2799) ;  /* 0x000000a000007945 */ /* 0x000fe80003800000 */
[----:B------:R-:W-:Y:S05]  /*12d0*/  @P3 BRA `(.L_x_2800) ;  /* 0x0000000000103947 */ /* 0x000fea0003800000 */
[----:B------:R-:W-:Y:S01]  /*12e0*/  HFMA2.MMA R95, -RZ, RZ, 0, 0 ;  /* 0x00000000ff5f7435 */ /* 0x000fe200000001ff */
[----:B------:R-:W-:Y:S10]  /*12f0*/  @!P0 BRA `(.L_x_2801) ;  /* 0x0000000000188947 */ /* 0x000ff40003800000 */
[----:B-----5:R-:W-:Y:S01]  /*1300*/  HADD2.F32 R95, -RZ, R7.H1_H1 ;  /* 0x30000007ff5f7230 */ /* 0x020fe20000004100 */
[----:B------:R-:W-:Y:S06]  /*1310*/  BRA `(.L_x_2801) ;  /* 0x0000000000107947 */ /* 0x000fec0003800000 */
.L_x_2800:
[----:B-----5:R-:W-:Y:S02]  /*1320*/  HADD2.F32 R95, -RZ, R11.H1_H1 ;  /* 0x3000000bff5f7230 */ /* 0x020fe40000004100 */
[----:B0-----:R-:W-:-:S03]  /*1330*/  @P0 HADD2.F32 R12, -RZ, R7.H1_H1 ;  /* 0x30000007ff0c0230 */ /* 0x001fc60000004100 */
[----:B------:R-:W-:-:S04]  /*1340*/  FMUL.FTZ R95, R95, UR8 ;  /* 0x000000085f5f7c20 */ /* 0x000fc80008410000 */
[----:B------:R-:W-:-:S07]  /*1350*/  @P0 FADD.FTZ R95, R12, R95 ;  /* 0x0000005f0c5f0221 */ /* 0x000fce0000010000 */
.L_x_2801:
[----:B------:R-:W-:Y:S05]  /*1360*/  BSYNC B0 ;  /* 0x0000000000007941 */ /* 0x000fea0003800000 */
.L_x_2799:
[----:B0-----:R-:W0:Y:S01]  /*1370*/  @P2 LDC.64 R20, c[0x0][0x220] ;  /* 0x00008800ff142b82 */ /* 0x001e220000000a00 */
[----:B------:R-:W-:Y:S01]  /*1380*/  IADD3 R121, R113, 0x100, RZ ;  /* 0x0000010071797810 */ /* 0x000fe20007ffe0ff */
[----:B------:R-:W-:Y:S01]  /*1390*/  IMAD.WIDE.U32 R16, R115, 0x10, R2 ;  /* 0x0000001073107825 */ /* 0x000fe200078e0002 */
[----:B------:R-:W-:Y:S02]  /*13a0*/  @P2 IADD3 R111, R111, 0x100, RZ ;  /* 0x000001006f6f2810 */ /* 0x000fe40007ffe0ff */
[----:B------:R-:W-:Y:S02]  /*13b0*/  F2FP.F16.F32.PACK_AB R15, R95, R97 ;  /* 0x000000615f0f723e */ /* 0x000fe400000000ff */
[----:B------:R-:W-:Y:S01]  /*13c0*/  F2FP.F16.F32.PACK_AB R14, R99, R101 ;  /* 0x00000065630e723e */ /* 0x000fe200000000ff */
[----:B------:R-:W1:Y:S01]  /*13d0*/  @P0 LDC.64 R18, c[0x0][0x230] ;  /* 0x00008c00ff120b82 */ /* 0x000e620000000a00 */
[----:B------:R-:W-:Y:S02]  /*13e0*/  F2FP.F16.F32.PACK_AB R13, R103, R105 ;  /* 0x00000069670d723e */ /* 0x000fe400000000ff */
[----:B------:R-:W-:-:S05]  /*13f0*/  F2FP.F16.F32.PACK_AB R12, R107, R109 ;  /* 0x0000006d6b0c723e */ /* 0x000fca00000000ff */
        /* <DEDUP_REMOVED lines=9> */
[----:B-----5:R-:W-:Y:S01]  /*1490*/  HADD2.F32 R17, -RZ, R4.H0_H0 ;  /* 0x20000004ff117230 */ /* 0x020fe20000004100 */
[----:B------:R-:W-:Y:S06]  /*14a0*/  BRA `(.L_x_2804) ;  /* 0x0000000000107947 */ /* 0x000fec0003800000 */
.L_x_2803:
[----:B--2--5:R-:W-:Y:S02]  /*14b0*/  HADD2.F32 R17, -RZ, R8.H0_H0 ;  /* 0x20000008ff117230 */ /* 0x024fe40000004100 */
[----:B------:R-:W-:-:S03]  /*14c0*/  @P0 HADD2.F32 R12, -RZ, R4.H0_H0 ;  /* 0x20000004ff0c0230 */ /* 0x000fc60000004100 */
[----:B------:R-:W-:-:S04]  /*14d0*/  FMUL.FTZ R17, R17, UR8 ;  /* 0x0000000811117c20 */ /* 0x000fc80008410000 */
[----:B------:R-:W-:-:S07]  /*14e0*/  @P0 FADD.FTZ R17, R12, R17 ;  /* 0x000000110c110221 */ /* 0x000fce0000010000 */
.L_x_2804:
[----:B------:R-:W-:Y:S05]  /*14f0*/  BSYNC B0 ;  /* 0x0000000000007941 */ /* 0x000fea0003800000 */
.L_x_2802:
[----:B------:R-:W-:Y:S04]  /*1500*/  BSSY B0, `(.L_x_2805) ;  /* 0x000000a000007945 */ /* 0x000fe80003800000 */
[----:B------:R-:W-:Y:S05]  /*1510*/  @P3 BRA `(.L_x_2806) ;  /* 0x0000000000103947 */ /* 0x000fea0003800000 */
[----:B------:R-:W-:Y:S01]  /*1520*/  HFMA2.MMA R19, -RZ, RZ, 0, 0 ;  /* 0x00000000ff137435 */ /* 0x000fe200000001ff */
[----:B------:R-:W-:Y:S10]  /*1530*/  @!P0 BRA `(.L_x_2807) ;  /* 0x0000000000188947 */ /* 0x000ff40003800000 */
[----:B-----5:R-:W-:Y:S01]  /*1540*/  HADD2.F32 R19, -RZ, R4.H1_H1 ;  /* 0x30000004ff137230 */ /* 0x020fe20000004100 */
[----:B------:R-:W-:Y:S06]  /*1550*/  BRA `(.L_x_2807) ;  /* 0x0000000000107947 */ /* 0x000fec0003800000 */
.L_x_2806:
[----:B-----5:R-:W-:Y:S02]  /*1560*/  HADD2.F32 R19, -RZ, R8.H1_H1 ;  /* 0x30000008ff137230 */ /* 0x020fe40000004100 */
[----:B------:R-:W-:-:S03]  /*1570*/  @P0 HADD2.F32 R12, -RZ, R4.H1_H1 ;  /* 0x30000004ff0c0230 */ /* 0x000fc60000004100 */
[----:B------:R-:W-:-:S04]  /*1580*/  FMUL.FTZ R19, R19, UR8 ;  /* 0x0000000813137c20 */ /* 0x000fc80008410000 */
[----:B------:R-:W-:-:S07]  /*1590*/  @P0 FADD.FTZ R19, R12, R19 ;  /* 0x000000130c130221 */ /* 0x000fce0000010000 */
.L_x_2807:
[----:B------:R-:W-:Y:S05]  /*15a0*/  BSYNC B0 ;  /* 0x0000000000007941 */ /* 0x000fea0003800000 */
.L_x_2805:
[----:B------:R-:W-:Y:S04]  /*15b0*/  BSSY B0, `(.L_x_2808) ;  /* 0x000000a000007945 */ /* 0x000fe80003800000 */
[----:B------:R-:W-:Y:S05]  /*15c0*/  @P3 BRA `(.L_x_2809) ;  /* 0x0000000000103947 */ /* 0x000fea0003800000 */
[----:B------:R-:W-:Y:S01]  /*15d0*/  MOV R21, RZ ;  /* 0x000000ff00157202 */ /* 0x000fe20000000f00 */
[----:B------:R-:W-:Y:S06]  /*15e0*/  @!P0 BRA `(.L_x_2810) ;  /* 0x0000000000188947 */ /* 0x000fec0003800000 */
[----:B-----5:R-:W-:Y:S01]  /*15f0*/  HADD2.F32 R21, -RZ, R5.H0_H0 ;  /* 0x20000005ff157230 */ /* 0x020fe20000004100 */
[----:B------:R-:W-:Y:S06]  /*1600*/  BRA `(.L_x_2810) ;  /* 0x0000000000107947 */ /* 0x000fec0003800000 */
.L_x_2809:
[----:B-----5:R-:W-:Y:S02]  /*1610*/  HADD2.F32 R21, -RZ, R9.H0_H0 ;  /* 0x20000009ff157230 */ /* 0x020fe40000004100 */
[----:B------:R-:W-:-:S03]  /*1620*/  @P0 HADD2.F32 R12, -RZ, R5.H0_H0 ;  /* 0x20000005ff0c0230 */ /* 0x000fc60000004100 */
[----:B------:R-:W-:-:S04]  /*1630*/  FMUL.FTZ R21, R21, UR8 ;  /* 0x0000000815157c20 */ /* 0x000fc80008410000 */
[----:B------:R-:W-:-:S07]  /*1640*/  @P0 FADD.FTZ R21, R12, R21 ;  /* 0x000000150c150221 */ /* 0x000fce0000010000 */
.L_x_2810:
[----:B------:R-:W-:Y:S05]  /*1650*/  BSYNC B0 ;  /* 0x0000000000007941 */ /* 0x000fea0003800000 */
.L_x_2808:
[----:B------:R-:W-:Y:S04]  /*1660*/  BSSY B0, `(.L_x_2811) ;  /* 0x000000a000007945 */ /* 0x000fe80003800000 */
[----:B------:R-:W-:Y:S05]  /*1670*/  @P3 BRA `(.L_x_2812) ;  /* 0x0000000000103947 */ /* 0x000fea0003800000 */
[----:B------:R-:W-:Y:S01]  /*1680*/  HFMA2.MMA R111, -RZ, RZ, 0, 0 ;  /* 0x00000000ff6f7435 */ /* 0x000fe200000001ff */
[----:B------:R-:W-:Y:S10]  /*1690*/  @!P0 BRA `(.L_x_2813) ;  /* 0x0000000000188947 */ /* 0x000ff40003800000 */
[----:B-----5:R-:W-:Y:S01]  /*16a0*/  HADD2.F32 R111, -RZ, R5.H1_H1 ;  /* 0x30000005ff6f7230 */ /* 0x020fe20000004100 */
[----:B------:R-:W-:Y:S06]  /*16b0*/  BRA `(.L_x_2813) ;  /* 0x0000000000107947 */ /* 0x000fec0003800000 */
.L_x_2812:
[----:B-----5:R-:W-:Y:S02]  /*16c0*/  HADD2.F32 R111, -RZ, R9.H1_H1 ;  /* 0x30000009ff6f7230 */ /* 0x020fe40000004100 */
[----:B------:R-:W-:-:S03]  /*16d0*/  @P0 HADD2.F32 R12, -RZ, R5.H1_H1 ;  /* 0x30000005ff0c0230 */ /* 0x000fc60000004100 */
[----:B------:R-:W-:-:S04]  /*16e0*/  FMUL.FTZ R111, R111, UR8 ;  /* 0x000000086f6f7c20 */ /* 0x000fc80008410000 */
[----:B------:R-:W-:-:S07]  /*16f0*/  @P0 FADD.FTZ R111, R12, R111 ;  /* 0x0000006f0c6f0221 */ /* 0x000fce0000010000 */
.L_x_2813:
[----:B------:R-:W-:Y:S05]  /*1700*/  BSYNC B0 ;  /* 0x0000000000007941 */ /* 0x000fea0003800000 */
.L_x_2811:
[----:B------:R-:W-:Y:S04]  /*1710*/  BSSY B0, `(.L_x_2814) ;  /* 0x000000a000007945 */ /* 0x000fe80003800000 */
[----:B------:R-:W-:Y:S05]  /*1720*/  @P3 BRA `(.L_x_2815) ;  /* 0x0000000000103947 */ /* 0x000fea0003800000 */
[----:B------:R-:W-:Y:S01]  /*1730*/  MOV R113, RZ ;  /* 0x000000ff00717202 */ /* 0x000fe20000000f00 */
[----:B------:R-:W-:Y:S06]  /*1740*/  @!P0 BRA `(.L_x_2816) ;  /* 0x0000000000188947 */ /* 0x000fec0003800000 */
[----:B-----5:R-:W-:Y:S01]  /*1750*/  HADD2.F32 R113, -RZ, R6.H0_H0 ;  /* 0x20000006ff717230 */ /* 0x020fe20000004100 */
[----:B------:R-:W-:Y:S06]  /*1760*/  BRA `(.L_x_2816) ;  /* 0x0000000000107947 */ /* 0x000fec0003800000 */
.L_x_2815:
[----:B-----5:R-:W-:Y:S02]  /*1770*/  HADD2.F32 R113, -RZ, R10.H0_H0 ;  /* 0x2000000aff717230 */ /* 0x020fe40000004100 */
[----:B------:R-:W-:-:S03]  /*1780*/  @P0 HADD2.F32 R12, -RZ, R6.H0_H0 ;  /* 0x20000006ff0c0230 */ /* 0x000fc60000004100 */
[----:B------:R-:W-:-:S04]  /*1790*/  FMUL.FTZ R113, R113, UR8 ;  /* 0x0000000871717c20 */ /* 0x000fc80008410000 */
[----:B------:R-:W-:-:S07]  /*17a0*/  @P0 FADD.FTZ R113, R12, R113 ;  /* 0x000000710c710221 */ /* 0x000fce0000010000 */
.L_x_2816:
[----:B------:R-:W-:Y:S05]  /*17b0*/  BSYNC B0 ;  /* 0x0000000000007941 */ /* 0x000fea0003800000 */
.L_x_2814:
[----:B------:R-:W-:Y:S04]  /*17c0*/  BSSY B0, `(.L_x_2817) ;  /* 0x000000a000007945 */ /* 0x000fe80003800000 */
[----:B------:R-:W-:Y:S05]  /*17d0*/  @P3 BRA `(.L_x_2818) ;  /* 0x0000000000103947 */ /* 0x000fea0003800000 */
[----:B------:R-:W-:Y:S01]  /*17e0*/  HFMA2.MMA R115, -RZ, RZ, 0, 0 ;  /* 0x00000000ff737435 */ /* 0x000fe200000001ff */
[----:B------:R-:W-:Y:S10]  /*17f0*/  @!P0 BRA `(.L_x_2819) ;  /* 0x0000000000188947 */ /* 0x000ff40003800000 */
[----:B-----5:R-:W-:Y:S01]  /*1800*/  HADD2.F32 R115, -RZ, R6.H1_H1 ;  /* 0x30000006ff737230 */ /* 0x020fe20000004100 */
[----:B------:R-:W-:Y:S06]  /*1810*/  BRA `(.L_x_2819) ;  /* 0x0000000000107947 */ /* 0x000fec0003800000 */
.L_x_2818:
[----:B-----5:R-:W-:Y:S02]  /*1820*/  HADD2.F32 R115, -RZ, R10.H1_H1 ;  /* 0x3000000aff737230 */ /* 0x020fe40000004100 */
[----:B------:R-:W-:-:S03]  /*1830*/  @P0 HADD2.F32 R12, -RZ, R6.H1_H1 ;  /* 0x30000006ff0c0230 */ /* 0x000fc60000004100 */
[----:B------:R-:W-:-:S04]  /*1840*/  FMUL.FTZ R115, R115, UR8 ;  /* 0x0000000873737c20 */ /* 0x000fc80008410000 */
[----:B------:R-:W-:-:S07]  /*1850*/  @P0 FADD.FTZ R115, R12, R115 ;  /* 0x000000730c730221 */ /* 0x000fce0000010000 */
.L_x_2819:
[----:B------:R-:W-:Y:S05]  /*1860*/  BSYNC B0 ;  /* 0x0000000000007941 */ /* 0x000fea0003800000 */
.L_x_2817:
[----:B------:R-:W-:Y:S04]  /*1870*/  BSSY B0, `(.L_x_2820) ;  /* 0x000000a000007945 */ /* 0x000fe80003800000 */
[----:B------:R-:W-:Y:S05]  /*1880*/  @P3 BRA `(.L_x_2821) ;  /* 0x0000000000103947 */ /* 0x000fea0003800000 */
[----:B------:R-:W-:Y:S01]  /*1890*/  MOV R117, RZ ;  /* 0x000000ff00757202 */ /* 0x000fe20000000f00 */
[----:B------:R-:W-:Y:S06]  /*18a0*/  @!P0 BRA `(.L_x_2822) ;  /* 0x0000000000188947 */ /* 0x000fec0003800000 */
[----:B-----5:R-:W-:Y:S01]  /*18b0*/  HADD2.F32 R117, -RZ, R7.H0_H0 ;  /* 0x20000007ff757230 */ /* 0x020fe20000004100 */
[----:B------:R-:W-:Y:S06]  /*18c0*/  BRA `(.L_x_2822) ;  /* 0x0000000000107947 */ /* 0x000fec0003800000 */
.L_x_2821:
[----:B-----5:R-:W-:Y:S02]  /*18d0*/  HADD2.F32 R117, -RZ, R11.H0_H0 ;  /* 0x2000000bff757230 */ /* 0x020fe40000004100 */
[----:B------:R-:W-:-:S03]  /*18e0*/  @P0 HADD2.F32 R12, -RZ, R7.H0_H0 ;  /* 0x20000007ff0c0230 */ /* 0x000fc60000004100 */
[----:B------:R-:W-:-:S04]  /*18f0*/  FMUL.FTZ R117, R117, UR8 ;  /* 0x0000000875757c20 */ /* 0x000fc80008410000 */
[----:B------:R-:W-:-:S07]  /*1900*/  @P0 FADD.FTZ R117, R12, R117 ;  /* 0x000000750c750221 */ /* 0x000fce0000010000 */
.L_x_2822:
[----:B------:R-:W-:Y:S05]  /*1910*/  BSYNC B0 ;  /* 0x0000000000007941 */ /* 0x000fea0003800000 */
.L_x_2820:
[----:B------:R-:W-:Y:S04]  /*1920*/  BSSY B0, `(.L_x_2823) ;  /* 0x000000a000007945 */ /* 0x000fe80003800000 */
[----:B------:R-:W-:Y:S05]  /*1930*/  @P3 BRA `(.L_x_2824) ;  /* 0x0000000000103947 */ /* 0x000fea0003800000 */
[----:B------:R-:W-:Y:S01]  /*1940*/  HFMA2.MMA R119, -RZ, RZ, 0, 0 ;  /* 0x00000000ff777435 */ /* 0x000fe200000001ff */
[----:B------:R-:W-:Y:S10]  /*1950*/  @!P0 BRA `(.L_x_2825) ;  /* 0x0000000000188947 */ /* 0x000ff40003800000 */
[----:B-----5:R-:W-:Y:S01]  /*1960*/  HADD2.F32 R119, -RZ, R7.H1_H1 ;  /* 0x30000007ff777230 */ /* 0x020fe20000004100 */
[----:B------:R-:W-:Y:S06]  /*1970*/  BRA `(.L_x_2825) ;  /* 0x0000000000107947 */ /* 0x000fec0003800000 */
.L_x_2824:
[----:B-----5:R-:W-:Y:S02]  /*1980*/  HADD2.F32 R119, -RZ, R11.H1_H1 ;  /* 0x3000000bff777230 */ /* 0x020fe40000004100 */
[----:B------:R-:W-:-:S03]  /*1990*/  @P0 HADD2.F32 R12, -RZ, R7.H1_H1 ;  /* 0x30000007ff0c0230 */ /* 0x000fc60000004100 */
[----:B------:R-:W-:-:S04]  /*19a0*/  FMUL.FTZ R119, R119, UR8 ;  /* 0x0000000877777c20 */ /* 0x000fc80008410000 */
[----:B------:R-:W-:-:S07]  /*19b0*/  @P0 FADD.FTZ R119, R12, R119 ;  /* 0x000000770c770221 */ /* 0x000fce0000010000 */
.L_x_2825:
[----:B------:R-:W-:Y:S05]  /*19c0*/  BSYNC B0 ;  /* 0x0000000000007941 */ /* 0x000fea0003800000 */
.L_x_2823:
[----:B------:R-:W-:Y:S01]  /*19d0*/  FADD.FTZ R12, RZ, R93 ;  /* 0x0000005dff0c7221 */ /* 0x000fe20000010000 */
[----:B------:R-:W-:Y:S01]  /*19e0*/  IMAD.WIDE.U32 R2, R121, 0x10, R2 ;  /* 0x0000001079027825 */ /* 0x000fe200078e0002 */
[----:B------:R-:W-:Y:S01]  /*19f0*/  F2FP.F16.F32.PACK_AB R15, R119, R117 ;  /* 0x00000075770f723e */ /* 0x000fe200000000ff */
[----:B------:R-:W-:Y:S02]  /*1a00*/  UMOV UR12, 0xffffffff ;  /* 0xffffffff000c7882 */ /* 0x000fe40000000000 */
[----:B------:R-:W-:Y:S01]  /*1a10*/  FADD.FTZ R12, R12, R91 ;  /* 0x0000005b0c0c7221 */ /* 0x000fe20000010000 */
[----:B------:R-:W-:Y:S02]  /*1a20*/  F2FP.F16.F32.PACK_AB R14, R115, R113 ;  /* 0x00000071730e723e */ /* 0x000fe400000000ff */
[----:B------:R-:W-:Y:S01]  /*1a30*/  F2FP.F16.F32.PACK_AB R13, R111, R21 ;  /* 0x000000156f0d723e */ /* 0x000fe200000000ff */
        /* <DEDUP_REMOVED lines=17> */
[----:B------:R-:W-:-:S03]  /*1b50*/  F2FP.F16.F32.PACK_AB R12, R19, R17 ;  /* 0x00000011130c723e */ /* 0x000fc600000000ff */
        /* <DEDUP_REMOVED lines=77> */
.L_x_2840:
        /* <DEDUP_REMOVED lines=12> */
[----:B------:R-:W-:Y:S01]  /*20f0*/  BSSY B0, `(.L_x_2827) ;  /* 0x00000a0000007945 */ /* 0x000fe20003800000 */
[----:B------:R-:W-:Y:S01]  /*2100*/  @!P2 IADD3 R16, R79, R16, RZ ;  /* 0x000000104f10a210 */ /* 0x000fe20007ffe0ff */
        /* <DEDUP_REMOVED lines=117> */
[----:B------:R-:W-:Y:S01]  /*2860*/  F2FP.F16.F32.PACK_AB R14, R87, R14 ;  /* 0x0000000e570e723e */ /* 0x000fe200000000ff */
[----:B------:R-:W-:Y:S01]  /*2870*/  FFMA.FTZ R87, R49, R13, R26 ;  /* 0x0000000d31577223 */ /* 0x000fe2000001001a */
[----:B------:R-:W-:Y:S01]  /*2880*/  LEA.HI.SX32 R3, R3, R80, 0x1d ;  /* 0x0000005003037211 */ /* 0x000fe200078feaff */
[----:B------:R-:W-:Y:S01]  /*2890*/  FFMA.FTZ R13, R52, R17, R27 ;  /* 0x00000011340d7223 */ /* 0x000fe2000001001b */
[----:B------:R-:W-:Y:S01]  /*28a0*/  F2FP.F16.F32.PACK_AB R15, R86, R15 ;  /* 0x0000000f560f723e */ /* 0x000fe200000000ff */
[----:B------:R-:W-:Y:S01]  /*28b0*/  FFMA.FTZ R17, R60, R92, R35 ;  /* 0x0000005c3c117223 */ /* 0x000fe20000010023 */
[----:B------:R-:W-:Y:S01]  /*28c0*/  FFMA.FTZ R86, R59, R19, R36 ;  /* 0x000000133b567223 */ /* 0x000fe20000010024 */
[C---:B------:R-:W-:Y:S01]  /*28d0*/  IADD3 R65, R3.reuse, 0x80, RZ ;  /* 0x0000008003417810 */ /* 0x040fe20007ffe0ff */
[----:B------:R-:W-:Y:S01]  /*28e0*/  FFMA.FTZ R12, R50, R12, R25 ;  /* 0x0000000c320c7223 */ /* 0x000fe20000010019 */
[C---:B------:R-:W-:Y:S01]  /*28f0*/  IADD3 R89, R3.reuse, 0x100, RZ ;  /* 0x0000010003597810 */ /* 0x040fe20007ffe0ff */
[----:B0-----:R-:W-:Y:S01]  /*2900*/  IMAD.WIDE.U32 R2, R3, 0x10, R66 ;  /* 0x0000001003027825 */ /* 0x001fe200078e0042 */
[----:B------:R-:W-:-:S03]  /*2910*/  F2FP.F16.F32.PACK_AB R17, R86, R17 ;  /* 0x000000115611723e */ /* 0x000fc600000000ff */
[----:B------:R-:W-:Y:S01]  /*2920*/  FFMA.FTZ R86, R70, R21, R41 ;  /* 0x0000001546567223 */ /* 0x000fe20000010029 */
[----:B------:R-:W-:Y:S01]  /*2930*/  FFMA.FTZ R21, R72, R23, R43 ;  /* 0x0000001748157223 */ /* 0x000fe2000001002b */
[----:B------:R-:W-:-:S04]  /*2940*/  IMAD.WIDE.U32 R64, R65, 0x10, R66 ;  /* 0x0000001041407825 */ /* 0x000fc800078e0042 */
[----:B------:R-:W-:Y:S01]  /*2950*/  FFMA.FTZ R18, R51, R18, R28 ;  /* 0x0000001233127223 */ /* 0x000fe2000001001c */
[----:B------:R-:W-:Y:S01]  /*2960*/  F2FP.F16.F32.PACK_AB R12, R87, R12 ;  /* 0x0000000c570c723e */ /* 0x000fe200000000ff */
        /* <DEDUP_REMOVED lines=13> */
[----:B------:R-:W-:-:S02]  /*2a40*/  F2FP.F16.F32.PACK_AB R13, R18, R13 ;  /* 0x0000000d120d723e */ /* 0x000fc400000000ff */
[----:B------:R-:W-:Y:S02]  /*2a50*/  F2FP.F16.F32.PACK_AB R19, R91, R100 ;  /* 0x000000645b13723e */ /* 0x000fe400000000ff */
[----:B------:R-:W-:Y:S01]  /*2a60*/  F2FP.F16.F32.PACK_AB R18, R89, R96 ;  /* 0x000000605912723e */ /* 0x000fe200000000ff */
[----:B------:R0:W-:Y:S01]  /*2a70*/  STG.E.128 desc[UR4][R2.64], R12 ;  /* 0x0000000c02007986 */ /* 0x0001e2000c101d04 */
[----:B------:R-:W-:Y:S02]  /*2a80*/  F2FP.F16.F32.PACK_AB R16, R87, R0 ;  /* 0x000000005710723e */ /* 0x000fe400000000ff */
[----:B------:R-:W-:Y:S02]  /*2a90*/  F2FP.F16.F32.PACK_AB R23, R118, R23 ;  /* 0x000000177617723e */ /* 0x000fe400000000ff */
[----:B------:R-:W-:Y:S01]  /*2aa0*/  F2FP.F16.F32.PACK_AB R22, R85, R88 ;  /* 0x000000585516723e */ /* 0x000fe200000000ff */
[----:B------:R0:W-:Y:S01]  /*2ab0*/  STG.E.128 desc[UR4][R64.64], R16 ;  /* 0x0000001040007986 */ /* 0x0001e2000c101d04 */
[----:B------:R-:W-:-:S02]  /*2ac0*/  F2FP.F16.F32.PACK_AB R21, R84, R21 ;  /* 0x000000155415723e */ /* 0x000fc400000000ff */
[----:B------:R-:W-:-:S05]  /*2ad0*/  F2FP.F16.F32.PACK_AB R20, R83, R86 ;  /* 0x000000565314723e */ /* 0x000fca00000000ff */
[----:B------:R0:W-:Y:S02]  /*2ae0*/  STG.E.128 desc[UR4][R66.64], R20 ;  /* 0x0000001442007986 */ /* 0x0001e4000c101d04 */
.L_x_2828:
[----:B------:R-:W-:Y:S05]  /*2af0*/  BSYNC B0 ;  /* 0x0000000000007941 */ /* 0x000fea0003800000 */
.L_x_2827:
[----:B------:R-:W-:Y:S02]  /*2b00*/  IADD3 R78, R78, UR10, RZ ;  /* 0x0000000a4e4e7c10 */ /* 0x000fe4000fffe0ff */
[----:B------:R-:W-:Y:S02]  /*2b10*/  SEL R0, RZ, 0x1, P0 ;  /* 0x00000001ff007807 */ /* 0x000fe40000000000 */
[----:B------:R-:W-:-:S13]  /*2b20*/  ISETP.GE.AND P2, PT, R78, UR11, PT ;  /* 0x0000000b4e007c0c */ /* 0x000fda000bf46270 */
[----:B------:R-:W-:Y:S05]  /*2b30*/  @!P2 BRA `(.L_x_2829) ;  /* 0xffffffd800a0a947 */ /* 0x000fea000383ffff */
[----:B------:R-:W-:Y:S05]  /*2b40*/  EXIT ;  /* 0x000000000000794d */ /* 0x000fea0003800000 */
.L_x_2826:
[----:B------:R-:W-:Y:S01]  /*2b50*/  HFMA2.MMA R20, -RZ, RZ, 0, 5.9604644775390625e-08 ;  /* 0x00000001ff147435 */ /* 0x000fe200000001ff */
[----:B------:R-:W-:Y:S02]  /*2b60*/  MOV R121, R0 ;  /* 0x0000000000797202 */ /* 0x000fe40000000f00 */
[----:B------:R-:W-:Y:S02]  /*2b70*/  MOV R123, 0x1f ;  /* 0x0000001f007b7802 */ /* 0x000fe40000000f00 */
[----:B------:R-:W-:-:S07]  /*2b80*/  MOV R18, 0xffffffff ;  /* 0xffffffff00127802 */ /* 0x000fce0000000f00 */
[----:B-----5:R-:W-:Y:S05]  /*2b90*/  WARPSYNC.COLLECTIVE R18, `(.L_x_2830) ;  /* 0x0000000012087348 */ /* 0x020fea0003c00000 */
[----:B------:R0:W1:Y:S02]  /*2ba0*/  SHFL.BFLY P2, R15, R121, R20, R123 ;  /* 0x0c000014790f7389 */ /* 0x000064000004007b */
[----:B01---5:R-:W-:Y:S01]  /*2bb0*/  ENDCOLLECTIVE ;  /* 0x000000000000791b */ /* 0x023fe20003800000 */
.L_x_2830:
[----:B------:R-:W-:Y:S01]  /*2bc0*/  HFMA2.MMA R20, -RZ, RZ, 0, 1.1920928955078125e-07 ;  /* 0x00000002ff147435 */ /* 0x000fe200000001ff */
[----:B------:R-:W-:-:S05]  /*2bd0*/  MOV R3, R15 ;  /* 0x0000000f00037202 */ /* 0x000fca0000000f00 */
[----:B------:R-:W-:-:S05]  /*2be0*/  FADD.FTZ R3, R0, R3 ;  /* 0x0000000300037221 */ /* 0x000fca0000010000 */
[----:B------:R-:W-:-:S07]  /*2bf0*/  MOV R121, R3 ;  /* 0x0000000300797202 */ /* 0x000fce0000000f00 */
[----:B------:R-:W-:Y:S05]  /*2c00*/  WARPSYNC.COLLECTIVE R18, `(.L_x_2831) ;  /* 0x0000000012087348 */ /* 0x000fea0003c00000 */
[----:B------:R0:W1:Y:S02]  /*2c10*/  SHFL.BFLY P2, R15, R121, R20, R123 ;  /* 0x0c000014790f7389 */ /* 0x000064000004007b */
[----:B01----:R-:W-:Y:S01]  /*2c20*/  ENDCOLLECTIVE ;  /* 0x000000000000791b */ /* 0x003fe20003800000 */
.L_x_2831:
[----:B------:R-:W-:Y:S01]  /*2c30*/  HFMA2.MMA R20, -RZ, RZ, 0, 2.384185791015625e-07 ;  /* 0x00000004ff147435 */ /* 0x000fe200000001ff */
[----:B------:R-:W-:-:S05]  /*2c40*/  MOV R2, R15 ;  /* 0x0000000f00027202 */ /* 0x000fca0000000f00 */
[----:B------:R-:W-:-:S05]  /*2c50*/  FADD.FTZ R12, R3, R2 ;  /* 0x00000002030c7221 */ /* 0x000fca0000010000 */
[----:B------:R-:W-:-:S07]  /*2c60*/  MOV R121, R12 ;  /* 0x0000000c00797202 */ /* 0x000fce0000000f00 */
[----:B------:R-:W-:Y:S05]  /*2c70*/  WARPSYNC.COLLECTIVE R18, `(.L_x_2832) ;  /* 0x0000000012087348 */ /* 0x000fea0003c00000 */
[----:B------:R0:W1:Y:S02]  /*2c80*/  SHFL.BFLY P2, R15, R121, R20, R123 ;  /* 0x0c000014790f7389 */ /* 0x000064000004007b */
[----:B01----:R-:W-:Y:S01]  /*2c90*/  ENDCOLLECTIVE ;  /* 0x000000000000791b */ /* 0x003fe20003800000 */
.L_x_2832:
[----:B------:R-:W-:Y:S01]  /*2ca0*/  HFMA2.MMA R20, -RZ, RZ, 0, 4.76837158203125e-07 ;  /* 0x00000008ff147435 */ /* 0x000fe200000001ff */
[----:B------:R-:W-:-:S05]  /*2cb0*/  MOV R13, R15 ;  /* 0x0000000f000d7202 */ /* 0x000fca0000000f00 */
[----:B------:R-:W-:-:S05]  /*2cc0*/  FADD.FTZ R13, R12, R13 ;  /* 0x0000000d0c0d7221 */ /* 0x000fca0000010000 */
[----:B------:R-:W-:-:S07]  /*2cd0*/  MOV R121, R13 ;  /* 0x0000000d00797202 */ /* 0x000fce0000000f00 */
[----:B------:R-:W-:Y:S05]  /*2ce0*/  WARPSYNC.COLLECTIVE R18, `(.L_x_2833) ;  /* 0x0000000012087348 */ /* 0x000fea0003c00000 */
[----:B------:R0:W1:Y:S02]  /*2cf0*/  SHFL.BFLY P2, R15, R121, R20, R123 ;  /* 0x0c000014790f7389 */ /* 0x000064000004007b */
[----:B01----:R-:W-:Y:S01]  /*2d00*/  ENDCOLLECTIVE ;  /* 0x000000000000791b */ /* 0x003fe20003800000 */
.L_x_2833:
[----:B------:R-:W-:Y:S01]  /*2d10*/  HFMA2.MMA R20, -RZ, RZ, 0, 9.5367431640625e-07 ;  /* 0x00000010ff147435 */ /* 0x000fe200000001ff */
[----:B------:R-:W-:-:S05]  /*2d20*/  MOV R2, R15 ;  /* 0x0000000f00027202 */ /* 0x000fca0000000f00 */
[----:B------:R-:W-:-:S05]  /*2d30*/  FADD.FTZ R14, R13, R2 ;  /* 0x000000020d0e7221 */ /* 0x000fca0000010000 */
[----:B------:R-:W-:-:S07]  /*2d40*/  MOV R121, R14 ;  /* 0x0000000e00797202 */ /* 0x000fce0000000f00 */
[----:B------:R-:W-:Y:S05]  /*2d50*/  WARPSYNC.COLLECTIVE R18, `(.L_x_2834) ;  /* 0x0000000012087348 */ /* 0x000fea0003c00000 */
[----:B------:R0:W1:Y:S02]  /*2d60*/  SHFL.BFLY P2, R15, R121, R20, R123 ;  /* 0x0c000014790f7389 */ /* 0x000064000004007b */
[----:B01----:R-:W-:Y:S01]  /*2d70*/  ENDCOLLECTIVE ;  /* 0x000000000000791b */ /* 0x003fe20003800000 */
.L_x_2834:
        /* <DEDUP_REMOVED lines=55> */
.L_x_2835:
[----:B------:R-:W-:Y:S01]  /*30f0*/  HFMA2.MMA R20, -RZ, RZ, 0, 1.1920928955078125e-07 ;  /* 0x00000002ff147435 */ /* 0x000fe200000001ff */
[----:B------:R-:W-:-:S05]  /*3100*/  MOV R3, R15 ;  /* 0x0000000f00037202 */ /* 0x000fca0000000f00 */
[----:B------:R-:W-:-:S05]  /*3110*/  FADD.FTZ R3, R0, R3 ;  /* 0x0000000300037221 */ /* 0x000fca0000010000 */
[----:B------:R-:W-:-:S07]  /*3120*/  MOV R121, R3 ;  /* 0x0000000300797202 */ /* 0x000fce0000000f00 */
[----:B------:R-:W-:Y:S05]  /*3130*/  WARPSYNC.COLLECTIVE R18, `(.L_x_2836) ;  /* 0x0000000012087348 */ /* 0x000fea0003c00000 */
[----:B------:R0:W1:Y:S02]  /*3140*/  SHFL.BFLY P2, R15, R121, R20, R123 ;  /* 0x0c000014790f7389 */ /* 0x000064000004007b */
[----:B01----:R-:W-:Y:S01]  /*3150*/  ENDCOLLECTIVE ;  /* 0x000000000000791b */ /* 0x003fe20003800000 */
.L_x_2836:
[----:B------:R-:W-:Y:S01]  /*3160*/  HFMA2.MMA R20, -RZ, RZ, 0, 2.384185791015625e-07 ;  /* 0x00000004ff147435 */ /* 0x000fe200000001ff */
[----:B------:R-:W-:-:S05]  /*3170*/  MOV R12, R15 ;  /* 0x0000000f000c7202 */ /* 0x000fca0000000f00 */
[----:B------:R-:W-:-:S05]  /*3180*/  FADD.FTZ R12, R3, R12 ;  /* 0x0000000c030c7221 */ /* 0x000fca0000010000 */
[----:B------:R-:W-:-:S07]  /*3190*/  MOV R121, R12 ;  /* 0x0000000c00797202 */ /* 0x000fce0000000f00 */
[----:B------:R-:W-:Y:S05]  /*31a0*/  WARPSYNC.COLLECTIVE R18, `(.L_x_2837) ;  /* 0x0000000012087348 */ /* 0x000fea0003c00000 */
[----:B------:R0:W1:Y:S02]  /*31b0*/  SHFL.BFLY P2, R15, R121, R20, R123 ;  /* 0x0c000014790f7389 */ /* 0x000064000004007b */
[----:B01----:R-:W-:Y:S01]  /*31c0*/  ENDCOLLECTIVE ;  /* 0x000000000000791b */ /* 0x003fe20003800000 */
.L_x_2837:
[----:B------:R-:W-:Y:S01]  /*31d0*/  HFMA2.MMA R20, -RZ, RZ, 0, 4.76837158203125e-07 ;  /* 0x00000008ff147435 */ /* 0x000fe200000001ff */
[----:B------:R-:W-:-:S05]  /*31e0*/  MOV R13, R15 ;  /* 0x0000000f000d7202 */ /* 0x000fca0000000f00 */
[----:B------:R-:W-:-:S05]  /*31f0*/  FADD.FTZ R13, R12, R13 ;  /* 0x0000000d0c0d7221 */ /* 0x000fca0000010000 */
[----:B------:R-:W-:-:S07]  /*3200*/  MOV R121, R13 ;  /* 0x0000000d00797202 */ /* 0x000fce0000000f00 */
[----:B------:R-:W-:Y:S05]  /*3210*/  WARPSYNC.COLLECTIVE R18, `(.L_x_2838) ;  /* 0x0000000012087348 */ /* 0x000fea0003c00000 */
[----:B------:R0:W1:Y:S02]  /*3220*/  SHFL.BFLY P2, R15, R121, R20, R123 ;  /* 0x0c000014790f7389 */ /* 0x000064000004007b */
[----:B01----:R-:W-:Y:S01]  /*3230*/  ENDCOLLECTIVE ;  /* 0x000000000000791b */ /* 0x003fe20003800000 */
.L_x_2838:
[----:B------:R-:W-:Y:S01]  /*3240*/  HFMA2.MMA R20, -RZ, RZ, 0, 9.5367431640625e-07 ;  /* 0x00000010ff147435 */ /* 0x000fe200000001ff */
[----:B------:R-:W-:-:S05]  /*3250*/  MOV R14, R15 ;  /* 0x0000000f000e7202 */ /* 0x000fca0000000f00 */
[----:B------:R-:W-:-:S05]  /*3260*/  FADD.FTZ R14, R13, R14 ;  /* 0x0000000e0d0e7221 */ /* 0x000fca0000010000 */
[----:B------:R-:W-:-:S07]  /*3270*/  MOV R121, R14 ;  /* 0x0000000e00797202 */ /* 0x000fce0000000f00 */
[----:B------:R-:W-:Y:S05]  /*3280*/  WARPSYNC.COLLECTIVE R18, `(.L_x_2839) ;  /* 0x0000000012087348 */ /* 0x000fea0003c00000 */
[----:B------:R0:W1:Y:S02]  /*3290*/  SHFL.BFLY P2, R15, R121, R20, R123 ;  /* 0x0c000014790f7389 */ /* 0x000064000004007b */
[----:B01----:R-:W-:Y:S01]  /*32a0*/  ENDCOLLECTIVE ;  /* 0x000000000000791b */ /* 0x003fe20003800000 */
.L_x_2839:
[----:B------:R-:W-:Y:S05]  /*32b0*/  BRA `(.L_x_2840) ;  /* 0xffffffec005c7947 */ /* 0x000fea000383ffff */
.L_x_2841:
        /* <DEDUP_REMOVED lines=12> */
.L_x_23227:


//--------------------- .text._ZN10layer_norm13ln_fwd_kernelINS_13Kernel_traitsI6__halfS2_S2_S2_fjLj3072ELj1ELj1ELj4ELj16ENS_18Kernel_traits_baseILj3072ES2_S2_S2_S2_fjLj128EEEEELb0ELb1ELb0ELb0EEEvNS_9FwdParamsE --------------------------
	.section	.text._ZN10layer_norm13ln_fwd_kernelINS_13Kernel_traitsI6__halfS2_S2_S2_fjLj3072ELj1ELj1ELj4ELj16ENS_18Kernel_traits_baseILj3072ES2_S2_S2_S2_fjLj128EEEEELb0ELb1ELb0ELb0EEEvNS_9FwdParamsE,"ax",@progbits
	.align	128
        .global         _ZN10layer_norm13ln_fwd_kernelINS_13Kernel_traitsI6__halfS2_S2_S2_fjLj3072ELj1ELj1ELj4ELj16ENS_18Kernel_traits_baseILj3072ES2_S2_S2_S2_fjLj128EEEEELb0ELb1ELb0ELb0EEEvNS_9FwdParamsE
        .type           _ZN10layer_norm13ln_fwd_kernelINS_13Kernel_traitsI6__halfS2_S2_S2_fjLj3072ELj1ELj1ELj4ELj16ENS_18Kernel_traits_baseILj3072ES2_S2_S2_S2_fjLj128EEEEELb0ELb1ELb0ELb0EEEvNS_9FwdParamsE,@function
        .size           _ZN10layer_norm13ln_fwd_kernelINS_13Kernel_traitsI6__halfS2_S2_S2_fjLj3072ELj1ELj1ELj4ELj16ENS_18Kernel_traits_baseILj3072ES2_S2_S2_S2_fjLj128EEEEELb0ELb1ELb0ELb0EEEvNS_9FwdParamsE,(.L_x_23228 - _ZN10layer_norm13ln_fwd_kernelINS_13Kernel_traitsI6__halfS2_S2_S2_fjLj3072ELj1ELj1ELj4ELj16ENS_18Kernel_traits_baseILj3072ES2_S2_S2_S2_fjLj128EEEEELb0ELb1ELb0ELb0EEEvNS_9FwdParamsE)
        .other          _ZN10layer_norm13ln_fwd_kernelINS_13Kernel_traitsI6__halfS2_S2_S2_fjLj3072ELj1ELj1ELj4ELj16ENS_18Kernel_traits_baseILj3072ES2_S2_S2_S2_fjLj128EEEEELb0ELb1ELb0ELb0EEEvNS_9FwdParamsE,@"STO_CUDA_ENTRY STV_DEFAULT"
_ZN10layer_norm13ln_fwd_kernelINS_13Kernel_traitsI6__halfS2_S2_S2_fjLj3072ELj1ELj1ELj4ELj16ENS_18Kernel_traits_baseILj3072ES2_S2_S2_S2_fjLj128EEEEELb0ELb1ELb0ELb0EEEvNS_9FwdParamsE:
.text._ZN10layer_norm13ln_fwd_kernelINS_13Kernel_traitsI6__halfS2_S2_S2_fjLj3072ELj1ELj1ELj4ELj16ENS_18Kernel_traits_baseILj3072ES2_S2_S2_S2_fjLj128EEEEELb0ELb1ELb0ELb0EEEvNS_9FwdParamsE:
        /* <DEDUP_REMOVED lines=20> */
[----:B------:R-:W-:Y:S02]  /*0140*/  ULDC.64 UR6, c[0x0][0x278] ;  /* 0x00009e0000067ab9 */ /* 0x000fe40000000a00 */
[C---:B------:R-:W-:Y:S01]  /*0150*/  LEA R4, P4, R7.reuse, UR6, 0x4 ;  /* 0x0000000607047c11 */ /* 0x040fe2000f8820ff */
[C---:B0-----:R-:W-:Y:S01]  /*0160*/  IMAD.WIDE.U32 R44, R7.reuse, 0x10, R44 ;  /* 0x00000010072c7825 */ /* 0x041fe200078e002c */
[----:B------:R0:W5:Y:S02]  /*0170*/  @P0 LDG.E.128 R48, desc[UR4][R2.64] ;  /* 0x0000000402300981 */ /* 0x000164000c1e1d00 */
[----:B------:R-:W-:-:S03]  /*0180*/  LEA.HI.X R5, R7, UR7, RZ, 0x4, P4 ;  /* 0x0000000707057c11 */ /* 0x000fc6000a0f24ff */
[----:B------:R-:W5:Y:S04]  /*0190*/  LDG.E.128 R44, desc[UR4][R44.64] ;  /* 0x000000042c2c7981 */ /* 0x000f68000c1e1d00 */
[----:B------:R0:W5:Y:S01]  /*01a0*/  LDG.E.128 R52, desc[UR4][R4.64] ;  /* 0x0000000404347981 */ /* 0x000162000c1e1d00 */
[----:B------:R-:W-:Y:S02]  /*01b0*/  LOP3.LUT R7, R7, 0x80, RZ, 0xfc, !PT ;  /* 0x0000008007077812 */ /* 0x000fe400078efcff */
[----:B------:R-:W-:Y:S02]  /*01c0*/  @!P0 CS2R R48, SRZ ;  /* 0x0000000000308805 */ /* 0x000fe4000001ff00 */
[----:B0-----:R-:W-:-:S07]  /*01d0*/  @!P0 CS2R R50, SRZ ;  /* 0x0000000000328805 */ /* 0x001fce000001ff00 */
.L_x_2843:
[----:B------:R-:W-:Y:S05]  /*01e0*/  BSYNC B0 ;  /* 0x0000000000007941 */ /* 0x000fea0003800000 */
.L_x_2842:
        /* <DEDUP_REMOVED lines=12> */
[C---:B------:R-:W-:Y:S02]  /*02b0*/  LEA.HI.X R21, R7.reuse, UR7, RZ, 0x4, P4 ;  /* 0x0000000707157c11 */ /* 0x040fe4000a0f24ff */
[----:B------:R0:W5:Y:S04]  /*02c0*/  LDG.E.128 R36, desc[UR4][R4.64] ;  /* 0x0000000404247981 */ /* 0x000168000c1e1d00 */
[----:B------:R-:W5:Y:S01]  /*02d0*/  LDG.E.128 R20, desc[UR4][R20.64] ;  /* 0x0000000414147981 */ /* 0x000f62000c1e1d00 */
[----:B------:R-:W-:-:S02]  /*02e0*/  IADD3 R7, R7, 0x80, RZ ;  /* 0x0000008007077810 */ /* 0x000fc40007ffe0ff */
[----:B------:R-:W-:Y:S02]  /*02f0*/  @!P0 CS2R R40, SRZ ;  /* 0x0000000000288805 */ /* 0x000fe4000001ff00 */
[----:B0-----:R-:W-:-:S07]  /*0300*/  @!P0 CS2R R42, SRZ ;  /* 0x00000000002a8805 */ /* 0x001fce000001ff00 */
.L_x_2845:
[----:B------:R-:W-:Y:S05]  /*0310*/  BSYNC B0 ;  /* 0x0000000000007941 */ /* 0x000fea0003800000 */
.L_x_2844:
        /* <DEDUP_REMOVED lines=14> */
[----:B------:R-:W5:Y:S01]  /*0400*/  LDG.E.128 R24, desc[UR4][R24.64] ;  /* 0x0000000418187981 */ /* 0x000f62000c1e1d00 */
[----:B------:R-:W-:Y:S02]  /*0410*/  @!P0 CS2R R32, SRZ ;  /* 0x0000000000208805 */ /* 0x000fe4000001ff00 */
[----:B0-----:R-:W-:-:S07]  /*0420*/  @!P0 CS2R R34, SRZ ;  /* 0x0000000000228805 */ /* 0x001fce000001ff00 */
.L_x_2847:
[----:B------:R-:W-:Y:S05]  /*0430*/  BSYNC B0 ;  /* 0x0000000000007941 */ /* 0x000fea0003800000 */
.L_x_2846:
[----:B------:R-:W0:Y:S01]  /*0440*/  S2UR UR6, SR_CTAID.X ;  /* 0x00000000000679c3 */ /* 0x000e220000002500 */
[----:B------:R-:W-:-:S04]  /*0450*/  SHF.R.U32.HI R86, RZ, 0x7, R19 ;  /* 0x00000007ff567819 */ /* 0x000fc80000011613 */
[----:B0-----:R-:W-:Y:S01]  /*0460*/  IADD3 R88, R86, UR6, RZ ;  /* 0x0000000656587c10 */ /* 0x001fe2000fffe0ff */
[----:B------:R-:W-:-:S03]  /*0470*/  ULDC UR6, c[0x0][0x214] ;  /* 0x0000850000067ab9 */ /* 0x000fc60000000800 */
[----:B------:R-:W-:-:S13]  /*0480*/  ISETP.GE.AND P0, PT, R88, UR6, PT ;  /* 0x0000000658007c0c */ /* 0x000fda000bf06270 */
[----:B------:R-:W-:Y:S05]  /*0490*/  @P0 EXIT ;  /* 0x000000000000094d */ /* 0x000fea0003800000 */
[--C-:B-----5:R-:W-:Y:S01]  /*04a0*/  HADD2.F32 R17, -RZ, R52.reuse.H0_H0 ;  /* 0x20000034ff117230 */ /* 0x120fe20000004100 */
[C---:B------:R-:W-:Y:S01]  /*04b0*/  LOP3.LUT R76, R19.reuse, 0x60, RZ, 0xc0, !PT ;  /* 0x00000060134c7812 */ /* 0x040fe200078ec0ff */
[----:B------:R-:W-:Y:S01]  /*04c0*/  HADD2.F32 R16, -RZ, R52.H1_H1 ;  /* 0x30000034ff107230 */ /* 0x000fe20000004100 */
[----:B------:R-:W-:Y:S01]  /*04d0*/  LOP3.LUT R74, R19, 0x1f, RZ, 0xc0, !PT ;  /* 0x0000001f134a7812 */ /* 0x000fe200078ec0ff */
[--C-:B------:R-:W-:Y:S01]  /*04e0*/  HADD2.F32 R15, -RZ, R53.reuse.H0_H0 ;  /* 0x20000035ff0f7230 */ /* 0x100fe20000004100 */
[----:B------:R-:W-:Y:S01]  /*04f0*/  SHF.R.U32.HI R85, RZ, 0x5, R19 ;  /* 0x00000005ff557819 */ /* 0x000fe20000011613 */
[----:B------:R-:W-:Y:S01]  /*0500*/  HADD2.F32 R14, -RZ, R53.H1_H1 ;  /* 0x30000035ff0e7230 */ /* 0x000fe20000004100 */
[----:B------:R-:W-:Y:S01]  /*0510*/  ULDC.64 UR6, c[0x0][0x270] ;  /* 0x00009c0000067ab9 */ /* 0x000fe20000000a00 */
[--C-:B------:R-:W-:Y:S01]  /*0520*/  HADD2.F32 R13, -RZ, R54.reuse.H0_H0 ;  /* 0x20000036ff0d7230 */ /* 0x100fe20000004100 */
[----:B------:R-:W-:Y:S01]  /*0530*/  HFMA2.MMA R114, -RZ, RZ, 0, 5.9604644775390625e-08 ;  /* 0x00000001ff727435 */ /* 0x000fe200000001ff */
[----:B------:R-:W-:Y:S01]  /*0540*/  HADD2.F32 R12, -RZ, R54.H1_H1 ;  /* 0x30000036ff0c7230 */ /* 0x000fe20000004100 */
[----:B------:R-:W-:Y:S01]  /*0550*/  UISETP.NE.U32.AND UP0, UPT, UR6, URZ, UPT ;  /* 0x0000003f0600728c */ /* 0x000fe2000bf05070 */
[--C-:B------:R-:W-:Y:S01]  /*0560*/  HADD2.F32 R52, -RZ, R45.reuse.H0_H0 ;  /* 0x2000002dff347230 */ /* 0x100fe20000004100 */
[----:B------:R-:W-:Y:S01]  /*0570*/  LEA R86, R86, 0x4, 0x2 ;  /* 0x0000000456567811 */ /* 0x000fe200078e10ff */
[----:B------:R-:W-:Y:S01]  /*0580*/  HADD2.F32 R53, -RZ, R45.H1_H1 ;  /* 0x3000002dff357230 */ /* 0x000fe20000004100 */
[----:B------:R-:W-:Y:S01]  /*0590*/  LOP3.LUT R85, R85, 0x3, RZ, 0xc0, !PT ;  /* 0x0000000355557812 */ /* 0x000fe200078ec0ff */
[--C-:B------:R-:W-:Y:S01]  /*05a0*/  HADD2.F32 R11, -RZ, R55.reuse.H0_H0 ;  /* 0x20000037ff0b7230 */ /* 0x100fe20000004100 */
[----:B------:R-:W-:Y:S01]  /*05b0*/  ULDC.U8 UR6, c[0x0][0x2a0] ;  /* 0x0000a80000067ab9 */ /* 0x000fe20000000000 */
[----:B------:R-:W-:Y:S01]  /*05c0*/  HADD2.F32 R10, -RZ, R55.H1_H1 ;  /* 0x30000037ff0a7230 */ /* 0x000fe20000004100 */
[----:B------:R-:W-:Y:S01]  /*05d0*/  UISETP.NE.AND.EX UP0, UPT, UR7, URZ, UPT, UP0 ;  /* 0x0000003f0700728c */ /* 0x000fe2000bf05300 */
[--C-:B------:R-:W-:Y:S01]  /*05e0*/  HADD2.F32 R45, -RZ, R46.reuse.H0_H0 ;  /* 0x2000002eff2d7230 */ /* 0x100fe20000004100 */
[----:B------:R-:W-:Y:S01]  /*05f0*/  ULDC UR13, c[0x0][0x218] ;  /* 0x00008600000d7ab9 */ /* 0x000fe20000000800 */
[----:B------:R-:W-:Y:S01]  /*0600*/  HADD2.F32 R54, -RZ, R46.H1_H1 ;  /* 0x3000002eff367230 */ /* 0x000fe20000004100 */
[----:B------:R-:W-:Y:S01]  /*0610*/  ULDC UR12, c[0x0][0x290] ;  /* 0x0000a400000c7ab9 */ /* 0x000fe20000000800 */
[--C-:B------:R-:W-:Y:S01]  /*0620*/  HADD2.F32 R46, -RZ, R47.reuse.H0_H0 ;  /* 0x2000002fff2e7230 */ /* 0x100fe20000004100 */
[----:B------:R-:W-:Y:S01]  /*0630*/  UISETP.NE.AND UP1, UPT, UR6, URZ, UPT ;  /* 0x0000003f0600728c */ /* 0x000fe2000bf25270 */
[----:B------:R-:W-:Y:S01]  /*0640*/  HADD2.F32 R55, -RZ, R47.H1_H1 ;  /* 0x3000002fff377230 */ /* 0x000fe20000004100 */
[----:B------:R-:W-:Y:S01]  /*0650*/  ULDC.64 UR8, c[0x0][0x230] ;  /* 0x00008c0000087ab9 */ /* 0x000fe20000000a00 */
        /* <DEDUP_REMOVED lines=27> */
[----:B------:R-:W-:Y:S01]  /*0810*/  HADD2.F32 R69, -RZ, R28.H1_H1 ;  /* 0x3000001cff457230 */ /* 0x000fe20000004100 */
[----:B------:R-:W-:Y:S01]  /*0820*/  SHF.R.S32.HI R28, RZ, 0x3, R68 ;  /* 0x00000003ff1c7819 */ /* 0x000fe20000011444 */
[----:B------:R-:W-:-:S02]  /*0830*/  HADD2.F32 R68, -RZ, R29.H0_H0 ;  /* 0x2000001dff447230 */ /* 0x000fc40000004100 */
[----:B------:R-:W-:Y:S01]  /*0840*/  HADD2.F32 R71, -RZ, R29.H1_H1 ;  /* 0x3000001dff477230 */ /* 0x000fe20000004100 */
[----:B------:R-:W-:Y:S01]  /*0850*/  LOP3.LUT R29, R28, 0x7f, RZ, 0xc0, !PT ;  /* 0x0000007f1c1d7812 */ /* 0x000fe200078ec0ff */
[--C-:B------:R-:W-:Y:S01]  /*0860*/  HADD2.F32 R70, -RZ, R30.reuse.H0_H0 ;  /* 0x2000001eff467230 */ /* 0x100fe20000004100 */
[----:B------:R-:W-:Y:S01]  /*0870*/  SHF.R.U32.HI R28, RZ, 0x2, R28 ;  /* 0x00000002ff1c7819 */ /* 0x000fe2000001161c */
[----:B------:R-:W-:Y:S01]  /*0880*/  HADD2.F32 R73, -RZ, R30.H1_H1 ;  /* 0x3000001eff497230 */ /* 0x000fe20000004100 */
[----:B------:R-:W-:Y:S01]  /*0890*/  VIADDMNMX R30, R29, -R76, RZ, !PT ;  /* 0x8000004c1d1e7246 */ /* 0x000fe200078001ff */
[--C-:B------:R-:W-:Y:S02]  /*08a0*/  HADD2.F32 R72, -RZ, R31.reuse.H0_H0 ;  /* 0x2000001fff487230 */ /* 0x100fe40000004100 */
[----:B------:R-:W-:Y:S01]  /*08b0*/  HADD2.F32 R75, -RZ, R31.H1_H1 ;  /* 0x3000001fff4b7230 */ /* 0x000fe20000004100 */
[----:B------:R-:W-:Y:S01]  /*08c0*/  VIMNMX R30, R30, 0x20, PT ;  /* 0x000000201e1e7848 */ /* 0x000fe20003fe0100 */
[----:B------:R-:W-:Y:S01]  /*08d0*/  IMAD R31, R74, -0x20, R29 ;  /* 0xffffffe04a1f7824 */ /* 0x000fe200078e021d */
[----:B------:R-:W-:Y:S01]  /*08e0*/  LOP3.LUT R29, R28, 0x3fffffe0, RZ, 0xc0, !PT ;  /* 0x3fffffe01c1d7812 */ /* 0x000fe200078ec0ff */
[----:B------:R-:W-:-:S02]  /*08f0*/  HADD2.F32 R9, -RZ, R20.H0_H0 ;  /* 0x20000014ff097230 */ /* 0x000fc40000004100 */
[----:B------:R-:W-:Y:S01]  /*0900*/  HADD2.F32 R8, -RZ, R20.H1_H1 ;  /* 0x30000014ff087230 */ /* 0x000fe20000004100 */
[----:B------:R-:W-:Y:S01]  /*0910*/  IADD3 R30, R30, R29, RZ ;  /* 0x0000001d1e1e7210 */ /* 0x000fe20007ffe0ff */
[--C-:B------:R-:W-:Y:S01]  /*0920*/  HADD2.F32 R7, -RZ, R21.reuse.H0_H0 ;  /* 0x20000015ff077230 */ /* 0x100fe20000004100 */
[----:B------:R-:W-:Y:S01]  /*0930*/  VIMNMX R31, RZ, R31, !PT ;  /* 0x0000001fff1f7248 */ /* 0x000fe20007fe0100 */
[----:B------:R-:W-:Y:S01]  /*0940*/  HADD2.F32 R6, -RZ, R21.H1_H1 ;  /* 0x30000015ff067230 */ /* 0x000fe20000004100 */
[----:B------:R-:W-:Y:S01]  /*0950*/  SHF.L.U32 R30, R30, 0x3, RZ ;  /* 0x000000031e1e7819 */ /* 0x000fe200000006ff */
[--C-:B------:R-:W-:Y:S01]  /*0960*/  HADD2.F32 R5, -RZ, R22.reuse.H0_H0 ;  /* 0x20000016ff057230 */ /* 0x100fe20000004100 */
[----:B------:R-:W-:Y:S01]  /*0970*/  VIMNMX R28, R31, 0x20, PT ;  /* 0x000000201f1c7848 */ /* 0x000fe20003fe0100 */
[----:B------:R-:W-:Y:S01]  /*0980*/  HADD2.F32 R4, -RZ, R22.H1_H1 ;  /* 0x30000016ff047230 */ /* 0x000fe20000004100 */
[----:B------:R-:W-:Y:S01]  /*0990*/  I2FP.F32.U32 R30, R30 ;  /* 0x0000001e001e7245 */ /* 0x000fe20000201000 */
[--C-:B------:R-:W-:Y:S01]  /*09a0*/  HADD2.F32 R3, -RZ, R23.reuse.H0_H0 ;  /* 0x20000017ff037230 */ /* 0x100fe20000004100 */
[----:B------:R-:W-:Y:S01]  /*09b0*/  IADD3 R28, R29, R28, RZ ;  /* 0x0000001c1d1c7210 */ /* 0x000fe20007ffe0ff */
[----:B------:R-:W-:Y:S01]  /*09c0*/  HADD2.F32 R2, -RZ, R23.H1_H1 ;  /* 0x30000017ff027230 */ /* 0x000fe20000004100 */
[----:B------:R0:W1:Y:S01]  /*09d0*/  MUFU.RCP R87, R30 ;  /* 0x0000001e00577308 */ /* 0x0000620000001000 */
[--C-:B------:R-:W-:Y:S01]  /*09e0*/  HADD2.F32 R0, -RZ, R24.reuse.H0_H0 ;  /* 0x20000018ff007230 */ /* 0x100fe20000004100 */
[----:B------:R-:W-:Y:S01]  /*09f0*/  SHF.L.U32 R84, R28, 0x3, RZ ;  /* 0x000000031c547819 */ /* 0x000fe200000006ff */
[----:B------:R-:W-:-:S02]  /*0a00*/  HADD2.F32 R21, -RZ, R24.H1_H1 ;  /* 0x30000018ff157230 */ /* 0x000fc40000004100 */
[--C-:B------:R-:W-:Y:S02]  /*0a10*/  HADD2.F32 R20, -RZ, R25.reuse.H0_H0 ;  /* 0x20000019ff147230 */ /* 0x100fe40000004100 */
[----:B------:R-:W-:Y:S02]  /*0a20*/  HADD2.F32 R22, -RZ, R25.H1_H1 ;  /* 0x30000019ff167230 */ /* 0x000fe40000004100 */
[----:B------:R-:W-:Y:S02]  /*0a30*/  HADD2.F32 R23, -RZ, R26.H0_H0 ;  /* 0x2000001aff177230 */ /* 0x000fe40000004100 */
[----:B------:R-:W-:Y:S02]  /*0a40*/  HADD2.F32 R24, -RZ, R27.H0_H0 ;  /* 0x2000001bff187230 */ /* 0x000fe40000004100 */
[----:B------:R-:W-:Y:S02]  /*0a50*/  HADD2.F32 R25, -RZ, R44.H0_H0 ;  /* 0x2000002cff197230 */ /* 0x000fe40000004100 */
[----:B------:R-:W-:-:S02]  /*0a60*/  HADD2.F32 R26, -RZ, R26.H1_H1 ;  /* 0x3000001aff1a7230 */ /* 0x000fc40000004100 */
[----:B------:R-:W-:Y:S02]  /*0a70*/  HADD2.F32 R27, -RZ, R27.H1_H1 ;  /* 0x3000001bff1b7230 */ /* 0x000fe40000004100 */
        /* <DEDUP_REMOVED lines=8> */
[----:B01----:R-:W-:-:S07]  /*0b00*/  HADD2.F32 R89, -RZ, R35.H1_H1 ;  /* 0x30000023ff597230 */ /* 0x003fce0000004100 */
.L_x_2861:
[----:B------:R-:W-:Y:S01]  /*0b10*/  PLOP3.LUT P0, PT, PT, PT, UP0, 0x80, 0x0 ;  /* 0x000000000000781c */ /* 0x000fe20003f0f008 */
[----:B------:R-:W-:Y:S01]  /*0b20*/  @UP0 ULDC.64 UR6, c[0x0][0x270] ;  /* 0x00009c0000060ab9 */ /* 0x000fe20000000a00 */
[----:B------:R-:W-:Y:S02]  /*0b30*/  PLOP3.LUT P4, PT, PT, PT, UP0, 0x80, 0x0 ;  /* 0x000000000000781c */ /* 0x000fe40003f8f008 */
[----:B-1----:R-:W-:-:S09]  /*0b40*/  MOV R33, 0x2 ;  /* 0x0000000200217802 */ /* 0x002fd20000000f00 */
        /* <DEDUP_REMOVED lines=11> */
[----:B------:R-:W-:Y:S01]  /*0c00*/  MOV R116, R83 ;  /* 0x0000005300747202 */ /* 0x000fe20000000f00 */
[----:B--2---:R-:W-:Y:S01]  /*0c10*/  @P0 HADD2.F32 R115, -RZ, R32.H0_H0 ;  /* 0x20000020ff730230 */ /* 0x004fe20000004100 */
        /* <DEDUP_REMOVED lines=9> */
[----:B--2---:R-:W-:Y:S02]  /*0cb0*/  HADD2.F32 R82, -RZ, R32.H0_H0 ;  /* 0x20000020ff527230 */ /* 0x004fe40000004100 */
[----:B------:R-:W-:Y:S02]  /*0cc0*/  HADD2.F32 R100, -RZ, R33.H0_H0 ;  /* 0x20000021ff647230 */ /* 0x000fe40000004100 */
[----:B---3--:R-:W-:Y:S02]  /*0cd0*/  @P0 HADD2.F32 R93, -RZ, R28.H0_H0 ;  /* 0x2000001cff5d0230 */ /* 0x008fe40000004100 */
[----:B------:R-:W-:Y:S01]  /*0ce0*/  FMUL.FTZ R82, R82, R115 ;  /* 0x0000007352527220 */ /* 0x000fe20000410000 */
[----:B------:R-:W-:-:S02]  /*0cf0*/  HADD2.F32 R94, -RZ, R32.H1_H1 ;  /* 0x30000020ff5e7230 */ /* 0x000fc40000004100 */
[-C--:B------:R-:W-:Y:S01]  /*0d00*/  FMUL.FTZ R100, R100, R115.reuse ;  /* 0x0000007364647220 */ /* 0x080fe20000410000 */
[--C-:B------:R-:W-:Y:S02]  /*0d10*/  HADD2.F32 R120, -RZ, R34.reuse.H1_H1 ;  /* 0x30000022ff787230 */ /* 0x100fe40000004100 */
[----:B------:R-:W-:Y:S01]  /*0d20*/  FMUL.FTZ R82, R17, R82 ;  /* 0x0000005211527220 */ /* 0x000fe20000410000 */
[----:B------:R-:W-:Y:S02]  /*0d30*/  HADD2.F32 R118, -RZ, R34.H0_H0 ;  /* 0x20000022ff767230 */ /* 0x000fe40000004100 */
[----:B------:R-:W-:Y:S02]  /*0d40*/  HADD2.F32 R116, -RZ, R33.H1_H1 ;  /* 0x30000021ff747230 */ /* 0x000fe40000004100 */
[----:B------:R-:W-:Y:S01]  /*0d50*/  @P0 FADD.FTZ R82, R93, R82 ;  /* 0x000000525d520221 */ /* 0x000fe20000010000 */
[----:B------:R-:W-:Y:S01]  /*0d60*/  FMUL.FTZ R93, R94, R115 ;  /* 0x000000735e5d7220 */ /* 0x000fe20000410000 */
[----:B------:R-:W-:-:S02]  /*0d70*/  @P0 HADD2.F32 R33, -RZ, R29.H0_H0 ;  /* 0x2000001dff210230 */ /* 0x000fc40000004100 */
[----:B------:R-:W-:Y:S01]  /*0d80*/  FMUL.FTZ R94, R15, R100 ;  /* 0x000000640f5e7220 */ /* 0x000fe20000410000 */
[--C-:B------:R-:W-:Y:S02]  /*0d90*/  HADD2.F32 R32, -RZ, R35.reuse.H0_H0 ;  /* 0x20000023ff207230 */ /* 0x100fe40000004100 */
[-C--:B------:R-:W-:Y:S01]  /*0da0*/  FMUL.FTZ R99, R120, R115.reuse ;  /* 0x0000007378637220 */ /* 0x080fe20000410000 */
[----:B------:R-:W-:Y:S01]  /*0db0*/  FMUL.FTZ R118, R118, R115 ;  /* 0x0000007376767220 */ /* 0x000fe20000410000 */
[----:B------:R-:W-:Y:S02]  /*0dc0*/  HADD2.F32 R122, -RZ, R35.H1_H1 ;  /* 0x30000023ff7a7230 */ /* 0x000fe40000004100 */
[----:B------:R-:W-:Y:S01]  /*0dd0*/  @P0 FADD.FTZ R94, R33, R94 ;  /* 0x0000005e215e0221 */ /* 0x000fe20000010000 */
[----:B------:R-:W-:Y:S02]  /*0de0*/  @P0 HADD2.F32 R100, -RZ, R30.H1_H1 ;  /* 0x3000001eff640230 */ /* 0x000fe40000004100 */
[----:B------:R-:W-:Y:S01]  /*0df0*/  FMUL.FTZ R99, R12, R99 ;  /* 0x000000630c637220 */ /* 0x000fe20000410000 */
[----:B------:R-:W-:-:S02]  /*0e00*/  @P0 HADD2.F32 R34, -RZ, R28.H1_H1 ;  /* 0x3000001cff220230 */ /* 0x000fc40000004100 */
[----:B------:R-:W-:Y:S01]  /*0e10*/  FMUL.FTZ R93, R16, R93 ;  /* 0x0000005d105d7220 */ /* 0x000fe20000410000 */
[----:B------:R-:W-:Y:S02]  /*0e20*/  @P0 HADD2.F32 R33, -RZ, R30.H0_H0 ;  /* 0x2000001eff210230 */ /* 0x000fe40000004100 */
[----:B------:R-:W-:Y:S01]  /*0e30*/  FMUL.FTZ R98, R13, R118 ;  /* 0x000000760d627220 */ /* 0x000fe20000410000 */
[-C--:B------:R-:W-:Y:S01]  /*0e40*/  FMUL.FTZ R32, R32, R115.reuse ;  /* 0x0000007320207220 */ /* 0x080fe20000410000 */
[-C--:B------:R-:W-:Y:S01]  /*0e50*/  FMUL.FTZ R97, R116, R115.reuse ;  /* 0x0000007374617220 */ /* 0x080fe20000410000 */
[----:B------:R-:W-:Y:S01]  /*0e60*/  FMUL.FTZ R101, R122, R115 ;  /* 0x000000737a657220 */ /* 0x000fe20000410000 */
[----:B------:R-:W-:Y:S01]  /*0e70*/  @P0 FADD.FTZ R99, R100, R99 ;  /* 0x0000006364630221 */ /* 0x000fe20000010000 */
[----:B------:R-:W-:Y:S01]  /*0e80*/  @P0 FADD.FTZ R93, R34, R93 ;  /* 0x0000005d225d0221 */ /* 0x000fe20000010000 */
[----:B------:R-:W-:Y:S01]  /*0e90*/  @P0 FADD.FTZ R98, R33, R98 ;  /* 0x0000006221620221 */ /* 0x000fe20000010000 */
[----:B------:R-:W-:Y:S01]  /*0ea0*/  FMUL.FTZ R100, R11, R32 ;  /* 0x000000200b647220 */ /* 0x000fe20000410000 */
[----:B------:R-:W-:-:S02]  /*0eb0*/  @P0 HADD2.F32 R34, -RZ, R29.H1_H1 ;  /* 0x3000001dff220230 */ /* 0x000fc40000004100 */
[----:B------:R-:W-:Y:S01]  /*0ec0*/  FMUL.FTZ R97, R14, R97 ;  /* 0x000000610e617220 */ /* 0x000fe20000410000 */
[--C-:B------:R-:W-:Y:S02]  /*0ed0*/  @P0 HADD2.F32 R33, -RZ, R31.reuse.H0_H0 ;  /* 0x2000001fff210230 */ /* 0x100fe40000004100 */
[----:B------:R-:W-:Y:S01]  /*0ee0*/  FMUL.FTZ R101, R10, R101 ;  /* 0x000000650a657220 */ /* 0x000fe20000410000 */
[----:B------:R-:W-:Y:S02]  /*0ef0*/  @P0 HADD2.F32 R32, -RZ, R31.H1_H1 ;  /* 0x3000001fff200230 */ /* 0x000fe40000004100 */
[----:B------:R-:W-:Y:S01]  /*0f00*/  @P0 FADD.FTZ R97, R34, R97 ;  /* 0x0000006122610221 */ /* 0x000fe20000010000 */
[----:B------:R-:W-:Y:S01]  /*0f10*/  LEA R116, P4, R83, UR10, 0x4 ;  /* 0x0000000a53747c11 */ /* 0x000fe2000f8820ff */
[----:B------:R-:W-:Y:S01]  /*0f20*/  @P0 FADD.FTZ R100, R33, R100 ;  /* 0x0000006421640221 */ /* 0x000fe20000010000 */
[----:B------:R-:W-:Y:S01]  /*0f30*/  F2FP.F16.F32.PACK_AB R34, R99, R98 ;  /* 0x000000626322723e */ /* 0x000fe200000000ff */
[----:B------:R-:W-:Y:S01]  /*0f40*/  @P0 FADD.FTZ R101, R32, R101 ;  /* 0x0000006520650221 */ /* 0x000fe20000010000 */
[----:B------:R-:W-:-:S02]  /*0f50*/  LEA.HI.X R117, R83, UR11, RZ, 0x4, P4 ;  /* 0x0000000b53757c11 */ /* 0x000fc4000a0f24ff */
[----:B------:R-:W-:Y:S02]  /*0f60*/  F2FP.F16.F32.PACK_AB R33, R97, R94 ;  /* 0x0000005e6121723e */ /* 0x000fe400000000ff */
[----:B------:R-:W-:Y:S02]  /*0f70*/  F2FP.F16.F32.PACK_AB R32, R93, R82 ;  /* 0x000000525d20723e */ /* 0x000fe400000000ff */
[----:B------:R-:W-:-:S05]  /*0f80*/  F2FP.F16.F32.PACK_AB R35, R101, R100 ;  /* 0x000000646523723e */ /* 0x000fca00000000ff */
[----:B------:R0:W-:Y:S02]  /*0f90*/  STG.E.128 desc[UR4][R116.64], R32 ;  /* 0x0000002074007986 */ /* 0x0001e4000c101d04 */
[----:B0-----:R-:W-:-:S07]  /*0fa0*/  IADD3 R116, R83, 0x80, RZ ;  /* 0x0000008053747810 */ /* 0x001fce0007ffe0ff */
.L_x_2849:
[----:B------:R-:W-:Y:S05]  /*0fb0*/  BSYNC B0 ;  /* 0x0000000000007941 */ /* 0x000fea0003800000 */
.L_x_2848:
[----:B------:R-:W-:Y:S04]  /*0fc0*/  BSSY B0, `(.L_x_2850) ;  /* 0x000003a000007945 */ /* 0x000fe80003800000 */
[----:B------:R-:W-:Y:S05]  /*0fd0*/  @!P2 BRA `(.L_x_2851) ;  /* 0x0000000000e0a947 */ /* 0x000fea0003800000 */
[----:B------:R-:W0:Y:S01]  /*0fe0*/  LDC.64 R32, c[0x0][0x220] ;  /* 0x00008800ff207b82 */ /* 0x000e220000000a00 */
[----:B------:R-:W-:-:S04]  /*0ff0*/  ISETP.NE.U32.AND P0, PT, RZ, UR8, PT ;  /* 0x00000008ff007c0c */ /* 0x000fc8000bf05070 */
[----:B------:R-:W-:Y:S01]  /*1000*/  ISETP.NE.AND.EX P0, PT, RZ, UR9, PT, P0 ;  /* 0x00000009ff007c0c */ /* 0x000fe2000bf05300 */
[----:B0-----:R-:W-:-:S12]  /*1010*/  IMAD.WIDE.U32 R32, R116, 0x10, R32 ;  /* 0x0000001074207825 */ /* 0x001fd800078e0020 */
[C---:B------:R-:W-:Y:S01]  /*1020*/  @P0 LEA R90, P4, R116.reuse, UR8, 0x4 ;  /* 0x00000008745a0c11 */ /* 0x040fe2000f8820ff */
[----:B------:R-:W2:Y:S03]  /*1030*/  LDG.E.128 R32, desc[UR4][R32.64] ;  /* 0x0000000420207981 */ /* 0x000ea6000c1e1d00 */
[----:B------:R-:W-:-:S05]  /*1040*/  @P0 LEA.HI.X R91, R116, UR9, RZ, 0x4, P4 ;  /* 0x00000009745b0c11 */ /* 0x000fca000a0f24ff */
[----:B------:R0:W3:Y:S01]  /*1050*/  @P0 LDG.E.128 R28, desc[UR4][R90.64] ;  /* 0x000000045a1c0981 */ /* 0x0000e2000c1e1d00 */
[----:B------:R-:W-:-:S04]  /*1060*/  LEA R118, P4, R116, UR10, 0x4 ;  /* 0x0000000a74767c11 */ /* 0x000fc8000f8820ff */
[C---:B------:R-:W-:Y:S02]  /*1070*/  LEA.HI.X R119, R116.reuse, UR11, RZ, 0x4, P4 ;  /* 0x0000000b74777c11 */ /* 0x040fe4000a0f24ff */
[----:B------:R-:W-:Y:S01]  /*1080*/  IADD3 R116, R116, 0x80, RZ ;  /* 0x0000008074747810 */ /* 0x000fe20007ffe0ff */
[--C-:B--2---:R-:W-:Y:S02]  /*1090*/  HADD2.F32 R96, -RZ, R32.reuse.H1_H1 ;  /* 0x30000020ff607230 */ /* 0x104fe40000004100 */
[----:B------:R-:W-:Y:S02]  /*10a0*/  HADD2.F32 R92, -RZ, R32.H0_H0 ;  /* 0x20000020ff5c7230 */ /* 0x000fe40000004100 */
[----:B------:R-:W-:Y:S02]  /*10b0*/  HADD2.F32 R102, -RZ, R33.H0_H0 ;  /* 0x20000021ff667230 */ /* 0x000fe40000004100 */
[----:B------:R-:W-:Y:S01]  /*10c0*/  FMUL.FTZ R95, R96, R115 ;  /* 0x00000073605f7220 */ /* 0x000fe20000410000 */
[----:B------:R-:W-:-:S02]  /*10d0*/  HADD2.F32 R32, -RZ, R34.H0_H0 ;  /* 0x20000022ff207230 */ /* 0x000fc40000004100 */
[-C--:B------:R-:W-:Y:S01]  /*10e0*/  FMUL.FTZ R92, R92, R115.reuse ;  /* 0x000000735c5c7220 */ /* 0x080fe20000410000 */
[----:B------:R-:W-:Y:S02]  /*10f0*/  HADD2.F32 R96, -RZ, R33.H1_H1 ;  /* 0x30000021ff607230 */ /* 0x000fe40000004100 */
[----:B------:R-:W-:Y:S01]  /*1100*/  FMUL.FTZ R102, R102, R115 ;  /* 0x0000007366667220 */ /* 0x000fe20000410000 */
[----:B0-----:R-:W-:Y:S01]  /*1110*/  FMUL.FTZ R90, R8, R95 ;  /* 0x0000005f085a7220 */ /* 0x001fe20000410000 */
[----:B------:R-:W-:Y:S01]  /*1120*/  FMUL.FTZ R91, R9, R92 ;  /* 0x0000005c095b7220 */ /* 0x000fe20000410000 */
[----:B---3--:R-:W-:Y:S02]  /*1130*/  @P0 HADD2.F32 R95, -RZ, R29.H0_H0 ;  /* 0x2000001dff5f0230 */ /* 0x008fe40000004100 */
[----:B------:R-:W-:Y:S01]  /*1140*/  FMUL.FTZ R92, R7, R102 ;  /* 0x00000066075c7220 */ /* 0x000fe20000410000 */
[----:B------:R-:W-:Y:S01]  /*1150*/  FMUL.FTZ R32, R32, R115 ;  /* 0x0000007320207220 */ /* 0x000fe20000410000 */
[----:B------:R-:W-:-:S02]  /*1160*/  @P0 HADD2.F32 R33, -RZ, R28.H1_H1 ;  /* 0x3000001cff210230 */ /* 0x000fc40000004100 */
[----:B------:R-:W-:Y:S01]  /*1170*/  @P0 FADD.FTZ R92, R95, R92 ;  /* 0x0000005c5f5c0221 */ /* 0x000fe20000010000 */
[----:B------:R-:W-:Y:S01]  /*1180*/  FMUL.FTZ R95, R96, R115 ;  /* 0x00000073605f7220 */ /* 0x000fe20000410000 */
[----:B------:R-:W-:Y:S02]  /*1190*/  HADD2.F32 R34, -RZ, R34.H1_H1 ;  /* 0x30000022ff227230 */ /* 0x000fe40000004100 */
[----:B------:R-:W-:Y:S01]  /*11a0*/  FMUL.FTZ R96, R5, R32 ;  /* 0x0000002005607220 */ /* 0x000fe20000410000 */
[----:B------:R-:W-:Y:S02]  /*11b0*/  HADD2.F32 R32, -RZ, R35.H0_H0 ;  /* 0x20000023ff207230 */ /* 0x000fe40000004100 */
[----:B------:R-:W-:Y:S01]  /*11c0*/  @P0 FADD.FTZ R90, R33, R90 ;  /* 0x0000005a215a0221 */ /* 0x000fe20000010000 */
[----:B------:R-:W-:Y:S02]  /*11d0*/  @P0 HADD2.F32 R104, -RZ, R28.H0_H0 ;  /* 0x2000001cff680230 */ /* 0x000fe40000004100 */
[----:B------:R-:W-:Y:S01]  /*11e0*/  FMUL.FTZ R95, R6, R95 ;  /* 0x0000005f065f7220 */ /* 0x000fe20000410000 */
[----:B------:R-:W-:-:S02]  /*11f0*/  @P0 HADD2.F32 R102, -RZ, R29.H1_H1 ;  /* 0x3000001dff660230 */ /* 0x000fc40000004100 */
[-C--:B------:R-:W-:Y:S01]  /*1200*/  FMUL.FTZ R33, R34, R115.reuse ;  /* 0x0000007322217220 */ /* 0x080fe20000410000 */
[--C-:B------:R-:W-:Y:S02]  /*1210*/  @P0 HADD2.F32 R103, -RZ, R30.reuse.H0_H0 ;  /* 0x2000001eff670230 */ /* 0x100fe40000004100 */
[----:B------:R-:W-:Y:S01]  /*1220*/  FMUL.FTZ R32, R32, R115 ;  /* 0x0000007320207220 */ /* 0x000fe20000410000 */
[----:B------:R-:W-:Y:S02]  /*1230*/  HADD2.F32 R34, -RZ, R35.H1_H1 ;  /* 0x30000023ff227230 */ /* 0x000fe40000004100 */
[----:B------:R-:W-:Y:S01]  /*1240*/  @P0 FADD.FTZ R91, R104, R91 ;  /* 0x0000005b685b0221 */ /* 0x000fe20000010000 */
[----:B------:R-:W-:Y:S01]  /*1250*/  @P0 FADD.FTZ R95, R102, R95 ;  /* 0x0000005f665f0221 */ /* 0x000fe20000010000 */
[----:B------:R-:W-:Y:S02]  /*1260*/  @P0 HADD2.F32 R35, -RZ, R30.H1_H1 ;  /* 0x3000001eff230230 */ /* 0x000fe40000004100 */
[----:B------:R-:W-:Y:S01]  /*1270*/  @P0 FADD.FTZ R96, R103, R96 ;  /* 0x0000006067600221 */ /* 0x000fe20000010000 */
[----:B------:R-:W-:Y:S01]  /*1280*/  FMUL.FTZ R102, R4, R33 ;  /* 0x0000002104667220 */ /* 0x000fe20000410000 */
[----:B------:R-:W-:-:S02]  /*1290*/  @P0 HADD2.F32 R104, -RZ, R31.H0_H0 ;  /* 0x2000001fff680230 */ /* 0x000fc40000004100 */
[----:B------:R-:W-:Y:S01]  /*12a0*/  FMUL.FTZ R103, R3, R32 ;  /* 0x0000002003677220 */ /* 0x000fe20000410000 */
[----:B------:R-:W-:Y:S01]  /*12b0*/  FMUL.FTZ R33, R34, R115 ;  /* 0x0000007322217220 */ /* 0x000fe20000410000 */
[----:B------:R-:W-:Y:S01]  /*12c0*/  @P0 FADD.FTZ R102, R35, R102 ;  /* 0x0000006623660221 */ /* 0x000fe20000010000 */
[----:B------:R-:W-:Y:S02]  /*12d0*/  @P0 HADD2.F32 R35, -RZ, R31.H1_H1 ;  /* 0x3000001fff230230 */ /* 0x000fe40000004100 */
[----:B------:R-:W-:Y:S01]  /*12e0*/  @P0 FADD.FTZ R103, R104, R103 ;  /* 0x0000006768670221 */ /* 0x000fe20000010000 */
[----:B------:R-:W-:Y:S01]  /*12f0*/  FMUL.FTZ R104, R2, R33 ;  /* 0x0000002102687220 */ /* 0x000fe20000410000 */
[----:B------:R-:W-:Y:S02]  /*1300*/  F2FP.F16.F32.PACK_AB R33, R95, R92 ;  /* 0x0000005c5f21723e */ /* 0x000fe400000000ff */
[----:B------:R-:W-:Y:S01]  /*1310*/  F2FP.F16.F32.PACK_AB R34, R102, R96 ;  /* 0x000000606622723e */ /* 0x000fe200000000ff */
[----:B------:R-:W-:Y:S01]  /*1320*/  @P0 FADD.FTZ R104, R35, R104 ;  /* 0x0000006823680221 */ /* 0x000fe20000010000 */
[----:B------:R-:W-:-:S04]  /*1330*/  F2FP.F16.F32.PACK_AB R32, R90, R91 ;  /* 0x0000005b5a20723e */ /* 0x000fc800000000ff */
[----:B------:R-:W-:-:S05]  /*1340*/  F2FP.F16.F32.PACK_AB R35, R104, R103 ;  /* 0x000000676823723e */ /* 0x000fca00000000ff */
[----:B------:R0:W-:Y:S02]  /*1350*/  STG.E.128 desc[UR4][R118.64], R32 ;  /* 0x0000002076007986 */ /* 0x0001e4000c101d04 */
.L_x_2851:
[----:B------:R-:W-:Y:S05]  /*1360*/  BSYNC B0 ;  /* 0x0000000000007941 */ /* 0x000fea0003800000 */
.L_x_2850:
[----:B------:R-:W-:Y:S04]  /*1370*/  BSSY B0, `(.L_x_2852) ;  /* 0x0000039000007945 */ /* 0x000fe80003800000 */
[----:B------:R-:W-:Y:S05]  /*1380*/  @!P3 BRA `(.L_x_2853) ;  /* 0x0000000000dcb947 */ /* 0x000fea0003800000 */
[----:B0-----:R-:W0:Y:S01]  /*1390*/  LDC.64 R32, c[0x0][0x220] ;  /* 0x00008800ff207b82 */ /* 0x001e220000000a00 */
[----:B------:R-:W-:-:S04]  /*13a0*/  ISETP.NE.U32.AND P0, PT, RZ, UR8, PT ;  /* 0x00000008ff007c0c */ /* 0x000fc8000bf05070 */
[----:B------:R-:W-:-:S13]  /*13b0*/  ISETP.NE.AND.EX P0, PT, RZ, UR9, PT, P0 ;  /* 0x00000009ff007c0c */ /* 0x000fda000bf05300 */
[C---:B------:R-:W-:Y:S01]  /*13c0*/  @P0 LEA R106, P4, R116.reuse, UR8, 0x4 ;  /* 0x00000008746a0c11 */ /* 0x040fe2000f8820ff */
[----:B0-----:R-:W-:-:S03]  /*13d0*/  IMAD.WIDE.U32 R32, R116, 0x10, R32 ;  /* 0x0000001074207825 */ /* 0x001fc600078e0020 */
[----:B------:R-:W-:-:S03]  /*13e0*/  @P0 LEA.HI.X R107, R116, UR9, RZ, 0x4, P4 ;  /* 0x00000009746b0c11 */ /* 0x000fc6000a0f24ff */
[----:B------:R-:W2:Y:S04]  /*13f0*/  LDG.E.128 R32, desc[UR4][R32.64] ;  /* 0x0000000420207981 */ /* 0x000ea8000c1e1d00 */
[----:B------:R0:W3:Y:S01]  /*1400*/  @P0 LDG.E.128 R28, desc[UR4][R106.64] ;  /* 0x000000046a1c0981 */ /* 0x0000e2000c1e1d00 */
[--C-:B--2---:R-:W-:Y:S02]  /*1410*/  HADD2.F32 R108, -RZ, R32.reuse.H0_H0 ;  /* 0x20000020ff6c7230 */ /* 0x104fe40000004100 */
[----:B------:R-:W-:Y:S02]  /*1420*/  HADD2.F32 R110, -RZ, R32.H1_H1 ;  /* 0x30000020ff6e7230 */ /* 0x000fe40000004100 */
[----:B------:R-:W-:Y:S02]  /*1430*/  HADD2.F32 R112, -RZ, R33.H0_H0 ;  /* 0x20000021ff707230 */ /* 0x000fe40000004100 */
[----:B------:R-:W-:Y:S01]  /*1440*/  FMUL.FTZ R105, R108, R115 ;  /* 0x000000736c697220 */ /* 0x000fe20000410000 */
[----:B------:R-:W-:-:S02]  /*1450*/  HADD2.F32 R32, -RZ, R35.H1_H1 ;  /* 0x30000023ff207230 */ /* 0x000fc40000004100 */
[-C--:B------:R-:W-:Y:S01]  /*1460*/  FMUL.FTZ R110, R110, R115.reuse ;  /* 0x000000736e6e7220 */ /* 0x080fe20000410000 */
[----:B------:R-:W-:Y:S02]  /*1470*/  HADD2.F32 R118, -RZ, R33.H1_H1 ;  /* 0x30000021ff767230 */ /* 0x000fe40000004100 */
[-C--:B0-----:R-:W-:Y:S01]  /*1480*/  FMUL.FTZ R107, R112, R115.reuse ;  /* 0x00000073706b7220 */ /* 0x081fe20000410000 */
[----:B------:R-:W-:Y:S02]  /*1490*/  HADD2.F32 R120, -RZ, R34.H0_H0 ;  /* 0x20000022ff787230 */ /* 0x000fe40000004100 */
[-C--:B------:R-:W-:Y:S01]  /*14a0*/  FMUL.FTZ R112, R32, R115.reuse ;  /* 0x0000007320707220 */ /* 0x080fe20000410000 */
[--C-:B---3--:R-:W-:Y:S02]  /*14b0*/  @P0 HADD2.F32 R32, -RZ, R28.reuse.H0_H0 ;  /* 0x2000001cff200230 */ /* 0x108fe40000004100 */
[----:B------:R-:W-:Y:S01]  /*14c0*/  FMUL.FTZ R33, R118, R115 ;  /* 0x0000007376217220 */ /* 0x000fe20000410000 */
[----:B------:R-:W-:Y:S01]  /*14d0*/  FMUL.FTZ R105, R0, R105 ;  /* 0x0000006900697220 */ /* 0x000fe20000410000 */
[----:B------:R-:W-:-:S02]  /*14e0*/  @P0 HADD2.F32 R109, -RZ, R28.H1_H1 ;  /* 0x3000001cff6d0230 */ /* 0x000fc40000004100 */
[----:B------:R-:W-:Y:S01]  /*14f0*/  FMUL.FTZ R106, R21, R110 ;  /* 0x0000006e156a7220 */ /* 0x000fe20000410000 */
[----:B------:R-:W-:Y:S01]  /*1500*/  FMUL.FTZ R120, R120, R115 ;  /* 0x0000007378787220 */ /* 0x000fe20000410000 */
[----:B------:R-:W-:Y:S02]  /*1510*/  HADD2.F32 R34, -RZ, R34.H1_H1 ;  /* 0x30000022ff227230 */ /* 0x000fe40000004100 */
[----:B------:R-:W-:Y:S01]  /*1520*/  @P0 FADD.FTZ R105, R32, R105 ;  /* 0x0000006920690221 */ /* 0x000fe20000010000 */
[----:B------:R-:W-:Y:S02]  /*1530*/  HADD2.F32 R122, -RZ, R35.H0_H0 ;  /* 0x20000023ff7a7230 */ /* 0x000fe40000004100 */
[----:B------:R-:W-:Y:S01]  /*1540*/  FMUL.FTZ R108, R22, R33 ;  /* 0x00000021166c7220 */ /* 0x000fe20000410000 */
[----:B------:R-:W-:Y:S01]  /*1550*/  @P0 FADD.FTZ R106, R109, R106 ;  /* 0x0000006a6d6a0221 */ /* 0x000fe20000010000 */
[----:B------:R-:W-:Y:S02]  /*1560*/  @P0 HADD2.F32 R33, -RZ, R29.H1_H1 ;  /* 0x3000001dff210230 */ /* 0x000fe40000004100 */
[----:B------:R-:W-:Y:S01]  /*1570*/  FMUL.FTZ R109, R23, R120 ;  /* 0x00000078176d7220 */ /* 0x000fe20000410000 */
[----:B------:R-:W-:-:S02]  /*1580*/  @P0 HADD2.F32 R32, -RZ, R30.H0_H0 ;  /* 0x2000001eff200230 */ /* 0x000fc40000004100 */
[-C--:B------:R-:W-:Y:S01]  /*1590*/  FMUL.FTZ R35, R34, R115.reuse ;  /* 0x0000007322237220 */ /* 0x080fe20000410000 */
[----:B------:R-:W-:Y:S01]  /*15a0*/  FMUL.FTZ R111, R122, R115 ;  /* 0x000000737a6f7220 */ /* 0x000fe20000410000 */
[----:B------:R-:W-:Y:S01]  /*15b0*/  @P0 FADD.FTZ R108, R33, R108 ;  /* 0x0000006c216c0221 */ /* 0x000fe20000010000 */
[----:B------:R-:W-:Y:S02]  /*15c0*/  @P0 HADD2.F32 R34, -RZ, R29.H0_H0 ;  /* 0x2000001dff220230 */ /* 0x000fe40000004100 */
[----:B------:R-:W-:Y:S01]  /*15d0*/  @P0 FADD.FTZ R109, R32, R109 ;  /* 0x0000006d206d0221 */ /* 0x000fe20000010000 */
[----:B------:R-:W-:Y:S02]  /*15e0*/  @P0 HADD2.F32 R115, -RZ, R30.H1_H1 ;  /* 0x3000001eff730230 */ /* 0x000fe40000004100 */
[----:B------:R-:W-:Y:S01]  /*15f0*/  FMUL.FTZ R107, R20, R107 ;  /* 0x0000006b146b7220 */ /* 0x000fe20000410000 */
[--C-:B------:R-:W-:Y:S02]  /*1600*/  @P0 HADD2.F32 R32, -RZ, R31.reuse.H0_H0 ;  /* 0x2000001fff200230 */ /* 0x100fe40000004100 */
[----:B------:R-:W-:Y:S01]  /*1610*/  FMUL.FTZ R110, R26, R35 ;  /* 0x000000231a6e7220 */ /* 0x000fe20000410000 */
[----:B------:R-:W-:-:S02]  /*1620*/  @P0 HADD2.F32 R33, -RZ, R31.H1_H1 ;  /* 0x3000001fff210230 */ /* 0x000fc40000004100 */
[----:B------:R-:W-:Y:S01]  /*1630*/  FMUL.FTZ R111, R24, R111 ;  /* 0x0000006f186f7220 */ /* 0x000fe20000410000 */
[----:B------:R-:W-:Y:S01]  /*1640*/  FMUL.FTZ R112, R27, R112 ;  /* 0x000000701b707220 */ /* 0x000fe20000410000 */
[----:B------:R-:W-:Y:S01]  /*1650*/  @P0 FADD.FTZ R107, R34, R107 ;  /* 0x0000006b226b0221 */ /* 0x000fe20000010000 */
[----:B------:R-:W-:Y:S01]  /*1660*/  @P0 FADD.FTZ R110, R115, R110 ;  /* 0x0000006e736e0221 */ /* 0x000fe20000010000 */
[----:B------:R-:W-:Y:S01]  /*1670*/  @P0 FADD.FTZ R111, R32, R111 ;  /* 0x0000006f206f0221 */ /* 0x000fe20000010000 */
[----:B------:R-:W-:Y:S01]  /*1680*/  @P0 FADD.FTZ R112, R33, R112 ;  /* 0x0000007021700221 */ /* 0x000fe20000010000 */
[----:B------:R-:W-:Y:S02]  /*1690*/  LEA R118, P4, R116, UR10, 0x4 ;  /* 0x0000000a74767c11 */ /* 0x000fe4000f8820ff */
[----:B------:R-:W-:Y:S02]  /*16a0*/  F2FP.F16.F32.PACK_AB R34, R110, R109 ;  /* 0x0000006d6e22723e */ /* 0x000fe400000000ff */
[----:B------:R-:W-:-:S02]  /*16b0*/  LEA.HI.X R119, R116, UR11, RZ, 0x4, P4 ;  /* 0x0000000b74777c11 */ /* 0x000fc4000a0f24ff */
[----:B------:R-:W-:Y:S02]  /*16c0*/  F2FP.F16.F32.PACK_AB R33, R108, R107 ;  /* 0x0000006b6c21723e */ /* 0x000fe400000000ff */
[----:B------:R-:W-:Y:S02]  /*16d0*/  F2FP.F16.F32.PACK_AB R32, R106, R105 ;  /* 0x000000696a20723e */ /* 0x000fe400000000ff */
[----:B------:R-:W-:-:S05]  /*16e0*/  F2FP.F16.F32.PACK_AB R35, R112, R111 ;  /* 0x0000006f7023723e */ /* 0x000fca00000000ff */
[----:B------:R1:W-:Y:S02]  /*16f0*/  STG.E.128 desc[UR4][R118.64], R32 ;  /* 0x0000002076007986 */ /* 0x0003e4000c101d04 */
.L_x_2853:
[----:B------:R-:W-:Y:S05]  /*1700*/  BSYNC B0 ;  /* 0x0000000000007941 */ /* 0x000fea0003800000 */
.L_x_2852:
        /* <DEDUP_REMOVED lines=8> */
[----:B------:R-:W-:-:S03]  /*1790*/  LOP3.LUT R35, R19, 0x1f, RZ, 0xc0, !PT ;  /* 0x0000001f13237812 */ /* 0x000fc600078ec0ff */
        /* <DEDUP_REMOVED lines=19> */
[----:B------:R-:W-:Y:S01]  /*18d0*/  FADD.FTZ R32, R110, R33 ;  /* 0x000000216e207221 */ /* 0x000fe20000010000 */
[----:B------:R-:W-:-:S03]  /*18e0*/  LOP3.LUT R33, R113, 0x7fffffc, RZ, 0xc0, !PT ;  /* 0x07fffffc71217812 */ /* 0x000fc600078ec0ff */
[----:B------:R-:W-:Y:S01]  /*18f0*/  FADD.FTZ R113, R111, R32 ;  /* 0x000000206f717221 */ /* 0x000fe20000010000 */
[----:B------:R-:W-:-:S03]  /*1900*/  SEL R114, R86, R33, !P0 ;  /* 0x0000002156727207 */ /* 0x000fc60004000000 */
        /* <DEDUP_REMOVED lines=71> */
.L_x_2872:
        /* <DEDUP_REMOVED lines=12> */
[----:B0-----:R-:W-:Y:S01]  /*1e40*/  HFMA2.MMA R115, -RZ, RZ, 0, 0 ;  /* 0x00000000ff737435 */ /* 0x001fe200000001ff */
[----:B------:R-:W-:Y:S01]  /*1e50*/  @!P4 IADD3 R35, R35, R114, RZ ;  /* 0x000000722323c210 */ /* 0x000fe20007ffe0ff */
[----:B------:R-:W-:Y:S01]  /*1e60*/  BAR.SYNC.DEFER_BLOCKING 0x0 ;  /* 0x0000000000007b1d */ /* 0x000fe20000010000 */
[----:B------:R-:W-:-:S03]  /*1e70*/  PLOP3.LUT P5, PT, PT, PT, UP1, 0x40, 0x0 ;  /* 0x000000000000781c */ /* 0x000fc60003fae818 */
[----:B------:R-:W-:Y:S02]  /*1e80*/  @!P4 MOV R115, R84 ;  /* 0x000000540073c202 */ /* 0x000fe40000000f00 */
[----:B------:R-:W-:Y:S02]  /*1e90*/  BSSY B0, `(.L_x_2855) ;  /* 0x0000058000007945 */ /* 0x000fe40003800000 */
[----:B------:R-:W-:Y:S01]  /*1ea0*/  I2FP.F32.S32 R119, R115 ;  /* 0x0000007300777245 */ /* 0x000fe20000201400 */
[----:B------:R-:W0:Y:S01]  /*1eb0*/  SHFL.DOWN PT, R118, R115, 0x2, 0x1f ;  /* 0x08401f0073767f89 */ /* 0x000e2200000e0000 */
[----:B-1----:R-:W-:Y:S02]  /*1ec0*/  @!P4 LEA R116, R33, R32, 0x18 ;  /* 0x000000202174c211 */ /* 0x002fe400078ec0ff */
[----:B------:R-:W-:Y:S02]  /*1ed0*/  CS2R R32, SRZ ;  /* 0x0000000000207805 */ /* 0x000fe4000001ff00 */
[----:B------:R-:W-:-:S02]  /*1ee0*/  @!P4 LEA R116, R35, R116, 0x3 ;  /* 0x000000742374c211 */ /* 0x000fc400078e18ff */
[----:B0-----:R-:W-:Y:S02]  /*1ef0*/  IADD3 R34, R118, R115, RZ ;  /* 0x0000007376227210 */ /* 0x001fe40007ffe0ff */
        /* <DEDUP_REMOVED lines=55> */
[----:B------:R-:W-:Y:S01]  /*2270*/  FADD.FTZ R33, R94, -R113 ;  /* 0x800000715e217221 */ /* 0x000fe20000010000 */
[----:B------:R-:W-:Y:S01]  /*2280*/  FMUL.FTZ R118, R116, R117 ;  /* 0x0000007574767220 */ /* 0x000fe20000410000 */
[----:B------:R-:W-:Y:S01]  /*2290*/  FFMA.FTZ R32, R25, R32, R47 ;  /* 0x0000002019207223 */ /* 0x000fe2000001002f */
[----:B------:R-:W-:Y:S01]  /*22a0*/  FFMA.FTZ R35, R44, R35, R56 ;  /* 0x000000232c237223 */ /* 0x000fe20000010038 */
[--C-:B------:R-:W-:Y:S01]  /*22b0*/  FADD.FTZ R117, R100, -R113.reuse ;  /* 0x8000007164757221 */ /* 0x100fe20000010000 */
[----:B------:R-:W-:Y:S01]  /*22c0*/  FADD.FTZ R119, R101, -R113 ;  /* 0x8000007165777221 */ /* 0x000fe20000010000 */
[C---:B------:R-:W-:Y:S01]  /*22d0*/  FMUL.FTZ R33, R116.reuse, R33 ;  /* 0x0000002174217220 */ /* 0x040fe20000410000 */
[----:B------:R-:W-:Y:S01]  /*22e0*/  FFMA.FTZ R118, R45, R118, R49 ;  /* 0x000000762d767223 */ /* 0x000fe20000010031 */
[----:B------:R-:W-:Y:S01]  /*22f0*/  F2FP.F16.F32.PACK_AB R32, R35, R32 ;  /* 0x000000202320723e */ /* 0x000fe200000000ff */
[--C-:B------:R-:W-:Y:S01]  /*2300*/  FADD.FTZ R35, R97, -R113.reuse ;  /* 0x8000007161237221 */ /* 0x100fe20000010000 */
[C---:B------:R-:W-:Y:S01]  /*2310*/  FMUL.FTZ R117, R116.reuse, R117 ;  /* 0x0000007574757220 */ /* 0x040fe20000410000 */
[----:B------:R-:W-:Y:S01]  /*2320*/  FMUL.FTZ R120, R116, R119 ;  /* 0x0000007774787220 */ /* 0x000fe20000410000 */
[----:B------:R-:W-:Y:S01]  /*2330*/  FFMA.FTZ R33, R52, R33, R48 ;  /* 0x0000002134217223 */ /* 0x000fe20000010030 */
[----:B------:R-:W-:Y:S01]  /*2340*/  FMUL.FTZ R34, R116, R35 ;  /* 0x0000002374227220 */ /* 0x000fe20000410000 */
[----:B------:R-:W-:Y:S01]  /*2350*/  FADD.FTZ R35, R99, -R113 ;  /* 0x8000007163237221 */ /* 0x000fe20000010000 */
[----:B------:R-:W-:Y:S01]  /*2360*/  FFMA.FTZ R117, R46, R117, R50 ;  /* 0x000000752e757223 */ /* 0x000fe20000010032 */
[----:B------:R-:W-:Y:S01]  /*2370*/  FFMA.FTZ R120, R55, R120, R59 ;  /* 0x0000007837787223 */ /* 0x000fe2000001003b */
[----:B------:R-:W-:Y:S01]  /*2380*/  FFMA.FTZ R34, R53, R34, R57 ;  /* 0x0000002235227223 */ /* 0x000fe20000010039 */
[----:B------:R-:W-:Y:S01]  /*2390*/  FMUL.FTZ R35, R116, R35 ;  /* 0x0000002374237220 */ /* 0x000fe20000410000 */
[C---:B0-----:R-:W-:Y:S01]  /*23a0*/  IMAD.WIDE.U32 R114, R83.reuse, 0x10, R114 ;  /* 0x0000001053727825 */ /* 0x041fe200078e0072 */
[----:B------:R-:W-:-:S03]  /*23b0*/  IADD3 R83, R83, 0x80, RZ ;  /* 0x0000008053537810 */ /* 0x000fc60007ffe0ff */
[----:B------:R-:W-:Y:S01]  /*23c0*/  FFMA.FTZ R35, R54, R35, R58 ;  /* 0x0000002336237223 */ /* 0x000fe2000001003a */
[----:B------:R-:W-:-:S04]  /*23d0*/  F2FP.F16.F32.PACK_AB R33, R34, R33 ;  /* 0x000000212221723e */ /* 0x000fc800000000ff */
[----:B------:R-:W-:Y:S02]  /*23e0*/  F2FP.F16.F32.PACK_AB R34, R35, R118 ;  /* 0x000000762322723e */ /* 0x000fe400000000ff */
[----:B------:R-:W-:-:S05]  /*23f0*/  F2FP.F16.F32.PACK_AB R35, R120, R117 ;  /* 0x000000757823723e */ /* 0x000fca00000000ff */
[----:B------:R0:W-:Y:S02]  /*2400*/  STG.E.128 desc[UR4][R114.64], R32 ;  /* 0x0000002072007986 */ /* 0x0001e4000c101d04 */
.L_x_2856:
[----:B------:R-:W-:Y:S05]  /*2410*/  BSYNC B0 ;  /* 0x0000000000007941 */ /* 0x000fea0003800000 */
.L_x_2855:
        /* <DEDUP_REMOVED lines=34> */
.L_x_2858:
[----:B------:R-:W-:Y:S05]  /*2640*/  BSYNC B0 ;  /* 0x0000000000007941 */ /* 0x000fea0003800000 */
.L_x_2857:
[----:B------:R-:W-:Y:S04]  /*2650*/  BSSY B0, `(.L_x_2859) ;  /* 0x0000021000007945 */ /* 0x000fe80003800000 */
[----:B------:R-:W-:Y:S05]  /*2660*/  @!P3 BRA `(.L_x_2860) ;  /* 0x00000000007cb947 */ /* 0x000fea0003800000 */
[--C-:B0-2---:R-:W-:Y:S01]  /*2670*/  FADD.FTZ R115, R111, -R113.reuse ;  /* 0x800000716f737221 */ /* 0x105fe20000010000 */
[--C-:B------:R-:W-:Y:S01]  /*2680*/  FADD.FTZ R125, R112, -R113.reuse ;  /* 0x80000071707d7221 */ /* 0x100fe20000010000 */
[--C-:B------:R-:W-:Y:S01]  /*2690*/  FADD.FTZ R119, R105, -R113.reuse ;  /* 0x8000007169777221 */ /* 0x100fe20000010000 */
[--C-:B------:R-:W-:Y:S01]  /*26a0*/  FADD.FTZ R121, R106, -R113.reuse ;  /* 0x800000716a797221 */ /* 0x100fe20000010000 */
[C---:B------:R-:W-:Y:S01]  /*26b0*/  FMUL.FTZ R123, R116.reuse, R115 ;  /* 0x00000073747b7220 */ /* 0x040fe20000410000 */
[----:B------:R-:W-:Y:S01]  /*26c0*/  FMUL.FTZ R118, R116, R125 ;  /* 0x0000007d74767220 */ /* 0x000fe20000410000 */
[----:B------:R-:W0:Y:S01]  /*26d0*/  LDC.64 R114, c[0x0][0x2b8] ;  /* 0x0000ae00ff727b82 */ /* 0x000e220000000a00 */
[--C-:B-1----:R-:W-:Y:S01]  /*26e0*/  FADD.FTZ R117, R107, -R113.reuse ;  /* 0x800000716b757221 */ /* 0x102fe20000010000 */
[--C-:B------:R-:W-:Y:S01]  /*26f0*/  FADD.FTZ R35, R108, -R113.reuse ;  /* 0x800000716c237221 */ /* 0x100fe20000010000 */
[--C-:B------:R-:W-:Y:S01]  /*2700*/  FADD.FTZ R33, R109, -R113.reuse ;  /* 0x800000716d217221 */ /* 0x100fe20000010000 */
[----:B------:R-:W-:Y:S01]  /*2710*/  FADD.FTZ R113, R110, -R113 ;  /* 0x800000716e717221 */ /* 0x000fe20000010000 */
[C---:B------:R-:W-:Y:S01]  /*2720*/  FMUL.FTZ R34, R116.reuse, R119 ;  /* 0x0000007774227220 */ /* 0x040fe20000410000 */
[----:B------:R-:W-:Y:S01]  /*2730*/  FFMA.FTZ R120, R75, R118, R89 ;  /* 0x000000764b787223 */ /* 0x000fe20000010059 */
        /* <DEDUP_REMOVED lines=15> */
[----:B0-----:R-:W-:Y:S01]  /*2830*/  IMAD.WIDE.U32 R114, R83, 0x10, R114 ;  /* 0x0000001053727825 */ /* 0x001fe200078e0072 */
[----:B------:R-:W-:-:S05]  /*2840*/  F2FP.F16.F32.PACK_AB R32, R32, R113 ;  /* 0x000000712020723e */ /* 0x000fca00000000ff */
[----:B------:R3:W-:Y:S02]  /*2850*/  STG.E.128 desc[UR4][R114.64], R32 ;  /* 0x0000002072007986 */ /* 0x0007e4000c101d04 */
.L_x_2860:
[----:B------:R-:W-:Y:S05]  /*2860*/  BSYNC B0 ;  /* 0x0000000000007941 */ /* 0x000fea0003800000 */
.L_x_2859:
[----:B------:R-:W-:Y:S02]  /*2870*/  IADD3 R88, R88, UR14, RZ ;  /* 0x0000000e58587c10 */ /* 0x000fe4000fffe0ff */
[----:B0-23--:R-:W-:Y:S02]  /*2880*/  SEL R114, RZ, 0x1, P0 ;  /* 0x00000001ff727807 */ /* 0x00dfe40000000000 */
[----:B------:R-:W-:-:S13]  /*2890*/  ISETP.GE.AND P4, PT, R88, UR15, PT ;  /* 0x0000000f58007c0c */ /* 0x000fda000bf86270 */
[----:B------:R-:W-:Y:S05]  /*28a0*/  @!P4 BRA `(.L_x_2861) ;  /* 0xffffffe00098c947 */ /* 0x000fea000383ffff */
[----:B------:R-:W-:Y:S05]  /*28b0*/  EXIT ;  /* 0x000000000000794d */ /* 0x000fea0003800000 */
.L_x_2854:
[----:B------:R-:W-:Y:S01]  /*28c0*/  HFMA2.MMA R121, -RZ, RZ, 0, 5.9604644775390625e-08 ;  /* 0x00000001ff797435 */ /* 0x000fe200000001ff */
[----:B------:R-:W-:Y:S02]  /*28d0*/  MOV R120, R34 ;  /* 0x0000002200787202 */ /* 0x000fe40000000f00 */
[----:B------:R-:W-:Y:S02]  /*28e0*/  MOV R122, 0x1f ;  /* 0x0000001f007a7802 */ /* 0x000fe40000000f00 */
[----:B------:R-:W-:-:S07]  /*28f0*/  MOV R119, 0xffffffff ;  /* 0xffffffff00777802 */ /* 0x000fce0000000f00 */
[----:B------:R-:W-:Y:S05]  /*2900*/  WARPSYNC.COLLECTIVE R119, `(.L_x_2862) ;  /* 0x0000000077087348 */ /* 0x000fea0003c00000 */
[----:B------:R0:W1:Y:S02]  /*2910*/  SHFL.BFLY P6, R118, R120, R121, R122 ;  /* 0x0c00007978767389 */ /* 0x00006400000c007a */
[----:B01----:R-:W-:Y:S01]  /*2920*/  ENDCOLLECTIVE ;  /* 0x000000000000791b */ /* 0x003fe20003800000 */
.L_x_2862:
[----:B------:R-:W-:Y:S01]  /*2930*/  HFMA2.MMA R121, -RZ, RZ, 0, 1.1920928955078125e-07 ;  /* 0x00000002ff797435 */ /* 0x000fe200000001ff */
[----:B------:R-:W-:-:S05]  /*2940*/  MOV R33, R118 ;  /* 0x0000007600217202 */ /* 0x000fca0000000f00 */
[----:B------:R-:W-:-:S05]  /*2950*/  FADD.FTZ R113, R34, R33 ;  /* 0x0000002122717221 */ /* 0x000fca0000010000 */
[----:B------:R-:W-:-:S07]  /*2960*/  MOV R120, R113 ;  /* 0x0000007100787202 */ /* 0x000fce0000000f00 */
[----:B------:R-:W-:Y:S05]  /*2970*/  WARPSYNC.COLLECTIVE R119, `(.L_x_2863) ;  /* 0x0000000077087348 */ /* 0x000fea0003c00000 */
[----:B------:R0:W1:Y:S02]  /*2980*/  SHFL.BFLY P6, R118, R120, R121, R122 ;  /* 0x0c00007978767389 */ /* 0x00006400000c007a */
[----:B01----:R-:W-:Y:S01]  /*2990*/  ENDCOLLECTIVE ;  /* 0x000000000000791b */ /* 0x003fe20003800000 */
.L_x_2863:
[----:B------:R-:W-:Y:S01]  /*29a0*/  HFMA2.MMA R121, -RZ, RZ, 0, 2.384185791015625e-07 ;  /* 0x00000004ff797435 */ /* 0x000fe200000001ff */
[----:B------:R-:W-:-:S05]  /*29b0*/  MOV R32, R118 ;  /* 0x0000007600207202 */ /* 0x000fca0000000f00 */
[----:B------:R-:W-:-:S05]  /*29c0*/  FADD.FTZ R115, R113, R32 ;  /* 0x0000002071737221 */ /* 0x000fca0000010000 */
[----:B------:R-:W-:-:S07]  /*29d0*/  MOV R120, R115 ;  /* 0x0000007300787202 */ /* 0x000fce0000000f00 */
[----:B------:R-:W-:Y:S05]  /*29e0*/  WARPSYNC.COLLECTIVE R119, `(.L_x_2864) ;  /* 0x0000000077087348 */ /* 0x000fea0003c00000 */
[----:B------:R0:W1:Y:S02]  /*29f0*/  SHFL.BFLY P6, R118, R120, R121, R122 ;  /* 0x0c00007978767389 */ /* 0x00006400000c007a */
[----:B01----:R-:W-:Y:S01]  /*2a00*/  ENDCOLLECTIVE ;  /* 0x000000000000791b */ /* 0x003fe20003800000 */
.L_x_2864:
[----:B------:R-:W-:Y:S01]  /*2a10*/  HFMA2.MMA R121, -RZ, RZ, 0, 4.76837158203125e-07 ;  /* 0x00000008ff797435 */ /* 0x000fe200000001ff */
[----:B------:R-:W-:-:S05]  /*2a20*/  MOV R32, R118 ;  /* 0x0000007600207202 */ /* 0x000fca0000000f00 */
[----:B------:R-:W-:-:S05]  /*2a30*/  FADD.FTZ R116, R115, R32 ;  /* 0x0000002073747221 */ /* 0x000fca0000010000 */
[----:B------:R-:W-:-:S07]  /*2a40*/  MOV R120, R116 ;  /* 0x0000007400787202 */ /* 0x000fce0000000f00 */
[----:B------:R-:W-:Y:S05]  /*2a50*/  WARPSYNC.COLLECTIVE R119, `(.L_x_2865) ;  /* 0x0000000077087348 */ /* 0x000fea0003c00000 */
[----:B------:R0:W1:Y:S02]  /*2a60*/  SHFL.BFLY P6, R118, R120, R121, R122 ;  /* 0x0c00007978767389 */ /* 0x00006400000c007a */
[----:B01----:R-:W-:Y:S01]  /*2a70*/  ENDCOLLECTIVE ;  /* 0x000000000000791b */ /* 0x003fe20003800000 */
.L_x_2865:
[----:B------:R-:W-:Y:S01]  /*2a80*/  HFMA2.MMA R121, -RZ, RZ, 0, 9.5367431640625e-07 ;  /* 0x00000010ff797435 */ /* 0x000fe200000001ff */
[----:B------:R-:W-:-:S05]  /*2a90*/  MOV R33, R118 ;  /* 0x0000007600217202 */ /* 0x000fca0000000f00 */
[----:B------:R-:W-:-:S05]  /*2aa0*/  FADD.FTZ R117, R116, R33 ;  /* 0x0000002174757221 */ /* 0x000fca0000010000 */
[----:B------:R-:W-:-:S07]  /*2ab0*/  MOV R120, R117 ;  /* 0x0000007500787202 */ /* 0x000fce0000000f00 */
[----:B------:R-:W-:Y:S05]  /*2ac0*/  WARPSYNC.COLLECTIVE R119, `(.L_x_2866) ;  /* 0x0000000077087348 */ /* 0x000fea0003c00000 */
[----:B------:R0:W1:Y:S02]  /*2ad0*/  SHFL.BFLY P6, R118, R120, R121, R122 ;  /* 0x0c00007978767389 */ /* 0x00006400000c007a */
[----:B01----:R-:W-:Y:S01]  /*2ae0*/  ENDCOLLECTIVE ;  /* 0x000000000000791b */ /* 0x003fe20003800000 */
.L_x_2866:
        /* <DEDUP_REMOVED lines=57> */
.L_x_2867:
[----:B------:R-:W-:Y:S01]  /*2e80*/  HFMA2.MMA R121, -RZ, RZ, 0, 1.1920928955078125e-07 ;  /* 0x00000002ff797435 */ /* 0x000fe200000001ff */
[----:B------:R-:W-:-:S05]  /*2e90*/  MOV R34, R118 ;  /* 0x0000007600227202 */ /* 0x000fca0000000f00 */
[----:B------:R-:W-:-:S05]  /*2ea0*/  FADD.FTZ R34, R33, R34 ;  /* 0x0000002221227221 */ /* 0x000fca0000010000 */
[----:B------:R-:W-:-:S07]  /*2eb0*/  MOV R120, R34 ;  /* 0x0000002200787202 */ /* 0x000fce0000000f00 */
[----:B------:R-:W-:Y:S05]  /*2ec0*/  WARPSYNC.COLLECTIVE R119, `(.L_x_2868) ;  /* 0x0000000077087348 */ /* 0x000fea0003c00000 */
[----:B------:R0:W1:Y:S02]  /*2ed0*/  SHFL.BFLY P6, R118, R120, R121, R122 ;  /* 0x0c00007978767389 */ /* 0x00006400000c007a */
[----:B01----:R-:W-:Y:S01]  /*2ee0*/  ENDCOLLECTIVE ;  /* 0x000000000000791b */ /* 0x003fe20003800000 */
.L_x_2868:
[----:B------:R-:W-:Y:S01]  /*2ef0*/  HFMA2.MMA R121, -RZ, RZ, 0, 2.384185791015625e-07 ;  /* 0x00000004ff797435 */ /* 0x000fe200000001ff */
[----:B------:R-:W-:-:S05]  /*2f00*/  MOV R113, R118 ;  /* 0x0000007600717202 */ /* 0x000fca0000000f00 */
[----:B------:R-:W-:-:S05]  /*2f10*/  FADD.FTZ R113, R34, R113 ;  /* 0x0000007122717221 */ /* 0x000fca0000010000 */
[----:B------:R-:W-:-:S07]  /*2f20*/  MOV R120, R113 ;  /* 0x0000007100787202 */ /* 0x000fce0000000f00 */
[----:B------:R-:W-:Y:S05]  /*2f30*/  WARPSYNC.COLLECTIVE R119, `(.L_x_2869) ;  /* 0x0000000077087348 */ /* 0x000fea0003c00000 */
[----:B------:R0:W1:Y:S02]  /*2f40*/  SHFL.BFLY P6, R118, R120, R121, R122 ;  /* 0x0c00007978767389 */ /* 0x00006400000c007a */
[----:B01----:R-:W-:Y:S01]  /*2f50*/  ENDCOLLECTIVE ;  /* 0x000000000000791b */ /* 0x003fe20003800000 */
.L_x_2869:
[----:B------:R-:W-:Y:S01]  /*2f60*/  HFMA2.MMA R121, -RZ, RZ, 0, 4.76837158203125e-07 ;  /* 0x00000008ff797435 */ /* 0x000fe200000001ff */
[----:B------:R-:W-:-:S05]  /*2f70*/  MOV R116, R118 ;  /* 0x0000007600747202 */ /* 0x000fca0000000f00 */
[----:B------:R-:W-:-:S05]  /*2f80*/  FADD.FTZ R116, R113, R116 ;  /* 0x0000007471747221 */ /* 0x000fca0000010000 */
[----:B------:R-:W-:-:S07]  /*2f90*/  MOV R120, R116 ;  /* 0x0000007400787202 */ /* 0x000fce0000000f00 */
[----:B------:R-:W-:Y:S05]  /*2fa0*/  WARPSYNC.COLLECTIVE R119, `(.L_x_2870) ;  /* 0x0000000077087348 */ /* 0x000fea0003c00000 */
[----:B------:R0:W1:Y:S02]  /*2fb0*/  SHFL.BFLY P6, R118, R120, R121, R122 ;  /* 0x0c00007978767389 */ /* 0x00006400000c007a */
[----:B01----:R-:W-:Y:S01]  /*2fc0*/  ENDCOLLECTIVE ;  /* 0x000000000000791b */ /* 0x003fe20003800000 */
.L_x_2870:
[----:B------:R-:W-:Y:S01]  /*2fd0*/  HFMA2.MMA R121, -RZ, RZ, 0, 9.5367431640625e-07 ;  /* 0x00000010ff797435 */ /* 0x000fe200000001ff */
[----:B------:R-:W-:-:S05]  /*2fe0*/  MOV R115, R118 ;  /* 0x0000007600737202 */ /* 0x000fca0000000f00 */
[----:B------:R-:W-:-:S05]  /*2ff0*/  FADD.FTZ R115, R116, R115 ;  /* 0x0000007374737221 */ /* 0x000fca0000010000 */
[----:B------:R-:W-:-:S07]  /*3000*/  MOV R120, R115 ;  /* 0x0000007300787202 */ /* 0x000fce0000000f00 */
[----:B------:R-:W-:Y:S05]  /*3010*/  WARPSYNC.COLLECTIVE R119, `(.L_x_2871) ;  /* 0x0000000077087348 */ /* 0x000fea0003c00000 */
[----:B------:R0:W1:Y:S02]  /*3020*/  SHFL.BFLY P6, R118, R120, R121, R122 ;  /* 0x0c00007978767389 */ /* 0x00006400000c007a */
[----:B01----:R-:W-:Y:S01]  /*3030*/  ENDCOLLECTIVE ;  /* 0x000000000000791b */ /* 0x003fe20003800000 */
.L_x_2871:
[----:B------:R-:W-:Y:S05]  /*3040*/  BRA `(.L_x_2872) ;  /* 0xffffffec004c7947 */ /* 0x000fea000383ffff */
.L_x_2873:
        /* <DEDUP_REMOVED lines=11> */
.L_x_23228:


//--------------------- .text._ZN10layer_norm13ln_fwd_kernelINS_13Kernel_traitsI6__halfS2_S2_S2_fjLj3072ELj1ELj1ELj4ELj16ENS_18Kernel_traits_baseILj3072ES2_S2_S2_S2_fjLj128EEEEELb0ELb1ELb0ELb1EEEvNS_9FwdParamsE --------------------------
	.section	.text._ZN10layer_norm13ln_fwd_kernelINS_13Kernel_traitsI6__halfS2_S2_S2_fjLj3072ELj1ELj1ELj4ELj16ENS_18Kernel_traits_baseILj3072ES2_S2_S2_S2_fjLj128EEEEELb0ELb1ELb0ELb1EEEvNS_9FwdParamsE,"ax",@progbits
	.align	128
        .global         _ZN10layer_norm13ln_fwd_kernelINS_13Kernel_traitsI6__halfS2_S2_S2_fjLj3072ELj1ELj1ELj4ELj16ENS_18Kernel_traits_baseILj3072ES2_S2_S2_S2_fjLj128EEEEELb0ELb1ELb0ELb1EEEvNS_9FwdParamsE
        .type           _ZN10layer_norm13ln_fwd_kernelINS_13Kernel_traitsI6__halfS2_S2_S2_fjLj3072ELj1ELj1ELj4ELj16ENS_18Kernel_traits_baseILj3072ES2_S2_S2_S2_fjLj128EEEEELb0ELb1ELb0ELb1EEEvNS_9FwdParamsE,@function
        .size           _ZN10layer_norm13ln_fwd_kernelINS_13Kernel_traitsI6__halfS2_S2_S2_fjLj3072ELj1ELj1ELj4ELj16ENS_18Kernel_traits_baseILj3072ES2_S2_S2_S2_fjLj128EEEEELb0ELb1ELb0ELb1EEEvNS_9FwdParamsE,(.L_x_23229 - _ZN10layer_norm13ln_fwd_kernelINS_13Kernel_traitsI6__halfS2_S2_S2_fjLj3072ELj1ELj1ELj4ELj16ENS_18Kernel_traits_baseILj3072ES2_S2_S2_S2_fjLj128EEEEELb0ELb1ELb0ELb1EEEvNS_9FwdParamsE)
        .other          _ZN10layer_norm13ln_fwd_kernelINS_13Kernel_traitsI6__halfS2_S2_S2_fjLj3072ELj1ELj1ELj4ELj16ENS_18Kernel_traits_baseILj3072ES2_S2_S2_S2_fjLj128EEEEELb0ELb1ELb0ELb1EEEvNS_9FwdParamsE,@"STO_CUDA_ENTRY STV_DEFAULT"
_ZN10layer_norm13ln_fwd_kernelINS_13Kernel_traitsI6__halfS2_S2_S2_fjLj3072ELj1ELj1ELj4ELj16ENS_18Kernel_traits_baseILj3072ES2_S2_S2_S2_fjLj128EEEEELb0ELb1ELb0ELb1EEEvNS_9FwdParamsE:
.text._ZN10layer_norm13ln_fwd_kernelINS_13Kernel_traitsI6__halfS2_S2_S2_fjLj3072ELj1ELj1ELj4ELj16ENS_18Kernel_traits_baseILj3072ES2_S2_S2_S2_fjLj128EEEEELb0ELb1ELb0ELb1EEEvNS_9FwdParamsE:
        /* <DEDUP_REMOVED lines=15> */
[----:B------:R-:W-:Y:S01]  /*00f0*/  LOP3.LUT R18, R19, 0x7f, RZ, 0xc0, !PT ;  /* 0x0000007f13127812 */ /* 0x000fe200078ec0ff */
[----:B------:R0:W5:Y:S01]  /*0100*/  @P0 LDG.E.128 R24, desc[UR4][R4.64+0x1000] ;  /* 0x0010000404180981 */ /* 0x000162000c1e1d00 */
[----:B-1----:R-:W-:Y:S01]  /*0110*/  IADD3 R85, R84, UR6, RZ ;  /* 0x0000000654557c10 */ /* 0x002fe2000fffe0ff */
[----:B------:R-:W-:Y:S01]  /*0120*/  ULDC UR6, c[0x0][0x214] ;  /* 0x0000850000067ab9 */ /* 0x000fe20000000800 */
[----:B------:R-:W-:-:S02]  /*0130*/  LEA R6, P2, R18, UR8, 0x4 ;  /* 0x0000000812067c11 */ /* 0x000fc4000f8420ff */
[----:B------:R-:W-:Y:S01]  /*0140*/  ISETP.GE.AND P1, PT, R85, UR6, PT ;  /* 0x0000000655007c0c */ /* 0x000fe2000bf26270 */
[----:B------:R-:W-:Y:S01]  /*0150*/  ULDC.64 UR6, c[0x0][0x260] ;  /* 0x0000980000067ab9 */ /* 0x000fe20000000a00 */
[----:B------:R-:W-:Y:S02]  /*0160*/  IADD3.X R7, RZ, UR9, RZ, P2, !PT ;  /* 0x00000009ff077c10 */ /* 0x000fe400097fe4ff */
[----:B------:R-:W-:-:S04]  /*0170*/  IADD3 R2, P2, R0, UR6, RZ ;  /* 0x0000000600027c10 */ /* 0x000fc8000ff5e0ff */
[----:B------:R-:W-:-:S05]  /*0180*/  IADD3.X R3, RZ, UR7, RZ, P2, !PT ;  /* 0x00000007ff037c10 */ /* 0x000fca00097fe4ff */
[----:B0-----:R-:W-:Y:S05]  /*0190*/  @P1 EXIT ;  /* 0x000000000000194d */ /* 0x001fea0003800000 */
[----:B------:R-:W2:Y:S04]  /*01a0*/  LDG.E.128 R44, desc[UR4][R6.64] ;  /* 0x00000004062c7981 */ /* 0x000ea8000c1e1d00 */
[----:B------:R-:W3:Y:S04]  /*01b0*/  LDG.E.128 R48, desc[UR4][R6.64+0x800] ;  /* 0x0008000406307981 */ /* 0x000ee8000c1e1d00 */
[----:B------:R0:W4:Y:S04]  /*01c0*/  LDG.E.128 R28, desc[UR4][R6.64+0x1000] ;  /* 0x00100004061c7981 */ /* 0x000128000c1e1d00 */
        /* <DEDUP_REMOVED lines=10> */
[----:B------:R-:W-:Y:S01]  /*0270*/  SHF.R.U32.HI R90, RZ, 0x5, R19 ;  /* 0x00000005ff5a7819 */ /* 0x000fe20000011613 */
[--C-:B------:R-:W-:Y:S01]  /*0280*/  HADD2.F32 R9, -RZ, R20.reuse.H0_H0 ;  /* 0x20000014ff097230 */ /* 0x100fe20000004100 */
[----:B------:R-:W-:Y:S01]  /*0290*/  ISETP.NE.U32.AND P0, PT, RZ, UR6, PT ;  /* 0x00000006ff007c0c */ /* 0x000fe2000bf05070 */
[----:B------:R-:W-:Y:S01]  /*02a0*/  HADD2.F32 R8, -RZ, R20.H1_H1 ;  /* 0x30000014ff087230 */ /* 0x000fe20000004100 */
[----:B------:R-:W-:Y:S01]  /*02b0*/  ULDC.U8 UR6, c[0x0][0x2a0] ;  /* 0x0000a80000067ab9 */ /* 0x000fe20000000000 */
[--C-:B0-----:R-:W-:Y:S01]  /*02c0*/  HADD2.F32 R7, -RZ, R21.reuse.H0_H0 ;  /* 0x20000015ff077230 */ /* 0x101fe20000004100 */
[----:B------:R-:W-:Y:S01]  /*02d0*/  HFMA2.MMA R94, -RZ, RZ, 0, 5.9604644775390625e-08 ;  /* 0x00000001ff5e7435 */ /* 0x000fe200000001ff */
[----:B------:R-:W-:Y:S01]  /*02e0*/  HADD2.F32 R6, -RZ, R21.H1_H1 ;  /* 0x30000015ff067230 */ /* 0x000fe20000004100 */
[----:B------:R-:W-:Y:S01]  /*02f0*/  LEA R84, R84, 0x4, 0x2 ;  /* 0x0000000454547811 */ /* 0x000fe200078e10ff */
[--C-:B------:R-:W-:Y:S01]  /*0300*/  HADD2.F32 R5, -RZ, R22.reuse.H0_H0 ;  /* 0x20000016ff057230 */ /* 0x100fe20000004100 */
[----:B------:R-:W-:Y:S01]  /*0310*/  LOP3.LUT R82, R19, 0x1f, RZ, 0xc0, !PT ;  /* 0x0000001f13527812 */ /* 0x000fe200078ec0ff */
[----:B------:R-:W-:Y:S01]  /*0320*/  HADD2.F32 R4, -RZ, R22.H1_H1 ;  /* 0x30000016ff047230 */ /* 0x000fe20000004100 */
[----:B------:R-:W-:Y:S01]  /*0330*/  ULDC UR12, c[0x0][0x290] ;  /* 0x0000a400000c7ab9 */ /* 0x000fe20000000800 */
[--C-:B-1----:R-:W-:Y:S01]  /*0340*/  HADD2.F32 R3, -RZ, R23.reuse.H0_H0 ;  /* 0x20000017ff037230 */ /* 0x102fe20000004100 */
[----:B------:R-:W-:Y:S01]  /*0350*/  ULDC.64 UR8, c[0x0][0x230] ;  /* 0x00008c0000087ab9 */ /* 0x000fe20000000a00 */
[----:B------:R-:W-:Y:S01]  /*0360*/  HADD2.F32 R2, -RZ, R23.H1_H1 ;  /* 0x30000017ff027230 */ /* 0x000fe20000004100 */
[----:B------:R-:W-:Y:S01]  /*0370*/  ULDC.64 UR10, c[0x0][0x238] ;  /* 0x00008e00000a7ab9 */ /* 0x000fe20000000a00 */
[--C-:B------:R-:W-:Y:S01]  /*0380*/  HADD2.F32 R0, -RZ, R24.reuse.H0_H0 ;  /* 0x20000018ff007230 */ /* 0x100fe20000004100 */
[----:B------:R-:W-:Y:S01]  /*0390*/  ULDC.64 UR14, c[0x0][0x2b8] ;  /* 0x0000ae00000e7ab9 */ /* 0x000fe20000000a00 */
[----:B------:R-:W-:Y:S01]  /*03a0*/  HADD2.F32 R20, -RZ, R24.H1_H1 ;  /* 0x30000018ff147230 */ /* 0x000fe20000004100 */
[----:B------:R-:W-:Y:S01]  /*03b0*/  ISETP.NE.AND P2, PT, RZ, UR6, PT ;  /* 0x00000006ff007c0c */ /* 0x000fe2000bf45270 */
[--C-:B------:R-:W-:Y:S01]  /*03c0*/  HADD2.F32 R17, -RZ, R52.reuse.H0_H0 ;  /* 0x20000034ff117230 */ /* 0x100fe20000004100 */
[----:B------:R-:W-:Y:S01]  /*03d0*/  LOP3.LUT R90, R90, 0x3, RZ, 0xc0, !PT ;  /* 0x000000035a5a7812 */ /* 0x000fe200078ec0ff */
        /* <DEDUP_REMOVED lines=11> */
[--C-:B------:R-:W-:Y:S02]  /*0490*/  HADD2.F32 R24, -RZ, R27.reuse.H0_H0 ;  /* 0x2000001bff187230 */ /* 0x100fe40000004100 */
[----:B------:R-:W-:Y:S02]  /*04a0*/  HADD2.F32 R26, -RZ, R26.H1_H1 ;  /* 0x3000001aff1a7230 */ /* 0x000fe40000004100 */
[----:B------:R-:W-:Y:S01]  /*04b0*/  HADD2.F32 R27, -RZ, R27.H1_H1 ;  /* 0x3000001bff1b7230 */ /* 0x000fe20000004100 */
[----:B------:R-:W-:Y:S01]  /*04c0*/  ISETP.NE.AND.EX P0, PT, RZ, UR7, PT, P0 ;  /* 0x00000007ff007c0c */ /* 0x000fe2000bf05300 */
[----:B------:R-:W-:Y:S01]  /*04d0*/  ULDC UR7, c[0x0][0x218] ;  /* 0x0000860000077ab9 */ /* 0x000fe20000000800 */
[----:B--2---:R-:W-:-:S02]  /*04e0*/  HADD2.F32 R80, -RZ, R47.H0_H0 ;  /* 0x2000002fff507230 */ /* 0x004fc40000004100 */
[----:B------:R-:W-:Y:S02]  /*04f0*/  HADD2.F32 R87, -RZ, R47.H1_H1 ;  /* 0x3000002fff577230 */ /* 0x000fe40000004100 */
[--C-:B---3--:R-:W-:Y:S02]  /*0500*/  HADD2.F32 R47, -RZ, R50.reuse.H0_H0 ;  /* 0x20000032ff2f7230 */ /* 0x108fe40000004100 */
[----:B------:R-:W-:Y:S02]  /*0510*/  HADD2.F32 R88, -RZ, R50.H1_H1 ;  /* 0x30000032ff587230 */ /* 0x000fe40000004100 */
[--C-:B------:R-:W-:Y:S02]  /*0520*/  HADD2.F32 R50, -RZ, R51.reuse.H0_H0 ;  /* 0x20000033ff327230 */ /* 0x100fe40000004100 */
[----:B------:R-:W-:Y:S02]  /*0530*/  HADD2.F32 R91, -RZ, R51.H1_H1 ;  /* 0x30000033ff5b7230 */ /* 0x000fe40000004100 */
[----:B----4-:R-:W-:-:S02]  /*0540*/  HADD2.F32 R25, -RZ, R28.H0_H0 ;  /* 0x2000001cff197230 */ /* 0x010fc40000004100 */
        /* <DEDUP_REMOVED lines=31> */
[----:B------:R-:W-:Y:S02]  /*0740*/  HADD2.F32 R89, -RZ, R46.H0_H0 ;  /* 0x2000002eff597230 */ /* 0x000fe40000004100 */
[----:B------:R-:W-:-:S07]  /*0750*/  HADD2.F32 R51, -RZ, R49.H1_H1 ;  /* 0x30000031ff337230 */ /* 0x000fce0000004100 */
.L_x_2875:
        /* <DEDUP_REMOVED lines=11> */
[C---:B-1----:R-:W-:Y:S02]  /*0810*/  IMAD.WIDE.U32 R32, R42.reuse, 0x10, R124 ;  /* 0x000000102a207825 */ /* 0x042fe400078e007c */
[----:B------:R-:W-:-:S04]  /*0820*/  @P1 LEA.HI.X R37, R42, UR9, RZ, 0x4, P3 ;  /* 0x000000092a251c11 */ /* 0x000fc800098f24ff */
[----:B------:R-:W3:Y:S04]  /*0830*/  LDG.E.128 R32, desc[UR4][R32.64] ;  /* 0x0000000420207981 */ /* 0x000ee8000c1e1d00 */
[----:B------:R0:W4:Y:S01]  /*0840*/  @P1 LDG.E.128 R28, desc[UR4][R36.64] ;  /* 0x00000004241c1981 */ /* 0x000122000c1e1d00 */
[----:B------:R-:W-:Y:S01]  /*0850*/  MOV R96, 0x3f800000 ;  /* 0x3f80000000607802 */ /* 0x000fe20000000f00 */
[--C-:B------:R-:W-:Y:S02]  /*0860*/  HADD2.F32 R40, -RZ, R44.reuse.H0_H0 ;  /* 0x2000002cff287230 */ /* 0x100fe40000004100 */
[----:B------:R-:W-:Y:S02]  /*0870*/  HADD2.F32 R92, -RZ, R44.H1_H1 ;  /* 0x3000002cff5c7230 */ /* 0x000fe40000004100 */
[----:B0-----:R-:W-:Y:S01]  /*0880*/  HADD2.F32 R36, -RZ, R45.H0_H0 ;  /* 0x2000002dff247230 */ /* 0x001fe20000004100 */
[----:B------:R-:W-:Y:S01]  /*0890*/  IADD3 R98, R42, 0x80, RZ ;  /* 0x000000802a627810 */ /* 0x000fe20007ffe0ff */
[----:B--2---:R-:W-:-:S02]  /*08a0*/  @P0 HADD2.F32 R96, -RZ, R38.H0_H0 ;  /* 0x20000026ff600230 */ /* 0x004fc40000004100 */
[--C-:B---3--:R-:W-:Y:S02]  /*08b0*/  HADD2.F32 R41, -RZ, R32.reuse.H0_H0 ;  /* 0x20000020ff297230 */ /* 0x108fe40000004100 */
[----:B------:R-:W-:Y:S02]  /*08c0*/  HADD2.F32 R43, -RZ, R32.H1_H1 ;  /* 0x30000020ff2b7230 */ /* 0x000fe40000004100 */
[----:B------:R-:W-:Y:S02]  /*08d0*/  HADD2.F32 R39, -RZ, R33.H0_H0 ;  /* 0x20000021ff277230 */ /* 0x000fe40000004100 */
[-C--:B------:R-:W-:Y:S01]  /*08e0*/  FMUL.FTZ R41, R41, R96.reuse ;  /* 0x0000006029297220 */ /* 0x080fe20000410000 */
[----:B----4-:R-:W-:Y:S02]  /*08f0*/  @P1 HADD2.F32 R32, -RZ, R28.H0_H0 ;  /* 0x2000001cff201230 */ /* 0x010fe40000004100 */
[----:B------:R-:W-:Y:S01]  /*0900*/  FMUL.FTZ R43, R43, R96 ;  /* 0x000000602b2b7220 */ /* 0x000fe20000410000 */
[----:B------:R-:W-:-:S02]  /*0910*/  HADD2.F32 R93, -RZ, R34.H0_H0 ;  /* 0x20000022ff5d7230 */ /* 0x000fc40000004100 */
[----:B------:R-:W-:Y:S01]  /*0920*/  FMUL.FTZ R107, R41, R40 ;  /* 0x00000028296b7220 */ /* 0x000fe20000410000 */
[----:B------:R-:W-:Y:S02]  /*0930*/  HADD2.F32 R95, -RZ, R34.H1_H1 ;  /* 0x30000022ff5f7230 */ /* 0x000fe40000004100 */
[----:B------:R-:W-:Y:S01]  /*0940*/  FMUL.FTZ R105, R43, R92 ;  /* 0x0000005c2b697220 */ /* 0x000fe20000410000 */
[----:B------:R-:W-:Y:S02]  /*0950*/  @P1 HADD2.F32 R34, -RZ, R28.H1_H1 ;  /* 0x3000001cff221230 */ /* 0x000fe40000004100 */
[----:B------:R-:W-:Y:S01]  /*0960*/  FMUL.FTZ R39, R39, R96 ;  /* 0x0000006027277220 */ /* 0x000fe20000410000 */
[----:B------:R-:W-:Y:S01]  /*0970*/  @P1 FADD.FTZ R107, R107, R32 ;  /* 0x000000206b6b1221 */ /* 0x000fe20000010000 */
[----:B------:R-:W-:Y:S02]  /*0980*/  HADD2.F32 R37, -RZ, R35.H0_H0 ;  /* 0x20000023ff257230 */ /* 0x000fe40000004100 */
[----:B------:R-:W-:-:S02]  /*0990*/  @P1 HADD2.F32 R32, -RZ, R29.H0_H0 ;  /* 0x2000001dff201230 */ /* 0x000fc40000004100 */
[----:B------:R-:W-:Y:S01]  /*09a0*/  FMUL.FTZ R103, R39, R36 ;  /* 0x0000002427677220 */ /* 0x000fe20000410000 */
[----:B------:R-:W-:Y:S02]  /*09b0*/  HADD2.F32 R33, -RZ, R33.H1_H1 ;  /* 0x30000021ff217230 */ /* 0x000fe40000004100 */
[----:B------:R-:W-:Y:S01]  /*09c0*/  @P1 FADD.FTZ R105, R105, R34 ;  /* 0x0000002269691221 */ /* 0x000fe20000010000 */
[----:B------:R-:W-:Y:S02]  /*09d0*/  HADD2.F32 R35, -RZ, R35.H1_H1 ;  /* 0x30000023ff237230 */ /* 0x000fe40000004100 */
[----:B------:R-:W-:Y:S01]  /*09e0*/  FMUL.FTZ R34, R93, R96 ;  /* 0x000000605d227220 */ /* 0x000fe20000410000 */
[----:B------:R-:W-:Y:S02]  /*09f0*/  HADD2.F32 R38, -RZ, R45.H1_H1 ;  /* 0x3000002dff267230 */ /* 0x000fe40000004100 */
[----:B------:R-:W-:Y:S01]  /*0a00*/  @P1 FADD.FTZ R103, R103, R32 ;  /* 0x0000002067671221 */ /* 0x000fe20000010000 */
[----:B------:R-:W-:-:S02]  /*0a10*/  @P1 HADD2.F32 R36, -RZ, R30.H0_H0 ;  /* 0x2000001eff241230 */ /* 0x000fc40000004100 */
[----:B------:R-:W-:Y:S01]  /*0a20*/  FMUL.FTZ R33, R33, R96 ;  /* 0x0000006021217220 */ /* 0x000fe20000410000 */
[----:B------:R-:W-:Y:S02]  /*0a30*/  HADD2.F32 R40, -RZ, R46.H1_H1 ;  /* 0x3000002eff287230 */ /* 0x000fe40000004100 */
[----:B------:R-:W-:Y:S01]  /*0a40*/  FMUL.FTZ R97, R89, R34 ;  /* 0x0000002259617220 */ /* 0x000fe20000410000 */
[-C--:B------:R-:W-:Y:S01]  /*0a50*/  FMUL.FTZ R32, R35, R96.reuse ;  /* 0x0000006023207220 */ /* 0x080fe20000410000 */
[-C--:B------:R-:W-:Y:S01]  /*0a60*/  FMUL.FTZ R95, R95, R96.reuse ;  /* 0x000000605f5f7220 */ /* 0x080fe20000410000 */
[----:B------:R-:W-:Y:S01]  /*0a70*/  FMUL.FTZ R37, R37, R96 ;  /* 0x0000006025257220 */ /* 0x000fe20000410000 */
[----:B------:R-:W-:Y:S01]  /*0a80*/  FMUL.FTZ R101, R33, R38 ;  /* 0x0000002621657220 */ /* 0x000fe20000410000 */
[----:B------:R-:W-:Y:S01]  /*0a90*/  @P1 FADD.FTZ R97, R97, R36 ;  /* 0x0000002461611221 */ /* 0x000fe20000010000 */
[----:B------:R-:W-:Y:S01]  /*0aa0*/  FMUL.FTZ R43, R87, R32 ;  /* 0x00000020572b7220 */ /* 0x000fe20000410000 */
[----:B------:R-:W-:Y:S01]  /*0ab0*/  FMUL.FTZ R99, R95, R40 ;  /* 0x000000285f637220 */ /* 0x000fe20000410000 */
[----:B------:R-:W-:-:S02]  /*0ac0*/  @P1 HADD2.F32 R38, -RZ, R31.H0_H0 ;  /* 0x2000001fff261230 */ /* 0x000fc40000004100 */
[----:B------:R-:W-:Y:S01]  /*0ad0*/  FMUL.FTZ R95, R80, R37 ;  /* 0x00000025505f7220 */ /* 0x000fe20000410000 */
[----:B------:R-:W-:Y:S02]  /*0ae0*/  @P1 HADD2.F32 R36, -RZ, R31.H1_H1 ;  /* 0x3000001fff241230 */ /* 0x000fe40000004100 */
[----:B------:R-:W-:Y:S02]  /*0af0*/  @P1 HADD2.F32 R34, -RZ, R30.H1_H1 ;  /* 0x3000001eff221230 */ /* 0x000fe40000004100 */
[----:B------:R-:W-:Y:S01]  /*0b00*/  @P1 HADD2.F32 R32, -RZ, R29.H1_H1 ;  /* 0x3000001dff201230 */ /* 0x000fe20000004100 */
[----:B------:R-:W-:Y:S01]  /*0b10*/  SHF.L.U32 R40, R42, 0x4, RZ ;  /* 0x000000042a287819 */ /* 0x000fe200000006ff */
[----:B------:R-:W-:Y:S01]  /*0b20*/  @P1 FADD.FTZ R95, R95, R38 ;  /* 0x000000265f5f1221 */ /* 0x000fe20000010000 */
[----:B------:R-:W-:Y:S01]  /*0b30*/  @P1 FADD.FTZ R43, R43, R36 ;  /* 0x000000242b2b1221 */ /* 0x000fe20000010000 */
[----:B------:R-:W-:Y:S01]  /*0b40*/  @P1 FADD.FTZ R99, R99, R34 ;  /* 0x0000002263631221 */ /* 0x000fe20000010000 */
[----:B------:R-:W-:Y:S01]  /*0b50*/  @P1 FADD.FTZ R101, R101, R32 ;  /* 0x0000002065651221 */ /* 0x000fe20000010000 */
[----:B------:R-:W-:-:S02]  /*0b60*/  SHF.R.U32.HI R41, RZ, 0x1c, R42 ;  /* 0x0000001cff297819 */ /* 0x000fc4000001162a */
[----:B------:R-:W-:Y:S01]  /*0b70*/  IADD3 R92, P3, R40, UR10, RZ ;  /* 0x0000000a285c7c10 */ /* 0x000fe2000ff7e0ff */
[----:B------:R-:W-:Y:S01]  /*0b80*/  IMAD.WIDE.U32 R36, R98, 0x10, R124 ;  /* 0x0000001062247825 */ /* 0x000fe200078e007c */
[----:B------:R-:W-:Y:S02]  /*0b90*/  F2FP.F16.F32.PACK_AB R35, R43, R95 ;  /* 0x0000005f2b23723e */ /* 0x000fe400000000ff */
[----:B------:R-:W-:Y:S02]  /*0ba0*/  IADD3.X R93, R41, UR11, RZ, P3, !PT ;  /* 0x0000000b295d7c10 */ /* 0x000fe40009ffe4ff */
[----:B------:R-:W-:Y:S02]  /*0bb0*/  F2FP.F16.F32.PACK_AB R34, R99, R97 ;  /* 0x000000616322723e */ /* 0x000fe400000000ff */
[----:B------:R-:W-:Y:S02]  /*0bc0*/  F2FP.F16.F32.PACK_AB R33, R101, R103 ;  /* 0x000000676521723e */ /* 0x000fe400000000ff */
[----:B------:R-:W-:-:S02]  /*0bd0*/  F2FP.F16.F32.PACK_AB R32, R105, R107 ;  /* 0x0000006b6920723e */ /* 0x000fc400000000ff */
[----:B------:R-:W-:-:S03]  /*0be0*/  @P1 LEA R112, P3, R98, UR8, 0x4 ;  /* 0x0000000862701c11 */ /* 0x000fc6000f8620ff */
[----:B------:R0:W-:Y:S01]  /*0bf0*/  STG.E.128 desc[UR4][R92.64], R32 ;  /* 0x000000205c007986 */ /* 0x0001e2000c101d04 */
[----:B------:R-:W-:-:S03]  /*0c00*/  @P1 LEA.HI.X R113, R98, UR9, RZ, 0x4, P3 ;  /* 0x0000000962711c11 */ /* 0x000fc600098f24ff */
[----:B------:R-:W2:Y:S04]  /*0c10*/  LDG.E.128 R36, desc[UR4][R36.64] ;  /* 0x0000000424247981 */ /* 0x000ea8000c1e1d00 */
[----:B------:R-:W3:Y:S01]  /*0c20*/  @P1 LDG.E.128 R28, desc[UR4][R112.64] ;  /* 0x00000004701c1981 */ /* 0x000ee2000c1e1d00 */
[--C-:B------:R-:W-:Y:S02]  /*0c30*/  HADD2.F32 R100, -RZ, R48.reuse.H0_H0 ;  /* 0x20000030ff647230 */ /* 0x100fe40000004100 */
[----:B------:R-:W-:Y:S02]  /*0c40*/  HADD2.F32 R115, -RZ, R48.H1_H1 ;  /* 0x30000030ff737230 */ /* 0x000fe40000004100 */
[----:B0-----:R-:W-:Y:S02]  /*0c50*/  HADD2.F32 R32, -RZ, R49.H0_H0 ;  /* 0x20000031ff207230 */ /* 0x001fe40000004100 */
[----:B--2---:R-:W-:-:S02]  /*0c60*/  HADD2.F32 R109, -RZ, R36.H0_H0 ;  /* 0x20000024ff6d7230 */ /* 0x004fc40000004100 */
[----:B------:R-:W-:Y:S02]  /*0c70*/  HADD2.F32 R33, -RZ, R37.H0_H0 ;  /* 0x20000025ff217230 */ /* 0x000fe40000004100 */
[----:B------:R-:W-:Y:S02]  /*0c80*/  HADD2.F32 R111, -RZ, R36.H1_H1 ;  /* 0x30000024ff6f7230 */ /* 0x000fe40000004100 */
[-C--:B------:R-:W-:Y:S01]  /*0c90*/  FMUL.FTZ R109, R109, R96.reuse ;  /* 0x000000606d6d7220 */ /* 0x080fe20000410000 */
[----:B------:R-:W-:Y:S02]  /*0ca0*/  HADD2.F32 R35, -RZ, R38.H0_H0 ;  /* 0x20000026ff237230 */ /* 0x000fe40000004100 */
[-C--:B------:R-:W-:Y:S01]  /*0cb0*/  FMUL.FTZ R33, R33, R96.reuse ;  /* 0x0000006021217220 */ /* 0x080fe20000410000 */
[----:B---3--:R-:W-:Y:S02]  /*0cc0*/  @P1 HADD2.F32 R34, -RZ, R28.H0_H0 ;  /* 0x2000001cff221230 */ /* 0x008fe40000004100 */
[----:B------:R-:W-:Y:S01]  /*0cd0*/  FMUL.FTZ R102, R111, R96 ;  /* 0x000000606f667220 */ /* 0x000fe20000410000 */
[----:B------:R-:W-:-:S02]  /*0ce0*/  HADD2.F32 R93, -RZ, R39.H0_H0 ;  /* 0x20000027ff5d7230 */ /* 0x000fc40000004100 */
[----:B------:R-:W-:Y:S01]  /*0cf0*/  FMUL.FTZ R111, R109, R100 ;  /* 0x000000646d6f7220 */ /* 0x000fe20000410000 */
[----:B------:R-:W-:Y:S02]  /*0d00*/  HADD2.F32 R39, -RZ, R39.H1_H1 ;  /* 0x30000027ff277230 */ /* 0x000fe40000004100 */
[----:B------:R-:W-:Y:S01]  /*0d10*/  FMUL.FTZ R123, R33, R32 ;  /* 0x00000020217b7220 */ /* 0x000fe20000410000 */
[----:B------:R-:W-:Y:S02]  /*0d20*/  HADD2.F32 R113, -RZ, R38.H1_H1 ;  /* 0x30000026ff717230 */ /* 0x000fe40000004100 */
[----:B------:R-:W-:Y:S01]  /*0d30*/  FMUL.FTZ R32, R35, R96 ;  /* 0x0000006023207220 */ /* 0x000fe20000410000 */
[----:B------:R-:W-:Y:S02]  /*0d40*/  HADD2.F32 R37, -RZ, R37.H1_H1 ;  /* 0x30000025ff257230 */ /* 0x000fe40000004100 */
[----:B------:R-:W-:Y:S01]  /*0d50*/  @P1 FADD.FTZ R111, R34, R111 ;  /* 0x0000006f226f1221 */ /* 0x000fe20000010000 */
[----:B------:R-:W-:-:S02]  /*0d60*/  @P1 HADD2.F32 R36, -RZ, R28.H1_H1 ;  /* 0x3000001cff241230 */ /* 0x000fc40000004100 */
[----:B------:R-:W-:Y:S01]  /*0d70*/  FMUL.FTZ R109, R102, R115 ;  /* 0x00000073666d7220 */ /* 0x000fe20000410000 */
[----:B------:R-:W-:Y:S02]  /*0d80*/  @P1 HADD2.F32 R38, -RZ, R30.H0_H0 ;  /* 0x2000001eff261230 */ /* 0x000fe40000004100 */
[----:B------:R-:W-:Y:S01]  /*0d90*/  FMUL.FTZ R34, R39, R96 ;  /* 0x0000006027227220 */ /* 0x000fe20000410000 */
[----:B------:R-:W-:Y:S01]  /*0da0*/  FMUL.FTZ R121, R47, R32 ;  /* 0x000000202f797220 */ /* 0x000fe20000410000 */
[-C--:B------:R-:W-:Y:S01]  /*0db0*/  FMUL.FTZ R113, R113, R96.reuse ;  /* 0x0000006071717220 */ /* 0x080fe20000410000 */
[-C--:B------:R-:W-:Y:S01]  /*0dc0*/  FMUL.FTZ R93, R93, R96.reuse ;  /* 0x000000605d5d7220 */ /* 0x080fe20000410000 */
[----:B------:R-:W-:Y:S01]  /*0dd0*/  FMUL.FTZ R32, R37, R96 ;  /* 0x0000006025207220 */ /* 0x000fe20000410000 */
[----:B------:R-:W-:Y:S01]  /*0de0*/  @P1 FADD.FTZ R109, R36, R109 ;  /* 0x0000006d246d1221 */ /* 0x000fe20000010000 */
[----:B------:R-:W-:Y:S02]  /*0df0*/  @P1 HADD2.F32 R100, -RZ, R31.H1_H1 ;  /* 0x3000001fff641230 */ /* 0x000fe40000004100 */
[----:B------:R-:W-:Y:S01]  /*0e00*/  FMUL.FTZ R117, R91, R34 ;  /* 0x000000225b757220 */ /* 0x000fe20000410000 */
[----:B------:R-:W-:Y:S01]  /*0e10*/  @P1 FADD.FTZ R121, R38, R121 ;  /* 0x0000007926791221 */ /* 0x000fe20000010000 */
[----:B------:R-:W-:-:S02]  /*0e20*/  @P1 HADD2.F32 R36, -RZ, R29.H0_H0 ;  /* 0x2000001dff241230 */ /* 0x000fc40000004100 */
[----:B------:R-:W-:Y:S01]  /*0e30*/  FMUL.FTZ R115, R88, R113 ;  /* 0x0000007158737220 */ /* 0x000fe20000410000 */
[----:B------:R-:W-:Y:S02]  /*0e40*/  @P1 HADD2.F32 R92, -RZ, R31.H0_H0 ;  /* 0x2000001fff5c1230 */ /* 0x000fe40000004100 */
[----:B------:R-:W-:Y:S01]  /*0e50*/  FMUL.FTZ R119, R50, R93 ;  /* 0x0000005d32777220 */ /* 0x000fe20000410000 */
[----:B------:R-:W-:Y:S02]  /*0e60*/  @P1 HADD2.F32 R34, -RZ, R29.H1_H1 ;  /* 0x3000001dff221230 */ /* 0x000fe40000004100 */
[----:B------:R-:W-:Y:S01]  /*0e70*/  FMUL.FTZ R113, R51, R32 ;  /* 0x0000002033717220 */ /* 0x000fe20000410000 */
[----:B------:R-:W-:Y:S01]  /*0e80*/  @P1 HADD2.F32 R38, -RZ, R30.H1_H1 ;  /* 0x3000001eff261230 */ /* 0x000fe20000004100 */
[----:B------:R-:W-:Y:S01]  /*0e90*/  SHF.L.U32 R93, R98, 0x4, RZ ;  /* 0x00000004625d7819 */ /* 0x000fe200000006ff */
[----:B------:R-:W-:Y:S01]  /*0ea0*/  @P1 FADD.FTZ R117, R100, R117 ;  /* 0x0000007564751221 */ /* 0x000fe20000010000 */
[----:B------:R-:W-:Y:S01]  /*0eb0*/  @P1 FADD.FTZ R123, R36, R123 ;  /* 0x0000007b247b1221 */ /* 0x000fe20000010000 */
[----:B------:R-:W-:Y:S01]  /*0ec0*/  @P1 FADD.FTZ R119, R92, R119 ;  /* 0x000000775c771221 */ /* 0x000fe20000010000 */
[----:B------:R-:W-:Y:S01]  /*0ed0*/  @P1 FADD.FTZ R115, R38, R115 ;  /* 0x0000007326731221 */ /* 0x000fe20000010000 */
[----:B------:R-:W-:Y:S01]  /*0ee0*/  @P1 FADD.FTZ R113, R34, R113 ;  /* 0x0000007122711221 */ /* 0x000fe20000010000 */
[----:B------:R-:W-:-:S02]  /*0ef0*/  IADD3 R100, R42, 0x100, RZ ;  /* 0x000001002a647810 */ /* 0x000fc40007ffe0ff */
[----:B------:R-:W-:Y:S02]  /*0f00*/  SHF.R.U32.HI R92, RZ, 0x1c, R98 ;  /* 0x0000001cff5c7819 */ /* 0x000fe40000011662 */
[----:B------:R-:W-:Y:S01]  /*0f10*/  IADD3 R36, P3, R93, UR10, RZ ;  /* 0x0000000a5d247c10 */ /* 0x000fe2000ff7e0ff */
[----:B------:R-:W-:Y:S01]  /*0f20*/  IMAD.WIDE.U32 R38, R100, 0x10, R124 ;  /* 0x0000001064267825 */ /* 0x000fe200078e007c */
[----:B------:R-:W-:Y:S02]  /*0f30*/  F2FP.F16.F32.PACK_AB R35, R117, R119 ;  /* 0x000000777523723e */ /* 0x000fe400000000ff */
[----:B------:R-:W-:Y:S02]  /*0f40*/  IADD3.X R37, R92, UR11, RZ, P3, !PT ;  /* 0x0000000b5c257c10 */ /* 0x000fe40009ffe4ff */
[----:B------:R-:W-:Y:S02]  /*0f50*/  F2FP.F16.F32.PACK_AB R34, R115, R121 ;  /* 0x000000797322723e */ /* 0x000fe400000000ff */
[----:B------:R-:W-:-:S02]  /*0f60*/  F2FP.F16.F32.PACK_AB R33, R113, R123 ;  /* 0x0000007b7121723e */ /* 0x000fc400000000ff */
[----:B------:R-:W-:Y:S02]  /*0f70*/  F2FP.F16.F32.PACK_AB R32, R109, R111 ;  /* 0x0000006f6d20723e */ /* 0x000fe400000000ff */
[----:B------:R-:W-:-:S03]  /*0f80*/  @P1 LEA R124, P3, R100, UR8, 0x4 ;  /* 0x00000008647c1c11 */ /* 0x000fc6000f8620ff */
[----:B------:R0:W-:Y:S01]  /*0f90*/  STG.E.128 desc[UR4][R36.64], R32 ;  /* 0x0000002024007986 */ /* 0x0001e2000c101d04 */
[----:B------:R-:W-:-:S05]  /*0fa0*/  @P1 LEA.HI.X R125, R100, UR9, RZ, 0x4, P3 ;  /* 0x00000009647d1c11 */ /* 0x000fca00098f24ff */
[----:B------:R-:W2:Y:S04]  /*0fb0*/  @P1 LDG.E.128 R28, desc[UR4][R124.64] ;  /* 0x000000047c1c1981 */ /* 0x000ea8000c1e1d00 */
[----:B0-----:R-:W3:Y:S01]  /*0fc0*/  LDG.E.128 R36, desc[UR4][R38.64] ;  /* 0x0000000426247981 */ /* 0x001ee2000c1e1d00 */
[----:B------:R-:W-:Y:S01]  /*0fd0*/  UMOV UR6, 0xffffffff ;  /* 0xffffffff00067882 */ /* 0x000fe20000000000 */
[--C-:B---3--:R-:W-:Y:S02]  /*0fe0*/  HADD2.F32 R102, -RZ, R37.reuse.H0_H0 ;  /* 0x20000025ff667230 */ /* 0x108fe40000004100 */
[----:B------:R-:W-:Y:S02]  /*0ff0*/  HADD2.F32 R108, -RZ, R38.H1_H1 ;  /* 0x30000026ff6c7230 */ /* 0x000fe40000004100 */
[----:B------:R-:W-:-:S02]  /*1000*/  HADD2.F32 R104, -RZ, R37.H1_H1 ;  /* 0x30000025ff687230 */ /* 0x000fc40000004100 */
[-C--:B------:R-:W-:Y:S01]  /*1010*/  FMUL.FTZ R102, R102, R96.reuse ;  /* 0x0000006066667220 */ /* 0x080fe20000410000 */
[-C--:B------:R-:W-:Y:S01]  /*1020*/  FMUL.FTZ R37, R108, R96.reuse ;  /* 0x000000606c257220 */ /* 0x080fe20000410000 */
[----:B--2---:R-:W-:Y:S02]  /*1030*/  @P1 HADD2.F32 R108, -RZ, R30.H1_H1 ;  /* 0x3000001eff6c1230 */ /* 0x004fe40000004100 */
[----:B------:R-:W-:Y:S01]  /*1040*/  FMUL.FTZ R35, R104, R96 ;  /* 0x0000006068237220 */ /* 0x000fe20000410000 */
[----:B------:R-:W-:Y:S01]  /*1050*/  FMUL.FTZ R104, R53, R102 ;  /* 0x0000006635687220 */ /* 0x000fe20000410000 */
[----:B------:R-:W-:-:S04]  /*1060*/  FMUL.FTZ R102, R56, R37 ;  /* 0x0000002538667220 */ /* 0x000fc80000410000 */
[----:B------:R-:W-:Y:S01]  /*1070*/  @P1 FADD.FTZ R102, R108, R102 ;  /* 0x000000666c661221 */ /* 0x000fe20000010000 */
[----:B------:R-:W-:-:S04]  /*1080*/  FADD.FTZ R108, RZ, R107 ;  /* 0x0000006bff6c7221 */ /* 0x000fc80000010000 */
[----:B------:R-:W-:-:S04]  /*1090*/  FADD.FTZ R108, R108, R105 ;  /* 0x000000696c6c7221 */ /* 0x000fc80000010000 */
[----:B------:R-:W-:-:S04]  /*10a0*/  FADD.FTZ R108, R108, R103 ;  /* 0x000000676c6c7221 */ /* 0x000fc80000010000 */
[----:B------:R-:W-:-:S04]  /*10b0*/  FADD.FTZ R108, R108, R101 ;  /* 0x000000656c6c7221 */ /* 0x000fc80000010000 */
[----:B------:R-:W-:Y:S01]  /*10c0*/  FADD.FTZ R108, R108, R97 ;  /* 0x000000616c6c7221 */ /* 0x000fe20000010000 */
[----:B------:R-:W-:Y:S02]  /*10d0*/  HADD2.F32 R106, -RZ, R38.H0_H0 ;  /* 0x20000026ff6a7230 */ /* 0x000fe40000004100 */
[--C-:B------:R-:W-:Y:S02]  /*10e0*/  HADD2.F32 R32, -RZ, R39.reuse.H1_H1 ;  /* 0x30000027ff207230 */ /* 0x100fe40000004100 */
[----:B------:R-:W-:Y:S01]  /*10f0*/  FADD.FTZ R108, R108, R99 ;  /* 0x000000636c6c7221 */ /* 0x000fe20000010000 */
[--C-:B------:R-:W-:Y:S02]  /*1100*/  HADD2.F32 R42, -RZ, R36.reuse.H0_H0 ;  /* 0x20000024ff2a7230 */ /* 0x100fe40000004100 */
[----:B------:R-:W-:Y:S02]  /*1110*/  HADD2.F32 R98, -RZ, R36.H1_H1 ;  /* 0x30000024ff627230 */ /* 0x000fe40000004100 */
[----:B------:R-:W-:Y:S01]  /*1120*/  FADD.FTZ R108, R108, R95 ;  /* 0x0000005f6c6c7221 */ /* 0x000fe20000010000 */
[----:B------:R-:W-:-:S02]  /*1130*/  HADD2.F32 R110, -RZ, R39.H0_H0 ;  /* 0x20000027ff6e7230 */ /* 0x000fc40000004100 */
[-C--:B------:R-:W-:Y:S01]  /*1140*/  FMUL.FTZ R106, R106, R96.reuse ;  /* 0x000000606a6a7220 */ /* 0x080fe20000410000 */
[-C--:B------:R-:W-:Y:S01]  /*1150*/  FMUL.FTZ R125, R32, R96.reuse ;  /* 0x00000060207d7220 */ /* 0x080fe20000410000 */
[-C--:B------:R-:W-:Y:S01]  /*1160*/  FMUL.FTZ R42, R42, R96.reuse ;  /* 0x000000602a2a7220 */ /* 0x080fe20000410000 */
[-C--:B------:R-:W-:Y:S01]  /*1170*/  FMUL.FTZ R33, R98, R96.reuse ;  /* 0x0000006062217220 */ /* 0x080fe20000410000 */
[----:B------:R-:W-:Y:S01]  /*1180*/  FMUL.FTZ R110, R110, R96 ;  /* 0x000000606e6e7220 */ /* 0x000fe20000410000 */
[----:B------:R-:W-:Y:S01]  /*1190*/  FADD.FTZ R108, R108, R43 ;  /* 0x0000002b6c6c7221 */ /* 0x000fe20000010000 */
[----:B------:R-:W-:Y:S02]  /*11a0*/  @P1 HADD2.F32 R32, -RZ, R29.H0_H0 ;  /* 0x2000001dff201230 */ /* 0x000fe40000004100 */
[----:B------:R-:W-:Y:S01]  /*11b0*/  FMUL.FTZ R38, R55, R106 ;  /* 0x0000006a37267220 */ /* 0x000fe20000410000 */
[----:B------:R-:W-:Y:S02]  /*11c0*/  @P1 HADD2.F32 R34, -RZ, R30.H0_H0 ;  /* 0x2000001eff221230 */ /* 0x000fe40000004100 */
[----:B------:R-:W-:Y:S01]  /*11d0*/  FMUL.FTZ R125, R58, R125 ;  /* 0x0000007d3a7d7220 */ /* 0x000fe20000410000 */
[----:B------:R-:W-:-:S02]  /*11e0*/  @P1 HADD2.F32 R96, -RZ, R31.H1_H1 ;  /* 0x3000001fff601230 */ /* 0x000fc40000004100 */
[----:B------:R-:W-:Y:S01]  /*11f0*/  FMUL.FTZ R42, R25, R42 ;  /* 0x0000002a192a7220 */ /* 0x000fe20000410000 */
[--C-:B------:R-:W-:Y:S02]  /*1200*/  @P1 HADD2.F32 R39, -RZ, R28.reuse.H0_H0 ;  /* 0x2000001cff271230 */ /* 0x100fe40000004100 */
[----:B------:R-:W-:Y:S01]  /*1210*/  FADD.FTZ R108, R108, R111 ;  /* 0x0000006f6c6c7221 */ /* 0x000fe20000010000 */
[----:B------:R-:W-:Y:S01]  /*1220*/  @P1 FADD.FTZ R104, R32, R104 ;  /* 0x0000006820681221 */ /* 0x000fe20000010000 */
[----:B------:R-:W-:Y:S01]  /*1230*/  @P1 FADD.FTZ R38, R34, R38 ;  /* 0x0000002622261221 */ /* 0x000fe20000010000 */
[----:B------:R-:W-:Y:S01]  /*1240*/  @P1 FADD.FTZ R125, R96, R125 ;  /* 0x0000007d607d1221 */ /* 0x000fe20000010000 */
[----:B------:R-:W-:Y:S01]  /*1250*/  @P1 FADD.FTZ R42, R39, R42 ;  /* 0x0000002a272a1221 */ /* 0x000fe20000010000 */
[----:B------:R-:W-:Y:S01]  /*1260*/  @P1 HADD2.F32 R36, -RZ, R31.H0_H0 ;  /* 0x2000001fff241230 */ /* 0x000fe20000004100 */
[----:B------:R-:W-:Y:S01]  /*1270*/  SHF.L.U32 R98, R100, 0x4, RZ ;  /* 0x0000000464627819 */ /* 0x000fe200000006ff */
[----:B------:R-:W-:Y:S01]  /*1280*/  @P1 HADD2.F32 R32, -RZ, R28.H1_H1 ;  /* 0x3000001cff201230 */ /* 0x000fe20000004100 */
[----:B------:R-:W-:Y:S01]  /*1290*/  SHF.R.U32.HI R96, RZ, 0x1c, R100 ;  /* 0x0000001cff607819 */ /* 0x000fe20000011664 */
[----:B------:R-:W-:-:S02]  /*12a0*/  @P1 HADD2.F32 R34, -RZ, R29.H1_H1 ;  /* 0x3000001dff221230 */ /* 0x000fc40000004100 */
[----:B------:R-:W-:Y:S01]  /*12b0*/  FMUL.FTZ R39, R57, R110 ;  /* 0x0000006e39277220 */ /* 0x000fe20000410000 */
[----:B------:R-:W-:Y:S01]  /*12c0*/  FMUL.FTZ R100, R54, R35 ;  /* 0x0000002336647220 */ /* 0x000fe20000410000 */
[----:B------:R-:W-:Y:S01]  /*12d0*/  FMUL.FTZ R106, R52, R33 ;  /* 0x00000021346a7220 */ /* 0x000fe20000410000 */
[----:B------:R-:W-:Y:S01]  /*12e0*/  FADD.FTZ R108, R108, R109 ;  /* 0x0000006d6c6c7221 */ /* 0x000fe20000010000 */
[----:B------:R-:W-:Y:S01]  /*12f0*/  @P1 FADD.FTZ R39, R36, R39 ;  /* 0x0000002724271221 */ /* 0x000fe20000010000 */
[----:B------:R-:W-:Y:S01]  /*1300*/  @P1 FADD.FTZ R100, R34, R100 ;  /* 0x0000006422641221 */ /* 0x000fe20000010000 */
[----:B------:R-:W-:Y:S01]  /*1310*/  @P1 FADD.FTZ R106, R32, R106 ;  /* 0x0000006a206a1221 */ /* 0x000fe20000010000 */
[----:B------:R-:W-:Y:S01]  /*1320*/  FADD.FTZ R108, R108, R123 ;  /* 0x0000007b6c6c7221 */ /* 0x000fe20000010000 */
[----:B------:R-:W-:Y:S02]  /*1330*/  IADD3 R36, P3, R98, UR10, RZ ;  /* 0x0000000a62247c10 */ /* 0x000fe4000ff7e0ff */
[----:B------:R-:W-:Y:S01]  /*1340*/  F2FP.F16.F32.PACK_AB R35, R125, R39 ;  /* 0x000000277d23723e */ /* 0x000fe200000000ff */
[----:B------:R-:W-:Y:S01]  /*1350*/  FADD.FTZ R108, R108, R113 ;  /* 0x000000716c6c7221 */ /* 0x000fe20000010000 */
[----:B------:R-:W-:-:S02]  /*1360*/  IADD3.X R37, R96, UR11, RZ, P3, !PT ;  /* 0x0000000b60257c10 */ /* 0x000fc40009ffe4ff */
[----:B------:R-:W-:Y:S02]  /*1370*/  F2FP.F16.F32.PACK_AB R34, R102, R38 ;  /* 0x000000266622723e */ /* 0x000fe400000000ff */
[----:B------:R-:W-:Y:S02]  /*1380*/  F2FP.F16.F32.PACK_AB R33, R100, R104 ;  /* 0x000000686421723e */ /* 0x000fe400000000ff */
[----:B------:R-:W-:Y:S01]  /*1390*/  F2FP.F16.F32.PACK_AB R32, R106, R42 ;  /* 0x0000002a6a20723e */ /* 0x000fe200000000ff */
        /* <DEDUP_REMOVED lines=87> */
.L_x_2886:
[----:B------:R-:W-:Y:S01]  /*1910*/  ISETP.NE.AND P3, PT, R82, RZ, PT ;  /* 0x000000ff5200720c */ /* 0x000fe20003f65270 */
        /* <DEDUP_REMOVED lines=8> */
[----:B------:R-:W2:Y:S03]  /*19a0*/  @!P4 S2R R36, SR_CgaCtaId ;  /* 0x000000000024c919 */ /* 0x000ea60000008800 */
[----:B------:R-:W-:Y:S02]  /*19b0*/  I2FP.F32.S32 R114, R108 ;  /* 0x0000006c00727245 */ /* 0x000fe40000201400 */
[----:B-1----:R-:W-:Y:S02]  /*19c0*/  @!P3 LEA R37, R37, R34, 0x18 ;  /* 0x000000222525b211 */ /* 0x002fe400078ec0ff */
[----:B------:R-:W-:-:S04]  /*19d0*/  @!P3 IADD3 R34, R90, R35, RZ ;  /* 0x000000235a22b210 */ /* 0x000fc80007ffe0ff */
[----:B------:R-:W-:Y:S02]  /*19e0*/  @!P3 LEA R37, R34, R37, 0x3 ;  /* 0x000000252225b211 */ /* 0x000fe400078e18ff */
[----:B------:R-:W-:-:S03]  /*19f0*/  @!P4 MOV R34, 0x400 ;  /* 0x000004000022c802 */ /* 0x000fc60000000f00 */
[----:B------:R-:W-:Y:S01]  /*1a00*/  @!P3 STS.64 [R37], R32 ;  /* 0x000000202500b388 */ /* 0x000fe20000000a00 */
[----:B--2---:R-:W-:Y:S02]  /*1a10*/  @!P4 LEA R36, R36, R34, 0x18 ;  /* 0x000000222424c211 */ /* 0x004fe400078ec0ff */
[----:B------:R-:W-:Y:S01]  /*1a20*/  @!P4 IADD3 R34, R82, R35, RZ ;  /* 0x000000235222c210 */ /* 0x000fe20007ffe0ff */
[----:B------:R-:W-:Y:S01]  /*1a30*/  BAR.SYNC.DEFER_BLOCKING 0x0 ;  /* 0x0000000000007b1d */ /* 0x000fe20000010000 */
[----:B------:R-:W-:Y:S02]  /*1a40*/  LOP3.LUT P3, RZ, R90, 0x1f, R19, 0xf8, !PT ;  /* 0x0000001f5aff7812 */ /* 0x000fe4000786f813 */
[----:B------:R-:W-:Y:S02]  /*1a50*/  @!P4 LEA R110, R34, R36, 0x3 ;  /* 0x00000024226ec211 */ /* 0x000fe400078e18ff */
[----:B------:R-:W-:Y:S01]  /*1a60*/  CS2R R34, SRZ ;  /* 0x0000000000227805 */ /* 0x000fe2000001ff00 */
[----:B------:R-:W1:Y:S05]  /*1a70*/  SHFL.DOWN PT, R36, R108, 0x2, 0x1f ;  /* 0x08401f006c247f89 */ /* 0x000e6a00000e0000 */
[----:B------:R-:W2:Y:S01]  /*1a80*/  @!P4 LDS.64 R34, [R110] ;  /* 0x000000006e22c984 */ /* 0x000ea20000000a00 */
[----:B-1----:R-:W-:-:S02]  /*1a90*/  IADD3 R33, R36, R108, RZ ;  /* 0x0000006c24217210 */ /* 0x002fc40007ffe0ff */
[----:B------:R-:W-:Y:S02]  /*1aa0*/  I2FP.F32.S32 R37, R36 ;  /* 0x0000002400257245 */ /* 0x000fe40000201400 */
[----:B------:R-:W-:Y:S01]  /*1ab0*/  I2FP.F32.S32 R32, R33 ;  /* 0x0000002100207245 */ /* 0x000fe20000201400 */
[----:B------:R-:W-:Y:S03]  /*1ac0*/  SHFL.DOWN PT, R108, R33, 0x1, 0x1f ;  /* 0x08201f00216c7f89 */ /* 0x000fe600000e0000 */
[----:B------:R-:W1:Y:S01]  /*1ad0*/  MUFU.RCP R36, R32 ;  /* 0x0000002000247308 */ /* 0x000e620000001000 */
[----:B--2---:R-:W2:Y:S04]  /*1ae0*/  SHFL.DOWN PT, R112, R34, 0x2, 0x1f ;  /* 0x08401f0022707f89 */ /* 0x004ea800000e0000 */
[----:B0-----:R-:W0:Y:S01]  /*1af0*/  SHFL.DOWN PT, R94, R35, 0x2, 0x1f ;  /* 0x08401f00235e7f89 */ /* 0x001e2200000e0000 */
[C---:B--2---:R-:W-:Y:S01]  /*1b00*/  FMUL.FTZ R110, R112.reuse, R37 ;  /* 0x00000025706e7220 */ /* 0x044fe20000410000 */
[----:B------:R-:W-:-:S03]  /*1b10*/  FADD.FTZ R112, -R112, R34 ;  /* 0x0000002270707221 */ /* 0x000fc60000010100 */
[----:B------:R-:W-:Y:S01]  /*1b20*/  FFMA.FTZ R110, R114, R34, R110 ;  /* 0x00000022726e7223 */ /* 0x000fe2000001006e */
[----:B------:R-:W-:Y:S01]  /*1b30*/  FMUL.FTZ R112, R112, R112 ;  /* 0x0000007070707220 */ /* 0x000fe20000410000 */
[----:B0-----:R-:W-:Y:S01]  /*1b40*/  FADD.FTZ R35, R94, R35 ;  /* 0x000000235e237221 */ /* 0x001fe20000010000 */
[----:B------:R-:W-:Y:S01]  /*1b50*/  IADD3 R94, R33, R108, RZ ;  /* 0x0000006c215e7210 */ /* 0x000fe20007ffe0ff */
[----:B-1----:R-:W-:Y:S01]  /*1b60*/  FMUL.FTZ R34, R36, R110 ;  /* 0x0000006e24227220 */ /* 0x002fe20000410000 */
        /* <DEDUP_REMOVED lines=53> */
[C---:B------:R-:W-:Y:S01]  /*1ec0*/  FMUL.FTZ R94, R34.reuse, R37 ;  /* 0x00000025225e7220 */ /* 0x040fe20000410000 */
[----:B------:R-:W-:Y:S01]  /*1ed0*/  FMUL.FTZ R37, R34, R39 ;  /* 0x0000002722257220 */ /* 0x000fe20000410000 */
[----:B------:R-:W-:Y:S01]  /*1ee0*/  FFMA.FTZ R39, R42, R74, R3 ;  /* 0x0000004a2a277223 */ /* 0x000fe20000010003 */
[----:B0-----:R-:W-:-:S04]  /*1ef0*/  @!P3 IMAD.WIDE R32, R85, 0x4, R32 ;  /* 0x000000045520b825 */ /* 0x001fc800078e0220 */
[----:B------:R-:W-:Y:S01]  /*1f00*/  FFMA.FTZ R42, R117, R75, R2 ;  /* 0x0000004b752a7223 */ /* 0x000fe20000010002 */
[C---:B------:R-:W-:Y:S01]  /*1f10*/  FADD.FTZ R109, -R36.reuse, R109 ;  /* 0x0000006d246d7221 */ /* 0x040fe20000010100 */
[C---:B------:R-:W-:Y:S01]  /*1f20*/  FADD.FTZ R121, -R36.reuse, R121 ;  /* 0x0000007924797221 */ /* 0x040fe20000010100 */
[C---:B------:R-:W-:Y:S01]  /*1f30*/  FADD.FTZ R115, -R36.reuse, R115 ;  /* 0x0000007324737221 */ /* 0x040fe20000010100 */
[C---:B------:R-:W-:Y:S01]  /*1f40*/  FADD.FTZ R35, -R36.reuse, R106 ;  /* 0x0000006a24237221 */ /* 0x040fe20000010100 */
[----:B------:R-:W-:Y:S01]  /*1f50*/  FADD.FTZ R104, -R36, R104 ;  /* 0x0000006824687221 */ /* 0x000fe20000010100 */
        /* <DEDUP_REMOVED lines=21> */
[----:B------:R-:W-:Y:S01]  /*20b0*/  F2FP.F16.F32.PACK_AB R39, R42, R39 ;  /* 0x000000272a27723e */ /* 0x000fe200000000ff */
        /* <DEDUP_REMOVED lines=10> */
[----:B0-----:R-:W-:Y:S01]  /*2160*/  F2FP.F16.F32.PACK_AB R34, R110, R97 ;  /* 0x000000616e22723e */ /* 0x001fe200000000ff */
        /* <DEDUP_REMOVED lines=12> */
[----:B------:R-:W-:Y:S01]  /*2230*/  IADD3 R100, P3, R40, UR14, RZ ;  /* 0x0000000e28647c10 */ /* 0x000fe2000ff7e0ff */
[----:B------:R-:W-:Y:S01]  /*2240*/  FFMA.FTZ R40, R73, R94, R0 ;  /* 0x0000005e49287223 */ /* 0x000fe20000010000 */
[----:B------:R-:W-:Y:S01]  /*2250*/  IADD3 R102, P4, R93, UR14, RZ ;  /* 0x0000000e5d667c10 */ /* 0x000fe2000ff9e0ff */
[----:B------:R-:W-:Y:S01]  /*2260*/  FFMA.FTZ R93, R78, R106, R23 ;  /* 0x0000006a4e5d7223 */ /* 0x000fe20000010017 */
[----:B------:R-:W-:Y:S01]  /*2270*/  FFMA.FTZ R95, R77, R95, R20 ;  /* 0x0000005f4d5f7223 */ /* 0x000fe20000010014 */
[----:B------:R-:W-:-:S02]  /*2280*/  F2FP.F16.F32.PACK_AB R35, R112, R35 ;  /* 0x000000237023723e */ /* 0x000fc400000000ff */
[----:B------:R-:W-:Y:S02]  /*2290*/  IADD3.X R101, R41, UR15, RZ, P3, !PT ;  /* 0x0000000f29657c10 */ /* 0x000fe40009ffe4ff */
[----:B------:R-:W-:Y:S02]  /*22a0*/  F2FP.F16.F32.PACK_AB R38, R108, R121 ;  /* 0x000000796c26723e */ /* 0x000fe400000000ff */
[----:B------:R-:W-:Y:S01]  /*22b0*/  F2FP.F16.F32.PACK_AB R36, R109, R36 ;  /* 0x000000246d24723e */ /* 0x000fe200000000ff */
[----:B------:R0:W-:Y:S01]  /*22c0*/  STG.E.128 desc[UR4][R100.64], R32 ;  /* 0x0000002064007986 */ /* 0x0001e2000c101d04 */
[----:B------:R-:W-:Y:S02]  /*22d0*/  IADD3.X R103, R92, UR15, RZ, P4, !PT ;  /* 0x0000000f5c677c10 */ /* 0x000fe4000a7fe4ff */
[----:B------:R-:W-:Y:S02]  /*22e0*/  F2FP.F16.F32.PACK_AB R41, R93, R104 ;  /* 0x000000685d29723e */ /* 0x000fe400000000ff */
[----:B------:R-:W-:Y:S01]  /*22f0*/  F2FP.F16.F32.PACK_AB R40, R95, R40 ;  /* 0x000000285f28723e */ /* 0x000fe200000000ff */
[----:B------:R0:W-:Y:S01]  /*2300*/  STG.E.128 desc[UR4][R102.64], R36 ;  /* 0x0000002466007986 */ /* 0x0001e2000c101d04 */
[----:B------:R-:W-:-:S02]  /*2310*/  IADD3.X R99, R96, UR15, RZ, P5, !PT ;  /* 0x0000000f60637c10 */ /* 0x000fc4000affe4ff */
[----:B------:R-:W-:Y:S02]  /*2320*/  IADD3 R85, R85, UR16, RZ ;  /* 0x0000001055557c10 */ /* 0x000fe4000fffe0ff */
[----:B------:R-:W-:Y:S01]  /*2330*/  SEL R94, RZ, 0x1, P1 ;  /* 0x00000001ff5e7807 */ /* 0x000fe20000800000 */
[----:B------:R0:W-:Y:S01]  /*2340*/  STG.E.128 desc[UR4][R98.64], R40 ;  /* 0x0000002862007986 */ /* 0x0001e2000c101d04 */
[----:B------:R-:W-:-:S13]  /*2350*/  ISETP.GE.AND P3, PT, R85, UR17, PT ;  /* 0x0000001155007c0c */ /* 0x000fda000bf66270 */
[----:B------:R-:W-:Y:S05]  /*2360*/  @!P3 BRA `(.L_x_2875) ;  /* 0xffffffe000fcb947 */ /* 0x000fea000383ffff */
[----:B------:R-:W-:Y:S05]  /*2370*/  EXIT ;  /* 0x000000000000794d */ /* 0x000fea0003800000 */
.L_x_2874:
[----:B------:R-:W-:Y:S01]  /*2380*/  HFMA2.MMA R114, -RZ, RZ, 0, 5.9604644775390625e-08 ;  /* 0x00000001ff727435 */ /* 0x000fe200000001ff */
[----:B------:R-:W-:Y:S02]  /*2390*/  MOV R112, R33 ;  /* 0x0000002100707202 */ /* 0x000fe40000000f00 */
[----:B------:R-:W-:Y:S02]  /*23a0*/  MOV R116, 0x1f ;  /* 0x0000001f00747802 */ /* 0x000fe40000000f00 */
[----:B------:R-:W-:-:S07]  /*23b0*/  MOV R110, 0xffffffff ;  /* 0xffffffff006e7802 */ /* 0x000fce0000000f00 */
[----:B------:R-:W-:Y:S05]  /*23c0*/  WARPSYNC.COLLECTIVE R110, `(.L_x_2876) ;  /* 0x000000006e087348 */ /* 0x000fea0003c00000 */
[----:B------:R0:W1:Y:S02]  /*23d0*/  SHFL.BFLY P3, R108, R112, R114, R116 ;  /* 0x0c000072706c7389 */ /* 0x0000640000060074 */
[----:B01----:R-:W-:Y:S01]  /*23e0*/  ENDCOLLECTIVE ;  /* 0x000000000000791b */ /* 0x003fe20003800000 */
.L_x_2876:
[----:B------:R-:W-:Y:S01]  /*23f0*/  HFMA2.MMA R114, -RZ, RZ, 0, 1.1920928955078125e-07 ;  /* 0x00000002ff727435 */ /* 0x000fe200000001ff */
[----:B------:R-:W-:-:S05]  /*2400*/  MOV R32, R108 ;  /* 0x0000006c00207202 */ /* 0x000fca0000000f00 */
[----:B------:R-:W-:-:S05]  /*2410*/  FADD.FTZ R34, R33, R32 ;  /* 0x0000002021227221 */ /* 0x000fca0000010000 */
[----:B------:R-:W-:-:S07]  /*2420*/  MOV R112, R34 ;  /* 0x0000002200707202 */ /* 0x000fce0000000f00 */
[----:B------:R-:W-:Y:S05]  /*2430*/  WARPSYNC.COLLECTIVE R110, `(.L_x_2877) ;  /* 0x000000006e087348 */ /* 0x000fea0003c00000 */
[----:B------:R0:W1:Y:S02]  /*2440*/  SHFL.BFLY P3, R108, R112, R114, R116 ;  /* 0x0c000072706c7389 */ /* 0x0000640000060074 */
[----:B01----:R-:W-:Y:S01]  /*2450*/  ENDCOLLECTIVE ;  /* 0x000000000000791b */ /* 0x003fe20003800000 */
.L_x_2877:
[----:B------:R-:W-:Y:S01]  /*2460*/  HFMA2.MMA R114, -RZ, RZ, 0, 2.384185791015625e-07 ;  /* 0x00000004ff727435 */ /* 0x000fe200000001ff */
[----:B------:R-:W-:-:S05]  /*2470*/  MOV R37, R108 ;  /* 0x0000006c00257202 */ /* 0x000fca0000000f00 */
[----:B------:R-:W-:-:S05]  /*2480*/  FADD.FTZ R37, R34, R37 ;  /* 0x0000002522257221 */ /* 0x000fca0000010000 */
[----:B------:R-:W-:-:S07]  /*2490*/  MOV R112, R37 ;  /* 0x0000002500707202 */ /* 0x000fce0000000f00 */
[----:B------:R-:W-:Y:S05]  /*24a0*/  WARPSYNC.COLLECTIVE R110, `(.L_x_2878) ;  /* 0x000000006e087348 */ /* 0x000fea0003c00000 */
[----:B------:R0:W1:Y:S02]  /*24b0*/  SHFL.BFLY P3, R108, R112, R114, R116 ;  /* 0x0c000072706c7389 */ /* 0x0000640000060074 */
[----:B01----:R-:W-:Y:S01]  /*24c0*/  ENDCOLLECTIVE ;  /* 0x000000000000791b */ /* 0x003fe20003800000 */
.L_x_2878:
[----:B------:R-:W-:Y:S01]  /*24d0*/  HFMA2.MMA R114, -RZ, RZ, 0, 4.76837158203125e-07 ;  /* 0x00000008ff727435 */ /* 0x000fe200000001ff */
[----:B------:R-:W-:-:S05]  /*24e0*/  MOV R32, R108 ;  /* 0x0000006c00207202 */ /* 0x000fca0000000f00 */
[----:B------:R-:W-:-:S05]  /*24f0*/  FADD.FTZ R36, R37, R32 ;  /* 0x0000002025247221 */ /* 0x000fca0000010000 */
[----:B------:R-:W-:-:S07]  /*2500*/  MOV R112, R36 ;  /* 0x0000002400707202 */ /* 0x000fce0000000f00 */
[----:B------:R-:W-:Y:S05]  /*2510*/  WARPSYNC.COLLECTIVE R110, `(.L_x_2879) ;  /* 0x000000006e087348 */ /* 0x000fea0003c00000 */
[----:B------:R0:W1:Y:S02]  /*2520*/  SHFL.BFLY P3, R108, R112, R114, R116 ;  /* 0x0c000072706c7389 */ /* 0x0000640000060074 */
[----:B01----:R-:W-:Y:S01]  /*2530*/  ENDCOLLECTIVE ;  /* 0x000000000000791b */ /* 0x003fe20003800000 */
.L_x_2879:
[----:B------:R-:W-:Y:S01]  /*2540*/  HFMA2.MMA R114, -RZ, RZ, 0, 9.5367431640625e-07 ;  /* 0x00000010ff727435 */ /* 0x000fe200000001ff */
[----:B------:R-:W-:-:S05]  /*2550*/  MOV R32, R108 ;  /* 0x0000006c00207202 */ /* 0x000fca0000000f00 */
[----:B------:R-:W-:-:S05]  /*2560*/  FADD.FTZ R94, R36, R32 ;  /* 0x00000020245e7221 */ /* 0x000fca0000010000 */
[----:B------:R-:W-:-:S07]  /*2570*/  MOV R112, R94 ;  /* 0x0000005e00707202 */ /* 0x000fce0000000f00 */
[----:B------:R-:W-:Y:S05]  /*2580*/  WARPSYNC.COLLECTIVE R110, `(.L_x_2880) ;  /* 0x000000006e087348 */ /* 0x000fea0003c00000 */
[----:B------:R0:W1:Y:S02]  /*2590*/  SHFL.BFLY P3, R108, R112, R114, R116 ;  /* 0x0c000072706c7389 */ /* 0x0000640000060074 */
[----:B01----:R-:W-:Y:S01]  /*25a0*/  ENDCOLLECTIVE ;  /* 0x000000000000791b */ /* 0x003fe20003800000 */
.L_x_2880:
        /* <DEDUP_REMOVED lines=56> */
.L_x_2881:
[----:B------:R-:W-:Y:S01]  /*2930*/  HFMA2.MMA R114, -RZ, RZ, 0, 1.1920928955078125e-07 ;  /* 0x00000002ff727435 */ /* 0x000fe200000001ff */
[----:B------:R-:W-:-:S05]  /*2940*/  MOV R34, R108 ;  /* 0x0000006c00227202 */ /* 0x000fca0000000f00 */
[----:B------:R-:W-:-:S05]  /*2950*/  FADD.FTZ R34, R33, R34 ;  /* 0x0000002221227221 */ /* 0x000fca0000010000 */
[----:B------:R-:W-:-:S07]  /*2960*/  MOV R112, R34 ;  /* 0x0000002200707202 */ /* 0x000fce0000000f00 */
[----:B------:R-:W-:Y:S05]  /*2970*/  WARPSYNC.COLLECTIVE R110, `(.L_x_2882) ;  /* 0x000000006e087348 */ /* 0x000fea0003c00000 */
[----:B------:R0:W1:Y:S02]  /*2980*/  SHFL.BFLY P3, R108, R112, R114, R116 ;  /* 0x0c000072706c7389 */ /* 0x0000640000060074 */
[----:B01----:R-:W-:Y:S01]  /*2990*/  ENDCOLLECTIVE ;  /* 0x000000000000791b */ /* 0x003fe20003800000 */
.L_x_2882:
[----:B------:R-:W-:Y:S01]  /*29a0*/  HFMA2.MMA R114, -RZ, RZ, 0, 2.384185791015625e-07 ;  /* 0x00000004ff727435 */ /* 0x000fe200000001ff */
[----:B------:R-:W-:-:S05]  /*29b0*/  MOV R37, R108 ;  /* 0x0000006c00257202 */ /* 0x000fca0000000f00 */
[----:B------:R-:W-:-:S05]  /*29c0*/  FADD.FTZ R37, R34, R37 ;  /* 0x0000002522257221 */ /* 0x000fca0000010000 */
[----:B------:R-:W-:-:S07]  /*29d0*/  MOV R112, R37 ;  /* 0x0000002500707202 */ /* 0x000fce0000000f00 */
[----:B------:R-:W-:Y:S05]  /*29e0*/  WARPSYNC.COLLECTIVE R110, `(.L_x_2883) ;  /* 0x000000006e087348 */ /* 0x000fea0003c00000 */
[----:B------:R0:W1:Y:S02]  /*29f0*/  SHFL.BFLY P3, R108, R112, R114, R116 ;  /* 0x0c000072706c7389 */ /* 0x0000640000060074 */
[----:B01----:R-:W-:Y:S01]  /*2a00*/  ENDCOLLECTIVE ;  /* 0x000000000000791b */ /* 0x003fe20003800000 */
.L_x_2883:
[----:B------:R-:W-:Y:S01]  /*2a10*/  HFMA2.MMA R114, -RZ, RZ, 0, 4.76837158203125e-07 ;  /* 0x00000008ff727435 */ /* 0x000fe200000001ff */
[----:B------:R-:W-:-:S05]  /*2a20*/  MOV R36, R108 ;  /* 0x0000006c00247202 */ /* 0x000fca0000000f00 */
[----:B------:R-:W-:-:S05]  /*2a30*/  FADD.FTZ R36, R37, R36 ;  /* 0x0000002425247221 */ /* 0x000fca0000010000 */
[----:B------:R-:W-:-:S07]  /*2a40*/  MOV R112, R36 ;  /* 0x0000002400707202 */ /* 0x000fce0000000f00 */
[----:B------:R-:W-:Y:S05]  /*2a50*/  WARPSYNC.COLLECTIVE R110, `(.L_x_2884) ;  /* 0x000000006e087348 */ /* 0x000fea0003c00000 */
[----:B------:R0:W1:Y:S02]  /*2a60*/  SHFL.BFLY P3, R108, R112, R114, R116 ;  /* 0x0c000072706c7389 */ /* 0x0000640000060074 */
[----:B01----:R-:W-:Y:S01]  /*2a70*/  ENDCOLLECTIVE ;  /* 0x000000000000791b */ /* 0x003fe20003800000 */
.L_x_2884:
[----:B------:R-:W-:Y:S01]  /*2a80*/  HFMA2.MMA R114, -RZ, RZ, 0, 9.5367431640625e-07 ;  /* 0x00000010ff727435 */ /* 0x000fe200000001ff */
[----:B------:R-:W-:-:S05]  /*2a90*/  MOV R94, R108 ;  /* 0x0000006c005e7202 */ /* 0x000fca0000000f00 */
[----:B------:R-:W-:-:S05]  /*2aa0*/  FADD.FTZ R94, R36, R94 ;  /* 0x0000005e245e7221 */ /* 0x000fca0000010000 */
[----:B------:R-:W-:-:S07]  /*2ab0*/  MOV R112, R94 ;  /* 0x0000005e00707202 */ /* 0x000fce0000000f00 */
[----:B------:R-:W-:Y:S05]  /*2ac0*/  WARPSYNC.COLLECTIVE R110, `(.L_x_2885) ;  /* 0x000000006e087348 */ /* 0x000fea0003c00000 */
[----:B------:R0:W1:Y:S02]  /*2ad0*/  SHFL.BFLY P3, R108, R112, R114, R116 ;  /* 0x0c000072706c7389 */ /* 0x0000640000060074 */
[----:B01----:R-:W-:Y:S01]  /*2ae0*/  ENDCOLLECTIVE ;  /* 0x000000000000791b */ /* 0x003fe20003800000 */
.L_x_2885:
[----:B------:R-:W-:Y:S05]  /*2af0*/  BRA `(.L_x_2886) ;  /* 0xffffffec00847947 */ /* 0x000fea000383ffff */
.L_x_2887:
        /* <DEDUP_REMOVED lines=16> */
.L_x_23229:


//--------------------- .text._ZN10layer_norm13ln_fwd_kernelINS_13Kernel_traitsI6__halfS2_S2_S2_fjLj3072ELj1ELj1ELj4ELj16ENS_18Kernel_traits_baseILj3072ES2_S2_S2_S2_fjLj128EEEEELb0ELb1ELb1ELb0EEEvNS_9FwdParamsE --------------------------
	.section	.text._ZN10layer_norm13ln_fwd_kernelINS_13Kernel_traitsI6__halfS2_S2_S2_fjLj3072ELj1ELj1ELj4ELj16ENS_18Kernel_traits_baseILj3072ES2_S2_S2_S2_fjLj128EEEEELb0ELb1ELb1ELb0EEEvNS_9FwdParamsE,"ax",@progbits
	.align	128
        .global         _ZN10layer_norm13ln_fwd_kernelINS_13Kernel_traitsI6__halfS2_S2_S2_fjLj3072ELj1ELj1ELj4ELj16ENS_18Kernel_traits_baseILj3072ES2_S2_S2_S2_fjLj128EEEEELb0ELb1ELb1ELb0EEEvNS_9FwdParamsE
        .type           _ZN10layer_norm13ln_fwd_kernelINS_13Kernel_traitsI6__halfS2_S2_S2_fjLj3072ELj1ELj1ELj4ELj16ENS_18Kernel_traits_baseILj3072ES2_S2_S2_S2_fjLj128EEEEELb0ELb1ELb1ELb0EEEvNS_9FwdParamsE,@function
        .size           _ZN10layer_norm13ln_fwd_kernelINS_13Kernel_traitsI6__halfS2_S2_S2_fjLj3072ELj1ELj1ELj4ELj16ENS_18Kernel_traits_baseILj3072ES2_S2_S2_S2_fjLj128EEEEELb0ELb1ELb1ELb0EEEvNS_9FwdParamsE,(.L_x_23230 - _ZN10layer_norm13ln_fwd_kernelINS_13Kernel_traitsI6__halfS2_S2_S2_fjLj3072ELj1ELj1ELj4ELj16ENS_18Kernel_traits_baseILj3072ES2_S2_S2_S2_fjLj128EEEEELb0ELb1ELb1ELb0EEEvNS_9FwdParamsE)
        .other          _ZN10layer_norm13ln_fwd_kernelINS_13Kernel_traitsI6__halfS2_S2_S2_fjLj3072ELj1ELj1ELj4ELj16ENS_18Kernel_traits_baseILj3072ES2_S2_S2_S2_fjLj128EEEEELb0ELb1ELb1ELb0EEEvNS_9FwdParamsE,@"STO_CUDA_ENTRY STV_DEFAULT"
_ZN10layer_norm13ln_fwd_kernelINS_13Kernel_traitsI6__halfS2_S2_S2_fjLj3072ELj1ELj1ELj4ELj16ENS_18Kernel_traits_baseILj3072ES2_S2_S2_S2_fjLj128EEEEELb0ELb1ELb1ELb0EEEvNS_9FwdParamsE:
.text._ZN10layer_norm13ln_fwd_kernelINS_13Kernel_traitsI6__halfS2_S2_S2_fjLj3072ELj1ELj1ELj4ELj16ENS_18Kernel_traits_baseILj3072ES2_S2_S2_S2_fjLj128EEEEELb0ELb1ELb1ELb0EEEvNS_9FwdParamsE:
        /* <DEDUP_REMOVED lines=31> */
.L_x_2889:
[----:B------:R-:W-:Y:S05]  /*01f0*/  BSYNC B0 ;  /* 0x0000000000007941 */ /* 0x000fea0003800000 */
.L_x_2888:
        /* <DEDUP_REMOVED lines=18> */
.L_x_2891:
[----:B------:R-:W-:Y:S05]  /*0320*/  BSYNC B0 ;  /* 0x0000000000007941 */ /* 0x000fea0003800000 */
.L_x_2890:
        /* <DEDUP_REMOVED lines=17> */
.L_x_2893:
[----:B------:R-:W-:Y:S05]  /*0440*/  BSYNC B0 ;  /* 0x0000000000007941 */ /* 0x000fea0003800000 */
.L_x_2892:
[----:B------:R-:W0:Y:S02]  /*0450*/  S2UR UR6, SR_CTAID.X ;  /* 0x00000000000679c3 */ /* 0x000e240000002500 */
[----:B0-----:R-:W-:Y:S01]  /*0460*/  LEA.HI R114, R20, UR6, RZ, 0x19 ;  /* 0x0000000614727c11 */ /* 0x001fe2000f8fc8ff */
[----:B------:R-:W-:-:S03]  /*0470*/  ULDC UR6, c[0x0][0x214] ;  /* 0x0000850000067ab9 */ /* 0x000fc60000000800 */
[----:B------:R-:W-:-:S13]  /*0480*/  ISETP.GE.AND P0, PT, R114, UR6, PT ;  /* 0x0000000672007c0c */ /* 0x000fda000bf06270 */
[----:B------:R-:W-:Y:S05]  /*0490*/  @P0 EXIT ;  /* 0x000000000000094d */ /* 0x000fea0003800000 */
[--C-:B-----5:R-:W-:Y:S01]  /*04a0*/  HADD2.F32 R9, -RZ, R52.reuse.H0_H0 ;  /* 0x20000034ff097230 */ /* 0x120fe20000004100 */
[----:B------:R-:W-:Y:S01]  /*04b0*/  HFMA2.MMA R118, -RZ, RZ, 0, 5.9604644775390625e-08 ;  /* 0x00000001ff767435 */ /* 0x000fe200000001ff */
[----:B------:R-:W-:Y:S01]  /*04c0*/  HADD2.F32 R8, -RZ, R52.H1_H1 ;  /* 0x30000034ff087230 */ /* 0x000fe20000004100 */
[----:B------:R-:W-:Y:S01]  /*04d0*/  ULDC.U8 UR6, c[0x0][0x2a0] ;  /* 0x0000a80000067ab9 */ /* 0x000fe20000000000 */
[--C-:B------:R-:W-:Y:S01]  /*04e0*/  HADD2.F32 R0, -RZ, R24.reuse.H0_H0 ;  /* 0x20000018ff007230 */ /* 0x100fe20000004100 */
[----:B------:R-:W-:Y:S01]  /*04f0*/  UISETP.NE.AND UP0, UPT, UR6, URZ, UPT ;  /* 0x0000003f0600728c */ /* 0x000fe2000bf05270 */
        /* <DEDUP_REMOVED lines=38> */
[----:B------:R-:W-:Y:S01]  /*0760*/  HADD2.F32 R62, -RZ, R36.H1_H1 ;  /* 0x30000024ff3e7230 */ /* 0x000fe20000004100 */
[----:B------:R-:W-:Y:S01]  /*0770*/  SHF.R.S32.HI R36, RZ, 0x3, R73 ;  /* 0x00000003ff247819 */ /* 0x000fe20000011449 */
        /* <DEDUP_REMOVED lines=13> */
[----:B------:R-:W-:Y:S01]  /*0850*/  LOP3.LUT R28, R36, 0x7f, RZ, 0xc0, !PT ;  /* 0x0000007f241c7812 */ /* 0x000fe200078ec0ff */
[--C-:B------:R-:W-:Y:S01]  /*0860*/  HADD2.F32 R73, -RZ, R29.reuse.H0_H0 ;  /* 0x2000001dff497230 */ /* 0x100fe20000004100 */
[----:B------:R-:W-:Y:S01]  /*0870*/  SHF.R.U32.HI R36, RZ, 0x2, R36 ;  /* 0x00000002ff247819 */ /* 0x000fe20000011624 */
[----:B------:R-:W-:Y:S01]  /*0880*/  HADD2.F32 R76, -RZ, R29.H1_H1 ;  /* 0x3000001dff4c7230 */ /* 0x000fe20000004100 */
[----:B------:R-:W-:Y:S01]  /*0890*/  VIADDMNMX R37, R28, -R37, RZ, !PT ;  /* 0x800000251c257246 */ /* 0x000fe200078001ff */
[--C-:B------:R-:W-:Y:S01]  /*08a0*/  HADD2.F32 R21, -RZ, R25.reuse.H0_H0 ;  /* 0x20000019ff157230 */ /* 0x100fe20000004100 */
[----:B------:R-:W-:Y:S01]  /*08b0*/  LOP3.LUT R36, R36, 0x3fffffe0, RZ, 0xc0, !PT ;  /* 0x3fffffe024247812 */ /* 0x000fe200078ec0ff */
[--C-:B------:R-:W-:Y:S01]  /*08c0*/  HADD2.F32 R23, -RZ, R26.reuse.H0_H0 ;  /* 0x2000001aff177230 */ /* 0x100fe20000004100 */
[----:B------:R-:W-:Y:S01]  /*08d0*/  VIMNMX R37, R37, 0x20, PT ;  /* 0x0000002025257848 */ /* 0x000fe20003fe0100 */
[----:B------:R-:W-:Y:S01]  /*08e0*/  HADD2.F32 R25, -RZ, R25.H1_H1 ;  /* 0x30000019ff197230 */ /* 0x000fe20000004100 */
[----:B------:R-:W-:Y:S01]  /*08f0*/  SHF.L.U32 R29, R20, 0x5, RZ ;  /* 0x00000005141d7819 */ /* 0x000fe200000006ff */
[----:B------:R-:W-:Y:S01]  /*0900*/  HADD2.F32 R26, -RZ, R26.H1_H1 ;  /* 0x3000001aff1a7230 */ /* 0x000fe20000004100 */
[----:B------:R-:W-:Y:S01]  /*0910*/  IADD3 R37, R37, R36, RZ ;  /* 0x0000002425257210 */ /* 0x000fe20007ffe0ff */
[--C-:B------:R-:W-:Y:S01]  /*0920*/  HADD2.F32 R63, -RZ, R38.reuse.H0_H0 ;  /* 0x20000026ff3f7230 */ /* 0x100fe20000004100 */
[----:B------:R-:W-:Y:S01]  /*0930*/  LOP3.LUT R29, R29, 0x3e0, RZ, 0xc0, !PT ;  /* 0x000003e01d1d7812 */ /* 0x000fe200078ec0ff */
[----:B------:R-:W-:Y:S01]  /*0940*/  HADD2.F32 R66, -RZ, R38.H1_H1 ;  /* 0x30000026ff427230 */ /* 0x000fe20000004100 */
[----:B------:R-:W-:Y:S01]  /*0950*/  SHF.L.U32 R37, R37, 0x3, RZ ;  /* 0x0000000325257819 */ /* 0x000fe200000006ff */
[--C-:B------:R-:W-:Y:S01]  /*0960*/  HADD2.F32 R65, -RZ, R39.reuse.H0_H0 ;  /* 0x20000027ff417230 */ /* 0x100fe20000004100 */
[----:B------:R-:W-:Y:S01]  /*0970*/  VIADDMNMX R29, R28, -R29, RZ, !PT ;  /* 0x8000001d1c1d7246 */ /* 0x000fe200078001ff */
[----:B------:R-:W-:Y:S01]  /*0980*/  HADD2.F32 R68, -RZ, R39.H1_H1 ;  /* 0x30000027ff447230 */ /* 0x000fe20000004100 */
[----:B------:R-:W-:Y:S01]  /*0990*/  I2FP.F32.U32 R37, R37 ;  /* 0x0000002500257245 */ /* 0x000fe20000201000 */
[--C-:B------:R-:W-:Y:S01]  /*09a0*/  HADD2.F32 R75, -RZ, R30.reuse.H0_H0 ;  /* 0x2000001eff4b7230 */ /* 0x100fe20000004100 */
[----:B------:R-:W-:Y:S01]  /*09b0*/  VIMNMX R29, R29, 0x20, PT ;  /* 0x000000201d1d7848 */ /* 0x000fe20003fe0100 */
[----:B------:R-:W-:Y:S01]  /*09c0*/  HADD2.F32 R78, -RZ, R30.H1_H1 ;  /* 0x3000001eff4e7230 */ /* 0x000fe20000004100 */
[----:B------:R0:W1:Y:S01]  /*09d0*/  MUFU.RCP R85, R37 ;  /* 0x0000002500557308 */ /* 0x0000620000001000 */
[--C-:B------:R-:W-:Y:S01]  /*09e0*/  HADD2.F32 R77, -RZ, R31.reuse.H0_H0 ;  /* 0x2000001fff4d7230 */ /* 0x100fe20000004100 */
[----:B------:R-:W-:Y:S01]  /*09f0*/  IADD3 R29, R36, R29, RZ ;  /* 0x0000001d241d7210 */ /* 0x000fe20007ffe0ff */
[----:B------:R-:W-:-:S02]  /*0a00*/  HADD2.F32 R80, -RZ, R31.H1_H1 ;  /* 0x3000001fff507230 */ /* 0x000fc40000004100 */
[--C-:B------:R-:W-:Y:S01]  /*0a10*/  HADD2.F32 R79, -RZ, R32.reuse.H0_H0 ;  /* 0x20000020ff4f7230 */ /* 0x100fe20000004100 */
[----:B------:R-:W-:Y:S01]  /*0a20*/  SHF.L.U32 R113, R29, 0x3, RZ ;  /* 0x000000031d717819 */ /* 0x000fe200000006ff */
[----:B------:R-:W-:Y:S02]  /*0a30*/  HADD2.F32 R82, -RZ, R32.H1_H1 ;  /* 0x30000020ff527230 */ /* 0x000fe40000004100 */
[--C-:B------:R-:W-:Y:S02]  /*0a40*/  HADD2.F32 R81, -RZ, R33.reuse.H0_H0 ;  /* 0x20000021ff517230 */ /* 0x100fe40000004100 */
[----:B------:R-:W-:Y:S02]  /*0a50*/  HADD2.F32 R84, -RZ, R33.H1_H1 ;  /* 0x30000021ff547230 */ /* 0x000fe40000004100 */
[--C-:B------:R-:W-:Y:S02]  /*0a60*/  HADD2.F32 R83, -RZ, R34.reuse.H0_H0 ;  /* 0x20000022ff537230 */ /* 0x100fe40000004100 */
[----:B------:R-:W-:-:S02]  /*0a70*/  HADD2.F32 R87, -RZ, R34.H1_H1 ;  /* 0x30000022ff577230 */ /* 0x000fc40000004100 */
[--C-:B------:R-:W-:Y:S02]  /*0a80*/  HADD2.F32 R86, -RZ, R35.reuse.H0_H0 ;  /* 0x20000023ff567230 */ /* 0x100fe40000004100 */
[----:B01----:R-:W-:-:S07]  /*0a90*/  HADD2.F32 R97, -RZ, R35.H1_H1 ;  /* 0x30000023ff617230 */ /* 0x003fce0000004100 */
.L_x_2979:
        /* <DEDUP_REMOVED lines=9> */
[----:B------:R-:W-:Y:S02]  /*0b30*/  MOV R121, RZ ;  /* 0x000000ff00797202 */ /* 0x000fe40000000f00 */
[----:B------:R-:W-:Y:S02]  /*0b40*/  SHF.R.S32.HI R117, RZ, 0x1f, R114 ;  /* 0x0000001fff757819 */ /* 0x000fe40000011472 */
[----:B------:R-:W-:-:S04]  /*0b50*/  SHF.R.S32.HI R39, RZ, 0x1f, R38 ;  /* 0x0000001fff277819 */ /* 0x000fc80000011426 */
[----:B------:R-:W-:Y:S02]  /*0b60*/  LEA.HI R38, R39, R38, RZ, 0x3 ;  /* 0x0000002627267211 */ /* 0x000fe400078f18ff */
[----:B--2---:R-:W-:-:S13]  /*0b70*/  ISETP.GE.AND P1, PT, R119, 0x1, PT ;  /* 0x000000017700780c */ /* 0x004fda0003f26270 */
[----:B------:R-:W-:-:S05]  /*0b80*/  @P1 IADD3 R120, R119, -0x1, RZ ;  /* 0xffffffff77781810 */ /* 0x000fca0007ffe0ff */
[----:B------:R-:W-:-:S05]  /*0b90*/  @P1 IMAD R120, R120, R115, RZ ;  /* 0x0000007378781224 */ /* 0x000fca00078e02ff */
[----:B------:R-:W-:-:S04]  /*0ba0*/  @P1 SHF.R.S32.HI R39, RZ, 0x1f, R120 ;  /* 0x0000001fff271819 */ /* 0x000fc80000011478 */
[----:B------:R-:W-:-:S04]  /*0bb0*/  @P1 LEA.HI R120, R39, R120, RZ, 0x3 ;  /* 0x0000007827781211 */ /* 0x000fc800078f18ff */
[-C--:B------:R-:W-:Y:S02]  /*0bc0*/  @P1 LEA.HI.SX32 R121, R120, R19.reuse, 0x1d ;  /* 0x0000001378791211 */ /* 0x080fe400078feaff */
        /* <DEDUP_REMOVED lines=17> */
.L_x_2897:
[----:B-----5:R-:W-:Y:S02]  /*0ce0*/  HADD2.F32 R36, -RZ, R28.H0_H0 ;  /* 0x2000001cff247230 */ /* 0x020fe40000004100 */
[----:B------:R-:W-:-:S03]  /*0cf0*/  @P0 HADD2.F32 R37, -RZ, R32.H0_H0 ;  /* 0x20000020ff250230 */ /* 0x000fc60000004100 */
[----:B------:R-:W-:-:S04]  /*0d00*/  FMUL.FTZ R36, R36, UR8 ;  /* 0x0000000824247c20 */ /* 0x000fc80008410000 */
[----:B------:R-:W-:-:S04]  /*0d10*/  FMUL.FTZ R96, R17, R36 ;  /* 0x0000002411607220 */ /* 0x000fc80000410000 */
[----:B------:R-:W-:-:S07]  /*0d20*/  @P0 FADD.FTZ R96, R37, R96 ;  /* 0x0000006025600221 */ /* 0x000fce0000010000 */
.L_x_2898:
[----:B------:R-:W-:Y:S05]  /*0d30*/  BSYNC B1 ;  /* 0x0000000000017941 */ /* 0x000fea0003800000 */
.L_x_2896:
[----:B------:R-:W-:Y:S04]  /*0d40*/  BSSY B1, `(.L_x_2899) ;  /* 0x000000b000017945 */ /* 0x000fe80003800000 */
[----:B------:R-:W-:Y:S05]  /*0d50*/  @P2 BRA `(.L_x_2900) ;  /* 0x0000000000102947 */ /* 0x000fea0003800000 */
[----:B------:R-:W-:Y:S01]  /*0d60*/  HFMA2.MMA R95, -RZ, RZ, 0, 0 ;  /* 0x00000000ff5f7435 */ /* 0x000fe200000001ff */
[----:B------:R-:W-:Y:S10]  /*0d70*/  @!P0 BRA `(.L_x_2901) ;  /* 0x00000000001c8947 */ /* 0x000ff40003800000 */
[----:B-----5:R-:W-:Y:S01]  /*0d80*/  HADD2.F32 R95, -RZ, R32.H1_H1 ;  /* 0x30000020ff5f7230 */ /* 0x020fe20000004100 */
[----:B------:R-:W-:Y:S06]  /*0d90*/  BRA `(.L_x_2901) ;  /* 0x0000000000147947 */ /* 0x000fec0003800000 */
.L_x_2900:
[----:B-----5:R-:W-:-:S05]  /*0da0*/  HADD2.F32 R36, -RZ, R28.H1_H1 ;  /* 0x3000001cff247230 */ /* 0x020fca0000004100 */
[----:B------:R-:W-:Y:S01]  /*0db0*/  FMUL.FTZ R95, R36, UR8 ;  /* 0x00000008245f7c20 */ /* 0x000fe20008410000 */
[----:B------:R-:W-:-:S03]  /*0dc0*/  @P0 HADD2.F32 R36, -RZ, R32.H1_H1 ;  /* 0x30000020ff240230 */ /* 0x000fc60000004100 */
[----:B------:R-:W-:-:S04]  /*0dd0*/  FMUL.FTZ R95, R16, R95 ;  /* 0x0000005f105f7220 */ /* 0x000fc80000410000 */
[----:B------:R-:W-:-:S07]  /*0de0*/  @P0 FADD.FTZ R95, R36, R95 ;  /* 0x0000005f245f0221 */ /* 0x000fce0000010000 */
.L_x_2901:
[----:B------:R-:W-:Y:S05]  /*0df0*/  BSYNC B1 ;  /* 0x0000000000017941 */ /* 0x000fea0003800000 */
.L_x_2899:
[----:B------:R-:W-:Y:S04]  /*0e00*/  BSSY B1, `(.L_x_2902) ;  /* 0x000000b000017945 */ /* 0x000fe80003800000 */
[----:B------:R-:W-:Y:S05]  /*0e10*/  @P2 BRA `(.L_x_2903) ;  /* 0x0000000000102947 */ /* 0x000fea0003800000 */
[----:B------:R-:W-:Y:S01]  /*0e20*/  MOV R94, RZ ;  /* 0x000000ff005e7202 */ /* 0x000fe20000000f00 */
[----:B------:R-:W-:Y:S06]  /*0e30*/  @!P0 BRA `(.L_x_2904) ;  /* 0x00000000001c8947 */ /* 0x000fec0003800000 */
[----:B-----5:R-:W-:Y:S01]  /*0e40*/  HADD2.F32 R94, -RZ, R33.H0_H0 ;  /* 0x20000021ff5e7230 */ /* 0x020fe20000004100 */
[----:B------:R-:W-:Y:S06]  /*0e50*/  BRA `(.L_x_2904) ;  /* 0x0000000000147947 */ /* 0x000fec0003800000 */
.L_x_2903:
[----:B-----5:R-:W-:Y:S02]  /*0e60*/  HADD2.F32 R36, -RZ, R29.H0_H0 ;  /* 0x2000001dff247230 */ /* 0x020fe40000004100 */
[----:B------:R-:W-:-:S03]  /*0e70*/  @P0 HADD2.F32 R37, -RZ, R33.H0_H0 ;  /* 0x20000021ff250230 */ /* 0x000fc60000004100 */
[----:B------:R-:W-:-:S04]  /*0e80*/  FMUL.FTZ R36, R36, UR8 ;  /* 0x0000000824247c20 */ /* 0x000fc80008410000 */
[----:B------:R-:W-:-:S04]  /*0e90*/  FMUL.FTZ R94, R15, R36 ;  /* 0x000000240f5e7220 */ /* 0x000fc80000410000 */
[----:B------:R-:W-:-:S07]  /*0ea0*/  @P0 FADD.FTZ R94, R37, R94 ;  /* 0x0000005e255e0221 */ /* 0x000fce0000010000 */
.L_x_2904:
[----:B------:R-:W-:Y:S05]  /*0eb0*/  BSYNC B1 ;  /* 0x0000000000017941 */ /* 0x000fea0003800000 */
.L_x_2902:
[----:B------:R-:W-:Y:S04]  /*0ec0*/  BSSY B1, `(.L_x_2905) ;  /* 0x000000b000017945 */ /* 0x000fe80003800000 */
[----:B------:R-:W-:Y:S05]  /*0ed0*/  @P2 BRA `(.L_x_2906) ;  /* 0x0000000000102947 */ /* 0x000fea0003800000 */
[----:B------:R-:W-:Y:S01]  /*0ee0*/  HFMA2.MMA R93, -RZ, RZ, 0, 0 ;  /* 0x00000000ff5d7435 */ /* 0x000fe200000001ff */
[----:B------:R-:W-:Y:S10]  /*0ef0*/  @!P0 BRA `(.L_x_2907) ;  /* 0x00000000001c8947 */ /* 0x000ff40003800000 */
[----:B-----5:R-:W-:Y:S01]  /*0f00*/  HADD2.F32 R93, -RZ, R33.H1_H1 ;  /* 0x30000021ff5d7230 */ /* 0x020fe20000004100 */
[----:B------:R-:W-:Y:S06]  /*0f10*/  BRA `(.L_x_2907) ;  /* 0x0000000000147947 */ /* 0x000fec0003800000 */
.L_x_2906:
[----:B-----5:R-:W-:-:S05]  /*0f20*/  HADD2.F32 R36, -RZ, R29.H1_H1 ;  /* 0x3000001dff247230 */ /* 0x020fca0000004100 */
[----:B------:R-:W-:Y:S01]  /*0f30*/  FMUL.FTZ R93, R36, UR8 ;  /* 0x00000008245d7c20 */ /* 0x000fe20008410000 */
[----:B------:R-:W-:-:S03]  /*0f40*/  @P0 HADD2.F32 R36, -RZ, R33.H1_H1 ;  /* 0x30000021ff240230 */ /* 0x000fc60000004100 */
[----:B------:R-:W-:-:S04]  /*0f50*/  FMUL.FTZ R93, R14, R93 ;  /* 0x0000005d0e5d7220 */ /* 0x000fc80000410000 */
[----:B------:R-:W-:-:S07]  /*0f60*/  @P0 FADD.FTZ R93, R36, R93 ;  /* 0x0000005d245d0221 */ /* 0x000fce0000010000 */
.L_x_2907:
[----:B------:R-:W-:Y:S05]  /*0f70*/  BSYNC B1 ;  /* 0x0000000000017941 */ /* 0x000fea0003800000 */
.L_x_2905:
[----:B------:R-:W-:Y:S04]  /*0f80*/  BSSY B1, `(.L_x_2908) ;  /* 0x000000b000017945 */ /* 0x000fe80003800000 */
[----:B------:R-:W-:Y:S05]  /*0f90*/  @P2 BRA `(.L_x_2909) ;  /* 0x0000000000102947 */ /* 0x000fea0003800000 */
[----:B------:R-:W-:Y:S01]  /*0fa0*/  MOV R92, RZ ;  /* 0x000000ff005c7202 */ /* 0x000fe20000000f00 */
[----:B------:R-:W-:Y:S06]  /*0fb0*/  @!P0 BRA `(.L_x_2910) ;  /* 0x00000000001c8947 */ /* 0x000fec0003800000 */
[----:B-----5:R-:W-:Y:S01]  /*0fc0*/  HADD2.F32 R92, -RZ, R34.H0_H0 ;  /* 0x20000022ff5c7230 */ /* 0x020fe20000004100 */
[----:B------:R-:W-:Y:S06]  /*0fd0*/  BRA `(.L_x_2910) ;  /* 0x0000000000147947 */ /* 0x000fec0003800000 */
.L_x_2909:
[----:B-----5:R-:W-:Y:S02]  /*0fe0*/  HADD2.F32 R36, -RZ, R30.H0_H0 ;  /* 0x2000001eff247230 */ /* 0x020fe40000004100 */
[----:B------:R-:W-:-:S03]  /*0ff0*/  @P0 HADD2.F32 R37, -RZ, R34.H0_H0 ;  /* 0x20000022ff250230 */ /* 0x000fc60000004100 */
[----:B------:R-:W-:-:S04]  /*1000*/  FMUL.FTZ R36, R36, UR8 ;  /* 0x0000000824247c20 */ /* 0x000fc80008410000 */
[----:B------:R-:W-:-:S04]  /*1010*/  FMUL.FTZ R92, R13, R36 ;  /* 0x000000240d5c7220 */ /* 0x000fc80000410000 */
[----:B------:R-:W-:-:S07]  /*1020*/  @P0 FADD.FTZ R92, R37, R92 ;  /* 0x0000005c255c0221 */ /* 0x000fce0000010000 */
.L_x_2910:
[----:B------:R-:W-:Y:S05]  /*1030*/  BSYNC B1 ;  /* 0x0000000000017941 */ /* 0x000fea0003800000 */
.L_x_2908:
[----:B------:R-:W-:Y:S04]  /*1040*/  BSSY B1, `(.L_x_2911) ;  /* 0x000000b000017945 */ /* 0x000fe80003800000 */
[----:B------:R-:W-:Y:S05]  /*1050*/  @P2 BRA `(.L_x_2912) ;  /* 0x0000000000102947 */ /* 0x000fea0003800000 */
[----:B------:R-:W-:Y:S01]  /*1060*/  HFMA2.MMA R91, -RZ, RZ, 0, 0 ;  /* 0x00000000ff5b7435 */ /* 0x000fe200000001ff */
[----:B------:R-:W-:Y:S10]  /*1070*/  @!P0 BRA `(.L_x_2913) ;  /* 0x00000000001c8947 */ /* 0x000ff40003800000 */
[----:B-----5:R-:W-:Y:S01]  /*1080*/  HADD2.F32 R91, -RZ, R34.H1_H1 ;  /* 0x30000022ff5b7230 */ /* 0x020fe20000004100 */
[----:B------:R-:W-:Y:S06]  /*1090*/  BRA `(.L_x_2913) ;  /* 0x0000000000147947 */ /* 0x000fec0003800000 */
.L_x_2912:
[----:B-----5:R-:W-:-:S05]  /*10a0*/  HADD2.F32 R36, -RZ, R30.H1_H1 ;  /* 0x3000001eff247230 */ /* 0x020fca0000004100 */
[----:B------:R-:W-:Y:S01]  /*10b0*/  FMUL.FTZ R91, R36, UR8 ;  /* 0x00000008245b7c20 */ /* 0x000fe20008410000 */
[----:B------:R-:W-:-:S03]  /*10c0*/  @P0 HADD2.F32 R36, -RZ, R34.H1_H1 ;  /* 0x30000022ff240230 */ /* 0x000fc60000004100 */
[----:B------:R-:W-:-:S04]  /*10d0*/  FMUL.FTZ R91, R12, R91 ;  /* 0x0000005b0c5b7220 */ /* 0x000fc80000410000 */
[----:B------:R-:W-:-:S07]  /*10e0*/  @P0 FADD.FTZ R91, R36, R91 ;  /* 0x0000005b245b0221 */ /* 0x000fce0000010000 */
.L_x_2913:
[----:B------:R-:W-:Y:S05]  /*10f0*/  BSYNC B1 ;  /* 0x0000000000017941 */ /* 0x000fea0003800000 */
.L_x_2911:
[----:B------:R-:W-:Y:S04]  /*1100*/  BSSY B1, `(.L_x_2914) ;  /* 0x000000b000017945 */ /* 0x000fe80003800000 */
[----:B------:R-:W-:Y:S05]  /*1110*/  @P2 BRA `(.L_x_2915) ;  /* 0x0000000000102947 */ /* 0x000fea0003800000 */
[----:B------:R-:W-:Y:S01]  /*1120*/  MOV R90, RZ ;  /* 0x000000ff005a7202 */ /* 0x000fe20000000f00 */
[----:B------:R-:W-:Y:S06]  /*1130*/  @!P0 BRA `(.L_x_2916) ;  /* 0x00000000001c8947 */ /* 0x000fec0003800000 */
[----:B-----5:R-:W-:Y:S01]  /*1140*/  HADD2.F32 R90, -RZ, R35.H0_H0 ;  /* 0x20000023ff5a7230 */ /* 0x020fe20000004100 */
[----:B------:R-:W-:Y:S06]  /*1150*/  BRA `(.L_x_2916) ;  /* 0x0000000000147947 */ /* 0x000fec0003800000 */
.L_x_2915:
[----:B-----5:R-:W-:Y:S02]  /*1160*/  HADD2.F32 R36, -RZ, R31.H0_H0 ;  /* 0x2000001fff247230 */ /* 0x020fe40000004100 */
[----:B------:R-:W-:-:S03]  /*1170*/  @P0 HADD2.F32 R37, -RZ, R35.H0_H0 ;  /* 0x20000023ff250230 */ /* 0x000fc60000004100 */
[----:B------:R-:W-:-:S04]  /*1180*/  FMUL.FTZ R36, R36, UR8 ;  /* 0x0000000824247c20 */ /* 0x000fc80008410000 */
[----:B------:R-:W-:-:S04]  /*1190*/  FMUL.FTZ R90, R11, R36 ;  /* 0x000000240b5a7220 */ /* 0x000fc80000410000 */
[----:B------:R-:W-:-:S07]  /*11a0*/  @P0 FADD.FTZ R90, R37, R90 ;  /* 0x0000005a255a0221 */ /* 0x000fce0000010000 */
.L_x_2916:
[----:B------:R-:W-:Y:S05]  /*11b0*/  BSYNC B1 ;  /* 0x0000000000017941 */ /* 0x000fea0003800000 */
.L_x_2914:
[----:B------:R-:W-:Y:S04]  /*11c0*/  BSSY B1, `(.L_x_2917) ;  /* 0x000000b000017945 */ /* 0x000fe80003800000 */
[----:B------:R-:W-:Y:S05]  /*11d0*/  @P2 BRA `(.L_x_2918) ;  /* 0x0000000000102947 */ /* 0x000fea0003800000 */
[----:B------:R-:W-:Y:S01]  /*11e0*/  HFMA2.MMA R89, -RZ, RZ, 0, 0 ;  /* 0x00000000ff597435 */ /* 0x000fe200000001ff */
[----:B------:R-:W-:Y:S10]  /*11f0*/  @!P0 BRA `(.L_x_2919) ;  /* 0x00000000001c8947 */ /* 0x000ff40003800000 */
[----:B-----5:R-:W-:Y:S01]  /*1200*/  HADD2.F32 R89, -RZ, R35.H1_H1 ;  /* 0x30000023ff597230 */ /* 0x020fe20000004100 */
[----:B------:R-:W-:Y:S06]  /*1210*/  BRA `(.L_x_2919) ;  /* 0x0000000000147947 */ /* 0x000fec0003800000 */
.L_x_2918:
[----:B-----5:R-:W-:-:S05]  /*1220*/  HADD2.F32 R36, -RZ, R31.H1_H1 ;  /* 0x3000001fff247230 */ /* 0x020fca0000004100 */
[----:B------:R-:W-:Y:S01]  /*1230*/  FMUL.FTZ R89, R36, UR8 ;  /* 0x0000000824597c20 */ /* 0x000fe20008410000 */
[----:B------:R-:W-:-:S03]  /*1240*/  @P0 HADD2.F32 R36, -RZ, R35.H1_H1 ;  /* 0x30000023ff240230 */ /* 0x000fc60000004100 */
[----:B------:R-:W-:-:S04]  /*1250*/  FMUL.FTZ R89, R10, R89 ;  /* 0x000000590a597220 */ /* 0x000fc80000410000 */
[----:B------:R-:W-:-:S07]  /*1260*/  @P0 FADD.FTZ R89, R36, R89 ;  /* 0x0000005924590221 */ /* 0x000fce0000010000 */
.L_x_2919:
[----:B------:R-:W-:Y:S05]  /*1270*/  BSYNC B1 ;  /* 0x0000000000017941 */ /* 0x000fea0003800000 */
.L_x_2917:
        /* <DEDUP_REMOVED lines=9> */
.L_x_2895:
[----:B------:R-:W-:Y:S05]  /*1310*/  BSYNC B0 ;  /* 0x0000000000007941 */ /* 0x000fea0003800000 */
.L_x_2894:
        /* <DEDUP_REMOVED lines=17> */
.L_x_2923:
[----:B-----5:R-:W-:Y:S02]  /*1430*/  HADD2.F32 R36, -RZ, R28.H0_H0 ;  /* 0x2000001cff247230 */ /* 0x020fe40000004100 */
[----:B------:R-:W-:-:S03]  /*1440*/  @P0 HADD2.F32 R37, -RZ, R32.H0_H0 ;  /* 0x20000020ff250230 */ /* 0x000fc60000004100 */
[----:B------:R-:W-:-:S04]  /*1450*/  FMUL.FTZ R36, R36, UR8 ;  /* 0x0000000824247c20 */ /* 0x000fc80008410000 */
[----:B------:R-:W-:-:S04]  /*1460*/  FMUL.FTZ R88, R9, R36 ;  /* 0x0000002409587220 */ /* 0x000fc80000410000 */
[----:B------:R-:W-:-:S07]  /*1470*/  @P0 FADD.FTZ R88, R37, R88 ;  /* 0x0000005825580221 */ /* 0x000fce0000010000 */
.L_x_2924:
[----:B------:R-:W-:Y:S05]  /*1480*/  BSYNC B1 ;  /* 0x0000000000017941 */ /* 0x000fea0003800000 */
.L_x_2922:
[----:B------:R-:W-:Y:S04]  /*1490*/  BSSY B1, `(.L_x_2925) ;  /* 0x000000b000017945 */ /* 0x000fe80003800000 */
[----:B------:R-:W-:Y:S05]  /*14a0*/  @P2 BRA `(.L_x_2926) ;  /* 0x0000000000102947 */ /* 0x000fea0003800000 */
[----:B------:R-:W-:Y:S01]  /*14b0*/  HFMA2.MMA R98, -RZ, RZ, 0, 0 ;  /* 0x00000000ff627435 */ /* 0x000fe200000001ff */
[----:B------:R-:W-:Y:S10]  /*14c0*/  @!P0 BRA `(.L_x_2927) ;  /* 0x00000000001c8947 */ /* 0x000ff40003800000 */
[----:B-----5:R-:W-:Y:S01]  /*14d0*/  HADD2.F32 R98, -RZ, R32.H1_H1 ;  /* 0x30000020ff627230 */ /* 0x020fe20000004100 */
[----:B------:R-:W-:Y:S06]  /*14e0*/  BRA `(.L_x_2927) ;  /* 0x0000000000147947 */ /* 0x000fec0003800000 */
.L_x_2926:
[----:B-----5:R-:W-:Y:S02]  /*14f0*/  HADD2.F32 R36, -RZ, R28.H1_H1 ;  /* 0x3000001cff247230 */ /* 0x020fe40000004100 */
[----:B------:R-:W-:-:S03]  /*1500*/  @P0 HADD2.F32 R39, -RZ, R32.H1_H1 ;  /* 0x30000020ff270230 */ /* 0x000fc60000004100 */
[----:B------:R-:W-:-:S04]  /*1510*/  FMUL.FTZ R37, R36, UR8 ;  /* 0x0000000824257c20 */ /* 0x000fc80008410000 */
[----:B------:R-:W-:-:S04]  /*1520*/  FMUL.FTZ R98, R8, R37 ;  /* 0x0000002508627220 */ /* 0x000fc80000410000 */
[----:B------:R-:W-:-:S07]  /*1530*/  @P0 FADD.FTZ R98, R39, R98 ;  /* 0x0000006227620221 */ /* 0x000fce0000010000 */
.L_x_2927:
[----:B------:R-:W-:Y:S05]  /*1540*/  BSYNC B1 ;  /* 0x0000000000017941 */ /* 0x000fea0003800000 */
.L_x_2925:
[----:B------:R-:W-:Y:S04]  /*1550*/  BSSY B1, `(.L_x_2928) ;  /* 0x000000b000017945 */ /* 0x000fe80003800000 */
[----:B------:R-:W-:Y:S05]  /*1560*/  @P2 BRA `(.L_x_2929) ;  /* 0x0000000000102947 */ /* 0x000fea0003800000 */
[----:B------:R-:W-:Y:S01]  /*1570*/  MOV R99, RZ ;  /* 0x000000ff00637202 */ /* 0x000fe20000000f00 */
[----:B------:R-:W-:Y:S06]  /*1580*/  @!P0 BRA `(.L_x_2930) ;  /* 0x00000000001c8947 */ /* 0x000fec0003800000 */
[----:B-----5:R-:W-:Y:S01]  /*1590*/  HADD2.F32 R99, -RZ, R33.H0_H0 ;  /* 0x20000021ff637230 */ /* 0x020fe20000004100 */
[----:B------:R-:W-:Y:S06]  /*15a0*/  BRA `(.L_x_2930) ;  /* 0x0000000000147947 */ /* 0x000fec0003800000 */
.L_x_2929:
[----:B-----5:R-:W-:Y:S02]  /*15b0*/  HADD2.F32 R36, -RZ, R29.H0_H0 ;  /* 0x2000001dff247230 */ /* 0x020fe40000004100 */
[----:B------:R-:W-:-:S03]  /*15c0*/  @P0 HADD2.F32 R38, -RZ, R33.H0_H0 ;  /* 0x20000021ff260230 */ /* 0x000fc60000004100 */
[----:B------:R-:W-:-:S04]  /*15d0*/  FMUL.FTZ R36, R36, UR8 ;  /* 0x0000000824247c20 */ /* 0x000fc80008410000 */
[----:B------:R-:W-:-:S04]  /*15e0*/  FMUL.FTZ R99, R7, R36 ;  /* 0x0000002407637220 */ /* 0x000fc80000410000 */
[----:B------:R-:W-:-:S07]  /*15f0*/  @P0 FADD.FTZ R99, R38, R99 ;  /* 0x0000006326630221 */ /* 0x000fce0000010000 */
.L_x_2930:
[----:B------:R-:W-:Y:S05]  /*1600*/  BSYNC B1 ;  /* 0x0000000000017941 */ /* 0x000fea0003800000 */
.L_x_2928:
[----:B------:R-:W-:Y:S04]  /*1610*/  BSSY B1, `(.L_x_2931) ;  /* 0x000000b000017945 */ /* 0x000fe80003800000 */
[----:B------:R-:W-:Y:S05]  /*1620*/  @P2 BRA `(.L_x_2932) ;  /* 0x0000000000102947 */ /* 0x000fea0003800000 */
[----:B------:R-:W-:Y:S01]  /*1630*/  HFMA2.MMA R100, -RZ, RZ, 0, 0 ;  /* 0x00000000ff647435 */ /* 0x000fe200000001ff */
[----:B------:R-:W-:Y:S10]  /*1640*/  @!P0 BRA `(.L_x_2933) ;  /* 0x00000000001c8947 */ /* 0x000ff40003800000 */
[----:B-----5:R-:W-:Y:S01]  /*1650*/  HADD2.F32 R100, -RZ, R33.H1_H1 ;  /* 0x30000021ff647230 */ /* 0x020fe20000004100 */
[----:B------:R-:W-:Y:S06]  /*1660*/  BRA `(.L_x_2933) ;  /* 0x0000000000147947 */ /* 0x000fec0003800000 */
.L_x_2932:
[----:B-----5:R-:W-:Y:S02]  /*1670*/  HADD2.F32 R36, -RZ, R29.H1_H1 ;  /* 0x3000001dff247230 */ /* 0x020fe40000004100 */
[----:B------:R-:W-:-:S03]  /*1680*/  @P0 HADD2.F32 R39, -RZ, R33.H1_H1 ;  /* 0x30000021ff270230 */ /* 0x000fc60000004100 */
[----:B------:R-:W-:-:S04]  /*1690*/  FMUL.FTZ R37, R36, UR8 ;  /* 0x0000000824257c20 */ /* 0x000fc80008410000 */
[----:B------:R-:W-:-:S04]  /*16a0*/  FMUL.FTZ R100, R6, R37 ;  /* 0x0000002506647220 */ /* 0x000fc80000410000 */
[----:B------:R-:W-:-:S07]  /*16b0*/  @P0 FADD.FTZ R100, R39, R100 ;  /* 0x0000006427640221 */ /* 0x000fce0000010000 */
.L_x_2933:
[----:B------:R-:W-:Y:S05]  /*16c0*/  BSYNC B1 ;  /* 0x0000000000017941 */ /* 0x000fea0003800000 */
.L_x_2931:
[----:B------:R-:W-:Y:S04]  /*16d0*/  BSSY B1, `(.L_x_2934) ;  /* 0x000000b000017945 */ /* 0x000fe80003800000 */
[----:B------:R-:W-:Y:S05]  /*16e0*/  @P2 BRA `(.L_x_2935) ;  /* 0x0000000000102947 */ /* 0x000fea0003800000 */
[----:B------:R-:W-:Y:S01]  /*16f0*/  MOV R101, RZ ;  /* 0x000000ff00657202 */ /* 0x000fe20000000f00 */
[----:B------:R-:W-:Y:S06]  /*1700*/  @!P0 BRA `(.L_x_2936) ;  /* 0x00000000001c8947 */ /* 0x000fec0003800000 */
[----:B-----5:R-:W-:Y:S01]  /*1710*/  HADD2.F32 R101, -RZ, R34.H0_H0 ;  /* 0x20000022ff657230 */ /* 0x020fe20000004100 */
[----:B------:R-:W-:Y:S06]  /*1720*/  BRA `(.L_x_2936) ;  /* 0x0000000000147947 */ /* 0x000fec0003800000 */
.L_x_2935:
[----:B-----5:R-:W-:-:S05]  /*1730*/  HADD2.F32 R36, -RZ, R30.H0_H0 ;  /* 0x2000001eff247230 */ /* 0x020fca0000004100 */
[----:B------:R-:W-:-:S04]  /*1740*/  FMUL.FTZ R36, R36, UR8 ;  /* 0x0000000824247c20 */ /* 0x000fc80008410000 */
[----:B------:R-:W-:Y:S01]  /*1750*/  FMUL.FTZ R101, R5, R36 ;  /* 0x0000002405657220 */ /* 0x000fe20000410000 */
[----:B------:R-:W-:-:S05]  /*1760*/  @P0 HADD2.F32 R36, -RZ, R34.H0_H0 ;  /* 0x20000022ff240230 */ /* 0x000fca0000004100 */
[----:B------:R-:W-:-:S07]  /*1770*/  @P0 FADD.FTZ R101, R36, R101 ;  /* 0x0000006524650221 */ /* 0x000fce0000010000 */
.L_x_2936:
[----:B------:R-:W-:Y:S05]  /*1780*/  BSYNC B1 ;  /* 0x0000000000017941 */ /* 0x000fea0003800000 */
.L_x_2934:
[----:B------:R-:W-:Y:S04]  /*1790*/  BSSY B1, `(.L_x_2937) ;  /* 0x000000b000017945 */ /* 0x000fe80003800000 */
[----:B------:R-:W-:Y:S05]  /*17a0*/  @P2 BRA `(.L_x_2938) ;  /* 0x0000000000102947 */ /* 0x000fea0003800000 */
[----:B------:R-:W-:Y:S01]  /*17b0*/  HFMA2.MMA R102, -RZ, RZ, 0, 0 ;  /* 0x00000000ff667435 */ /* 0x000fe200000001ff */
[----:B------:R-:W-:Y:S10]  /*17c0*/  @!P0 BRA `(.L_x_2939) ;  /* 0x00000000001c8947 */ /* 0x000ff40003800000 */
[----:B-----5:R-:W-:Y:S01]  /*17d0*/  HADD2.F32 R102, -RZ, R34.H1_H1 ;  /* 0x30000022ff667230 */ /* 0x020fe20000004100 */
[----:B------:R-:W-:Y:S06]  /*17e0*/  BRA `(.L_x_2939) ;  /* 0x0000000000147947 */ /* 0x000fec0003800000 */
.L_x_2938:
[----:B-----5:R-:W-:-:S05]  /*17f0*/  HADD2.F32 R36, -RZ, R30.H1_H1 ;  /* 0x3000001eff247230 */ /* 0x020fca0000004100 */
[----:B------:R-:W-:-:S04]  /*1800*/  FMUL.FTZ R37, R36, UR8 ;  /* 0x0000000824257c20 */ /* 0x000fc80008410000 */
[----:B------:R-:W-:Y:S01]  /*1810*/  FMUL.FTZ R102, R4, R37 ;  /* 0x0000002504667220 */ /* 0x000fe20000410000 */
[----:B------:R-:W-:-:S05]  /*1820*/  @P0 HADD2.F32 R37, -RZ, R34.H1_H1 ;  /* 0x30000022ff250230 */ /* 0x000fca0000004100 */
[----:B------:R-:W-:-:S07]  /*1830*/  @P0 FADD.FTZ R102, R37, R102 ;  /* 0x0000006625660221 */ /* 0x000fce0000010000 */
.L_x_2939:
[----:B------:R-:W-:Y:S05]  /*1840*/  BSYNC B1 ;  /* 0x0000000000017941 */ /* 0x000fea0003800000 */
.L_x_2937:
[----:B------:R-:W-:Y:S04]  /*1850*/  BSSY B1, `(.L_x_2940) ;  /* 0x000000b000017945 */ /* 0x000fe80003800000 */
[----:B------:R-:W-:Y:S05]  /*1860*/  @P2 BRA `(.L_x_2941) ;  /* 0x0000000000102947 */ /* 0x000fea0003800000 */
[----:B------:R-:W-:Y:S01]  /*1870*/  MOV R103, RZ ;  /* 0x000000ff00677202 */ /* 0x000fe20000000f00 */
[----:B------:R-:W-:Y:S06]  /*1880*/  @!P0 BRA `(.L_x_2942) ;  /* 0x00000000001c8947 */ /* 0x000fec0003800000 */
[----:B-----5:R-:W-:Y:S01]  /*1890*/  HADD2.F32 R103, -RZ, R35.H0_H0 ;  /* 0x20000023ff677230 */ /* 0x020fe20000004100 */
[----:B------:R-:W-:Y:S06]  /*18a0*/  BRA `(.L_x_2942) ;  /* 0x0000000000147947 */ /* 0x000fec0003800000 */
.L_x_2941:
[----:B-----5:R-:W-:-:S05]  /*18b0*/  HADD2.F32 R36, -RZ, R31.H0_H0 ;  /* 0x2000001fff247230 */ /* 0x020fca0000004100 */
[----:B------:R-:W-:-:S04]  /*18c0*/  FMUL.FTZ R36, R36, UR8 ;  /* 0x0000000824247c20 */ /* 0x000fc80008410000 */
[----:B------:R-:W-:Y:S01]  /*18d0*/  FMUL.FTZ R103, R3, R36 ;  /* 0x0000002403677220 */ /* 0x000fe20000410000 */
[----:B------:R-:W-:-:S05]  /*18e0*/  @P0 HADD2.F32 R36, -RZ, R35.H0_H0 ;  /* 0x20000023ff240230 */ /* 0x000fca0000004100 */
[----:B------:R-:W-:-:S07]  /*18f0*/  @P0 FADD.FTZ R103, R36, R103 ;  /* 0x0000006724670221 */ /* 0x000fce0000010000 */
.L_x_2942:
[----:B------:R-:W-:Y:S05]  /*1900*/  BSYNC B1 ;  /* 0x0000000000017941 */ /* 0x000fea0003800000 */
.L_x_2940:
[----:B------:R-:W-:Y:S04]  /*1910*/  BSSY B1, `(.L_x_2943) ;  /* 0x000000b000017945 */ /* 0x000fe80003800000 */
[----:B------:R-:W-:Y:S05]  /*1920*/  @P2 BRA `(.L_x_2944) ;  /* 0x0000000000102947 */ /* 0x000fea0003800000 */
[----:B------:R-:W-:Y:S01]  /*1930*/  HFMA2.MMA R104, -RZ, RZ, 0, 0 ;  /* 0x00000000ff687435 */ /* 0x000fe200000001ff */
[----:B------:R-:W-:Y:S10]  /*1940*/  @!P0 BRA `(.L_x_2945) ;  /* 0x00000000001c8947 */ /* 0x000ff40003800000 */
[----:B-----5:R-:W-:Y:S01]  /*1950*/  HADD2.F32 R104, -RZ, R35.H1_H1 ;  /* 0x30000023ff687230 */ /* 0x020fe20000004100 */
[----:B------:R-:W-:Y:S06]  /*1960*/  BRA `(.L_x_2945) ;  /* 0x0000000000147947 */ /* 0x000fec0003800000 */
.L_x_2944:
[----:B-----5:R-:W-:-:S05]  /*1970*/  HADD2.F32 R36, -RZ, R31.H1_H1 ;  /* 0x3000001fff247230 */ /* 0x020fca0000004100 */
[----:B------:R-:W-:-:S04]  /*1980*/  FMUL.FTZ R37, R36, UR8 ;  /* 0x0000000824257c20 */ /* 0x000fc80008410000 */
[----:B------:R-:W-:Y:S01]  /*1990*/  FMUL.FTZ R104, R2, R37 ;  /* 0x0000002502687220 */ /* 0x000fe20000410000 */
[----:B------:R-:W-:-:S05]  /*19a0*/  @P0 HADD2.F32 R37, -RZ, R35.H1_H1 ;  /* 0x30000023ff250230 */ /* 0x000fca0000004100 */
[----:B------:R-:W-:-:S07]  /*19b0*/  @P0 FADD.FTZ R104, R37, R104 ;  /* 0x0000006825680221 */ /* 0x000fce0000010000 */
.L_x_2945:
[----:B------:R-:W-:Y:S05]  /*19c0*/  BSYNC B1 ;  /* 0x0000000000017941 */ /* 0x000fea0003800000 */
.L_x_2943:
        /* <DEDUP_REMOVED lines=9> */
.L_x_2921:
[----:B------:R-:W-:Y:S05]  /*1a60*/  BSYNC B0 ;  /* 0x0000000000007941 */ /* 0x000fea0003800000 */
.L_x_2920:
        /* <DEDUP_REMOVED lines=17> */
.L_x_2949:
[----:B-----5:R-:W-:-:S05]  /*1b80*/  HADD2.F32 R36, -RZ, R28.H0_H0 ;  /* 0x2000001cff247230 */ /* 0x020fca0000004100 */
[----:B------:R-:W-:Y:S01]  /*1b90*/  FMUL.FTZ R105, R36, UR8 ;  /* 0x0000000824697c20 */ /* 0x000fe20008410000 */
[----:B------:R-:W-:-:S03]  /*1ba0*/  @P0 HADD2.F32 R36, -RZ, R32.H0_H0 ;  /* 0x20000020ff240230 */ /* 0x000fc60000004100 */
[----:B------:R-:W-:-:S04]  /*1bb0*/  FMUL.FTZ R105, R0, R105 ;  /* 0x0000006900697220 */ /* 0x000fc80000410000 */
[----:B------:R-:W-:-:S07]  /*1bc0*/  @P0 FADD.FTZ R105, R36, R105 ;  /* 0x0000006924690221 */ /* 0x000fce0000010000 */
.L_x_2950:
[----:B------:R-:W-:Y:S05]  /*1bd0*/  BSYNC B1 ;  /* 0x0000000000017941 */ /* 0x000fea0003800000 */
.L_x_2948:
[----:B------:R-:W-:Y:S04]  /*1be0*/  BSSY B1, `(.L_x_2951) ;  /* 0x000000b000017945 */ /* 0x000fe80003800000 */
[----:B------:R-:W-:Y:S05]  /*1bf0*/  @P1 BRA `(.L_x_2952) ;  /* 0x0000000000101947 */ /* 0x000fea0003800000 */
[----:B------:R-:W-:Y:S01]  /*1c00*/  HFMA2.MMA R106, -RZ, RZ, 0, 0 ;  /* 0x00000000ff6a7435 */ /* 0x000fe200000001ff */
[----:B------:R-:W-:Y:S10]  /*1c10*/  @!P0 BRA `(.L_x_2953) ;  /* 0x00000000001c8947 */ /* 0x000ff40003800000 */
[----:B-----5:R-:W-:Y:S01]  /*1c20*/  HADD2.F32 R106, -RZ, R32.H1_H1 ;  /* 0x30000020ff6a7230 */ /* 0x020fe20000004100 */
[----:B------:R-:W-:Y:S06]  /*1c30*/  BRA `(.L_x_2953) ;  /* 0x0000000000147947 */ /* 0x000fec0003800000 */
.L_x_2952:
[----:B-----5:R-:W-:Y:S02]  /*1c40*/  HADD2.F32 R36, -RZ, R28.H1_H1 ;  /* 0x3000001cff247230 */ /* 0x020fe40000004100 */
[----:B------:R-:W-:-:S03]  /*1c50*/  @P0 HADD2.F32 R39, -RZ, R32.H1_H1 ;  /* 0x30000020ff270230 */ /* 0x000fc60000004100 */
[----:B------:R-:W-:-:S04]  /*1c60*/  FMUL.FTZ R37, R36, UR8 ;  /* 0x0000000824257c20 */ /* 0x000fc80008410000 */
[----:B------:R-:W-:-:S04]  /*1c70*/  FMUL.FTZ R106, R22, R37 ;  /* 0x00000025166a7220 */ /* 0x000fc80000410000 */
[----:B------:R-:W-:-:S07]  /*1c80*/  @P0 FADD.FTZ R106, R39, R106 ;  /* 0x0000006a276a0221 */ /* 0x000fce0000010000 */
.L_x_2953:
[----:B------:R-:W-:Y:S05]  /*1c90*/  BSYNC B1 ;  /* 0x0000000000017941 */ /* 0x000fea0003800000 */
.L_x_2951:
[----:B------:R-:W-:Y:S04]  /*1ca0*/  BSSY B1, `(.L_x_2954) ;  /* 0x000000b000017945 */ /* 0x000fe80003800000 */
[----:B------:R-:W-:Y:S05]  /*1cb0*/  @P1 BRA `(.L_x_2955) ;  /* 0x0000000000101947 */ /* 0x000fea0003800000 */
[----:B------:R-:W-:Y:S01]  /*1cc0*/  MOV R107, RZ ;  /* 0x000000ff006b7202 */ /* 0x000fe20000000f00 */
[----:B------:R-:W-:Y:S06]  /*1cd0*/  @!P0 BRA `(.L_x_2956) ;  /* 0x00000000001c8947 */ /* 0x000fec0003800000 */
[----:B-----5:R-:W-:Y:S01]  /*1ce0*/  HADD2.F32 R107, -RZ, R33.H0_H0 ;  /* 0x20000021ff6b7230 */ /* 0x020fe20000004100 */
[----:B------:R-:W-:Y:S06]  /*1cf0*/  BRA `(.L_x_2956) ;  /* 0x0000000000147947 */ /* 0x000fec0003800000 */
.L_x_2955:
[----:B-----5:R-:W-:Y:S02]  /*1d00*/  HADD2.F32 R36, -RZ, R29.H0_H0 ;  /* 0x2000001dff247230 */ /* 0x020fe40000004100 */
[----:B------:R-:W-:-:S03]  /*1d10*/  @P0 HADD2.F32 R38, -RZ, R33.H0_H0 ;  /* 0x20000021ff260230 */ /* 0x000fc60000004100 */
[----:B------:R-:W-:-:S04]  /*1d20*/  FMUL.FTZ R36, R36, UR8 ;  /* 0x0000000824247c20 */ /* 0x000fc80008410000 */
[----:B------:R-:W-:-:S04]  /*1d30*/  FMUL.FTZ R107, R21, R36 ;  /* 0x00000024156b7220 */ /* 0x000fc80000410000 */
[----:B------:R-:W-:-:S07]  /*1d40*/  @P0 FADD.FTZ R107, R38, R107 ;  /* 0x0000006b266b0221 */ /* 0x000fce0000010000 */
.L_x_2956:
[----:B------:R-:W-:Y:S05]  /*1d50*/  BSYNC B1 ;  /* 0x0000000000017941 */ /* 0x000fea0003800000 */
.L_x_2954:
[----:B------:R-:W-:Y:S04]  /*1d60*/  BSSY B1, `(.L_x_2957) ;  /* 0x000000b000017945 */ /* 0x000fe80003800000 */
[----:B------:R-:W-:Y:S05]  /*1d70*/  @P1 BRA `(.L_x_2958) ;  /* 0x0000000000101947 */ /* 0x000fea0003800000 */
[----:B------:R-:W-:Y:S01]  /*1d80*/  HFMA2.MMA R108, -RZ, RZ, 0, 0 ;  /* 0x00000000ff6c7435 */ /* 0x000fe200000001ff */
[----:B------:R-:W-:Y:S10]  /*1d90*/  @!P0 BRA `(.L_x_2959) ;  /* 0x00000000001c8947 */ /* 0x000ff40003800000 */
[----:B-----5:R-:W-:Y:S01]  /*1da0*/  HADD2.F32 R108, -RZ, R33.H1_H1 ;  /* 0x30000021ff6c7230 */ /* 0x020fe20000004100 */
[----:B------:R-:W-:Y:S06]  /*1db0*/  BRA `(.L_x_2959) ;  /* 0x0000000000147947 */ /* 0x000fec0003800000 */
.L_x_2958:
[----:B-----5:R-:W-:Y:S02]  /*1dc0*/  HADD2.F32 R36, -RZ, R29.H1_H1 ;  /* 0x3000001dff247230 */ /* 0x020fe40000004100 */
[----:B------:R-:W-:-:S03]  /*1dd0*/  @P0 HADD2.F32 R37, -RZ, R33.H1_H1 ;  /* 0x30000021ff250230 */ /* 0x000fc60000004100 */
[----:B------:R-:W-:-:S04]  /*1de0*/  FMUL.FTZ R36, R36, UR8 ;  /* 0x0000000824247c20 */ /* 0x000fc80008410000 */
[----:B------:R-:W-:-:S04]  /*1df0*/  FMUL.FTZ R108, R25, R36 ;  /* 0x00000024196c7220 */ /* 0x000fc80000410000 */
[----:B------:R-:W-:-:S07]  /*1e00*/  @P0 FADD.FTZ R108, R37, R108 ;  /* 0x0000006c256c0221 */ /* 0x000fce0000010000 */
.L_x_2959:
[----:B------:R-:W-:Y:S05]  /*1e10*/  BSYNC B1 ;  /* 0x0000000000017941 */ /* 0x000fea0003800000 */
.L_x_2957:
[----:B------:R-:W-:Y:S04]  /*1e20*/  BSSY B1, `(.L_x_2960) ;  /* 0x000000b000017945 */ /* 0x000fe80003800000 */
[----:B------:R-:W-:Y:S05]  /*1e30*/  @P1 BRA `(.L_x_2961) ;  /* 0x0000000000101947 */ /* 0x000fea0003800000 */
[----:B------:R-:W-:Y:S01]  /*1e40*/  MOV R109, RZ ;  /* 0x000000ff006d7202 */ /* 0x000fe20000000f00 */
[----:B------:R-:W-:Y:S06]  /*1e50*/  @!P0 BRA `(.L_x_2962) ;  /* 0x00000000001c8947 */ /* 0x000fec0003800000 */
[----:B-----5:R-:W-:Y:S01]  /*1e60*/  HADD2.F32 R109, -RZ, R34.H0_H0 ;  /* 0x20000022ff6d7230 */ /* 0x020fe20000004100 */
[----:B------:R-:W-:Y:S06]  /*1e70*/  BRA `(.L_x_2962) ;  /* 0x0000000000147947 */ /* 0x000fec0003800000 */
.L_x_2961:
[----:B-----5:R-:W-:Y:S02]  /*1e80*/  HADD2.F32 R36, -RZ, R30.H0_H0 ;  /* 0x2000001eff247230 */ /* 0x020fe40000004100 */
[----:B------:R-:W-:-:S03]  /*1e90*/  @P0 HADD2.F32 R38, -RZ, R34.H0_H0 ;  /* 0x20000022ff260230 */ /* 0x000fc60000004100 */
[----:B------:R-:W-:-:S04]  /*1ea0*/  FMUL.FTZ R36, R36, UR8 ;  /* 0x0000000824247c20 */ /* 0x000fc80008410000 */
[----:B------:R-:W-:-:S04]  /*1eb0*/  FMUL.FTZ R109, R23, R36 ;  /* 0x00000024176d7220 */ /* 0x000fc80000410000 */
[----:B------:R-:W-:-:S07]  /*1ec0*/  @P0 FADD.FTZ R109, R38, R109 ;  /* 0x0000006d266d0221 */ /* 0x000fce0000010000 */
.L_x_2962:
[----:B------:R-:W-:Y:S05]  /*1ed0*/  BSYNC B1 ;  /* 0x0000000000017941 */ /* 0x000fea0003800000 */
.L_x_2960:
[----:B------:R-:W-:Y:S04]  /*1ee0*/  BSSY B1, `(.L_x_2963) ;  /* 0x000000b000017945 */ /* 0x000fe80003800000 */
[----:B------:R-:W-:Y:S05]  /*1ef0*/  @P1 BRA `(.L_x_2964) ;  /* 0x0000000000101947 */ /* 0x000fea0003800000 */
[----:B------:R-:W-:Y:S01]  /*1f00*/  HFMA2.MMA R110, -RZ, RZ, 0, 0 ;  /* 0x00000000ff6e7435 */ /* 0x000fe200000001ff */
[----:B------:R-:W-:Y:S10]  /*1f10*/  @!P0 BRA `(.L_x_2965) ;  /* 0x00000000001c8947 */ /* 0x000ff40003800000 */
[----:B-----5:R-:W-:Y:S01]  /*1f20*/  HADD2.F32 R110, -RZ, R34.H1_H1 ;  /* 0x30000022ff6e7230 */ /* 0x020fe20000004100 */
[----:B------:R-:W-:Y:S06]  /*1f30*/  BRA `(.L_x_2965) ;  /* 0x0000000000147947 */ /* 0x000fec0003800000 */
.L_x_2964:
[----:B-----5:R-:W-:Y:S02]  /*1f40*/  HADD2.F32 R36, -RZ, R30.H1_H1 ;  /* 0x3000001eff247230 */ /* 0x020fe40000004100 */
[----:B------:R-:W-:-:S03]  /*1f50*/  @P0 HADD2.F32 R39, -RZ, R34.H1_H1 ;  /* 0x30000022ff270230 */ /* 0x000fc60000004100 */
[----:B------:R-:W-:-:S04]  /*1f60*/  FMUL.FTZ R37, R36, UR8 ;  /* 0x0000000824257c20 */ /* 0x000fc80008410000 */
[----:B------:R-:W-:-:S04]  /*1f70*/  FMUL.FTZ R110, R26, R37 ;  /* 0x000000251a6e7220 */ /* 0x000fc80000410000 */
[----:B------:R-:W-:-:S07]  /*1f80*/  @P0 FADD.FTZ R110, R39, R110 ;  /* 0x0000006e276e0221 */ /* 0x000fce0000010000 */
.L_x_2965:
[----:B------:R-:W-:Y:S05]  /*1f90*/  BSYNC B1 ;  /* 0x0000000000017941 */ /* 0x000fea0003800000 */
.L_x_2963:
[----:B------:R-:W-:Y:S04]  /*1fa0*/  BSSY B1, `(.L_x_2966) ;  /* 0x000000b000017945 */ /* 0x000fe80003800000 */
[----:B------:R-:W-:Y:S05]  /*1fb0*/  @P1 BRA `(.L_x_2967) ;  /* 0x0000000000101947 */ /* 0x000fea0003800000 */
[----:B------:R-:W-:Y:S01]  /*1fc0*/  MOV R111, RZ ;  /* 0x000000ff006f7202 */ /* 0x000fe20000000f00 */
[----:B------:R-:W-:Y:S06]  /*1fd0*/  @!P0 BRA `(.L_x_2968) ;  /* 0x00000000001c8947 */ /* 0x000fec0003800000 */
[----:B-----5:R-:W-:Y:S01]  /*1fe0*/  HADD2.F32 R111, -RZ, R35.H0_H0 ;  /* 0x20000023ff6f7230 */ /* 0x020fe20000004100 */
[----:B------:R-:W-:Y:S06]  /*1ff0*/  BRA `(.L_x_2968) ;  /* 0x0000000000147947 */ /* 0x000fec0003800000 */
.L_x_2967:
[----:B-----5:R-:W-:-:S05]  /*2000*/  HADD2.F32 R36, -RZ, R31.H0_H0 ;  /* 0x2000001fff247230 */ /* 0x020fca0000004100 */
[----:B------:R-:W-:Y:S01]  /*2010*/  FMUL.FTZ R111, R36, UR8 ;  /* 0x00000008246f7c20 */ /* 0x000fe20008410000 */
[----:B------:R-:W-:-:S03]  /*2020*/  @P0 HADD2.F32 R36, -RZ, R35.H0_H0 ;  /* 0x20000023ff240230 */ /* 0x000fc60000004100 */
[----:B------:R-:W-:-:S04]  /*2030*/  FMUL.FTZ R111, R24, R111 ;  /* 0x0000006f186f7220 */ /* 0x000fc80000410000 */
[----:B------:R-:W-:-:S07]  /*2040*/  @P0 FADD.FTZ R111, R36, R111 ;  /* 0x0000006f246f0221 */ /* 0x000fce0000010000 */
.L_x_2968:
[----:B------:R-:W-:Y:S05]  /*2050*/  BSYNC B1 ;  /* 0x0000000000017941 */ /* 0x000fea0003800000 */
.L_x_2966:
[----:B------:R-:W-:Y:S04]  /*2060*/  BSSY B1, `(.L_x_2969) ;  /* 0x000000b000017945 */ /* 0x000fe80003800000 */
[----:B------:R-:W-:Y:S05]  /*2070*/  @P1 BRA `(.L_x_2970) ;  /* 0x0000000000101947 */ /* 0x000fea0003800000 */
[----:B------:R-:W-:Y:S01]  /*2080*/  HFMA2.MMA R112, -RZ, RZ, 0, 0 ;  /* 0x00000000ff707435 */ /* 0x000fe200000001ff */
[----:B------:R-:W-:Y:S10]  /*2090*/  @!P0 BRA `(.L_x_2971) ;  /* 0x00000000001c8947 */ /* 0x000ff40003800000 */
[----:B-----5:R-:W-:Y:S01]  /*20a0*/  HADD2.F32 R112, -RZ, R35.H1_H1 ;  /* 0x30000023ff707230 */ /* 0x020fe20000004100 */
[----:B------:R-:W-:Y:S06]  /*20b0*/  BRA `(.L_x_2971) ;  /* 0x0000000000147947 */ /* 0x000fec0003800000 */
.L_x_2970:
[----:B-----5:R-:W-:-:S05]  /*20c0*/  HADD2.F32 R36, -RZ, R31.H1_H1 ;  /* 0x3000001fff247230 */ /* 0x020fca0000004100 */
[----:B------:R-:W-:-:S04]  /*20d0*/  FMUL.FTZ R37, R36, UR8 ;  /* 0x0000000824257c20 */ /* 0x000fc80008410000 */
[----:B------:R-:W-:Y:S01]  /*20e0*/  FMUL.FTZ R112, R52, R37 ;  /* 0x0000002534707220 */ /* 0x000fe20000410000 */
[----:B------:R-:W-:-:S05]  /*20f0*/  @P0 HADD2.F32 R37, -RZ, R35.H1_H1 ;  /* 0x30000023ff250230 */ /* 0x000fca0000004100 */
[----:B------:R-:W-:-:S07]  /*2100*/  @P0 FADD.FTZ R112, R37, R112 ;  /* 0x0000007025700221 */ /* 0x000fce0000010000 */
.L_x_2971:
[----:B------:R-:W-:Y:S05]  /*2110*/  BSYNC B1 ;  /* 0x0000000000017941 */ /* 0x000fea0003800000 */
.L_x_2969:
[----:B------:R-:W0:Y:S01]  /*2120*/  LDC.64 R36, c[0x0][0x238] ;  /* 0x00008e00ff247b82 */ /* 0x000e220000000a00 */
[----:B------:R-:W-:Y:S02]  /*2130*/  F2FP.F16.F32.PACK_AB R39, R112, R111 ;  /* 0x0000006f7027723e */ /* 0x000fe400000000ff */
[----:B------:R-:W-:Y:S01]  /*2140*/  F2FP.F16.F32.PACK_AB R38, R110, R109 ;  /* 0x0000006d6e26723e */ /* 0x000fe200000000ff */
[----:B0-----:R-:W-:Y:S01]  /*2150*/  IMAD.WIDE.U32 R120, R120, 0x10, R36 ;  /* 0x0000001078787825 */ /* 0x001fe200078e0024 */
[----:B------:R-:W-:Y:S02]  /*2160*/  F2FP.F16.F32.PACK_AB R37, R108, R107 ;  /* 0x0000006b6c25723e */ /* 0x000fe400000000ff */
[----:B------:R-:W-:-:S05]  /*2170*/  F2FP.F16.F32.PACK_AB R36, R106, R105 ;  /* 0x000000696a24723e */ /* 0x000fca00000000ff */
[----:B------:R2:W-:Y:S02]  /*2180*/  STG.E.128 desc[UR4][R120.64], R36 ;  /* 0x0000002478007986 */ /* 0x0005e4000c101d04 */
.L_x_2947:
[----:B------:R-:W-:Y:S05]  /*2190*/  BSYNC B0 ;  /* 0x0000000000007941 */ /* 0x000fea0003800000 */
.L_x_2946:
        /* <DEDUP_REMOVED lines=29> */
[----:B------:R-:W-:-:S03]  /*2370*/  P2R R36, PR, RZ, 0x40 ;  /* 0x00000040ff247803 */ /* 0x000fc60000000000 */
[----:B------:R-:W-:Y:S01]  /*2380*/  @P1 FADD.FTZ R37, R112, R39 ;  /* 0x0000002770251221 */ /* 0x000fe20000010000 */
[----:B------:R-:W-:-:S04]  /*2390*/  SHF.R.U32.HI R39, RZ, 0x5, R20 ;  /* 0x00000005ff277819 */ /* 0x000fc80000011614 */
[----:B------:R-:W-:-:S04]  /*23a0*/  LOP3.LUT R38, R39, 0x7fffffc, RZ, 0xc0, !PT ;  /* 0x07fffffc27267812 */ /* 0x000fc800078ec0ff */
        /* <DEDUP_REMOVED lines=71> */
.L_x_2990:
        /* <DEDUP_REMOVED lines=22> */
[----:B-1----:R-:W-:-:S04]  /*2980*/  @!P1 LEA R37, R37, R36, 0x18 ;  /* 0x0000002425259211 */ /* 0x002fc800078ec0ff */
[----:B------:R-:W-:Y:S02]  /*2990*/  @!P1 LEA R119, R38, R37, 0x3 ;  /* 0x0000002526779211 */ /* 0x000fe400078e18ff */
        /* <DEDUP_REMOVED lines=52> */
[----:B------:R-:W-:Y:S01]  /*2ce0*/  IADD3 R116, R116, -0x1, RZ ;  /* 0xffffffff74747810 */ /* 0x000fe20007ffe0ff */
[----:B------:R-:W-:Y:S01]  /*2cf0*/  BSSY B1, `(.L_x_2975) ;  /* 0x0000029000017945 */ /* 0x000fe20003800000 */
[----:B------:R-:W-:-:S03]  /*2d00*/  PLOP3.LUT P1, PT, PT, PT, UP0, 0x40, 0x0 ;  /* 0x000000000000781c */ /* 0x000fc60003f2e808 */
[----:B------:R-:W-:Y:S01]  /*2d10*/  IMAD R116, R116, R115, RZ ;  /* 0x0000007374747224 */ /* 0x000fe200078e02ff */
[----:B------:R-:W-:-:S04]  /*2d20*/  FSEL R119, R119, RZ, P1 ;  /* 0x000000ff77777208 */ /* 0x000fc80000800000 */
[----:B------:R-:W-:-:S04]  /*2d30*/  SHF.R.S32.HI R19, RZ, 0x1f, R116 ;  /* 0x0000001fff137819 */ /* 0x000fc80000011474 */
[----:B------:R-:W-:Y:S02]  /*2d40*/  LEA.HI R116, R19, R116, RZ, 0x3 ;  /* 0x0000007413747211 */ /* 0x000fe400078f18ff */
[----:B------:R-:W-:-:S04]  /*2d50*/  LOP3.LUT R19, R20, 0x7f, RZ, 0xc0, !PT ;  /* 0x0000007f14137812 */ /* 0x000fc800078ec0ff */
[----:B------:R-:W-:Y:S01]  /*2d60*/  LEA.HI.SX32 R115, R116, R19, 0x1d ;  /* 0x0000001374737211 */ /* 0x000fe200078feaff */
[----:B------:R-:W-:Y:S06]  /*2d70*/  @!P5 BRA `(.L_x_2976) ;  /* 0x000000000080d947 */ /* 0x000fec0003800000 */
[--C-:B------:R-:W-:Y:S01]  /*2d80*/  FADD.FTZ R37, R96, -R119.reuse ;  /* 0x8000007760257221 */ /* 0x100fe20000010000 */
[--C-:B------:R-:W-:Y:S01]  /*2d90*/  FADD.FTZ R117, R93, -R119.reuse ;  /* 0x800000775d757221 */ /* 0x100fe20000010000 */
[--C-:B------:R-:W-:Y:S01]  /*2da0*/  FADD.FTZ R39, R94, -R119.reuse ;  /* 0x800000775e277221 */ /* 0x100fe20000010000 */
[--C-:B------:R-:W-:Y:S01]  /*2db0*/  FADD.FTZ R121, R90, -R119.reuse ;  /* 0x800000775a797221 */ /* 0x100fe20000010000 */
[C---:B------:R-:W-:Y:S01]  /*2dc0*/  FMUL.FTZ R36, R118.reuse, R37 ;  /* 0x0000002576247220 */ /* 0x040fe20000410000 */
[----:B------:R-:W-:Y:S01]  /*2dd0*/  FADD.FTZ R37, R95, -R119 ;  /* 0x800000775f257221 */ /* 0x000fe20000010000 */
[C---:B------:R-:W-:Y:S01]  /*2de0*/  FMUL.FTZ R117, R118.reuse, R117 ;  /* 0x0000007576757220 */ /* 0x040fe20000410000 */
[C---:B------:R-:W-:Y:S01]  /*2df0*/  FMUL.FTZ R39, R118.reuse, R39 ;  /* 0x0000002776277220 */ /* 0x040fe20000410000 */
[----:B------:R-:W-:Y:S01]  /*2e00*/  FFMA.FTZ R36, R27, R36, R47 ;  /* 0x000000241b247223 */ /* 0x000fe2000001002f */
[----:B------:R-:W-:Y:S01]  /*2e10*/  FMUL.FTZ R38, R118, R37 ;  /* 0x0000002576267220 */ /* 0x000fe20000410000 */
[----:B------:R-:W-:Y:S01]  /*2e20*/  FADD.FTZ R123, R89, -R119 ;  /* 0x80000077597b7221 */ /* 0x000fe20000010000 */
[----:B------:R-:W-:Y:S01]  /*2e30*/  FFMA.FTZ R39, R44, R39, R48 ;  /* 0x000000272c277223 */ /* 0x000fe20000010030 */
[----:B------:R-:W-:Y:S01]  /*2e40*/  FMUL.FTZ R121, R118, R121 ;  /* 0x0000007976797220 */ /* 0x000fe20000410000 */
[----:B------:R-:W-:Y:S01]  /*2e50*/  FFMA.FTZ R37, R53, R38, R57 ;  /* 0x0000002635257223 */ /* 0x000fe20000010039 */
[----:B------:R-:W-:Y:S01]  /*2e60*/  FFMA.FTZ R38, R54, R117, R58 ;  /* 0x0000007536267223 */ /* 0x000fe2000001003a */
[----:B------:R-:W-:Y:S01]  /*2e70*/  FMUL.FTZ R123, R118, R123 ;  /* 0x0000007b767b7220 */ /* 0x000fe20000410000 */
[----:B------:R-:W0:Y:S01]  /*2e80*/  LDC.64 R116, c[0x0][0x2b8] ;  /* 0x0000ae00ff747b82 */ /* 0x000e220000000a00 */
[----:B------:R-:W-:Y:S01]  /*2e90*/  FFMA.FTZ R121, R46, R121, R50 ;  /* 0x000000792e797223 */ /* 0x000fe20000010032 */
[----:B------:R-:W-:-:S02]  /*2ea0*/  F2FP.F16.F32.PACK_AB R36, R37, R36 ;  /* 0x000000242524723e */ /* 0x000fc400000000ff */
[----:B------:R-:W-:Y:S01]  /*2eb0*/  F2FP.F16.F32.PACK_AB R37, R38, R39 ;  /* 0x000000272625723e */ /* 0x000fe200000000ff */
[----:B------:R-:W-:-:S04]  /*2ec0*/  FADD.FTZ R39, R92, -R119 ;  /* 0x800000775c277221 */ /* 0x000fc80000010000 */
[----:B------:R-:W-:Y:S01]  /*2ed0*/  FMUL.FTZ R38, R118, R39 ;  /* 0x0000002776267220 */ /* 0x000fe20000410000 */
[----:B------:R-:W-:-:S03]  /*2ee0*/  FADD.FTZ R39, R91, -R119 ;  /* 0x800000775b277221 */ /* 0x000fc60000010000 */
[----:B------:R-:W-:Y:S01]  /*2ef0*/  FFMA.FTZ R38, R45, R38, R49 ;  /* 0x000000262d267223 */ /* 0x000fe20000010031 */
[----:B------:R-:W-:-:S04]  /*2f00*/  FMUL.FTZ R120, R118, R39 ;  /* 0x0000002776787220 */ /* 0x000fc80000410000 */
[----:B------:R-:W-:Y:S01]  /*2f10*/  FFMA.FTZ R39, R55, R120, R59 ;  /* 0x0000007837277223 */ /* 0x000fe2000001003b */
[----:B------:R-:W-:-:S04]  /*2f20*/  FFMA.FTZ R120, R56, R123, R60 ;  /* 0x0000007b38787223 */ /* 0x000fc8000001003c */
[----:B------:R-:W-:Y:S01]  /*2f30*/  F2FP.F16.F32.PACK_AB R38, R39, R38 ;  /* 0x000000262726723e */ /* 0x000fe200000000ff */
[C---:B0-----:R-:W-:Y:S01]  /*2f40*/  IMAD.WIDE.U32 R116, R115.reuse, 0x10, R116 ;  /* 0x0000001073747825 */ /* 0x041fe200078e0074 */
[----:B------:R-:W-:Y:S02]  /*2f50*/  F2FP.F16.F32.PACK_AB R39, R120, R121 ;  /* 0x000000797827723e */ /* 0x000fe400000000ff */
[----:B------:R-:W-:-:S03]  /*2f60*/  IADD3 R115, R115, 0x80, RZ ;  /* 0x0000008073737810 */ /* 0x000fc60007ffe0ff */
[----:B------:R0:W-:Y:S04]  /*2f70*/  STG.E.128 desc[UR4][R116.64], R36 ;  /* 0x0000002474007986 */ /* 0x0001e8000c101d04 */
.L_x_2976:
[----:B------:R-:W-:Y:S05]  /*2f80*/  BSYNC B1 ;  /* 0x0000000000017941 */ /* 0x000fea0003800000 */
.L_x_2975:
[----:B------:R-:W-:Y:S04]  /*2f90*/  BSSY B1, `(.L_x_2977) ;  /* 0x0000022000017945 */ /* 0x000fe80003800000 */
[----:B------:R-:W-:Y:S05]  /*2fa0*/  @!P4 BRA `(.L_x_2978) ;  /* 0x000000000080c947 */ /* 0x000fea0003800000 */
[--C-:B0-----:R-:W-:Y:S01]  /*2fb0*/  FADD.FTZ R37, R88, -R119.reuse ;  /* 0x8000007758257221 */ /* 0x101fe20000010000 */
[--C-:B------:R-:W-:Y:S01]  /*2fc0*/  FADD.FTZ R117, R100, -R119.reuse ;  /* 0x8000007764757221 */ /* 0x100fe20000010000 */
[--C-:B------:R-:W-:Y:S01]  /*2fd0*/  FADD.FTZ R39, R99, -R119.reuse ;  /* 0x8000007763277221 */ /* 0x100fe20000010000 */
[--C-:B------:R-:W-:Y:S01]  /*2fe0*/  FADD.FTZ R121, R103, -R119.reuse ;  /* 0x8000007767797221 */ /* 0x100fe20000010000 */
[----:B------:R-:W-:Y:S01]  /*2ff0*/  FMUL.FTZ R36, R118, R37 ;  /* 0x0000002576247220 */ /* 0x000fe20000410000 */
[----:B------:R-:W-:Y:S01]  /*3000*/  FADD.FTZ R37, R98, -R119 ;  /* 0x8000007762257221 */ /* 0x000fe20000010000 */
[C---:B------:R-:W-:Y:S01]  /*3010*/  FMUL.FTZ R117, R118.reuse, R117 ;  /* 0x0000007576757220 */ /* 0x040fe20000410000 */
[C---:B------:R-:W-:Y:S01]  /*3020*/  FMUL.FTZ R39, R118.reuse, R39 ;  /* 0x0000002776277220 */ /* 0x040fe20000410000 */
[----:B------:R-:W-:Y:S01]  /*3030*/  FFMA.FTZ R36, R51, R36, R67 ;  /* 0x0000002433247223 */ /* 0x000fe20000010043 */
[----:B------:R-:W-:Y:S01]  /*3040*/  FMUL.FTZ R37, R118, R37 ;  /* 0x0000002576257220 */ /* 0x000fe20000410000 */
[----:B------:R-:W-:Y:S01]  /*3050*/  FFMA.FTZ R38, R64, R117, R70 ;  /* 0x0000007540267223 */ /* 0x000fe20000010046 */
[----:B------:R-:W-:Y:S01]  /*3060*/  FFMA.FTZ R39, R61, R39, R40 ;  /* 0x000000273d277223 */ /* 0x000fe20000010028 */
[----:B------:R-:W0:Y:S01]  /*3070*/  LDC.64 R116, c[0x0][0x2b8] ;  /* 0x0000ae00ff747b82 */ /* 0x000e220000000a00 */
[----:B------:R-:W-:Y:S01]  /*3080*/  FFMA.FTZ R37, R62, R37, R69 ;  /* 0x000000253e257223 */ /* 0x000fe20000010045 */
[----:B------:R-:W-:Y:S01]  /*3090*/  FADD.FTZ R123, R104, -R119 ;  /* 0x80000077687b7221 */ /* 0x000fe20000010000 */
[----:B------:R-:W-:-:S03]  /*30a0*/  FMUL.FTZ R121, R118, R121 ;  /* 0x0000007976797220 */ /* 0x000fc60000410000 */
[----:B------:R-:W-:Y:S01]  /*30b0*/  F2FP.F16.F32.PACK_AB R36, R37, R36 ;  /* 0x000000242524723e */ /* 0x000fe200000000ff */
[----:B------:R-:W-:Y:S01]  /*30c0*/  FMUL.FTZ R123, R118, R123 ;  /* 0x0000007b767b7220 */ /* 0x000fe20000410000 */
[----:B------:R-:W-:Y:S01]  /*30d0*/  F2FP.F16.F32.PACK_AB R37, R38, R39 ;  /* 0x000000272625723e */ /* 0x000fe200000000ff */
[--C-:B------:R-:W-:Y:S01]  /*30e0*/  FADD.FTZ R39, R101, -R119.reuse ;  /* 0x8000007765277221 */ /* 0x100fe20000010000 */
[----:B------:R-:W-:Y:S01]  /*30f0*/  FFMA.FTZ R121, R65, R121, R42 ;  /* 0x0000007941797223 */ /* 0x000fe2000001002a */
[----:B------:R-:W-:Y:S02]  /*3100*/  FFMA.FTZ R120, R68, R123, R72 ;  /* 0x0000007b44787223 */ /* 0x000fe40000010048 */
[----:B------:R-:W-:Y:S01]  /*3110*/  FMUL.FTZ R38, R118, R39 ;  /* 0x0000002776267220 */ /* 0x000fe20000410000 */
[----:B------:R-:W-:-:S03]  /*3120*/  FADD.FTZ R39, R102, -R119 ;  /* 0x8000007766277221 */ /* 0x000fc60000010000 */
[----:B------:R-:W-:Y:S01]  /*3130*/  FFMA.FTZ R38, R63, R38, R41 ;  /* 0x000000263f267223 */ /* 0x000fe20000010029 */
[----:B------:R-:W-:-:S04]  /*3140*/  FMUL.FTZ R39, R118, R39 ;  /* 0x0000002776277220 */ /* 0x000fc80000410000 */
[----:B------:R-:W-:Y:S01]  /*3150*/  FFMA.FTZ R39, R66, R39, R71 ;  /* 0x0000002742277223 */ /* 0x000fe20000010047 */
[C---:B0-----:R-:W-:Y:S01]  /*3160*/  IMAD.WIDE.U32 R116, R115.reuse, 0x10, R116 ;  /* 0x0000001073747825 */ /* 0x041fe200078e0074 */
[----:B------:R-:W-:-:S03]  /*3170*/  IADD3 R115, R115, 0x80, RZ ;  /* 0x0000008073737810 */ /* 0x000fc60007ffe0ff */
[----:B------:R-:W-:Y:S02]  /*3180*/  F2FP.F16.F32.PACK_AB R38, R39, R38 ;  /* 0x000000262726723e */ /* 0x000fe400000000ff */
[----:B------:R-:W-:-:S05]  /*3190*/  F2FP.F16.F32.PACK_AB R39, R120, R121 ;  /* 0x000000797827723e */ /* 0x000fca00000000ff */
[----:B------:R1:W-:Y:S02]  /*31a0*/  STG.E.128 desc[UR4][R116.64], R36 ;  /* 0x0000002474007986 */ /* 0x0003e4000c101d04 */
.L_x_2978:
[----:B------:R-:W-:Y:S05]  /*31b0*/  BSYNC B1 ;  /* 0x0000000000017941 */ /* 0x000fea0003800000 */
.L_x_2977:
[----:B------:R-:W-:Y:S05]  /*31c0*/  @!P3 BRA `(.L_x_2974) ;  /* 0x00000000007cb947 */ /* 0x000fea0003800000 */
[--C-:B01----:R-:W-:Y:S01]  /*31d0*/  FADD.FTZ R38, R108, -R119.reuse ;  /* 0x800000776c267221 */ /* 0x103fe20000010000 */
        /* <DEDUP_REMOVED lines=26> */
[----:B------:R-:W-:Y:S02]  /*3380*/  F2FP.F16.F32.PACK_AB R38, R123, R38 ;  /* 0x000000267b26723e */ /* 0x000fe400000000ff */
[----:B------:R-:W-:Y:S01]  /*3390*/  F2FP.F16.F32.PACK_AB R36, R119, R36 ;  /* 0x000000247724723e */ /* 0x000fe200000000ff */
[----:B0-----:R-:W-:-:S05]  /*33a0*/  IMAD.WIDE.U32 R116, R115, 0x10, R116 ;  /* 0x0000001073747825 */ /* 0x001fca00078e0074 */
[----:B------:R2:W-:Y:S02]  /*33b0*/  STG.E.128 desc[UR4][R116.64], R36 ;  /* 0x0000002474007986 */ /* 0x0005e4000c101d04 */
.L_x_2974:
[----:B------:R-:W-:Y:S05]  /*33c0*/  BSYNC B0 ;  /* 0x0000000000007941 */ /* 0x000fea0003800000 */
.L_x_2973:
[----:B------:R-:W-:Y:S02]  /*33d0*/  IADD3 R114, R114, UR10, RZ ;  /* 0x0000000a72727c10 */ /* 0x000fe4000fffe0ff */
[----:B------:R-:W-:Y:S02]  /*33e0*/  SEL R118, RZ, 0x1, P0 ;  /* 0x00000001ff767807 */ /* 0x000fe40000000000 */
[----:B------:R-:W-:-:S13]  /*33f0*/  ISETP.GE.AND P1, PT, R114, UR11, PT ;  /* 0x0000000b72007c0c */ /* 0x000fda000bf26270 */
[----:B------:R-:W-:Y:S05]  /*3400*/  @!P1 BRA `(.L_x_2979) ;  /* 0xffffffd400a49947 */ /* 0x000fea000383ffff */
[----:B------:R-:W-:Y:S05]  /*3410*/  EXIT ;  /* 0x000000000000794d */ /* 0x000fea0003800000 */
.L_x_2972:
[----:B------:R-:W-:Y:S01]  /*3420*/  HFMA2.MMA R118, -RZ, RZ, 0, 5.9604644775390625e-08 ;  /* 0x00000001ff767435 */ /* 0x000fe200000001ff */
[----:B------:R-:W-:Y:S02]  /*3430*/  MOV R119, 0x1f ;  /* 0x0000001f00777802 */ /* 0x000fe40000000f00 */
[----:B------:R-:W-:-:S08]  /*3440*/  MOV R120, 0xffffffff ;  /* 0xffffffff00787802 */ /* 0x000fd00000000f00 */
[----:B-----5:R-:W-:Y:S05]  /*3450*/  WARPSYNC.COLLECTIVE R120, `(.L_x_2980) ;  /* 0x0000000078087348 */ /* 0x020fea0003c00000 */
[----:B------:R0:W1:Y:S02]  /*3460*/  SHFL.BFLY P6, R121, R37, R118, R119 ;  /* 0x0c00007625797389 */ /* 0x00006400000c0077 */
[----:B01---5:R-:W-:Y:S01]  /*3470*/  ENDCOLLECTIVE ;  /* 0x000000000000791b */ /* 0x023fe20003800000 */
.L_x_2980:
[----:B------:R-:W-:Y:S01]  /*3480*/  HFMA2.MMA R118, -RZ, RZ, 0, 1.1920928955078125e-07 ;  /* 0x00000002ff767435 */ /* 0x000fe200000001ff */
[----:B------:R-:W-:-:S05]  /*3490*/  FADD.FTZ R122, R37, R121 ;  /* 0x00000079257a7221 */ /* 0x000fca0000010000 */
[----:B------:R-:W-:-:S07]  /*34a0*/  MOV R37, R122 ;  /* 0x0000007a00257202 */ /* 0x000fce0000000f00 */
[----:B------:R-:W-:Y:S05]  /*34b0*/  WARPSYNC.COLLECTIVE R120, `(.L_x_2981) ;  /* 0x0000000078087348 */ /* 0x000fea0003c00000 */
[----:B------:R0:W1:Y:S02]  /*34c0*/  SHFL.BFLY P6, R121, R37, R118, R119 ;  /* 0x0c00007625797389 */ /* 0x00006400000c0077 */
[----:B01----:R-:W-:Y:S01]  /*34d0*/  ENDCOLLECTIVE ;  /* 0x000000000000791b */ /* 0x003fe20003800000 */
.L_x_2981:
[----:B------:R-:W-:Y:S01]  /*34e0*/  HFMA2.MMA R118, -RZ, RZ, 0, 2.384185791015625e-07 ;  /* 0x00000004ff767435 */ /* 0x000fe200000001ff */
[----:B------:R-:W-:-:S05]  /*34f0*/  FADD.FTZ R123, R122, R121 ;  /* 0x000000797a7b7221 */ /* 0x000fca0000010000 */
[----:B------:R-:W-:-:S07]  /*3500*/  MOV R37, R123 ;  /* 0x0000007b00257202 */ /* 0x000fce0000000f00 */
[----:B------:R-:W-:Y:S05]  /*3510*/  WARPSYNC.COLLECTIVE R120, `(.L_x_2982) ;  /* 0x0000000078087348 */ /* 0x000fea0003c00000 */
[----:B------:R0:W1:Y:S02]  /*3520*/  SHFL.BFLY P6, R121, R37, R118, R119 ;  /* 0x0c00007625797389 */ /* 0x00006400000c0077 */
[----:B01----:R-:W-:Y:S01]  /*3530*/  ENDCOLLECTIVE ;  /* 0x000000000000791b */ /* 0x003fe20003800000 */
.L_x_2982:
[----:B------:R-:W-:Y:S01]  /*3540*/  HFMA2.MMA R118, -RZ, RZ, 0, 4.76837158203125e-07 ;  /* 0x00000008ff767435 */ /* 0x000fe200000001ff */
[----:B------:R-:W-:-:S05]  /*3550*/  FADD.FTZ R124, R123, R121 ;  /* 0x000000797b7c7221 */ /* 0x000fca0000010000 */
[----:B------:R-:W-:-:S07]  /*3560*/  MOV R37, R124 ;  /* 0x0000007c00257202 */ /* 0x000fce0000000f00 */
[----:B------:R-:W-:Y:S05]  /*3570*/  WARPSYNC.COLLECTIVE R120, `(.L_x_2983) ;  /* 0x0000000078087348 */ /* 0x000fea0003c00000 */
[----:B------:R0:W1:Y:S02]  /*3580*/  SHFL.BFLY P6, R121, R37, R118, R119 ;  /* 0x0c00007625797389 */ /* 0x00006400000c0077 */
[----:B01----:R-:W-:Y:S01]  /*3590*/  ENDCOLLECTIVE ;  /* 0x000000000000791b */ /* 0x003fe20003800000 */
.L_x_2983:
[----:B------:R-:W-:Y:S01]  /*35a0*/  HFMA2.MMA R118, -RZ, RZ, 0, 9.5367431640625e-07 ;  /* 0x00000010ff767435 */ /* 0x000fe200000001ff */
[----:B------:R-:W-:-:S05]  /*35b0*/  FADD.FTZ R125, R124, R121 ;  /* 0x000000797c7d7221 */ /* 0x000fca0000010000 */
[----:B------:R-:W-:-:S07]  /*35c0*/  MOV R37, R125 ;  /* 0x0000007d00257202 */ /* 0x000fce0000000f00 */
[----:B------:R-:W-:Y:S05]  /*35d0*/  WARPSYNC.COLLECTIVE R120, `(.L_x_2984) ;  /* 0x0000000078087348 */ /* 0x000fea0003c00000 */
[----:B------:R0:W1:Y:S02]  /*35e0*/  SHFL.BFLY P6, R121, R37, R118, R119 ;  /* 0x0c00007625797389 */ /* 0x00006400000c0077 */
[----:B01----:R-:W-:Y:S01]  /*35f0*/  ENDCOLLECTIVE ;  /* 0x000000000000791b */ /* 0x003fe20003800000 */
.L_x_2984:
        /* <DEDUP_REMOVED lines=51> */
[----:B------:R-:W-:Y:S01]  /*3930*/  HFMA2.MMA R119, -RZ, RZ, 0, 1.847743988037109375e-06 ;  /* 0x0000001fff777435 */ /* 0x000fe200000001ff */
[----:B------:R-:W-:-:S10]  /*3940*/  MOV R118, 0x1 ;  /* 0x0000000100767802 */ /* 0x000fd40000000f00 */
[----:B------:R-:W-:Y:S05]  /*3950*/  WARPSYNC.COLLECTIVE R120, `(.L_x_2985) ;  /* 0x0000000078087348 */ /* 0x000fea0003c00000 */
[----:B------:R0:W1:Y:S02]  /*3960*/  SHFL.BFLY P6, R121, R37, R118, R119 ;  /* 0x0c00007625797389 */ /* 0x00006400000c0077 */
[----:B01----:R-:W-:Y:S01]  /*3970*/  ENDCOLLECTIVE ;  /* 0x000000000000791b */ /* 0x003fe20003800000 */
.L_x_2985:
[----:B------:R-:W-:Y:S01]  /*3980*/  HFMA2.MMA R118, -RZ, RZ, 0, 1.1920928955078125e-07 ;  /* 0x00000002ff767435 */ /* 0x000fe200000001ff */
[----:B------:R-:W-:-:S05]  /*3990*/  FADD.FTZ R122, R37, R121 ;  /* 0x00000079257a7221 */ /* 0x000fca0000010000 */
[----:B------:R-:W-:-:S07]  /*39a0*/  MOV R37, R122 ;  /* 0x0000007a00257202 */ /* 0x000fce0000000f00 */
[----:B------:R-:W-:Y:S05]  /*39b0*/  WARPSYNC.COLLECTIVE R120, `(.L_x_2986) ;  /* 0x0000000078087348 */ /* 0x000fea0003c00000 */
[----:B------:R0:W1:Y:S02]  /*39c0*/  SHFL.BFLY P6, R121, R37, R118, R119 ;  /* 0x0c00007625797389 */ /* 0x00006400000c0077 */
[----:B01----:R-:W-:Y:S01]  /*39d0*/  ENDCOLLECTIVE ;  /* 0x000000000000791b */ /* 0x003fe20003800000 */
.L_x_2986:
[----:B------:R-:W-:Y:S01]  /*39e0*/  HFMA2.MMA R118, -RZ, RZ, 0, 2.384185791015625e-07 ;  /* 0x00000004ff767435 */ /* 0x000fe200000001ff */
[----:B------:R-:W-:-:S05]  /*39f0*/  FADD.FTZ R123, R122, R121 ;  /* 0x000000797a7b7221 */ /* 0x000fca0000010000 */
[----:B------:R-:W-:-:S07]  /*3a00*/  MOV R37, R123 ;  /* 0x0000007b00257202 */ /* 0x000fce0000000f00 */
[----:B------:R-:W-:Y:S05]  /*3a10*/  WARPSYNC.COLLECTIVE R120, `(.L_x_2987) ;  /* 0x0000000078087348 */ /* 0x000fea0003c00000 */
[----:B------:R0:W1:Y:S02]  /*3a20*/  SHFL.BFLY P6, R121, R37, R118, R119 ;  /* 0x0c00007625797389 */ /* 0x00006400000c0077 */
[----:B01----:R-:W-:Y:S01]  /*3a30*/  ENDCOLLECTIVE ;  /* 0x000000000000791b */ /* 0x003fe20003800000 */
.L_x_2987:
[----:B------:R-:W-:Y:S01]  /*3a40*/  HFMA2.MMA R118, -RZ, RZ, 0, 4.76837158203125e-07 ;  /* 0x00000008ff767435 */ /* 0x000fe200000001ff */
[----:B------:R-:W-:-:S05]  /*3a50*/  FADD.FTZ R124, R123, R121 ;  /* 0x000000797b7c7221 */ /* 0x000fca0000010000 */
[----:B------:R-:W-:-:S07]  /*3a60*/  MOV R37, R124 ;  /* 0x0000007c00257202 */ /* 0x000fce0000000f00 */
[----:B------:R-:W-:Y:S05]  /*3a70*/  WARPSYNC.COLLECTIVE R120, `(.L_x_2988) ;  /* 0x0000000078087348 */ /* 0x000fea0003c00000 */
[----:B------:R0:W1:Y:S02]  /*3a80*/  SHFL.BFLY P6, R121, R37, R118, R119 ;  /* 0x0c00007625797389 */ /* 0x00006400000c0077 */
[----:B01----:R-:W-:Y:S01]  /*3a90*/  ENDCOLLECTIVE ;  /* 0x000000000000791b */ /* 0x003fe20003800000 */
.L_x_2988:
[----:B------:R-:W-:Y:S01]  /*3aa0*/  HFMA2.MMA R118, -RZ, RZ, 0, 9.5367431640625e-07 ;  /* 0x00000010ff767435 */ /* 0x000fe200000001ff */
[----:B------:R-:W-:-:S05]  /*3ab0*/  FADD.FTZ R125, R124, R121 ;  /* 0x000000797c7d7221 */ /* 0x000fca0000010000 */
[----:B------:R-:W-:-:S07]  /*3ac0*/  MOV R37, R125 ;  /* 0x0000007d00257202 */ /* 0x000fce0000000f00 */
[----:B------:R-:W-:Y:S05]  /*3ad0*/  WARPSYNC.COLLECTIVE R120, `(.L_x_2989) ;  /* 0x0000000078087348 */ /* 0x000fea0003c00000 */
[----:B------:R0:W1:Y:S02]  /*3ae0*/  SHFL.BFLY P6, R121, R37, R118, R119 ;  /* 0x0c00007625797389 */ /* 0x00006400000c0077 */
[----:B01----:R-:W-:Y:S01]  /*3af0*/  ENDCOLLECTIVE ;  /* 0x000000000000791b */ /* 0x003fe20003800000 */
.L_x_2989:
[----:B------:R-:W-:Y:S05]  /*3b00*/  BRA `(.L_x_2990) ;  /* 0xffffffec00447947 */ /* 0x000fea000383ffff */
.L_x_2991:
        /* <DEDUP_REMOVED lines=15> */
.L_x_23230:


//--------------------- .text._ZN10layer_norm13ln_fwd_kernelINS_13Kernel_traitsI6__halfS2_S2_S2_fjLj3072ELj1ELj1ELj4ELj16ENS_18Kernel_traits_baseILj3072ES2_S2_S2_S2_fjLj128EEEEELb0ELb1ELb1ELb1EEEvNS_9FwdParamsE --------------------------
	.section	.text._ZN10layer_norm13ln_fwd_kernelINS_13Kernel_traitsI6__halfS2_S2_S2_fjLj3072ELj1ELj1ELj4ELj16ENS_18Kernel_traits_baseILj3072ES2_S2_S2_S2_fjLj128EEEEELb0ELb1ELb1ELb1EEEvNS_9FwdParamsE,"ax",@progbits
	.align	128
        .global         _ZN10layer_norm13ln_fwd_kernelINS_13Kernel_traitsI6__halfS2_S2_S2_fjLj3072ELj1ELj1ELj4ELj16ENS_18Kernel_traits_baseILj3072ES2_S2_S2_S2_fjLj128EEEEELb0ELb1ELb1ELb1EEEvNS_9FwdParamsE
        .type           _ZN10layer_norm13ln_fwd_kernelINS_13Kernel_traitsI6__halfS2_S2_S2_fjLj3072ELj1ELj1ELj4ELj16ENS_18Kernel_traits_baseILj3072ES2_S2_S2_S2_fjLj128EEEEELb0ELb1ELb1ELb1EEEvNS_9FwdParamsE,@function
        .size           _ZN10layer_norm13ln_fwd_kernelINS_13Kernel_traitsI6__halfS2_S2_S2_fjLj3072ELj1ELj1ELj4ELj16ENS_18Kernel_traits_baseILj3072ES2_S2_S2_S2_fjLj128EEEEELb0ELb1ELb1ELb1EEEvNS_9FwdParamsE,(.L_x_23231 - _ZN10layer_norm13ln_fwd_kernelINS_13Kernel_traitsI6__halfS2_S2_S2_fjLj3072ELj1ELj1ELj4ELj16ENS_18Kernel_traits_baseILj3072ES2_S2_S2_S2_fjLj128EEEEELb0ELb1ELb1ELb1EEEvNS_9FwdParamsE)
        .other          _ZN10layer_norm13ln_fwd_kernelINS_13Kernel_traitsI6__halfS2_S2_S2_fjLj3072ELj1ELj1ELj4ELj16ENS_18Kernel_traits_baseILj3072ES2_S2_S2_S2_fjLj128EEEEELb0ELb1ELb1ELb1EEEvNS_9FwdParamsE,@"STO_CUDA_ENTRY STV_DEFAULT"
_ZN10layer_norm13ln_fwd_kernelINS_13Kernel_traitsI6__halfS2_S2_S2_fjLj3072ELj1ELj1ELj4ELj16ENS_18Kernel_traits_baseILj3072ES2_S2_S2_S2_fjLj128EEEEELb0ELb1ELb1ELb1EEEvNS_9FwdParamsE:
.text._ZN10layer_norm13ln_fwd_kernelINS_13Kernel_traitsI6__halfS2_S2_S2_fjLj3072ELj1ELj1ELj4ELj16ENS_18Kernel_traits_baseILj3072ES2_S2_S2_S2_fjLj128EEEEELb0ELb1ELb1ELb1EEEvNS_9FwdParamsE:
        /* <DEDUP_REMOVED lines=38> */
[--C-:B------:R-:W-:Y:S01]  /*0260*/  HADD2.F32 R3, -RZ, R12.reuse.H0_H0 ;  /* 0x2000000cff037230 */ /* 0x100fe20000004100 */
[----:B------:R-:W-:Y:S01]  /*0270*/  SHF.L.U32 R77, R77, 0x2, RZ ;  /* 0x000000024d4d7819 */ /* 0x000fe200000006ff */
[----:B------:R-:W-:Y:S01]  /*0280*/  HADD2.F32 R4, -RZ, R12.H1_H1 ;  /* 0x3000000cff047230 */ /* 0x000fe20000004100 */
[----:B------:R-:W-:Y:S01]  /*0290*/  SHF.R.U32.HI R95, RZ, 0x5, R0 ;  /* 0x00000005ff5f7819 */ /* 0x000fe20000011600 */
[--C-:B------:R-:W-:Y:S01]  /*02a0*/  HADD2.F32 R5, -RZ, R13.reuse.H0_H0 ;  /* 0x2000000dff057230 */ /* 0x100fe20000004100 */
[----:B------:R-:W-:Y:S01]  /*02b0*/  HFMA2.MMA R102, -RZ, RZ, 0, 5.9604644775390625e-08 ;  /* 0x00000001ff667435 */ /* 0x000fe200000001ff */
[----:B0-----:R-:W-:Y:S01]  /*02c0*/  HADD2.F32 R6, -RZ, R13.H1_H1 ;  /* 0x3000000dff067230 */ /* 0x001fe20000004100 */
[----:B------:R-:W-:Y:S01]  /*02d0*/  ULDC.U8 UR6, c[0x0][0x2a0] ;  /* 0x0000a80000067ab9 */ /* 0x000fe20000000000 */
[--C-:B------:R-:W-:Y:S01]  /*02e0*/  HADD2.F32 R7, -RZ, R14.reuse.H0_H0 ;  /* 0x2000000eff077230 */ /* 0x100fe20000004100 */
[----:B------:R-:W-:Y:S01]  /*02f0*/  LOP3.LUT R75, R0, 0x1f, RZ, 0xc0, !PT ;  /* 0x0000001f004b7812 */ /* 0x000fe200078ec0ff */
[----:B------:R-:W-:Y:S01]  /*0300*/  HADD2.F32 R8, -RZ, R14.H1_H1 ;  /* 0x3000000eff087230 */ /* 0x000fe20000004100 */
[----:B------:R-:W-:Y:S01]  /*0310*/  ULDC UR8, c[0x0][0x29c] ;  /* 0x0000a70000087ab9 */ /* 0x000fe20000000800 */
[--C-:B------:R-:W-:Y:S01]  /*0320*/  HADD2.F32 R9, -RZ, R15.reuse.H0_H0 ;  /* 0x2000000fff097230 */ /* 0x100fe20000004100 */
[----:B------:R-:W-:Y:S01]  /*0330*/  ULDC UR9, c[0x0][0x290] ;  /* 0x0000a40000097ab9 */ /* 0x000fe20000000800 */
[----:B------:R-:W-:Y:S01]  /*0340*/  HADD2.F32 R10, -RZ, R15.H1_H1 ;  /* 0x3000000fff0a7230 */ /* 0x000fe20000004100 */
[----:B------:R-:W-:Y:S01]  /*0350*/  ULDC.64 UR10, c[0x0][0x210] ;  /* 0x00008400000a7ab9 */ /* 0x000fe20000000a00 */
[----:B------:R-:W-:-:S02]  /*0360*/  HADD2.F32 R11, -RZ, R16.H0_H0 ;  /* 0x20000010ff0b7230 */ /* 0x000fc40000004100 */
[----:B------:R-:W-:Y:S02]  /*0370*/  HADD2.F32 R12, -RZ, R16.H1_H1 ;  /* 0x30000010ff0c7230 */ /* 0x000fe40000004100 */
[--C-:B------:R-:W-:Y:S02]  /*0380*/  HADD2.F32 R13, -RZ, R17.reuse.H0_H0 ;  /* 0x20000011ff0d7230 */ /* 0x100fe40000004100 */
[----:B------:R-:W-:Y:S02]  /*0390*/  HADD2.F32 R14, -RZ, R17.H1_H1 ;  /* 0x30000011ff0e7230 */ /* 0x000fe40000004100 */
[--C-:B------:R-:W-:Y:S02]  /*03a0*/  HADD2.F32 R15, -RZ, R18.reuse.H0_H0 ;  /* 0x20000012ff0f7230 */ /* 0x100fe40000004100 */
[----:B------:R-:W-:Y:S01]  /*03b0*/  HADD2.F32 R16, -RZ, R18.H1_H1 ;  /* 0x30000012ff107230 */ /* 0x000fe20000004100 */
[----:B------:R-:W-:Y:S01]  /*03c0*/  LOP3.LUT R95, R95, 0x3, RZ, 0xc0, !PT ;  /* 0x000000035f5f7812 */ /* 0x000fe200078ec0ff */
        /* <DEDUP_REMOVED lines=10> */
[----:B------:R-:W-:Y:S01]  /*0470*/  ISETP.NE.AND P1, PT, RZ, UR6, PT ;  /* 0x00000006ff007c0c */ /* 0x000fe2000bf25270 */
[----:B------:R-:W-:Y:S01]  /*0480*/  ULDC.64 UR6, c[0x0][0x230] ;  /* 0x00008c0000067ab9 */ /* 0x000fe20000000a00 */
[--C-:B--2---:R-:W-:Y:S02]  /*0490*/  HADD2.F32 R74, -RZ, R35.reuse.H0_H0 ;  /* 0x20000023ff4a7230 */ /* 0x104fe40000004100 */
[----:B------:R-:W-:Y:S02]  /*04a0*/  HADD2.F32 R79, -RZ, R35.H1_H1 ;  /* 0x30000023ff4f7230 */ /* 0x000fe40000004100 */
[----:B---3--:R-:W-:-:S02]  /*04b0*/  HADD2.F32 R35, -RZ, R39.H0_H0 ;  /* 0x20000027ff237230 */ /* 0x008fc40000004100 */
[----:B------:R-:W-:Y:S02]  /*04c0*/  HADD2.F32 R39, -RZ, R39.H1_H1 ;  /* 0x30000027ff277230 */ /* 0x000fe40000004100 */
[----:B----4-:R-:W-:Y:S02]  /*04d0*/  HADD2.F32 R80, -RZ, R41.H0_H0 ;  /* 0x20000029ff507230 */ /* 0x010fe40000004100 */
[--C-:B------:R-:W-:Y:S02]  /*04e0*/  HADD2.F32 R82, -RZ, R42.reuse.H0_H0 ;  /* 0x2000002aff527230 */ /* 0x100fe40000004100 */
[----:B------:R-:W-:Y:S02]  /*04f0*/  HADD2.F32 R81, -RZ, R42.H1_H1 ;  /* 0x3000002aff517230 */ /* 0x000fe40000004100 */
[--C-:B------:R-:W-:Y:S02]  /*0500*/  HADD2.F32 R86, -RZ, R46.reuse.H0_H0 ;  /* 0x2000002eff567230 */ /* 0x100fe40000004100 */
[----:B------:R-:W-:-:S02]  /*0510*/  HADD2.F32 R87, -RZ, R46.H1_H1 ;  /* 0x3000002eff577230 */ /* 0x000fc40000004100 */
[--C-:B------:R-:W-:Y:S02]  /*0520*/  HADD2.F32 R91, -RZ, R50.reuse.H0_H0 ;  /* 0x20000032ff5b7230 */ /* 0x100fe40000004100 */
[----:B------:R-:W-:Y:S01]  /*0530*/  HADD2.F32 R92, -RZ, R50.H1_H1 ;  /* 0x30000032ff5c7230 */ /* 0x000fe20000004100 */
[----:B------:R-:W-:Y:S01]  /*0540*/  IADD3 R50, R77, 0x4, RZ ;  /* 0x000000044d327810 */ /* 0x000fe20007ffe0ff */
        /* <DEDUP_REMOVED lines=17> */
[----:B------:R-:W-:-:S07]  /*0660*/  HADD2.F32 R93, -RZ, R40.H1_H1 ;  /* 0x30000028ff5d7230 */ /* 0x000fce0000004100 */
.L_x_3067:
        /* <DEDUP_REMOVED lines=34> */
.L_x_2993:
[----:B-----5:R-:W-:Y:S02]  /*0890*/  HADD2.F32 R44, -RZ, R28.H0_H0 ;  /* 0x2000001cff2c7230 */ /* 0x020fe40000004100 */
[----:B------:R-:W-:Y:S02]  /*08a0*/  HADD2.F32 R103, -RZ, R32.H0_H0 ;  /* 0x20000020ff677230 */ /* 0x000fe40000004100 */
[----:B------:R-:W-:Y:S02]  /*08b0*/  @P0 HADD2.F32 R48, -RZ, R24.H0_H0 ;  /* 0x20000018ff300230 */ /* 0x000fe40000004100 */
[----:B------:R-:W-:-:S04]  /*08c0*/  FMUL.FTZ R44, R44, UR8 ;  /* 0x000000082c2c7c20 */ /* 0x000fc80008410000 */
[----:B------:R-:W-:-:S04]  /*08d0*/  FMUL.FTZ R103, R44, R103 ;  /* 0x000000672c677220 */ /* 0x000fc80000410000 */
[----:B------:R-:W-:-:S07]  /*08e0*/  @P0 FADD.FTZ R103, R103, R48 ;  /* 0x0000003067670221 */ /* 0x000fce0000010000 */
.L_x_2994:
[----:B------:R-:W-:Y:S05]  /*08f0*/  BSYNC B0 ;  /* 0x0000000000007941 */ /* 0x000fea0003800000 */
.L_x_2992:
[----:B------:R-:W-:Y:S04]  /*0900*/  BSSY B0, `(.L_x_2995) ;  /* 0x000000c000007945 */ /* 0x000fe80003800000 */
[----:B------:R-:W-:Y:S05]  /*0910*/  @P3 BRA `(.L_x_2996) ;  /* 0x0000000000103947 */ /* 0x000fea0003800000 */
[----:B------:R-:W-:Y:S01]  /*0920*/  HFMA2.MMA R101, -RZ, RZ, 0, 0 ;  /* 0x00000000ff657435 */ /* 0x000fe200000001ff */
[----:B------:R-:W-:Y:S10]  /*0930*/  @!P0 BRA `(.L_x_2997) ;  /* 0x0000000000208947 */ /* 0x000ff40003800000 */
[----:B-----5:R-:W-:Y:S01]  /*0940*/  HADD2.F32 R101, -RZ, R24.H1_H1 ;  /* 0x30000018ff657230 */ /* 0x020fe20000004100 */
[----:B------:R-:W-:Y:S06]  /*0950*/  BRA `(.L_x_2997) ;  /* 0x0000000000187947 */ /* 0x000fec0003800000 */
.L_x_2996:
[----:B-----5:R-:W-:Y:S02]  /*0960*/  HADD2.F32 R44, -RZ, R28.H1_H1 ;  /* 0x3000001cff2c7230 */ /* 0x020fe40000004100 */
[----:B------:R-:W-:Y:S02]  /*0970*/  HADD2.F32 R101, -RZ, R32.H1_H1 ;  /* 0x30000020ff657230 */ /* 0x000fe40000004100 */
[----:B------:R-:W-:Y:S02]  /*0980*/  @P0 HADD2.F32 R48, -RZ, R24.H1_H1 ;  /* 0x30000018ff300230 */ /* 0x000fe40000004100 */
[----:B------:R-:W-:-:S04]  /*0990*/  FMUL.FTZ R44, R44, UR8 ;  /* 0x000000082c2c7c20 */ /* 0x000fc80008410000 */
[----:B------:R-:W-:-:S04]  /*09a0*/  FMUL.FTZ R101, R44, R101 ;  /* 0x000000652c657220 */ /* 0x000fc80000410000 */
[----:B------:R-:W-:-:S07]  /*09b0*/  @P0 FADD.FTZ R101, R101, R48 ;  /* 0x0000003065650221 */ /* 0x000fce0000010000 */
.L_x_2997:
[----:B------:R-:W-:Y:S05]  /*09c0*/  BSYNC B0 ;  /* 0x0000000000007941 */ /* 0x000fea0003800000 */
.L_x_2995:
[----:B------:R-:W-:Y:S04]  /*09d0*/  BSSY B0, `(.L_x_2998) ;  /* 0x000000c000007945 */ /* 0x000fe80003800000 */
[----:B------:R-:W-:Y:S05]  /*09e0*/  @P3 BRA `(.L_x_2999) ;  /* 0x0000000000103947 */ /* 0x000fea0003800000 */
[----:B------:R-:W-:Y:S01]  /*09f0*/  MOV R99, RZ ;  /* 0x000000ff00637202 */ /* 0x000fe20000000f00 */
[----:B------:R-:W-:Y:S06]  /*0a00*/  @!P0 BRA `(.L_x_3000) ;  /* 0x0000000000208947 */ /* 0x000fec0003800000 */
[----:B-----5:R-:W-:Y:S01]  /*0a10*/  HADD2.F32 R99, -RZ, R25.H0_H0 ;  /* 0x20000019ff637230 */ /* 0x020fe20000004100 */
[----:B------:R-:W-:Y:S06]  /*0a20*/  BRA `(.L_x_3000) ;  /* 0x0000000000187947 */ /* 0x000fec0003800000 */
.L_x_2999:
[----:B-----5:R-:W-:Y:S02]  /*0a30*/  HADD2.F32 R44, -RZ, R29.H0_H0 ;  /* 0x2000001dff2c7230 */ /* 0x020fe40000004100 */
[----:B------:R-:W-:Y:S02]  /*0a40*/  HADD2.F32 R99, -RZ, R33.H0_H0 ;  /* 0x20000021ff637230 */ /* 0x000fe40000004100 */
[----:B------:R-:W-:Y:S02]  /*0a50*/  @P0 HADD2.F32 R48, -RZ, R25.H0_H0 ;  /* 0x20000019ff300230 */ /* 0x000fe40000004100 */
[----:B------:R-:W-:-:S04]  /*0a60*/  FMUL.FTZ R44, R44, UR8 ;  /* 0x000000082c2c7c20 */ /* 0x000fc80008410000 */
[----:B------:R-:W-:-:S04]  /*0a70*/  FMUL.FTZ R99, R44, R99 ;  /* 0x000000632c637220 */ /* 0x000fc80000410000 */
[----:B------:R-:W-:-:S07]  /*0a80*/  @P0 FADD.FTZ R99, R99, R48 ;  /* 0x0000003063630221 */ /* 0x000fce0000010000 */
.L_x_3000:
[----:B------:R-:W-:Y:S05]  /*0a90*/  BSYNC B0 ;  /* 0x0000000000007941 */ /* 0x000fea0003800000 */
.L_x_2998:
[----:B------:R-:W-:Y:S04]  /*0aa0*/  BSSY B0, `(.L_x_3001) ;  /* 0x000000c000007945 */ /* 0x000fe80003800000 */
[----:B------:R-:W-:Y:S05]  /*0ab0*/  @P3 BRA `(.L_x_3002) ;  /* 0x0000000000103947 */ /* 0x000fea0003800000 */
[----:B------:R-:W-:Y:S01]  /*0ac0*/  HFMA2.MMA R97, -RZ, RZ, 0, 0 ;  /* 0x00000000ff617435 */ /* 0x000fe200000001ff */
[----:B------:R-:W-:Y:S10]  /*0ad0*/  @!P0 BRA `(.L_x_3003) ;  /* 0x0000000000208947 */ /* 0x000ff40003800000 */
[----:B-----5:R-:W-:Y:S01]  /*0ae0*/  HADD2.F32 R97, -RZ, R25.H1_H1 ;  /* 0x30000019ff617230 */ /* 0x020fe20000004100 */
[----:B------:R-:W-:Y:S06]  /*0af0*/  BRA `(.L_x_3003) ;  /* 0x0000000000187947 */ /* 0x000fec0003800000 */
.L_x_3002:
[----:B-----5:R-:W-:Y:S02]  /*0b00*/  HADD2.F32 R44, -RZ, R29.H1_H1 ;  /* 0x3000001dff2c7230 */ /* 0x020fe40000004100 */
[----:B------:R-:W-:Y:S02]  /*0b10*/  HADD2.F32 R97, -RZ, R33.H1_H1 ;  /* 0x30000021ff617230 */ /* 0x000fe40000004100 */
[----:B------:R-:W-:Y:S02]  /*0b20*/  @P0 HADD2.F32 R48, -RZ, R25.H1_H1 ;  /* 0x30000019ff300230 */ /* 0x000fe40000004100 */
[----:B------:R-:W-:-:S04]  /*0b30*/  FMUL.FTZ R44, R44, UR8 ;  /* 0x000000082c2c7c20 */ /* 0x000fc80008410000 */
[----:B------:R-:W-:-:S04]  /*0b40*/  FMUL.FTZ R97, R44, R97 ;  /* 0x000000612c617220 */ /* 0x000fc80000410000 */
[----:B------:R-:W-:-:S07]  /*0b50*/  @P0 FADD.FTZ R97, R97, R48 ;  /* 0x0000003061610221 */ /* 0x000fce0000010000 */
.L_x_3003:
[----:B------:R-:W-:Y:S05]  /*0b60*/  BSYNC B0 ;  /* 0x0000000000007941 */ /* 0x000fea0003800000 */
.L_x_3001:
[----:B------:R-:W-:Y:S04]  /*0b70*/  BSSY B0, `(.L_x_3004) ;  /* 0x000000c000007945 */ /* 0x000fe80003800000 */
[----:B------:R-:W-:Y:S05]  /*0b80*/  @P3 BRA `(.L_x_3005) ;  /* 0x0000000000103947 */ /* 0x000fea0003800000 */
[----:B------:R-:W-:Y:S01]  /*0b90*/  MOV R63, RZ ;  /* 0x000000ff003f7202 */ /* 0x000fe20000000f00 */
[----:B------:R-:W-:Y:S06]  /*0ba0*/  @!P0 BRA `(.L_x_3006) ;  /* 0x0000000000208947 */ /* 0x000fec0003800000 */
[----:B-----5:R-:W-:Y:S01]  /*0bb0*/  HADD2.F32 R63, -RZ, R26.H0_H0 ;  /* 0x2000001aff3f7230 */ /* 0x020fe20000004100 */
[----:B------:R-:W-:Y:S06]  /*0bc0*/  BRA `(.L_x_3006) ;  /* 0x0000000000187947 */ /* 0x000fec0003800000 */
.L_x_3005:
[----:B-----5:R-:W-:Y:S02]  /*0bd0*/  HADD2.F32 R44, -RZ, R30.H0_H0 ;  /* 0x2000001eff2c7230 */ /* 0x020fe40000004100 */
[----:B------:R-:W-:Y:S02]  /*0be0*/  HADD2.F32 R63, -RZ, R34.H0_H0 ;  /* 0x20000022ff3f7230 */ /* 0x000fe40000004100 */
[----:B------:R-:W-:Y:S02]  /*0bf0*/  @P0 HADD2.F32 R48, -RZ, R26.H0_H0 ;  /* 0x2000001aff300230 */ /* 0x000fe40000004100 */
[----:B------:R-:W-:-:S04]  /*0c00*/  FMUL.FTZ R44, R44, UR8 ;  /* 0x000000082c2c7c20 */ /* 0x000fc80008410000 */
[----:B------:R-:W-:-:S04]  /*0c10*/  FMUL.FTZ R63, R44, R63 ;  /* 0x0000003f2c3f7220 */ /* 0x000fc80000410000 */
[----:B------:R-:W-:-:S07]  /*0c20*/  @P0 FADD.FTZ R63, R63, R48 ;  /* 0x000000303f3f0221 */ /* 0x000fce0000010000 */
.L_x_3006:
[----:B------:R-:W-:Y:S05]  /*0c30*/  BSYNC B0 ;  /* 0x0000000000007941 */ /* 0x000fea0003800000 */
.L_x_3004:
[----:B------:R-:W-:Y:S04]  /*0c40*/  BSSY B0, `(.L_x_3007) ;  /* 0x000000c000007945 */ /* 0x000fe80003800000 */
[----:B------:R-:W-:Y:S05]  /*0c50*/  @P3 BRA `(.L_x_3008) ;  /* 0x0000000000103947 */ /* 0x000fea0003800000 */
[----:B------:R-:W-:Y:S01]  /*0c60*/  HFMA2.MMA R61, -RZ, RZ, 0, 0 ;  /* 0x00000000ff3d7435 */ /* 0x000fe200000001ff */
[----:B------:R-:W-:Y:S10]  /*0c70*/  @!P0 BRA `(.L_x_3009) ;  /* 0x0000000000208947 */ /* 0x000ff40003800000 */
[----:B-----5:R-:W-:Y:S01]  /*0c80*/  HADD2.F32 R61, -RZ, R26.H1_H1 ;  /* 0x3000001aff3d7230 */ /* 0x020fe20000004100 */
[----:B------:R-:W-:Y:S06]  /*0c90*/  BRA `(.L_x_3009) ;  /* 0x0000000000187947 */ /* 0x000fec0003800000 */
.L_x_3008:
[----:B-----5:R-:W-:Y:S02]  /*0ca0*/  HADD2.F32 R44, -RZ, R30.H1_H1 ;  /* 0x3000001eff2c7230 */ /* 0x020fe40000004100 */
[----:B------:R-:W-:Y:S02]  /*0cb0*/  HADD2.F32 R61, -RZ, R34.H1_H1 ;  /* 0x30000022ff3d7230 */ /* 0x000fe40000004100 */
[----:B------:R-:W-:Y:S02]  /*0cc0*/  @P0 HADD2.F32 R48, -RZ, R26.H1_H1 ;  /* 0x3000001aff300230 */ /* 0x000fe40000004100 */
[----:B------:R-:W-:-:S04]  /*0cd0*/  FMUL.FTZ R44, R44, UR8 ;  /* 0x000000082c2c7c20 */ /* 0x000fc80008410000 */
[----:B------:R-:W-:-:S04]  /*0ce0*/  FMUL.FTZ R61, R44, R61 ;  /* 0x0000003d2c3d7220 */ /* 0x000fc80000410000 */
[----:B------:R-:W-:-:S07]  /*0cf0*/  @P0 FADD.FTZ R61, R61, R48 ;  /* 0x000000303d3d0221 */ /* 0x000fce0000010000 */
.L_x_3009:
[----:B------:R-:W-:Y:S05]  /*0d00*/  BSYNC B0 ;  /* 0x0000000000007941 */ /* 0x000fea0003800000 */
.L_x_3007:
[----:B------:R-:W-:Y:S04]  /*0d10*/  BSSY B0, `(.L_x_3010) ;  /* 0x000000b000007945 */ /* 0x000fe80003800000 */
[----:B------:R-:W-:Y:S05]  /*0d20*/  @P3 BRA `(.L_x_3011) ;  /* 0x0000000000103947 */ /* 0x000fea0003800000 */
[----:B------:R-:W-:Y:S01]  /*0d30*/  MOV R59, RZ ;  /* 0x000000ff003b7202 */ /* 0x000fe20000000f00 */
[----:B------:R-:W-:Y:S06]  /*0d40*/  @!P0 BRA `(.L_x_3012) ;  /* 0x00000000001c8947 */ /* 0x000fec0003800000 */
[----:B-----5:R-:W-:Y:S01]  /*0d50*/  HADD2.F32 R59, -RZ, R27.H0_H0 ;  /* 0x2000001bff3b7230 */ /* 0x020fe20000004100 */
[----:B------:R-:W-:Y:S06]  /*0d60*/  BRA `(.L_x_3012) ;  /* 0x0000000000147947 */ /* 0x000fec0003800000 */
.L_x_3011:
[----:B-----5:R-:W-:-:S05]  /*0d70*/  HADD2.F32 R44, -RZ, R31.H0_H0 ;  /* 0x2000001fff2c7230 */ /* 0x020fca0000004100 */
[----:B------:R-:W-:Y:S01]  /*0d80*/  FMUL.FTZ R59, R44, UR8 ;  /* 0x000000082c3b7c20 */ /* 0x000fe20008410000 */
[----:B------:R-:W-:-:S03]  /*0d90*/  @P0 HADD2.F32 R44, -RZ, R27.H0_H0 ;  /* 0x2000001bff2c0230 */ /* 0x000fc60000004100 */
[----:B------:R-:W-:-:S04]  /*0da0*/  FMUL.FTZ R59, R74, R59 ;  /* 0x0000003b4a3b7220 */ /* 0x000fc80000410000 */
[----:B------:R-:W-:-:S07]  /*0db0*/  @P0 FADD.FTZ R59, R59, R44 ;  /* 0x0000002c3b3b0221 */ /* 0x000fce0000010000 */
.L_x_3012:
[----:B------:R-:W-:Y:S05]  /*0dc0*/  BSYNC B0 ;  /* 0x0000000000007941 */ /* 0x000fea0003800000 */
.L_x_3010:
[----:B------:R-:W-:Y:S04]  /*0dd0*/  BSSY B0, `(.L_x_3013) ;  /* 0x000000b000007945 */ /* 0x000fe80003800000 */
[----:B------:R-:W-:Y:S05]  /*0de0*/  @P3 BRA `(.L_x_3014) ;  /* 0x0000000000103947 */ /* 0x000fea0003800000 */
[----:B------:R-:W-:Y:S01]  /*0df0*/  HFMA2.MMA R57, -RZ, RZ, 0, 0 ;  /* 0x00000000ff397435 */ /* 0x000fe200000001ff */
[----:B------:R-:W-:Y:S10]  /*0e00*/  @!P0 BRA `(.L_x_3015) ;  /* 0x00000000001c8947 */ /* 0x000ff40003800000 */
[----:B-----5:R-:W-:Y:S01]  /*0e10*/  HADD2.F32 R57, -RZ, R27.H1_H1 ;  /* 0x3000001bff397230 */ /* 0x020fe20000004100 */
[----:B------:R-:W-:Y:S06]  /*0e20*/  BRA `(.L_x_3015) ;  /* 0x0000000000147947 */ /* 0x000fec0003800000 */
.L_x_3014:
[----:B-----5:R-:W-:Y:S02]  /*0e30*/  HADD2.F32 R44, -RZ, R31.H1_H1 ;  /* 0x3000001fff2c7230 */ /* 0x020fe40000004100 */
[----:B------:R-:W-:-:S03]  /*0e40*/  @P0 HADD2.F32 R48, -RZ, R27.H1_H1 ;  /* 0x3000001bff300230 */ /* 0x000fc60000004100 */
[----:B------:R-:W-:-:S04]  /*0e50*/  FMUL.FTZ R44, R44, UR8 ;  /* 0x000000082c2c7c20 */ /* 0x000fc80008410000 */
[----:B------:R-:W-:-:S04]  /*0e60*/  FMUL.FTZ R57, R79, R44 ;  /* 0x0000002c4f397220 */ /* 0x000fc80000410000 */
[----:B------:R-:W-:-:S07]  /*0e70*/  @P0 FADD.FTZ R57, R57, R48 ;  /* 0x0000003039390221 */ /* 0x000fce0000010000 */
.L_x_3015:
[----:B------:R-:W-:Y:S05]  /*0e80*/  BSYNC B0 ;  /* 0x0000000000007941 */ /* 0x000fea0003800000 */
.L_x_3013:
        /* <DEDUP_REMOVED lines=21> */
.L_x_3017:
[----:B0----5:R-:W-:Y:S02]  /*0fe0*/  HADD2.F32 R48, -RZ, R28.H0_H0 ;  /* 0x2000001cff307230 */ /* 0x021fe40000004100 */
[----:B------:R-:W-:Y:S02]  /*0ff0*/  HADD2.F32 R121, -RZ, R36.H0_H0 ;  /* 0x20000024ff797230 */ /* 0x000fe40000004100 */
[----:B------:R-:W-:Y:S02]  /*1000*/  @P0 HADD2.F32 R52, -RZ, R24.H0_H0 ;  /* 0x20000018ff340230 */ /* 0x000fe40000004100 */
[----:B------:R-:W-:-:S04]  /*1010*/  FMUL.FTZ R48, R48, UR8 ;  /* 0x0000000830307c20 */ /* 0x000fc80008410000 */
[----:B------:R-:W-:-:S04]  /*1020*/  FMUL.FTZ R121, R48, R121 ;  /* 0x0000007930797220 */ /* 0x000fc80000410000 */
[----:B------:R-:W-:-:S07]  /*1030*/  @P0 FADD.FTZ R121, R52, R121 ;  /* 0x0000007934790221 */ /* 0x000fce0000010000 */
.L_x_3018:
[----:B------:R-:W-:Y:S05]  /*1040*/  BSYNC B0 ;  /* 0x0000000000007941 */ /* 0x000fea0003800000 */
.L_x_3016:
[----:B------:R-:W-:Y:S04]  /*1050*/  BSSY B0, `(.L_x_3019) ;  /* 0x000000c000007945 */ /* 0x000fe80003800000 */
[----:B------:R-:W-:Y:S05]  /*1060*/  @P3 BRA `(.L_x_3020) ;  /* 0x0000000000103947 */ /* 0x000fea0003800000 */
[----:B------:R-:W-:Y:S01]  /*1070*/  HFMA2.MMA R119, -RZ, RZ, 0, 0 ;  /* 0x00000000ff777435 */ /* 0x000fe200000001ff */
[----:B------:R-:W-:Y:S10]  /*1080*/  @!P0 BRA `(.L_x_3021) ;  /* 0x0000000000208947 */ /* 0x000ff40003800000 */
[----:B-----5:R-:W-:Y:S01]  /*1090*/  HADD2.F32 R119, -RZ, R24.H1_H1 ;  /* 0x30000018ff777230 */ /* 0x020fe20000004100 */
[----:B------:R-:W-:Y:S06]  /*10a0*/  BRA `(.L_x_3021) ;  /* 0x0000000000187947 */ /* 0x000fec0003800000 */
.L_x_3020:
[----:B0----5:R-:W-:Y:S02]  /*10b0*/  HADD2.F32 R48, -RZ, R28.H1_H1 ;  /* 0x3000001cff307230 */ /* 0x021fe40000004100 */
[----:B------:R-:W-:Y:S02]  /*10c0*/  HADD2.F32 R119, -RZ, R36.H1_H1 ;  /* 0x30000024ff777230 */ /* 0x000fe40000004100 */
[----:B------:R-:W-:Y:S02]  /*10d0*/  @P0 HADD2.F32 R52, -RZ, R24.H1_H1 ;  /* 0x30000018ff340230 */ /* 0x000fe40000004100 */
[----:B------:R-:W-:-:S04]  /*10e0*/  FMUL.FTZ R48, R48, UR8 ;  /* 0x0000000830307c20 */ /* 0x000fc80008410000 */
[----:B------:R-:W-:-:S04]  /*10f0*/  FMUL.FTZ R119, R48, R119 ;  /* 0x0000007730777220 */ /* 0x000fc80000410000 */
[----:B------:R-:W-:-:S07]  /*1100*/  @P0 FADD.FTZ R119, R52, R119 ;  /* 0x0000007734770221 */ /* 0x000fce0000010000 */
.L_x_3021:
[----:B------:R-:W-:Y:S05]  /*1110*/  BSYNC B0 ;  /* 0x0000000000007941 */ /* 0x000fea0003800000 */
.L_x_3019:
[----:B------:R-:W-:Y:S04]  /*1120*/  BSSY B0, `(.L_x_3022) ;  /* 0x000000c000007945 */ /* 0x000fe80003800000 */
[----:B------:R-:W-:Y:S05]  /*1130*/  @P3 BRA `(.L_x_3023) ;  /* 0x0000000000103947 */ /* 0x000fea0003800000 */
[----:B------:R-:W-:Y:S01]  /*1140*/  MOV R117, RZ ;  /* 0x000000ff00757202 */ /* 0x000fe20000000f00 */
[----:B------:R-:W-:Y:S06]  /*1150*/  @!P0 BRA `(.L_x_3024) ;  /* 0x0000000000208947 */ /* 0x000fec0003800000 */
[----:B-----5:R-:W-:Y:S01]  /*1160*/  HADD2.F32 R117, -RZ, R25.H0_H0 ;  /* 0x20000019ff757230 */ /* 0x020fe20000004100 */
[----:B------:R-:W-:Y:S06]  /*1170*/  BRA `(.L_x_3024) ;  /* 0x0000000000187947 */ /* 0x000fec0003800000 */
.L_x_3023:
[----:B0----5:R-:W-:Y:S02]  /*1180*/  HADD2.F32 R48, -RZ, R29.H0_H0 ;  /* 0x2000001dff307230 */ /* 0x021fe40000004100 */
[----:B------:R-:W-:Y:S02]  /*1190*/  HADD2.F32 R117, -RZ, R37.H0_H0 ;  /* 0x20000025ff757230 */ /* 0x000fe40000004100 */
[----:B------:R-:W-:Y:S02]  /*11a0*/  @P0 HADD2.F32 R52, -RZ, R25.H0_H0 ;  /* 0x20000019ff340230 */ /* 0x000fe40000004100 */
[----:B------:R-:W-:-:S04]  /*11b0*/  FMUL.FTZ R48, R48, UR8 ;  /* 0x0000000830307c20 */ /* 0x000fc80008410000 */
[----:B------:R-:W-:-:S04]  /*11c0*/  FMUL.FTZ R117, R48, R117 ;  /* 0x0000007530757220 */ /* 0x000fc80000410000 */
[----:B------:R-:W-:-:S07]  /*11d0*/  @P0 FADD.FTZ R117, R52, R117 ;  /* 0x0000007534750221 */ /* 0x000fce0000010000 */
.L_x_3024:
[----:B------:R-:W-:Y:S05]  /*11e0*/  BSYNC B0 ;  /* 0x0000000000007941 */ /* 0x000fea0003800000 */
.L_x_3022:
[----:B------:R-:W-:Y:S04]  /*11f0*/  BSSY B0, `(.L_x_3025) ;  /* 0x000000c000007945 */ /* 0x000fe80003800000 */
[----:B------:R-:W-:Y:S05]  /*1200*/  @P3 BRA `(.L_x_3026) ;  /* 0x0000000000103947 */ /* 0x000fea0003800000 */
[----:B------:R-:W-:Y:S01]  /*1210*/  HFMA2.MMA R115, -RZ, RZ, 0, 0 ;  /* 0x00000000ff737435 */ /* 0x000fe200000001ff */
[----:B------:R-:W-:Y:S10]  /*1220*/  @!P0 BRA `(.L_x_3027) ;  /* 0x0000000000208947 */ /* 0x000ff40003800000 */
[----:B-----5:R-:W-:Y:S01]  /*1230*/  HADD2.F32 R115, -RZ, R25.H1_H1 ;  /* 0x30000019ff737230 */ /* 0x020fe20000004100 */
[----:B------:R-:W-:Y:S06]  /*1240*/  BRA `(.L_x_3027) ;  /* 0x0000000000187947 */ /* 0x000fec0003800000 */
.L_x_3026:
[----:B0----5:R-:W-:Y:S02]  /*1250*/  HADD2.F32 R48, -RZ, R29.H1_H1 ;  /* 0x3000001dff307230 */ /* 0x021fe40000004100 */
[----:B------:R-:W-:Y:S02]  /*1260*/  HADD2.F32 R115, -RZ, R37.H1_H1 ;  /* 0x30000025ff737230 */ /* 0x000fe40000004100 */
[----:B------:R-:W-:Y:S02]  /*1270*/  @P0 HADD2.F32 R52, -RZ, R25.H1_H1 ;  /* 0x30000019ff340230 */ /* 0x000fe40000004100 */
[----:B------:R-:W-:-:S04]  /*1280*/  FMUL.FTZ R48, R48, UR8 ;  /* 0x0000000830307c20 */ /* 0x000fc80008410000 */
[----:B------:R-:W-:-:S04]  /*1290*/  FMUL.FTZ R115, R48, R115 ;  /* 0x0000007330737220 */ /* 0x000fc80000410000 */
[----:B------:R-:W-:-:S07]  /*12a0*/  @P0 FADD.FTZ R115, R52, R115 ;  /* 0x0000007334730221 */ /* 0x000fce0000010000 */
.L_x_3027:
[----:B------:R-:W-:Y:S05]  /*12b0*/  BSYNC B0 ;  /* 0x0000000000007941 */ /* 0x000fea0003800000 */
.L_x_3025:
[----:B------:R-:W-:Y:S04]  /*12c0*/  BSSY B0, `(.L_x_3028) ;  /* 0x000000c000007945 */ /* 0x000fe80003800000 */
[----:B------:R-:W-:Y:S05]  /*12d0*/  @P3 BRA `(.L_x_3029) ;  /* 0x0000000000103947 */ /* 0x000fea0003800000 */
[----:B------:R-:W-:Y:S01]  /*12e0*/  MOV R113, RZ ;  /* 0x000000ff00717202 */ /* 0x000fe20000000f00 */
[----:B------:R-:W-:Y:S06]  /*12f0*/  @!P0 BRA `(.L_x_3030) ;  /* 0x0000000000208947 */ /* 0x000fec0003800000 */
[----:B-----5:R-:W-:Y:S01]  /*1300*/  HADD2.F32 R113, -RZ, R26.H0_H0 ;  /* 0x2000001aff717230 */ /* 0x020fe20000004100 */
[----:B------:R-:W-:Y:S06]  /*1310*/  BRA `(.L_x_3030) ;  /* 0x0000000000187947 */ /* 0x000fec0003800000 */
.L_x_3029:
[----:B0----5:R-:W-:Y:S02]  /*1320*/  HADD2.F32 R48, -RZ, R30.H0_H0 ;  /* 0x2000001eff307230 */ /* 0x021fe40000004100 */
[----:B------:R-:W-:Y:S02]  /*1330*/  HADD2.F32 R113, -RZ, R38.H0_H0 ;  /* 0x20000026ff717230 */ /* 0x000fe40000004100 */
[----:B------:R-:W-:Y:S02]  /*1340*/  @P0 HADD2.F32 R52, -RZ, R26.H0_H0 ;  /* 0x2000001aff340230 */ /* 0x000fe40000004100 */
[----:B------:R-:W-:-:S04]  /*1350*/  FMUL.FTZ R48, R48, UR8 ;  /* 0x0000000830307c20 */ /* 0x000fc80008410000 */
[----:B------:R-:W-:-:S04]  /*1360*/  FMUL.FTZ R113, R48, R113 ;  /* 0x0000007130717220 */ /* 0x000fc80000410000 */
[----:B------:R-:W-:-:S07]  /*1370*/  @P0 FADD.FTZ R113, R52, R113 ;  /* 0x0000007134710221 */ /* 0x000fce0000010000 */
.L_x_3030:
[----:B------:R-:W-:Y:S05]  /*1380*/  BSYNC B0 ;  /* 0x0000000000007941 */ /* 0x000fea0003800000 */
.L_x_3028:
[----:B------:R-:W-:Y:S04]  /*1390*/  BSSY B0, `(.L_x_3031) ;  /* 0x000000c000007945 */ /* 0x000fe80003800000 */
[----:B------:R-:W-:Y:S05]  /*13a0*/  @P3 BRA `(.L_x_3032) ;  /* 0x0000000000103947 */ /* 0x000fea0003800000 */
[----:B------:R-:W-:Y:S01]  /*13b0*/  HFMA2.MMA R111, -RZ, RZ, 0, 0 ;  /* 0x00000000ff6f7435 */ /* 0x000fe200000001ff */
[----:B------:R-:W-:Y:S10]  /*13c0*/  @!P0 BRA `(.L_x_3033) ;  /* 0x0000000000208947 */ /* 0x000ff40003800000 */
[----:B-----5:R-:W-:Y:S01]  /*13d0*/  HADD2.F32 R111, -RZ, R26.H1_H1 ;  /* 0x3000001aff6f7230 */ /* 0x020fe20000004100 */
[----:B------:R-:W-:Y:S06]  /*13e0*/  BRA `(.L_x_3033) ;  /* 0x0000000000187947 */ /* 0x000fec0003800000 */
.L_x_3032:
[----:B0----5:R-:W-:Y:S02]  /*13f0*/  HADD2.F32 R48, -RZ, R30.H1_H1 ;  /* 0x3000001eff307230 */ /* 0x021fe40000004100 */
[----:B------:R-:W-:Y:S02]  /*1400*/  HADD2.F32 R111, -RZ, R38.H1_H1 ;  /* 0x30000026ff6f7230 */ /* 0x000fe40000004100 */
[----:B------:R-:W-:Y:S02]  /*1410*/  @P0 HADD2.F32 R52, -RZ, R26.H1_H1 ;  /* 0x3000001aff340230 */ /* 0x000fe40000004100 */
[----:B------:R-:W-:-:S04]  /*1420*/  FMUL.FTZ R48, R48, UR8 ;  /* 0x0000000830307c20 */ /* 0x000fc80008410000 */
[----:B------:R-:W-:-:S04]  /*1430*/  FMUL.FTZ R111, R48, R111 ;  /* 0x0000006f306f7220 */ /* 0x000fc80000410000 */
[----:B------:R-:W-:-:S07]  /*1440*/  @P0 FADD.FTZ R111, R52, R111 ;  /* 0x0000006f346f0221 */ /* 0x000fce0000010000 */
.L_x_3033:
[----:B------:R-:W-:Y:S05]  /*1450*/  BSYNC B0 ;  /* 0x0000000000007941 */ /* 0x000fea0003800000 */
.L_x_3031:
[----:B------:R-:W-:Y:S04]  /*1460*/  BSSY B0, `(.L_x_3034) ;  /* 0x000000b000007945 */ /* 0x000fe80003800000 */
[----:B------:R-:W-:Y:S05]  /*1470*/  @P3 BRA `(.L_x_3035) ;  /* 0x0000000000103947 */ /* 0x000fea0003800000 */
[----:B0-----:R-:W-:Y:S01]  /*1480*/  MOV R109, RZ ;  /* 0x000000ff006d7202 */ /* 0x001fe20000000f00 */
[----:B------:R-:W-:Y:S06]  /*1490*/  @!P0 BRA `(.L_x_3036) ;  /* 0x00000000001c8947 */ /* 0x000fec0003800000 */
[----:B-----5:R-:W-:Y:S01]  /*14a0*/  HADD2.F32 R109, -RZ, R27.H0_H0 ;  /* 0x2000001bff6d7230 */ /* 0x020fe20000004100 */
[----:B------:R-:W-:Y:S06]  /*14b0*/  BRA `(.L_x_3036) ;  /* 0x0000000000147947 */ /* 0x000fec0003800000 */
.L_x_3035:
[----:B0----5:R-:W-:Y:S02]  /*14c0*/  HADD2.F32 R48, -RZ, R31.H0_H0 ;  /* 0x2000001fff307230 */ /* 0x021fe40000004100 */
[----:B------:R-:W-:-:S03]  /*14d0*/  @P0 HADD2.F32 R52, -RZ, R27.H0_H0 ;  /* 0x2000001bff340230 */ /* 0x000fc60000004100 */
[----:B------:R-:W-:-:S04]  /*14e0*/  FMUL.FTZ R48, R48, UR8 ;  /* 0x0000000830307c20 */ /* 0x000fc80008410000 */
[----:B------:R-:W-:-:S04]  /*14f0*/  FMUL.FTZ R109, R35, R48 ;  /* 0x00000030236d7220 */ /* 0x000fc80000410000 */
[----:B------:R-:W-:-:S07]  /*1500*/  @P0 FADD.FTZ R109, R52, R109 ;  /* 0x0000006d346d0221 */ /* 0x000fce0000010000 */
.L_x_3036:
[----:B------:R-:W-:Y:S05]  /*1510*/  BSYNC B0 ;  /* 0x0000000000007941 */ /* 0x000fea0003800000 */
.L_x_3034:
[----:B------:R-:W-:Y:S04]  /*1520*/  BSSY B0, `(.L_x_3037) ;  /* 0x000000b000007945 */ /* 0x000fe80003800000 */
[----:B------:R-:W-:Y:S05]  /*1530*/  @P3 BRA `(.L_x_3038) ;  /* 0x0000000000103947 */ /* 0x000fea0003800000 */
[----:B------:R-:W-:Y:S01]  /*1540*/  HFMA2.MMA R107, -RZ, RZ, 0, 0 ;  /* 0x00000000ff6b7435 */ /* 0x000fe200000001ff */
[----:B------:R-:W-:Y:S10]  /*1550*/  @!P0 BRA `(.L_x_3039) ;  /* 0x00000000001c8947 */ /* 0x000ff40003800000 */
[----:B-----5:R-:W-:Y:S01]  /*1560*/  HADD2.F32 R107, -RZ, R27.H1_H1 ;  /* 0x3000001bff6b7230 */ /* 0x020fe20000004100 */
[----:B------:R-:W-:Y:S06]  /*1570*/  BRA `(.L_x_3039) ;  /* 0x0000000000147947 */ /* 0x000fec0003800000 */
.L_x_3038:
[----:B-----5:R-:W-:Y:S02]  /*1580*/  HADD2.F32 R48, -RZ, R31.H1_H1 ;  /* 0x3000001fff307230 */ /* 0x020fe40000004100 */
[----:B------:R-:W-:-:S03]  /*1590*/  @P0 HADD2.F32 R52, -RZ, R27.H1_H1 ;  /* 0x3000001bff340230 */ /* 0x000fc60000004100 */
[----:B------:R-:W-:-:S04]  /*15a0*/  FMUL.FTZ R48, R48, UR8 ;  /* 0x0000000830307c20 */ /* 0x000fc80008410000 */
[----:B------:R-:W-:-:S04]  /*15b0*/  FMUL.FTZ R107, R39, R48 ;  /* 0x00000030276b7220 */ /* 0x000fc80000410000 */
[----:B------:R-:W-:-:S07]  /*15c0*/  @P0 FADD.FTZ R107, R52, R107 ;  /* 0x0000006b346b0221 */ /* 0x000fce0000010000 */
.L_x_3039:
[----:B------:R-:W-:Y:S05]  /*15d0*/  BSYNC B0 ;  /* 0x0000000000007941 */ /* 0x000fea0003800000 */
.L_x_3037:
[----:B------:R-:W0:Y:S01]  /*15e0*/  @P2 LDC.64 R122, c[0x0][0x220] ;  /* 0x00008800ff7a2b82 */ /* 0x000e220000000a00 */
        /* <DEDUP_REMOVED lines=19> */
.L_x_3041:
[----:B--2--5:R-:W-:-:S05]  /*1720*/  HADD2.F32 R48, -RZ, R28.H0_H0 ;  /* 0x2000001cff307230 */ /* 0x024fca0000004100 */
[----:B------:R-:W-:Y:S01]  /*1730*/  FMUL.FTZ R123, R48, UR8 ;  /* 0x00000008307b7c20 */ /* 0x000fe20008410000 */
[----:B------:R-:W-:-:S03]  /*1740*/  @P0 HADD2.F32 R48, -RZ, R24.H0_H0 ;  /* 0x20000018ff300230 */ /* 0x000fc60000004100 */
[----:B------:R-:W-:-:S04]  /*1750*/  FMUL.FTZ R123, R66, R123 ;  /* 0x0000007b427b7220 */ /* 0x000fc80000410000 */
[----:B------:R-:W-:-:S07]  /*1760*/  @P0 FADD.FTZ R123, R48, R123 ;  /* 0x0000007b307b0221 */ /* 0x000fce0000010000 */
.L_x_3042:
[----:B------:R-:W-:Y:S05]  /*1770*/  BSYNC B0 ;  /* 0x0000000000007941 */ /* 0x000fea0003800000 */
.L_x_3040:
[----:B------:R-:W-:Y:S04]  /*1780*/  BSSY B0, `(.L_x_3043) ;  /* 0x000000b000007945 */ /* 0x000fe80003800000 */
[----:B------:R-:W-:Y:S05]  /*1790*/  @P3 BRA `(.L_x_3044) ;  /* 0x0000000000103947 */ /* 0x000fea0003800000 */
[----:B------:R-:W-:Y:S01]  /*17a0*/  HFMA2.MMA R125, -RZ, RZ, 0, 0 ;  /* 0x00000000ff7d7435 */ /* 0x000fe200000001ff */
[----:B------:R-:W-:Y:S10]  /*17b0*/  @!P0 BRA `(.L_x_3045) ;  /* 0x00000000001c8947 */ /* 0x000ff40003800000 */
[----:B-----5:R-:W-:Y:S01]  /*17c0*/  HADD2.F32 R125, -RZ, R24.H1_H1 ;  /* 0x30000018ff7d7230 */ /* 0x020fe20000004100 */
[----:B------:R-:W-:Y:S06]  /*17d0*/  BRA `(.L_x_3045) ;  /* 0x0000000000147947 */ /* 0x000fec0003800000 */
.L_x_3044:
[----:B-----5:R-:W-:Y:S02]  /*17e0*/  HADD2.F32 R48, -RZ, R28.H1_H1 ;  /* 0x3000001cff307230 */ /* 0x020fe40000004100 */
[----:B------:R-:W-:-:S03]  /*17f0*/  @P0 HADD2.F32 R52, -RZ, R24.H1_H1 ;  /* 0x30000018ff340230 */ /* 0x000fc60000004100 */
[----:B------:R-:W-:-:S04]  /*1800*/  FMUL.FTZ R48, R48, UR8 ;  /* 0x0000000830307c20 */ /* 0x000fc80008410000 */
[----:B------:R-:W-:-:S04]  /*1810*/  FMUL.FTZ R125, R69, R48 ;  /* 0x00000030457d7220 */ /* 0x000fc80000410000 */
[----:B------:R-:W-:-:S07]  /*1820*/  @P0 FADD.FTZ R125, R52, R125 ;  /* 0x0000007d347d0221 */ /* 0x000fce0000010000 */
.L_x_3045:
[----:B------:R-:W-:Y:S05]  /*1830*/  BSYNC B0 ;  /* 0x0000000000007941 */ /* 0x000fea0003800000 */
.L_x_3043:
[----:B------:R-:W-:Y:S04]  /*1840*/  BSSY B0, `(.L_x_3046) ;  /* 0x000000b000007945 */ /* 0x000fe80003800000 */
[----:B------:R-:W-:Y:S05]  /*1850*/  @P3 BRA `(.L_x_3047) ;  /* 0x0000000000103947 */ /* 0x000fea0003800000 */
[----:B------:R-:W-:Y:S01]  /*1860*/  MOV R60, RZ ;  /* 0x000000ff003c7202 */ /* 0x000fe20000000f00 */
[----:B------:R-:W-:Y:S06]  /*1870*/  @!P0 BRA `(.L_x_3048) ;  /* 0x00000000001c8947 */ /* 0x000fec0003800000 */
[----:B-----5:R-:W-:Y:S01]  /*1880*/  HADD2.F32 R60, -RZ, R25.H0_H0 ;  /* 0x20000019ff3c7230 */ /* 0x020fe20000004100 */
[----:B------:R-:W-:Y:S06]  /*1890*/  BRA `(.L_x_3048) ;  /* 0x0000000000147947 */ /* 0x000fec0003800000 */
.L_x_3047:
[----:B-----5:R-:W-:Y:S02]  /*18a0*/  HADD2.F32 R48, -RZ, R29.H0_H0 ;  /* 0x2000001dff307230 */ /* 0x020fe40000004100 */
[----:B------:R-:W-:-:S03]  /*18b0*/  @P0 HADD2.F32 R53, -RZ, R25.H0_H0 ;  /* 0x20000019ff350230 */ /* 0x000fc60000004100 */
[----:B------:R-:W-:-:S04]  /*18c0*/  FMUL.FTZ R49, R48, UR8 ;  /* 0x0000000830317c20 */ /* 0x000fc80008410000 */
[----:B------:R-:W-:-:S04]  /*18d0*/  FMUL.FTZ R60, R68, R49 ;  /* 0x00000031443c7220 */ /* 0x000fc80000410000 */
[----:B------:R-:W-:-:S07]  /*18e0*/  @P0 FADD.FTZ R60, R53, R60 ;  /* 0x0000003c353c0221 */ /* 0x000fce0000010000 */
.L_x_3048:
[----:B------:R-:W-:Y:S05]  /*18f0*/  BSYNC B0 ;  /* 0x0000000000007941 */ /* 0x000fea0003800000 */
.L_x_3046:
[----:B------:R-:W-:Y:S04]  /*1900*/  BSSY B0, `(.L_x_3049) ;  /* 0x000000b000007945 */ /* 0x000fe80003800000 */
[----:B------:R-:W-:Y:S05]  /*1910*/  @P3 BRA `(.L_x_3050) ;  /* 0x0000000000103947 */ /* 0x000fea0003800000 */
[----:B------:R-:W-:Y:S01]  /*1920*/  HFMA2.MMA R62, -RZ, RZ, 0, 0 ;  /* 0x00000000ff3e7435 */ /* 0x000fe200000001ff */
[----:B------:R-:W-:Y:S10]  /*1930*/  @!P0 BRA `(.L_x_3051) ;  /* 0x00000000001c8947 */ /* 0x000ff40003800000 */
[----:B-----5:R-:W-:Y:S01]  /*1940*/  HADD2.F32 R62, -RZ, R25.H1_H1 ;  /* 0x30000019ff3e7230 */ /* 0x020fe20000004100 */
[----:B------:R-:W-:Y:S06]  /*1950*/  BRA `(.L_x_3051) ;  /* 0x0000000000147947 */ /* 0x000fec0003800000 */
.L_x_3050:
[----:B-----5:R-:W-:Y:S02]  /*1960*/  HADD2.F32 R48, -RZ, R29.H1_H1 ;  /* 0x3000001dff307230 */ /* 0x020fe40000004100 */
[----:B------:R-:W-:-:S03]  /*1970*/  @P0 HADD2.F32 R49, -RZ, R25.H1_H1 ;  /* 0x30000019ff310230 */ /* 0x000fc60000004100 */
[----:B------:R-:W-:-:S04]  /*1980*/  FMUL.FTZ R48, R48, UR8 ;  /* 0x0000000830307c20 */ /* 0x000fc80008410000 */
[----:B------:R-:W-:-:S04]  /*1990*/  FMUL.FTZ R62, R71, R48 ;  /* 0x00000030473e7220 */ /* 0x000fc80000410000 */
[----:B------:R-:W-:-:S07]  /*19a0*/  @P0 FADD.FTZ R62, R49, R62 ;  /* 0x0000003e313e0221 */ /* 0x000fce0000010000 */
.L_x_3051:
[----:B------:R-:W-:Y:S05]  /*19b0*/  BSYNC B0 ;  /* 0x0000000000007941 */ /* 0x000fea0003800000 */
.L_x_3049:
[----:B------:R-:W-:Y:S04]  /*19c0*/  BSSY B0, `(.L_x_3052) ;  /* 0x000000b000007945 */ /* 0x000fe80003800000 */
[----:B------:R-:W-:Y:S05]  /*19d0*/  @P3 BRA `(.L_x_3053) ;  /* 0x0000000000103947 */ /* 0x000fea0003800000 */
[----:B------:R-:W-:Y:S01]  /*19e0*/  MOV R94, RZ ;  /* 0x000000ff005e7202 */ /* 0x000fe20000000f00 */
[----:B------:R-:W-:Y:S06]  /*19f0*/  @!P0 BRA `(.L_x_3054) ;  /* 0x00000000001c8947 */ /* 0x000fec0003800000 */
[----:B-----5:R-:W-:Y:S01]  /*1a00*/  HADD2.F32 R94, -RZ, R26.H0_H0 ;  /* 0x2000001aff5e7230 */ /* 0x020fe20000004100 */
[----:B------:R-:W-:Y:S06]  /*1a10*/  BRA `(.L_x_3054) ;  /* 0x0000000000147947 */ /* 0x000fec0003800000 */
.L_x_3053:
[----:B-----5:R-:W-:Y:S02]  /*1a20*/  HADD2.F32 R48, -RZ, R30.H0_H0 ;  /* 0x2000001eff307230 */ /* 0x020fe40000004100 */
[----:B------:R-:W-:-:S03]  /*1a30*/  @P0 HADD2.F32 R53, -RZ, R26.H0_H0 ;  /* 0x2000001aff350230 */ /* 0x000fc60000004100 */
[----:B------:R-:W-:-:S04]  /*1a40*/  FMUL.FTZ R49, R48, UR8 ;  /* 0x0000000830317c20 */ /* 0x000fc80008410000 */
[----:B------:R-:W-:-:S04]  /*1a50*/  FMUL.FTZ R94, R70, R49 ;  /* 0x00000031465e7220 */ /* 0x000fc80000410000 */
[----:B------:R-:W-:-:S07]  /*1a60*/  @P0 FADD.FTZ R94, R53, R94 ;  /* 0x0000005e355e0221 */ /* 0x000fce0000010000 */
.L_x_3054:
[----:B------:R-:W-:Y:S05]  /*1a70*/  BSYNC B0 ;  /* 0x0000000000007941 */ /* 0x000fea0003800000 */
.L_x_3052:
[----:B------:R-:W-:Y:S04]  /*1a80*/  BSSY B0, `(.L_x_3055) ;  /* 0x000000b000007945 */ /* 0x000fe80003800000 */
[----:B------:R-:W-:Y:S05]  /*1a90*/  @P3 BRA `(.L_x_3056) ;  /* 0x0000000000103947 */ /* 0x000fea0003800000 */
[----:B------:R-:W-:Y:S01]  /*1aa0*/  HFMA2.MMA R96, -RZ, RZ, 0, 0 ;  /* 0x00000000ff607435 */ /* 0x000fe200000001ff */
[----:B------:R-:W-:Y:S10]  /*1ab0*/  @!P0 BRA `(.L_x_3057) ;  /* 0x00000000001c8947 */ /* 0x000ff40003800000 */
[----:B-----5:R-:W-:Y:S01]  /*1ac0*/  HADD2.F32 R96, -RZ, R26.H1_H1 ;  /* 0x3000001aff607230 */ /* 0x020fe20000004100 */
[----:B------:R-:W-:Y:S06]  /*1ad0*/  BRA `(.L_x_3057) ;  /* 0x0000000000147947 */ /* 0x000fec0003800000 */
.L_x_3056:
[----:B-----5:R-:W-:Y:S02]  /*1ae0*/  HADD2.F32 R48, -RZ, R30.H1_H1 ;  /* 0x3000001eff307230 */ /* 0x020fe40000004100 */
[----:B------:R-:W-:-:S03]  /*1af0*/  @P0 HADD2.F32 R49, -RZ, R26.H1_H1 ;  /* 0x3000001aff310230 */ /* 0x000fc60000004100 */
[----:B------:R-:W-:-:S04]  /*1b00*/  FMUL.FTZ R48, R48, UR8 ;  /* 0x0000000830307c20 */ /* 0x000fc80008410000 */
[----:B------:R-:W-:-:S04]  /*1b10*/  FMUL.FTZ R96, R73, R48 ;  /* 0x0000003049607220 */ /* 0x000fc80000410000 */
[----:B------:R-:W-:-:S07]  /*1b20*/  @P0 FADD.FTZ R96, R49, R96 ;  /* 0x0000006031600221 */ /* 0x000fce0000010000 */
.L_x_3057:
[----:B------:R-:W-:Y:S05]  /*1b30*/  BSYNC B0 ;  /* 0x0000000000007941 */ /* 0x000fea0003800000 */
.L_x_3055:
[----:B------:R-:W-:Y:S04]  /*1b40*/  BSSY B0, `(.L_x_3058) ;  /* 0x000000b000007945 */ /* 0x000fe80003800000 */
[----:B------:R-:W-:Y:S05]  /*1b50*/  @P3 BRA `(.L_x_3059) ;  /* 0x0000000000103947 */ /* 0x000fea0003800000 */
[----:B------:R-:W-:Y:S01]  /*1b60*/  MOV R98, RZ ;  /* 0x000000ff00627202 */ /* 0x000fe20000000f00 */
[----:B------:R-:W-:Y:S06]  /*1b70*/  @!P0 BRA `(.L_x_3060) ;  /* 0x00000000001c8947 */ /* 0x000fec0003800000 */
[----:B-----5:R-:W-:Y:S01]  /*1b80*/  HADD2.F32 R98, -RZ, R27.H0_H0 ;  /* 0x2000001bff627230 */ /* 0x020fe20000004100 */
[----:B------:R-:W-:Y:S06]  /*1b90*/  BRA `(.L_x_3060) ;  /* 0x0000000000147947 */ /* 0x000fec0003800000 */
.L_x_3059:
[----:B-----5:R-:W-:Y:S02]  /*1ba0*/  HADD2.F32 R48, -RZ, R31.H0_H0 ;  /* 0x2000001fff307230 */ /* 0x020fe40000004100 */
[----:B------:R-:W-:-:S03]  /*1bb0*/  @P0 HADD2.F32 R53, -RZ, R27.H0_H0 ;  /* 0x2000001bff350230 */ /* 0x000fc60000004100 */
[----:B------:R-:W-:-:S04]  /*1bc0*/  FMUL.FTZ R49, R48, UR8 ;  /* 0x0000000830317c20 */ /* 0x000fc80008410000 */
[----:B------:R-:W-:-:S04]  /*1bd0*/  FMUL.FTZ R98, R72, R49 ;  /* 0x0000003148627220 */ /* 0x000fc80000410000 */
[----:B------:R-:W-:-:S07]  /*1be0*/  @P0 FADD.FTZ R98, R53, R98 ;  /* 0x0000006235620221 */ /* 0x000fce0000010000 */
.L_x_3060:
[----:B------:R-:W-:Y:S05]  /*1bf0*/  BSYNC B0 ;  /* 0x0000000000007941 */ /* 0x000fea0003800000 */
.L_x_3058:
[----:B------:R-:W-:Y:S04]  /*1c00*/  BSSY B0, `(.L_x_3061) ;  /* 0x000000b000007945 */ /* 0x000fe80003800000 */
[----:B------:R-:W-:Y:S05]  /*1c10*/  @P3 BRA `(.L_x_3062) ;  /* 0x0000000000103947 */ /* 0x000fea0003800000 */
[----:B------:R-:W-:Y:S01]  /*1c20*/  HFMA2.MMA R100, -RZ, RZ, 0, 0 ;  /* 0x00000000ff647435 */ /* 0x000fe200000001ff */
[----:B------:R-:W-:Y:S10]  /*1c30*/  @!P0 BRA `(.L_x_3063) ;  /* 0x00000000001c8947 */ /* 0x000ff40003800000 */
[----:B-----5:R-:W-:Y:S01]  /*1c40*/  HADD2.F32 R100, -RZ, R27.H1_H1 ;  /* 0x3000001bff647230 */ /* 0x020fe20000004100 */
[----:B------:R-:W-:Y:S06]  /*1c50*/  BRA `(.L_x_3063) ;  /* 0x0000000000147947 */ /* 0x000fec0003800000 */
.L_x_3062:
[----:B-----5:R-:W-:Y:S02]  /*1c60*/  HADD2.F32 R48, -RZ, R31.H1_H1 ;  /* 0x3000001fff307230 */ /* 0x020fe40000004100 */
[----:B------:R-:W-:-:S03]  /*1c70*/  @P0 HADD2.F32 R53, -RZ, R27.H1_H1 ;  /* 0x3000001bff350230 */ /* 0x000fc60000004100 */
[----:B------:R-:W-:-:S04]  /*1c80*/  FMUL.FTZ R49, R48, UR8 ;  /* 0x0000000830317c20 */ /* 0x000fc80008410000 */
[----:B------:R-:W-:-:S04]  /*1c90*/  FMUL.FTZ R100, R78, R49 ;  /* 0x000000314e647220 */ /* 0x000fc80000410000 */
[----:B------:R-:W-:-:S07]  /*1ca0*/  @P0 FADD.FTZ R100, R53, R100 ;  /* 0x0000006435640221 */ /* 0x000fce0000010000 */
.L_x_3063:
[----:B------:R-:W-:Y:S05]  /*1cb0*/  BSYNC B0 ;  /* 0x0000000000007941 */ /* 0x000fea0003800000 */
.L_x_3061:
        /* <DEDUP_REMOVED lines=8> */
[----:B------:R-:W-:-:S02]  /*1d40*/  F2FP.F16.F32.PACK_AB R52, R125, R123 ;  /* 0x0000007b7d34723e */ /* 0x000fc400000000ff */
[----:B------:R-:W-:Y:S01]  /*1d50*/  LOP3.LUT P0, RZ, R102, 0xff, RZ, 0xc0, !PT ;  /* 0x000000ff66ff7812 */ /* 0x000fe2000780c0ff */
[----:B------:R-:W-:Y:S02]  /*1d60*/  FADD.FTZ R48, R48, R97 ;  /* 0x0000006130307221 */ /* 0x000fe40000010000 */
[----:B------:R0:W-:Y:S02]  /*1d70*/  STG.E.128 desc[UR4][R44.64], R52 ;  /* 0x000000342c007986 */ /* 0x0001e4000c101d04 */
        /* <DEDUP_REMOVED lines=14> */
[----:B------:R-:W-:-:S03]  /*1e60*/  SEL R48, R50, R77, !P0 ;  /* 0x0000004d32307207 */ /* 0x000fc60004000000 */
[----:B------:R-:W-:-:S04]  /*1e70*/  FADD.FTZ R49, R49, R60 ;  /* 0x0000003c31317221 */ /* 0x000fc80000010000 */
        /* <DEDUP_REMOVED lines=74> */
.L_x_3078:
        /* <DEDUP_REMOVED lines=10> */
[----:B-1----:R-:W0:Y:S01]  /*23c0*/  @!P2 S2R R45, SR_CgaCtaId ;  /* 0x00000000002da919 */ /* 0x002e220000008800 */
[----:B------:R-:W-:Y:S01]  /*23d0*/  @!P2 MOV R44, 0x400 ;  /* 0x00000400002ca802 */ /* 0x000fe20000000f00 */
[----:B------:R-:W-:Y:S01]  /*23e0*/  HFMA2.MMA R52, -RZ, RZ, 0, 0 ;  /* 0x00000000ff347435 */ /* 0x000fe200000001ff */
[----:B------:R-:W-:Y:S01]  /*23f0*/  @!P2 IADD3 R48, R75, R48, RZ ;  /* 0x000000304b30a210 */ /* 0x000fe20007ffe0ff */
[----:B------:R-:W-:Y:S04]  /*2400*/  BAR.SYNC.DEFER_BLOCKING 0x0 ;  /* 0x0000000000007b1d */ /* 0x000fe80000010000 */
[----:B------:R-:W-:Y:S02]  /*2410*/  @!P2 MOV R52, 0x300 ;  /* 0x000003000034a802 */ /* 0x000fe40000000f00 */
[----:B------:R-:W-:Y:S02]  /*2420*/  BSSY B0, `(.L_x_3065) ;  /* 0x00000a3000007945 */ /* 0x000fe40003800000 */
[----:B------:R-:W-:Y:S01]  /*2430*/  I2FP.F32.S32 R104, R52 ;  /* 0x0000003400687245 */ /* 0x000fe20000201400 */
[----:B------:R-:W1:Y:S01]  /*2440*/  SHFL.DOWN PT, R55, R52, 0x2, 0x1f ;  /* 0x08401f0034377f89 */ /* 0x000e6200000e0000 */
[----:B0-----:R-:W-:-:S02]  /*2450*/  @!P2 LEA R53, R45, R44, 0x18 ;  /* 0x0000002c2d35a211 */ /* 0x001fc400078ec0ff */
[----:B------:R-:W-:Y:S02]  /*2460*/  CS2R R44, SRZ ;  /* 0x00000000002c7805 */ /* 0x000fe4000001ff00 */
[----:B------:R-:W-:Y:S02]  /*2470*/  @!P2 LEA R53, R48, R53, 0x3 ;  /* 0x000000353035a211 */ /* 0x000fe400078e18ff */
[----:B-1----:R-:W-:Y:S02]  /*2480*/  IADD3 R49, R55, R52, RZ ;  /* 0x0000003437317210 */ /* 0x002fe40007ffe0ff */
        /* <DEDUP_REMOVED lines=17> */
[----:B------:R-:W-:Y:S01]  /*25a0*/  FFMA.FTZ R54, R55, R54, R102 ;  /* 0x0000003637367223 */ /* 0x000fe20000010066 */
[-C--:B------:R-:W-:Y:S02]  /*25b0*/  IADD3 R55, R49, R52.reuse, RZ ;  /* 0x0000003431377210 */ /* 0x080fe40007ffe0ff */
[----:B------:R-:W-:Y:S02]  /*25c0*/  I2FP.F32.S32 R52, R52 ;  /* 0x0000003400347245 */ /* 0x000fe40000201400 */
[----:B------:R-:W-:Y:S01]  /*25d0*/  I2FP.F32.S32 R102, R55 ;  /* 0x0000003700667245 */ /* 0x000fe20000201400 */
[----:B------:R-:W1:Y:S05]  /*25e0*/  SHFL.DOWN PT, R45, R54, 0x1, 0x1f ;  /* 0x08201f00362d7f89 */ /* 0x000e6a00000e0000 */
[----:B------:R-:W2:Y:S01]  /*25f0*/  MUFU.RCP R102, R102 ;  /* 0x0000006600667308 */ /* 0x000ea20000001000 */
[----:B0-----:R-:W-:Y:S01]  /*2600*/  FADD.FTZ R49, R53, -R44 ;  /* 0x8000002c35317221 */ /* 0x001fe20000010000 */
[----:B------:R-:W-:-:S03]  /*2610*/  FMUL.FTZ R55, R44, R52 ;  /* 0x000000342c377220 */ /* 0x000fc60000410000 */
[----:B------:R-:W-:Y:S01]  /*2620*/  FMUL.FTZ R49, R49, R49 ;  /* 0x0000003131317220 */ /* 0x000fe20000410000 */
[----:B------:R-:W-:-:S03]  /*2630*/  FFMA.FTZ R55, R48, R53, R55 ;  /* 0x0000003530377223 */ /* 0x000fc60000010037 */
[----:B------:R-:W-:Y:S01]  /*2640*/  FMUL.FTZ R49, R48, R49 ;  /* 0x0000003130317220 */ /* 0x000fe20000410000 */
[----:B--2---:R-:W-:Y:S01]  /*2650*/  FMUL.FTZ R55, R102, R55 ;  /* 0x0000003766377220 */ /* 0x004fe20000410000 */
[----:B-1----:R-:W-:Y:S02]  /*2660*/  FADD.FTZ R45, R54, R45 ;  /* 0x0000002d362d7221 */ /* 0x002fe40000010000 */
[----:B------:R-:W-:Y:S01]  /*2670*/  FMUL.FTZ R49, R49, R52 ;  /* 0x0000003431317220 */ /* 0x000fe20000410000 */
[----:B------:R-:W0:Y:S02]  /*2680*/  LDC R54, c[0x0][0x2d8] ;  /* 0x0000b600ff367b82 */ /* 0x000e240000000800 */
[----:B------:R-:W1:Y:S01]  /*2690*/  SHFL.IDX PT, R55, R55, RZ, 0x1f ;  /* 0x00001fff37377589 */ /* 0x000e6200000e0000 */
[----:B------:R-:W-:-:S05]  /*26a0*/  FFMA.FTZ R102, R102, R49, R45 ;  /* 0x0000003166667223 */ /* 0x000fca000001002d */
[----:B------:R-:W2:Y:S01]  /*26b0*/  @!P2 LDC.64 R44, c[0x0][0x250] ;  /* 0x00009400ff2cab82 */ /* 0x000ea20000000a00 */
[----:B------:R-:W0:Y:S07]  /*26c0*/  SHFL.IDX PT, R102, R102, RZ, 0x1f ;  /* 0x00001fff66667589 */ /* 0x000e2e00000e0000 */
[----:B------:R-:W3:Y:S01]  /*26d0*/  @!P2 LDC.64 R48, c[0x0][0x258] ;  /* 0x00009600ff30ab82 */ /* 0x000ee20000000a00 */
[----:B-1----:R-:W-:-:S05]  /*26e0*/  FMUL.FTZ R52, R55, R55 ;  /* 0x0000003737347220 */ /* 0x002fca0000410000 */
[----:B------:R-:W-:Y:S01]  /*26f0*/  FSEL R53, R52, RZ, P1 ;  /* 0x000000ff34357208 */ /* 0x000fe20000800000 */
[----:B0-----:R-:W-:Y:S01]  /*2700*/  FFMA.FTZ R52, R102, UR9, R54 ;  /* 0x0000000966347c23 */ /* 0x001fe20008010036 */
[----:B--2---:R-:W-:-:S03]  /*2710*/  @!P2 LEA R44, P3, R76, R44, 0x2 ;  /* 0x0000002c4c2ca211 */ /* 0x004fc600078610ff */
[----:B------:R-:W-:Y:S01]  /*2720*/  FADD.FTZ R53, R52, R53 ;  /* 0x0000003534357221 */ /* 0x000fe20000010000 */
[C---:B------:R-:W-:Y:S02]  /*2730*/  @!P2 LEA.HI.X R45, R76.reuse, R45, R56, 0x2, P3 ;  /* 0x0000002d4c2da211 */ /* 0x040fe400018f1438 */
[----:B---3--:R-:W-:-:S03]  /*2740*/  @!P2 LEA R48, P4, R76, R48, 0x2 ;  /* 0x000000304c30a211 */ /* 0x008fc600078810ff */
[----:B------:R-:W0:Y:S01]  /*2750*/  MUFU.RSQ R53, R53 ;  /* 0x0000003500357308 */ /* 0x000e220000001400 */
[----:B------:R-:W-:Y:S01]  /*2760*/  @!P2 LEA.HI.X R49, R76, R49, R56, 0x2, P4 ;  /* 0x000000314c31a211 */ /* 0x000fe200020f1438 */
[----:B------:R1:W-:Y:S04]  /*2770*/  @!P2 STG.E desc[UR4][R44.64], R55 ;  /* 0x000000372c00a986 */ /* 0x0003e8000c101904 */
[----:B0-----:R1:W-:Y:S01]  /*2780*/  @!P2 STG.E desc[UR4][R48.64], R53 ;  /* 0x000000353000a986 */ /* 0x0013e2000c101904 */
[----:B------:R-:W-:-:S13]  /*2790*/  ISETP.GE.AND P2, PT, R58, 0x1, PT ;  /* 0x000000013a00780c */ /* 0x000fda0003f46270 */
[----:B-1----:R-:W-:Y:S05]  /*27a0*/  @!P2 BRA `(.L_x_3066) ;  /* 0x0000000400a8a947 */ /* 0x002fea0003800000 */
[----:B------:R-:W-:Y:S02]  /*27b0*/  IADD3 R58, R58, -0x1, RZ ;  /* 0xffffffff3a3a7810 */ /* 0x000fe40007ffe0ff */
[----:B------:R-:W-:Y:S01]  /*27c0*/  FSEL R44, R55, RZ, !P1 ;  /* 0x000000ff372c7208 */ /* 0x000fe20004800000 */
[--C-:B------:R-:W-:Y:S02]  /*27d0*/  HADD2.F32 R55, -RZ, R43.reuse.H1_H1 ;  /* 0x3000002bff377230 */ /* 0x100fe40000004100 */
        /* <DEDUP_REMOVED lines=25> */
[----:B------:R-:W-:Y:S01]  /*2970*/  HADD2.F32 R59, -RZ, R43.H0_H0 ;  /* 0x2000002bff3b7230 */ /* 0x000fe20000004100 */
[----:B------:R-:W0:Y:S01]  /*2980*/  LDC.64 R44, c[0x0][0x2b8] ;  /* 0x0000ae00ff2c7b82 */ /* 0x000e220000000a00 */
[C---:B------:R-:W-:Y:S01]  /*2990*/  FMUL.FTZ R61, R53.reuse, R96 ;  /* 0x00000060353d7220 */ /* 0x040fe20000410000 */
[----:B------:R-:W-:Y:S01]  /*29a0*/  SHF.R.S32.HI R96, RZ, 0x1f, R105 ;  /* 0x0000001fff607819 */ /* 0x000fe20000011469 */
[C---:B------:R-:W-:Y:S01]  /*29b0*/  FMUL.FTZ R104, R53.reuse, R104 ;  /* 0x0000006835687220 */ /* 0x040fe20000410000 */
[C---:B------:R-:W-:Y:S01]  /*29c0*/  FMUL.FTZ R63, R53.reuse, R106 ;  /* 0x0000006a353f7220 */ /* 0x040fe20000410000 */
[C---:B------:R-:W-:Y:S01]  /*29d0*/  FMUL.FTZ R99, R53.reuse, R98 ;  /* 0x0000006235637220 */ /* 0x040fe20000410000 */
[----:B------:R-:W-:Y:S01]  /*29e0*/  LEA.HI R105, R96, R105, RZ, 0x3 ;  /* 0x0000006960697211 */ /* 0x000fe200078f18ff */
[C---:B------:R-:W-:Y:S01]  /*29f0*/  FMUL.FTZ R48, R53.reuse, R48 ;  /* 0x0000003035307220 */ /* 0x040fe20000410000 */
[C---:B------:R-:W-:Y:S01]  /*2a00*/  FMUL.FTZ R56, R53.reuse, R56 ;  /* 0x0000003835387220 */ /* 0x040fe20000410000 */
[----:B------:R-:W-:Y:S01]  /*2a10*/  FMUL.FTZ R57, R53, R54 ;  /* 0x0000003635397220 */ /* 0x000fe20000410000 */
[----:B------:R-:W-:Y:S01]  /*2a20*/  LEA.HI.SX32 R105, R105, R2, 0x1d ;  /* 0x0000000269697211 */ /* 0x000fe200078feaff */
        /* <DEDUP_REMOVED lines=17> */
[----:B------:R-:W-:-:S02]  /*2b40*/  HADD2.F32 R98, -RZ, R51.H0_H0 ;  /* 0x20000033ff627230 */ /* 0x000fc40000004100 */
[----:B------:R-:W-:Y:S01]  /*2b50*/  FFMA.FTZ R53, R104, R59, R9 ;  /* 0x0000003b68357223 */ /* 0x000fe20000010009 */
[----:B------:R-:W-:Y:S02]  /*2b60*/  HADD2.F32 R100, -RZ, R40.H0_H0 ;  /* 0x20000028ff647230 */ /* 0x000fe40000004100 */
[----:B------:R-:W-:Y:S01]  /*2b70*/  FFMA.FTZ R54, R63, R55, R10 ;  /* 0x000000373f367223 */ /* 0x000fe2000001000a */
[----:B------:R-:W-:Y:S01]  /*2b80*/  HADD2.F32 R104, -RZ, R47.H1_H1 ;  /* 0x3000002fff687230 */ /* 0x000fe20000004100 */
[----:B------:R-:W-:Y:S01]  /*2b90*/  IADD3 R49, R105, 0x80, RZ ;  /* 0x0000008069317810 */ /* 0x000fe20007ffe0ff */
[----:B------:R-:W-:Y:S01]  /*2ba0*/  FFMA.FTZ R98, R99, R98, R64 ;  /* 0x0000006263627223 */ /* 0x000fe20000010040 */
[----:B------:R-:W-:Y:S01]  /*2bb0*/  IADD3 R55, R105, 0x100, RZ ;  /* 0x0000010069377810 */ /* 0x000fe20007ffe0ff */
[----:B------:R-:W-:Y:S01]  /*2bc0*/  FFMA.FTZ R58, R82, R58, R7 ;  /* 0x0000003a523a7223 */ /* 0x000fe20000010007 */
[----:B------:R-:W-:Y:S01]  /*2bd0*/  FFMA.FTZ R99, R81, R102, R8 ;  /* 0x0000006651637223 */ /* 0x000fe20000010008 */
[----:B------:R-:W-:Y:S01]  /*2be0*/  FFMA.FTZ R100, R48, R100, R3 ;  /* 0x0000006430647223 */ /* 0x000fe20000010003 */
[----:B------:R-:W-:Y:S01]  /*2bf0*/  FFMA.FTZ R104, R97, R104, R18 ;  /* 0x0000006861687223 */ /* 0x000fe20000010012 */
[----:B0-----:R-:W-:-:S04]  /*2c00*/  IMAD.WIDE.U32 R96, R105, 0x10, R44 ;  /* 0x0000001069607825 */ /* 0x001fc800078e002c */
[----:B------:R-:W-:Y:S01]  /*2c10*/  FFMA.FTZ R52, R41, R52, R6 ;  /* 0x0000003429347223 */ /* 0x000fe20000010006 */
[----:B------:R-:W-:Y:S01]  /*2c20*/  FFMA.FTZ R101, R87, R118, R16 ;  /* 0x0000007657657223 */ /* 0x000fe20000010010 */
[----:B------:R-:W-:Y:S01]  /*2c30*/  FFMA.FTZ R114, R85, R114, R14 ;  /* 0x0000007255727223 */ /* 0x000fe2000001000e */
[----:B------:R-:W-:-:S04]  /*2c40*/  IMAD.WIDE.U32 R48, R49, 0x10, R44 ;  /* 0x0000001031307825 */ /* 0x000fc800078e002c */
[----:B------:R-:W-:Y:S01]  /*2c50*/  FFMA.FTZ R123, R46, R123, R19 ;  /* 0x0000007b2e7b7223 */ /* 0x000fe20000010013 */
[----:B------:R-:W-:Y:S01]  /*2c60*/  FFMA.FTZ R94, R91, R94, R22 ;  /* 0x0000005e5b5e7223 */ /* 0x000fe20000010016 */
[----:B------:R-:W-:Y:S01]  /*2c70*/  IMAD.WIDE.U32 R44, R55, 0x10, R44 ;  /* 0x00000010372c7825 */ /* 0x000fe200078e002c */
[----:B------:R-:W-:-:S03]  /*2c80*/  F2FP.F16.F32.PACK_AB R55, R54, R53 ;  /* 0x000000353637723e */ /* 0x000fc600000000ff */
[----:B------:R-:W-:Y:S01]  /*2c90*/  FFMA.FTZ R53, R80, R57, R5 ;  /* 0x0000003950357223 */ /* 0x000fe20000010005 */
[----:B------:R-:W-:Y:S01]  /*2ca0*/  F2FP.F16.F32.PACK_AB R54, R99, R58 ;  /* 0x0000003a6336723e */ /* 0x000fe200000000ff */
[----:B------:R-:W-:Y:S01]  /*2cb0*/  FFMA.FTZ R99, R93, R56, R4 ;  /* 0x000000385d637223 */ /* 0x000fe20000010004 */
[----:B------:R-:W-:Y:S01]  /*2cc0*/  FFMA.FTZ R58, R86, R116, R15 ;  /* 0x00000074563a7223 */ /* 0x000fe2000001000f */
[----:B------:R-:W-:Y:S01]  /*2cd0*/  HADD2.F32 R59, -RZ, R47.H0_H0 ;  /* 0x2000002fff3b7230 */ /* 0x000fe20000004100 */
[----:B------:R-:W-:Y:S01]  /*2ce0*/  F2FP.F16.F32.PACK_AB R53, R52, R53 ;  /* 0x000000353435723e */ /* 0x000fe200000000ff */
[----:B------:R-:W-:Y:S01]  /*2cf0*/  HADD2.F32 R63, -RZ, R51.H1_H1 ;  /* 0x30000033ff3f7230 */ /* 0x000fe20000004100 */
[----:B------:R-:W-:Y:S01]  /*2d00*/  F2FP.F16.F32.PACK_AB R52, R99, R100 ;  /* 0x000000646334723e */ /* 0x000fe200000000ff */
[----:B------:R-:W-:Y:S01]  /*2d10*/  FFMA.FTZ R57, R84, R112, R13 ;  /* 0x0000007054397223 */ /* 0x000fe2000001000d */
        /* <DEDUP_REMOVED lines=10> */
[----:B------:R0:W-:Y:S01]  /*2dc0*/  STG.E.128 desc[UR4][R96.64], R52 ;  /* 0x0000003460007986 */ /* 0x0001e2000c101d04 */
[----:B------:R-:W-:-:S02]  /*2dd0*/  F2FP.F16.F32.PACK_AB R57, R114, R57 ;  /* 0x000000397239723e */ /* 0x000fc400000000ff */
[----:B------:R-:W-:Y:S02]  /*2de0*/  F2FP.F16.F32.PACK_AB R56, R99, R56 ;  /* 0x000000386338723e */ /* 0x000fe400000000ff */
[----:B------:R-:W-:Y:S02]  /*2df0*/  F2FP.F16.F32.PACK_AB R63, R63, R98 ;  /* 0x000000623f3f723e */ /* 0x000fe400000000ff */
[----:B------:R-:W-:Y:S01]  /*2e00*/  F2FP.F16.F32.PACK_AB R62, R101, R94 ;  /* 0x0000005e653e723e */ /* 0x000fe200000000ff */
[----:B------:R0:W-:Y:S01]  /*2e10*/  STG.E.128 desc[UR4][R48.64], R56 ;  /* 0x0000003830007986 */ /* 0x0001e2000c101d04 */
[----:B------:R-:W-:Y:S02]  /*2e20*/  F2FP.F16.F32.PACK_AB R61, R61, R100 ;  /* 0x000000643d3d723e */ /* 0x000fe400000000ff */
[----:B------:R-:W-:-:S05]  /*2e30*/  F2FP.F16.F32.PACK_AB R60, R60, R123 ;  /* 0x0000007b3c3c723e */ /* 0x000fca00000000ff */
[----:B------:R0:W-:Y:S02]  /*2e40*/  STG.E.128 desc[UR4][R44.64], R60 ;  /* 0x0000003c2c007986 */ /* 0x0001e4000c101d04 */
.L_x_3066:
[----:B------:R-:W-:Y:S05]  /*2e50*/  BSYNC B0 ;  /* 0x0000000000007941 */ /* 0x000fea0003800000 */
.L_x_3065:
[----:B------:R-:W-:Y:S02]  /*2e60*/  IADD3 R76, R76, UR10, RZ ;  /* 0x0000000a4c4c7c10 */ /* 0x000fe4000fffe0ff */
[----:B------:R-:W-:Y:S02]  /*2e70*/  SEL R102, RZ, 0x1, P0 ;  /* 0x00000001ff667807 */ /* 0x000fe40000000000 */
[----:B------:R-:W-:-:S13]  /*2e80*/  ISETP.GE.AND P2, PT, R76, UR11, PT ;  /* 0x0000000b4c007c0c */ /* 0x000fda000bf46270 */
[----:B------:R-:W-:Y:S05]  /*2e90*/  @!P2 BRA `(.L_x_3067) ;  /* 0xffffffd400f4a947 */ /* 0x000fea000383ffff */
[----:B------:R-:W-:Y:S05]  /*2ea0*/  EXIT ;  /* 0x000000000000794d */ /* 0x000fea0003800000 */
.L_x_3064:
[----:B------:R-:W-:Y:S01]  /*2eb0*/  HFMA2.MMA R106, -RZ, RZ, 0, 5.9604644775390625e-08 ;  /* 0x00000001ff6a7435 */ /* 0x000fe200000001ff */
[----:B------:R-:W-:Y:S02]  /*2ec0*/  MOV R55, R49 ;  /* 0x0000003100377202 */ /* 0x000fe40000000f00 */
[----:B------:R-:W-:Y:S02]  /*2ed0*/  MOV R108, 0x1f ;  /* 0x0000001f006c7802 */ /* 0x000fe40000000f00 */
[----:B------:R-:W-:-:S07]  /*2ee0*/  MOV R104, 0xffffffff ;  /* 0xffffffff00687802 */ /* 0x000fce0000000f00 */
[----:B-----5:R-:W-:Y:S05]  /*2ef0*/  WARPSYNC.COLLECTIVE R104, `(.L_x_3068) ;  /* 0x0000000068087348 */ /* 0x020fea0003c00000 */
[----:B------:R0:W1:Y:S02]  /*2f00*/  SHFL.BFLY P2, R102, R55, R106, R108 ;  /* 0x0c00006a37667389 */ /* 0x000064000004006c */
[----:B01---5:R-:W-:Y:S01]  /*2f10*/  ENDCOLLECTIVE ;  /* 0x000000000000791b */ /* 0x023fe20003800000 */
.L_x_3068:
[----:B------:R-:W-:Y:S01]  /*2f20*/  HFMA2.MMA R106, -RZ, RZ, 0, 1.1920928955078125e-07 ;  /* 0x00000002ff6a7435 */ /* 0x000fe200000001ff */
[----:B------:R-:W-:-:S05]  /*2f30*/  MOV R44, R102 ;  /* 0x00000066002c7202 */ /* 0x000fca0000000f00 */
[----:B------:R-:W-:-:S05]  /*2f40*/  FADD.FTZ R52, R49, R44 ;  /* 0x0000002c31347221 */ /* 0x000fca0000010000 */
[----:B------:R-:W-:-:S07]  /*2f50*/  MOV R55, R52 ;  /* 0x0000003400377202 */ /* 0x000fce0000000f00 */
[----:B------:R-:W-:Y:S05]  /*2f60*/  WARPSYNC.COLLECTIVE R104, `(.L_x_3069) ;  /* 0x0000000068087348 */ /* 0x000fea0003c00000 */
[----:B------:R0:W1:Y:S02]  /*2f70*/  SHFL.BFLY P2, R102, R55, R106, R108 ;  /* 0x0c00006a37667389 */ /* 0x000064000004006c */
[----:B01----:R-:W-:Y:S01]  /*2f80*/  ENDCOLLECTIVE ;  /* 0x000000000000791b */ /* 0x003fe20003800000 */
.L_x_3069:
[----:B------:R-:W-:Y:S01]  /*2f90*/  HFMA2.MMA R106, -RZ, RZ, 0, 2.384185791015625e-07 ;  /* 0x00000004ff6a7435 */ /* 0x000fe200000001ff */
[----:B------:R-:W-:-:S05]  /*2fa0*/  MOV R45, R102 ;  /* 0x00000066002d7202 */ /* 0x000fca0000000f00 */
[----:B------:R-:W-:-:S05]  /*2fb0*/  FADD.FTZ R53, R52, R45 ;  /* 0x0000002d34357221 */ /* 0x000fca0000010000 */
[----:B------:R-:W-:-:S07]  /*2fc0*/  MOV R55, R53 ;  /* 0x0000003500377202 */ /* 0x000fce0000000f00 */
[----:B------:R-:W-:Y:S05]  /*2fd0*/  WARPSYNC.COLLECTIVE R104, `(.L_x_3070) ;  /* 0x0000000068087348 */ /* 0x000fea0003c00000 */
[----:B------:R0:W1:Y:S02]  /*2fe0*/  SHFL.BFLY P2, R102, R55, R106, R108 ;  /* 0x0c00006a37667389 */ /* 0x000064000004006c */
[----:B01----:R-:W-:Y:S01]  /*2ff0*/  ENDCOLLECTIVE ;  /* 0x000000000000791b */ /* 0x003fe20003800000 */
.L_x_3070:
[----:B------:R-:W-:Y:S01]  /*3000*/  HFMA2.MMA R106, -RZ, RZ, 0, 4.76837158203125e-07 ;  /* 0x00000008ff6a7435 */ /* 0x000fe200000001ff */
[----:B------:R-:W-:-:S05]  /*3010*/  MOV R44, R102 ;  /* 0x00000066002c7202 */ /* 0x000fca0000000f00 */
[----:B------:R-:W-:-:S05]  /*3020*/  FADD.FTZ R54, R53, R44 ;  /* 0x0000002c35367221 */ /* 0x000fca0000010000 */
[----:B------:R-:W-:-:S07]  /*3030*/  MOV R55, R54 ;  /* 0x0000003600377202 */ /* 0x000fce0000000f00 */
[----:B------:R-:W-:Y:S05]  /*3040*/  WARPSYNC.COLLECTIVE R104, `(.L_x_3071) ;  /* 0x0000000068087348 */ /* 0x000fea0003c00000 */
[----:B------:R0:W1:Y:S02]  /*3050*/  SHFL.BFLY P2, R102, R55, R106, R108 ;  /* 0x0c00006a37667389 */ /* 0x000064000004006c */
[----:B01----:R-:W-:Y:S01]  /*3060*/  ENDCOLLECTIVE ;  /* 0x000000000000791b */ /* 0x003fe20003800000 */
.L_x_3071:
[----:B------:R-:W-:Y:S01]  /*3070*/  HFMA2.MMA R106, -RZ, RZ, 0, 9.5367431640625e-07 ;  /* 0x00000010ff6a7435 */ /* 0x000fe200000001ff */
[----:B------:R-:W-:-:S05]  /*3080*/  MOV R45, R102 ;  /* 0x00000066002d7202 */ /* 0x000fca0000000f00 */
[----:B------:R-:W-:-:S07]  /*3090*/  FADD.FTZ R55, R54, R45 ;  /* 0x0000002d36377221 */ /* 0x000fce0000010000 */
[----:B------:R-:W-:Y:S05]  /*30a0*/  WARPSYNC.COLLECTIVE R104, `(.L_x_3072) ;  /* 0x0000000068087348 */ /* 0x000fea0003c00000 */
[----:B------:R0:W1:Y:S02]  /*30b0*/  SHFL.BFLY P2, R102, R55, R106, R108 ;  /* 0x0c00006a37667389 */ /* 0x000064000004006c */
[----:B01----:R-:W-:Y:S01]  /*30c0*/  ENDCOLLECTIVE ;  /* 0x000000000000791b */ /* 0x003fe20003800000 */
.L_x_3072:
        /* <DEDUP_REMOVED lines=56> */
.L_x_3073:
[----:B------:R-:W-:Y:S01]  /*3450*/  HFMA2.MMA R106, -RZ, RZ, 0, 1.1920928955078125e-07 ;  /* 0x00000002ff6a7435 */ /* 0x000fe200000001ff */
[----:B------:R-:W-:-:S05]  /*3460*/  MOV R52, R102 ;  /* 0x0000006600347202 */ /* 0x000fca0000000f00 */
[----:B------:R-:W-:-:S05]  /*3470*/  FADD.FTZ R52, R45, R52 ;  /* 0x000000342d347221 */ /* 0x000fca0000010000 */
[----:B------:R-:W-:-:S07]  /*3480*/  MOV R55, R52 ;  /* 0x0000003400377202 */ /* 0x000fce0000000f00 */
[----:B------:R-:W-:Y:S05]  /*3490*/  WARPSYNC.COLLECTIVE R104, `(.L_x_3074) ;  /* 0x0000000068087348 */ /* 0x000fea0003c00000 */
[----:B------:R0:W1:Y:S02]  /*34a0*/  SHFL.BFLY P2, R102, R55, R106, R108 ;  /* 0x0c00006a37667389 */ /* 0x000064000004006c */
[----:B01----:R-:W-:Y:S01]  /*34b0*/  ENDCOLLECTIVE ;  /* 0x000000000000791b */ /* 0x003fe20003800000 */
.L_x_3074:
[----:B------:R-:W-:Y:S01]  /*34c0*/  HFMA2.MMA R106, -RZ, RZ, 0, 2.384185791015625e-07 ;  /* 0x00000004ff6a7435 */ /* 0x000fe200000001ff */
[----:B------:R-:W-:-:S05]  /*34d0*/  MOV R49, R102 ;  /* 0x0000006600317202 */ /* 0x000fca0000000f00 */
[----:B------:R-:W-:-:S05]  /*34e0*/  FADD.FTZ R49, R52, R49 ;  /* 0x0000003134317221 */ /* 0x000fca0000010000 */
[----:B------:R-:W-:-:S07]  /*34f0*/  MOV R55, R49 ;  /* 0x0000003100377202 */ /* 0x000fce0000000f00 */
[----:B------:R-:W-:Y:S05]  /*3500*/  WARPSYNC.COLLECTIVE R104, `(.L_x_3075) ;  /* 0x0000000068087348 */ /* 0x000fea0003c00000 */
[----:B------:R0:W1:Y:S02]  /*3510*/  SHFL.BFLY P2, R102, R55, R106, R108 ;  /* 0x0c00006a37667389 */ /* 0x000064000004006c */
[----:B01----:R-:W-:Y:S01]  /*3520*/  ENDCOLLECTIVE ;  /* 0x000000000000791b */ /* 0x003fe20003800000 */
.L_x_3075:
[----:B------:R-:W-:Y:S01]  /*3530*/  HFMA2.MMA R106, -RZ, RZ, 0, 4.76837158203125e-07 ;  /* 0x00000008ff6a7435 */ /* 0x000fe200000001ff */
[----:B------:R-:W-:-:S05]  /*3540*/  MOV R54, R102 ;  /* 0x0000006600367202 */ /* 0x000fca0000000f00 */
[----:B------:R-:W-:-:S05]  /*3550*/  FADD.FTZ R54, R49, R54 ;  /* 0x0000003631367221 */ /* 0x000fca0000010000 */
[----:B------:R-:W-:-:S07]  /*3560*/  MOV R55, R54 ;  /* 0x0000003600377202 */ /* 0x000fce0000000f00 */
[----:B------:R-:W-:Y:S05]  /*3570*/  WARPSYNC.COLLECTIVE R104, `(.L_x_3076) ;  /* 0x0000000068087348 */ /* 0x000fea0003c00000 */
[----:B------:R0:W1:Y:S02]  /*3580*/  SHFL.BFLY P2, R102, R55, R106, R108 ;  /* 0x0c00006a37667389 */ /* 0x000064000004006c */
[----:B01----:R-:W-:Y:S01]  /*3590*/  ENDCOLLECTIVE ;  /* 0x000000000000791b */ /* 0x003fe20003800000 */
.L_x_3076:
[----:B------:R-:W-:Y:S01]  /*35a0*/  HFMA2.MMA R106, -RZ, RZ, 0, 9.5367431640625e-07 ;  /* 0x00000010ff6a7435 */ /* 0x000fe200000001ff */
[----:B------:R-:W-:-:S05]  /*35b0*/  MOV R53, R102 ;  /* 0x0000006600357202 */ /* 0x000fca0000000f00 */
[----:B------:R-:W-:-:S05]  /*35c0*/  FADD.FTZ R53, R54, R53 ;  /* 0x0000003536357221 */ /* 0x000fca0000010000 */
[----:B------:R-:W-:-:S07]  /*35d0*/  MOV R55, R53 ;  /* 0x0000003500377202 */ /* 0x000fce0000000f00 */
[----:B------:R-:W-:Y:S05]  /*35e0*/  WARPSYNC.COLLECTIVE R104, `(.L_x_3077) ;  /* 0x0000000068087348 */ /* 0x000fea0003c00000 */
[----:B------:R0:W1:Y:S02]  /*35f0*/  SHFL.BFLY P2, R102, R55, R106, R108 ;  /* 0x0c00006a37667389 */ /* 0x000064000004006c */
[----:B01----:R-:W-:Y:S01]  /*3600*/  ENDCOLLECTIVE ;  /* 0x000000000000791b */ /* 0x003fe20003800000 */
.L_x_3077:
[----:B------:R-:W-:Y:S05]  /*3610*/  BRA `(.L_x_3078) ;  /* 0xffffffec00407947 */ /* 0x000fea000383ffff */
.L_x_3079:
        /* <DEDUP_REMOVED lines=14> */
.L_x_23231:


//--------------------- .text._ZN10layer_norm13ln_fwd_kernelINS_13Kernel_traitsI6__halfS2_S2_S2_fjLj3072ELj1ELj1ELj4ELj16ENS_18Kernel_traits_baseILj3072ES2_S2_S2_S2_fjLj128EEEEELb1ELb0ELb0ELb0EEEvNS_9FwdParamsE --------------------------
	.section	.text._ZN10layer_norm13ln_fwd_kernelINS_13Kernel_traitsI6__halfS2_S2_S2_fjLj3072ELj1ELj1ELj4ELj16ENS_18Kernel_traits_baseILj3072ES2_S2_S2_S2_fjLj128EEEEELb1ELb0ELb0ELb0EEEvNS_9FwdParamsE,"ax",@progbits
	.align	128
        .global         _ZN10layer_norm13ln_fwd_kernelINS_13Kernel_traitsI6__halfS2_S2_S2_fjLj3072ELj1ELj1ELj4ELj16ENS_18Kernel_traits_baseILj3072ES2_S2_S2_S2_fjLj128EEEEELb1ELb0ELb0ELb0EEEvNS_9FwdParamsE
        .type           _ZN10layer_norm13ln_fwd_kernelINS_13Kernel_traitsI6__halfS2_S2_S2_fjLj3072ELj1ELj1ELj4ELj16ENS_18Kernel_traits_baseILj3072ES2_S2_S2_S2_fjLj128EEEEELb1ELb0ELb0ELb0EEEvNS_9FwdParamsE,@function
        .size           _ZN10layer_norm13ln_fwd_kernelINS_13Kernel_traitsI6__halfS2_S2_S2_fjLj3072ELj1ELj1ELj4ELj16ENS_18Kernel_traits_baseILj3072ES2_S2_S2_S2_fjLj128EEEEELb1ELb0ELb0ELb0EEEvNS_9FwdParamsE,(.L_x_23232 - _ZN10layer_norm13ln_fwd_kernelINS_13Kernel_traitsI6__halfS2_S2_S2_fjLj3072ELj1ELj1ELj4ELj16ENS_18Kernel_traits_baseILj3072ES2_S2_S2_S2_fjLj128EEEEELb1ELb0ELb0ELb0EEEvNS_9FwdParamsE)
        .other          _ZN10layer_norm13ln_fwd_kernelINS_13Kernel_traitsI6__halfS2_S2_S2_fjLj3072ELj1ELj1ELj4ELj16ENS_18Kernel_traits_baseILj3072ES2_S2_S2_S2_fjLj128EEEEELb1ELb0ELb0ELb0EEEvNS_9FwdParamsE,@"STO_CUDA_ENTRY STV_DEFAULT"
_ZN10layer_norm13ln_fwd_kernelINS_13Kernel_traitsI6__halfS2_S2_S2_fjLj3072ELj1ELj1ELj4ELj16ENS_18Kernel_traits_baseILj3072ES2_S2_S2_S2_fjLj128EEEEELb1ELb0ELb0ELb0EEEvNS_9FwdParamsE:
.text._ZN10layer_norm13ln_fwd_kernelINS_13Kernel_traitsI6__halfS2_S2_S2_fjLj3072ELj1ELj1ELj4ELj16ENS_18Kernel_traits_baseILj3072ES2_S2_S2_S2_fjLj128EEEEELb1ELb0ELb0ELb0EEEvNS_9FwdParamsE:
[----:B------:R-:W-:Y:S08]  /*0000*/  LDC R1, c[0x0][0x28] ;  /* 0x00000a00ff017b82 */ /* 0x000ff00000000800 */
[----:B------:R-:W0:Y:S01]  /*0010*/  LDC R72, c[0x0][0x2e8] ;  /* 0x0000ba00ff487b82 */ /* 0x000e220000000800 */
[----:B------:R-:W-:Y:S01]  /*0020*/  ULDC.U8 UR4, c[0x0][0x2f4] ;  /* 0x0000bd0000047ab9 */ /* 0x000fe20000000000 */
[----:B------:R-:W-:Y:S01]  /*0030*/  ULDC.64 UR6, c[0x0][0x2e0] ;  /* 0x0000b80000067ab9 */ /* 0x000fe20000000a00 */
[----:B------:R-:W-:Y:S01]  /*0040*/  ISETP.NE.AND P0, PT, RZ, UR4, PT ;  /* 0x00000004ff007c0c */ /* 0x000fe2000bf05270 */
[----:B------:R-:W-:Y:S01]  /*0050*/  IMAD.U32 R3, RZ, RZ, UR7 ;  /* 0x00000007ff037e24 */ /* 0x000fe2000f8e00ff */
[----:B------:R-:W-:Y:S01]  /*0060*/  MOV R2, UR6 ;  /* 0x0000000600027c02 */ /* 0x000fe20008000f00 */
[----:B------:R-:W-:-:S02]  /*0070*/  ULDC.64 UR4, c[0x0][0x208] ;  /* 0x0000820000047ab9 */ /* 0x000fc40000000a00 */
        /* <DEDUP_REMOVED lines=11> */
[----:B------:R-:W-:-:S02]  /*0130*/  LOP3.LUT R13, R23, 0x7f, RZ, 0xc0, !PT ;  /* 0x0000007f170d7812 */ /* 0x000fc400078ec0ff */
[----:B-1----:R-:W-:Y:S02]  /*0140*/  SHF.R.S32.HI R0, RZ, 0x1f, R11 ;  /* 0x0000001fff007819 */ /* 0x002fe4000001140b */
[----:B------:R-:W-:Y:S02]  /*0150*/  LOP3.LUT R19, R13, 0x7f, RZ, 0x3c, !PT ;  /* 0x0000007f0d137812 */ /* 0x000fe400078e3cff */
[----:B------:R-:W-:-:S04]  /*0160*/  LEA.HI R62, R0, R11, RZ, 0x3 ;  /* 0x0000000b003e7211 */ /* 0x000fc800078f18ff */
[----:B------:R-:W-:-:S04]  /*0170*/  LEA.HI.SX32 R19, R62, R19, 0x1d ;  /* 0x000000133e137211 */ /* 0x000fc800078feaff */
[C---:B------:R-:W-:Y:S01]  /*0180*/  LOP3.LUT P4, RZ, R19.reuse, 0xffffff80, RZ, 0xc0, !PT ;  /* 0xffffff8013ff7812 */ /* 0x040fe2000788c0ff */
[----:B------:R-:W-:Y:S01]  /*0190*/  BSSY B0, `(.L_x_3080) ;  /* 0x000004f000007945 */ /* 0x000fe20003800000 */
[C---:B------:R-:W-:Y:S02]  /*01a0*/  ISETP.GE.U32.AND P3, PT, R19.reuse, 0x100, PT ;  /* 0x000001001300780c */ /* 0x040fe40003f66070 */
[----:B------:R-:W-:Y:S02]  /*01b0*/  ISETP.GE.U32.AND P2, PT, R19, 0x180, PT ;  /* 0x000001801300780c */ /* 0x000fe40003f46070 */
[----:B------:R-:W-:Y:S02]  /*01c0*/  LEA.HI R18, R23, UR8, RZ, 0x19 ;  /* 0x0000000817127c11 */ /* 0x000fe4000f8fc8ff */
[----:B------:R-:W-:Y:S02]  /*01d0*/  P2R R24, PR, RZ, 0x10 ;  /* 0x00000010ff187803 */ /* 0x000fe40000000000 */
[----:B------:R-:W-:-:S02]  /*01e0*/  P2R R25, PR, RZ, 0x8 ;  /* 0x00000008ff197803 */ /* 0x000fc40000000000 */
[----:B------:R-:W-:Y:S02]  /*01f0*/  P2R R26, PR, RZ, 0x4 ;  /* 0x00000004ff1a7803 */ /* 0x000fe40000000000 */
[----:B--2---:R-:W-:Y:S02]  /*0200*/  @P0 R2UR UR6, R2 ;  /* 0x00000000020602ca */ /* 0x004fe400000e0000 */
[----:B------:R-:W-:Y:S02]  /*0210*/  @P0 R2UR UR7, R3 ;  /* 0x00000000030702ca */ /* 0x000fe400000e0000 */
[----:B---3--:R-:W-:-:S04]  /*0220*/  @P0 IADD3 R72, P1, R4, R7, RZ ;  /* 0x0000000704480210 */ /* 0x008fc80007f3e0ff */
[----:B------:R-:W-:Y:S01]  /*0230*/  @P0 IADD3.X R73, RZ, R5, RZ, P1, !PT ;  /* 0x00000005ff490210 */ /* 0x000fe20000ffe4ff */
        /* <DEDUP_REMOVED lines=53> */
[----:B------:R-:W-:Y:S01]  /*0590*/  LOP3.LUT R68, R3, UR33, R68, 0x96, !PT ;  /* 0x0000002103447c12 */ /* 0x000fe2000f8e9644 */
[----:B------:R-:W-:Y:S01]  /*05a0*/  IMAD.HI.U32 R15, R64, -0x2daee0ad, RZ ;  /* 0xd2511f53400f7827 */ /* 0x000fe200078e00ff */
[----:B------:R-:W-:Y:S09]  /*05b0*/  @!P4 BRA `(.L_x_3081) ;  /* 0x000000000030c947 */ /* 0x000ff20003800000 */
        /* <DEDUP_REMOVED lines=9> */
[----:B------:R-:W-:Y:S02]  /*0650*/  LOP3.LUT R13, R13, 0x80, RZ, 0xfc, !PT ;  /* 0x000000800d0d7812 */ /* 0x000fe400078efcff */
[----:B------:R-:W-:Y:S02]  /*0660*/  @!P0 CS2R R44, SRZ ;  /* 0x00000000002c8805 */ /* 0x000fe4000001ff00 */
[----:B0-----:R-:W-:-:S07]  /*0670*/  @!P0 CS2R R46, SRZ ;  /* 0x00000000002e8805 */ /* 0x001fce000001ff00 */
.L_x_3081:
[----:B------:R-:W-:Y:S05]  /*0680*/  BSYNC B0 ;  /* 0x0000000000007941 */ /* 0x000fea0003800000 */
.L_x_3080:
        /* <DEDUP_REMOVED lines=11> */
[----:B------:R-:W-:Y:S01]  /*0740*/  VIADD R13, R13, 0x80 ;  /* 0x000000800d0d7836 */ /* 0x000fe20000000000 */
[----:B------:R-:W-:Y:S02]  /*0750*/  @!P0 CS2R R40, SRZ ;  /* 0x0000000000288805 */ /* 0x000fe4000001ff00 */
[----:B0-----:R-:W-:-:S07]  /*0760*/  @!P0 CS2R R42, SRZ ;  /* 0x00000000002a8805 */ /* 0x001fce000001ff00 */
.L_x_3083:
[----:B------:R-:W-:Y:S05]  /*0770*/  BSYNC B0 ;  /* 0x0000000000007941 */ /* 0x000fea0003800000 */
.L_x_3082:
        /* <DEDUP_REMOVED lines=13> */
.L_x_3085:
[----:B------:R-:W-:Y:S05]  /*0850*/  BSYNC B0 ;  /* 0x0000000000007941 */ /* 0x000fea0003800000 */
.L_x_3084:
[----:B------:R-:W-:Y:S01]  /*0860*/  ULDC UR8, c[0x0][0x214] ;  /* 0x0000850000087ab9 */ /* 0x000fe20000000800 */
[----:B------:R-:W-:Y:S02]  /*0870*/  LOP3.LUT R70, R15, UR34, R6, 0x96, !PT ;  /* 0x000000220f467c12 */ /* 0x000fe4000f8e9606 */
[----:B------:R-:W-:-:S13]  /*0880*/  ISETP.GE.AND P0, PT, R18, UR8, PT ;  /* 0x0000000812007c0c */ /* 0x000fda000bf06270 */
[----:B------:R-:W-:Y:S05]  /*0890*/  @P0 EXIT ;  /* 0x000000000000094d */ /* 0x000fea0003800000 */
[--C-:B-----5:R-:W-:Y:S01]  /*08a0*/  HADD2.F32 R49, -RZ, R43.reuse.H0_H0 ;  /* 0x2000002bff317230 */ /* 0x120fe20000004100 */
[----:B------:R-:W-:Y:S01]  /*08b0*/  ULDC.64 UR8, c[0x0][0x270] ;  /* 0x00009c0000087ab9 */ /* 0x000fe20000000a00 */
[----:B------:R-:W-:Y:S01]  /*08c0*/  HADD2.F32 R51, -RZ, R43.H1_H1 ;  /* 0x3000002bff337230 */ /* 0x000fe20000004100 */
[----:B------:R-:W-:Y:S01]  /*08d0*/  HFMA2.MMA R80, -RZ, RZ, 0, 5.9604644775390625e-08 ;  /* 0x00000001ff507435 */ /* 0x000fe200000001ff */
[--C-:B------:R-:W-:Y:S01]  /*08e0*/  HADD2.F32 R43, -RZ, R28.reuse.H0_H0 ;  /* 0x2000001cff2b7230 */ /* 0x100fe20000004100 */
[----:B------:R-:W-:Y:S01]  /*08f0*/  UISETP.NE.U32.AND UP0, UPT, UR8, URZ, UPT ;  /* 0x0000003f0800728c */ /* 0x000fe2000bf05070 */
[----:B------:R-:W-:Y:S01]  /*0900*/  HADD2.F32 R52, -RZ, R28.H1_H1 ;  /* 0x3000001cff347230 */ /* 0x000fe20000004100 */
[----:B------:R-:W-:Y:S01]  /*0910*/  SHF.R.S32.HI R28, RZ, 0x3, R62 ;  /* 0x00000003ff1c7819 */ /* 0x000fe2000001143e */
[--C-:B------:R-:W-:Y:S01]  /*0920*/  HADD2.F32 R50, -RZ, R29.reuse.H0_H0 ;  /* 0x2000001dff327230 */ /* 0x100fe20000004100 */
[----:B------:R-:W-:Y:S01]  /*0930*/  LOP3.LUT R72, R72, 0x3, RZ, 0xc0, !PT ;  /* 0x0000000348487812 */ /* 0x000fe200078ec0ff */
[----:B------:R-:W-:Y:S01]  /*0940*/  HADD2.F32 R54, -RZ, R29.H1_H1 ;  /* 0x3000001dff367230 */ /* 0x000fe20000004100 */
[----:B------:R-:W-:Y:S01]  /*0950*/  LOP3.LUT R29, R28, 0x7f, RZ, 0xc0, !PT ;  /* 0x0000007f1c1d7812 */ /* 0x000fe200078ec0ff */
[--C-:B------:R-:W-:Y:S01]  /*0960*/  HADD2.F32 R53, -RZ, R30.reuse.H0_H0 ;  /* 0x2000001eff357230 */ /* 0x100fe20000004100 */
[----:B------:R-:W-:Y:S01]  /*0970*/  SHF.R.U32.HI R28, RZ, 0x2, R28 ;  /* 0x00000002ff1c7819 */ /* 0x000fe2000001161c */
[----:B------:R-:W-:Y:S01]  /*0980*/  HADD2.F32 R56, -RZ, R30.H1_H1 ;  /* 0x3000001eff387230 */ /* 0x000fe20000004100 */
[C---:B------:R-:W-:Y:S01]  /*0990*/  LOP3.LUT R30, R23.reuse, 0x60, RZ, 0xc0, !PT ;  /* 0x00000060171e7812 */ /* 0x040fe200078ec0ff */
[--C-:B------:R-:W-:Y:S01]  /*09a0*/  HADD2.F32 R55, -RZ, R31.reuse.H0_H0 ;  /* 0x2000001fff377230 */ /* 0x100fe20000004100 */
[----:B------:R-:W-:Y:S01]  /*09b0*/  ULDC.U8 UR8, c[0x0][0x2a0] ;  /* 0x0000a80000087ab9 */ /* 0x000fe20000000000 */
[----:B------:R-:W-:Y:S01]  /*09c0*/  HADD2.F32 R57, -RZ, R31.H1_H1 ;  /* 0x3000001fff397230 */ /* 0x000fe20000004100 */
[----:B------:R-:W-:Y:S01]  /*09d0*/  SHF.L.U32 R31, R23, 0x5, RZ ;  /* 0x00000005171f7819 */ /* 0x000fe200000006ff */
[--C-:B------:R-:W-:Y:S01]  /*09e0*/  HADD2.F32 R58, -RZ, R32.reuse.H0_H0 ;  /* 0x20000020ff3a7230 */ /* 0x100fe20000004100 */
[----:B------:R-:W-:Y:S01]  /*09f0*/  VIADDMNMX R30, R29, -R30, RZ, !PT ;  /* 0x8000001e1d1e7246 */ /* 0x000fe200078001ff */
[----:B------:R-:W-:Y:S01]  /*0a00*/  HADD2.F32 R61, -RZ, R32.H1_H1 ;  /* 0x30000020ff3d7230 */ /* 0x000fe20000004100 */
[----:B------:R-:W-:Y:S01]  /*0a10*/  LOP3.LUT R32, R31, 0x3e0, RZ, 0xc0, !PT ;  /* 0x000003e01f207812 */ /* 0x000fe200078ec0ff */
[--C-:B------:R-:W-:Y:S01]  /*0a20*/  HADD2.F32 R16, -RZ, R8.reuse.H0_H0 ;  /* 0x20000008ff107230 */ /* 0x100fe20000004100 */
[----:B------:R-:W-:Y:S01]  /*0a30*/  LOP3.LUT R31, R28, 0x3fffffe0, RZ, 0xc0, !PT ;  /* 0x3fffffe01c1f7812 */ /* 0x000fe200078ec0ff */
[----:B------:R-:W-:Y:S01]  /*0a40*/  HADD2.F32 R17, -RZ, R8.H1_H1 ;  /* 0x30000008ff117230 */ /* 0x000fe20000004100 */
[----:B------:R-:W-:Y:S01]  /*0a50*/  VIMNMX R30, R30, 0x20, PT ;  /* 0x000000201e1e7848 */ /* 0x000fe20003fe0100 */
[--C-:B------:R-:W-:Y:S01]  /*0a60*/  HADD2.F32 R14, -RZ, R9.reuse.H0_H0 ;  /* 0x20000009ff0e7230 */ /* 0x100fe20000004100 */
[----:B------:R-:W-:Y:S01]  /*0a70*/  VIADDMNMX R32, R29, -R32, RZ, !PT ;  /* 0x800000201d207246 */ /* 0x000fe200078001ff */
[----:B------:R-:W-:Y:S01]  /*0a80*/  HADD2.F32 R15, -RZ, R9.H1_H1 ;  /* 0x30000009ff0f7230 */ /* 0x000fe20000004100 */
[----:B------:R-:W-:Y:S01]  /*0a90*/  UISETP.NE.AND.EX UP0, UPT, UR9, URZ, UPT, UP0 ;  /* 0x0000003f0900728c */ /* 0x000fe2000bf05300 */
[----:B------:R-:W-:Y:S01]  /*0aa0*/  IMAD.IADD R30, R30, 0x1, R31 ;  /* 0x000000011e1e7824 */ /* 0x000fe200078e021f */
[----:B------:R-:W-:Y:S01]  /*0ab0*/  VIMNMX R32, R32, 0x20, PT ;  /* 0x0000002020207848 */ /* 0x000fe20003fe0100 */
[--C-:B------:R-:W-:Y:S01]  /*0ac0*/  HADD2.F32 R9, -RZ, R44.reuse.H0_H0 ;  /* 0x2000002cff097230 */ /* 0x100fe20000004100 */
[----:B------:R-:W-:Y:S01]  /*0ad0*/  ULDC UR37, c[0x0][0x218] ;  /* 0x0000860000257ab9 */ /* 0x000fe20000000800 */
[----:B------:R-:W-:Y:S01]  /*0ae0*/  HADD2.F32 R8, -RZ, R44.H1_H1 ;  /* 0x3000002cff087230 */ /* 0x000fe20000004100 */
[----:B------:R-:W-:Y:S01]  /*0af0*/  SHF.L.U32 R30, R30, 0x3, RZ ;  /* 0x000000031e1e7819 */ /* 0x000fe200000006ff */
[--C-:B------:R-:W-:Y:S01]  /*0b00*/  HADD2.F32 R59, -RZ, R33.reuse.H0_H0 ;  /* 0x20000021ff3b7230 */ /* 0x100fe20000004100 */
[----:B------:R-:W-:Y:S01]  /*0b10*/  ULDC UR16, c[0x0][0x290] ;  /* 0x0000a40000107ab9 */ /* 0x000fe20000000800 */
[----:B------:R-:W-:Y:S01]  /*0b20*/  HADD2.F32 R63, -RZ, R33.H1_H1 ;  /* 0x30000021ff3f7230 */ /* 0x000fe20000004100 */
[----:B------:R-:W-:Y:S01]  /*0b30*/  I2FP.F32.U32 R30, R30 ;  /* 0x0000001e001e7245 */ /* 0x000fe20000201000 */
[--C-:B------:R-:W-:Y:S01]  /*0b40*/  HADD2.F32 R7, -RZ, R45.reuse.H0_H0 ;  /* 0x2000002dff077230 */ /* 0x100fe20000004100 */
[----:B------:R-:W-:Y:S01]  /*0b50*/  UISETP.NE.AND UP1, UPT, UR8, URZ, UPT ;  /* 0x0000003f0800728c */ /* 0x000fe2000bf25270 */
[----:B------:R-:W-:Y:S01]  /*0b60*/  HADD2.F32 R6, -RZ, R45.H1_H1 ;  /* 0x3000002dff067230 */ /* 0x000fe20000004100 */
[----:B------:R0:W1:Y:S01]  /*0b70*/  MUFU.RCP R71, R30 ;  /* 0x0000001e00477308 */ /* 0x0000620000001000 */
[--C-:B------:R-:W-:Y:S01]  /*0b80*/  HADD2.F32 R27, -RZ, R37.reuse.H0_H0 ;  /* 0x20000025ff1b7230 */ /* 0x100fe20000004100 */
[----:B------:R-:W-:Y:S01]  /*0b90*/  ULDC.64 UR10, c[0x0][0x230] ;  /* 0x00008c00000a7ab9 */ /* 0x000fe20000000a00 */
[----:B------:R-:W-:Y:S01]  /*0ba0*/  HADD2.F32 R44, -RZ, R37.H1_H1 ;  /* 0x30000025ff2c7230 */ /* 0x000fe20000004100 */
[----:B------:R-:W-:Y:S01]  /*0bb0*/  ULDC.64 UR12, c[0x0][0x238] ;  /* 0x00008e00000c7ab9 */ /* 0x000fe20000000a00 */
[----:B------:R-:W-:Y:S01]  /*0bc0*/  IMAD R33, R66, -0x326172a9, RZ ;  /* 0xcd9e8d5742217824 */ /* 0x000fe200078e02ff */
[----:B------:R-:W-:Y:S01]  /*0bd0*/  ULDC.64 UR14, c[0x0][0x240] ;  /* 0x00009000000e7ab9 */ /* 0x000fe20000000a00 */
[----:B------:R-:W-:Y:S01]  /*0be0*/  IMAD.HI.U32 R74, R70, -0x326172a9, RZ ;  /* 0xcd9e8d57464a7827 */ /* 0x000fe200078e00ff */
[----:B------:R-:W-:-:S03]  /*0bf0*/  ULDC.64 UR18, c[0x0][0x210] ;  /* 0x0000840000127ab9 */ /* 0x000fc60000000a00 */
[----:B------:R-:W-:Y:S01]  /*0c00*/  IMAD R28, R64, -0x2daee0ad, RZ ;  /* 0xd2511f53401c7824 */ /* 0x000fe200078e02ff */
[----:B------:R-:W-:Y:S01]  /*0c10*/  LOP3.LUT R74, R74, UR35, R33, 0x96, !PT ;  /* 0x000000234a4a7c12 */ /* 0x000fe2000f8e9621 */
[----:B------:R-:W-:-:S04]  /*0c20*/  IMAD.HI.U32 R73, R68, -0x2daee0ad, RZ ;  /* 0xd2511f5344497827 */ /* 0x000fc800078e00ff */
[----:B------:R-:W-:Y:S01]  /*0c30*/  IMAD.IADD R32, R31, 0x1, R32 ;  /* 0x000000011f207824 */ /* 0x000fe200078e0220 */
[----:B------:R-:W-:Y:S01]  /*0c40*/  LOP3.LUT R73, R73, UR36, R28, 0x96, !PT ;  /* 0x0000002449497c12 */ /* 0x000fe2000f8e961c */
        /* <DEDUP_REMOVED lines=14> */
[----:B------:R-:W-:Y:S02]  /*0d30*/  HADD2.F32 R0, -RZ, R36.H0_H0 ;  /* 0x20000024ff007230 */ /* 0x000fe40000004100 */
[----:B------:R-:W-:Y:S02]  /*0d40*/  HADD2.F32 R40, -RZ, R41.H0_H0 ;  /* 0x20000029ff287230 */ /* 0x000fe40000004100 */
[----:B------:R-:W-:Y:S02]  /*0d50*/  HADD2.F32 R48, -RZ, R42.H0_H0 ;  /* 0x2000002aff307230 */ /* 0x000fe40000004100 */
[----:B------:R-:W-:-:S02]  /*0d60*/  HADD2.F32 R11, -RZ, R11.H1_H1 ;  /* 0x3000000bff0b7230 */ /* 0x000fc40000004100 */
[----:B------:R-:W-:Y:S02]  /*0d70*/  HADD2.F32 R36, -RZ, R36.H1_H1 ;  /* 0x30000024ff247230 */ /* 0x000fe40000004100 */
[----:B------:R-:W-:Y:S02]  /*0d80*/  HADD2.F32 R41, -RZ, R41.H1_H1 ;  /* 0x30000029ff297230 */ /* 0x000fe40000004100 */
[----:B------:R-:W-:Y:S02]  /*0d90*/  HADD2.F32 R42, -RZ, R42.H1_H1 ;  /* 0x3000002aff2a7230 */ /* 0x000fe40000004100 */
[--C-:B------:R-:W-:Y:S02]  /*0da0*/  HADD2.F32 R60, -RZ, R34.reuse.H0_H0 ;  /* 0x20000022ff3c7230 */ /* 0x100fe40000004100 */
[----:B------:R-:W-:Y:S02]  /*0db0*/  HADD2.F32 R65, -RZ, R34.H1_H1 ;  /* 0x30000022ff417230 */ /* 0x000fe40000004100 */
[----:B------:R-:W-:-:S02]  /*0dc0*/  HADD2.F32 R62, -RZ, R35.H0_H0 ;  /* 0x20000023ff3e7230 */ /* 0x000fc40000004100 */
[----:B------:R-:W-:Y:S02]  /*0dd0*/  HADD2.F32 R76, -RZ, R35.H1_H1 ;  /* 0x30000023ff4c7230 */ /* 0x000fe40000004100 */
[----:B------:R-:W-:Y:S02]  /*0de0*/  IMAD R70, R70, -0x326172a9, RZ ;  /* 0xcd9e8d5746467824 */ /* 0x000fe400078e02ff */
[----:B------:R-:W-:Y:S02]  /*0df0*/  IMAD R68, R68, -0x2daee0ad, RZ ;  /* 0xd2511f5344447824 */ /* 0x000fe400078e02ff */
[----:B01----:R-:W-:-:S07]  /*0e00*/  IMAD.MOV.U32 R66, RZ, RZ, RZ ;  /* 0x000000ffff427224 */ /* 0x003fce00078e00ff */
.L_x_3267:
        /* <DEDUP_REMOVED lines=16> */
[----:B--2---:R-:W-:Y:S01]  /*0f10*/  @P0 HADD2.F32 R82, -RZ, R32.H0_H0 ;  /* 0x20000020ff520230 */ /* 0x004fe20000004100 */
        /* <DEDUP_REMOVED lines=21> */
.L_x_3089:
[----:B------:R-:W-:-:S07]  /*1070*/  MOV R77, R70 ;  /* 0x00000046004d7202 */ /* 0x000fce0000000f00 */
.L_x_3090:
[----:B------:R-:W-:Y:S05]  /*1080*/  BSYNC B1 ;  /* 0x0000000000017941 */ /* 0x000fea0003800000 */
.L_x_3088:
        /* <DEDUP_REMOVED lines=16> */
.L_x_3094:
[----:B------:R-:W-:Y:S05]  /*1190*/  BSYNC B2 ;  /* 0x0000000000027941 */ /* 0x000fea0003800000 */
.L_x_3093:
        /* <DEDUP_REMOVED lines=43> */
.L_x_3092:
[----:B------:R-:W-:Y:S05]  /*1450*/  BSYNC B1 ;  /* 0x0000000000017941 */ /* 0x000fea0003800000 */
.L_x_3091:
[----:B------:R-:W0:Y:S01]  /*1460*/  LDC R84, c[0x0][0x298] ;  /* 0x0000a600ff547b82 */ /* 0x000e220000000800 */
[----:B------:R-:W-:Y:S01]  /*1470*/  HFMA2.MMA R88, -RZ, RZ, 0.1171875, 0 ;  /* 0x2f800000ff587435 */ /* 0x000fe200000001ff */
[----:B------:R-:W-:Y:S01]  /*1480*/  I2FP.F32.U32 R69, R77 ;  /* 0x0000004d00457245 */ /* 0x000fe20000201000 */
[----:B-----5:R-:W-:Y:S01]  /*1490*/  HADD2.F32 R77, -RZ, R32.H0_H0 ;  /* 0x20000020ff4d7230 */ /* 0x020fe20000004100 */
[C---:B------:R-:W-:Y:S01]  /*14a0*/  ISETP.NE.AND P1, PT, R79.reuse, 0x1, PT ;  /* 0x000000014f00780c */ /* 0x040fe20003f25270 */
[----:B------:R-:W-:Y:S01]  /*14b0*/  @P0 HADD2.F32 R72, -RZ, R28.H0_H0 ;  /* 0x2000001cff480230 */ /* 0x000fe20000004100 */
[----:B------:R-:W-:Y:S01]  /*14c0*/  BSSY B1, `(.L_x_3095) ;  /* 0x0000014000017945 */ /* 0x000fe20003800000 */
[----:B------:R-:W-:Y:S01]  /*14d0*/  VIADD R89, R79, 0x1 ;  /* 0x000000014f597836 */ /* 0x000fe20000000000 */
[----:B------:R-:W1:Y:S01]  /*14e0*/  LDC R90, c[0x0][0x294] ;  /* 0x0000a500ff5a7b82 */ /* 0x000e620000000800 */
[----:B------:R-:W-:Y:S02]  /*14f0*/  FMUL.FTZ R77, R77, R82 ;  /* 0x000000524d4d7220 */ /* 0x000fe40000410000 */
[----:B------:R-:W-:-:S02]  /*1500*/  FFMA.FTZ R69, R69, R88, 1.1641532182693481445e-10 ;  /* 0x2f00000045457423 */ /* 0x000fc40000010058 */
[----:B0-----:R-:W-:-:S03]  /*1510*/  FMUL.FTZ R77, R77, R84 ;  /* 0x000000544d4d7220 */ /* 0x001fc60000410000 */
[----:B-1----:R-:W-:-:S04]  /*1520*/  FSETP.GTU.FTZ.AND P2, PT, R69, R90, PT ;  /* 0x0000005a4500720b */ /* 0x002fc80003f5c000 */
        /* <DEDUP_REMOVED lines=12> */
.L_x_3096:
[----:B------:R-:W-:-:S07]  /*15f0*/  IMAD.MOV.U32 R77, RZ, RZ, R70 ;  /* 0x000000ffff4d7224 */ /* 0x000fce00078e0046 */
.L_x_3097:
[----:B------:R-:W-:Y:S05]  /*1600*/  BSYNC B1 ;  /* 0x0000000000017941 */ /* 0x000fea0003800000 */
.L_x_3095:
        /* <DEDUP_REMOVED lines=16> */
.L_x_3101:
[----:B------:R-:W-:Y:S05]  /*1710*/  BSYNC B2 ;  /* 0x0000000000027941 */ /* 0x000fea0003800000 */
.L_x_3100:
        /* <DEDUP_REMOVED lines=44> */
.L_x_3099:
[----:B------:R-:W-:Y:S05]  /*19e0*/  BSYNC B1 ;  /* 0x0000000000017941 */ /* 0x000fea0003800000 */
.L_x_3098:
[----:B------:R-:W-:Y:S01]  /*19f0*/  I2FP.F32.U32 R77, R77 ;  /* 0x0000004d004d7245 */ /* 0x000fe20000201000 */
[----:B------:R-:W-:Y:S01]  /*1a00*/  HADD2.F32 R79, -RZ, R32.H1_H1 ;  /* 0x30000020ff4f7230 */ /* 0x000fe20000004100 */
[----:B------:R-:W-:Y:S01]  /*1a10*/  ISETP.NE.AND P1, PT, R89, 0x1, PT ;  /* 0x000000015900780c */ /* 0x000fe20003f25270 */
[----:B------:R-:W-:Y:S01]  /*1a20*/  @P0 HADD2.F32 R32, -RZ, R28.H1_H1 ;  /* 0x3000001cff200230 */ /* 0x000fe20000004100 */
[----:B------:R-:W-:Y:S01]  /*1a30*/  BSSY B1, `(.L_x_3102) ;  /* 0x0000013000017945 */ /* 0x000fe20003800000 */
[----:B------:R-:W-:Y:S01]  /*1a40*/  FFMA.FTZ R77, R77, R88, 1.1641532182693481445e-10 ;  /* 0x2f0000004d4d7423 */ /* 0x000fe20000010058 */
[----:B------:R-:W-:Y:S01]  /*1a50*/  FMUL.FTZ R79, R79, R82 ;  /* 0x000000524f4f7220 */ /* 0x000fe20000410000 */
[----:B------:R-:W-:-:S03]  /*1a60*/  IADD3 R72, R89, 0x1, RZ ;  /* 0x0000000159487810 */ /* 0x000fc60007ffe0ff */
[----:B------:R-:W-:Y:S01]  /*1a70*/  FMUL.FTZ R79, R79, R84 ;  /* 0x000000544f4f7220 */ /* 0x000fe20000410000 */
[----:B------:R-:W-:-:S04]  /*1a80*/  FSETP.GTU.FTZ.AND P2, PT, R77, R90, PT ;  /* 0x0000005a4d00720b */ /* 0x000fc80003f5c000 */
[----:B------:R-:W-:Y:S02]  /*1a90*/  FSEL R79, R79, RZ, !P2 ;  /* 0x000000ff4f4f7208 */ /* 0x000fe40005000000 */
[----:B------:R-:W-:-:S03]  /*1aa0*/  P2R R92, PR, RZ, 0x4 ;  /* 0x00000004ff5c7803 */ /* 0x000fc60000000000 */
        /* <DEDUP_REMOVED lines=10> */
.L_x_3103:
[----:B------:R-:W-:-:S07]  /*1b50*/  MOV R32, R70 ;  /* 0x0000004600207202 */ /* 0x000fce0000000f00 */
.L_x_3104:
[----:B------:R-:W-:Y:S05]  /*1b60*/  BSYNC B1 ;  /* 0x0000000000017941 */ /* 0x000fea0003800000 */
.L_x_3102:
        /* <DEDUP_REMOVED lines=16> */
.L_x_3108:
[----:B------:R-:W-:Y:S05]  /*1c70*/  BSYNC B2 ;  /* 0x0000000000027941 */ /* 0x000fea0003800000 */
.L_x_3107:
        /* <DEDUP_REMOVED lines=44> */
.L_x_3106:
[----:B------:R-:W-:Y:S05]  /*1f40*/  BSYNC B1 ;  /* 0x0000000000017941 */ /* 0x000fea0003800000 */
.L_x_3105:
[----:B------:R-:W-:Y:S01]  /*1f50*/  I2FP.F32.U32 R77, R32 ;  /* 0x00000020004d7245 */ /* 0x000fe20000201000 */
[----:B------:R-:W-:Y:S01]  /*1f60*/  HADD2.F32 R89, -RZ, R33.H0_H0 ;  /* 0x20000021ff597230 */ /* 0x000fe20000004100 */
[C---:B------:R-:W-:Y:S01]  /*1f70*/  ISETP.NE.AND P2, PT, R72.reuse, 0x1, PT ;  /* 0x000000014800780c */ /* 0x040fe20003f45270 */
[----:B------:R-:W-:Y:S01]  /*1f80*/  @P0 HADD2.F32 R32, -RZ, R29.H0_H0 ;  /* 0x2000001dff200230 */ /* 0x000fe20000004100 */
[----:B------:R-:W-:Y:S01]  /*1f90*/  BSSY B1, `(.L_x_3109) ;  /* 0x0000012000017945 */ /* 0x000fe20003800000 */
[----:B------:R-:W-:Y:S01]  /*1fa0*/  FFMA.FTZ R77, R77, R88, 1.1641532182693481445e-10 ;  /* 0x2f0000004d4d7423 */ /* 0x000fe20000010058 */
[----:B------:R-:W-:Y:S01]  /*1fb0*/  FMUL.FTZ R89, R89, R82 ;  /* 0x0000005259597220 */ /* 0x000fe20000410000 */
[----:B------:R-:W-:-:S03]  /*1fc0*/  VIADD R94, R72, 0x1 ;  /* 0x00000001485e7836 */ /* 0x000fc60000000000 */
        /* <DEDUP_REMOVED lines=13> */
.L_x_3110:
[----:B------:R-:W-:-:S07]  /*20a0*/  IMAD.MOV.U32 R32, RZ, RZ, R70 ;  /* 0x000000ffff207224 */ /* 0x000fce00078e0046 */
.L_x_3111:
[----:B------:R-:W-:Y:S05]  /*20b0*/  BSYNC B1 ;  /* 0x0000000000017941 */ /* 0x000fea0003800000 */
.L_x_3109:
        /* <DEDUP_REMOVED lines=16> */
.L_x_3115:
[----:B------:R-:W-:Y:S05]  /*21c0*/  BSYNC B2 ;  /* 0x0000000000027941 */ /* 0x000fea0003800000 */
.L_x_3114:
        /* <DEDUP_REMOVED lines=44> */
.L_x_3113:
[----:B------:R-:W-:Y:S05]  /*2490*/  BSYNC B1 ;  /* 0x0000000000017941 */ /* 0x000fea0003800000 */
.L_x_3112:
[----:B------:R-:W-:Y:S01]  /*24a0*/  I2FP.F32.U32 R89, R32 ;  /* 0x0000002000597245 */ /* 0x000fe20000201000 */
[----:B------:R-:W-:Y:S01]  /*24b0*/  HADD2.F32 R33, -RZ, R33.H1_H1 ;  /* 0x30000021ff217230 */ /* 0x000fe20000004100 */
[C---:B------:R-:W-:Y:S01]  /*24c0*/  ISETP.NE.AND P3, PT, R94.reuse, 0x1, PT ;  /* 0x000000015e00780c */ /* 0x040fe20003f65270 */
[----:B------:R-:W-:Y:S01]  /*24d0*/  @P0 HADD2.F32 R32, -RZ, R29.H1_H1 ;  /* 0x3000001dff200230 */ /* 0x000fe20000004100 */
[----:B------:R-:W-:Y:S01]  /*24e0*/  BSSY B1, `(.L_x_3116) ;  /* 0x0000012000017945 */ /* 0x000fe20003800000 */
[----:B------:R-:W-:Y:S01]  /*24f0*/  FFMA.FTZ R89, R89, R88, 1.1641532182693481445e-10 ;  /* 0x2f00000059597423 */ /* 0x000fe20000010058 */
[----:B------:R-:W-:Y:S01]  /*2500*/  FMUL.FTZ R33, R33, R82 ;  /* 0x0000005221217220 */ /* 0x000fe20000410000 */
[----:B------:R-:W-:-:S03]  /*2510*/  IADD3 R72, R94, 0x1, RZ ;  /* 0x000000015e487810 */ /* 0x000fc60007ffe0ff */
        /* <DEDUP_REMOVED lines=13> */
.L_x_3117:
[----:B------:R-:W-:-:S07]  /*25f0*/  MOV R89, R70 ;  /* 0x0000004600597202 */ /* 0x000fce0000000f00 */
.L_x_3118:
[----:B------:R-:W-:Y:S05]  /*2600*/  BSYNC B1 ;  /* 0x0000000000017941 */ /* 0x000fea0003800000 */
.L_x_3116:
        /* <DEDUP_REMOVED lines=16> */
.L_x_3122:
[----:B------:R-:W-:Y:S05]  /*2710*/  BSYNC B2 ;  /* 0x0000000000027941 */ /* 0x000fea0003800000 */
.L_x_3121:
        /* <DEDUP_REMOVED lines=44> */
.L_x_3120:
[----:B------:R-:W-:Y:S05]  /*29e0*/  BSYNC B1 ;  /* 0x0000000000017941 */ /* 0x000fea0003800000 */
.L_x_3119:
        /* <DEDUP_REMOVED lines=21> */
.L_x_3124:
[----:B------:R-:W-:-:S07]  /*2b40*/  IMAD.MOV.U32 R94, RZ, RZ, R70 ;  /* 0x000000ffff5e7224 */ /* 0x000fce00078e0046 */
.L_x_3125:
[----:B------:R-:W-:Y:S05]  /*2b50*/  BSYNC B1 ;  /* 0x0000000000017941 */ /* 0x000fea0003800000 */
.L_x_3123:
        /* <DEDUP_REMOVED lines=16> */
.L_x_3129:
[----:B------:R-:W-:Y:S05]  /*2c60*/  BSYNC B2 ;  /* 0x0000000000027941 */ /* 0x000fea0003800000 */
.L_x_3128:
        /* <DEDUP_REMOVED lines=44> */
.L_x_3127:
[----:B------:R-:W-:Y:S05]  /*2f30*/  BSYNC B1 ;  /* 0x0000000000017941 */ /* 0x000fea0003800000 */
.L_x_3126:
        /* <DEDUP_REMOVED lines=21> */
.L_x_3131:
[----:B------:R-:W-:-:S07]  /*3090*/  MOV R34, R70 ;  /* 0x0000004600227202 */ /* 0x000fce0000000f00 */
.L_x_3132:
[----:B------:R-:W-:Y:S05]  /*30a0*/  BSYNC B1 ;  /* 0x0000000000017941 */ /* 0x000fea0003800000 */
.L_x_3130:
        /* <DEDUP_REMOVED lines=16> */
.L_x_3136:
[----:B------:R-:W-:Y:S05]  /*31b0*/  BSYNC B2 ;  /* 0x0000000000027941 */ /* 0x000fea0003800000 */
.L_x_3135:
        /* <DEDUP_REMOVED lines=44> */
.L_x_3134:
[----:B------:R-:W-:Y:S05]  /*3480*/  BSYNC B1 ;  /* 0x0000000000017941 */ /* 0x000fea0003800000 */
.L_x_3133:
        /* <DEDUP_REMOVED lines=21> */
.L_x_3138:
[----:B------:R-:W-:-:S07]  /*35e0*/  IMAD.MOV.U32 R34, RZ, RZ, R70 ;  /* 0x000000ffff227224 */ /* 0x000fce00078e0046 */
.L_x_3139:
[----:B------:R-:W-:Y:S05]  /*35f0*/  BSYNC B1 ;  /* 0x0000000000017941 */ /* 0x000fea0003800000 */
.L_x_3137:
        /* <DEDUP_REMOVED lines=18> */
.L_x_3143:
[----:B------:R-:W-:Y:S05]  /*3720*/  BSYNC B2 ;  /* 0x0000000000027941 */ /* 0x000fea0003800000 */
.L_x_3142:
        /* <DEDUP_REMOVED lines=44> */
.L_x_3141:
[----:B------:R-:W-:Y:S05]  /*39f0*/  BSYNC B1 ;  /* 0x0000000000017941 */ /* 0x000fea0003800000 */
.L_x_3140:
[----:B------:R-:W-:Y:S01]  /*3a00*/  I2FP.F32.U32 R33, R34 ;  /* 0x0000002200217245 */ /* 0x000fe20000201000 */
[----:B------:R-:W-:Y:S01]  /*3a10*/  HADD2.F32 R35, -RZ, R35.H1_H1 ;  /* 0x30000023ff237230 */ /* 0x000fe20000004100 */
[----:B------:R-:W-:Y:S01]  /*3a20*/  SEL R121, RZ, 0x10000, P5 ;  /* 0x00010000ff797807 */ /* 0x000fe20002800000 */
[----:B------:R-:W-:Y:S01]  /*3a30*/  @P0 HADD2.F32 R34, -RZ, R31.H1_H1 ;  /* 0x3000001fff220230 */ /* 0x000fe20000004100 */
        /* <DEDUP_REMOVED lines=9> */
[----:B------:R-:W-:Y:S02]  /*3ad0*/  ISETP.NE.AND P6, PT, R86, RZ, PT ;  /* 0x000000ff5600720c */ /* 0x000fe40003fc5270 */
[----:B------:R-:W-:Y:S01]  /*3ae0*/  SEL R86, RZ, 0x100, P4 ;  /* 0x00000100ff567807 */ /* 0x000fe20002000000 */
[----:B------:R-:W-:Y:S01]  /*3af0*/  IMAD.WIDE.U32 R124, R124, 0x10000, RZ ;  /* 0x000100007c7c7825 */ /* 0x000fe200078e00ff */
[----:B------:R-:W-:Y:S02]  /*3b00*/  SEL R84, RZ, 0x1000000, P1 ;  /* 0x01000000ff547807 */ /* 0x000fe40000800000 */
[----:B------:R-:W-:Y:S01]  /*3b10*/  FSEL R113, R35, RZ, !P1 ;  /* 0x000000ff23717208 */ /* 0x000fe20004800000 */
[----:B------:R-:W-:Y:S01]  /*3b20*/  IMAD.WIDE.U32 R122, R122, 0x100, RZ ;  /* 0x000001007a7a7825 */ /* 0x000fe200078e00ff */
[----:B------:R-:W-:-:S02]  /*3b30*/  LOP3.LUT R35, R86, R84, R121, 0xfe, !PT ;  /* 0x0000005456237212 */ /* 0x000fc400078efe79 */
[----:B------:R-:W-:Y:S01]  /*3b40*/  SEL R119, RZ, 0x1, P6 ;  /* 0x00000001ff777807 */ /* 0x000fe20003000000 */
[----:B------:R-:W-:Y:S01]  /*3b50*/  @P0 FADD.FTZ R113, R34, R113 ;  /* 0x0000007122710221 */ /* 0x000fe20000010000 */
[----:B------:R-:W-:Y:S02]  /*3b60*/  LOP3.LUT R122, R122, R32, R124, 0xfe, !PT ;  /* 0x000000207a7a7212 */ /* 0x000fe400078efe7c */
[----:B------:R-:W-:Y:S02]  /*3b70*/  SEL R32, RZ, 0x1, P3 ;  /* 0x00000001ff207807 */ /* 0x000fe40001800000 */
[C---:B------:R-:W-:Y:S02]  /*3b80*/  LEA R120, P0, R78.reuse, UR12, 0x4 ;  /* 0x0000000c4e787c11 */ /* 0x040fe4000f8020ff */
[----:B------:R-:W-:Y:S02]  /*3b90*/  LOP3.LUT R124, R33, R35, R32, 0xfe, !PT ;  /* 0x00000023217c7212 */ /* 0x000fe400078efe20 */
[----:B------:R-:W-:-:S02]  /*3ba0*/  LEA R118, P1, R78, UR14, 0x3 ;  /* 0x0000000e4e767c11 */ /* 0x000fc4000f8218ff */
[----:B------:R-:W-:Y:S02]  /*3bb0*/  LOP3.LUT R122, R122, R119, RZ, 0xfc, !PT ;  /* 0x000000777a7a7212 */ /* 0x000fe400078efcff */
[----:B------:R-:W-:Y:S02]  /*3bc0*/  F2FP.F16.F32.PACK_AB R34, R107, R89 ;  /* 0x000000596b22723e */ /* 0x000fe400000000ff */
[----:B------:R-:W-:Y:S02]  /*3bd0*/  F2FP.F16.F32.PACK_AB R33, R91, R77 ;  /* 0x0000004d5b21723e */ /* 0x000fe400000000ff */
[----:B------:R-:W-:Y:S02]  /*3be0*/  F2FP.F16.F32.PACK_AB R32, R79, R69 ;  /* 0x000000454f20723e */ /* 0x000fe400000000ff */
[----:B------:R-:W-:Y:S02]  /*3bf0*/  LEA.HI.X R121, R78, UR13, RZ, 0x4, P0 ;  /* 0x0000000d4e797c11 */ /* 0x000fe400080f24ff */
[----:B------:R-:W-:-:S02]  /*3c00*/  F2FP.F16.F32.PACK_AB R35, R113, R105 ;  /* 0x000000697123723e */ /* 0x000fc400000000ff */
[C---:B------:R-:W-:Y:S02]  /*3c10*/  LEA.HI.X R119, R78.reuse, UR15, RZ, 0x3, P1 ;  /* 0x0000000f4e777c11 */ /* 0x040fe400088f1cff */
[----:B------:R-:W-:Y:S01]  /*3c20*/  LOP3.LUT R123, R123, R124, R125, 0xfe, !PT ;  /* 0x0000007c7b7b7212 */ /* 0x000fe200078efe7d */
[----:B------:R0:W-:Y:S01]  /*3c30*/  STG.E.128 desc[UR4][R120.64], R32 ;  /* 0x0000002078007986 */ /* 0x0001e2000c101d04 */
[----:B------:R-:W-:-:S03]  /*3c40*/  IADD3 R84, R78, 0x80, RZ ;  /* 0x000000804e547810 */ /* 0x000fc60007ffe0ff */
[----:B------:R0:W-:Y:S04]  /*3c50*/  STG.E.64 desc[UR4][R118.64], R122 ;  /* 0x0000007a76007986 */ /* 0x0001e8000c101b04 */
.L_x_3087:
[----:B------:R-:W-:Y:S05]  /*3c60*/  BSYNC B0 ;  /* 0x0000000000007941 */ /* 0x000fea0003800000 */
.L_x_3086:
        /* <DEDUP_REMOVED lines=23> */
.L_x_3147:
[----:B------:R-:W-:-:S07]  /*3de0*/  IMAD.MOV.U32 R67, RZ, RZ, R70 ;  /* 0x000000ffff437224 */ /* 0x000fce00078e0046 */
.L_x_3148:
[----:B------:R-:W-:Y:S05]  /*3df0*/  BSYNC B1 ;  /* 0x0000000000017941 */ /* 0x000fea0003800000 */
.L_x_3146:
        /* <DEDUP_REMOVED lines=16> */
.L_x_3152:
[----:B------:R-:W-:Y:S05]  /*3f00*/  BSYNC B2 ;  /* 0x0000000000027941 */ /* 0x000fea0003800000 */
.L_x_3151:
        /* <DEDUP_REMOVED lines=44> */
.L_x_3150:
[----:B------:R-:W-:Y:S05]  /*41d0*/  BSYNC B1 ;  /* 0x0000000000017941 */ /* 0x000fea0003800000 */
.L_x_3149:
        /* <DEDUP_REMOVED lines=25> */
.L_x_3154:
[----:B------:R-:W-:-:S07]  /*4370*/  IMAD.MOV.U32 R81, RZ, RZ, R70 ;  /* 0x000000ffff517224 */ /* 0x000fce00078e0046 */
.L_x_3155:
[----:B------:R-:W-:Y:S05]  /*4380*/  BSYNC B1 ;  /* 0x0000000000017941 */ /* 0x000fea0003800000 */
.L_x_3153:
        /* <DEDUP_REMOVED lines=16> */
.L_x_3159:
[----:B------:R-:W-:Y:S05]  /*4490*/  BSYNC B2 ;  /* 0x0000000000027941 */ /* 0x000fea0003800000 */
.L_x_3158:
        /* <DEDUP_REMOVED lines=44> */
.L_x_3157:
[----:B------:R-:W-:Y:S05]  /*4760*/  BSYNC B1 ;  /* 0x0000000000017941 */ /* 0x000fea0003800000 */
.L_x_3156:
        /* <DEDUP_REMOVED lines=22> */
.L_x_3161:
[----:B------:R-:W-:-:S07]  /*48d0*/  MOV R32, R70 ;  /* 0x0000004600207202 */ /* 0x000fce0000000f00 */
.L_x_3162:
[----:B------:R-:W-:Y:S05]  /*48e0*/  BSYNC B1 ;  /* 0x0000000000017941 */ /* 0x000fea0003800000 */
.L_x_3160:
        /* <DEDUP_REMOVED lines=16> */
.L_x_3166:
[----:B------:R-:W-:Y:S05]  /*49f0*/  BSYNC B2 ;  /* 0x0000000000027941 */ /* 0x000fea0003800000 */
.L_x_3165:
        /* <DEDUP_REMOVED lines=44> */
.L_x_3164:
[----:B------:R-:W-:Y:S05]  /*4cc0*/  BSYNC B1 ;  /* 0x0000000000017941 */ /* 0x000fea0003800000 */
.L_x_3163:
        /* <DEDUP_REMOVED lines=21> */
.L_x_3168:
[----:B------:R-:W-:-:S07]  /*4e20*/  IMAD.MOV.U32 R32, RZ, RZ, R70 ;  /* 0x000000ffff207224 */ /* 0x000fce00078e0046 */
.L_x_3169:
[----:B------:R-:W-:Y:S05]  /*4e30*/  BSYNC B1 ;  /* 0x0000000000017941 */ /* 0x000fea0003800000 */
.L_x_3167:
        /* <DEDUP_REMOVED lines=16> */
.L_x_3173:
[----:B------:R-:W-:Y:S05]  /*4f40*/  BSYNC B2 ;  /* 0x0000000000027941 */ /* 0x000fea0003800000 */
.L_x_3172:
        /* <DEDUP_REMOVED lines=44> */
.L_x_3171:
[----:B------:R-:W-:Y:S05]  /*5210*/  BSYNC B1 ;  /* 0x0000000000017941 */ /* 0x000fea0003800000 */
.L_x_3170:
        /* <DEDUP_REMOVED lines=21> */
.L_x_3175:
[----:B------:R-:W-:-:S07]  /*5370*/  MOV R95, R70 ;  /* 0x00000046005f7202 */ /* 0x000fce0000000f00 */
.L_x_3176:
[----:B------:R-:W-:Y:S05]  /*5380*/  BSYNC B1 ;  /* 0x0000000000017941 */ /* 0x000fea0003800000 */
.L_x_3174:
        /* <DEDUP_REMOVED lines=16> */
.L_x_3180:
[----:B------:R-:W-:Y:S05]  /*5490*/  BSYNC B2 ;  /* 0x0000000000027941 */ /* 0x000fea0003800000 */
.L_x_3179:
        /* <DEDUP_REMOVED lines=44> */
.L_x_3178:
[----:B------:R-:W-:Y:S05]  /*5760*/  BSYNC B1 ;  /* 0x0000000000017941 */ /* 0x000fea0003800000 */
.L_x_3177:
        /* <DEDUP_REMOVED lines=21> */
.L_x_3182:
[----:B------:R-:W-:-:S07]  /*58c0*/  IMAD.MOV.U32 R96, RZ, RZ, R70 ;  /* 0x000000ffff607224 */ /* 0x000fce00078e0046 */
.L_x_3183:
[----:B------:R-:W-:Y:S05]  /*58d0*/  BSYNC B1 ;  /* 0x0000000000017941 */ /* 0x000fea0003800000 */
.L_x_3181:
        /* <DEDUP_REMOVED lines=16> */
.L_x_3187:
[----:B------:R-:W-:Y:S05]  /*59e0*/  BSYNC B2 ;  /* 0x0000000000027941 */ /* 0x000fea0003800000 */
.L_x_3186:
        /* <DEDUP_REMOVED lines=44> */
.L_x_3185:
[----:B------:R-:W-:Y:S05]  /*5cb0*/  BSYNC B1 ;  /* 0x0000000000017941 */ /* 0x000fea0003800000 */
.L_x_3184:
        /* <DEDUP_REMOVED lines=19> */
[----:B------:R-:W-:Y:S01]  /*5df0*/  MOV R34, R68 ;  /* 0x0000004400227202 */ /* 0x000fe20000000f00 */
[----:B------:R-:W-:Y:S06]  /*5e00*/  BRA `(.L_x_3190) ;  /* 0x0000000000047947 */ /* 0x000fec0003800000 */
.L_x_3189:
[----:B------:R-:W-:-:S07]  /*5e10*/  IMAD.MOV.U32 R34, RZ, RZ, R70 ;  /* 0x000000ffff227224 */ /* 0x000fce00078e0046 */
.L_x_3190:
[----:B------:R-:W-:Y:S05]  /*5e20*/  BSYNC B1 ;  /* 0x0000000000017941 */ /* 0x000fea0003800000 */
.L_x_3188:
        /* <DEDUP_REMOVED lines=8> */
[----:B------:R-:W-:-:S04]  /*5eb0*/  IADD3 R20, R20, 0x1, RZ ;  /* 0x0000000114147810 */ /* 0x000fc80007ffe0ff */
[----:B------:R-:W-:-:S13]  /*5ec0*/  ISETP.NE.AND P5, PT, R20, RZ, PT ;  /* 0x000000ff1400720c */ /* 0x000fda0003fa5270 */
[----:B------:R-:W-:Y:S01]  /*5ed0*/  @!P5 VIADD R22, R22, 0x1 ;  /* 0x000000011616d836 */ /* 0x000fe20000000000 */
[----:B------:R-:W-:Y:S01]  /*5ee0*/  @!P5 IADD3 R32, R66, 0x1, RZ ;  /* 0x000000014220d810 */ /* 0x000fe20007ffe0ff */
[----:B------:R-:W-:-:S03]  /*5ef0*/  @!P5 IMAD.MOV.U32 R20, RZ, RZ, RZ ;  /* 0x000000ffff14d224 */ /* 0x000fc600078e00ff */
[----:B------:R-:W-:-:S13]  /*5f00*/  ISETP.NE.AND P6, PT, R22, RZ, !P5 ;  /* 0x000000ff1600720c */ /* 0x000fda0006fc5270 */
[----:B------:R-:W-:-:S04]  /*5f10*/  @P6 IADD3 R32, R66, RZ, RZ ;  /* 0x000000ff42206210 */ /* 0x000fc80007ffe0ff */
[----:B------:R-:W-:-:S07]  /*5f20*/  @!P5 MOV R66, R32 ;  /* 0x000000200042d202 */ /* 0x000fce0000000f00 */
.L_x_3194:
[----:B------:R-:W-:Y:S05]  /*5f30*/  BSYNC B2 ;  /* 0x0000000000027941 */ /* 0x000fea0003800000 */
.L_x_3193:
        /* <DEDUP_REMOVED lines=44> */
.L_x_3192:
[----:B------:R-:W-:Y:S05]  /*6200*/  BSYNC B1 ;  /* 0x0000000000017941 */ /* 0x000fea0003800000 */
.L_x_3191:
[----:B------:R-:W-:Y:S01]  /*6210*/  I2FP.F32.U32 R33, R34 ;  /* 0x0000002200217245 */ /* 0x000fe20000201000 */
[----:B------:R-:W-:Y:S01]  /*6220*/  HADD2.F32 R101, -RZ, R35.H0_H0 ;  /* 0x20000023ff657230 */ /* 0x000fe20000004100 */
[C---:B------:R-:W-:Y:S01]  /*6230*/  ISETP.NE.AND P6, PT, R96.reuse, 0x1, PT ;  /* 0x000000016000780c */ /* 0x040fe20003fc5270 */
[----:B------:R-:W-:Y:S01]  /*6240*/  @P0 HADD2.F32 R32, -RZ, R31.H0_H0 ;  /* 0x2000001fff200230 */ /* 0x000fe20000004100 */
        /* <DEDUP_REMOVED lines=17> */
.L_x_3196:
[----:B------:R-:W-:-:S07]  /*6360*/  IMAD.MOV.U32 R34, RZ, RZ, R70 ;  /* 0x000000ffff227224 */ /* 0x000fce00078e0046 */
.L_x_3197:
[----:B------:R-:W-:Y:S05]  /*6370*/  BSYNC B1 ;  /* 0x0000000000017941 */ /* 0x000fea0003800000 */
.L_x_3195:
        /* <DEDUP_REMOVED lines=15> */
[----:B------:R-:W-:Y:S02]  /*6470*/  @P0 IADD3 R33, R66, RZ, RZ ;  /* 0x000000ff42210210 */ /* 0x000fe40007ffe0ff */
[----:B------:R-:W-:Y:S02]  /*6480*/  ISETP.NE.AND P0, PT, R32, RZ, PT ;  /* 0x000000ff2000720c */ /* 0x000fe40003f05270 */
[----:B------:R-:W-:-:S11]  /*6490*/  @!P6 MOV R66, R33 ;  /* 0x000000210042e202 */ /* 0x000fd60000000f00 */
.L_x_3201:
[----:B------:R-:W-:Y:S05]  /*64a0*/  BSYNC B2 ;  /* 0x0000000000027941 */ /* 0x000fea0003800000 */
.L_x_3200:
        /* <DEDUP_REMOVED lines=44> */
.L_x_3199:
[----:B------:R-:W-:Y:S05]  /*6770*/  BSYNC B1 ;  /* 0x0000000000017941 */ /* 0x000fea0003800000 */
.L_x_3198:
[----:B------:R-:W-:Y:S01]  /*6780*/  I2FP.F32.U32 R33, R34 ;  /* 0x0000002200217245 */ /* 0x000fe20000201000 */
[----:B------:R-:W-:Y:S01]  /*6790*/  HADD2.F32 R35, -RZ, R35.H1_H1 ;  /* 0x30000023ff237230 */ /* 0x000fe20000004100 */
[----:B------:R-:W-:Y:S02]  /*67a0*/  SEL R121, RZ, 0x10000, P5 ;  /* 0x00010000ff797807 */ /* 0x000fe40002800000 */
[----:B------:R-:W-:Y:S01]  /*67b0*/  ISETP.NE.AND P5, PT, R94, RZ, PT ;  /* 0x000000ff5e00720c */ /* 0x000fe20003fa5270 */
[----:B------:R-:W-:Y:S01]  /*67c0*/  FFMA.FTZ R33, R33, R90, 1.1641532182693481445e-10 ;  /* 0x2f00000021217423 */ /* 0x000fe2000001005a */
[----:B------:R-:W-:Y:S01]  /*67d0*/  FMUL.FTZ R35, R35, R82 ;  /* 0x0000005223237220 */ /* 0x000fe20000410000 */
[----:B------:R-:W-:Y:S02]  /*67e0*/  SEL R32, RZ, 0x1, P2 ;  /* 0x00000001ff207807 */ /* 0x000fe40001000000 */
[----:B------:R-:W-:Y:S01]  /*67f0*/  SEL R124, RZ, 0x1, P1 ;  /* 0x00000001ff7c7807 */ /* 0x000fe20000800000 */
[----:B------:R-:W-:Y:S01]  /*6800*/  FMUL.FTZ R35, R35, R86 ;  /* 0x0000005623237220 */ /* 0x000fe20000410000 */
[----:B------:R-:W-:Y:S01]  /*6810*/  SEL R122, RZ, 0x1, P5 ;  /* 0x00000001ff7a7807 */ /* 0x000fe20002800000 */
[----:B------:R-:W-:Y:S01]  /*6820*/  @P0 HADD2.F32 R86, -RZ, R31.H1_H1 ;  /* 0x3000001fff560230 */ /* 0x000fe20000004100 */
[----:B------:R-:W-:Y:S01]  /*6830*/  FSETP.GTU.FTZ.AND P1, PT, R33, R88, PT ;  /* 0x000000582100720b */ /* 0x000fe20003f3c000 */
[----:B------:R-:W-:Y:S01]  /*6840*/  IMAD.WIDE.U32 R32, R32, 0x1000000, RZ ;  /* 0x0100000020207825 */ /* 0x000fe200078e00ff */
[----:B------:R-:W-:-:S02]  /*6850*/  ISETP.NE.AND P6, PT, R92, RZ, PT ;  /* 0x000000ff5c00720c */ /* 0x000fc40003fc5270 */
[----:B------:R-:W-:Y:S01]  /*6860*/  SEL R92, RZ, 0x100, P4 ;  /* 0x00000100ff5c7807 */ /* 0x000fe20002000000 */
[----:B------:R-:W-:Y:S01]  /*6870*/  IMAD.WIDE.U32 R124, R124, 0x10000, RZ ;  /* 0x000100007c7c7825 */ /* 0x000fe200078e00ff */
[----:B------:R-:W-:Y:S02]  /*6880*/  SEL R34, RZ, 0x1000000, P1 ;  /* 0x01000000ff227807 */ /* 0x000fe40000800000 */
[----:B------:R-:W-:Y:S01]  /*6890*/  FSEL R115, R35, RZ, !P1 ;  /* 0x000000ff23737208 */ /* 0x000fe20004800000 */
[----:B------:R-:W-:Y:S01]  /*68a0*/  IMAD.WIDE.U32 R122, R122, 0x100, RZ ;  /* 0x000001007a7a7825 */ /* 0x000fe200078e00ff */
[----:B------:R-:W-:Y:S02]  /*68b0*/  LOP3.LUT R35, R92, R34, R121, 0xfe, !PT ;  /* 0x000000225c237212 */ /* 0x000fe400078efe79 */
[----:B------:R-:W-:Y:S01]  /*68c0*/  SEL R119, RZ, 0x1, P6 ;  /* 0x00000001ff777807 */ /* 0x000fe20003000000 */
[----:B------:R-:W-:Y:S01]  /*68d0*/  @P0 FADD.FTZ R115, R86, R115 ;  /* 0x0000007356730221 */ /* 0x000fe20000010000 */
[----:B------:R-:W-:-:S02]  /*68e0*/  LOP3.LUT R122, R122, R32, R124, 0xfe, !PT ;  /* 0x000000207a7a7212 */ /* 0x000fc400078efe7c */
[----:B------:R-:W-:Y:S02]  /*68f0*/  SEL R32, RZ, 0x1, P3 ;  /* 0x00000001ff207807 */ /* 0x000fe40001800000 */
[C---:B------:R-:W-:Y:S02]  /*6900*/  LEA R120, P0, R84.reuse, UR12, 0x4 ;  /* 0x0000000c54787c11 */ /* 0x040fe4000f8020ff */
[----:B------:R-:W-:Y:S02]  /*6910*/  LOP3.LUT R124, R33, R35, R32, 0xfe, !PT ;  /* 0x00000023217c7212 */ /* 0x000fe400078efe20 */
[----:B------:R-:W-:Y:S02]  /*6920*/  LEA R118, P1, R84, UR14, 0x3 ;  /* 0x0000000e54767c11 */ /* 0x000fe4000f8218ff */
[----:B------:R-:W-:Y:S02]  /*6930*/  LOP3.LUT R122, R122, R119, RZ, 0xfc, !PT ;  /* 0x000000777a7a7212 */ /* 0x000fe400078efcff */
[----:B------:R-:W-:-:S02]  /*6940*/  F2FP.F16.F32.PACK_AB R34, R103, R95 ;  /* 0x0000005f6722723e */ /* 0x000fc400000000ff */
[----:B------:R-:W-:Y:S02]  /*6950*/  F2FP.F16.F32.PACK_AB R33, R93, R83 ;  /* 0x000000535d21723e */ /* 0x000fe400000000ff */
[----:B------:R-:W-:Y:S02]  /*6960*/  F2FP.F16.F32.PACK_AB R32, R81, R67 ;  /* 0x000000435120723e */ /* 0x000fe400000000ff */
[C---:B------:R-:W-:Y:S02]  /*6970*/  LEA.HI.X R121, R84.reuse, UR13, RZ, 0x4, P0 ;  /* 0x0000000d54797c11 */ /* 0x040fe400080f24ff */
[----:B------:R-:W-:Y:S02]  /*6980*/  F2FP.F16.F32.PACK_AB R35, R115, R101 ;  /* 0x000000657323723e */ /* 0x000fe400000000ff */
[C---:B------:R-:W-:Y:S02]  /*6990*/  LEA.HI.X R119, R84.reuse, UR15, RZ, 0x3, P1 ;  /* 0x0000000f54777c11 */ /* 0x040fe400088f1cff */
[----:B------:R-:W-:Y:S01]  /*69a0*/  LOP3.LUT R123, R123, R124, R125, 0xfe, !PT ;  /* 0x0000007c7b7b7212 */ /* 0x000fe200078efe7d */
[----:B------:R1:W-:Y:S01]  /*69b0*/  STG.E.128 desc[UR4][R120.64], R32 ;  /* 0x0000002078007986 */ /* 0x0003e2000c101d04 */
[----:B------:R-:W-:-:S03]  /*69c0*/  IADD3 R84, R84, 0x80, RZ ;  /* 0x0000008054547810 */ /* 0x000fc60007ffe0ff */
[----:B------:R1:W-:Y:S04]  /*69d0*/  STG.E.64 desc[UR4][R118.64], R122 ;  /* 0x0000007a76007986 */ /* 0x0003e8000c101b04 */
.L_x_3145:
[----:B------:R-:W-:Y:S05]  /*69e0*/  BSYNC B0 ;  /* 0x0000000000007941 */ /* 0x000fea0003800000 */
.L_x_3144:
        /* <DEDUP_REMOVED lines=18> */
[----:B------:R-:W-:Y:S02]  /*6b10*/  ISETP.NE.AND P1, PT, R72, 0x3, PT ;  /* 0x000000034800780c */ /* 0x000fe40003f25270 */
[----:B------:R-:W-:-:S11]  /*6b20*/  MOV R85, R74 ;  /* 0x0000004a00557202 */ /* 0x000fd60000000f00 */
[----:B------:R-:W-:Y:S05]  /*6b30*/  @P1 BRA `(.L_x_3206) ;  /* 0x00000000000c1947 */ /* 0x000fea0003800000 */
[----:B------:R-:W-:Y:S01]  /*6b40*/  IMAD.MOV.U32 R85, RZ, RZ, R68 ;  /* 0x000000ffff557224 */ /* 0x000fe200078e0044 */
[----:B------:R-:W-:Y:S06]  /*6b50*/  BRA `(.L_x_3206) ;  /* 0x0000000000047947 */ /* 0x000fec0003800000 */
.L_x_3205:
[----:B------:R-:W-:-:S07]  /*6b60*/  MOV R85, R70 ;  /* 0x0000004600557202 */ /* 0x000fce0000000f00 */
.L_x_3206:
[----:B------:R-:W-:Y:S05]  /*6b70*/  BSYNC B1 ;  /* 0x0000000000017941 */ /* 0x000fea0003800000 */
.L_x_3204:
        /* <DEDUP_REMOVED lines=10> */
[----:B------:R-:W-:Y:S02]  /*6c20*/  @!P1 IADD3 R22, R22, 0x1, RZ ;  /* 0x0000000116169810 */ /* 0x000fe40007ffe0ff */
[----:B------:R-:W-:Y:S02]  /*6c30*/  @!P1 IADD3 R68, R66, 0x1, RZ ;  /* 0x0000000142449810 */ /* 0x000fe40007ffe0ff */
[----:B------:R-:W-:Y:S02]  /*6c40*/  ISETP.NE.AND P2, PT, R22, RZ, !P1 ;  /* 0x000000ff1600720c */ /* 0x000fe40004f45270 */
[----:B------:R-:W-:-:S11]  /*6c50*/  @!P1 MOV R20, RZ ;  /* 0x000000ff00149202 */ /* 0x000fd60000000f00 */
[----:B------:R-:W-:-:S05]  /*6c60*/  @P2 IMAD.MOV R68, RZ, RZ, R66 ;  /* 0x000000ffff442224 */ /* 0x000fca00078e0242 */
[----:B------:R-:W-:-:S07]  /*6c70*/  @!P1 MOV R66, R68 ;  /* 0x0000004400429202 */ /* 0x000fce0000000f00 */
.L_x_3210:
[----:B------:R-:W-:Y:S05]  /*6c80*/  BSYNC B2 ;  /* 0x0000000000027941 */ /* 0x000fea0003800000 */
.L_x_3209:
        /* <DEDUP_REMOVED lines=44> */
.L_x_3208:
[----:B------:R-:W-:Y:S05]  /*6f50*/  BSYNC B1 ;  /* 0x0000000000017941 */ /* 0x000fea0003800000 */
.L_x_3207:
[----:B------:R-:W0:Y:S01]  /*6f60*/  LDC R88, c[0x0][0x298] ;  /* 0x0000a600ff587b82 */ /* 0x000e220000000800 */
[----:B------:R-:W-:Y:S01]  /*6f70*/  I2FP.F32.U32 R75, R85 ;  /* 0x00000055004b7245 */ /* 0x000fe20000201000 */
[----:B-----5:R-:W-:Y:S01]  /*6f80*/  HADD2.F32 R85, -RZ, R32.H0_H0 ;  /* 0x20000020ff557230 */ /* 0x020fe20000004100 */
[C---:B------:R-:W-:Y:S01]  /*6f90*/  ISETP.NE.AND P1, PT, R94.reuse, 0x1, PT ;  /* 0x000000015e00780c */ /* 0x040fe20003f25270 */
[----:B------:R-:W-:Y:S01]  /*6fa0*/  IMAD.MOV.U32 R92, RZ, RZ, 0x2f800000 ;  /* 0x2f800000ff5c7424 */ /* 0x000fe200078e00ff */
[----:B------:R-:W-:Y:S01]  /*6fb0*/  BSSY B1, `(.L_x_3211) ;  /* 0x0000015000017945 */ /* 0x000fe20003800000 */
[----:B------:R-:W-:Y:S02]  /*6fc0*/  @P0 HADD2.F32 R72, -RZ, R28.H0_H0 ;  /* 0x2000001cff480230 */ /* 0x000fe40000004100 */
[----:B------:R-:W-:Y:S01]  /*6fd0*/  FMUL.FTZ R85, R85, R82 ;  /* 0x0000005255557220 */ /* 0x000fe20000410000 */
[----:B------:R-:W1:Y:S01]  /*6fe0*/  LDC R90, c[0x0][0x294] ;  /* 0x0000a500ff5a7b82 */ /* 0x000e620000000800 */
[----:B------:R-:W-:Y:S01]  /*6ff0*/  FFMA.FTZ R75, R75, R92, 1.1641532182693481445e-10 ;  /* 0x2f0000004b4b7423 */ /* 0x000fe2000001005c */
[----:B------:R-:W-:Y:S01]  /*7000*/  IADD3 R96, R94, 0x1, RZ ;  /* 0x000000015e607810 */ /* 0x000fe20007ffe0ff */
        /* <DEDUP_REMOVED lines=14> */
.L_x_3212:
[----:B------:R-:W-:-:S07]  /*70f0*/  MOV R85, R70 ;  /* 0x0000004600557202 */ /* 0x000fce0000000f00 */
.L_x_3213:
[----:B------:R-:W-:Y:S05]  /*7100*/  BSYNC B1 ;  /* 0x0000000000017941 */ /* 0x000fea0003800000 */
.L_x_3211:
        /* <DEDUP_REMOVED lines=10> */
[----:B------:R-:W-:Y:S01]  /*71b0*/  @!P1 IADD3 R22, R22, 0x1, RZ ;  /* 0x0000000116169810 */ /* 0x000fe20007ffe0ff */
[----:B------:R-:W-:Y:S01]  /*71c0*/  @!P1 VIADD R68, R66, 0x1 ;  /* 0x0000000142449836 */ /* 0x000fe20000000000 */
[----:B------:R-:W-:Y:S02]  /*71d0*/  @!P1 MOV R20, RZ ;  /* 0x000000ff00149202 */ /* 0x000fe40000000f00 */
[----:B------:R-:W-:-:S13]  /*71e0*/  ISETP.NE.AND P2, PT, R22, RZ, !P1 ;  /* 0x000000ff1600720c */ /* 0x000fda0004f45270 */
[----:B------:R-:W-:-:S05]  /*71f0*/  @P2 IADD3 R68, R66, RZ, RZ ;  /* 0x000000ff42442210 */ /* 0x000fca0007ffe0ff */
[----:B------:R-:W-:-:S07]  /*7200*/  @!P1 IMAD.MOV.U32 R66, RZ, RZ, R68 ;  /* 0x000000ffff429224 */ /* 0x000fce00078e0044 */
.L_x_3217:
[----:B------:R-:W-:Y:S05]  /*7210*/  BSYNC B2 ;  /* 0x0000000000027941 */ /* 0x000fea0003800000 */
.L_x_3216:
        /* <DEDUP_REMOVED lines=42> */
[----:B------:R-:W-:Y:S01]  /*74c0*/  IMAD.MOV.U32 R96, RZ, RZ, RZ ;  /* 0x000000ffff607224 */ /* 0x000fe200078e00ff */
[----:B------:R-:W-:-:S07]  /*74d0*/  MOV R68, R72 ;  /* 0x0000004800447202 */ /* 0x000fce0000000f00 */
.L_x_3215:
[----:B------:R-:W-:Y:S05]  /*74e0*/  BSYNC B1 ;  /* 0x0000000000017941 */ /* 0x000fea0003800000 */
.L_x_3214:
        /* <DEDUP_REMOVED lines=22> */
.L_x_3219:
[----:B------:R-:W-:-:S07]  /*7650*/  MOV R32, R70 ;  /* 0x0000004600207202 */ /* 0x000fce0000000f00 */
.L_x_3220:
[----:B------:R-:W-:Y:S05]  /*7660*/  BSYNC B1 ;  /* 0x0000000000017941 */ /* 0x000fea0003800000 */
.L_x_3218:
        /* <DEDUP_REMOVED lines=11> */
[----:B------:R-:W-:Y:S02]  /*7720*/  @!P1 VIADD R68, R66, 0x1 ;  /* 0x0000000142449836 */ /* 0x000fe40000000000 */
[----:B------:R-:W-:Y:S01]  /*7730*/  @!P1 IMAD.MOV.U32 R20, RZ, RZ, RZ ;  /* 0x000000ffff149224 */ /* 0x000fe200078e00ff */
[----:B------:R-:W-:-:S13]  /*7740*/  ISETP.NE.AND P2, PT, R22, RZ, !P1 ;  /* 0x000000ff1600720c */ /* 0x000fda0004f45270 */
[----:B------:R-:W-:-:S04]  /*7750*/  @P2 IADD3 R68, R66, RZ, RZ ;  /* 0x000000ff42442210 */ /* 0x000fc80007ffe0ff */
[----:B------:R-:W-:-:S07]  /*7760*/  @!P1 MOV R66, R68 ;  /* 0x0000004400429202 */ /* 0x000fce0000000f00 */
.L_x_3224:
[----:B------:R-:W-:Y:S05]  /*7770*/  BSYNC B2 ;  /* 0x0000000000027941 */ /* 0x000fea0003800000 */
.L_x_3223:
        /* <DEDUP_REMOVED lines=41> */
[----:B------:R-:W-:Y:S01]  /*7a10*/  MOV R68, R72 ;  /* 0x0000004800447202 */ /* 0x000fe20000000f00 */
[----:B------:R-:W-:Y:S01]  /*7a20*/  IMAD.MOV.U32 R72, RZ, RZ, RZ ;  /* 0x000000ffff487224 */ /* 0x000fe200078e00ff */
[----:B------:R-:W-:-:S07]  /*7a30*/  LOP3.LUT R73, R73, UR36, R96, 0x96, !PT ;  /* 0x0000002449497c12 */ /* 0x000fce000f8e9660 */
.L_x_3222:
[----:B------:R-:W-:Y:S05]  /*7a40*/  BSYNC B1 ;  /* 0x0000000000017941 */ /* 0x000fea0003800000 */
.L_x_3221:
        /* <DEDUP_REMOVED lines=21> */
.L_x_3226:
[----:B------:R-:W-:-:S07]  /*7ba0*/  MOV R32, R70 ;  /* 0x0000004600207202 */ /* 0x000fce0000000f00 */
.L_x_3227:
[----:B------:R-:W-:Y:S05]  /*7bb0*/  BSYNC B1 ;  /* 0x0000000000017941 */ /* 0x000fea0003800000 */
.L_x_3225:
        /* <DEDUP_REMOVED lines=16> */
.L_x_3231:
[----:B------:R-:W-:Y:S05]  /*7cc0*/  BSYNC B2 ;  /* 0x0000000000027941 */ /* 0x000fea0003800000 */
.L_x_3230:
        /* <DEDUP_REMOVED lines=39> */
[----:B------:R-:W-:Y:S02]  /*7f40*/  MOV R70, R98 ;  /* 0x0000006200467202 */ /* 0x000fe40000000f00 */
[----:B------:R-:W-:Y:S01]  /*7f50*/  LOP3.LUT R74, R99, UR35, R108, 0x96, !PT ;  /* 0x00000023634a7c12 */ /* 0x000fe2000f8e966c */
[----:B------:R-:W-:Y:S01]  /*7f60*/  IMAD.MOV.U32 R98, RZ, RZ, RZ ;  /* 0x000000ffff627224 */ /* 0x000fe200078e00ff */
[----:B------:R-:W-:Y:S02]  /*7f70*/  LOP3.LUT R73, R73, UR36, R96, 0x96, !PT ;  /* 0x0000002449497c12 */ /* 0x000fe4000f8e9660 */
[----:B------:R-:W-:-:S07]  /*7f80*/  MOV R68, R72 ;  /* 0x0000004800447202 */ /* 0x000fce0000000f00 */
.L_x_3229:
[----:B------:R-:W-:Y:S05]  /*7f90*/  BSYNC B1 ;  /* 0x0000000000017941 */ /* 0x000fea0003800000 */
.L_x_3228:
        /* <DEDUP_REMOVED lines=21> */
.L_x_3233:
[----:B------:R-:W-:-:S07]  /*80f0*/  MOV R96, R70 ;  /* 0x0000004600607202 */ /* 0x000fce0000000f00 */
.L_x_3234:
[----:B------:R-:W-:Y:S05]  /*8100*/  BSYNC B1 ;  /* 0x0000000000017941 */ /* 0x000fea0003800000 */
.L_x_3232:
        /* <DEDUP_REMOVED lines=16> */
.L_x_3238:
[----:B------:R-:W-:Y:S05]  /*8210*/  BSYNC B2 ;  /* 0x0000000000027941 */ /* 0x000fea0003800000 */
.L_x_3237:
        /* <DEDUP_REMOVED lines=44> */
.L_x_3236:
[----:B------:R-:W-:Y:S05]  /*84e0*/  BSYNC B1 ;  /* 0x0000000000017941 */ /* 0x000fea0003800000 */
.L_x_3235:
        /* <DEDUP_REMOVED lines=21> */
.L_x_3240:
[----:B------:R-:W-:-:S07]  /*8640*/  MOV R96, R70 ;  /* 0x0000004600607202 */ /* 0x000fce0000000f00 */
.L_x_3241:
[----:B------:R-:W-:Y:S05]  /*8650*/  BSYNC B1 ;  /* 0x0000000000017941 */ /* 0x000fea0003800000 */
.L_x_3239:
        /* <DEDUP_REMOVED lines=16> */
.L_x_3245:
[----:B------:R-:W-:Y:S05]  /*8760*/  BSYNC B2 ;  /* 0x0000000000027941 */ /* 0x000fea0003800000 */
.L_x_3244:
        /* <DEDUP_REMOVED lines=42> */
[----:B------:R-:W-:Y:S02]  /*8a10*/  LOP3.LUT R73, R33, UR36, R72, 0x96, !PT ;  /* 0x0000002421497c12 */ /* 0x000fe4000f8e9648 */
[----:B------:R-:W-:-:S07]  /*8a20*/  MOV R68, R32 ;  /* 0x0000002000447202 */ /* 0x000fce0000000f00 */
.L_x_3243:
[----:B------:R-:W-:Y:S05]  /*8a30*/  BSYNC B1 ;  /* 0x0000000000017941 */ /* 0x000fea0003800000 */
.L_x_3242:
        /* <DEDUP_REMOVED lines=21> */
.L_x_3247:
[----:B------:R-:W-:-:S07]  /*8b90*/  MOV R34, R70 ;  /* 0x0000004600227202 */ /* 0x000fce0000000f00 */
.L_x_3248:
[----:B------:R-:W-:Y:S05]  /*8ba0*/  BSYNC B1 ;  /* 0x0000000000017941 */ /* 0x000fea0003800000 */
.L_x_3246:
        /* <DEDUP_REMOVED lines=16> */
.L_x_3252:
[----:B------:R-:W-:Y:S05]  /*8cb0*/  BSYNC B2 ;  /* 0x0000000000027941 */ /* 0x000fea0003800000 */
.L_x_3251:
        /* <DEDUP_REMOVED lines=44> */
.L_x_3250:
[----:B------:R-:W-:Y:S05]  /*8f80*/  BSYNC B1 ;  /* 0x0000000000017941 */ /* 0x000fea0003800000 */
.L_x_3249:
        /* <DEDUP_REMOVED lines=21> */
.L_x_3254:
[----:B------:R-:W-:-:S07]  /*90e0*/  MOV R34, R70 ;  /* 0x0000004600227202 */ /* 0x000fce0000000f00 */
.L_x_3255:
[----:B------:R-:W-:Y:S05]  /*90f0*/  BSYNC B1 ;  /* 0x0000000000017941 */ /* 0x000fea0003800000 */
.L_x_3253:
        /* <DEDUP_REMOVED lines=18> */
.L_x_3259:
[----:B------:R-:W-:Y:S05]  /*9220*/  BSYNC B2 ;  /* 0x0000000000027941 */ /* 0x000fea0003800000 */
.L_x_3258:
        /* <DEDUP_REMOVED lines=44> */
.L_x_3257:
[----:B------:R-:W-:Y:S05]  /*94f0*/  BSYNC B1 ;  /* 0x0000000000017941 */ /* 0x000fea0003800000 */
.L_x_3256:
[----:B------:R-:W-:Y:S01]  /*9500*/  I2FP.F32.U32 R33, R34 ;  /* 0x0000002200217245 */ /* 0x000fe20000201000 */
[----:B------:R-:W-:Y:S01]  /*9510*/  HADD2.F32 R35, -RZ, R35.H1_H1 ;  /* 0x30000023ff237230 */ /* 0x000fe20000004100 */
[----:B------:R-:W-:Y:S02]  /*9520*/  SEL R125, RZ, 0x10000, P5 ;  /* 0x00010000ff7d7807 */ /* 0x000fe40002800000 */
[----:B------:R-:W-:Y:S01]  /*9530*/  ISETP.NE.AND P5, PT, R94, RZ, PT ;  /* 0x000000ff5e00720c */ /* 0x000fe20003fa5270 */
[----:B------:R-:W-:Y:S01]  /*9540*/  FFMA.FTZ R33, R33, R92, 1.1641532182693481445e-10 ;  /* 0x2f00000021217423 */ /* 0x000fe2000001005c */
[----:B------:R-:W-:Y:S01]  /*9550*/  FMUL.FTZ R35, R35, R82 ;  /* 0x0000005223237220 */ /* 0x000fe20000410000 */
[----:B------:R-:W-:Y:S01]  /*9560*/  SEL R32, RZ, 0x1, P2 ;  /* 0x00000001ff207807 */ /* 0x000fe20001000000 */
[----:B------:R-:W-:Y:S01]  /*9570*/  @P0 HADD2.F32 R82, -RZ, R31.H1_H1 ;  /* 0x3000001fff520230 */ /* 0x000fe20000004100 */
        /* <DEDUP_REMOVED lines=25> */
[----:B------:R-:W-:Y:S02]  /*9710*/  LEA.HI.X R123, R84, UR15, RZ, 0x3, P1 ;  /* 0x0000000f547b7c11 */ /* 0x000fe400088f1cff */
[----:B------:R-:W-:Y:S01]  /*9720*/  LOP3.LUT R119, R119, R120, R121, 0xfe, !PT ;  /* 0x0000007877777212 */ /* 0x000fe200078efe79 */
[----:B------:R2:W-:Y:S04]  /*9730*/  STG.E.128 desc[UR4][R124.64], R32 ;  /* 0x000000207c007986 */ /* 0x0005e8000c101d04 */
[----:B------:R2:W-:Y:S02]  /*9740*/  STG.E.64 desc[UR4][R122.64], R118 ;  /* 0x000000767a007986 */ /* 0x0005e4000c101b04 */
.L_x_3203:
[----:B------:R-:W-:Y:S05]  /*9750*/  BSYNC B0 ;  /* 0x0000000000007941 */ /* 0x000fea0003800000 */
.L_x_3202:
        /* <DEDUP_REMOVED lines=104> */
.L_x_3278:
        /* <DEDUP_REMOVED lines=13> */
[----:B------:R-:W-:Y:S01]  /*9eb0*/  IMAD.MOV.U32 R80, RZ, RZ, RZ ;  /* 0x000000ffff507224 */ /* 0x000fe200078e00ff */
[----:B------:R-:W-:Y:S01]  /*9ec0*/  @!P0 IADD3 R34, R34, R119, RZ ;  /* 0x0000007722228210 */ /* 0x000fe20007ffe0ff */
[----:B------:R-:W-:Y:S01]  /*9ed0*/  BAR.SYNC.DEFER_BLOCKING 0x0 ;  /* 0x0000000000007b1d */ /* 0x000fe20000010000 */
[----:B------:R-:W-:Y:S02]  /*9ee0*/  @!P0 MOV R80, R64 ;  /* 0x0000004000508202 */ /* 0x000fe40000000f00 */
[----:B------:R-:W-:-:S03]  /*9ef0*/  PLOP3.LUT P2, PT, PT, PT, UP1, 0x40, 0x0 ;  /* 0x000000000000781c */ /* 0x000fc60003f4e818 */
[----:B------:R-:W-:Y:S01]  /*9f00*/  BSSY B0, `(.L_x_3261) ;  /* 0x0000058000007945 */ /* 0x000fe20003800000 */
[----:B-1----:R-:W-:Y:S02]  /*9f10*/  @!P0 LEA R119, R33, R32, 0x18 ;  /* 0x0000002021778211 */ /* 0x002fe400078ec0ff */
[----:B------:R-:W-:Y:S02]  /*9f20*/  CS2R R32, SRZ ;  /* 0x0000000000207805 */ /* 0x000fe4000001ff00 */
[----:B------:R-:W-:Y:S02]  /*9f30*/  @!P0 LEA R82, R34, R119, 0x3 ;  /* 0x0000007722528211 */ /* 0x000fe400078e18ff */
[----:B------:R-:W1:Y:S04]  /*9f40*/  SHFL.DOWN PT, R119, R80, 0x2, 0x1f ;  /* 0x08401f0050777f89 */ /* 0x000e6800000e0000 */
[----:B------:R2:W0:Y:S01]  /*9f50*/  @!P0 LDS.64 R32, [R82] ;  /* 0x0000000052208984 */ /* 0x0004220000000a00 */
[----:B------:R-:W-:-:S02]  /*9f60*/  LOP3.LUT P0, RZ, R35, 0x1f, R23, 0xf8, !PT ;  /* 0x0000001f23ff7812 */ /* 0x000fc4000780f817 */
[-C--:B--2---:R-:W-:Y:S02]  /*9f70*/  I2FP.F32.S32 R82, R80.reuse ;  /* 0x0000005000527245 */ /* 0x084fe40000201400 */
[----:B-1----:R-:W-:Y:S02]  /*9f80*/  IADD3 R86, R119, R80, RZ ;  /* 0x0000005077567210 */ /* 0x002fe40007ffe0ff */
        /* <DEDUP_REMOVED lines=79> */
.L_x_3262:
[----:B------:R-:W-:Y:S05]  /*a480*/  BSYNC B0 ;  /* 0x0000000000007941 */ /* 0x000fea0003800000 */
.L_x_3261:
        /* <DEDUP_REMOVED lines=35> */
.L_x_3264:
[----:B------:R-:W-:Y:S05]  /*a6c0*/  BSYNC B0 ;  /* 0x0000000000007941 */ /* 0x000fea0003800000 */
.L_x_3263:
        /* <DEDUP_REMOVED lines=34> */
.L_x_3266:
[----:B------:R-:W-:Y:S05]  /*a8f0*/  BSYNC B0 ;  /* 0x0000000000007941 */ /* 0x000fea0003800000 */
.L_x_3265:
[----:B------:R-:W-:Y:S01]  /*a900*/  VIADD R18, R18, UR18 ;  /* 0x0000001212127c36 */ /* 0x000fe20008000000 */
[----:B------:R-:W-:-:S04]  /*a910*/  SEL R80, RZ, 0x1, P1 ;  /* 0x00000001ff507807 */ /* 0x000fc80000800000 */
[----:B------:R-:W-:-:S13]  /*a920*/  ISETP.GE.AND P0, PT, R18, UR19, PT ;  /* 0x0000001312007c0c */ /* 0x000fda000bf06270 */
[----:B------:R-:W-:Y:S05]  /*a930*/  @!P0 BRA `(.L_x_3267) ;  /* 0xffffff6400348947 */ /* 0x000fea000383ffff */
[----:B------:R-:W-:Y:S05]  /*a940*/  EXIT ;  /* 0x000000000000794d */ /* 0x000fea0003800000 */
.L_x_3260:
[----:B------:R-:W-:Y:S01]  /*a950*/  HFMA2.MMA R94, -RZ, RZ, 0, 5.9604644775390625e-08 ;  /* 0x00000001ff5e7435 */ /* 0x000fe200000001ff */
[----:B------:R-:W-:Y:S01]  /*a960*/  MOV R123, R82 ;  /* 0x00000052007b7202 */ /* 0x000fe20000000f00 */
[----:B------:R-:W-:Y:S01]  /*a970*/  IMAD.MOV.U32 R125, RZ, RZ, 0x1f ;  /* 0x0000001fff7d7424 */ /* 0x000fe200078e00ff */
[----:B------:R-:W-:-:S08]  /*a980*/  MOV R90, 0xffffffff ;  /* 0xffffffff005a7802 */ /* 0x000fd00000000f00 */
[----:B------:R-:W-:Y:S05]  /*a990*/  WARPSYNC.COLLECTIVE R90, `(.L_x_3268) ;  /* 0x000000005a087348 */ /* 0x000fea0003c00000 */
[----:B------:R0:W1:Y:S02]  /*a9a0*/  SHFL.BFLY P4, R92, R123, R94, R125 ;  /* 0x0c00005e7b5c7389 */ /* 0x000064000008007d */
[----:B01----:R-:W-:Y:S01]  /*a9b0*/  ENDCOLLECTIVE ;  /* 0x000000000000791b */ /* 0x003fe20003800000 */
.L_x_3268:
[----:B------:R-:W-:Y:S01]  /*a9c0*/  HFMA2.MMA R94, -RZ, RZ, 0, 1.1920928955078125e-07 ;  /* 0x00000002ff5e7435 */ /* 0x000fe200000001ff */
[----:B------:R-:W-:-:S05]  /*a9d0*/  MOV R33, R92 ;  /* 0x0000005c00217202 */ /* 0x000fca0000000f00 */
[----:B------:R-:W-:-:S04]  /*a9e0*/  FADD.FTZ R80, R82, R33 ;  /* 0x0000002152507221 */ /* 0x000fc80000010000 */
[----:B------:R-:W-:-:S07]  /*a9f0*/  IMAD.MOV.U32 R123, RZ, RZ, R80 ;  /* 0x000000ffff7b7224 */ /* 0x000fce00078e0050 */
[----:B------:R-:W-:Y:S05]  /*aa00*/  WARPSYNC.COLLECTIVE R90, `(.L_x_3269) ;  /* 0x000000005a087348 */ /* 0x000fea0003c00000 */
[----:B------:R0:W1:Y:S02]  /*aa10*/  SHFL.BFLY P4, R92, R123, R94, R125 ;  /* 0x0c00005e7b5c7389 */ /* 0x000064000008007d */
[----:B01----:R-:W-:Y:S01]  /*aa20*/  ENDCOLLECTIVE ;  /* 0x000000000000791b */ /* 0x003fe20003800000 */
.L_x_3269:
[----:B------:R-:W-:Y:S01]  /*aa30*/  HFMA2.MMA R94, -RZ, RZ, 0, 2.384185791015625e-07 ;  /* 0x00000004ff5e7435 */ /* 0x000fe200000001ff */
[----:B------:R-:W-:-:S05]  /*aa40*/  MOV R33, R92 ;  /* 0x0000005c00217202 */ /* 0x000fca0000000f00 */
[----:B------:R-:W-:-:S04]  /*aa50*/  FADD.FTZ R84, R80, R33 ;  /* 0x0000002150547221 */ /* 0x000fc80000010000 */
[----:B------:R-:W-:-:S07]  /*aa60*/  IMAD.MOV.U32 R123, RZ, RZ, R84 ;  /* 0x000000ffff7b7224 */ /* 0x000fce00078e0054 */
[----:B------:R-:W-:Y:S05]  /*aa70*/  WARPSYNC.COLLECTIVE R90, `(.L_x_3270) ;  /* 0x000000005a087348 */ /* 0x000fea0003c00000 */
[----:B------:R0:W1:Y:S02]  /*aa80*/  SHFL.BFLY P4, R92, R123, R94, R125 ;  /* 0x0c00005e7b5c7389 */ /* 0x000064000008007d */
[----:B01----:R-:W-:Y:S01]  /*aa90*/  ENDCOLLECTIVE ;  /* 0x000000000000791b */ /* 0x003fe20003800000 */
.L_x_3270:
[----:B------:R-:W-:Y:S01]  /*aaa0*/  HFMA2.MMA R94, -RZ, RZ, 0, 4.76837158203125e-07 ;  /* 0x00000008ff5e7435 */ /* 0x000fe200000001ff */
[----:B------:R-:W-:-:S05]  /*aab0*/  MOV R33, R92 ;  /* 0x0000005c00217202 */ /* 0x000fca0000000f00 */
[----:B------:R-:W-:-:S04]  /*aac0*/  FADD.FTZ R86, R84, R33 ;  /* 0x0000002154567221 */ /* 0x000fc80000010000 */
[----:B------:R-:W-:-:S07]  /*aad0*/  IMAD.MOV.U32 R123, RZ, RZ, R86 ;  /* 0x000000ffff7b7224 */ /* 0x000fce00078e0056 */
[----:B------:R-:W-:Y:S05]  /*aae0*/  WARPSYNC.COLLECTIVE R90, `(.L_x_3271) ;  /* 0x000000005a087348 */ /* 0x000fea0003c00000 */
[----:B------:R0:W1:Y:S02]  /*aaf0*/  SHFL.BFLY P4, R92, R123, R94, R125 ;  /* 0x0c00005e7b5c7389 */ /* 0x000064000008007d */
[----:B01----:R-:W-:Y:S01]  /*ab00*/  ENDCOLLECTIVE ;  /* 0x000000000000791b */ /* 0x003fe20003800000 */
.L_x_3271:
[----:B------:R-:W-:Y:S01]  /*ab10*/  HFMA2.MMA R94, -RZ, RZ, 0, 9.5367431640625e-07 ;  /* 0x00000010ff5e7435 */ /* 0x000fe200000001ff */
[----:B------:R-:W-:-:S05]  /*ab20*/  MOV R33, R92 ;  /* 0x0000005c00217202 */ /* 0x000fca0000000f00 */
[----:B------:R-:W-:-:S04]  /*ab30*/  FADD.FTZ R88, R86, R33 ;  /* 0x0000002156587221 */ /* 0x000fc80000010000 */
[----:B------:R-:W-:-:S07]  /*ab40*/  IMAD.MOV.U32 R123, RZ, RZ, R88 ;  /* 0x000000ffff7b7224 */ /* 0x000fce00078e0058 */
[----:B------:R-:W-:Y:S05]  /*ab50*/  WARPSYNC.COLLECTIVE R90, `(.L_x_3272) ;  /* 0x000000005a087348 */ /* 0x000fea0003c00000 */
[----:B------:R0:W1:Y:S02]  /*ab60*/  SHFL.BFLY P4, R92, R123, R94, R125 ;  /* 0x0c00005e7b5c7389 */ /* 0x000064000008007d */
[----:B01----:R-:W-:Y:S01]  /*ab70*/  ENDCOLLECTIVE ;  /* 0x000000000000791b */ /* 0x003fe20003800000 */
.L_x_3272:
        /* <DEDUP_REMOVED lines=57> */
.L_x_3273:
[----:B------:R-:W-:Y:S01]  /*af10*/  HFMA2.MMA R94, -RZ, RZ, 0, 1.1920928955078125e-07 ;  /* 0x00000002ff5e7435 */ /* 0x000fe200000001ff */
[----:B------:R-:W-:-:S05]  /*af20*/  MOV R80, R92 ;  /* 0x0000005c00507202 */ /* 0x000fca0000000f00 */
[----:B------:R-:W-:-:S04]  /*af30*/  FADD.FTZ R80, R33, R80 ;  /* 0x0000005021507221 */ /* 0x000fc80000010000 */
[----:B------:R-:W-:-:S07]  /*af40*/  IMAD.MOV.U32 R123, RZ, RZ, R80 ;  /* 0x000000ffff7b7224 */ /* 0x000fce00078e0050 */
[----:B------:R-:W-:Y:S05]  /*af50*/  WARPSYNC.COLLECTIVE R90, `(.L_x_3274) ;  /* 0x000000005a087348 */ /* 0x000fea0003c00000 */
[----:B------:R0:W1:Y:S02]  /*af60*/  SHFL.BFLY P4, R92, R123, R94, R125 ;  /* 0x0c00005e7b5c7389 */ /* 0x000064000008007d */
[----:B01----:R-:W-:Y:S01]  /*af70*/  ENDCOLLECTIVE ;  /* 0x000000000000791b */ /* 0x003fe20003800000 */
.L_x_3274:
[----:B------:R-:W-:Y:S01]  /*af80*/  HFMA2.MMA R94, -RZ, RZ, 0, 2.384185791015625e-07 ;  /* 0x00000004ff5e7435 */ /* 0x000fe200000001ff */
[----:B------:R-:W-:-:S05]  /*af90*/  MOV R119, R92 ;  /* 0x0000005c00777202 */ /* 0x000fca0000000f00 */
[----:B------:R-:W-:-:S04]  /*afa0*/  FADD.FTZ R119, R80, R119 ;  /* 0x0000007750777221 */ /* 0x000fc80000010000 */
[----:B------:R-:W-:-:S07]  /*afb0*/  IMAD.MOV.U32 R123, RZ, RZ, R119 ;  /* 0x000000ffff7b7224 */ /* 0x000fce00078e0077 */
[----:B------:R-:W-:Y:S05]  /*afc0*/  WARPSYNC.COLLECTIVE R90, `(.L_x_3275) ;  /* 0x000000005a087348 */ /* 0x000fea0003c00000 */
[----:B------:R0:W1:Y:S02]  /*afd0*/  SHFL.BFLY P4, R92, R123, R94, R125 ;  /* 0x0c00005e7b5c7389 */ /* 0x000064000008007d */
[----:B01----:R-:W-:Y:S01]  /*afe0*/  ENDCOLLECTIVE ;  /* 0x000000000000791b */ /* 0x003fe20003800000 */
.L_x_3275:
[----:B------:R-:W-:Y:S01]  /*aff0*/  HFMA2.MMA R94, -RZ, RZ, 0, 4.76837158203125e-07 ;  /* 0x00000008ff5e7435 */ /* 0x000fe200000001ff */
[----:B------:R-:W-:-:S05]  /*b000*/  MOV R82, R92 ;  /* 0x0000005c00527202 */ /* 0x000fca0000000f00 */
[----:B------:R-:W-:-:S04]  /*b010*/  FADD.FTZ R82, R119, R82 ;  /* 0x0000005277527221 */ /* 0x000fc80000010000 */
[----:B------:R-:W-:-:S07]  /*b020*/  IMAD.MOV.U32 R123, RZ, RZ, R82 ;  /* 0x000000ffff7b7224 */ /* 0x000fce00078e0052 */
[----:B------:R-:W-:Y:S05]  /*b030*/  WARPSYNC.COLLECTIVE R90, `(.L_x_3276) ;  /* 0x000000005a087348 */ /* 0x000fea0003c00000 */
[----:B------:R0:W1:Y:S02]  /*b040*/  SHFL.BFLY P4, R92, R123, R94, R125 ;  /* 0x0c00005e7b5c7389 */ /* 0x000064000008007d */
[----:B01----:R-:W-:Y:S01]  /*b050*/  ENDCOLLECTIVE ;  /* 0x000000000000791b */ /* 0x003fe20003800000 */
.L_x_3276:
[----:B------:R-:W-:Y:S01]  /*b060*/  HFMA2.MMA R94, -RZ, RZ, 0, 9.5367431640625e-07 ;  /* 0x00000010ff5e7435 */ /* 0x000fe200000001ff */
[----:B------:R-:W-:-:S05]  /*b070*/  MOV R121, R92 ;  /* 0x0000005c00797202 */ /* 0x000fca0000000f00 */
[----:B------:R-:W-:-:S04]  /*b080*/  FADD.FTZ R121, R82, R121 ;  /* 0x0000007952797221 */ /* 0x000fc80000010000 */
[----:B------:R-:W-:-:S07]  /*b090*/  IMAD.MOV.U32 R123, RZ, RZ, R121 ;  /* 0x000000ffff7b7224 */ /* 0x000fce00078e0079 */
[----:B------:R-:W-:Y:S05]  /*b0a0*/  WARPSYNC.COLLECTIVE R90, `(.L_x_3277) ;  /* 0x000000005a087348 */ /* 0x000fea0003c00000 */
[----:B------:R0:W1:Y:S02]  /*b0b0*/  SHFL.BFLY P4, R92, R123, R94, R125 ;  /* 0x0c00005e7b5c7389 */ /* 0x000064000008007d */
[----:B01----:R-:W-:Y:S01]  /*b0c0*/  ENDCOLLECTIVE ;  /* 0x000000000000791b */ /* 0x003fe20003800000 */
.L_x_3277:
[----:B------:R-:W-:Y:S01]  /*b0d0*/  MOV R84, R92 ;  /* 0x0000005c00547202 */ /* 0x000fe20000000f00 */
[----:B------:R-:W-:Y:S06]  /*b0e0*/  BRA `(.L_x_3278) ;  /* 0xffffffec003c7947 */ /* 0x000fec000383ffff */
.L_x_3279:
        /* <DEDUP_REMOVED lines=9> */
.L_x_23232:


//--------------------- .text._ZN10layer_norm13ln_fwd_kernelINS_13Kernel_traitsI6__halfS2_S2_S2_fjLj3072ELj1ELj1ELj4ELj16ENS_18Kernel_traits_baseILj3072ES2_S2_S2_S2_fjLj128EEEEELb1ELb0ELb0ELb1EEEvNS_9FwdParamsE --------------------------
	.section	.text._ZN10layer_norm13ln_fwd_kernelINS_13Kernel_traitsI6__halfS2_S2_S2_fjLj3072ELj1ELj1ELj4ELj16ENS_18Kernel_traits_baseILj3072ES2_S2_S2_S2_fjLj128EEEEELb1ELb0ELb0ELb1EEEvNS_9FwdParamsE,"ax",@progbits
	.align	128
        .global         _ZN10layer_norm13ln_fwd_kernelINS_13Kernel_traitsI6__halfS2_S2_S2_fjLj3072ELj1ELj1ELj4ELj16ENS_18Kernel_traits_baseILj3072ES2_S2_S2_S2_fjLj128EEEEELb1ELb0ELb0ELb1EEEvNS_9FwdParamsE
        .type           _ZN10layer_norm13ln_fwd_kernelINS_13Kernel_traitsI6__halfS2_S2_S2_fjLj3072ELj1ELj1ELj4ELj16ENS_18Kernel_traits_baseILj3072ES2_S2_S2_S2_fjLj128EEEEELb1ELb0ELb0ELb1EEEvNS_9FwdParamsE,@function
        .size           _ZN10layer_norm13ln_fwd_kernelINS_13Kernel_traitsI6__halfS2_S2_S2_fjLj3072ELj1ELj1ELj4ELj16ENS_18Kernel_traits_baseILj3072ES2_S2_S2_S2_fjLj128EEEEELb1ELb0ELb0ELb1EEEvNS_9FwdParamsE,(.L_x_23233 - _ZN10layer_norm13ln_fwd_kernelINS_13Kernel_traitsI6__halfS2_S2_S2_fjLj3072ELj1ELj1ELj4ELj16ENS_18Kernel_traits_baseILj3072ES2_S2_S2_S2_fjLj128EEEEELb1ELb0ELb0ELb1EEEvNS_9FwdParamsE)
        .other          _ZN10layer_norm13ln_fwd_kernelINS_13Kernel_traitsI6__halfS2_S2_S2_fjLj3072ELj1ELj1ELj4ELj16ENS_18Kernel_traits_baseILj3072ES2_S2_S2_S2_fjLj128EEEEELb1ELb0ELb0ELb1EEEvNS_9FwdParamsE,@"STO_CUDA_ENTRY STV_DEFAULT"
_ZN10layer_norm13ln_fwd_kernelINS_13Kernel_traitsI6__halfS2_S2_S2_fjLj3072ELj1ELj1ELj4ELj16ENS_18Kernel_traits_baseILj3072ES2_S2_S2_S2_fjLj128EEEEELb1ELb0ELb0ELb1EEEvNS_9FwdParamsE:
.text._ZN10layer_norm13ln_fwd_kernelINS_13Kernel_traitsI6__halfS2_S2_S2_fjLj3072ELj1ELj1ELj4ELj16ENS_18Kernel_traits_baseILj3072ES2_S2_S2_S2_fjLj128EEEEELb1ELb0ELb0ELb1EEEvNS_9FwdParamsE:
        /* <DEDUP_REMOVED lines=8> */
[----:B------:R-:W1:Y:S01]  /*0080*/  LDC R41, c[0x0][0x2ec] ;  /* 0x0000bb00ff297b82 */ /* 0x000e620000000800 */
[----:B------:R-:W2:Y:S01]  /*0090*/  S2R R0, SR_TID.X ;  /* 0x0000000000007919 */ /* 0x000ea20000002100 */
[----:B------:R-:W-:-:S06]  /*00a0*/  ULDC.64 UR10, c[0x0][0x2c8] ;  /* 0x0000b200000a7ab9 */ /* 0x000fcc0000000a00 */
        /* <DEDUP_REMOVED lines=8> */
[----:B---3--:R-:W-:-:S02]  /*0130*/  @P0 R2UR UR6, R2 ;  /* 0x00000000020602ca */ /* 0x008fc400000e0000 */
[----:B------:R-:W-:Y:S02]  /*0140*/  @P0 R2UR UR7, R3 ;  /* 0x00000000030702ca */ /* 0x000fe400000e0000 */
[----:B----4-:R-:W-:-:S04]  /*0150*/  @P0 IADD3 R40, P1, R4, R9, RZ ;  /* 0x0000000904280210 */ /* 0x010fc80007f3e0ff */
        /* <DEDUP_REMOVED lines=24> */
[----:B------:R-:W-:Y:S02]  /*02e0*/  UIADD3 UR24, UR6, 0x78dde6e4, URZ ;  /* 0x78dde6e406187890 */ /* 0x000fe4000fffe03f */
[----:B------:R-:W-:Y:S01]  /*02f0*/  IMAD.SHL.U32 R3, R0, 0x10, RZ ;  /* 0x0000001000037824 */ /* 0x000fe200078e00ff */
[----:B------:R-:W-:Y:S01]  /*0300*/  LOP3.LUT R2, R9, UR22, R4, 0x96, !PT ;  /* 0x0000001609027c12 */ /* 0x000fe2000f8e9604 */
[----:B------:R-:W-:Y:S01]  /*0310*/  IMAD.WIDE.U32 R12, R12, -0x326172a9, RZ ;  /* 0xcd9e8d570c0c7825 */ /* 0x000fe200078e00ff */
[----:B------:R-:W-:Y:S02]  /*0320*/  UIADD3 UR25, UR7, -0x126145ec, URZ ;  /* 0xed9eba1407197890 */ /* 0x000fe4000fffe03f */
[----:B------:R-:W-:Y:S01]  /*0330*/  LOP3.LUT R20, R3, 0x7f0, RZ, 0xc0, !PT ;  /* 0x000007f003147812 */ /* 0x000fe200078ec0ff */
        /* <DEDUP_REMOVED lines=17> */
[----:B------:R-:W-:Y:S02]  /*0450*/  ISETP.NE.U32.AND P0, PT, RZ, UR10, PT ;  /* 0x0000000aff007c0c */ /* 0x000fe4000bf05070 */
[----:B------:R-:W-:Y:S01]  /*0460*/  IADD3 R4, P1, R20, UR10, RZ ;  /* 0x0000000a14047c10 */ /* 0x000fe2000ff3e0ff */
[----:B------:R-:W-:Y:S01]  /*0470*/  ULDC UR10, c[0x0][0x214] ;  /* 0x00008500000a7ab9 */ /* 0x000fe20000000800 */
[----:B------:R-:W-:Y:S02]  /*0480*/  LOP3.LUT R43, R7, UR31, R2, 0x96, !PT ;  /* 0x0000001f072b7c12 */ /* 0x000fe4000f8e9602 */
[----:B------:R-:W-:Y:S02]  /*0490*/  ISETP.NE.AND.EX P0, PT, RZ, UR11, PT, P0 ;  /* 0x0000000bff007c0c */ /* 0x000fe4000bf05300 */
[----:B------:R-:W-:Y:S01]  /*04a0*/  LEA.HI R2, R0, UR8, RZ, 0x19 ;  /* 0x0000000800027c11 */ /* 0x000fe2000f8fc8ff */
[----:B------:R-:W-:Y:S01]  /*04b0*/  UIADD3 UR30, UR6, 0x5384540f, URZ ;  /* 0x5384540f061e7890 */ /* 0x000fe2000fffe03f */
[----:B------:R-:W-:Y:S01]  /*04c0*/  IADD3.X R5, RZ, UR11, RZ, P1, !PT ;  /* 0x0000000bff057c10 */ /* 0x000fe20008ffe4ff */
[----:B------:R-:W-:Y:S01]  /*04d0*/  IMAD.WIDE.U32 R14, R14, -0x326172a9, RZ ;  /* 0xcd9e8d570e0e7825 */ /* 0x000fe200078e00ff */
[----:B------:R-:W-:Y:S01]  /*04e0*/  ISETP.GE.AND P1, PT, R2, UR10, PT ;  /* 0x0000000a02007c0c */ /* 0x000fe2000bf26270 */
[----:B------:R-:W-:-:S03]  /*04f0*/  ULDC.64 UR8, c[0x0][0x260] ;  /* 0x0000980000087ab9 */ /* 0x000fc60000000a00 */
[----:B------:R-:W-:Y:S02]  /*0500*/  LOP3.LUT R41, R15, UR30, R12, 0x96, !PT ;  /* 0x0000001e0f297c12 */ /* 0x000fe4000f8e960c */
[----:B------:R-:W-:Y:S01]  /*0510*/  IADD3 R12, P2, R20, UR8, RZ ;  /* 0x00000008140c7c10 */ /* 0x000fe2000ff5e0ff */
[----:B------:R-:W5:Y:S01]  /*0520*/  @P0 LDG.E.128 R8, desc[UR4][R4.64] ;  /* 0x0000000404080981 */ /* 0x000f62000c1e1d00 */
[----:B------:R-:W-:Y:S01]  /*0530*/  UIADD3 UR32, UR6, -0xe443238, URZ ;  /* 0xf1bbcdc806207890 */ /* 0x000fe2000fffe03f */
[----:B------:R-:W-:Y:S01]  /*0540*/  IMAD.HI.U32 R3, R41, -0x2daee0ad, RZ ;  /* 0xd2511f5329037827 */ /* 0x000fe200078e00ff */
[----:B------:R-:W-:Y:S01]  /*0550*/  UIADD3 UR33, UR7, -0x24c28bd8, URZ ;  /* 0xdb3d742807217890 */ /* 0x000fe2000fffe03f */
[----:B------:R-:W5:Y:S04]  /*0560*/  @P0 LDG.E.128 R16, desc[UR4][R4.64+0x800] ;  /* 0x0008000404100981 */ /* 0x000f68000c1e1d00 */
[----:B------:R0:W5:Y:S01]  /*0570*/  @P0 LDG.E.128 R24, desc[UR4][R4.64+0x1000] ;  /* 0x0010000404180981 */ /* 0x000162000c1e1d00 */
[----:B------:R-:W-:Y:S01]  /*0580*/  IMAD.X R13, RZ, RZ, UR9, P2 ;  /* 0x00000009ff0d7e24 */ /* 0x000fe200090e06ff */
[----:B------:R-:W-:Y:S01]  /*0590*/  LOP3.LUT R76, R3, UR33, R6, 0x96, !PT ;  /* 0x00000021034c7c12 */ /* 0x000fe2000f8e9606 */
[----:B0-----:R-:W-:-:S05]  /*05a0*/  IMAD.HI.U32 R5, R43, -0x326172a9, RZ ;  /* 0xcd9e8d572b057827 */ /* 0x001fca00078e00ff */
[----:B------:R-:W-:Y:S01]  /*05b0*/  LOP3.LUT R74, R5, UR32, R14, 0x96, !PT ;  /* 0x00000020054a7c12 */ /* 0x000fe2000f8e960e */
[----:B------:R-:W-:Y:S06]  /*05c0*/  @P1 EXIT ;  /* 0x000000000000194d */ /* 0x000fec0003800000 */
        /* <DEDUP_REMOVED lines=8> */
[----:B------:R-:W-:Y:S01]  /*0650*/  @!P0 CS2R R26, SRZ ;  /* 0x00000000001a8805 */ /* 0x000fe2000001ff00 */
[--C-:B------:R-:W-:Y:S01]  /*0660*/  HADD2.F32 R3, -RZ, R8.reuse.H0_H0 ;  /* 0x20000008ff037230 */ /* 0x100fe20000004100 */
[----:B------:R-:W-:Y:S01]  /*0670*/  UIADD3 UR34, UR6, -0x700cb87f, URZ ;  /* 0x8ff3478106227890 */ /* 0x000fe2000fffe03f */
[----:B------:R-:W-:Y:S01]  /*0680*/  HADD2.F32 R4, -RZ, R8.H1_H1 ;  /* 0x30000008ff047230 */ /* 0x000fe20000004100 */
[----:B------:R-:W-:Y:S01]  /*0690*/  UIADD3 UR35, UR7, -0x695add53, URZ ;  /* 0x96a522ad07237890 */ /* 0x000fe2000fffe03f */
[--C-:B------:R-:W-:Y:S01]  /*06a0*/  HADD2.F32 R5, -RZ, R9.reuse.H0_H0 ;  /* 0x20000009ff057230 */ /* 0x100fe20000004100 */
[----:B------:R-:W-:Y:S01]  /*06b0*/  ULDC.64 UR8, c[0x0][0x270] ;  /* 0x00009c0000087ab9 */ /* 0x000fe20000000a00 */
[----:B------:R-:W-:Y:S01]  /*06c0*/  HADD2.F32 R6, -RZ, R9.H1_H1 ;  /* 0x30000009ff067230 */ /* 0x000fe20000004100 */
[----:B------:R-:W-:Y:S01]  /*06d0*/  HFMA2.MMA R78, -RZ, RZ, 0, 5.9604644775390625e-08 ;  /* 0x00000001ff4e7435 */ /* 0x000fe200000001ff */
[--C-:B------:R-:W-:Y:S01]  /*06e0*/  HADD2.F32 R7, -RZ, R10.reuse.H0_H0 ;  /* 0x2000000aff077230 */ /* 0x100fe20000004100 */
[----:B------:R-:W-:Y:S01]  /*06f0*/  UISETP.NE.U32.AND UP0, UPT, UR8, URZ, UPT ;  /* 0x0000003f0800728c */ /* 0x000fe2000bf05070 */
        /* <DEDUP_REMOVED lines=8> */
[----:B0-----:R-:W-:Y:S01]  /*0780*/  HADD2.F32 R12, -RZ, R16.H1_H1 ;  /* 0x30000010ff0c7230 */ /* 0x001fe20000004100 */
        /* <DEDUP_REMOVED lines=9> */
[----:B------:R-:W-:-:S02]  /*0820*/  IMAD R41, R41, -0x2daee0ad, RZ ;  /* 0xd2511f5329297824 */ /* 0x000fc400078e02ff */
[----:B------:R-:W-:Y:S02]  /*0830*/  IMAD R43, R43, -0x326172a9, RZ ;  /* 0xcd9e8d572b2b7824 */ /* 0x000fe400078e02ff */
[----:B------:R-:W-:-:S04]  /*0840*/  IMAD.HI.U32 R42, R76, -0x326172a9, RZ ;  /* 0xcd9e8d574c2a7827 */ /* 0x000fc800078e00ff */
[----:B------:R-:W-:-:S04]  /*0850*/  IMAD.WIDE.U32 R74, R74, -0x2daee0ad, RZ ;  /* 0xd2511f534a4a7825 */ /* 0x000fc800078e00ff */
[--C-:B------:R-:W-:Y:S01]  /*0860*/  HADD2.F32 R17, -RZ, R19.reuse.H0_H0 ;  /* 0x20000013ff117230 */ /* 0x100fe20000004100 */
[----:B------:R-:W-:Y:S01]  /*0870*/  LOP3.LUT R72, R75, UR35, R41, 0x96, !PT ;  /* 0x000000234b487c12 */ /* 0x000fe2000f8e9629 */
        /* <DEDUP_REMOVED lines=8> */
[----:B------:R-:W-:Y:S01]  /*0900*/  HADD2.F32 R26, -RZ, R27.H1_H1 ;  /* 0x3000001bff1a7230 */ /* 0x000fe20000004100 */
[----:B------:R-:W-:Y:S01]  /*0910*/  LOP3.LUT R27, R42, UR34, R43, 0x96, !PT ;  /* 0x000000222a1b7c12 */ /* 0x000fe2000f8e962b */
[----:B------:R-:W-:Y:S02]  /*0920*/  IMAD R76, R76, -0x326172a9, RZ ;  /* 0xcd9e8d574c4c7824 */ /* 0x000fe400078e02ff */
[----:B------:R-:W-:-:S02]  /*0930*/  IMAD.MOV.U32 R67, RZ, RZ, RZ ;  /* 0x000000ffff437224 */ /* 0x000fc400078e00ff */
[--C-:B--2---:R-:W-:Y:S02]  /*0940*/  HADD2.F32 R44, -RZ, R28.reuse.H0_H0 ;  /* 0x2000001cff2c7230 */ /* 0x104fe40000004100 */
[----:B------:R-:W-:Y:S02]  /*0950*/  HADD2.F32 R45, -RZ, R28.H1_H1 ;  /* 0x3000001cff2d7230 */ /* 0x000fe40000004100 */
[--C-:B------:R-:W-:Y:S02]  /*0960*/  HADD2.F32 R46, -RZ, R29.reuse.H0_H0 ;  /* 0x2000001dff2e7230 */ /* 0x100fe40000004100 */
[----:B------:R-:W-:Y:S02]  /*0970*/  HADD2.F32 R47, -RZ, R29.H1_H1 ;  /* 0x3000001dff2f7230 */ /* 0x000fe40000004100 */
[--C-:B------:R-:W-:Y:S02]  /*0980*/  HADD2.F32 R48, -RZ, R30.reuse.H0_H0 ;  /* 0x2000001eff307230 */ /* 0x100fe40000004100 */
[----:B------:R-:W-:-:S02]  /*0990*/  HADD2.F32 R49, -RZ, R30.H1_H1 ;  /* 0x3000001eff317230 */ /* 0x000fc40000004100 */
[--C-:B------:R-:W-:Y:S02]  /*09a0*/  HADD2.F32 R50, -RZ, R31.reuse.H0_H0 ;  /* 0x2000001fff327230 */ /* 0x100fe40000004100 */
[----:B------:R-:W-:Y:S02]  /*09b0*/  HADD2.F32 R51, -RZ, R31.H1_H1 ;  /* 0x3000001fff337230 */ /* 0x000fe40000004100 */
[--C-:B---3--:R-:W-:Y:S02]  /*09c0*/  HADD2.F32 R52, -RZ, R32.reuse.H0_H0 ;  /* 0x20000020ff347230 */ /* 0x108fe40000004100 */
[----:B------:R-:W-:Y:S02]  /*09d0*/  HADD2.F32 R53, -RZ, R32.H1_H1 ;  /* 0x30000020ff357230 */ /* 0x000fe40000004100 */
[--C-:B------:R-:W-:Y:S02]  /*09e0*/  HADD2.F32 R54, -RZ, R33.reuse.H0_H0 ;  /* 0x20000021ff367230 */ /* 0x100fe40000004100 */
[----:B------:R-:W-:-:S02]  /*09f0*/  HADD2.F32 R55, -RZ, R33.H1_H1 ;  /* 0x30000021ff377230 */ /* 0x000fc40000004100 */
[--C-:B------:R-:W-:Y:S02]  /*0a00*/  HADD2.F32 R56, -RZ, R34.reuse.H0_H0 ;  /* 0x20000022ff387230 */ /* 0x100fe40000004100 */
[----:B------:R-:W-:Y:S02]  /*0a10*/  HADD2.F32 R57, -RZ, R34.H1_H1 ;  /* 0x30000022ff397230 */ /* 0x000fe40000004100 */
[--C-:B------:R-:W-:Y:S02]  /*0a20*/  HADD2.F32 R58, -RZ, R35.reuse.H0_H0 ;  /* 0x20000023ff3a7230 */ /* 0x100fe40000004100 */
[----:B------:R-:W-:Y:S02]  /*0a30*/  HADD2.F32 R59, -RZ, R35.H1_H1 ;  /* 0x30000023ff3b7230 */ /* 0x000fe40000004100 */
[--C-:B----4-:R-:W-:Y:S02]  /*0a40*/  HADD2.F32 R60, -RZ, R36.reuse.H0_H0 ;  /* 0x20000024ff3c7230 */ /* 0x110fe40000004100 */
[----:B------:R-:W-:-:S02]  /*0a50*/  HADD2.F32 R61, -RZ, R36.H1_H1 ;  /* 0x30000024ff3d7230 */ /* 0x000fc40000004100 */
[--C-:B------:R-:W-:Y:S02]  /*0a60*/  HADD2.F32 R62, -RZ, R37.reuse.H0_H0 ;  /* 0x20000025ff3e7230 */ /* 0x100fe40000004100 */
[----:B------:R-:W-:Y:S02]  /*0a70*/  HADD2.F32 R63, -RZ, R37.H1_H1 ;  /* 0x30000025ff3f7230 */ /* 0x000fe40000004100 */
[--C-:B------:R-:W-:Y:S02]  /*0a80*/  HADD2.F32 R64, -RZ, R38.reuse.H0_H0 ;  /* 0x20000026ff407230 */ /* 0x100fe40000004100 */
[----:B------:R-:W-:Y:S02]  /*0a90*/  HADD2.F32 R65, -RZ, R38.H1_H1 ;  /* 0x30000026ff417230 */ /* 0x000fe40000004100 */
[--C-:B------:R-:W-:Y:S02]  /*0aa0*/  HADD2.F32 R66, -RZ, R39.reuse.H0_H0 ;  /* 0x20000027ff427230 */ /* 0x100fe40000004100 */
[----:B------:R-:W-:-:S07]  /*0ab0*/  HADD2.F32 R71, -RZ, R39.H1_H1 ;  /* 0x30000027ff477230 */ /* 0x000fce0000004100 */
.L_x_3449:
[----:B------:R-:W-:Y:S01]  /*0ac0*/  ISETP.NE.U32.AND P0, PT, RZ, UR12, PT ;  /* 0x0000000cff007c0c */ /* 0x000fe2000bf05070 */
[----:B0-----:R-:W0:Y:S01]  /*0ad0*/  LDC.64 R112, c[0x0][0x220] ;  /* 0x00008800ff707b82 */ /* 0x001e220000000a00 */
[----:B------:R-:W-:Y:S01]  /*0ae0*/  IMAD R32, R2, UR10, RZ ;  /* 0x0000000a02207c24 */ /* 0x000fe2000f8e02ff */
[----:B------:R-:W-:Y:S01]  /*0af0*/  PLOP3.LUT P1, PT, PT, PT, UP0, 0x80, 0x0 ;  /* 0x000000000000781c */ /* 0x000fe20003f2f008 */
[----:B------:R-:W-:Y:S01]  /*0b00*/  @UP0 ULDC.64 UR8, c[0x0][0x270] ;  /* 0x00009c0000080ab9 */ /* 0x000fe20000000a00 */
[----:B------:R-:W-:Y:S02]  /*0b10*/  ISETP.NE.AND.EX P0, PT, RZ, UR13, PT, P0 ;  /* 0x0000000dff007c0c */ /* 0x000fe4000bf05300 */
[----:B------:R-:W-:Y:S02]  /*0b20*/  SHF.R.S32.HI R33, RZ, 0x1f, R32 ;  /* 0x0000001fff217819 */ /* 0x000fe40000011420 */
[----:B------:R-:W-:Y:S02]  /*0b30*/  PLOP3.LUT P2, PT, PT, PT, UP0, 0x80, 0x0 ;  /* 0x000000000000781c */ /* 0x000fe40003f4f008 */
[----:B------:R-:W-:-:S02]  /*0b40*/  LEA.HI R33, R33, R32, RZ, 0x3 ;  /* 0x0000002021217211 */ /* 0x000fc400078f18ff */
[----:B------:R-:W-:Y:S02]  /*0b50*/  MOV R39, 0x2 ;  /* 0x0000000200277802 */ /* 0x000fe40000000f00 */
[----:B------:R-:W-:-:S03]  /*0b60*/  LOP3.LUT R32, R0, 0x7f, RZ, 0xc0, !PT ;  /* 0x0000007f00207812 */ /* 0x000fc600078ec0ff */
[----:B------:R-:W1:Y:S01]  /*0b70*/  @P0 LDC.64 R36, c[0x0][0x230] ;  /* 0x00008c00ff240b82 */ /* 0x000e620000000a00 */
[----:B------:R-:W-:Y:S01]  /*0b80*/  LEA.HI.SX32 R75, R33, R32, 0x1d ;  /* 0x00000020214b7211 */ /* 0x000fe200078feaff */
[----:B------:R-:W-:-:S04]  /*0b90*/  @P1 IMAD.WIDE R38, R2, R39, UR8 ;  /* 0x0000000802261e25 */ /* 0x000fc8000f8e0227 */
[C---:B0-----:R-:W-:Y:S02]  /*0ba0*/  IMAD.WIDE.U32 R32, R75.reuse, 0x10, R112 ;  /* 0x000000104b207825 */ /* 0x041fe400078e0070 */
[----:B------:R-:W2:Y:S04]  /*0bb0*/  @P2 LDG.E.U16 R38, desc[UR4][R38.64] ;  /* 0x0000000426262981 */ /* 0x000ea8000c1e1500 */
[----:B------:R-:W5:Y:S01]  /*0bc0*/  LDG.E.128 R32, desc[UR4][R32.64] ;  /* 0x0000000420207981 */ /* 0x000f62000c1e1d00 */
[----:B-1----:R-:W-:-:S05]  /*0bd0*/  @P0 IMAD.WIDE.U32 R36, R75, 0x10, R36 ;  /* 0x000000104b240825 */ /* 0x002fca00078e0024 */
[----:B------:R0:W5:Y:S01]  /*0be0*/  @P0 LDG.E.128 R28, desc[UR4][R36.64] ;  /* 0x00000004241c0981 */ /* 0x000162000c1e1d00 */
[C---:B------:R-:W-:Y:S02]  /*0bf0*/  ISETP.NE.AND P1, PT, R73.reuse, 0x1, PT ;  /* 0x000000014900780c */ /* 0x040fe40003f25270 */
[----:B------:R-:W-:Y:S01]  /*0c00*/  PLOP3.LUT P2, PT, PT, PT, UP0, 0x80, 0x0 ;  /* 0x000000000000781c */ /* 0x000fe20003f4f008 */
[----:B------:R-:W-:Y:S01]  /*0c10*/  BSSY B0, `(.L_x_3280) ;  /* 0x000000e000007945 */ /* 0x000fe20003800000 */
[----:B------:R-:W-:Y:S01]  /*0c20*/  IMAD.MOV.U32 R86, RZ, RZ, 0x3f800000 ;  /* 0x3f800000ff567424 */ /* 0x000fe200078e00ff */
[----:B------:R-:W-:-:S10]  /*0c30*/  IADD3 R40, R73, 0x1, RZ ;  /* 0x0000000149287810 */ /* 0x000fd40007ffe0ff */
[----:B--2---:R-:W-:Y:S01]  /*0c40*/  @P2 HADD2.F32 R86, -RZ, R38.H0_H0 ;  /* 0x20000026ff562230 */ /* 0x004fe20000004100 */
        /* <DEDUP_REMOVED lines=9> */
.L_x_3281:
[----:B------:R-:W-:-:S07]  /*0ce0*/  MOV R79, R76 ;  /* 0x0000004c004f7202 */ /* 0x000fce0000000f00 */
.L_x_3282:
[----:B------:R-:W-:Y:S05]  /*0cf0*/  BSYNC B0 ;  /* 0x0000000000007941 */ /* 0x000fea0003800000 */
.L_x_3280:
        /* <DEDUP_REMOVED lines=16> */
.L_x_3286:
[----:B------:R-:W-:Y:S05]  /*0e00*/  BSYNC B1 ;  /* 0x0000000000017941 */ /* 0x000fea0003800000 */
.L_x_3285:
        /* <DEDUP_REMOVED lines=41> */
[----:B------:R-:W-:Y:S02]  /*10a0*/  LOP3.LUT R72, R37, UR35, R72, 0x96, !PT ;  /* 0x0000002325487c12 */ /* 0x000fe4000f8e9648 */
[----:B------:R-:W-:-:S07]  /*10b0*/  MOV R74, R36 ;  /* 0x00000024004a7202 */ /* 0x000fce0000000f00 */
.L_x_3284:
[----:B------:R-:W-:Y:S05]  /*10c0*/  BSYNC B0 ;  /* 0x0000000000007941 */ /* 0x000fea0003800000 */
.L_x_3283:
        /* <DEDUP_REMOVED lines=25> */
.L_x_3288:
[----:B------:R-:W-:-:S07]  /*1260*/  IMAD.MOV.U32 R43, RZ, RZ, R76 ;  /* 0x000000ffff2b7224 */ /* 0x000fce00078e004c */
.L_x_3289:
[----:B------:R-:W-:Y:S05]  /*1270*/  BSYNC B0 ;  /* 0x0000000000007941 */ /* 0x000fea0003800000 */
.L_x_3287:
        /* <DEDUP_REMOVED lines=16> */
.L_x_3293:
[----:B------:R-:W-:Y:S05]  /*1380*/  BSYNC B1 ;  /* 0x0000000000017941 */ /* 0x000fea0003800000 */
.L_x_3292:
        /* <DEDUP_REMOVED lines=42> */
[----:B------:R-:W-:Y:S02]  /*1630*/  LOP3.LUT R72, R37, UR35, R72, 0x96, !PT ;  /* 0x0000002325487c12 */ /* 0x000fe4000f8e9648 */
[----:B------:R-:W-:-:S08]  /*1640*/  MOV R74, R36 ;  /* 0x00000024004a7202 */ /* 0x000fd00000000f00 */
.L_x_3291:
[----:B------:R-:W-:Y:S05]  /*1650*/  BSYNC B0 ;  /* 0x0000000000007941 */ /* 0x000fea0003800000 */
.L_x_3290:
[----:B------:R-:W-:Y:S01]  /*1660*/  I2FP.F32.U32 R37, R43 ;  /* 0x0000002b00257245 */ /* 0x000fe20000201000 */
[----:B------:R-:W-:Y:S01]  /*1670*/  HADD2.F32 R39, -RZ, R32.H1_H1 ;  /* 0x30000020ff277230 */ /* 0x000fe20000004100 */
[C---:B------:R-:W-:Y:S01]  /*1680*/  ISETP.NE.AND P1, PT, R38.reuse, 0x1, PT ;  /* 0x000000012600780c */ /* 0x040fe20003f25270 */
[----:B------:R-:W-:Y:S01]  /*1690*/  @P0 HADD2.F32 R32, -RZ, R28.H1_H1 ;  /* 0x3000001cff200230 */ /* 0x000fe20000004100 */
[----:B------:R-:W-:Y:S01]  /*16a0*/  BSSY B0, `(.L_x_3294) ;  /* 0x0000013000007945 */ /* 0x000fe20003800000 */
[----:B------:R-:W-:Y:S01]  /*16b0*/  FFMA.FTZ R37, R37, R80, 1.1641532182693481445e-10 ;  /* 0x2f00000025257423 */ /* 0x000fe20000010050 */
[----:B------:R-:W-:Y:S01]  /*16c0*/  FMUL.FTZ R39, R39, R86 ;  /* 0x0000005627277220 */ /* 0x000fe20000410000 */
[----:B------:R-:W-:-:S03]  /*16d0*/  VIADD R36, R38, 0x1 ;  /* 0x0000000126247836 */ /* 0x000fc60000000000 */
        /* <DEDUP_REMOVED lines=14> */
.L_x_3295:
[----:B------:R-:W-:-:S07]  /*17c0*/  MOV R32, R76 ;  /* 0x0000004c00207202 */ /* 0x000fce0000000f00 */
.L_x_3296:
[----:B------:R-:W-:Y:S05]  /*17d0*/  BSYNC B0 ;  /* 0x0000000000007941 */ /* 0x000fea0003800000 */
.L_x_3294:
        /* <DEDUP_REMOVED lines=16> */
.L_x_3300:
[----:B------:R-:W-:Y:S05]  /*18e0*/  BSYNC B1 ;  /* 0x0000000000017941 */ /* 0x000fea0003800000 */
.L_x_3299:
        /* <DEDUP_REMOVED lines=42> */
[----:B------:R-:W-:Y:S01]  /*1b90*/  HFMA2.MMA R36, -RZ, RZ, 0, 0 ;  /* 0x00000000ff247435 */ /* 0x000fe200000001ff */
[----:B------:R-:W-:-:S10]  /*1ba0*/  LOP3.LUT R72, R37, UR35, R72, 0x96, !PT ;  /* 0x0000002325487c12 */ /* 0x000fd4000f8e9648 */
.L_x_3298:
[----:B------:R-:W-:Y:S05]  /*1bb0*/  BSYNC B0 ;  /* 0x0000000000007941 */ /* 0x000fea0003800000 */
.L_x_3297:
        /* <DEDUP_REMOVED lines=21> */
.L_x_3302:
[----:B------:R-:W-:-:S07]  /*1d10*/  MOV R32, R76 ;  /* 0x0000004c00207202 */ /* 0x000fce0000000f00 */
.L_x_3303:
[----:B------:R-:W-:Y:S05]  /*1d20*/  BSYNC B0 ;  /* 0x0000000000007941 */ /* 0x000fea0003800000 */
.L_x_3301:
        /* <DEDUP_REMOVED lines=16> */
.L_x_3307:
[----:B------:R-:W-:Y:S05]  /*1e30*/  BSYNC B1 ;  /* 0x0000000000017941 */ /* 0x000fea0003800000 */
.L_x_3306:
        /* <DEDUP_REMOVED lines=44> */
.L_x_3305:
[----:B------:R-:W-:Y:S05]  /*2100*/  BSYNC B0 ;  /* 0x0000000000007941 */ /* 0x000fea0003800000 */
.L_x_3304:
        /* <DEDUP_REMOVED lines=21> */
.L_x_3309:
[----:B------:R-:W-:-:S07]  /*2260*/  MOV R83, R76 ;  /* 0x0000004c00537202 */ /* 0x000fce0000000f00 */
.L_x_3310:
[----:B------:R-:W-:Y:S05]  /*2270*/  BSYNC B0 ;  /* 0x0000000000007941 */ /* 0x000fea0003800000 */
.L_x_3308:
        /* <DEDUP_REMOVED lines=16> */
.L_x_3314:
[----:B------:R-:W-:Y:S05]  /*2380*/  BSYNC B1 ;  /* 0x0000000000017941 */ /* 0x000fea0003800000 */
.L_x_3313:
        /* <DEDUP_REMOVED lines=44> */
.L_x_3312:
[----:B------:R-:W-:Y:S05]  /*2650*/  BSYNC B0 ;  /* 0x0000000000007941 */ /* 0x000fea0003800000 */
.L_x_3311:
        /* <DEDUP_REMOVED lines=21> */
.L_x_3316:
[----:B------:R-:W-:-:S07]  /*27b0*/  MOV R83, R76 ;  /* 0x0000004c00537202 */ /* 0x000fce0000000f00 */
.L_x_3317:
[----:B------:R-:W-:Y:S05]  /*27c0*/  BSYNC B0 ;  /* 0x0000000000007941 */ /* 0x000fea0003800000 */
.L_x_3315:
        /* <DEDUP_REMOVED lines=16> */
.L_x_3321:
[----:B------:R-:W-:Y:S05]  /*28d0*/  BSYNC B1 ;  /* 0x0000000000017941 */ /* 0x000fea0003800000 */
.L_x_3320:
        /* <DEDUP_REMOVED lines=42> */
[----:B------:R-:W-:Y:S02]  /*2b80*/  LOP3.LUT R72, R33, UR35, R72, 0x96, !PT ;  /* 0x0000002321487c12 */ /* 0x000fe4000f8e9648 */
[----:B------:R-:W-:-:S07]  /*2b90*/  MOV R74, R32 ;  /* 0x00000020004a7202 */ /* 0x000fce0000000f00 */
.L_x_3319:
[----:B------:R-:W-:Y:S05]  /*2ba0*/  BSYNC B0 ;  /* 0x0000000000007941 */ /* 0x000fea0003800000 */
.L_x_3318:
        /* <DEDUP_REMOVED lines=21> */
.L_x_3323:
[----:B------:R-:W-:-:S07]  /*2d00*/  MOV R34, R76 ;  /* 0x0000004c00227202 */ /* 0x000fce0000000f00 */
.L_x_3324:
[----:B------:R-:W-:Y:S05]  /*2d10*/  BSYNC B0 ;  /* 0x0000000000007941 */ /* 0x000fea0003800000 */
.L_x_3322:
        /* <DEDUP_REMOVED lines=16> */
.L_x_3328:
[----:B------:R-:W-:Y:S05]  /*2e20*/  BSYNC B1 ;  /* 0x0000000000017941 */ /* 0x000fea0003800000 */
.L_x_3327:
        /* <DEDUP_REMOVED lines=44> */
.L_x_3326:
[----:B------:R-:W-:Y:S05]  /*30f0*/  BSYNC B0 ;  /* 0x0000000000007941 */ /* 0x000fea0003800000 */
.L_x_3325:
        /* <DEDUP_REMOVED lines=21> */
.L_x_3330:
[----:B------:R-:W-:-:S07]  /*3250*/  MOV R34, R76 ;  /* 0x0000004c00227202 */ /* 0x000fce0000000f00 */
.L_x_3331:
[----:B------:R-:W-:Y:S05]  /*3260*/  BSYNC B0 ;  /* 0x0000000000007941 */ /* 0x000fea0003800000 */
.L_x_3329:
        /* <DEDUP_REMOVED lines=11> */
[----:B------:R-:W-:Y:S02]  /*3320*/  @!P6 IADD3 R70, R70, 0x1, RZ ;  /* 0x000000014646e810 */ /* 0x000fe40007ffe0ff */
[----:B------:R-:W-:Y:S02]  /*3330*/  @!P6 IADD3 R33, R67, 0x1, RZ ;  /* 0x000000014321e810 */ /* 0x000fe40007ffe0ff */
[----:B------:R-:W-:Y:S02]  /*3340*/  ISETP.NE.AND P0, PT, R70, RZ, !P6 ;  /* 0x000000ff4600720c */ /* 0x000fe40007705270 */
[----:B------:R-:W-:-:S11]  /*3350*/  @!P6 MOV R68, RZ ;  /* 0x000000ff0044e202 */ /* 0x000fd60000000f00 */
[----:B------:R-:W-:Y:S01]  /*3360*/  @P0 IMAD.MOV R33, RZ, RZ, R67 ;  /* 0x000000ffff210224 */ /* 0x000fe200078e0243 */
[----:B------:R-:W-:-:S04]  /*3370*/  ISETP.NE.AND P0, PT, R27, RZ, PT ;  /* 0x000000ff1b00720c */ /* 0x000fc80003f05270 */
[----:B------:R-:W-:-:S09]  /*3380*/  @!P6 MOV R67, R33 ;  /* 0x000000210043e202 */ /* 0x000fd20000000f00 */
.L_x_3335:
[----:B------:R-:W-:Y:S05]  /*3390*/  BSYNC B1 ;  /* 0x0000000000017941 */ /* 0x000fea0003800000 */
.L_x_3334:
        /* <DEDUP_REMOVED lines=42> */
[----:B------:R-:W-:Y:S02]  /*3640*/  LOP3.LUT R72, R33, UR35, R72, 0x96, !PT ;  /* 0x0000002321487c12 */ /* 0x000fe4000f8e9648 */
[----:B------:R-:W-:-:S07]  /*3650*/  MOV R74, R32 ;  /* 0x00000020004a7202 */ /* 0x000fce0000000f00 */
.L_x_3333:
[----:B------:R-:W-:Y:S05]  /*3660*/  BSYNC B0 ;  /* 0x0000000000007941 */ /* 0x000fea0003800000 */
.L_x_3332:
[----:B------:R-:W-:Y:S01]  /*3670*/  I2FP.F32.U32 R33, R34 ;  /* 0x0000002200217245 */ /* 0x000fe20000201000 */
[----:B------:R-:W-:Y:S01]  /*3680*/  HADD2.F32 R35, -RZ, R35.H1_H1 ;  /* 0x30000023ff237230 */ /* 0x000fe20000004100 */
[----:B------:R-:W-:Y:S01]  /*3690*/  SEL R88, RZ, 0x10000, P5 ;  /* 0x00010000ff587807 */ /* 0x000fe20002800000 */
[----:B------:R-:W0:Y:S01]  /*36a0*/  LDC.64 R40, c[0x0][0x240] ;  /* 0x00009000ff287b82 */ /* 0x000e220000000a00 */
[----:B------:R-:W-:Y:S01]  /*36b0*/  ISETP.NE.AND P6, PT, R42, RZ, PT ;  /* 0x000000ff2a00720c */ /* 0x000fe20003fc5270 */
[----:B------:R-:W-:Y:S01]  /*36c0*/  FFMA.FTZ R33, R33, R80, 1.1641532182693481445e-10 ;  /* 0x2f00000021217423 */ /* 0x000fe20000010050 */
[----:B------:R-:W-:Y:S01]  /*36d0*/  ISETP.NE.AND P5, PT, R43, RZ, PT ;  /* 0x000000ff2b00720c */ /* 0x000fe20003fa5270 */
[----:B------:R-:W-:Y:S01]  /*36e0*/  FMUL.FTZ R39, R35, R86 ;  /* 0x0000005623277220 */ /* 0x000fe20000410000 */
[----:B------:R-:W-:Y:S01]  /*36f0*/  SEL R36, RZ, 0x1, P2 ;  /* 0x00000001ff247807 */ /* 0x000fe20001000000 */
[----:B------:R-:W-:Y:S01]  /*3700*/  @P0 HADD2.F32 R38, -RZ, R31.H1_H1 ;  /* 0x3000001fff260230 */ /* 0x000fe20000004100 */
[----:B------:R-:W-:Y:S01]  /*3710*/  SEL R34, RZ, 0x1, P1 ;  /* 0x00000001ff227807 */ /* 0x000fe20000800000 */
[----:B------:R-:W1:Y:S01]  /*3720*/  LDC.64 R42, c[0x0][0x238] ;  /* 0x00008e00ff2a7b82 */ /* 0x000e620000000a00 */
[----:B------:R-:W-:Y:S01]  /*3730*/  SEL R32, RZ, 0x1, P5 ;  /* 0x00000001ff207807 */ /* 0x000fe20002800000 */
[----:B------:R-:W-:Y:S01]  /*3740*/  IMAD.WIDE.U32 R36, R36, 0x1000000, RZ ;  /* 0x0100000024247825 */ /* 0x000fe200078e00ff */
[----:B------:R-:W-:-:S03]  /*3750*/  FSETP.GTU.FTZ.AND P2, PT, R33, R82, PT ;  /* 0x000000522100720b */ /* 0x000fc60003f5c000 */
[----:B------:R-:W-:Y:S01]  /*3760*/  FMUL.FTZ R39, R39, R84 ;  /* 0x0000005427277220 */ /* 0x000fe20000410000 */
[----:B------:R-:W-:Y:S01]  /*3770*/  SEL R83, RZ, 0x100, P4 ;  /* 0x00000100ff537807 */ /* 0x000fe20002000000 */
[----:B------:R-:W-:Y:S01]  /*3780*/  IMAD.WIDE.U32 R34, R34, 0x10000, RZ ;  /* 0x0001000022227825 */ /* 0x000fe200078e00ff */
[----:B------:R-:W-:Y:S01]  /*3790*/  SEL R90, RZ, 0x1000000, P2 ;  /* 0x01000000ff5a7807 */ /* 0x000fe20001000000 */
[----:B------:R-:W2:Y:S01]  /*37a0*/  @P0 LDC.64 R98, c[0x0][0x230] ;  /* 0x00008c00ff620b82 */ /* 0x000ea20000000a00 */
[----:B------:R-:W-:Y:S01]  /*37b0*/  FSEL R95, R39, RZ, !P2 ;  /* 0x000000ff275f7208 */ /* 0x000fe20005000000 */
[----:B------:R-:W-:Y:S01]  /*37c0*/  IMAD.WIDE.U32 R32, R32, 0x100, RZ ;  /* 0x0000010020207825 */ /* 0x000fe200078e00ff */
[----:B------:R-:W-:-:S03]  /*37d0*/  SEL R97, RZ, 0x1, P6 ;  /* 0x00000001ff617807 */ /* 0x000fc60003000000 */
[----:B------:R-:W-:Y:S01]  /*37e0*/  @P0 FADD.FTZ R95, R95, R38 ;  /* 0x000000265f5f0221 */ /* 0x000fe20000010000 */
[----:B------:R-:W-:Y:S01]  /*37f0*/  LOP3.LUT R96, R32, R36, R34, 0xfe, !PT ;  /* 0x0000002420607212 */ /* 0x000fe200078efe22 */
[----:B------:R-:W-:Y:S01]  /*3800*/  VIADD R93, R75, 0x80 ;  /* 0x000000804b5d7836 */ /* 0x000fe20000000000 */
[----:B------:R-:W-:Y:S01]  /*3810*/  LOP3.LUT R36, R83, R90, R88, 0xfe, !PT ;  /* 0x0000005a53247212 */ /* 0x000fe200078efe58 */
[----:B0-----:R-:W-:Y:S01]  /*3820*/  IMAD.WIDE.U32 R100, R75, 0x8, R40 ;  /* 0x000000084b647825 */ /* 0x001fe200078e0028 */
[----:B------:R-:W-:Y:S02]  /*3830*/  SEL R83, RZ, 0x1, P3 ;  /* 0x00000001ff537807 */ /* 0x000fe40001800000 */
[----:B------:R-:W-:Y:S02]  /*3840*/  LOP3.LUT R96, R96, R97, RZ, 0xfc, !PT ;  /* 0x0000006160607212 */ /* 0x000fe400078efcff */
[----:B------:R-:W-:Y:S01]  /*3850*/  LOP3.LUT R83, R37, R36, R83, 0xfe, !PT ;  /* 0x0000002425537212 */ /* 0x000fe200078efe53 */
[----:B-1----:R-:W-:Y:S01]  /*3860*/  IMAD.WIDE.U32 R102, R75, 0x10, R42 ;  /* 0x000000104b667825 */ /* 0x002fe200078e002a */
[----:B------:R-:W-:-:S02]  /*3870*/  F2FP.F16.F32.PACK_AB R38, R89, R87 ;  /* 0x000000575926723e */ /* 0x000fc400000000ff */
[----:B------:R-:W-:Y:S02]  /*3880*/  F2FP.F16.F32.PACK_AB R37, R85, R81 ;  /* 0x000000515525723e */ /* 0x000fe400000000ff */
[----:B------:R-:W-:Y:S02]  /*3890*/  F2FP.F16.F32.PACK_AB R36, R79, R77 ;  /* 0x0000004d4f24723e */ /* 0x000fe400000000ff */
[----:B------:R-:W-:Y:S01]  /*38a0*/  F2FP.F16.F32.PACK_AB R39, R95, R91 ;  /* 0x0000005b5f27723e */ /* 0x000fe200000000ff */
[----:B--2---:R-:W-:Y:S01]  /*38b0*/  @P0 IMAD.WIDE.U32 R98, R93, 0x10, R98 ;  /* 0x000000105d620825 */ /* 0x004fe200078e0062 */
[----:B------:R-:W-:-:S03]  /*38c0*/  LOP3.LUT R97, R33, R83, R35, 0xfe, !PT ;  /* 0x0000005321617212 */ /* 0x000fc600078efe23 */
[----:B------:R-:W-:Y:S01]  /*38d0*/  IMAD.WIDE.U32 R32, R93, 0x10, R112 ;  /* 0x000000105d207825 */ /* 0x000fe200078e0070 */
        /* <DEDUP_REMOVED lines=16> */
.L_x_3337:
[----:B------:R-:W-:-:S07]  /*39e0*/  MOV R83, R76 ;  /* 0x0000004c00537202 */ /* 0x000fce0000000f00 */
.L_x_3338:
[----:B------:R-:W-:Y:S05]  /*39f0*/  BSYNC B0 ;  /* 0x0000000000007941 */ /* 0x000fea0003800000 */
.L_x_3336:
        /* <DEDUP_REMOVED lines=16> */
.L_x_3342:
[----:B------:R-:W-:Y:S05]  /*3b00*/  BSYNC B1 ;  /* 0x0000000000017941 */ /* 0x000fea0003800000 */
.L_x_3341:
        /* <DEDUP_REMOVED lines=44> */
.L_x_3340:
[----:B------:R-:W-:Y:S05]  /*3dd0*/  BSYNC B0 ;  /* 0x0000000000007941 */ /* 0x000fea0003800000 */
.L_x_3339:
[----:B------:R-:W-:Y:S01]  /*3de0*/  I2FP.F32.U32 R37, R83 ;  /* 0x0000005300257245 */ /* 0x000fe20000201000 */
[----:B-----5:R-:W-:Y:S01]  /*3df0*/  HADD2.F32 R39, -RZ, R32.H0_H0 ;  /* 0x20000020ff277230 */ /* 0x020fe20000004100 */
        /* <DEDUP_REMOVED lines=20> */
.L_x_3344:
[----:B------:R-:W-:-:S07]  /*3f40*/  MOV R88, R76 ;  /* 0x0000004c00587202 */ /* 0x000fce0000000f00 */
.L_x_3345:
[----:B------:R-:W-:Y:S05]  /*3f50*/  BSYNC B0 ;  /* 0x0000000000007941 */ /* 0x000fea0003800000 */
.L_x_3343:
        /* <DEDUP_REMOVED lines=16> */
.L_x_3349:
[----:B------:R-:W-:Y:S05]  /*4060*/  BSYNC B1 ;  /* 0x0000000000017941 */ /* 0x000fea0003800000 */
.L_x_3348:
        /* <DEDUP_REMOVED lines=44> */
.L_x_3347:
[----:B------:R-:W-:Y:S05]  /*4330*/  BSYNC B0 ;  /* 0x0000000000007941 */ /* 0x000fea0003800000 */
.L_x_3346:
        /* <DEDUP_REMOVED lines=22> */
.L_x_3351:
[----:B------:R-:W-:-:S07]  /*44a0*/  MOV R32, R76 ;  /* 0x0000004c00207202 */ /* 0x000fce0000000f00 */
.L_x_3352:
[----:B------:R-:W-:Y:S05]  /*44b0*/  BSYNC B0 ;  /* 0x0000000000007941 */ /* 0x000fea0003800000 */
.L_x_3350:
        /* <DEDUP_REMOVED lines=16> */
.L_x_3356:
[----:B------:R-:W-:Y:S05]  /*45c0*/  BSYNC B1 ;  /* 0x0000000000017941 */ /* 0x000fea0003800000 */
.L_x_3355:
        /* <DEDUP_REMOVED lines=44> */
.L_x_3354:
[----:B------:R-:W-:Y:S05]  /*4890*/  BSYNC B0 ;  /* 0x0000000000007941 */ /* 0x000fea0003800000 */
.L_x_3353:
        /* <DEDUP_REMOVED lines=21> */
.L_x_3358:
[----:B------:R-:W-:-:S07]  /*49f0*/  MOV R32, R76 ;  /* 0x0000004c00207202 */ /* 0x000fce0000000f00 */
.L_x_3359:
[----:B------:R-:W-:Y:S05]  /*4a00*/  BSYNC B0 ;  /* 0x0000000000007941 */ /* 0x000fea0003800000 */
.L_x_3357:
        /* <DEDUP_REMOVED lines=16> */
.L_x_3363:
[----:B------:R-:W-:Y:S05]  /*4b10*/  BSYNC B1 ;  /* 0x0000000000017941 */ /* 0x000fea0003800000 */
.L_x_3362:
        /* <DEDUP_REMOVED lines=44> */
.L_x_3361:
[----:B------:R-:W-:Y:S05]  /*4de0*/  BSYNC B0 ;  /* 0x0000000000007941 */ /* 0x000fea0003800000 */
.L_x_3360:
        /* <DEDUP_REMOVED lines=21> */
.L_x_3365:
[----:B------:R-:W-:-:S07]  /*4f40*/  MOV R90, R76 ;  /* 0x0000004c005a7202 */ /* 0x000fce0000000f00 */
.L_x_3366:
[----:B------:R-:W-:Y:S05]  /*4f50*/  BSYNC B0 ;  /* 0x0000000000007941 */ /* 0x000fea0003800000 */
.L_x_3364:
        /* <DEDUP_REMOVED lines=16> */
.L_x_3370:
[----:B------:R-:W-:Y:S05]  /*5060*/  BSYNC B1 ;  /* 0x0000000000017941 */ /* 0x000fea0003800000 */
.L_x_3369:
        /* <DEDUP_REMOVED lines=44> */
.L_x_3368:
[----:B------:R-:W-:Y:S05]  /*5330*/  BSYNC B0 ;  /* 0x0000000000007941 */ /* 0x000fea0003800000 */
.L_x_3367:
        /* <DEDUP_REMOVED lines=21> */
.L_x_3372:
[----:B------:R-:W-:-:S07]  /*5490*/  MOV R90, R76 ;  /* 0x0000004c005a7202 */ /* 0x000fce0000000f00 */
.L_x_3373:
[----:B------:R-:W-:Y:S05]  /*54a0*/  BSYNC B0 ;  /* 0x0000000000007941 */ /* 0x000fea0003800000 */
.L_x_3371:
        /* <DEDUP_REMOVED lines=16> */
.L_x_3377:
[----:B------:R-:W-:Y:S05]  /*55b0*/  BSYNC B1 ;  /* 0x0000000000017941 */ /* 0x000fea0003800000 */
.L_x_3376:
        /* <DEDUP_REMOVED lines=42> */
[----:B------:R-:W-:Y:S02]  /*5860*/  LOP3.LUT R72, R33, UR35, R72, 0x96, !PT ;  /* 0x0000002321487c12 */ /* 0x000fe4000f8e9648 */
[----:B------:R-:W-:-:S07]  /*5870*/  MOV R74, R32 ;  /* 0x00000020004a7202 */ /* 0x000fce0000000f00 */
.L_x_3375:
[----:B------:R-:W-:Y:S05]  /*5880*/  BSYNC B0 ;  /* 0x0000000000007941 */ /* 0x000fea0003800000 */
.L_x_3374:
        /* <DEDUP_REMOVED lines=21> */
.L_x_3379:
[----:B------:R-:W-:-:S07]  /*59e0*/  MOV R34, R76 ;  /* 0x0000004c00227202 */ /* 0x000fce0000000f00 */
.L_x_3380:
[----:B------:R-:W-:Y:S05]  /*59f0*/  BSYNC B0 ;  /* 0x0000000000007941 */ /* 0x000fea0003800000 */
.L_x_3378:
        /* <DEDUP_REMOVED lines=16> */
.L_x_3384:
[----:B------:R-:W-:Y:S05]  /*5b00*/  BSYNC B1 ;  /* 0x0000000000017941 */ /* 0x000fea0003800000 */
.L_x_3383:
        /* <DEDUP_REMOVED lines=44> */
.L_x_3382:
[----:B------:R-:W-:Y:S05]  /*5dd0*/  BSYNC B0 ;  /* 0x0000000000007941 */ /* 0x000fea0003800000 */
.L_x_3381:
        /* <DEDUP_REMOVED lines=21> */
.L_x_3386:
[----:B------:R-:W-:-:S07]  /*5f30*/  MOV R34, R76 ;  /* 0x0000004c00227202 */ /* 0x000fce0000000f00 */
.L_x_3387:
[----:B------:R-:W-:Y:S05]  /*5f40*/  BSYNC B0 ;  /* 0x0000000000007941 */ /* 0x000fea0003800000 */
.L_x_3385:
        /* <DEDUP_REMOVED lines=18> */
.L_x_3391:
[----:B------:R-:W-:Y:S05]  /*6070*/  BSYNC B1 ;  /* 0x0000000000017941 */ /* 0x000fea0003800000 */
.L_x_3390:
        /* <DEDUP_REMOVED lines=42> */
[----:B------:R-:W-:Y:S02]  /*6320*/  LOP3.LUT R72, R33, UR35, R72, 0x96, !PT ;  /* 0x0000002321487c12 */ /* 0x000fe4000f8e9648 */
[----:B------:R-:W-:-:S07]  /*6330*/  MOV R74, R32 ;  /* 0x00000020004a7202 */ /* 0x000fce0000000f00 */
.L_x_3389:
[----:B------:R-:W-:Y:S05]  /*6340*/  BSYNC B0 ;  /* 0x0000000000007941 */ /* 0x000fea0003800000 */
.L_x_3388:
[----:B------:R-:W-:Y:S01]  /*6350*/  I2FP.F32.U32 R33, R34 ;  /* 0x0000002200217245 */ /* 0x000fe20000201000 */
[----:B------:R-:W-:Y:S01]  /*6360*/  HADD2.F32 R35, -RZ, R35.H1_H1 ;  /* 0x30000023ff237230 */ /* 0x000fe20000004100 */
[----:B------:R-:W-:Y:S01]  /*6370*/  SEL R36, RZ, 0x1, P2 ;  /* 0x00000001ff247807 */ /* 0x000fe20001000000 */
[----:B------:R-:W-:Y:S01]  /*6380*/  @P0 HADD2.F32 R90, -RZ, R31.H1_H1 ;  /* 0x3000001fff5a0230 */ /* 0x000fe20000004100 */
[----:B------:R-:W-:Y:S01]  /*6390*/  SEL R117, RZ, 0x10000, P5 ;  /* 0x00010000ff757807 */ /* 0x000fe20002800000 */
[----:B------:R-:W-:Y:S01]  /*63a0*/  FFMA.FTZ R33, R33, R80, 1.1641532182693481445e-10 ;  /* 0x2f00000021217423 */ /* 0x000fe20000010050 */
[----:B------:R-:W-:Y:S01]  /*63b0*/  ISETP.NE.AND P5, PT, R88, RZ, PT ;  /* 0x000000ff5800720c */ /* 0x000fe20003fa5270 */
[----:B------:R-:W-:Y:S01]  /*63c0*/  FMUL.FTZ R39, R35, R86 ;  /* 0x0000005623277220 */ /* 0x000fe20000410000 */
[----:B------:R-:W-:Y:S01]  /*63d0*/  SEL R114, RZ, 0x1, P1 ;  /* 0x00000001ff727807 */ /* 0x000fe20000800000 */
[----:B------:R-:W-:Y:S01]  /*63e0*/  IMAD.WIDE.U32 R36, R36, 0x1000000, RZ ;  /* 0x0100000024247825 */ /* 0x000fe200078e00ff */
[----:B------:R-:W-:-:S03]  /*63f0*/  FSETP.GTU.FTZ.AND P2, PT, R33, R82, PT ;  /* 0x000000522100720b */ /* 0x000fc60003f5c000 */
[----:B------:R-:W-:Y:S01]  /*6400*/  FMUL.FTZ R39, R39, R84 ;  /* 0x0000005427277220 */ /* 0x000fe20000410000 */
[----:B------:R-:W0:Y:S01]  /*6410*/  @P0 LDC.64 R32, c[0x0][0x230] ;  /* 0x00008c00ff200b82 */ /* 0x000e220000000a00 */
[----:B------:R-:W-:Y:S01]  /*6420*/  SEL R34, RZ, 0x1, P5 ;  /* 0x00000001ff227807 */ /* 0x000fe20002800000 */
[----:B------:R-:W-:Y:S01]  /*6430*/  IMAD.WIDE.U32 R114, R114, 0x10000, RZ ;  /* 0x0001000072727825 */ /* 0x000fe200078e00ff */
[----:B------:R-:W-:Y:S02]  /*6440*/  ISETP.NE.AND P6, PT, R83, RZ, PT ;  /* 0x000000ff5300720c */ /* 0x000fe40003fc5270 */
[----:B------:R-:W-:Y:S01]  /*6450*/  SEL R38, RZ, 0x100, P4 ;  /* 0x00000100ff267807 */ /* 0x000fe20002000000 */
[----:B------:R-:W-:Y:S01]  /*6460*/  IMAD.WIDE.U32 R34, R34, 0x100, RZ ;  /* 0x0000010022227825 */ /* 0x000fe200078e00ff */
[----:B------:R-:W-:Y:S02]  /*6470*/  SEL R88, RZ, 0x1000000, P2 ;  /* 0x01000000ff587807 */ /* 0x000fe40001000000 */
[----:B------:R-:W-:Y:S01]  /*6480*/  SEL R83, RZ, 0x1, P6 ;  /* 0x00000001ff537807 */ /* 0x000fe20003000000 */
[----:B------:R-:W-:Y:S01]  /*6490*/  IMAD.WIDE.U32 R118, R93, 0x10, R42 ;  /* 0x000000105d767825 */ /* 0x000fe200078e002a */
[----:B------:R-:W-:-:S02]  /*64a0*/  LOP3.LUT R114, R34, R36, R114, 0xfe, !PT ;  /* 0x0000002422727212 */ /* 0x000fc400078efe72 */
[----:B------:R-:W-:Y:S02]  /*64b0*/  FSEL R111, R39, RZ, !P2 ;  /* 0x000000ff276f7208 */ /* 0x000fe40005000000 */
[----:B------:R-:W-:Y:S02]  /*64c0*/  LOP3.LUT R36, R38, R88, R117, 0xfe, !PT ;  /* 0x0000005826247212 */ /* 0x000fe400078efe75 */
[----:B------:R-:W-:Y:S01]  /*64d0*/  SEL R117, RZ, 0x1, P3 ;  /* 0x00000001ff757807 */ /* 0x000fe20001800000 */
[----:B------:R-:W-:Y:S01]  /*64e0*/  @P0 FADD.FTZ R111, R90, R111 ;  /* 0x0000006f5a6f0221 */ /* 0x000fe20000010000 */
[----:B------:R-:W-:Y:S02]  /*64f0*/  LOP3.LUT R114, R114, R83, RZ, 0xfc, !PT ;  /* 0x0000005372727212 */ /* 0x000fe400078efcff */
[----:B------:R-:W-:Y:S02]  /*6500*/  IADD3 R83, R75, 0x100, RZ ;  /* 0x000001004b537810 */ /* 0x000fe40007ffe0ff */
[----:B------:R-:W-:-:S02]  /*6510*/  LOP3.LUT R117, R37, R36, R117, 0xfe, !PT ;  /* 0x0000002425757212 */ /* 0x000fc400078efe75 */
[----:B------:R-:W-:Y:S01]  /*6520*/  F2FP.F16.F32.PACK_AB R38, R109, R103 ;  /* 0x000000676d26723e */ /* 0x000fe200000000ff */
[----:B0-----:R-:W-:Y:S01]  /*6530*/  @P0 IMAD.WIDE.U32 R120, R83, 0x10, R32 ;  /* 0x0000001053780825 */ /* 0x001fe200078e0020 */
[----:B------:R-:W-:Y:S02]  /*6540*/  F2FP.F16.F32.PACK_AB R37, R105, R99 ;  /* 0x000000636925723e */ /* 0x000fe400000000ff */
[----:B------:R-:W-:Y:S01]  /*6550*/  F2FP.F16.F32.PACK_AB R36, R101, R97 ;  /* 0x000000616524723e */ /* 0x000fe200000000ff */
[----:B------:R-:W-:Y:S01]  /*6560*/  IMAD.WIDE.U32 R32, R83, 0x10, R112 ;  /* 0x0000001053207825 */ /* 0x000fe200078e0070 */
[----:B------:R-:W-:Y:S02]  /*6570*/  F2FP.F16.F32.PACK_AB R39, R111, R107 ;  /* 0x0000006b6f27723e */ /* 0x000fe400000000ff */
        /* <DEDUP_REMOVED lines=18> */
.L_x_3393:
[----:B------:R-:W-:-:S07]  /*66a0*/  IMAD.MOV.U32 R88, RZ, RZ, R76 ;  /* 0x000000ffff587224 */ /* 0x000fce00078e004c */
.L_x_3394:
[----:B------:R-:W-:Y:S05]  /*66b0*/  BSYNC B0 ;  /* 0x0000000000007941 */ /* 0x000fea0003800000 */
.L_x_3392:
        /* <DEDUP_REMOVED lines=16> */
.L_x_3398:
[----:B------:R-:W-:Y:S05]  /*67c0*/  BSYNC B1 ;  /* 0x0000000000017941 */ /* 0x000fea0003800000 */
.L_x_3397:
        /* <DEDUP_REMOVED lines=44> */
.L_x_3396:
[----:B------:R-:W-:Y:S05]  /*6a90*/  BSYNC B0 ;  /* 0x0000000000007941 */ /* 0x000fea0003800000 */
.L_x_3395:
        /* <DEDUP_REMOVED lines=22> */
.L_x_3400:
[----:B------:R-:W-:-:S07]  /*6c00*/  IMAD.MOV.U32 R90, RZ, RZ, R76 ;  /* 0x000000ffff5a7224 */ /* 0x000fce00078e004c */
.L_x_3401:
[----:B------:R-:W-:Y:S05]  /*6c10*/  BSYNC B0 ;  /* 0x0000000000007941 */ /* 0x000fea0003800000 */
.L_x_3399:
        /* <DEDUP_REMOVED lines=16> */
.L_x_3405:
[----:B------:R-:W-:Y:S05]  /*6d20*/  BSYNC B1 ;  /* 0x0000000000017941 */ /* 0x000fea0003800000 */
.L_x_3404:
        /* <DEDUP_REMOVED lines=44> */
.L_x_3403:
[----:B------:R-:W-:Y:S05]  /*6ff0*/  BSYNC B0 ;  /* 0x0000000000007941 */ /* 0x000fea0003800000 */
.L_x_3402:
        /* <DEDUP_REMOVED lines=22> */
.L_x_3407:
[----:B------:R-:W-:-:S07]  /*7160*/  IMAD.MOV.U32 R32, RZ, RZ, R76 ;  /* 0x000000ffff207224 */ /* 0x000fce00078e004c */
.L_x_3408:
[----:B------:R-:W-:Y:S05]  /*7170*/  BSYNC B0 ;  /* 0x0000000000007941 */ /* 0x000fea0003800000 */
.L_x_3406:
        /* <DEDUP_REMOVED lines=16> */
.L_x_3412:
[----:B------:R-:W-:Y:S05]  /*7280*/  BSYNC B1 ;  /* 0x0000000000017941 */ /* 0x000fea0003800000 */
.L_x_3411:
        /* <DEDUP_REMOVED lines=44> */
.L_x_3410:
[----:B------:R-:W-:Y:S05]  /*7550*/  BSYNC B0 ;  /* 0x0000000000007941 */ /* 0x000fea0003800000 */
.L_x_3409:
        /* <DEDUP_REMOVED lines=21> */
.L_x_3414:
[----:B------:R-:W-:-:S07]  /*76b0*/  IMAD.MOV.U32 R32, RZ, RZ, R76 ;  /* 0x000000ffff207224 */ /* 0x000fce00078e004c */
.L_x_3415:
[----:B------:R-:W-:Y:S05]  /*76c0*/  BSYNC B0 ;  /* 0x0000000000007941 */ /* 0x000fea0003800000 */
.L_x_3413:
        /* <DEDUP_REMOVED lines=16> */
.L_x_3419:
[----:B------:R-:W-:Y:S05]  /*77d0*/  BSYNC B1 ;  /* 0x0000000000017941 */ /* 0x000fea0003800000 */
.L_x_3418:
        /* <DEDUP_REMOVED lines=44> */
.L_x_3417:
[----:B------:R-:W-:Y:S05]  /*7aa0*/  BSYNC B0 ;  /* 0x0000000000007941 */ /* 0x000fea0003800000 */
.L_x_3416:
        /* <DEDUP_REMOVED lines=21> */
.L_x_3421:
[----:B------:R-:W-:-:S07]  /*7c00*/  IMAD.MOV.U32 R92, RZ, RZ, R76 ;  /* 0x000000ffff5c7224 */ /* 0x000fce00078e004c */
.L_x_3422:
[----:B------:R-:W-:Y:S05]  /*7c10*/  BSYNC B0 ;  /* 0x0000000000007941 */ /* 0x000fea0003800000 */
.L_x_3420:
        /* <DEDUP_REMOVED lines=16> */
.L_x_3426:
[----:B------:R-:W-:Y:S05]  /*7d20*/  BSYNC B1 ;  /* 0x0000000000017941 */ /* 0x000fea0003800000 */
.L_x_3425:
        /* <DEDUP_REMOVED lines=44> */
.L_x_3424:
[----:B------:R-:W-:Y:S05]  /*7ff0*/  BSYNC B0 ;  /* 0x0000000000007941 */ /* 0x000fea0003800000 */
.L_x_3423:
        /* <DEDUP_REMOVED lines=21> */
.L_x_3428:
[----:B------:R-:W-:-:S07]  /*8150*/  IMAD.MOV.U32 R92, RZ, RZ, R76 ;  /* 0x000000ffff5c7224 */ /* 0x000fce00078e004c */
.L_x_3429:
[----:B------:R-:W-:Y:S05]  /*8160*/  BSYNC B0 ;  /* 0x0000000000007941 */ /* 0x000fea0003800000 */
.L_x_3427:
        /* <DEDUP_REMOVED lines=11> */
[----:B------:R-:W-:Y:S02]  /*8220*/  @!P4 IADD3 R27, R67, 0x1, RZ ;  /* 0x00000001431bc810 */ /* 0x000fe40007ffe0ff */
[----:B------:R-:W-:Y:S02]  /*8230*/  @!P4 MOV R68, RZ ;  /* 0x000000ff0044c202 */ /* 0x000fe40000000f00 */
[----:B------:R-:W-:-:S13]  /*8240*/  ISETP.NE.AND P5, PT, R70, RZ, !P4 ;  /* 0x000000ff4600720c */ /* 0x000fda00067a5270 */
[----:B------:R-:W-:-:S05]  /*8250*/  @P5 IADD3 R27, R67, RZ, RZ ;  /* 0x000000ff431b5210 */ /* 0x000fca0007ffe0ff */
[----:B------:R-:W-:-:S07]  /*8260*/  @!P4 IMAD.MOV.U32 R67, RZ, RZ, R27 ;  /* 0x000000ffff43c224 */ /* 0x000fce00078e001b */
.L_x_3433:
[----:B------:R-:W-:Y:S05]  /*8270*/  BSYNC B1 ;  /* 0x0000000000017941 */ /* 0x000fea0003800000 */
.L_x_3432:
        /* <DEDUP_REMOVED lines=44> */
.L_x_3431:
[----:B------:R-:W-:Y:S05]  /*8540*/  BSYNC B0 ;  /* 0x0000000000007941 */ /* 0x000fea0003800000 */
.L_x_3430:
        /* <DEDUP_REMOVED lines=21> */
.L_x_3435:
[----:B------:R-:W-:-:S07]  /*86a0*/  IMAD.MOV.U32 R34, RZ, RZ, R76 ;  /* 0x000000ffff227224 */ /* 0x000fce00078e004c */
.L_x_3436:
[----:B------:R-:W-:Y:S05]  /*86b0*/  BSYNC B0 ;  /* 0x0000000000007941 */ /* 0x000fea0003800000 */
.L_x_3434:
        /* <DEDUP_REMOVED lines=16> */
.L_x_3440:
[----:B------:R-:W-:Y:S05]  /*87c0*/  BSYNC B1 ;  /* 0x0000000000017941 */ /* 0x000fea0003800000 */
.L_x_3439:
        /* <DEDUP_REMOVED lines=44> */
.L_x_3438:
[----:B------:R-:W-:Y:S05]  /*8a90*/  BSYNC B0 ;  /* 0x0000000000007941 */ /* 0x000fea0003800000 */
.L_x_3437:
        /* <DEDUP_REMOVED lines=21> */
.L_x_3442:
[----:B------:R-:W-:-:S07]  /*8bf0*/  IMAD.MOV.U32 R34, RZ, RZ, R76 ;  /* 0x000000ffff227224 */ /* 0x000fce00078e004c */
.L_x_3443:
[----:B------:R-:W-:Y:S05]  /*8c00*/  BSYNC B0 ;  /* 0x0000000000007941 */ /* 0x000fea0003800000 */
.L_x_3441:
        /* <DEDUP_REMOVED lines=18> */
.L_x_3447:
[----:B------:R-:W-:Y:S05]  /*8d30*/  BSYNC B1 ;  /* 0x0000000000017941 */ /* 0x000fea0003800000 */
.L_x_3446:
        /* <DEDUP_REMOVED lines=40> */
[----:B------:R-:W-:Y:S02]  /*8fc0*/  LOP3.LUT R27, R37, UR34, R72, 0x96, !PT ;  /* 0x00000022251b7c12 */ /* 0x000fe4000f8e9648 */
[----:B------:R-:W-:Y:S01]  /*8fd0*/  MOV R76, R36 ;  /* 0x00000024004c7202 */ /* 0x000fe20000000f00 */
[----:B------:R-:W-:Y:S01]  /*8fe0*/  IMAD.MOV.U32 R74, RZ, RZ, R38 ;  /* 0x000000ffff4a7224 */ /* 0x000fe200078e0026 */
[----:B------:R-:W-:-:S07]  /*8ff0*/  LOP3.LUT R72, R39, UR35, R32, 0x96, !PT ;  /* 0x0000002327487c12 */ /* 0x000fce000f8e9620 */
.L_x_3445:
[----:B------:R-:W-:Y:S05]  /*9000*/  BSYNC B0 ;  /* 0x0000000000007941 */ /* 0x000fea0003800000 */
.L_x_3444:
[----:B------:R-:W-:Y:S01]  /*9010*/  FADD.FTZ R36, RZ, R77 ;  /* 0x0000004dff247221 */ /* 0x000fe20000010000 */
[----:B------:R-:W-:Y:S01]  /*9020*/  I2FP.F32.U32 R33, R34 ;  /* 0x0000002200217245 */ /* 0x000fe20000201000 */
[----:B------:R-:W-:Y:S01]  /*9030*/  HADD2.F32 R35, -RZ, R35.H1_H1 ;  /* 0x30000023ff237230 */ /* 0x000fe20000004100 */
[----:B------:R-:W-:Y:S01]  /*9040*/  SEL R32, RZ, 0x1, P2 ;  /* 0x00000001ff207807 */ /* 0x000fe20001000000 */
[----:B------:R-:W-:Y:S01]  /*9050*/  FADD.FTZ R36, R36, R79 ;  /* 0x0000004f24247221 */ /* 0x000fe20000010000 */
[----:B------:R-:W-:Y:S01]  /*9060*/  ISETP.NE.AND P2, PT, R90, RZ, PT ;  /* 0x000000ff5a00720c */ /* 0x000fe20003f45270 */
[----:B------:R-:W-:Y:S01]  /*9070*/  FFMA.FTZ R33, R33, R80, 1.1641532182693481445e-10 ;  /* 0x2f00000021217423 */ /* 0x000fe20000010050 */
[----:B------:R-:W-:Y:S01]  /*9080*/  SEL R38, RZ, 0x1, P1 ;  /* 0x00000001ff267807 */ /* 0x000fe20000800000 */
[----:B------:R-:W-:Y:S01]  /*9090*/  FADD.FTZ R36, R36, R81 ;  /* 0x0000005124247221 */ /* 0x000fe20000010000 */
[----:B------:R-:W-:Y:S01]  /*90a0*/  FMUL.FTZ R35, R35, R86 ;  /* 0x0000005623237220 */ /* 0x000fe20000410000 */
[----:B------:R-:W-:Y:S01]  /*90b0*/  ISETP.NE.AND P6, PT, R88, RZ, PT ;  /* 0x000000ff5800720c */ /* 0x000fe20003fc5270 */
[----:B------:R-:W-:-:S02]  /*90c0*/  @P0 HADD2.F32 R88, -RZ, R31.H1_H1 ;  /* 0x3000001fff580230 */ /* 0x000fc40000004100 */
[----:B------:R-:W-:Y:S01]  /*90d0*/  FADD.FTZ R36, R36, R85 ;  /* 0x0000005524247221 */ /* 0x000fe20000010000 */
[----:B------:R-:W-:Y:S01]  /*90e0*/  FSETP.GTU.FTZ.AND P1, PT, R33, R82, PT ;  /* 0x000000522100720b */ /* 0x000fe20003f3c000 */
[----:B------:R-:W-:-:S04]  /*90f0*/  IMAD.WIDE.U32 R32, R32, 0x1000000, RZ ;  /* 0x0100000020207825 */ /* 0x000fc800078e00ff */
[----:B------:R-:W-:Y:S01]  /*9100*/  FMUL.FTZ R35, R35, R84 ;  /* 0x0000005423237220 */ /* 0x000fe20000410000 */
[----:B------:R-:W-:Y:S01]  /*9110*/  FADD.FTZ R36, R36, R87 ;  /* 0x0000005724247221 */ /* 0x000fe20000010000 */
[----:B------:R-:W-:Y:S01]  /*9120*/  SEL R84, RZ, 0x10000, P5 ;  /* 0x00010000ff547807 */ /* 0x000fe20002800000 */
[----:B------:R-:W-:Y:S01]  /*9130*/  IMAD.WIDE.U32 R38, R38, 0x10000, RZ ;  /* 0x0001000026267825 */ /* 0x000fe200078e00ff */
[----:B------:R-:W-:-:S03]  /*9140*/  SEL R82, RZ, 0x100, P4 ;  /* 0x00000100ff527807 */ /* 0x000fc60002000000 */
[----:B------:R-:W-:Y:S01]  /*9150*/  FADD.FTZ R36, R36, R89 ;  /* 0x0000005924247221 */ /* 0x000fe20000010000 */
[----:B------:R-:W-:Y:S01]  /*9160*/  SEL R86, RZ, 0x1000000, P1 ;  /* 0x01000000ff567807 */ /* 0x000fe20000800000 */
[----:B------:R-:W-:Y:S01]  /*9170*/  IMAD.WIDE.U32 R42, R83, 0x10, R42 ;  /* 0x00000010532a7825 */ /* 0x000fe200078e002a */
[----:B------:R-:W-:-:S03]  /*9180*/  SEL R80, RZ, 0x1, P6 ;  /* 0x00000001ff507807 */ /* 0x000fc60003000000 */
[----:B------:R-:W-:Y:S01]  /*9190*/  FADD.FTZ R36, R36, R91 ;  /* 0x0000005b24247221 */ /* 0x000fe20000010000 */
[----:B------:R-:W-:Y:S01]  /*91a0*/  LOP3.LUT R82, R82, R86, R84, 0xfe, !PT ;  /* 0x0000005652527212 */ /* 0x000fe200078efe54 */
[----:B------:R-:W-:Y:S01]  /*91b0*/  IMAD.WIDE.U32 R40, R83, 0x8, R40 ;  /* 0x0000000853287825 */ /* 0x000fe200078e0028 */
[----:B------:R-:W-:-:S03]  /*91c0*/  UMOV UR8, 0xffffffff ;  /* 0xffffffff00087882 */ /* 0x000fc60000000000 */
[----:B------:R-:W-:-:S04]  /*91d0*/  FADD.FTZ R36, R36, R95 ;  /* 0x0000005f24247221 */ /* 0x000fc80000010000 */
[----:B------:R-:W-:-:S04]  /*91e0*/  FADD.FTZ R36, R36, R97 ;  /* 0x0000006124247221 */ /* 0x000fc80000010000 */
[----:B------:R-:W-:-:S04]  /*91f0*/  FADD.FTZ R36, R36, R101 ;  /* 0x0000006524247221 */ /* 0x000fc80000010000 */
[----:B------:R-:W-:Y:S01]  /*9200*/  FADD.FTZ R34, R36, R99 ;  /* 0x0000006324227221 */ /* 0x000fe20000010000 */
[----:B------:R-:W-:-:S03]  /*9210*/  SEL R36, RZ, 0x1, P2 ;  /* 0x00000001ff247807 */ /* 0x000fc60001000000 */
[----:B------:R-:W-:Y:S02]  /*9220*/  FADD.FTZ R34, R34, R105 ;  /* 0x0000006922227221 */ /* 0x000fe40000010000 */
[----:B------:R-:W-:-:S04]  /*9230*/  IMAD.WIDE.U32 R36, R36, 0x100, RZ ;  /* 0x0000010024247825 */ /* 0x000fc800078e00ff */
[----:B------:R-:W-:Y:S01]  /*9240*/  FADD.FTZ R34, R34, R103 ;  /* 0x0000006722227221 */ /* 0x000fe20000010000 */
[----:B------:R-:W-:-:S03]  /*9250*/  LOP3.LUT R36, R36, R32, R38, 0xfe, !PT ;  /* 0x0000002024247212 */ /* 0x000fc600078efe26 */
[----:B------:R-:W-:Y:S01]  /*9260*/  FADD.FTZ R34, R34, R109 ;  /* 0x0000006d22227221 */ /* 0x000fe20000010000 */
[----:B------:R-:W-:Y:S02]  /*9270*/  FSEL R38, R35, RZ, !P1 ;  /* 0x000000ff23267208 */ /* 0x000fe40004800000 */
[----:B------:R-:W-:Y:S01]  /*9280*/  SEL R35, RZ, 0x1, P3 ;  /* 0x00000001ff237807 */ /* 0x000fe20001800000 */
[----:B------:R-:W-:Y:S01]  /*9290*/  FADD.FTZ R34, R34, R107 ;  /* 0x0000006b22227221 */ /* 0x000fe20000010000 */
[----:B------:R-:W-:Y:S01]  /*92a0*/  LOP3.LUT R36, R36, R80, RZ, 0xfc, !PT ;  /* 0x0000005024247212 */ /* 0x000fe200078efcff */
[----:B------:R-:W-:Y:S01]  /*92b0*/  @P0 FADD.FTZ R38, R88, R38 ;  /* 0x0000002658260221 */ /* 0x000fe20000010000 */
[----:B------:R-:W-:Y:S01]  /*92c0*/  LOP3.LUT R82, R33, R82, R35, 0xfe, !PT ;  /* 0x0000005221527212 */ /* 0x000fe200078efe23 */
[----:B------:R-:W-:Y:S01]  /*92d0*/  FADD.FTZ R32, R34, R111 ;  /* 0x0000006f22207221 */ /* 0x000fe20000010000 */
[----:B------:R-:W-:Y:S02]  /*92e0*/  F2FP.F16.F32.PACK_AB R34, R123, R121 ;  /* 0x000000797b22723e */ /* 0x000fe400000000ff */
[----:B------:R-:W-:Y:S01]  /*92f0*/  F2FP.F16.F32.PACK_AB R33, R119, R115 ;  /* 0x000000737721723e */ /* 0x000fe200000000ff */
[----:B------:R-:W-:Y:S01]  /*9300*/  FADD.FTZ R80, R32, R113 ;  /* 0x0000007120507221 */ /* 0x000fe20000010000 */
[----:B------:R-:W-:-:S02]  /*9310*/  F2FP.F16.F32.PACK_AB R32, R117, R113 ;  /* 0x000000717520723e */ /* 0x000fc400000000ff */
[----:B------:R-:W-:Y:S01]  /*9320*/  F2FP.F16.F32.PACK_AB R35, R38, R125 ;  /* 0x0000007d2623723e */ /* 0x000fe200000000ff */
[----:B------:R-:W-:Y:S01]  /*9330*/  FADD.FTZ R80, R80, R117 ;  /* 0x0000007550507221 */ /* 0x000fe20000010000 */
[----:B------:R-:W-:Y:S02]  /*9340*/  LOP3.LUT R37, R37, R82, R39, 0xfe, !PT ;  /* 0x0000005225257212 */ /* 0x000fe400078efe27 */
[----:B------:R-:W-:Y:S01]  /*9350*/  LOP3.LUT P0, RZ, R78, 0xff, RZ, 0xc0, !PT ;  /* 0x000000ff4eff7812 */ /* 0x000fe2000780c0ff */
[----:B------:R0:W-:Y:S01]  /*9360*/  STG.E.128 desc[UR4][R42.64], R32 ;  /* 0x000000202a007986 */ /* 0x0001e2000c101d04 */
[----:B------:R-:W-:Y:S01]  /*9370*/  FADD.FTZ R80, R80, R115 ;  /* 0x0000007350507221 */ /* 0x000fe20000010000 */
[----:B------:R-:W-:Y:S02]  /*9380*/  SHF.R.U32.HI R78, RZ, 0x5, R0 ;  /* 0x00000005ff4e7819 */ /* 0x000fe40000011600 */
[----:B------:R0:W-:Y:S01]  /*9390*/  STG.E.64 desc[UR4][R40.64], R36 ;  /* 0x0000002428007986 */ /* 0x0001e2000c101b04 */
[----:B------:R-:W-:Y:S01]  /*93a0*/  FADD.FTZ R80, R80, R119 ;  /* 0x0000007750507221 */ /* 0x000fe20000010000 */
[----:B------:R-:W-:-:S02]  /*93b0*/  LOP3.LUT R39, R78, 0x7fffffc, RZ, 0xc0, !PT ;  /* 0x07fffffc4e277812 */ /* 0x000fc400078ec0ff */
[----:B------:R-:W-:Y:S01]  /*93c0*/  LOP3.LUT P1, RZ, R0, 0x1f, RZ, 0xc0, !PT ;  /* 0x0000001f00ff7812 */ /* 0x000fe2000782c0ff */
[----:B------:R-:W-:-:S03]  /*93d0*/  FADD.FTZ R80, R80, R121 ;  /* 0x0000007950507221 */ /* 0x000fc60000010000 */
[----:B------:R-:W-:Y:S01]  /*93e0*/  @!P0 IADD3 R39, R39, 0x4, RZ ;  /* 0x0000000427278810 */ /* 0x000fe20007ffe0ff */
        /* <DEDUP_REMOVED lines=72> */
.L_x_3460:
        /* <DEDUP_REMOVED lines=8> */
[----:B--2---:R-:W-:Y:S01]  /*98f0*/  @!P1 LEA R34, R34, R33, 0x18 ;  /* 0x0000002122229211 */ /* 0x004fe200078ec0ff */
[C---:B------:R-:W-:Y:S01]  /*9900*/  @!P1 IMAD.IADD R33, R39.reuse, 0x1, R78 ;  /* 0x0000000127219824 */ /* 0x040fe200078e024e */
[----:B------:R-:W-:-:S04]  /*9910*/  @!P2 IADD3 R39, R39, R42, RZ ;  /* 0x0000002a2727a210 */ /* 0x000fc80007ffe0ff */
[----:B------:R-:W-:Y:S01]  /*9920*/  @!P1 LEA R36, R33, R34, 0x3 ;  /* 0x0000002221249211 */ /* 0x000fe200078e18ff */
[----:B-1----:R-:W-:Y:S01]  /*9930*/  FADD.FTZ R33, R37, R40 ;  /* 0x0000002825217221 */ /* 0x002fe20000010000 */
[----:B------:R-:W-:Y:S01]  /*9940*/  @!P2 MOV R34, 0x400 ;  /* 0x000004000022a802 */ /* 0x000fe20000000f00 */
[----:B0-----:R-:W-:-:S03]  /*9950*/  HFMA2.MMA R37, -RZ, RZ, 0, 0 ;  /* 0x00000000ff257435 */ /* 0x001fc600000001ff */
[----:B------:R-:W-:Y:S01]  /*9960*/  @!P1 STS.64 [R36], R32 ;  /* 0x0000002024009388 */ /* 0x000fe20000000a00 */
[----:B------:R-:W-:Y:S02]  /*9970*/  BAR.SYNC.DEFER_BLOCKING 0x0 ;  /* 0x0000000000007b1d */ /* 0x000fe40000010000 */
[----:B------:R-:W-:Y:S02]  /*9980*/  @!P2 MOV R37, 0x300 ;  /* 0x000003000025a802 */ /* 0x000fe40000000f00 */
[----:B------:R-:W-:Y:S02]  /*9990*/  LOP3.LUT P1, RZ, R78, 0x1f, R0, 0xf8, !PT ;  /* 0x0000001f4eff7812 */ /* 0x000fe4000782f800 */
[----:B---3--:R-:W-:Y:S01]  /*99a0*/  @!P2 LEA R34, R35, R34, 0x18 ;  /* 0x000000222322a211 */ /* 0x008fe200078ec0ff */
[----:B------:R-:W0:Y:S04]  /*99b0*/  SHFL.DOWN PT, R40, R37, 0x2, 0x1f ;  /* 0x08401f0025287f89 */ /* 0x000e2800000e0000 */
[----:B------:R-:W-:Y:S01]  /*99c0*/  @!P2 IMAD R39, R39, 0x8, R34 ;  /* 0x000000082727a824 */ /* 0x000fe200078e0222 */
[----:B------:R-:W-:-:S06]  /*99d0*/  CS2R R34, SRZ ;  /* 0x0000000000227805 */ /* 0x000fcc000001ff00 */
[----:B------:R1:W-:Y:S01]  /*99e0*/  @!P2 LDS.64 R34, [R39] ;  /* 0x000000002722a984 */ /* 0x0003e20000000a00 */
[----:B------:R-:W-:Y:S01]  /*99f0*/  PLOP3.LUT P2, PT, PT, PT, UP1, 0x40, 0x0 ;  /* 0x000000000000781c */ /* 0x000fe20003f4e818 */
[----:B0-----:R-:W-:Y:S01]  /*9a00*/  IMAD.IADD R33, R40, 0x1, R37 ;  /* 0x0000000128217824 */ /* 0x001fe200078e0225 */
[----:B------:R-:W-:Y:S02]  /*9a10*/  I2FP.F32.S32 R40, R40 ;  /* 0x0000002800287245 */ /* 0x000fe40000201400 */
[----:B-1----:R-:W-:Y:S02]  /*9a20*/  I2FP.F32.S32 R39, R37 ;  /* 0x0000002500277245 */ /* 0x002fe40000201400 */
[----:B------:R-:W-:Y:S01]  /*9a30*/  I2FP.F32.S32 R36, R33 ;  /* 0x0000002100247245 */ /* 0x000fe20000201400 */
[----:B------:R-:W0:Y:S03]  /*9a40*/  SHFL.DOWN PT, R82, R33, 0x1, 0x1f ;  /* 0x08201f0021527f89 */ /* 0x000e2600000e0000 */
[----:B------:R-:W1:Y:S01]  /*9a50*/  MUFU.RCP R42, R36 ;  /* 0x00000024002a7308 */ /* 0x000e620000001000 */
[-C--:B0-----:R-:W-:Y:S01]  /*9a60*/  IADD3 R33, R33, R82.reuse, RZ ;  /* 0x0000005221217210 */ /* 0x081fe20007ffe0ff */
[----:B------:R-:W0:Y:S01]  /*9a70*/  SHFL.DOWN PT, R41, R34, 0x2, 0x1f ;  /* 0x08401f0022297f89 */ /* 0x000e2200000e0000 */
[----:B------:R-:W-:-:S02]  /*9a80*/  I2FP.F32.S32 R82, R82 ;  /* 0x0000005200527245 */ /* 0x000fc40000201400 */
        /* <DEDUP_REMOVED lines=17> */
[C---:B------:R-:W-:Y:S02]  /*9ba0*/  FFMA.FTZ R34, R36.reuse, R37, R41 ;  /* 0x0000002524227223 */ /* 0x040fe40000010029 */
[----:B------:R-:W0:Y:S01]  /*9bb0*/  LDC R37, c[0x0][0x2d8] ;  /* 0x0000b600ff257b82 */ /* 0x000e220000000800 */
[----:B------:R-:W-:Y:S01]  /*9bc0*/  FMUL.FTZ R39, R36, R39 ;  /* 0x0000002724277220 */ /* 0x000fe20000410000 */
[----:B---3--:R-:W-:Y:S01]  /*9bd0*/  FMUL.FTZ R36, R33, R34 ;  /* 0x0000002221247220 */ /* 0x008fe20000410000 */
[----:B-1----:R-:W-:Y:S02]  /*9be0*/  FADD.FTZ R32, R35, R32 ;  /* 0x0000002023207221 */ /* 0x002fe40000010000 */
[----:B------:R-:W-:Y:S02]  /*9bf0*/  FMUL.FTZ R82, R39, R82 ;  /* 0x0000005227527220 */ /* 0x000fe40000410000 */
[----:B------:R-:W1:Y:S01]  /*9c00*/  SHFL.IDX PT, R39, R36, RZ, 0x1f ;  /* 0x00001fff24277589 */ /* 0x000e6200000e0000 */
[----:B------:R-:W2:Y:S01]  /*9c10*/  @!P1 LDC.64 R34, c[0x0][0x250] ;  /* 0x00009400ff229b82 */ /* 0x000ea20000000a00 */
[----:B------:R-:W-:-:S06]  /*9c20*/  FFMA.FTZ R82, R33, R82, R32 ;  /* 0x0000005221527223 */ /* 0x000fcc0000010020 */
[----:B------:R-:W0:Y:S01]  /*9c30*/  SHFL.IDX PT, R82, R82, RZ, 0x1f ;  /* 0x00001fff52527589 */ /* 0x000e2200000e0000 */
[C---:B-1----:R-:W-:Y:S01]  /*9c40*/  FMUL.FTZ R32, R39.reuse, R39 ;  /* 0x0000002727207220 */ /* 0x042fe20000410000 */
[----:B------:R-:W-:Y:S01]  /*9c50*/  FSEL R40, R39, RZ, P3 ;  /* 0x000000ff27287208 */ /* 0x000fe20001800000 */
[----:B--2---:R-:W-:-:S03]  /*9c60*/  @!P1 IMAD.WIDE R34, R2, 0x4, R34 ;  /* 0x0000000402229825 */ /* 0x004fc600078e0222 */
[----:B------:R-:W-:Y:S01]  /*9c70*/  FSEL R33, R32, RZ, !P2 ;  /* 0x000000ff20217208 */ /* 0x000fe20005000000 */
[C---:B------:R-:W-:Y:S01]  /*9c80*/  FADD.FTZ R88, -R40.reuse, R91 ;  /* 0x0000005b28587221 */ /* 0x040fe20000010100 */
[----:B------:R-:W-:Y:S01]  /*9c90*/  FADD.FTZ R90, -R40, R95 ;  /* 0x0000005f285a7221 */ /* 0x000fe20000010100 */
[----:B0-----:R-:W-:Y:S01]  /*9ca0*/  FFMA.FTZ R32, R82, UR11, R37 ;  /* 0x0000000b52207c23 */ /* 0x001fe20008010025 */
[C---:B------:R-:W-:Y:S01]  /*9cb0*/  FADD.FTZ R82, -R40.reuse, R87 ;  /* 0x0000005728527221 */ /* 0x040fe20000010100 */
[----:B------:R-:W-:Y:S01]  /*9cc0*/  FADD.FTZ R78, -R40, R81 ;  /* 0x00000051284e7221 */ /* 0x000fe20000010100 */
[----:B------:R-:W0:Y:S01]  /*9cd0*/  LDC.64 R86, c[0x0][0x2b8] ;  /* 0x0000ae00ff567b82 */ /* 0x000e220000000a00 */
[----:B------:R-:W-:Y:S01]  /*9ce0*/  FADD.FTZ R37, R32, R33 ;  /* 0x0000002120257221 */ /* 0x000fe20000010000 */
[C---:B------:R-:W-:Y:S01]  /*9cf0*/  FADD.FTZ R80, -R40.reuse, R85 ;  /* 0x0000005528507221 */ /* 0x040fe20000010100 */
[C---:B------:R-:W-:Y:S01]  /*9d00*/  FADD.FTZ R84, -R40.reuse, R89 ;  /* 0x0000005928547221 */ /* 0x040fe20000010100 */
[C---:B------:R-:W-:Y:S01]  /*9d10*/  FADD.FTZ R36, -R40.reuse, R77 ;  /* 0x0000004d28247221 */ /* 0x040fe20000010100 */
[C---:B------:R-:W-:Y:S01]  /*9d20*/  FADD.FTZ R42, -R40.reuse, R79 ;  /* 0x0000004f282a7221 */ /* 0x040fe20000010100 */
[C---:B------:R-:W-:Y:S01]  /*9d30*/  FADD.FTZ R122, -R40.reuse, R38 ;  /* 0x00000026287a7221 */ /* 0x040fe20000010100 */
[----:B------:R-:W1:Y:S01]  /*9d40*/  MUFU.RSQ R37, R37 ;  /* 0x0000002500257308 */ /* 0x000e620000001400 */
[----:B------:R-:W2:Y:S01]  /*9d50*/  @!P1 LDC.64 R32, c[0x0][0x258] ;  /* 0x00009600ff209b82 */ /* 0x000ea20000000a00 */
[C---:B------:R-:W-:Y:S01]  /*9d60*/  FADD.FTZ R96, -R40.reuse, R99 ;  /* 0x0000006328607221 */ /* 0x040fe20000010100 */
[C---:B------:R-:W-:Y:S01]  /*9d70*/  FADD.FTZ R98, -R40.reuse, R105 ;  /* 0x0000006928627221 */ /* 0x040fe20000010100 */
[----:B------:R3:W-:Y:S01]  /*9d80*/  @!P1 STG.E desc[UR4][R34.64], R39 ;  /* 0x0000002722009986 */ /* 0x0007e2000c101904 */
        /* <DEDUP_REMOVED lines=18> */
[----:B---3--:R-:W-:Y:S01]  /*9eb0*/  FFMA.FTZ R35, R88, R50, R9 ;  /* 0x0000003258237223 */ /* 0x008fe20000010009 */
[----:B------:R-:W-:Y:S01]  /*9ec0*/  FFMA.FTZ R80, R89, R51, R10 ;  /* 0x0000003359507223 */ /* 0x000fe2000001000a */
[----:B--2---:R-:W-:-:S04]  /*9ed0*/  @!P1 IMAD.WIDE R32, R2, 0x4, R32 ;  /* 0x0000000402209825 */ /* 0x004fc800078e0220 */
[----:B------:R-:W-:Y:S01]  /*9ee0*/  FADD.FTZ R120, -R40, R125 ;  /* 0x0000007d28787221 */ /* 0x000fe20000010100 */
[C---:B------:R-:W-:Y:S01]  /*9ef0*/  FMUL.FTZ R96, R37.reuse, R96 ;  /* 0x0000006025607220 */ /* 0x040fe20000410000 */
[----:B------:R-:W-:Y:S01]  /*9f00*/  FMUL.FTZ R39, R37, R98 ;  /* 0x0000006225277220 */ /* 0x000fe20000410000 */
[----:B------:R-:W-:Y:S01]  /*9f10*/  FFMA.FTZ R38, R38, R46, R5 ;  /* 0x0000002e26267223 */ /* 0x000fe20000010005 */
[----:B------:R-:W-:Y:S01]  /*9f20*/  FFMA.FTZ R81, R81, R47, R6 ;  /* 0x0000002f51517223 */ /* 0x000fe20000010006 */
[C---:B------:R-:W-:Y:S01]  /*9f30*/  FMUL.FTZ R82, R37.reuse, R82 ;  /* 0x0000005225527220 */ /* 0x040fe20000410000 */
[C---:B------:R-:W-:Y:S01]  /*9f40*/  FMUL.FTZ R85, R37.reuse, R84 ;  /* 0x0000005425557220 */ /* 0x040fe20000410000 */
        /* <DEDUP_REMOVED lines=25> */
[----:B------:R-:W-:Y:S01]  /*a0e0*/  LEA R84, P1, R75, UR14, 0x4 ;  /* 0x0000000e4b547c11 */ /* 0x000fe2000f8220ff */
[----:B------:R-:W-:Y:S01]  /*a0f0*/  FFMA.FTZ R82, R99, R71, R26 ;  /* 0x0000004763527223 */ /* 0x000fe2000001001a */
[----:B------:R-:W-:Y:S01]  /*a100*/  FFMA.FTZ R79, R79, R65, R24 ;  /* 0x000000414f4f7223 */ /* 0x000fe20000010018 */
[----:B-1----:R-:W-:Y:S01]  /*a110*/  FFMA.FTZ R37, R96, R54, R13 ;  /* 0x0000003660257223 */ /* 0x002fe2000001000d */
        /* <DEDUP_REMOVED lines=8> */
[----:B------:R-:W-:Y:S01]  /*a1a0*/  F2FP.F16.F32.PACK_AB R37, R80, R37 ;  /* 0x000000255025723e */ /* 0x000fe200000000ff */
[----:B------:R-:W-:Y:S01]  /*a1b0*/  FFMA.FTZ R40, R40, R60, R19 ;  /* 0x0000003c28287223 */ /* 0x000fe20000010013 */
[----:B------:R-:W-:Y:S01]  /*a1c0*/  FFMA.FTZ R77, R41, R61, R20 ;  /* 0x0000003d294d7223 */ /* 0x000fe20000010014 */
[----:B------:R-:W-:Y:S01]  /*a1d0*/  LEA R80, P2, R83, UR14, 0x4 ;  /* 0x0000000e53507c11 */ /* 0x000fe2000f8420ff */
[----:B0-----:R-:W-:Y:S01]  /*a1e0*/  IMAD.WIDE.U32 R86, R93, 0x10, R86 ;  /* 0x000000105d567825 */ /* 0x001fe200078e0056 */
[----:B------:R-:W-:-:S02]  /*a1f0*/  F2FP.F16.F32.PACK_AB R34, R85, R34 ;  /* 0x000000225522723e */ /* 0x000fc400000000ff */
[----:B------:R-:W-:Y:S02]  /*a200*/  LEA.HI.X R85, R75, UR15, RZ, 0x4, P1 ;  /* 0x0000000f4b557c11 */ /* 0x000fe400088f24ff */
        /* <DEDUP_REMOVED lines=8> */
[----:B------:R-:W-:Y:S02]  /*a290*/  LEA.HI.X R81, R83, UR15, RZ, 0x4, P2 ;  /* 0x0000000f53517c11 */ /* 0x000fe400090f24ff */
[----:B------:R-:W-:Y:S02]  /*a2a0*/  F2FP.F16.F32.PACK_AB R40, R77, R40 ;  /* 0x000000284d28723e */ /* 0x000fe400000000ff */
[----:B------:R-:W-:Y:S02]  /*a2b0*/  IADD3 R2, R2, UR16, RZ ;  /* 0x0000001002027c10 */ /* 0x000fe4000fffe0ff */
[----:B------:R-:W-:Y:S01]  /*a2c0*/  SEL R78, RZ, 0x1, P0 ;  /* 0x00000001ff4e7807 */ /* 0x000fe20000000000 */
[----:B------:R0:W-:Y:S01]  /*a2d0*/  STG.E.128 desc[UR4][R80.64], R40 ;  /* 0x0000002850007986 */ /* 0x0001e2000c101d04 */
[----:B------:R-:W-:-:S13]  /*a2e0*/  ISETP.GE.AND P1, PT, R2, UR17, PT ;  /* 0x0000001102007c0c */ /* 0x000fda000bf26270 */
[----:B------:R-:W-:Y:S05]  /*a2f0*/  @!P1 BRA `(.L_x_3449) ;  /* 0xffffff6400f09947 */ /* 0x000fea000383ffff */
[----:B------:R-:W-:Y:S05]  /*a300*/  EXIT ;  /* 0x000000000000794d */ /* 0x000fea0003800000 */
.L_x_3448:
[----:B------:R-:W-:Y:S01]  /*a310*/  HFMA2.MMA R43, -RZ, RZ, 0, 1.847743988037109375e-06 ;  /* 0x0000001fff2b7435 */ /* 0x000fe200000001ff */
[----:B------:R-:W-:Y:S01]  /*a320*/  IMAD.MOV.U32 R42, RZ, RZ, 0x1 ;  /* 0x00000001ff2a7424 */ /* 0x000fe200078e00ff */
[----:B------:R-:W-:-:S09]  /*a330*/  MOV R41, 0xffffffff ;  /* 0xffffffff00297802 */ /* 0x000fd20000000f00 */
[----:B------:R-:W-:Y:S05]  /*a340*/  WARPSYNC.COLLECTIVE R41, `(.L_x_3450) ;  /* 0x0000000029087348 */ /* 0x000fea0003c00000 */
[----:B------:R0:W1:Y:S02]  /*a350*/  SHFL.BFLY P2, R40, R80, R42, R43 ;  /* 0x0c00002a50287389 */ /* 0x000064000004002b */
[----:B01----:R-:W-:Y:S01]  /*a360*/  ENDCOLLECTIVE ;  /* 0x000000000000791b */ /* 0x003fe20003800000 */
.L_x_3450:
[----:B------:R-:W-:Y:S01]  /*a370*/  HFMA2.MMA R42, -RZ, RZ, 0, 1.1920928955078125e-07 ;  /* 0x00000002ff2a7435 */ /* 0x000fe200000001ff */
[----:B------:R-:W-:-:S04]  /*a380*/  IMAD.MOV.U32 R33, RZ, RZ, R40 ;  /* 0x000000ffff217224 */ /* 0x000fc800078e0028 */
[----:B------:R-:W-:-:S05]  /*a390*/  FADD.FTZ R34, R80, R33 ;  /* 0x0000002150227221 */ /* 0x000fca0000010000 */
[----:B------:R-:W-:-:S07]  /*a3a0*/  MOV R80, R34 ;  /* 0x0000002200507202 */ /* 0x000fce0000000f00 */
[----:B------:R-:W-:Y:S05]  /*a3b0*/  WARPSYNC.COLLECTIVE R41, `(.L_x_3451) ;  /* 0x0000000029087348 */ /* 0x000fea0003c00000 */
[----:B------:R0:W1:Y:S02]  /*a3c0*/  SHFL.BFLY P2, R40, R80, R42, R43 ;  /* 0x0c00002a50287389 */ /* 0x000064000004002b */
[----:B01----:R-:W-:Y:S01]  /*a3d0*/  ENDCOLLECTIVE ;  /* 0x000000000000791b */ /* 0x003fe20003800000 */
.L_x_3451:
[----:B------:R-:W-:Y:S01]  /*a3e0*/  HFMA2.MMA R42, -RZ, RZ, 0, 2.384185791015625e-07 ;  /* 0x00000004ff2a7435 */ /* 0x000fe200000001ff */
[----:B------:R-:W-:-:S04]  /*a3f0*/  IMAD.MOV.U32 R33, RZ, RZ, R40 ;  /* 0x000000ffff217224 */ /* 0x000fc800078e0028 */
[----:B------:R-:W-:-:S05]  /*a400*/  FADD.FTZ R35, R34, R33 ;  /* 0x0000002122237221 */ /* 0x000fca0000010000 */
[----:B------:R-:W-:-:S07]  /*a410*/  MOV R80, R35 ;  /* 0x0000002300507202 */ /* 0x000fce0000000f00 */
[----:B------:R-:W-:Y:S05]  /*a420*/  WARPSYNC.COLLECTIVE R41, `(.L_x_3452) ;  /* 0x0000000029087348 */ /* 0x000fea0003c00000 */
[----:B------:R0:W1:Y:S02]  /*a430*/  SHFL.BFLY P2, R40, R80, R42, R43 ;  /* 0x0c00002a50287389 */ /* 0x000064000004002b */
[----:B01----:R-:W-:Y:S01]  /*a440*/  ENDCOLLECTIVE ;  /* 0x000000000000791b */ /* 0x003fe20003800000 */
.L_x_3452:
[----:B------:R-:W-:Y:S01]  /*a450*/  HFMA2.MMA R42, -RZ, RZ, 0, 4.76837158203125e-07 ;  /* 0x00000008ff2a7435 */ /* 0x000fe200000001ff */
[----:B------:R-:W-:-:S04]  /*a460*/  IMAD.MOV.U32 R32, RZ, RZ, R40 ;  /* 0x000000ffff207224 */ /* 0x000fc800078e0028 */
[----:B------:R-:W-:-:S05]  /*a470*/  FADD.FTZ R36, R35, R32 ;  /* 0x0000002023247221 */ /* 0x000fca0000010000 */
[----:B------:R-:W-:-:S07]  /*a480*/  MOV R80, R36 ;  /* 0x0000002400507202 */ /* 0x000fce0000000f00 */
[----:B------:R-:W-:Y:S05]  /*a490*/  WARPSYNC.COLLECTIVE R41, `(.L_x_3453) ;  /* 0x0000000029087348 */ /* 0x000fea0003c00000 */
[----:B------:R0:W1:Y:S02]  /*a4a0*/  SHFL.BFLY P2, R40, R80, R42, R43 ;  /* 0x0c00002a50287389 */ /* 0x000064000004002b */
[----:B01----:R-:W-:Y:S01]  /*a4b0*/  ENDCOLLECTIVE ;  /* 0x000000000000791b */ /* 0x003fe20003800000 */
.L_x_3453:
[----:B------:R-:W-:Y:S01]  /*a4c0*/  HFMA2.MMA R42, -RZ, RZ, 0, 9.5367431640625e-07 ;  /* 0x00000010ff2a7435 */ /* 0x000fe200000001ff */
[----:B------:R-:W-:-:S04]  /*a4d0*/  IMAD.MOV.U32 R33, RZ, RZ, R40 ;  /* 0x000000ffff217224 */ /* 0x000fc800078e0028 */
[----:B------:R-:W-:-:S05]  /*a4e0*/  FADD.FTZ R37, R36, R33 ;  /* 0x0000002124257221 */ /* 0x000fca0000010000 */
[----:B------:R-:W-:-:S07]  /*a4f0*/  MOV R80, R37 ;  /* 0x0000002500507202 */ /* 0x000fce0000000f00 */
[----:B------:R-:W-:Y:S05]  /*a500*/  WARPSYNC.COLLECTIVE R41, `(.L_x_3454) ;  /* 0x0000000029087348 */ /* 0x000fea0003c00000 */
[----:B------:R0:W1:Y:S02]  /*a510*/  SHFL.BFLY P2, R40, R80, R42, R43 ;  /* 0x0c00002a50287389 */ /* 0x000064000004002b */
[----:B01----:R-:W-:Y:S01]  /*a520*/  ENDCOLLECTIVE ;  /* 0x000000000000791b */ /* 0x003fe20003800000 */
.L_x_3454:
        /* <DEDUP_REMOVED lines=56> */
.L_x_3455:
[----:B------:R-:W-:Y:S01]  /*a8b0*/  HFMA2.MMA R42, -RZ, RZ, 0, 1.1920928955078125e-07 ;  /* 0x00000002ff2a7435 */ /* 0x000fe200000001ff */
[----:B------:R-:W-:-:S04]  /*a8c0*/  IMAD.MOV.U32 R34, RZ, RZ, R40 ;  /* 0x000000ffff227224 */ /* 0x000fc800078e0028 */
[----:B------:R-:W-:-:S05]  /*a8d0*/  FADD.FTZ R34, R33, R34 ;  /* 0x0000002221227221 */ /* 0x000fca0000010000 */
[----:B------:R-:W-:-:S07]  /*a8e0*/  MOV R80, R34 ;  /* 0x0000002200507202 */ /* 0x000fce0000000f00 */
[----:B------:R-:W-:Y:S05]  /*a8f0*/  WARPSYNC.COLLECTIVE R41, `(.L_x_3456) ;  /* 0x0000000029087348 */ /* 0x000fea0003c00000 */
[----:B------:R0:W1:Y:S02]  /*a900*/  SHFL.BFLY P2, R40, R80, R42, R43 ;  /* 0x0c00002a50287389 */ /* 0x000064000004002b */
[----:B01----:R-:W-:Y:S01]  /*a910*/  ENDCOLLECTIVE ;  /* 0x000000000000791b */ /* 0x003fe20003800000 */
.L_x_3456:
[----:B------:R-:W-:Y:S01]  /*a920*/  HFMA2.MMA R42, -RZ, RZ, 0, 2.384185791015625e-07 ;  /* 0x00000004ff2a7435 */ /* 0x000fe200000001ff */
[----:B------:R-:W-:-:S04]  /*a930*/  IMAD.MOV.U32 R35, RZ, RZ, R40 ;  /* 0x000000ffff237224 */ /* 0x000fc800078e0028 */
[----:B------:R-:W-:-:S05]  /*a940*/  FADD.FTZ R35, R34, R35 ;  /* 0x0000002322237221 */ /* 0x000fca0000010000 */
[----:B------:R-:W-:-:S07]  /*a950*/  MOV R80, R35 ;  /* 0x0000002300507202 */ /* 0x000fce0000000f00 */
[----:B------:R-:W-:Y:S05]  /*a960*/  WARPSYNC.COLLECTIVE R41, `(.L_x_3457) ;  /* 0x0000000029087348 */ /* 0x000fea0003c00000 */
[----:B------:R0:W1:Y:S02]  /*a970*/  SHFL.BFLY P2, R40, R80, R42, R43 ;  /* 0x0c00002a50287389 */ /* 0x000064000004002b */
[----:B01----:R-:W-:Y:S01]  /*a980*/  ENDCOLLECTIVE ;  /* 0x000000000000791b */ /* 0x003fe20003800000 */
.L_x_3457:
[----:B------:R-:W-:Y:S01]  /*a990*/  HFMA2.MMA R42, -RZ, RZ, 0, 4.76837158203125e-07 ;  /* 0x00000008ff2a7435 */ /* 0x000fe200000001ff */
[----:B------:R-:W-:-:S04]  /*a9a0*/  IMAD.MOV.U32 R36, RZ, RZ, R40 ;  /* 0x000000ffff247224 */ /* 0x000fc800078e0028 */
[----:B------:R-:W-:-:S05]  /*a9b0*/  FADD.FTZ R36, R35, R36 ;  /* 0x0000002423247221 */ /* 0x000fca0000010000 */
[----:B------:R-:W-:-:S07]  /*a9c0*/  MOV R80, R36 ;  /* 0x0000002400507202 */ /* 0x000fce0000000f00 */
[----:B------:R-:W-:Y:S05]  /*a9d0*/  WARPSYNC.COLLECTIVE R41, `(.L_x_3458) ;  /* 0x0000000029087348 */ /* 0x000fea0003c00000 */
[----:B------:R0:W1:Y:S02]  /*a9e0*/  SHFL.BFLY P2, R40, R80, R42, R43 ;  /* 0x0c00002a50287389 */ /* 0x000064000004002b */
[----:B01----:R-:W-:Y:S01]  /*a9f0*/  ENDCOLLECTIVE ;  /* 0x000000000000791b */ /* 0x003fe20003800000 */
.L_x_3458:
[----:B------:R-:W-:Y:S01]  /*aa00*/  HFMA2.MMA R42, -RZ, RZ, 0, 9.5367431640625e-07 ;  /* 0x00000010ff2a7435 */ /* 0x000fe200000001ff */
[----:B------:R-:W-:-:S04]  /*aa10*/  IMAD.MOV.U32 R37, RZ, RZ, R40 ;  /* 0x000000ffff257224 */ /* 0x000fc800078e0028 */
[----:B------:R-:W-:-:S05]  /*aa20*/  FADD.FTZ R37, R36, R37 ;  /* 0x0000002524257221 */ /* 0x000fca0000010000 */
[----:B------:R-:W-:-:S07]  /*aa30*/  MOV R80, R37 ;  /* 0x0000002500507202 */ /* 0x000fce0000000f00 */
[----:B------:R-:W-:Y:S05]  /*aa40*/  WARPSYNC.COLLECTIVE R41, `(.L_x_3459) ;  /* 0x0000000029087348 */ /* 0x000fea0003c00000 */
[----:B------:R0:W1:Y:S02]  /*aa50*/  SHFL.BFLY P2, R40, R80, R42, R43 ;  /* 0x0c00002a50287389 */ /* 0x000064000004002b */
[----:B01----:R-:W-:Y:S01]  /*aa60*/  ENDCOLLECTIVE ;  /* 0x000000000000791b */ /* 0x003fe20003800000 */
.L_x_3459:
[----:B------:R-:W-:Y:S05]  /*aa70*/  BRA `(.L_x_3460) ;  /* 0xffffffec007c7947 */ /* 0x000fea000383ffff */
.L_x_3461:
        /* <DEDUP_REMOVED lines=16> */
.L_x_23233:


//--------------------- .text._ZN10layer_norm13ln_fwd_kernelINS_13Kernel_traitsI6__halfS2_S2_S2_fjLj3072ELj1ELj1ELj4ELj16ENS_18Kernel_traits_baseILj3072ES2_S2_S2_S2_fjLj128EEEEELb1ELb0ELb1ELb0EEEvNS_9FwdParamsE --------------------------
	.section	.text._ZN10layer_norm13ln_fwd_kernelINS_13Kernel_traitsI6__halfS2_S2_S2_fjLj3072ELj1ELj1ELj4ELj16ENS_18Kernel_traits_baseILj3072ES2_S2_S2_S2_fjLj128EEEEELb1ELb0ELb1ELb0EEEvNS_9FwdParamsE,"ax",@progbits
	.align	128
        .global         _ZN10layer_norm13ln_fwd_kernelINS_13Kernel_traitsI6__halfS2_S2_S2_fjLj3072ELj1ELj1ELj4ELj16ENS_18Kernel_traits_baseILj3072ES2_S2_S2_S2_fjLj128EEEEELb1ELb0ELb1ELb0EEEvNS_9FwdParamsE
        .type           _ZN10layer_norm13ln_fwd_kernelINS_13Kernel_traitsI6__halfS2_S2_S2_fjLj3072ELj1ELj1ELj4ELj16ENS_18Kernel_traits_baseILj3072ES2_S2_S2_S2_fjLj128EEEEELb1ELb0ELb1ELb0EEEvNS_9FwdParamsE,@function
        .size           _ZN10layer_norm13ln_fwd_kernelINS_13Kernel_traitsI6__halfS2_S2_S2_fjLj3072ELj1ELj1ELj4ELj16ENS_18Kernel_traits_baseILj3072ES2_S2_S2_S2_fjLj128EEEEELb1ELb0ELb1ELb0EEEvNS_9FwdParamsE,(.L_x_23234 - _ZN10layer_norm13ln_fwd_kernelINS_13Kernel_traitsI6__halfS2_S2_S2_fjLj3072ELj1ELj1ELj4ELj16ENS_18Kernel_traits_baseILj3072ES2_S2_S2_S2_fjLj128EEEEELb1ELb0ELb1ELb0EEEvNS_9FwdParamsE)
        .other          _ZN10layer_norm13ln_fwd_kernelINS_13Kernel_traitsI6__halfS2_S2_S2_fjLj3072ELj1ELj1ELj4ELj16ENS_18Kernel_traits_baseILj3072ES2_S2_S2_S2_fjLj128EEEEELb1ELb0ELb1ELb0EEEvNS_9FwdParamsE,@"STO_CUDA_ENTRY STV_DEFAULT"
_ZN10layer_norm13ln_fwd_kernelINS_13Kernel_traitsI6__halfS2_S2_S2_fjLj3072ELj1ELj1ELj4ELj16ENS_18Kernel_traits_baseILj3072ES2_S2_S2_S2_fjLj128EEEEELb1ELb0ELb1ELb0EEEvNS_9FwdParamsE:
.text._ZN10layer_norm13ln_fwd_kernelINS_13Kernel_traitsI6__halfS2_S2_S2_fjLj3072ELj1ELj1ELj4ELj16ENS_18Kernel_traits_baseILj3072ES2_S2_S2_S2_fjLj128EEEEELb1ELb0ELb1ELb0EEEvNS_9FwdParamsE:
[----:B------:R-:W-:Y:S08]  /*0000*/  LDC R1, c[0x0][0x28] ;  /* 0x00000a00ff017b82 */ /* 0x000ff00000000800 */
[----:B------:R-:W0:Y:S01]  /*0010*/  LDC R90, c[0x0][0x2e8] ;  /* 0x0000ba00ff5a7b82 */ /* 0x000e220000000800 */
[----:B------:R-:W-:Y:S01]  /*0020*/  ULDC.U8 UR4, c[0x0][0x2f4] ;  /* 0x0000bd0000047ab9 */ /* 0x000fe20000000000 */
[----:B------:R-:W-:Y:S01]  /*0030*/  ULDC.64 UR6, c[0x0][0x208] ;  /* 0x0000820000067ab9 */ /* 0x000fe20000000a00 */
[----:B------:R-:W-:Y:S01]  /*0040*/  ISETP.NE.AND P0, PT, RZ, UR4, PT ;  /* 0x00000004ff007c0c */ /* 0x000fe2000bf05270 */
[----:B------:R-:W-:-:S02]  /*0050*/  ULDC.64 UR4, c[0x0][0x2e0] ;  /* 0x0000b80000047ab9 */ /* 0x000fc40000000a00 */
[----:B------:R-:W-:Y:S01]  /*0060*/  MOV R2, UR4 ;  /* 0x0000000400027c02 */ /* 0x000fe20008000f00 */
        /* <DEDUP_REMOVED lines=12> */
[----:B------:R-:W-:-:S05]  /*0130*/  LOP3.LUT R21, R25, 0x7f, RZ, 0xc0, !PT ;  /* 0x0000007f19157812 */ /* 0x000fca00078ec0ff */
[----:B------:R-:W-:Y:S01]  /*0140*/  IMAD.MOV.U32 R13, RZ, RZ, R21 ;  /* 0x000000ffff0d7224 */ /* 0x000fe200078e0015 */
[----:B-1----:R-:W-:-:S04]  /*0150*/  SHF.R.S32.HI R0, RZ, 0x1f, R11 ;  /* 0x0000001fff007819 */ /* 0x002fc8000001140b */
[----:B------:R-:W-:Y:S01]  /*0160*/  LEA.HI R56, R0, R11, RZ, 0x3 ;  /* 0x0000000b00387211 */ /* 0x000fe200078f18ff */
[----:B------:R-:W-:Y:S01]  /*0170*/  BSSY B0, `(.L_x_3462) ;  /* 0x0000050000007945 */ /* 0x000fe20003800000 */
[----:B------:R-:W-:Y:S02]  /*0180*/  LEA.HI R19, R25, UR8, RZ, 0x19 ;  /* 0x0000000819137c11 */ /* 0x000fe4000f8fc8ff */
[----:B--2---:R-:W-:Y:S02]  /*0190*/  @P0 R2UR UR4, R2 ;  /* 0x00000000020402ca */ /* 0x004fe400000e0000 */
[----:B------:R-:W-:Y:S02]  /*01a0*/  @P0 R2UR UR5, R3 ;  /* 0x00000000030502ca */ /* 0x000fe400000e0000 */
[----:B---3--:R-:W-:-:S04]  /*01b0*/  @P0 IADD3 R90, P1, R4, R7, RZ ;  /* 0x00000007045a0210 */ /* 0x008fc80007f3e0ff */
[----:B------:R-:W-:-:S04]  /*01c0*/  @P0 IADD3.X R91, RZ, R5, RZ, P1, !PT ;  /* 0x00000005ff5b0210 */ /* 0x000fc80000ffe4ff */
        /* <DEDUP_REMOVED lines=13> */
[----:B------:R-:W-:Y:S01]  /*02a0*/  UIADD3 UR19, UR5, 0x76cf5d0a, URZ ;  /* 0x76cf5d0a05137890 */ /* 0x000fe2000fffe03f */
[----:B------:R-:W-:-:S04]  /*02b0*/  IMAD.WIDE.U32 R4, R5, -0x326172a9, RZ ;  /* 0xcd9e8d5705047825 */ /* 0x000fc800078e00ff */
        /* <DEDUP_REMOVED lines=28> */
[----:B------:R-:W-:Y:S01]  /*0480*/  LEA.HI.SX32 R20, R56, R3, 0x1d ;  /* 0x0000000338147211 */ /* 0x000fe200078feaff */
[----:B------:R-:W-:Y:S02]  /*0490*/  UIADD3 UR29, UR5, 0x1fd5c5a3, URZ ;  /* 0x1fd5c5a3051d7890 */ /* 0x000fe4000fffe03f */
[----:B------:R-:W-:Y:S01]  /*04a0*/  IMAD.WIDE.U32 R8, R8, -0x2daee0ad, RZ ;  /* 0xd2511f5308087825 */ /* 0x000fe200078e00ff */
[----:B------:R-:W-:Y:S01]  /*04b0*/  LOP3.LUT P1, RZ, R20, 0xffffff80, RZ, 0xc0, !PT ;  /* 0xffffff8014ff7812 */ /* 0x000fe2000782c0ff */
[----:B------:R-:W-:-:S02]  /*04c0*/  UIADD3 UR28, UR4, 0x5384540f, URZ ;  /* 0x5384540f041c7890 */ /* 0x000fc4000fffe03f */
[----:B------:R-:W-:Y:S01]  /*04d0*/  IMAD.WIDE.U32 R92, R92, -0x326172a9, RZ ;  /* 0xcd9e8d575c5c7825 */ /* 0x000fe200078e00ff */
[----:B------:R-:W-:Y:S01]  /*04e0*/  LOP3.LUT R68, R9, UR29, R2, 0x96, !PT ;  /* 0x0000001d09447c12 */ /* 0x000fe2000f8e9602 */
[----:B------:R-:W-:Y:S01]  /*04f0*/  UIADD3 UR30, UR4, -0xe443238, URZ ;  /* 0xf1bbcdc8041e7890 */ /* 0x000fe2000fffe03f */
[----:B------:R-:W-:Y:S02]  /*0500*/  ISETP.GE.U32.AND P4, PT, R20, 0x100, PT ;  /* 0x000001001400780c */ /* 0x000fe40003f86070 */
[----:B------:R-:W-:Y:S01]  /*0510*/  LOP3.LUT R67, R93, UR28, R4, 0x96, !PT ;  /* 0x0000001c5d437c12 */ /* 0x000fe2000f8e9604 */
[----:B------:R-:W-:Y:S01]  /*0520*/  IMAD.HI.U32 R3, R68, -0x326172a9, RZ ;  /* 0xcd9e8d5744037827 */ /* 0x000fe200078e00ff */
[----:B------:R-:W-:Y:S02]  /*0530*/  UIADD3 UR31, UR5, -0x24c28bd8, URZ ;  /* 0xdb3d7428051f7890 */ /* 0x000fe4000fffe03f */
[----:B------:R-:W-:Y:S02]  /*0540*/  UIADD3 UR32, UR4, -0x700cb87f, URZ ;  /* 0x8ff3478104207890 */ /* 0x000fe4000fffe03f */
[----:B------:R-:W-:Y:S01]  /*0550*/  UIADD3 UR33, UR5, -0x695add53, URZ ;  /* 0x96a522ad05217890 */ /* 0x000fe2000fffe03f */
[----:B------:R-:W-:Y:S01]  /*0560*/  ISETP.GE.U32.AND P0, PT, R20, 0x180, PT ;  /* 0x000001801400780c */ /* 0x000fe20003f06070 */
[----:B------:R-:W-:Y:S01]  /*0570*/  IMAD.HI.U32 R15, R67, -0x2daee0ad, RZ ;  /* 0xd2511f53430f7827 */ /* 0x000fe200078e00ff */
[----:B------:R-:W-:-:S02]  /*0580*/  P2R R0, PR, RZ, 0x10 ;  /* 0x00000010ff007803 */ /* 0x000fc40000000000 */
[----:B------:R-:W-:Y:S01]  /*0590*/  LOP3.LUT R92, R3, UR30, R92, 0x96, !PT ;  /* 0x0000001e035c7c12 */ /* 0x000fe2000f8e965c */
[----:B------:R-:W-:Y:S08]  /*05a0*/  @!P1 BRA `(.L_x_3463) ;  /* 0x0000000000309947 */ /* 0x000ff00003800000 */
        /* <DEDUP_REMOVED lines=12> */
.L_x_3463:
[----:B------:R-:W-:Y:S05]  /*0670*/  BSYNC B0 ;  /* 0x0000000000007941 */ /* 0x000fea0003800000 */
.L_x_3462:
        /* <DEDUP_REMOVED lines=14> */
.L_x_3465:
[----:B------:R-:W-:Y:S05]  /*0760*/  BSYNC B0 ;  /* 0x0000000000007941 */ /* 0x000fea0003800000 */
.L_x_3464:
        /* <DEDUP_REMOVED lines=13> */
.L_x_3467:
[----:B------:R-:W-:Y:S05]  /*0840*/  BSYNC B0 ;  /* 0x0000000000007941 */ /* 0x000fea0003800000 */
.L_x_3466:
[----:B------:R-:W-:Y:S01]  /*0850*/  ULDC UR8, c[0x0][0x214] ;  /* 0x0000850000087ab9 */ /* 0x000fe20000000800 */
[----:B------:R-:W-:Y:S02]  /*0860*/  LOP3.LUT R94, R15, UR31, R8, 0x96, !PT ;  /* 0x0000001f0f5e7c12 */ /* 0x000fe4000f8e9608 */
[----:B------:R-:W-:-:S13]  /*0870*/  ISETP.GE.AND P2, PT, R19, UR8, PT ;  /* 0x0000000813007c0c */ /* 0x000fda000bf46270 */
[----:B------:R-:W-:Y:S05]  /*0880*/  @P2 EXIT ;  /* 0x000000000000294d */ /* 0x000fea0003800000 */
[--C-:B-----5:R-:W-:Y:S01]  /*0890*/  HADD2.F32 R11, -RZ, R7.reuse.H0_H0 ;  /* 0x20000007ff0b7230 */ /* 0x120fe20000004100 */
[----:B------:R-:W-:Y:S01]  /*08a0*/  HFMA2.MMA R88, -RZ, RZ, 0, 0 ;  /* 0x00000000ff587435 */ /* 0x000fe200000001ff */
[----:B------:R-:W-:Y:S01]  /*08b0*/  HADD2.F32 R12, -RZ, R7.H1_H1 ;  /* 0x30000007ff0c7230 */ /* 0x000fe20000004100 */
[----:B------:R-:W-:Y:S01]  /*08c0*/  LOP3.LUT R90, R90, 0x3, RZ, 0xc0, !PT ;  /* 0x000000035a5a7812 */ /* 0x000fe200078ec0ff */
[--C-:B------:R-:W-:Y:S01]  /*08d0*/  HADD2.F32 R10, -RZ, R44.reuse.H0_H0 ;  /* 0x2000002cff0a7230 */ /* 0x100fe20000004100 */
[----:B------:R-:W-:Y:S01]  /*08e0*/  ULDC.U8 UR8, c[0x0][0x2a0] ;  /* 0x0000a80000087ab9 */ /* 0x000fe20000000000 */
[----:B------:R-:W-:Y:S01]  /*08f0*/  HADD2.F32 R9, -RZ, R44.H1_H1 ;  /* 0x3000002cff097230 */ /* 0x000fe20000004100 */
[----:B------:R-:W-:Y:S01]  /*0900*/  UISETP.NE.AND UP0, UPT, UR8, URZ, UPT ;  /* 0x0000003f0800728c */ /* 0x000fe2000bf05270 */
        /* <DEDUP_REMOVED lines=10> */
[----:B------:R-:W-:Y:S01]  /*09b0*/  HADD2.F32 R55, -RZ, R28.H1_H1 ;  /* 0x3000001cff377230 */ /* 0x000fe20000004100 */
[----:B------:R-:W-:Y:S01]  /*09c0*/  SHF.R.S32.HI R28, RZ, 0x3, R56 ;  /* 0x00000003ff1c7819 */ /* 0x000fe20000011438 */
[----:B------:R-:W-:-:S02]  /*09d0*/  HADD2.F32 R38, -RZ, R39.H0_H0 ;  /* 0x20000027ff267230 */ /* 0x000fc40000004100 */
[----:B------:R-:W-:Y:S02]  /*09e0*/  HADD2.F32 R45, -RZ, R39.H1_H1 ;  /* 0x30000027ff2d7230 */ /* 0x000fe40000004100 */
[--C-:B------:R-:W-:Y:S02]  /*09f0*/  HADD2.F32 R39, -RZ, R40.reuse.H0_H0 ;  /* 0x20000028ff277230 */ /* 0x100fe40000004100 */
[----:B------:R-:W-:Y:S02]  /*0a00*/  HADD2.F32 R49, -RZ, R40.H1_H1 ;  /* 0x30000028ff317230 */ /* 0x000fe40000004100 */
[C---:B------:R-:W-:Y:S02]  /*0a10*/  IMAD.SHL.U32 R40, R25.reuse, 0x20, RZ ;  /* 0x0000002019287824 */ /* 0x040fe400078e00ff */
[--C-:B------:R-:W-:Y:S02]  /*0a20*/  HADD2.F32 R54, -RZ, R29.reuse.H0_H0 ;  /* 0x2000001dff367230 */ /* 0x100fe40000004100 */
[----:B------:R-:W-:Y:S01]  /*0a30*/  HADD2.F32 R57, -RZ, R29.H1_H1 ;  /* 0x3000001dff397230 */ /* 0x000fe20000004100 */
[----:B------:R-:W-:Y:S01]  /*0a40*/  LOP3.LUT R29, R28, 0x7f, RZ, 0xc0, !PT ;  /* 0x0000007f1c1d7812 */ /* 0x000fe200078ec0ff */
[--C-:B------:R-:W-:Y:S01]  /*0a50*/  HADD2.F32 R56, -RZ, R30.reuse.H0_H0 ;  /* 0x2000001eff387230 */ /* 0x100fe20000004100 */
[----:B------:R-:W-:Y:S01]  /*0a60*/  LOP3.LUT R40, R40, 0x3e0, RZ, 0xc0, !PT ;  /* 0x000003e028287812 */ /* 0x000fe200078ec0ff */
[----:B------:R-:W-:Y:S01]  /*0a70*/  HADD2.F32 R59, -RZ, R30.H1_H1 ;  /* 0x3000001eff3b7230 */ /* 0x000fe20000004100 */
[----:B------:R-:W-:Y:S01]  /*0a80*/  LOP3.LUT R30, R25, 0x60, RZ, 0xc0, !PT ;  /* 0x00000060191e7812 */ /* 0x000fe200078ec0ff */
[--C-:B------:R-:W-:Y:S01]  /*0a90*/  HADD2.F32 R58, -RZ, R31.reuse.H0_H0 ;  /* 0x2000001fff3a7230 */ /* 0x100fe20000004100 */
[----:B------:R-:W-:Y:S01]  /*0aa0*/  SHF.R.U32.HI R28, RZ, 0x2, R28 ;  /* 0x00000002ff1c7819 */ /* 0x000fe2000001161c */
[----:B------:R-:W-:Y:S01]  /*0ab0*/  HADD2.F32 R60, -RZ, R31.H1_H1 ;  /* 0x3000001fff3c7230 */ /* 0x000fe20000004100 */
[C---:B------:R-:W-:Y:S01]  /*0ac0*/  VIADDMNMX R30, R29.reuse, -R30, RZ, !PT ;  /* 0x8000001e1d1e7246 */ /* 0x040fe200078001ff */
[--C-:B------:R-:W-:Y:S01]  /*0ad0*/  HADD2.F32 R63, -RZ, R33.reuse.H0_H0 ;  /* 0x20000021ff3f7230 */ /* 0x100fe20000004100 */
[----:B------:R-:W-:Y:S01]  /*0ae0*/  VIADDMNMX R40, R29, -R40, RZ, !PT ;  /* 0x800000281d287246 */ /* 0x000fe200078001ff */
[----:B------:R-:W-:Y:S01]  /*0af0*/  HADD2.F32 R64, -RZ, R33.H1_H1 ;  /* 0x30000021ff407230 */ /* 0x000fe20000004100 */
[----:B------:R-:W-:Y:S01]  /*0b00*/  LOP3.LUT R29, R28, 0x3fffffe0, RZ, 0xc0, !PT ;  /* 0x3fffffe01c1d7812 */ /* 0x000fe200078ec0ff */
[----:B------:R-:W-:Y:S01]  /*0b10*/  IMAD R31, R67, -0x2daee0ad, RZ ;  /* 0xd2511f53431f7824 */ /* 0x000fe200078e02ff */
[----:B------:R-:W-:Y:S01]  /*0b20*/  VIMNMX R30, R30, 0x20, PT ;  /* 0x000000201e1e7848 */ /* 0x000fe20003fe0100 */
[----:B------:R-:W-:Y:S01]  /*0b30*/  IMAD R33, R68, -0x326172a9, RZ ;  /* 0xcd9e8d5744217824 */ /* 0x000fe200078e02ff */
[----:B------:R-:W-:Y:S01]  /*0b40*/  VIMNMX R40, R40, 0x20, PT ;  /* 0x0000002028287848 */ /* 0x000fe20003fe0100 */
[----:B------:R-:W-:Y:S01]  /*0b50*/  IMAD.HI.U32 R84, R94, -0x326172a9, RZ ;  /* 0xcd9e8d575e547827 */ /* 0x000fe200078e00ff */
[----:B------:R-:W-:-:S02]  /*0b60*/  IADD3 R30, R30, R29, RZ ;  /* 0x0000001d1e1e7210 */ /* 0x000fc40007ffe0ff */
[----:B------:R-:W-:Y:S01]  /*0b70*/  IADD3 R40, R29, R40, RZ ;  /* 0x000000281d287210 */ /* 0x000fe20007ffe0ff */
[----:B------:R-:W-:Y:S01]  /*0b80*/  IMAD.HI.U32 R86, R92, -0x2daee0ad, RZ ;  /* 0xd2511f535c567827 */ /* 0x000fe200078e00ff */
[----:B------:R-:W-:-:S03]  /*0b90*/  LOP3.LUT R84, R84, UR32, R33, 0x96, !PT ;  /* 0x0000002054547c12 */ /* 0x000fc6000f8e9621 */
[----:B------:R-:W-:Y:S01]  /*0ba0*/  IMAD.SHL.U32 R30, R30, 0x8, RZ ;  /* 0x000000081e1e7824 */ /* 0x000fe200078e00ff */
[----:B------:R-:W-:Y:S01]  /*0bb0*/  LOP3.LUT R86, R86, UR33, R31, 0x96, !PT ;  /* 0x0000002156567c12 */ /* 0x000fe2000f8e961f */
[--C-:B------:R-:W-:Y:S02]  /*0bc0*/  HADD2.F32 R17, -RZ, R4.reuse.H0_H0 ;  /* 0x20000004ff117230 */ /* 0x100fe40000004100 */
[----:B------:R-:W-:Y:S01]  /*0bd0*/  HADD2.F32 R18, -RZ, R4.H1_H1 ;  /* 0x30000004ff127230 */ /* 0x000fe20000004100 */
[----:B------:R-:W-:Y:S01]  /*0be0*/  I2FP.F32.U32 R30, R30 ;  /* 0x0000001e001e7245 */ /* 0x000fe20000201000 */
[--C-:B------:R-:W-:Y:S02]  /*0bf0*/  HADD2.F32 R15, -RZ, R5.reuse.H0_H0 ;  /* 0x20000005ff0f7230 */ /* 0x100fe40000004100 */
[----:B------:R-:W-:Y:S01]  /*0c00*/  HADD2.F32 R16, -RZ, R5.H1_H1 ;  /* 0x30000005ff107230 */ /* 0x000fe20000004100 */
[----:B------:R0:W1:Y:S01]  /*0c10*/  MUFU.RCP R98, R30 ;  /* 0x0000001e00627308 */ /* 0x0000620000001000 */
[----:B------:R-:W-:-:S02]  /*0c20*/  HADD2.F32 R13, -RZ, R6.H0_H0 ;  /* 0x20000006ff0d7230 */ /* 0x000fc40000004100 */
[----:B------:R-:W-:Y:S02]  /*0c30*/  HADD2.F32 R14, -RZ, R6.H1_H1 ;  /* 0x30000006ff0e7230 */ /* 0x000fe40000004100 */
[--C-:B------:R-:W-:Y:S02]  /*0c40*/  HADD2.F32 R6, -RZ, R46.reuse.H0_H0 ;  /* 0x2000002eff067230 */ /* 0x100fe40000004100 */
[----:B------:R-:W-:Y:S02]  /*0c50*/  HADD2.F32 R5, -RZ, R46.H1_H1 ;  /* 0x3000002eff057230 */ /* 0x000fe40000004100 */
[--C-:B------:R-:W-:Y:S02]  /*0c60*/  HADD2.F32 R4, -RZ, R47.reuse.H0_H0 ;  /* 0x2000002fff047230 */ /* 0x100fe40000004100 */
[----:B------:R-:W-:Y:S02]  /*0c70*/  HADD2.F32 R3, -RZ, R47.H1_H1 ;  /* 0x3000002fff037230 */ /* 0x000fe40000004100 */
[----:B------:R-:W-:-:S02]  /*0c80*/  HADD2.F32 R2, -RZ, R36.H0_H0 ;  /* 0x20000024ff027230 */ /* 0x000fc40000004100 */
[--C-:B------:R-:W-:Y:S02]  /*0c90*/  HADD2.F32 R26, -RZ, R37.reuse.H0_H0 ;  /* 0x20000025ff1a7230 */ /* 0x100fe40000004100 */
[----:B------:R-:W-:Y:S02]  /*0ca0*/  HADD2.F32 R36, -RZ, R36.H1_H1 ;  /* 0x30000024ff247230 */ /* 0x000fe40000004100 */
        /* <DEDUP_REMOVED lines=13> */
[----:B------:R-:W-:Y:S02]  /*0d80*/  IMAD R94, R94, -0x326172a9, RZ ;  /* 0xcd9e8d575e5e7824 */ /* 0x000fe400078e02ff */
[----:B------:R-:W-:Y:S02]  /*0d90*/  IMAD R92, R92, -0x2daee0ad, RZ ;  /* 0xd2511f535c5c7824 */ /* 0x000fe400078e02ff */
[----:B------:R-:W-:-:S02]  /*0da0*/  IMAD.MOV.U32 R106, RZ, RZ, 0x1 ;  /* 0x00000001ff6a7424 */ /* 0x000fc400078e00ff */
[----:B01----:R-:W-:-:S07]  /*0db0*/  IMAD.SHL.U32 R96, R40, 0x8, RZ ;  /* 0x0000000828607824 */ /* 0x003fce00078e00ff */
.L_x_3725:
        /* <DEDUP_REMOVED lines=9> */
[----:B--2---:R-:W-:-:S13]  /*0e50*/  ISETP.GE.AND P2, PT, R110, 0x1, PT ;  /* 0x000000016e00780c */ /* 0x004fda0003f46270 */
[----:B------:R-:W-:-:S05]  /*0e60*/  @P2 IADD3 R119, R110, -0x1, RZ ;  /* 0xffffffff6e772810 */ /* 0x000fca0007ffe0ff */
[----:B------:R-:W-:Y:S01]  /*0e70*/  @P2 IMAD R108, R119, R100, RZ ;  /* 0x00000064776c2224 */ /* 0x000fe200078e02ff */
[----:B------:R-:W-:-:S04]  /*0e80*/  SHF.R.S32.HI R119, RZ, 0x1f, R104 ;  /* 0x0000001fff777819 */ /* 0x000fc80000011468 */
[----:B------:R-:W-:Y:S02]  /*0e90*/  @P2 SHF.R.S32.HI R121, RZ, 0x1f, R108 ;  /* 0x0000001fff792819 */ /* 0x000fe4000001146c */
[----:B------:R-:W-:Y:S01]  /*0ea0*/  LEA.HI R104, R119, R104, RZ, 0x3 ;  /* 0x0000006877687211 */ /* 0x000fe200078f18ff */
[----:B------:R-:W-:Y:S01]  /*0eb0*/  IMAD.MOV.U32 R119, RZ, RZ, RZ ;  /* 0x000000ffff777224 */ /* 0x000fe200078e00ff */
[----:B------:R-:W-:Y:S02]  /*0ec0*/  @P2 LEA.HI R42, R121, R108, RZ, 0x3 ;  /* 0x0000006c792a2211 */ /* 0x000fe400078f18ff */
[----:B------:R-:W-:Y:S02]  /*0ed0*/  LEA.HI.SX32 R108, R104, R21, 0x1d ;  /* 0x00000015686c7211 */ /* 0x000fe400078feaff */
[----:B------:R-:W-:Y:S02]  /*0ee0*/  @P2 LOP3.LUT R21, R25, 0x7f, RZ, 0xc0, !PT ;  /* 0x0000007f19152812 */ /* 0x000fe400078ec0ff */
[----:B------:R-:W-:-:S02]  /*0ef0*/  SHF.R.S32.HI R104, RZ, 0x1f, R19 ;  /* 0x0000001fff687819 */ /* 0x000fc40000011413 */
        /* <DEDUP_REMOVED lines=17> */
[----:B-----5:R-:W-:Y:S01]  /*1010*/  HADD2.F32 R75, -RZ, R32.H0_H0 ;  /* 0x20000020ff4b7230 */ /* 0x020fe20000004100 */
[----:B------:R-:W-:Y:S06]  /*1020*/  BRA `(.L_x_3472) ;  /* 0x00000004005c7947 */ /* 0x000fec0003800000 */
.L_x_3471:
        /* <DEDUP_REMOVED lines=12> */
.L_x_3474:
[----:B------:R-:W-:-:S07]  /*10f0*/  IMAD.MOV.U32 R71, RZ, RZ, R94 ;  /* 0x000000ffff477224 */ /* 0x000fce00078e005e */
.L_x_3475:
[----:B------:R-:W-:Y:S05]  /*1100*/  BSYNC B2 ;  /* 0x0000000000027941 */ /* 0x000fea0003800000 */
.L_x_3473:
        /* <DEDUP_REMOVED lines=16> */
.L_x_3479:
[----:B------:R-:W-:Y:S05]  /*1210*/  BSYNC B3 ;  /* 0x0000000000037941 */ /* 0x000fea0003800000 */
.L_x_3478:
        /* <DEDUP_REMOVED lines=44> */
.L_x_3477:
[----:B------:R-:W-:Y:S05]  /*14e0*/  BSYNC B2 ;  /* 0x0000000000027941 */ /* 0x000fea0003800000 */
.L_x_3476:
[----:B------:R-:W-:Y:S01]  /*14f0*/  HFMA2.MMA R82, -RZ, RZ, 0.1171875, 0 ;  /* 0x2f800000ff527435 */ /* 0x000fe200000001ff */
[----:B------:R-:W-:Y:S01]  /*1500*/  I2FP.F32.U32 R41, R71 ;  /* 0x0000004700297245 */ /* 0x000fe20000201000 */
[----:B-----5:R-:W-:Y:S02]  /*1510*/  HADD2.F32 R42, -RZ, R28.H0_H0 ;  /* 0x2000001cff2a7230 */ /* 0x020fe40000004100 */
[----:B------:R-:W-:-:S03]  /*1520*/  @P3 HADD2.F32 R90, -RZ, R32.H0_H0 ;  /* 0x20000020ff5a3230 */ /* 0x000fc60000004100 */
[----:B------:R-:W-:-:S03]  /*1530*/  FMUL.FTZ R42, R42, UR13 ;  /* 0x0000000d2a2a7c20 */ /* 0x000fc60008410000 */
[----:B------:R-:W-:Y:S01]  /*1540*/  FFMA.FTZ R41, R41, R82, 1.1641532182693481445e-10 ;  /* 0x2f00000029297423 */ /* 0x000fe20000010052 */
[----:B------:R-:W-:-:S04]  /*1550*/  FMUL.FTZ R42, R42, UR12 ;  /* 0x0000000c2a2a7c20 */ /* 0x000fc80008410000 */
[----:B------:R-:W-:-:S04]  /*1560*/  FSETP.GTU.FTZ.AND P5, PT, R41, UR10, PT ;  /* 0x0000000a29007c0b */ /* 0x000fc8000bfbc000 */
[----:B------:R-:W-:Y:S02]  /*1570*/  FSEL R75, R42, RZ, !P5 ;  /* 0x000000ff2a4b7208 */ /* 0x000fe40006800000 */
[----:B------:R-:W-:-:S03]  /*1580*/  SEL R82, RZ, 0x1, P5 ;  /* 0x00000001ff527807 */ /* 0x000fc60002800000 */
[----:B------:R-:W-:-:S07]  /*1590*/  @P3 FADD.FTZ R75, R90, R75 ;  /* 0x0000004b5a4b3221 */ /* 0x000fce0000010000 */
.L_x_3472:
[----:B------:R-:W-:Y:S05]  /*15a0*/  BSYNC B1 ;  /* 0x0000000000017941 */ /* 0x000fea0003800000 */
.L_x_3470:
[----:B------:R-:W-:Y:S04]  /*15b0*/  BSSY B1, `(.L_x_3480) ;  /* 0x000005f000017945 */ /* 0x000fe80003800000 */
[----:B------:R-:W-:Y:S05]  /*15c0*/  @P4 BRA `(.L_x_3481) ;  /* 0x0000000000184947 */ /* 0x000fea0003800000 */
[----:B------:R-:W-:Y:S01]  /*15d0*/  IMAD.MOV.U32 R73, RZ, RZ, RZ ;  /* 0x000000ffff497224 */ /* 0x000fe200078e00ff */
[----:B------:R-:W-:Y:S01]  /*15e0*/  MOV R41, R40 ;  /* 0x0000002800297202 */ /* 0x000fe20000000f00 */
[----:B------:R-:W-:Y:S06]  /*15f0*/  @!P3 BRA `(.L_x_3482) ;  /* 0x000000040068b947 */ /* 0x000fec0003800000 */
[----:B------:R-:W-:Y:S02]  /*1600*/  IMAD.MOV.U32 R41, RZ, RZ, R40 ;  /* 0x000000ffff297224 */ /* 0x000fe400078e0028 */
[----:B-----5:R-:W-:Y:S01]  /*1610*/  HADD2.F32 R73, -RZ, R32.H1_H1 ;  /* 0x30000020ff497230 */ /* 0x020fe20000004100 */
[----:B------:R-:W-:Y:S06]  /*1620*/  BRA `(.L_x_3482) ;  /* 0x00000004005c7947 */ /* 0x000fec0003800000 */
.L_x_3481:
        /* <DEDUP_REMOVED lines=12> */
.L_x_3484:
[----:B------:R-:W-:-:S07]  /*16f0*/  MOV R71, R94 ;  /* 0x0000005e00477202 */ /* 0x000fce0000000f00 */
.L_x_3485:
[----:B------:R-:W-:Y:S05]  /*1700*/  BSYNC B2 ;  /* 0x0000000000027941 */ /* 0x000fea0003800000 */
.L_x_3483:
        /* <DEDUP_REMOVED lines=16> */
.L_x_3489:
[----:B------:R-:W-:Y:S05]  /*1810*/  BSYNC B3 ;  /* 0x0000000000037941 */ /* 0x000fea0003800000 */
.L_x_3488:
        /* <DEDUP_REMOVED lines=44> */
.L_x_3487:
[----:B------:R-:W-:Y:S05]  /*1ae0*/  BSYNC B2 ;  /* 0x0000000000027941 */ /* 0x000fea0003800000 */
.L_x_3486:
[----:B------:R-:W-:Y:S01]  /*1af0*/  I2FP.F32.U32 R40, R71 ;  /* 0x0000004700287245 */ /* 0x000fe20000201000 */
[----:B-----5:R-:W-:Y:S02]  /*1b00*/  HADD2.F32 R42, -RZ, R28.H1_H1 ;  /* 0x3000001cff2a7230 */ /* 0x020fe40000004100 */
[----:B------:R-:W-:-:S03]  /*1b10*/  IMAD.MOV.U32 R43, RZ, RZ, 0x2f800000 ;  /* 0x2f800000ff2b7424 */ /* 0x000fc600078e00ff */
[----:B------:R-:W-:Y:S01]  /*1b20*/  FMUL.FTZ R42, R42, UR13 ;  /* 0x0000000d2a2a7c20 */ /* 0x000fe20008410000 */
[----:B------:R-:W-:-:S03]  /*1b30*/  FFMA.FTZ R40, R40, R43, 1.1641532182693481445e-10 ;  /* 0x2f00000028287423 */ /* 0x000fc6000001002b */
[----:B------:R-:W-:Y:S02]  /*1b40*/  FMUL.FTZ R42, R42, UR12 ;  /* 0x0000000c2a2a7c20 */ /* 0x000fe40008410000 */
[----:B------:R-:W-:Y:S01]  /*1b50*/  FSETP.GTU.FTZ.AND P5, PT, R40, UR10, PT ;  /* 0x0000000a28007c0b */ /* 0x000fe2000bfbc000 */
[----:B------:R-:W-:-:S03]  /*1b60*/  @P3 HADD2.F32 R40, -RZ, R32.H1_H1 ;  /* 0x30000020ff283230 */ /* 0x000fc60000004100 */
[----:B------:R-:W-:Y:S02]  /*1b70*/  FSEL R73, R42, RZ, !P5 ;  /* 0x000000ff2a497208 */ /* 0x000fe40006800000 */
[----:B------:R-:W-:-:S03]  /*1b80*/  SEL R80, RZ, 0x1, P5 ;  /* 0x00000001ff507807 */ /* 0x000fc60002800000 */
[----:B------:R-:W-:-:S07]  /*1b90*/  @P3 FADD.FTZ R73, R40, R73 ;  /* 0x0000004928493221 */ /* 0x000fce0000010000 */
.L_x_3482:
[----:B------:R-:W-:Y:S05]  /*1ba0*/  BSYNC B1 ;  /* 0x0000000000017941 */ /* 0x000fea0003800000 */
.L_x_3480:
[----:B------:R-:W-:Y:S04]  /*1bb0*/  BSSY B1, `(.L_x_3490) ;  /* 0x000005f000017945 */ /* 0x000fe80003800000 */
[----:B------:R-:W-:Y:S05]  /*1bc0*/  @P4 BRA `(.L_x_3491) ;  /* 0x0000000000184947 */ /* 0x000fea0003800000 */
[----:B------:R-:W-:Y:S01]  /*1bd0*/  MOV R71, RZ ;  /* 0x000000ff00477202 */ /* 0x000fe20000000f00 */
[----:B------:R-:W-:Y:S01]  /*1be0*/  IMAD.MOV.U32 R40, RZ, RZ, R41 ;  /* 0x000000ffff287224 */ /* 0x000fe200078e0029 */
[----:B------:R-:W-:Y:S06]  /*1bf0*/  @!P3 BRA `(.L_x_3492) ;  /* 0x000000040068b947 */ /* 0x000fec0003800000 */
[----:B------:R-:W-:Y:S01]  /*1c00*/  MOV R40, R41 ;  /* 0x0000002900287202 */ /* 0x000fe20000000f00 */
[----:B-----5:R-:W-:Y:S01]  /*1c10*/  HADD2.F32 R71, -RZ, R33.H0_H0 ;  /* 0x20000021ff477230 */ /* 0x020fe20000004100 */
[----:B------:R-:W-:Y:S06]  /*1c20*/  BRA `(.L_x_3492) ;  /* 0x00000004005c7947 */ /* 0x000fec0003800000 */
.L_x_3491:
        /* <DEDUP_REMOVED lines=12> */
.L_x_3494:
[----:B------:R-:W-:-:S07]  /*1cf0*/  IMAD.MOV.U32 R71, RZ, RZ, R94 ;  /* 0x000000ffff477224 */ /* 0x000fce00078e005e */
.L_x_3495:
[----:B------:R-:W-:Y:S05]  /*1d00*/  BSYNC B2 ;  /* 0x0000000000027941 */ /* 0x000fea0003800000 */
.L_x_3493:
        /* <DEDUP_REMOVED lines=16> */
.L_x_3499:
[----:B------:R-:W-:Y:S05]  /*1e10*/  BSYNC B3 ;  /* 0x0000000000037941 */ /* 0x000fea0003800000 */
.L_x_3498:
        /* <DEDUP_REMOVED lines=44> */
.L_x_3497:
[----:B------:R-:W-:Y:S05]  /*20e0*/  BSYNC B2 ;  /* 0x0000000000027941 */ /* 0x000fea0003800000 */
.L_x_3496:
        /* <DEDUP_REMOVED lines=11> */
.L_x_3492:
[----:B------:R-:W-:Y:S05]  /*21a0*/  BSYNC B1 ;  /* 0x0000000000017941 */ /* 0x000fea0003800000 */
.L_x_3490:
        /* <DEDUP_REMOVED lines=8> */
.L_x_3501:
        /* <DEDUP_REMOVED lines=12> */
.L_x_3504:
[----:B------:R-:W-:-:S07]  /*22f0*/  MOV R68, R94 ;  /* 0x0000005e00447202 */ /* 0x000fce0000000f00 */
.L_x_3505:
[----:B------:R-:W-:Y:S05]  /*2300*/  BSYNC B2 ;  /* 0x0000000000027941 */ /* 0x000fea0003800000 */
.L_x_3503:
        /* <DEDUP_REMOVED lines=16> */
.L_x_3509:
[----:B------:R-:W-:Y:S05]  /*2410*/  BSYNC B3 ;  /* 0x0000000000037941 */ /* 0x000fea0003800000 */
.L_x_3508:
        /* <DEDUP_REMOVED lines=44> */
.L_x_3507:
[----:B------:R-:W-:Y:S05]  /*26e0*/  BSYNC B2 ;  /* 0x0000000000027941 */ /* 0x000fea0003800000 */
.L_x_3506:
        /* <DEDUP_REMOVED lines=11> */
.L_x_3502:
[----:B------:R-:W-:Y:S05]  /*27a0*/  BSYNC B1 ;  /* 0x0000000000017941 */ /* 0x000fea0003800000 */
.L_x_3500:
        /* <DEDUP_REMOVED lines=8> */
.L_x_3511:
        /* <DEDUP_REMOVED lines=12> */
.L_x_3514:
[----:B------:R-:W-:-:S07]  /*28f0*/  IMAD.MOV.U32 R70, RZ, RZ, R94 ;  /* 0x000000ffff467224 */ /* 0x000fce00078e005e */
.L_x_3515:
[----:B------:R-:W-:Y:S05]  /*2900*/  BSYNC B2 ;  /* 0x0000000000027941 */ /* 0x000fea0003800000 */
.L_x_3513:
        /* <DEDUP_REMOVED lines=16> */
.L_x_3519:
[----:B------:R-:W-:Y:S05]  /*2a10*/  BSYNC B3 ;  /* 0x0000000000037941 */ /* 0x000fea0003800000 */
.L_x_3518:
        /* <DEDUP_REMOVED lines=44> */
.L_x_3517:
[----:B------:R-:W-:Y:S05]  /*2ce0*/  BSYNC B2 ;  /* 0x0000000000027941 */ /* 0x000fea0003800000 */
.L_x_3516:
[----:B------:R-:W-:Y:S01]  /*2cf0*/  I2FP.F32.U32 R41, R70 ;  /* 0x0000004600297245 */ /* 0x000fe20000201000 */
[----:B------:R-:W-:Y:S01]  /*2d00*/  HFMA2.MMA R70, -RZ, RZ, 0.1171875, 0 ;  /* 0x2f800000ff467435 */ /* 0x000fe200000001ff */
[----:B-----5:R-:W-:Y:S02]  /*2d10*/  HADD2.F32 R42, -RZ, R30.H0_H0 ;  /* 0x2000001eff2a7230 */ /* 0x020fe40000004100 */
[----:B------:R-:W-:-:S03]  /*2d20*/  @P3 HADD2.F32 R90, -RZ, R34.H0_H0 ;  /* 0x20000022ff5a3230 */ /* 0x000fc60000004100 */
[----:B------:R-:W-:-:S04]  /*2d30*/  FMUL.FTZ R42, R42, UR13 ;  /* 0x0000000d2a2a7c20 */ /* 0x000fc80008410000 */
[----:B------:R-:W-:Y:S01]  /*2d40*/  FFMA.FTZ R41, R41, R70, 1.1641532182693481445e-10 ;  /* 0x2f00000029297423 */ /* 0x000fe20000010046 */
[----:B------:R-:W-:-:S04]  /*2d50*/  FMUL.FTZ R42, R42, UR12 ;  /* 0x0000000c2a2a7c20 */ /* 0x000fc80008410000 */
[----:B------:R-:W-:-:S04]  /*2d60*/  FSETP.GTU.FTZ.AND P5, PT, R41, UR10, PT ;  /* 0x0000000a29007c0b */ /* 0x000fc8000bfbc000 */
[----:B------:R-:W-:Y:S02]  /*2d70*/  FSEL R79, R42, RZ, !P5 ;  /* 0x000000ff2a4f7208 */ /* 0x000fe40006800000 */
[----:B------:R-:W-:-:S03]  /*2d80*/  SEL R70, RZ, 0x1, P5 ;  /* 0x00000001ff467807 */ /* 0x000fc60002800000 */
[----:B------:R-:W-:-:S07]  /*2d90*/  @P3 FADD.FTZ R79, R90, R79 ;  /* 0x0000004f5a4f3221 */ /* 0x000fce0000010000 */
.L_x_3512:
[----:B------:R-:W-:Y:S05]  /*2da0*/  BSYNC B1 ;  /* 0x0000000000017941 */ /* 0x000fea0003800000 */
.L_x_3510:
        /* <DEDUP_REMOVED lines=8> */
.L_x_3521:
        /* <DEDUP_REMOVED lines=12> */
.L_x_3524:
[----:B------:R-:W-:-:S07]  /*2ef0*/  MOV R72, R94 ;  /* 0x0000005e00487202 */ /* 0x000fce0000000f00 */
.L_x_3525:
[----:B------:R-:W-:Y:S05]  /*2f00*/  BSYNC B2 ;  /* 0x0000000000027941 */ /* 0x000fea0003800000 */
.L_x_3523:
        /* <DEDUP_REMOVED lines=16> */
.L_x_3529:
[----:B------:R-:W-:Y:S05]  /*3010*/  BSYNC B3 ;  /* 0x0000000000037941 */ /* 0x000fea0003800000 */
.L_x_3528:
        /* <DEDUP_REMOVED lines=44> */
.L_x_3527:
[----:B------:R-:W-:Y:S05]  /*32e0*/  BSYNC B2 ;  /* 0x0000000000027941 */ /* 0x000fea0003800000 */
.L_x_3526:
        /* <DEDUP_REMOVED lines=11> */
.L_x_3522:
[----:B------:R-:W-:Y:S05]  /*33a0*/  BSYNC B1 ;  /* 0x0000000000017941 */ /* 0x000fea0003800000 */
.L_x_3520:
        /* <DEDUP_REMOVED lines=8> */
.L_x_3531:
        /* <DEDUP_REMOVED lines=12> */
.L_x_3534:
[----:B------:R-:W-:-:S07]  /*34f0*/  IMAD.MOV.U32 R74, RZ, RZ, R94 ;  /* 0x000000ffff4a7224 */ /* 0x000fce00078e005e */
.L_x_3535:
[----:B------:R-:W-:Y:S05]  /*3500*/  BSYNC B2 ;  /* 0x0000000000027941 */ /* 0x000fea0003800000 */
.L_x_3533:
        /* <DEDUP_REMOVED lines=16> */
.L_x_3539:
[----:B------:R-:W-:Y:S05]  /*3610*/  BSYNC B3 ;  /* 0x0000000000037941 */ /* 0x000fea0003800000 */
.L_x_3538:
        /* <DEDUP_REMOVED lines=44> */
.L_x_3537:
[----:B------:R-:W-:Y:S05]  /*38e0*/  BSYNC B2 ;  /* 0x0000000000027941 */ /* 0x000fea0003800000 */
.L_x_3536:
        /* <DEDUP_REMOVED lines=11> */
.L_x_3532:
[----:B------:R-:W-:Y:S05]  /*39a0*/  BSYNC B1 ;  /* 0x0000000000017941 */ /* 0x000fea0003800000 */
.L_x_3530:
        /* <DEDUP_REMOVED lines=8> */
.L_x_3541:
        /* <DEDUP_REMOVED lines=12> */
.L_x_3544:
[----:B------:R-:W-:-:S07]  /*3af0*/  MOV R76, R94 ;  /* 0x0000005e004c7202 */ /* 0x000fce0000000f00 */
.L_x_3545:
[----:B------:R-:W-:Y:S05]  /*3b00*/  BSYNC B2 ;  /* 0x0000000000027941 */ /* 0x000fea0003800000 */
.L_x_3543:
        /* <DEDUP_REMOVED lines=16> */
.L_x_3549:
[----:B------:R-:W-:Y:S05]  /*3c10*/  BSYNC B3 ;  /* 0x0000000000037941 */ /* 0x000fea0003800000 */
.L_x_3548:
        /* <DEDUP_REMOVED lines=44> */
.L_x_3547:
[----:B------:R-:W-:Y:S05]  /*3ee0*/  BSYNC B2 ;  /* 0x0000000000027941 */ /* 0x000fea0003800000 */
.L_x_3546:
        /* <DEDUP_REMOVED lines=11> */
.L_x_3542:
[----:B------:R-:W-:Y:S05]  /*3fa0*/  BSYNC B1 ;  /* 0x0000000000017941 */ /* 0x000fea0003800000 */
.L_x_3540:
[----:B------:R-:W0:Y:S01]  /*3fb0*/  LDC.64 R120, c[0x0][0x238] ;  /* 0x00008e00ff787b82 */ /* 0x000e220000000a00 */
[----:B------:R-:W-:Y:S01]  /*3fc0*/  F2FP.F16.F32.PACK_AB R43, R85, R83 ;  /* 0x00000053552b723e */ /* 0x000fe200000000ff */
[----:B------:R-:W-:Y:S01]  /*3fd0*/  BSSY B1, `(.L_x_3550) ;  /* 0x000001b000017945 */ /* 0x000fe20003800000 */
[----:B------:R-:W-:Y:S02]  /*3fe0*/  F2FP.F16.F32.PACK_AB R42, R81, R79 ;  /* 0x0000004f512a723e */ /* 0x000fe400000000ff */
[----:B------:R-:W-:Y:S02]  /*3ff0*/  F2FP.F16.F32.PACK_AB R41, R77, R71 ;  /* 0x000000474d29723e */ /* 0x000fe400000000ff */
[----:B------:R-:W-:Y:S01]  /*4000*/  F2FP.F16.F32.PACK_AB R40, R73, R75 ;  /* 0x0000004b4928723e */ /* 0x000fe200000000ff */
        /* <DEDUP_REMOVED lines=23> */
.L_x_3551:
[----:B------:R-:W-:Y:S05]  /*4180*/  BSYNC B1 ;  /* 0x0000000000017941 */ /* 0x000fea0003800000 */
.L_x_3550:
[----:B------:R-:W-:Y:S01]  /*4190*/  VIADD R108, R108, 0x80 ;  /* 0x000000806c6c7836 */ /* 0x000fe20000000000 */
[----:B------:R-:W-:-:S07]  /*41a0*/  IADD3 R119, R119, 0x80, RZ ;  /* 0x0000008077777810 */ /* 0x000fce0007ffe0ff */
.L_x_3469:
[----:B------:R-:W-:Y:S05]  /*41b0*/  BSYNC B0 ;  /* 0x0000000000007941 */ /* 0x000fea0003800000 */
.L_x_3468:
        /* <DEDUP_REMOVED lines=18> */
[----:B-----5:R-:W-:Y:S01]  /*42e0*/  HADD2.F32 R87, -RZ, R32.H0_H0 ;  /* 0x20000020ff577230 */ /* 0x020fe20000004100 */
[----:B------:R-:W-:Y:S06]  /*42f0*/  BRA `(.L_x_3556) ;  /* 0x0000000400547947 */ /* 0x000fec0003800000 */
.L_x_3555:
        /* <DEDUP_REMOVED lines=12> */
.L_x_3558:
[----:B------:R-:W-:-:S07]  /*43c0*/  MOV R82, R94 ;  /* 0x0000005e00527202 */ /* 0x000fce0000000f00 */
.L_x_3559:
[----:B------:R-:W-:Y:S05]  /*43d0*/  BSYNC B2 ;  /* 0x0000000000027941 */ /* 0x000fea0003800000 */
.L_x_3557:
        /* <DEDUP_REMOVED lines=16> */
.L_x_3563:
[----:B------:R-:W-:Y:S05]  /*44e0*/  BSYNC B3 ;  /* 0x0000000000037941 */ /* 0x000fea0003800000 */
.L_x_3562:
        /* <DEDUP_REMOVED lines=42> */
.L_x_3561:
[----:B------:R-:W-:Y:S05]  /*4790*/  BSYNC B2 ;  /* 0x0000000000027941 */ /* 0x000fea0003800000 */
.L_x_3560:
[----:B------:R-:W-:Y:S01]  /*47a0*/  I2FP.F32.U32 R41, R82 ;  /* 0x0000005200297245 */ /* 0x000fe20000201000 */
[----:B-----5:R-:W-:Y:S02]  /*47b0*/  HADD2.F32 R43, -RZ, R28.H0_H0 ;  /* 0x2000001cff2b7230 */ /* 0x020fe40000004100 */
[----:B------:R-:W-:-:S03]  /*47c0*/  IMAD.MOV.U32 R42, RZ, RZ, 0x2f800000 ;  /* 0x2f800000ff2a7424 */ /* 0x000fc600078e00ff */
[----:B------:R-:W-:Y:S01]  /*47d0*/  FMUL.FTZ R43, R43, UR13 ;  /* 0x0000000d2b2b7c20 */ /* 0x000fe20008410000 */
[----:B------:R-:W-:Y:S01]  /*47e0*/  FFMA.FTZ R41, R41, R42, 1.1641532182693481445e-10 ;  /* 0x2f00000029297423 */ /* 0x000fe2000001002a */
[----:B------:R-:W-:Y:S02]  /*47f0*/  @P3 HADD2.F32 R42, -RZ, R32.H0_H0 ;  /* 0x20000020ff2a3230 */ /* 0x000fe40000004100 */
[----:B------:R-:W-:Y:S02]  /*4800*/  FMUL.FTZ R43, R43, UR12 ;  /* 0x0000000c2b2b7c20 */ /* 0x000fe40008410000 */
[----:B------:R-:W-:-:S04]  /*4810*/  FSETP.GTU.FTZ.AND P5, PT, R41, UR10, PT ;  /* 0x0000000a29007c0b */ /* 0x000fc8000bfbc000 */
[----:B------:R-:W-:Y:S02]  /*4820*/  FSEL R87, R43, RZ, !P5 ;  /* 0x000000ff2b577208 */ /* 0x000fe40006800000 */
[----:B------:R-:W-:-:S03]  /*4830*/  SEL R82, RZ, 0x1, P5 ;  /* 0x00000001ff527807 */ /* 0x000fc60002800000 */
[----:B------:R-:W-:-:S07]  /*4840*/  @P3 FADD.FTZ R87, R42, R87 ;  /* 0x000000572a573221 */ /* 0x000fce0000010000 */
.L_x_3556:
[----:B------:R-:W-:Y:S05]  /*4850*/  BSYNC B1 ;  /* 0x0000000000017941 */ /* 0x000fea0003800000 */
.L_x_3554:
[----:B------:R-:W-:Y:S04]  /*4860*/  BSSY B1, `(.L_x_3564) ;  /* 0x000005d000017945 */ /* 0x000fe80003800000 */
[----:B------:R-:W-:Y:S05]  /*4870*/  @P4 BRA `(.L_x_3565) ;  /* 0x0000000000184947 */ /* 0x000fea0003800000 */
[----:B------:R-:W-:Y:S01]  /*4880*/  MOV R89, RZ ;  /* 0x000000ff00597202 */ /* 0x000fe20000000f00 */
[----:B------:R-:W-:Y:S01]  /*4890*/  IMAD.MOV.U32 R41, RZ, RZ, R40 ;  /* 0x000000ffff297224 */ /* 0x000fe200078e0028 */
[----:B------:R-:W-:Y:S06]  /*48a0*/  @!P3 BRA `(.L_x_3566) ;  /* 0x000000040060b947 */ /* 0x000fec0003800000 */
[----:B------:R-:W-:Y:S01]  /*48b0*/  MOV R41, R40 ;  /* 0x0000002800297202 */ /* 0x000fe20000000f00 */
[----:B-----5:R-:W-:Y:S01]  /*48c0*/  HADD2.F32 R89, -RZ, R32.H1_H1 ;  /* 0x30000020ff597230 */ /* 0x020fe20000004100 */
[----:B------:R-:W-:Y:S06]  /*48d0*/  BRA `(.L_x_3566) ;  /* 0x0000000400547947 */ /* 0x000fec0003800000 */
.L_x_3565:
        /* <DEDUP_REMOVED lines=12> */
.L_x_3568:
[----:B------:R-:W-:-:S07]  /*49a0*/  IMAD.MOV.U32 R80, RZ, RZ, R94 ;  /* 0x000000ffff507224 */ /* 0x000fce00078e005e */
.L_x_3569:
[----:B------:R-:W-:Y:S05]  /*49b0*/  BSYNC B2 ;  /* 0x0000000000027941 */ /* 0x000fea0003800000 */
.L_x_3567:
        /* <DEDUP_REMOVED lines=16> */
.L_x_3573:
[----:B------:R-:W-:Y:S05]  /*4ac0*/  BSYNC B3 ;  /* 0x0000000000037941 */ /* 0x000fea0003800000 */
.L_x_3572:
        /* <DEDUP_REMOVED lines=42> */
.L_x_3571:
[----:B------:R-:W-:Y:S05]  /*4d70*/  BSYNC B2 ;  /* 0x0000000000027941 */ /* 0x000fea0003800000 */
.L_x_3570:
[----:B------:R-:W-:Y:S01]  /*4d80*/  HFMA2.MMA R43, -RZ, RZ, 0.1171875, 0 ;  /* 0x2f800000ff2b7435 */ /* 0x000fe200000001ff */
[----:B------:R-:W-:Y:S01]  /*4d90*/  I2FP.F32.U32 R40, R80 ;  /* 0x0000005000287245 */ /* 0x000fe20000201000 */
[----:B-----5:R-:W-:-:S05]  /*4da0*/  HADD2.F32 R42, -RZ, R28.H1_H1 ;  /* 0x3000001cff2a7230 */ /* 0x020fca0000004100 */
[----:B------:R-:W-:-:S03]  /*4db0*/  FMUL.FTZ R42, R42, UR13 ;  /* 0x0000000d2a2a7c20 */ /* 0x000fc60008410000 */
[----:B------:R-:W-:Y:S01]  /*4dc0*/  FFMA.FTZ R40, R40, R43, 1.1641532182693481445e-10 ;  /* 0x2f00000028287423 */ /* 0x000fe2000001002b */
[----:B------:R-:W-:-:S04]  /*4dd0*/  FMUL.FTZ R42, R42, UR12 ;  /* 0x0000000c2a2a7c20 */ /* 0x000fc80008410000 */
[----:B------:R-:W-:Y:S01]  /*4de0*/  FSETP.GTU.FTZ.AND P5, PT, R40, UR10, PT ;  /* 0x0000000a28007c0b */ /* 0x000fe2000bfbc000 */
[----:B------:R-:W-:-:S03]  /*4df0*/  @P3 HADD2.F32 R40, -RZ, R32.H1_H1 ;  /* 0x30000020ff283230 */ /* 0x000fc60000004100 */
[----:B------:R-:W-:Y:S02]  /*4e00*/  FSEL R89, R42, RZ, !P5 ;  /* 0x000000ff2a597208 */ /* 0x000fe40006800000 */
[----:B------:R-:W-:-:S03]  /*4e10*/  SEL R80, RZ, 0x1, P5 ;  /* 0x00000001ff507807 */ /* 0x000fc60002800000 */
[----:B------:R-:W-:-:S07]  /*4e20*/  @P3 FADD.FTZ R89, R40, R89 ;  /* 0x0000005928593221 */ /* 0x000fce0000010000 */
.L_x_3566:
[----:B------:R-:W-:Y:S05]  /*4e30*/  BSYNC B1 ;  /* 0x0000000000017941 */ /* 0x000fea0003800000 */
.L_x_3564:
[----:B------:R-:W-:Y:S04]  /*4e40*/  BSSY B1, `(.L_x_3574) ;  /* 0x000005d000017945 */ /* 0x000fe80003800000 */
[----:B------:R-:W-:Y:S05]  /*4e50*/  @P4 BRA `(.L_x_3575) ;  /* 0x0000000000184947 */ /* 0x000fea0003800000 */
[----:B------:R-:W-:Y:S01]  /*4e60*/  IMAD.MOV.U32 R91, RZ, RZ, RZ ;  /* 0x000000ffff5b7224 */ /* 0x000fe200078e00ff */
[----:B------:R-:W-:Y:S01]  /*4e70*/  MOV R40, R41 ;  /* 0x0000002900287202 */ /* 0x000fe20000000f00 */
[----:B------:R-:W-:Y:S06]  /*4e80*/  @!P3 BRA `(.L_x_3576) ;  /* 0x000000040060b947 */ /* 0x000fec0003800000 */
[----:B------:R-:W-:Y:S02]  /*4e90*/  IMAD.MOV.U32 R40, RZ, RZ, R41 ;  /* 0x000000ffff287224 */ /* 0x000fe400078e0029 */
[----:B-----5:R-:W-:Y:S01]  /*4ea0*/  HADD2.F32 R91, -RZ, R33.H0_H0 ;  /* 0x20000021ff5b7230 */ /* 0x020fe20000004100 */
[----:B------:R-:W-:Y:S06]  /*4eb0*/  BRA `(.L_x_3576) ;  /* 0x0000000400547947 */ /* 0x000fec0003800000 */
.L_x_3575:
        /* <DEDUP_REMOVED lines=12> */
.L_x_3578:
[----:B------:R-:W-:-:S07]  /*4f80*/  IMAD.MOV.U32 R78, RZ, RZ, R94 ;  /* 0x000000ffff4e7224 */ /* 0x000fce00078e005e */
.L_x_3579:
[----:B------:R-:W-:Y:S05]  /*4f90*/  BSYNC B2 ;  /* 0x0000000000027941 */ /* 0x000fea0003800000 */
.L_x_3577:
        /* <DEDUP_REMOVED lines=16> */
.L_x_3583:
[----:B------:R-:W-:Y:S05]  /*50a0*/  BSYNC B3 ;  /* 0x0000000000037941 */ /* 0x000fea0003800000 */
.L_x_3582:
        /* <DEDUP_REMOVED lines=41> */
[----:B------:R-:W-:-:S11]  /*5340*/  HFMA2.MMA R40, -RZ, RZ, 0, 0 ;  /* 0x00000000ff287435 */ /* 0x000fd600000001ff */
.L_x_3581:
[----:B------:R-:W-:Y:S05]  /*5350*/  BSYNC B2 ;  /* 0x0000000000027941 */ /* 0x000fea0003800000 */
.L_x_3580:
        /* <DEDUP_REMOVED lines=11> */
.L_x_3576:
[----:B------:R-:W-:Y:S05]  /*5410*/  BSYNC B1 ;  /* 0x0000000000017941 */ /* 0x000fea0003800000 */
.L_x_3574:
[----:B------:R-:W-:Y:S04]  /*5420*/  BSSY B1, `(.L_x_3584) ;  /* 0x000005d000017945 */ /* 0x000fe80003800000 */
[----:B------:R-:W-:Y:S05]  /*5430*/  @P4 BRA `(.L_x_3585) ;  /* 0x0000000000184947 */ /* 0x000fea0003800000 */
[----:B------:R-:W-:Y:S02]  /*5440*/  MOV R93, RZ ;  /* 0x000000ff005d7202 */ /* 0x000fe40000000f00 */
[----:B------:R-:W-:Y:S01]  /*5450*/  MOV R41, R40 ;  /* 0x0000002800297202 */ /* 0x000fe20000000f00 */
[----:B------:R-:W-:Y:S06]  /*5460*/  @!P3 BRA `(.L_x_3586) ;  /* 0x000000040060b947 */ /* 0x000fec0003800000 */
[----:B------:R-:W-:Y:S02]  /*5470*/  IMAD.MOV.U32 R41, RZ, RZ, R40 ;  /* 0x000000ffff297224 */ /* 0x000fe400078e0028 */
[----:B-----5:R-:W-:Y:S01]  /*5480*/  HADD2.F32 R93, -RZ, R33.H1_H1 ;  /* 0x30000021ff5d7230 */ /* 0x020fe20000004100 */
[----:B------:R-:W-:Y:S06]  /*5490*/  BRA `(.L_x_3586) ;  /* 0x0000000400547947 */ /* 0x000fec0003800000 */
.L_x_3585:
[C---:B------:R-:W-:Y:S01]  /*54a0*/  ISETP.NE.AND P5, PT, R40.reuse, 0x1, PT ;  /* 0x000000012800780c */ /* 0x040fe20003fa5270 */
[----:B------:R-:W-:Y:S01]  /*54b0*/  BSSY B2, `(.L_x_3587) ;  /* 0x000000c000027945 */ /* 0x000fe20003800000 */
[----:B------:R-:W-:-:S11]  /*54c0*/  IADD3 R41, R40, 0x1, RZ ;  /* 0x0000000128297810 */ /* 0x000fd60007ffe0ff */
        /* <DEDUP_REMOVED lines=9> */
.L_x_3588:
[----:B------:R-:W-:-:S07]  /*5560*/  MOV R68, R94 ;  /* 0x0000005e00447202 */ /* 0x000fce0000000f00 */
.L_x_3589:
[----:B------:R-:W-:Y:S05]  /*5570*/  BSYNC B2 ;  /* 0x0000000000027941 */ /* 0x000fea0003800000 */
.L_x_3587:
        /* <DEDUP_REMOVED lines=16> */
.L_x_3593:
[----:B------:R-:W-:Y:S05]  /*5680*/  BSYNC B3 ;  /* 0x0000000000037941 */ /* 0x000fea0003800000 */
.L_x_3592:
        /* <DEDUP_REMOVED lines=40> */
[----:B------:R-:W-:-:S04]  /*5910*/  LOP3.LUT R84, R95, UR32, R42, 0x96, !PT ;  /* 0x000000205f547c12 */ /* 0x000fc8000f8e962a */
[----:B------:R-:W-:-:S07]  /*5920*/  LOP3.LUT R86, R93, UR33, R40, 0x96, !PT ;  /* 0x000000215d567c12 */ /* 0x000fce000f8e9628 */
.L_x_3591:
[----:B------:R-:W-:Y:S05]  /*5930*/  BSYNC B2 ;  /* 0x0000000000027941 */ /* 0x000fea0003800000 */
.L_x_3590:
[----:B------:R-:W-:Y:S01]  /*5940*/  I2FP.F32.U32 R40, R68 ;  /* 0x0000004400287245 */ /* 0x000fe20000201000 */
[----:B-----5:R-:W-:Y:S01]  /*5950*/  HADD2.F32 R42, -RZ, R29.H1_H1 ;  /* 0x3000001dff2a7230 */ /* 0x020fe20000004100 */
[----:B------:R-:W-:-:S04]  /*5960*/  MOV R43, 0x2f800000 ;  /* 0x2f800000002b7802 */ /* 0x000fc80000000f00 */
        /* <DEDUP_REMOVED lines=8> */
.L_x_3586:
[----:B------:R-:W-:Y:S05]  /*59f0*/  BSYNC B1 ;  /* 0x0000000000017941 */ /* 0x000fea0003800000 */
.L_x_3584:
[----:B------:R-:W-:Y:S04]  /*5a00*/  BSSY B1, `(.L_x_3594) ;  /* 0x000005e000017945 */ /* 0x000fe80003800000 */
[----:B------:R-:W-:Y:S05]  /*5a10*/  @P4 BRA `(.L_x_3595) ;  /* 0x0000000000184947 */ /* 0x000fea0003800000 */
[----:B------:R-:W-:Y:S01]  /*5a20*/  IMAD.MOV.U32 R95, RZ, RZ, RZ ;  /* 0x000000ffff5f7224 */ /* 0x000fe200078e00ff */
[----:B------:R-:W-:Y:S01]  /*5a30*/  MOV R40, R41 ;  /* 0x0000002900287202 */ /* 0x000fe20000000f00 */
[----:B------:R-:W-:Y:S06]  /*5a40*/  @!P3 BRA `(.L_x_3596) ;  /* 0x000000040064b947 */ /* 0x000fec0003800000 */
[----:B------:R-:W-:Y:S01]  /*5a50*/  MOV R40, R41 ;  /* 0x0000002900287202 */ /* 0x000fe20000000f00 */
[----:B-----5:R-:W-:Y:S01]  /*5a60*/  HADD2.F32 R95, -RZ, R34.H0_H0 ;  /* 0x20000022ff5f7230 */ /* 0x020fe20000004100 */
[----:B------:R-:W-:Y:S06]  /*5a70*/  BRA `(.L_x_3596) ;  /* 0x0000000400587947 */ /* 0x000fec0003800000 */
.L_x_3595:
[C---:B------:R-:W-:Y:S01]  /*5a80*/  ISETP.NE.AND P5, PT, R41.reuse, 0x1, PT ;  /* 0x000000012900780c */ /* 0x040fe20003fa5270 */
[----:B------:R-:W-:Y:S01]  /*5a90*/  BSSY B2, `(.L_x_3597) ;  /* 0x000000c000027945 */ /* 0x000fe20003800000 */
[----:B------:R-:W-:-:S11]  /*5aa0*/  VIADD R40, R41, 0x1 ;  /* 0x0000000129287836 */ /* 0x000fd60000000000 */
[----:B------:R-:W-:Y:S05]  /*5ab0*/  @!P5 BRA `(.L_x_3598) ;  /* 0x000000000020d947 */ /* 0x000fea0003800000 */
        /* <DEDUP_REMOVED lines=8> */
.L_x_3598:
[----:B------:R-:W-:-:S07]  /*5b40*/  MOV R70, R94 ;  /* 0x0000005e00467202 */ /* 0x000fce0000000f00 */
.L_x_3599:
[----:B------:R-:W-:Y:S05]  /*5b50*/  BSYNC B2 ;  /* 0x0000000000027941 */ /* 0x000fea0003800000 */
.L_x_3597:
        /* <DEDUP_REMOVED lines=16> */
.L_x_3603:
[----:B------:R-:W-:Y:S05]  /*5c60*/  BSYNC B3 ;  /* 0x0000000000037941 */ /* 0x000fea0003800000 */
.L_x_3602:
        /* <DEDUP_REMOVED lines=43> */
.L_x_3601:
[----:B------:R-:W-:Y:S05]  /*5f20*/  BSYNC B2 ;  /* 0x0000000000027941 */ /* 0x000fea0003800000 */
.L_x_3600:
[----:B------:R-:W-:Y:S01]  /*5f30*/  I2FP.F32.U32 R41, R70 ;  /* 0x0000004600297245 */ /* 0x000fe20000201000 */
[----:B-----5:R-:W-:Y:S01]  /*5f40*/  HADD2.F32 R43, -RZ, R30.H0_H0 ;  /* 0x2000001eff2b7230 */ /* 0x020fe20000004100 */
[----:B------:R-:W-:-:S04]  /*5f50*/  MOV R42, 0x2f800000 ;  /* 0x2f800000002a7802 */ /* 0x000fc80000000f00 */
        /* <DEDUP_REMOVED lines=8> */
.L_x_3596:
[----:B------:R-:W-:Y:S05]  /*5fe0*/  BSYNC B1 ;  /* 0x0000000000017941 */ /* 0x000fea0003800000 */
.L_x_3594:
[----:B------:R-:W-:Y:S04]  /*5ff0*/  BSSY B1, `(.L_x_3604) ;  /* 0x000005f000017945 */ /* 0x000fe80003800000 */
[----:B------:R-:W-:Y:S05]  /*6000*/  @P4 BRA `(.L_x_3605) ;  /* 0x0000000000184947 */ /* 0x000fea0003800000 */
[----:B------:R-:W-:Y:S01]  /*6010*/  IMAD.MOV.U32 R97, RZ, RZ, RZ ;  /* 0x000000ffff617224 */ /* 0x000fe200078e00ff */
[----:B------:R-:W-:Y:S01]  /*6020*/  MOV R41, R40 ;  /* 0x0000002800297202 */ /* 0x000fe20000000f00 */
[----:B------:R-:W-:Y:S06]  /*6030*/  @!P3 BRA `(.L_x_3606) ;  /* 0x000000040068b947 */ /* 0x000fec0003800000 */
[----:B------:R-:W-:Y:S01]  /*6040*/  MOV R41, R40 ;  /* 0x0000002800297202 */ /* 0x000fe20000000f00 */
[----:B-----5:R-:W-:Y:S01]  /*6050*/  HADD2.F32 R97, -RZ, R34.H1_H1 ;  /* 0x30000022ff617230 */ /* 0x020fe20000004100 */
[----:B------:R-:W-:Y:S06]  /*6060*/  BRA `(.L_x_3606) ;  /* 0x00000004005c7947 */ /* 0x000fec0003800000 */
.L_x_3605:
        /* <DEDUP_REMOVED lines=12> */
.L_x_3608:
[----:B------:R-:W-:-:S07]  /*6130*/  MOV R72, R94 ;  /* 0x0000005e00487202 */ /* 0x000fce0000000f00 */
.L_x_3609:
[----:B------:R-:W-:Y:S05]  /*6140*/  BSYNC B2 ;  /* 0x0000000000027941 */ /* 0x000fea0003800000 */
.L_x_3607:
        /* <DEDUP_REMOVED lines=16> */
.L_x_3613:
[----:B------:R-:W-:Y:S05]  /*6250*/  BSYNC B3 ;  /* 0x0000000000037941 */ /* 0x000fea0003800000 */
.L_x_3612:
        /* <DEDUP_REMOVED lines=43> */
[----:B------:R-:W-:-:S10]  /*6510*/  MOV R92, R40 ;  /* 0x00000028005c7202 */ /* 0x000fd40000000f00 */
.L_x_3611:
[----:B------:R-:W-:Y:S05]  /*6520*/  BSYNC B2 ;  /* 0x0000000000027941 */ /* 0x000fea0003800000 */
.L_x_3610:
        /* <DEDUP_REMOVED lines=11> */
.L_x_3606:
[----:B------:R-:W-:Y:S05]  /*65e0*/  BSYNC B1 ;  /* 0x0000000000017941 */ /* 0x000fea0003800000 */
.L_x_3604:
[----:B------:R-:W-:Y:S04]  /*65f0*/  BSSY B1, `(.L_x_3614) ;  /* 0x000005f000017945 */ /* 0x000fe80003800000 */
[----:B------:R-:W-:Y:S05]  /*6600*/  @P4 BRA `(.L_x_3615) ;  /* 0x0000000000184947 */ /* 0x000fea0003800000 */
[----:B------:R-:W-:Y:S02]  /*6610*/  MOV R99, RZ ;  /* 0x000000ff00637202 */ /* 0x000fe40000000f00 */
[----:B------:R-:W-:Y:S01]  /*6620*/  MOV R40, R41 ;  /* 0x0000002900287202 */ /* 0x000fe20000000f00 */
[----:B------:R-:W-:Y:S06]  /*6630*/  @!P3 BRA `(.L_x_3616) ;  /* 0x000000040068b947 */ /* 0x000fec0003800000 */
[----:B------:R-:W-:Y:S02]  /*6640*/  IMAD.MOV.U32 R40, RZ, RZ, R41 ;  /* 0x000000ffff287224 */ /* 0x000fe400078e0029 */
[----:B-----5:R-:W-:Y:S01]  /*6650*/  HADD2.F32 R99, -RZ, R35.H0_H0 ;  /* 0x20000023ff637230 */ /* 0x020fe20000004100 */
[----:B------:R-:W-:Y:S06]  /*6660*/  BRA `(.L_x_3616) ;  /* 0x00000004005c7947 */ /* 0x000fec0003800000 */
.L_x_3615:
        /* <DEDUP_REMOVED lines=12> */
.L_x_3618:
[----:B------:R-:W-:-:S07]  /*6730*/  MOV R74, R94 ;  /* 0x0000005e004a7202 */ /* 0x000fce0000000f00 */
.L_x_3619:
[----:B------:R-:W-:Y:S05]  /*6740*/  BSYNC B2 ;  /* 0x0000000000027941 */ /* 0x000fea0003800000 */
.L_x_3617:
        /* <DEDUP_REMOVED lines=16> */
.L_x_3623:
[----:B------:R-:W-:Y:S05]  /*6850*/  BSYNC B3 ;  /* 0x0000000000037941 */ /* 0x000fea0003800000 */
.L_x_3622:
        /* <DEDUP_REMOVED lines=44> */
.L_x_3621:
[----:B------:R-:W-:Y:S05]  /*6b20*/  BSYNC B2 ;  /* 0x0000000000027941 */ /* 0x000fea0003800000 */
.L_x_3620:
[----:B------:R-:W-:Y:S01]  /*6b30*/  HFMA2.MMA R42, -RZ, RZ, 0.1171875, 0 ;  /* 0x2f800000ff2a7435 */ /* 0x000fe200000001ff */
[----:B------:R-:W-:Y:S01]  /*6b40*/  I2FP.F32.U32 R41, R74 ;  /* 0x0000004a00297245 */ /* 0x000fe20000201000 */
[----:B-----5:R-:W-:-:S05]  /*6b50*/  HADD2.F32 R43, -RZ, R31.H0_H0 ;  /* 0x2000001fff2b7230 */ /* 0x020fca0000004100 */
[----:B------:R-:W-:-:S03]  /*6b60*/  FMUL.FTZ R43, R43, UR13 ;  /* 0x0000000d2b2b7c20 */ /* 0x000fc60008410000 */
[----:B------:R-:W-:Y:S01]  /*6b70*/  FFMA.FTZ R41, R41, R42, 1.1641532182693481445e-10 ;  /* 0x2f00000029297423 */ /* 0x000fe2000001002a */
[----:B------:R-:W-:Y:S01]  /*6b80*/  FMUL.FTZ R43, R43, UR12 ;  /* 0x0000000c2b2b7c20 */ /* 0x000fe20008410000 */
[----:B------:R-:W-:-:S03]  /*6b90*/  @P3 HADD2.F32 R42, -RZ, R35.H0_H0 ;  /* 0x20000023ff2a3230 */ /* 0x000fc60000004100 */
[----:B------:R-:W-:-:S04]  /*6ba0*/  FSETP.GTU.FTZ.AND P5, PT, R41, UR10, PT ;  /* 0x0000000a29007c0b */ /* 0x000fc8000bfbc000 */
[----:B------:R-:W-:Y:S02]  /*6bb0*/  FSEL R99, R43, RZ, !P5 ;  /* 0x000000ff2b637208 */ /* 0x000fe40006800000 */
[----:B------:R-:W-:-:S03]  /*6bc0*/  SEL R74, RZ, 0x1, P5 ;  /* 0x00000001ff4a7807 */ /* 0x000fc60002800000 */
[----:B------:R-:W-:-:S07]  /*6bd0*/  @P3 FADD.FTZ R99, R42, R99 ;  /* 0x000000632a633221 */ /* 0x000fce0000010000 */
.L_x_3616:
[----:B------:R-:W-:Y:S05]  /*6be0*/  BSYNC B1 ;  /* 0x0000000000017941 */ /* 0x000fea0003800000 */
.L_x_3614:
        /* <DEDUP_REMOVED lines=8> */
.L_x_3625:
        /* <DEDUP_REMOVED lines=12> */
.L_x_3628:
[----:B------:R-:W-:-:S07]  /*6d30*/  IMAD.MOV.U32 R76, RZ, RZ, R94 ;  /* 0x000000ffff4c7224 */ /* 0x000fce00078e005e */
.L_x_3629:
[----:B------:R-:W-:Y:S05]  /*6d40*/  BSYNC B2 ;  /* 0x0000000000027941 */ /* 0x000fea0003800000 */
.L_x_3627:
        /* <DEDUP_REMOVED lines=16> */
.L_x_3633:
[----:B------:R-:W-:Y:S05]  /*6e50*/  BSYNC B3 ;  /* 0x0000000000037941 */ /* 0x000fea0003800000 */
.L_x_3632:
        /* <DEDUP_REMOVED lines=44> */
.L_x_3631:
[----:B------:R-:W-:Y:S05]  /*7120*/  BSYNC B2 ;  /* 0x0000000000027941 */ /* 0x000fea0003800000 */
.L_x_3630:
        /* <DEDUP_REMOVED lines=11> */
.L_x_3626:
[----:B------:R-:W-:Y:S05]  /*71e0*/  BSYNC B1 ;  /* 0x0000000000017941 */ /* 0x000fea0003800000 */
.L_x_3624:
        /* <DEDUP_REMOVED lines=9> */
[----:B0-----:R-:W-:Y:S01]  /*7280*/  IMAD.U32 R40, R74, 0x10000, RZ ;  /* 0x000100004a287824 */ /* 0x001fe200078e00ff */
[----:B------:R-:W-:Y:S02]  /*7290*/  LOP3.LUT R42, R76, 0xffff, RZ, 0xc0, !PT ;  /* 0x0000ffff4c2a7812 */ /* 0x000fe400078ec0ff */
[----:B------:R-:W-:Y:S02]  /*72a0*/  LOP3.LUT R122, R68, 0xff, RZ, 0xc0, !PT ;  /* 0x000000ff447a7812 */ /* 0x000fe400078ec0ff */
[----:B------:R-:W-:Y:S02]  /*72b0*/  LOP3.LUT R43, R40, 0xff0000, RZ, 0xc0, !PT ;  /* 0x00ff0000282b7812 */ /* 0x000fe400078ec0ff */
[----:B------:R-:W0:Y:S01]  /*72c0*/  LDC.64 R40, c[0x0][0x240] ;  /* 0x00009000ff287b82 */ /* 0x000e220000000a00 */
[----:B------:R-:W-:Y:S01]  /*72d0*/  LOP3.LUT R120, R78, 0xff, RZ, 0xc0, !PT ;  /* 0x000000ff4e787812 */ /* 0x000fe200078ec0ff */
[----:B------:R-:W-:Y:S01]  /*72e0*/  IMAD.WIDE.U32 R122, R122, 0x1000000, RZ ;  /* 0x010000007a7a7825 */ /* 0x000fe200078e00ff */
[----:B------:R-:W-:-:S02]  /*72f0*/  PRMT R42, R43, 0x4210, R42 ;  /* 0x000042102b2a7816 */ /* 0x000fc4000000002a */
[----:B------:R-:W-:Y:S01]  /*7300*/  PRMT R43, R72, 0x7104, RZ ;  /* 0x00007104482b7816 */ /* 0x000fe200000000ff */
[----:B------:R-:W-:-:S03]  /*7310*/  IMAD.WIDE.U32 R120, R120, 0x10000, RZ ;  /* 0x0001000078787825 */ /* 0x000fc600078e00ff */
[----:B------:R-:W-:Y:S02]  /*7320*/  LOP3.LUT R43, R42, 0xff00, R43, 0xf8, !PT ;  /* 0x0000ff002a2b7812 */ /* 0x000fe400078ef82b */
[----:B------:R-:W-:Y:S02]  /*7330*/  LOP3.LUT R42, R80, 0xff, RZ, 0xc0, !PT ;  /* 0x000000ff502a7812 */ /* 0x000fe400078ec0ff */
        /* <DEDUP_REMOVED lines=8> */
.L_x_3635:
[----:B------:R-:W-:Y:S05]  /*73c0*/  BSYNC B1 ;  /* 0x0000000000017941 */ /* 0x000fea0003800000 */
.L_x_3634:
[----:B------:R-:W-:Y:S02]  /*73d0*/  IADD3 R108, R108, 0x80, RZ ;  /* 0x000000806c6c7810 */ /* 0x000fe40007ffe0ff */
[----:B------:R-:W-:-:S07]  /*73e0*/  IADD3 R119, R119, 0x80, RZ ;  /* 0x0000008077777810 */ /* 0x000fce0007ffe0ff */
.L_x_3553:
[----:B------:R-:W-:Y:S05]  /*73f0*/  BSYNC B0 ;  /* 0x0000000000007941 */ /* 0x000fea0003800000 */
.L_x_3552:
        /* <DEDUP_REMOVED lines=16> */
[----:B------:R-:W-:Y:S01]  /*7500*/  MOV R40, R90 ;  /* 0x0000005a00287202 */ /* 0x000fe20000000f00 */
[----:B-----5:R-:W-:Y:S01]  /*7510*/  HADD2.F32 R103, -RZ, R32.H0_H0 ;  /* 0x20000020ff677230 */ /* 0x020fe20000004100 */
[----:B------:R-:W-:Y:S06]  /*7520*/  BRA `(.L_x_3640) ;  /* 0x00000004005c7947 */ /* 0x000fec0003800000 */
.L_x_3639:
        /* <DEDUP_REMOVED lines=12> */
.L_x_3642:
[----:B------:R-:W-:-:S07]  /*75f0*/  MOV R82, R94 ;  /* 0x0000005e00527202 */ /* 0x000fce0000000f00 */
.L_x_3643:
[----:B------:R-:W-:Y:S05]  /*7600*/  BSYNC B2 ;  /* 0x0000000000027941 */ /* 0x000fea0003800000 */
.L_x_3641:
        /* <DEDUP_REMOVED lines=16> */
.L_x_3647:
[----:B------:R-:W-:Y:S05]  /*7710*/  BSYNC B3 ;  /* 0x0000000000037941 */ /* 0x000fea0003800000 */
.L_x_3646:
        /* <DEDUP_REMOVED lines=44> */
.L_x_3645:
[----:B------:R-:W-:Y:S05]  /*79e0*/  BSYNC B2 ;  /* 0x0000000000027941 */ /* 0x000fea0003800000 */
.L_x_3644:
        /* <DEDUP_REMOVED lines=11> */
.L_x_3640:
[----:B------:R-:W-:Y:S05]  /*7aa0*/  BSYNC B1 ;  /* 0x0000000000017941 */ /* 0x000fea0003800000 */
.L_x_3638:
        /* <DEDUP_REMOVED lines=8> */
.L_x_3649:
        /* <DEDUP_REMOVED lines=12> */
.L_x_3652:
[----:B------:R-:W-:-:S07]  /*7bf0*/  MOV R80, R94 ;  /* 0x0000005e00507202 */ /* 0x000fce0000000f00 */
.L_x_3653:
[----:B------:R-:W-:Y:S05]  /*7c00*/  BSYNC B2 ;  /* 0x0000000000027941 */ /* 0x000fea0003800000 */
.L_x_3651:
        /* <DEDUP_REMOVED lines=16> */
.L_x_3657:
[----:B------:R-:W-:Y:S05]  /*7d10*/  BSYNC B3 ;  /* 0x0000000000037941 */ /* 0x000fea0003800000 */
.L_x_3656:
        /* <DEDUP_REMOVED lines=44> */
.L_x_3655:
[----:B------:R-:W-:Y:S05]  /*7fe0*/  BSYNC B2 ;  /* 0x0000000000027941 */ /* 0x000fea0003800000 */
.L_x_3654:
        /* <DEDUP_REMOVED lines=11> */
.L_x_3650:
[----:B------:R-:W-:Y:S05]  /*80a0*/  BSYNC B1 ;  /* 0x0000000000017941 */ /* 0x000fea0003800000 */
.L_x_3648:
        /* <DEDUP_REMOVED lines=8> */
.L_x_3659:
        /* <DEDUP_REMOVED lines=12> */
.L_x_3662:
[----:B------:R-:W-:-:S07]  /*81f0*/  IMAD.MOV.U32 R78, RZ, RZ, R94 ;  /* 0x000000ffff4e7224 */ /* 0x000fce00078e005e */
.L_x_3663:
[----:B------:R-:W-:Y:S05]  /*8200*/  BSYNC B2 ;  /* 0x0000000000027941 */ /* 0x000fea0003800000 */
.L_x_3661:
        /* <DEDUP_REMOVED lines=16> */
.L_x_3667:
[----:B------:R-:W-:Y:S05]  /*8310*/  BSYNC B3 ;  /* 0x0000000000037941 */ /* 0x000fea0003800000 */
.L_x_3666:
        /* <DEDUP_REMOVED lines=44> */
.L_x_3665:
[----:B------:R-:W-:Y:S05]  /*85e0*/  BSYNC B2 ;  /* 0x0000000000027941 */ /* 0x000fea0003800000 */
.L_x_3664:
        /* <DEDUP_REMOVED lines=11> */
.L_x_3660:
[----:B------:R-:W-:Y:S05]  /*86a0*/  BSYNC B1 ;  /* 0x0000000000017941 */ /* 0x000fea0003800000 */
.L_x_3658:
        /* <DEDUP_REMOVED lines=8> */
.L_x_3669:
        /* <DEDUP_REMOVED lines=12> */
.L_x_3672:
[----:B------:R-:W-:-:S07]  /*87f0*/  MOV R68, R94 ;  /* 0x0000005e00447202 */ /* 0x000fce0000000f00 */
.L_x_3673:
[----:B------:R-:W-:Y:S05]  /*8800*/  BSYNC B2 ;  /* 0x0000000000027941 */ /* 0x000fea0003800000 */
.L_x_3671:
        /* <DEDUP_REMOVED lines=16> */
.L_x_3677:
[----:B------:R-:W-:Y:S05]  /*8910*/  BSYNC B3 ;  /* 0x0000000000037941 */ /* 0x000fea0003800000 */
.L_x_3676:
        /* <DEDUP_REMOVED lines=44> */
.L_x_3675:
[----:B------:R-:W-:Y:S05]  /*8be0*/  BSYNC B2 ;  /* 0x0000000000027941 */ /* 0x000fea0003800000 */
.L_x_3674:
        /* <DEDUP_REMOVED lines=11> */
.L_x_3670:
[----:B------:R-:W-:Y:S05]  /*8ca0*/  BSYNC B1 ;  /* 0x0000000000017941 */ /* 0x000fea0003800000 */
.L_x_3668:
        /* <DEDUP_REMOVED lines=8> */
.L_x_3679:
        /* <DEDUP_REMOVED lines=12> */
.L_x_3682:
[----:B------:R-:W-:-:S07]  /*8df0*/  MOV R70, R94 ;  /* 0x0000005e00467202 */ /* 0x000fce0000000f00 */
.L_x_3683:
[----:B------:R-:W-:Y:S05]  /*8e00*/  BSYNC B2 ;  /* 0x0000000000027941 */ /* 0x000fea0003800000 */
.L_x_3681:
        /* <DEDUP_REMOVED lines=16> */
.L_x_3687:
[----:B------:R-:W-:Y:S05]  /*8f10*/  BSYNC B3 ;  /* 0x0000000000037941 */ /* 0x000fea0003800000 */
.L_x_3686:
        /* <DEDUP_REMOVED lines=44> */
.L_x_3685:
[----:B------:R-:W-:Y:S05]  /*91e0*/  BSYNC B2 ;  /* 0x0000000000027941 */ /* 0x000fea0003800000 */
.L_x_3684:
        /* <DEDUP_REMOVED lines=11> */
.L_x_3680:
[----:B------:R-:W-:Y:S05]  /*92a0*/  BSYNC B1 ;  /* 0x0000000000017941 */ /* 0x000fea0003800000 */
.L_x_3678:
        /* <DEDUP_REMOVED lines=8> */
.L_x_3689:
        /* <DEDUP_REMOVED lines=12> */
.L_x_3692:
[----:B------:R-:W-:-:S07]  /*93f0*/  IMAD.MOV.U32 R72, RZ, RZ, R94 ;  /* 0x000000ffff487224 */ /* 0x000fce00078e005e */
.L_x_3693:
[----:B------:R-:W-:Y:S05]  /*9400*/  BSYNC B2 ;  /* 0x0000000000027941 */ /* 0x000fea0003800000 */
.L_x_3691:
        /* <DEDUP_REMOVED lines=16> */
.L_x_3697:
[----:B------:R-:W-:Y:S05]  /*9510*/  BSYNC B3 ;  /* 0x0000000000037941 */ /* 0x000fea0003800000 */
.L_x_3696:
        /* <DEDUP_REMOVED lines=44> */
.L_x_3695:
[----:B------:R-:W-:Y:S05]  /*97e0*/  BSYNC B2 ;  /* 0x0000000000027941 */ /* 0x000fea0003800000 */
.L_x_3694:
        /* <DEDUP_REMOVED lines=11> */
.L_x_3690:
[----:B------:R-:W-:Y:S05]  /*98a0*/  BSYNC B1 ;  /* 0x0000000000017941 */ /* 0x000fea0003800000 */
.L_x_3688:
        /* <DEDUP_REMOVED lines=8> */
.L_x_3699:
        /* <DEDUP_REMOVED lines=12> */
.L_x_3702:
[----:B------:R-:W-:-:S07]  /*99f0*/  MOV R74, R94 ;  /* 0x0000005e004a7202 */ /* 0x000fce0000000f00 */
.L_x_3703:
[----:B------:R-:W-:Y:S05]  /*9a00*/  BSYNC B2 ;  /* 0x0000000000027941 */ /* 0x000fea0003800000 */
.L_x_3701:
        /* <DEDUP_REMOVED lines=16> */
.L_x_3707:
[----:B------:R-:W-:Y:S05]  /*9b10*/  BSYNC B3 ;  /* 0x0000000000037941 */ /* 0x000fea0003800000 */
.L_x_3706:
        /* <DEDUP_REMOVED lines=44> */
.L_x_3705:
[----:B------:R-:W-:Y:S05]  /*9de0*/  BSYNC B2 ;  /* 0x0000000000027941 */ /* 0x000fea0003800000 */
.L_x_3704:
        /* <DEDUP_REMOVED lines=11> */
.L_x_3700:
[----:B------:R-:W-:Y:S05]  /*9ea0*/  BSYNC B1 ;  /* 0x0000000000017941 */ /* 0x000fea0003800000 */
.L_x_3698:
        /* <DEDUP_REMOVED lines=8> */
.L_x_3709:
        /* <DEDUP_REMOVED lines=12> */
.L_x_3712:
[----:B------:R-:W-:-:S07]  /*9ff0*/  MOV R76, R94 ;  /* 0x0000005e004c7202 */ /* 0x000fce0000000f00 */
.L_x_3713:
[----:B------:R-:W-:Y:S05]  /*a000*/  BSYNC B2 ;  /* 0x0000000000027941 */ /* 0x000fea0003800000 */
.L_x_3711:
        /* <DEDUP_REMOVED lines=16> */
.L_x_3717:
[----:B------:R-:W-:Y:S05]  /*a110*/  BSYNC B3 ;  /* 0x0000000000037941 */ /* 0x000fea0003800000 */
.L_x_3716:
        /* <DEDUP_REMOVED lines=44> */
.L_x_3715:
[----:B------:R-:W-:Y:S05]  /*a3e0*/  BSYNC B2 ;  /* 0x0000000000027941 */ /* 0x000fea0003800000 */
.L_x_3714:
        /* <DEDUP_REMOVED lines=11> */
.L_x_3710:
[----:B------:R-:W-:Y:S05]  /*a4a0*/  BSYNC B1 ;  /* 0x0000000000017941 */ /* 0x000fea0003800000 */
.L_x_3708:
[----:B------:R-:W0:Y:S01]  /*a4b0*/  LDC.64 R40, c[0x0][0x238] ;  /* 0x00008e00ff287b82 */ /* 0x000e220000000a00 */
[----:B------:R-:W-:Y:S02]  /*a4c0*/  F2FP.F16.F32.PACK_AB R43, R117, R115 ;  /* 0x00000073752b723e */ /* 0x000fe400000000ff */
[----:B------:R-:W-:Y:S01]  /*a4d0*/  F2FP.F16.F32.PACK_AB R42, R113, R111 ;  /* 0x0000006f712a723e */ /* 0x000fe200000000ff */
[----:B0-----:R-:W-:Y:S01]  /*a4e0*/  IMAD.WIDE.U32 R120, R108, 0x10, R40 ;  /* 0x000000106c787825 */ /* 0x001fe200078e0028 */
[----:B------:R-:W-:Y:S02]  /*a4f0*/  F2FP.F16.F32.PACK_AB R41, R109, R107 ;  /* 0x0000006b6d29723e */ /* 0x000fe400000000ff */
[----:B------:R-:W-:-:S05]  /*a500*/  F2FP.F16.F32.PACK_AB R40, R105, R103 ;  /* 0x000000676928723e */ /* 0x000fca00000000ff */
[----:B------:R2:W-:Y:S01]  /*a510*/  STG.E.128 desc[UR6][R120.64], R40 ;  /* 0x0000002878007986 */ /* 0x0005e2000c101d06 */
[----:B------:R-:W-:Y:S05]  /*a520*/  @!P2 BRA `(.L_x_3637) ;  /* 0x000000000050a947 */ /* 0x000fea0003800000 */
[----:B--2---:R-:W-:Y:S02]  /*a530*/  SHF.L.U32 R40, R74, 0x10, RZ ;  /* 0x000000104a287819 */ /* 0x004fe400000006ff */
[----:B------:R-:W-:Y:S02]  /*a540*/  LOP3.LUT R42, R76, 0xffff, RZ, 0xc0, !PT ;  /* 0x0000ffff4c2a7812 */ /* 0x000fe400078ec0ff */
[----:B------:R-:W-:Y:S02]  /*a550*/  LOP3.LUT R43, R40, 0xff0000, RZ, 0xc0, !PT ;  /* 0x00ff0000282b7812 */ /* 0x000fe400078ec0ff */
[----:B------:R-:W0:Y:S01]  /*a560*/  LDC.64 R40, c[0x0][0x240] ;  /* 0x00009000ff287b82 */ /* 0x000e220000000a00 */
[----:B------:R-:W-:Y:S02]  /*a570*/  PRMT R121, R72, 0x7104, RZ ;  /* 0x0000710448797816 */ /* 0x000fe400000000ff */
[----:B------:R-:W-:Y:S02]  /*a580*/  PRMT R42, R43, 0x4210, R42 ;  /* 0x000042102b2a7816 */ /* 0x000fe4000000002a */
[----:B------:R-:W-:-:S02]  /*a590*/  LOP3.LUT R122, R68, 0xff, RZ, 0xc0, !PT ;  /* 0x000000ff447a7812 */ /* 0x000fc400078ec0ff */
[----:B------:R-:W-:Y:S02]  /*a5a0*/  LOP3.LUT R121, R42, 0xff00, R121, 0xf8, !PT ;  /* 0x0000ff002a797812 */ /* 0x000fe400078ef879 */
[----:B------:R-:W-:Y:S01]  /*a5b0*/  LOP3.LUT R120, R78, 0xff, RZ, 0xc0, !PT ;  /* 0x000000ff4e787812 */ /* 0x000fe200078ec0ff */
[----:B------:R-:W-:Y:S01]  /*a5c0*/  IMAD.WIDE.U32 R122, R122, 0x1000000, RZ ;  /* 0x010000007a7a7825 */ /* 0x000fe200078e00ff */
[----:B------:R-:W-:Y:S02]  /*a5d0*/  LOP3.LUT R42, R80, 0xff, RZ, 0xc0, !PT ;  /* 0x000000ff502a7812 */ /* 0x000fe400078ec0ff */
[----:B------:R-:W-:Y:S01]  /*a5e0*/  LOP3.LUT R125, R121, 0xff, R70, 0xf8, !PT ;  /* 0x000000ff797d7812 */ /* 0x000fe200078ef846 */
[----:B------:R-:W-:-:S04]  /*a5f0*/  IMAD.WIDE.U32 R120, R120, 0x10000, RZ ;  /* 0x0001000078787825 */ /* 0x000fc800078e00ff */
[----:B------:R-:W-:Y:S01]  /*a600*/  IMAD.WIDE.U32 R42, R42, 0x100, RZ ;  /* 0x000001002a2a7825 */ /* 0x000fe200078e00ff */
[----:B------:R-:W-:Y:S02]  /*a610*/  LOP3.LUT R125, R121, R125, R123, 0xfe, !PT ;  /* 0x0000007d797d7212 */ /* 0x000fe400078efe7b */
[----:B------:R-:W-:Y:S01]  /*a620*/  LOP3.LUT R121, R42, R122, R120, 0xfe, !PT ;  /* 0x0000007a2a797212 */ /* 0x000fe200078efe78 */
[----:B0-----:R-:W-:Y:S01]  /*a630*/  IMAD.WIDE.U32 R40, R119, 0x8, R40 ;  /* 0x0000000877287825 */ /* 0x001fe200078e0028 */
[----:B------:R-:W-:Y:S02]  /*a640*/  LOP3.LUT R43, R125, R43, RZ, 0xfc, !PT ;  /* 0x0000002b7d2b7212 */ /* 0x000fe400078efcff */
[----:B------:R-:W-:-:S05]  /*a650*/  LOP3.LUT R42, R121, 0xff, R82, 0xf8, !PT ;  /* 0x000000ff792a7812 */ /* 0x000fca00078ef852 */
[----:B------:R3:W-:Y:S02]  /*a660*/  STG.E.64 desc[UR6][R40.64], R42 ;  /* 0x0000002a28007986 */ /* 0x0007e4000c101b06 */
.L_x_3637:
[----:B------:R-:W-:Y:S05]  /*a670*/  BSYNC B0 ;  /* 0x0000000000007941 */ /* 0x000fea0003800000 */
.L_x_3636:
        /* <DEDUP_REMOVED lines=12> */
[----:B------:R-:W-:-:S03]  /*a740*/  @!P3 VIADD R43, R43, 0x4 ;  /* 0x000000042b2bb836 */ /* 0x000fc60000000000 */
        /* <DEDUP_REMOVED lines=90> */
.L_x_3736:
        /* <DEDUP_REMOVED lines=8> */
[----:B------:R-:W-:-:S04]  /*ad70*/  @!P5 IADD3 R42, R43, R106, RZ ;  /* 0x0000006a2b2ad210 */ /* 0x000fc80007ffe0ff */
[----:B------:R-:W-:-:S05]  /*ad80*/  @!P5 LEA R42, R42, R119, 0x3 ;  /* 0x000000772a2ad211 */ /* 0x000fca00078e18ff */
[----:B------:R1:W-:Y:S02]  /*ad90*/  @!P5 STS.64 [R42], R40 ;  /* 0x000000282a00d388 */ /* 0x0003e40000000a00 */
[----:B-1----:R-:W1:Y:S01]  /*ada0*/  @!P2 S2R R41, SR_CgaCtaId ;  /* 0x000000000029a919 */ /* 0x002e620000008800 */
[----:B------:R-:W-:Y:S01]  /*adb0*/  @!P2 MOV R40, 0x400 ;  /* 0x000004000028a802 */ /* 0x000fe20000000f00 */
[----:B------:R-:W-:Y:S01]  /*adc0*/  @!P2 IMAD.IADD R43, R43, 0x1, R108 ;  /* 0x000000012b2ba824 */ /* 0x000fe200078e026c */
[----:B------:R-:W-:Y:S01]  /*add0*/  HFMA2.MMA R112, -RZ, RZ, 0, 0 ;  /* 0x00000000ff707435 */ /* 0x000fe200000001ff */
[----:B------:R-:W-:Y:S01]  /*ade0*/  BAR.SYNC.DEFER_BLOCKING 0x0 ;  /* 0x0000000000007b1d */ /* 0x000fe20000010000 */
[----:B------:R-:W-:-:S04]  /*adf0*/  PLOP3.LUT P4, PT, PT, PT, UP0, 0x40, 0x0 ;  /* 0x000000000000781c */ /* 0x000fc80003f8e808 */
[----:B------:R-:W-:Y:S01]  /*ae00*/  @!P2 IMAD.MOV.U32 R112, RZ, RZ, R96 ;  /* 0x000000ffff70a224 */ /* 0x000fe200078e0060 */
[----:B------:R-:W-:Y:S04]  /*ae10*/  BSSY B0, `(.L_x_3719) ;  /* 0x00000a8000007945 */ /* 0x000fe80003800000 */
[----:B0-----:R-:W-:Y:S02]  /*ae20*/  I2FP.F32.S32 R121, R112 ;  /* 0x0000007000797245 */ /* 0x001fe40000201400 */
[----:B-1----:R-:W-:Y:S02]  /*ae30*/  @!P2 LEA R114, R41, R40, 0x18 ;  /* 0x000000282972a211 */ /* 0x002fe400078ec0ff */
[----:B------:R-:W-:Y:S02]  /*ae40*/  CS2R R40, SRZ ;  /* 0x0000000000287805 */ /* 0x000fe4000001ff00 */
[----:B------:R-:W-:-:S02]  /*ae50*/  @!P2 LEA R114, R43, R114, 0x3 ;  /* 0x000000722b72a211 */ /* 0x000fc400078e18ff */
[----:B------:R-:W0:Y:S04]  /*ae60*/  SHFL.DOWN PT, R43, R112, 0x2, 0x1f ;  /* 0x08401f00702b7f89 */ /* 0x000e2800000e0000 */
[----:B------:R-:W1:Y:S01]  /*ae70*/  @!P2 LDS.64 R40, [R114] ;  /* 0x000000007228a984 */ /* 0x000e620000000a00 */
[----:B------:R-:W-:Y:S02]  /*ae80*/  LOP3.LUT P2, RZ, R106, 0x1f, R25, 0xf8, !PT ;  /* 0x0000001f6aff7812 */ /* 0x000fe4000784f819 */
[----:B0-----:R-:W-:Y:S02]  /*ae90*/  IADD3 R42, R43, R112, RZ ;  /* 0x000000702b2a7210 */ /* 0x001fe40007ffe0ff */
[----:B------:R-:W-:Y:S02]  /*aea0*/  I2FP.F32.S32 R116, R43 ;  /* 0x0000002b00747245 */ /* 0x000fe40000201400 */
        /* <DEDUP_REMOVED lines=38> */
[C---:B---3--:R-:W-:Y:S01]  /*b110*/  @!P2 LEA R42, P5, R19.reuse, R42, 0x2 ;  /* 0x0000002a132aa211 */ /* 0x048fe200078a10ff */
        /* <DEDUP_REMOVED lines=10> */
[----:B------:R-:W-:Y:S02]  /*b1c0*/  BSSY B1, `(.L_x_3721) ;  /* 0x0000028000017945 */ /* 0x000fe40003800000 */
[----:B------:R-:W-:Y:S01]  /*b1d0*/  IMAD R100, R21, R100, RZ ;  /* 0x0000006415647224 */ /* 0x000fe200078e02ff */
[----:B------:R-:W-:-:S04]  /*b1e0*/  LOP3.LUT R21, R25, 0x7f, RZ, 0xc0, !PT ;  /* 0x0000007f19157812 */ /* 0x000fc800078ec0ff */
        /* <DEDUP_REMOVED lines=12> */
[--C-:B------:R-:W-:Y:S01]  /*b2b0*/  FADD.FTZ R102, R77, -R100.reuse ;  /* 0x800000644d667221 */ /* 0x100fe20000010000 */
[----:B------:R-:W-:Y:S01]  /*b2c0*/  FFMA.FTZ R41, R18, R42, R9 ;  /* 0x0000002a12297223 */ /* 0x000fe20000010009 */
[----:B------:R-:W-:Y:S01]  /*b2d0*/  FADD.FTZ R42, R71, -R100 ;  /* 0x80000064472a7221 */ /* 0x000fe20000010000 */
        /* <DEDUP_REMOVED lines=9> */
[----:B------:R-:W-:Y:S01]  /*b370*/  F2FP.F16.F32.PACK_AB R40, R41, R40 ;  /* 0x000000282928723e */ /* 0x000fe200000000ff */
        /* <DEDUP_REMOVED lines=10> */
[----:B------:R-:W-:-:S03]  /*b420*/  IADD3 R123, R123, 0x80, RZ ;  /* 0x000000807b7b7810 */ /* 0x000fc60007ffe0ff */
[----:B------:R0:W-:Y:S04]  /*b430*/  STG.E.128 desc[UR6][R120.64], R40 ;  /* 0x0000002878007986 */ /* 0x0001e8000c101d06 */
.L_x_3722:
[----:B------:R-:W-:Y:S05]  /*b440*/  BSYNC B1 ;  /* 0x0000000000017941 */ /* 0x000fea0003800000 */
.L_x_3721:
        /* <DEDUP_REMOVED lines=35> */
.L_x_3724:
[----:B------:R-:W-:Y:S05]  /*b680*/  BSYNC B1 ;  /* 0x0000000000017941 */ /* 0x000fea0003800000 */
.L_x_3723:
        /* <DEDUP_REMOVED lines=32> */
.L_x_3720:
[----:B------:R-:W-:Y:S05]  /*b890*/  BSYNC B0 ;  /* 0x0000000000007941 */ /* 0x000fea0003800000 */
.L_x_3719:
[----:B------:R-:W-:Y:S01]  /*b8a0*/  VIADD R19, R19, UR14 ;  /* 0x0000000e13137c36 */ /* 0x000fe20008000000 */
[----:B------:R-:W-:-:S04]  /*b8b0*/  SEL R106, RZ, 0x1, P3 ;  /* 0x00000001ff6a7807 */ /* 0x000fc80001800000 */
[----:B------:R-:W-:-:S13]  /*b8c0*/  ISETP.GE.AND P2, PT, R19, UR15, PT ;  /* 0x0000000f13007c0c */ /* 0x000fda000bf46270 */
[----:B------:R-:W-:Y:S05]  /*b8d0*/  @!P2 BRA `(.L_x_3725) ;  /* 0xffffff540038a947 */ /* 0x000fea000383ffff */
[----:B------:R-:W-:Y:S05]  /*b8e0*/  EXIT ;  /* 0x000000000000794d */ /* 0x000fea0003800000 */
.L_x_3718:
[----:B------:R-:W-:Y:S01]  /*b8f0*/  HFMA2.MMA R120, -RZ, RZ, 0, 5.9604644775390625e-08 ;  /* 0x00000001ff787435 */ /* 0x000fe200000001ff */
[----:B------:R-:W-:Y:S01]  /*b900*/  MOV R123, R42 ;  /* 0x0000002a007b7202 */ /* 0x000fe20000000f00 */
[----:B------:R-:W-:Y:S01]  /*b910*/  IMAD.MOV.U32 R125, RZ, RZ, 0x1f ;  /* 0x0000001fff7d7424 */ /* 0x000fe200078e00ff */
[----:B------:R-:W-:-:S08]  /*b920*/  MOV R116, 0xffffffff ;  /* 0xffffffff00747802 */ /* 0x000fd00000000f00 */
[----:B-----5:R-:W-:Y:S05]  /*b930*/  WARPSYNC.COLLECTIVE R116, `(.L_x_3726) ;  /* 0x0000000074087348 */ /* 0x020fea0003c00000 */
[----:B------:R0:W1:Y:S02]  /*b940*/  SHFL.BFLY P6, R118, R123, R120, R125 ;  /* 0x0c0000787b767389 */ /* 0x00006400000c007d */
[----:B01---5:R-:W-:Y:S01]  /*b950*/  ENDCOLLECTIVE ;  /* 0x000000000000791b */ /* 0x023fe20003800000 */
.L_x_3726:
[----:B------:R-:W-:Y:S01]  /*b960*/  HFMA2.MMA R120, -RZ, RZ, 0, 1.1920928955078125e-07 ;  /* 0x00000002ff787435 */ /* 0x000fe200000001ff */
[----:B------:R-:W-:-:S05]  /*b970*/  MOV R41, R118 ;  /* 0x0000007600297202 */ /* 0x000fca0000000f00 */
[----:B------:R-:W-:-:S04]  /*b980*/  FADD.FTZ R108, R42, R41 ;  /* 0x000000292a6c7221 */ /* 0x000fc80000010000 */
[----:B------:R-:W-:-:S07]  /*b990*/  IMAD.MOV.U32 R123, RZ, RZ, R108 ;  /* 0x000000ffff7b7224 */ /* 0x000fce00078e006c */
[----:B------:R-:W-:Y:S05]  /*b9a0*/  WARPSYNC.COLLECTIVE R116, `(.L_x_3727) ;  /* 0x0000000074087348 */ /* 0x000fea0003c00000 */
[----:B------:R0:W1:Y:S02]  /*b9b0*/  SHFL.BFLY P6, R118, R123, R120, R125 ;  /* 0x0c0000787b767389 */ /* 0x00006400000c007d */
[----:B01----:R-:W-:Y:S01]  /*b9c0*/  ENDCOLLECTIVE ;  /* 0x000000000000791b */ /* 0x003fe20003800000 */
.L_x_3727:
[----:B------:R-:W-:Y:S01]  /*b9d0*/  HFMA2.MMA R120, -RZ, RZ, 0, 2.384185791015625e-07 ;  /* 0x00000004ff787435 */ /* 0x000fe200000001ff */
[----:B------:R-:W-:-:S05]  /*b9e0*/  MOV R41, R118 ;  /* 0x0000007600297202 */ /* 0x000fca0000000f00 */
[----:B------:R-:W-:-:S04]  /*b9f0*/  FADD.FTZ R110, R108, R41 ;  /* 0x000000296c6e7221 */ /* 0x000fc80000010000 */
[----:B------:R-:W-:-:S07]  /*ba00*/  IMAD.MOV.U32 R123, RZ, RZ, R110 ;  /* 0x000000ffff7b7224 */ /* 0x000fce00078e006e */
[----:B------:R-:W-:Y:S05]  /*ba10*/  WARPSYNC.COLLECTIVE R116, `(.L_x_3728) ;  /* 0x0000000074087348 */ /* 0x000fea0003c00000 */
[----:B------:R0:W1:Y:S02]  /*ba20*/  SHFL.BFLY P6, R118, R123, R120, R125 ;  /* 0x0c0000787b767389 */ /* 0x00006400000c007d */
[----:B01----:R-:W-:Y:S01]  /*ba30*/  ENDCOLLECTIVE ;  /* 0x000000000000791b */ /* 0x003fe20003800000 */
.L_x_3728:
[----:B------:R-:W-:Y:S01]  /*ba40*/  HFMA2.MMA R120, -RZ, RZ, 0, 4.76837158203125e-07 ;  /* 0x00000008ff787435 */ /* 0x000fe200000001ff */
[----:B------:R-:W-:-:S05]  /*ba50*/  MOV R41, R118 ;  /* 0x0000007600297202 */ /* 0x000fca0000000f00 */
[----:B------:R-:W-:-:S04]  /*ba60*/  FADD.FTZ R112, R110, R41 ;  /* 0x000000296e707221 */ /* 0x000fc80000010000 */
[----:B------:R-:W-:-:S07]  /*ba70*/  IMAD.MOV.U32 R123, RZ, RZ, R112 ;  /* 0x000000ffff7b7224 */ /* 0x000fce00078e0070 */
[----:B------:R-:W-:Y:S05]  /*ba80*/  WARPSYNC.COLLECTIVE R116, `(.L_x_3729) ;  /* 0x0000000074087348 */ /* 0x000fea0003c00000 */
[----:B------:R0:W1:Y:S02]  /*ba90*/  SHFL.BFLY P6, R118, R123, R120, R125 ;  /* 0x0c0000787b767389 */ /* 0x00006400000c007d */
[----:B01----:R-:W-:Y:S01]  /*baa0*/  ENDCOLLECTIVE ;  /* 0x000000000000791b */ /* 0x003fe20003800000 */
.L_x_3729:
[----:B------:R-:W-:Y:S01]  /*bab0*/  HFMA2.MMA R120, -RZ, RZ, 0, 9.5367431640625e-07 ;  /* 0x00000010ff787435 */ /* 0x000fe200000001ff */
[----:B------:R-:W-:-:S05]  /*bac0*/  MOV R41, R118 ;  /* 0x0000007600297202 */ /* 0x000fca0000000f00 */
[----:B------:R-:W-:-:S04]  /*bad0*/  FADD.FTZ R114, R112, R41 ;  /* 0x0000002970727221 */ /* 0x000fc80000010000 */
[----:B------:R-:W-:-:S07]  /*bae0*/  IMAD.MOV.U32 R123, RZ, RZ, R114 ;  /* 0x000000ffff7b7224 */ /* 0x000fce00078e0072 */
[----:B------:R-:W-:Y:S05]  /*baf0*/  WARPSYNC.COLLECTIVE R116, `(.L_x_3730) ;  /* 0x0000000074087348 */ /* 0x000fea0003c00000 */
[----:B------:R0:W1:Y:S02]  /*bb00*/  SHFL.BFLY P6, R118, R123, R120, R125 ;  /* 0x0c0000787b767389 */ /* 0x00006400000c007d */
[----:B01----:R-:W-:Y:S01]  /*bb10*/  ENDCOLLECTIVE ;  /* 0x000000000000791b */ /* 0x003fe20003800000 */
.L_x_3730:
        /* <DEDUP_REMOVED lines=57> */
.L_x_3731:
[----:B------:R-:W-:Y:S01]  /*beb0*/  HFMA2.MMA R120, -RZ, RZ, 0, 1.1920928955078125e-07 ;  /* 0x00000002ff787435 */ /* 0x000fe200000001ff */
[----:B------:R-:W-:-:S05]  /*bec0*/  MOV R42, R118 ;  /* 0x00000076002a7202 */ /* 0x000fca0000000f00 */
[----:B------:R-:W-:-:S04]  /*bed0*/  FADD.FTZ R42, R41, R42 ;  /* 0x0000002a292a7221 */ /* 0x000fc80000010000 */
[----:B------:R-:W-:-:S07]  /*bee0*/  IMAD.MOV.U32 R123, RZ, RZ, R42 ;  /* 0x000000ffff7b7224 */ /* 0x000fce00078e002a */
[----:B------:R-:W-:Y:S05]  /*bef0*/  WARPSYNC.COLLECTIVE R116, `(.L_x_3732) ;  /* 0x0000000074087348 */ /* 0x000fea0003c00000 */
[----:B------:R0:W1:Y:S02]  /*bf00*/  SHFL.BFLY P6, R118, R123, R120, R125 ;  /* 0x0c0000787b767389 */ /* 0x00006400000c007d */
[----:B01----:R-:W-:Y:S01]  /*bf10*/  ENDCOLLECTIVE ;  /* 0x000000000000791b */ /* 0x003fe20003800000 */
.L_x_3732:
[----:B------:R-:W-:Y:S01]  /*bf20*/  HFMA2.MMA R120, -RZ, RZ, 0, 2.384185791015625e-07 ;  /* 0x00000004ff787435 */ /* 0x000fe200000001ff */
[----:B------:R-:W-:-:S05]  /*bf30*/  MOV R119, R118 ;  /* 0x0000007600777202 */ /* 0x000fca0000000f00 */
[----:B------:R-:W-:-:S04]  /*bf40*/  FADD.FTZ R119, R42, R119 ;  /* 0x000000772a777221 */ /* 0x000fc80000010000 */
[----:B------:R-:W-:-:S07]  /*bf50*/  IMAD.MOV.U32 R123, RZ, RZ, R119 ;  /* 0x000000ffff7b7224 */ /* 0x000fce00078e0077 */
[----:B------:R-:W-:Y:S05]  /*bf60*/  WARPSYNC.COLLECTIVE R116, `(.L_x_3733) ;  /* 0x0000000074087348 */ /* 0x000fea0003c00000 */
[----:B------:R0:W1:Y:S02]  /*bf70*/  SHFL.BFLY P6, R118, R123, R120, R125 ;  /* 0x0c0000787b767389 */ /* 0x00006400000c007d */
[----:B01----:R-:W-:Y:S01]  /*bf80*/  ENDCOLLECTIVE ;  /* 0x000000000000791b */ /* 0x003fe20003800000 */
.L_x_3733:
[----:B------:R-:W-:Y:S01]  /*bf90*/  HFMA2.MMA R120, -RZ, RZ, 0, 4.76837158203125e-07 ;  /* 0x00000008ff787435 */ /* 0x000fe200000001ff */
[----:B------:R-:W-:-:S05]  /*bfa0*/  MOV R108, R118 ;  /* 0x00000076006c7202 */ /* 0x000fca0000000f00 */
[----:B------:R-:W-:-:S04]  /*bfb0*/  FADD.FTZ R108, R119, R108 ;  /* 0x0000006c776c7221 */ /* 0x000fc80000010000 */
[----:B------:R-:W-:-:S07]  /*bfc0*/  IMAD.MOV.U32 R123, RZ, RZ, R108 ;  /* 0x000000ffff7b7224 */ /* 0x000fce00078e006c */
[----:B------:R-:W-:Y:S05]  /*bfd0*/  WARPSYNC.COLLECTIVE R116, `(.L_x_3734) ;  /* 0x0000000074087348 */ /* 0x000fea0003c00000 */
[----:B------:R0:W1:Y:S02]  /*bfe0*/  SHFL.BFLY P6, R118, R123, R120, R125 ;  /* 0x0c0000787b767389 */ /* 0x00006400000c007d */
[----:B01----:R-:W-:Y:S01]  /*bff0*/  ENDCOLLECTIVE ;  /* 0x000000000000791b */ /* 0x003fe20003800000 */
.L_x_3734:
[----:B------:R-:W-:Y:S01]  /*c000*/  HFMA2.MMA R120, -RZ, RZ, 0, 9.5367431640625e-07 ;  /* 0x00000010ff787435 */ /* 0x000fe200000001ff */
[----:B------:R-:W-:-:S05]  /*c010*/  MOV R121, R118 ;  /* 0x0000007600797202 */ /* 0x000fca0000000f00 */
[----:B------:R-:W-:-:S04]  /*c020*/  FADD.FTZ R121, R108, R121 ;  /* 0x000000796c797221 */ /* 0x000fc80000010000 */
[----:B------:R-:W-:-:S07]  /*c030*/  IMAD.MOV.U32 R123, RZ, RZ, R121 ;  /* 0x000000ffff7b7224 */ /* 0x000fce00078e0079 */
[----:B------:R-:W-:Y:S05]  /*c040*/  WARPSYNC.COLLECTIVE R116, `(.L_x_3735) ;  /* 0x0000000074087348 */ /* 0x000fea0003c00000 */
[----:B------:R0:W1:Y:S02]  /*c050*/  SHFL.BFLY P6, R118, R123, R120, R125 ;  /* 0x0c0000787b767389 */ /* 0x00006400000c007d */
[----:B01----:R-:W-:Y:S01]  /*c060*/  ENDCOLLECTIVE ;  /* 0x000000000000791b */ /* 0x003fe20003800000 */
.L_x_3735:
[----:B------:R-:W-:Y:S01]  /*c070*/  MOV R110, R118 ;  /* 0x00000076006e7202 */ /* 0x000fe20000000f00 */
[----:B------:R-:W-:Y:S06]  /*c080*/  BRA `(.L_x_3736) ;  /* 0xffffffec00187947 */ /* 0x000fec000383ffff */
.L_x_3737:
        /* <DEDUP_REMOVED lines=15> */
.L_x_23234:


//--------------------- .text._ZN10layer_norm13ln_fwd_kernelINS_13Kernel_traitsI6__halfS2_S2_S2_fjLj3072ELj1ELj1ELj4ELj16ENS_18Kernel_traits_baseILj3072ES2_S2_S2_S2_fjLj128EEEEELb1ELb0ELb1ELb1EEEvNS_9FwdParamsE --------------------------
	.section	.text._ZN10layer_norm13ln_fwd_kernelINS_13Kernel_traitsI6__halfS2_S2_S2_fjLj3072ELj1ELj1ELj4ELj16ENS_18Kernel_traits_baseILj3072ES2_S2_S2_S2_fjLj128EEEEELb1ELb0ELb1ELb1EEEvNS_9FwdParamsE,"ax",@progbits
	.align	128
        .global         _ZN10layer_norm13ln_fwd_kernelINS_13Kernel_traitsI6__halfS2_S2_S2_fjLj3072ELj1ELj1ELj4ELj16ENS_18Kernel_traits_baseILj3072ES2_S2_S2_S2_fjLj128EEEEELb1ELb0ELb1ELb1EEEvNS_9FwdParamsE
        .type           _ZN10layer_norm13ln_fwd_kernelINS_13Kernel_traitsI6__halfS2_S2_S2_fjLj3072ELj1ELj1ELj4ELj16ENS_18Kernel_traits_baseILj3072ES2_S2_S2_S2_fjLj128EEEEELb1ELb0ELb1ELb1EEEvNS_9FwdParamsE,@function
        .size           _ZN10layer_norm13ln_fwd_kernelINS_13Kernel_traitsI6__halfS2_S2_S2_fjLj3072ELj1ELj1ELj4ELj16ENS_18Kernel_traits_baseILj3072ES2_S2_S2_S2_fjLj128EEEEELb1ELb0ELb1ELb1EEEvNS_9FwdParamsE,(.L_x_23235 - _ZN10layer_norm13ln_fwd_kernelINS_13Kernel_traitsI6__halfS2_S2_S2_fjLj3072ELj1ELj1ELj4ELj16ENS_18Kernel_traits_baseILj3072ES2_S2_S2_S2_fjLj128EEEEELb1ELb0ELb1ELb1EEEvNS_9FwdParamsE)
        .other          _ZN10layer_norm13ln_fwd_kernelINS_13Kernel_traitsI6__halfS2_S2_S2_fjLj3072ELj1ELj1ELj4ELj16ENS_18Kernel_traits_baseILj3072ES2_S2_S2_S2_fjLj128EEEEELb1ELb0ELb1ELb1EEEvNS_9FwdParamsE,@"STO_CUDA_ENTRY STV_DEFAULT"
_ZN10layer_norm13ln_fwd_kernelINS_13Kernel_traitsI6__halfS2_S2_S2_fjLj3072ELj1ELj1ELj4ELj16ENS_18Kernel_traits_baseILj3072ES2_S2_S2_S2_fjLj128EEEEELb1ELb0ELb1ELb1EEEvNS_9FwdParamsE:
.text._ZN10layer_norm13ln_fwd_kernelINS_13Kernel_traitsI6__halfS2_S2_S2_fjLj3072ELj1ELj1ELj4ELj16ENS_18Kernel_traits_baseILj3072ES2_S2_S2_S2_fjLj128EEEEELb1ELb0ELb1ELb1EEEvNS_9FwdParamsE:
[----:B------:R-:W-:Y:S08]  /*0000*/  LDC R1, c[0x0][0x28] ;  /* 0x00000a00ff017b82 */ /* 0x000ff00000000800 */
[----:B------:R-:W0:Y:S01]  /*0010*/  LDC R82, c[0x0][0x2e8] ;  /* 0x0000ba00ff527b82 */ /* 0x000e220000000800 */
[----:B------:R-:W-:Y:S01]  /*0020*/  ULDC.U8 UR4, c[0x0][0x2f4] ;  /* 0x0000bd0000047ab9 */ /* 0x000fe20000000000 */
[----:B------:R-:W-:Y:S01]  /*0030*/  ULDC.64 UR6, c[0x0][0x2e0] ;  /* 0x0000b80000067ab9 */ /* 0x000fe20000000a00 */
[----:B------:R-:W-:Y:S01]  /*0040*/  ISETP.NE.AND P0, PT, RZ, UR4, PT ;  /* 0x00000004ff007c0c */ /* 0x000fe2000bf05270 */
[----:B------:R-:W-:Y:S01]  /*0050*/  ULDC.64 UR4, c[0x0][0x208] ;  /* 0x0000820000047ab9 */ /* 0x000fe20000000a00 */
[----:B------:R-:W-:Y:S01]  /*0060*/  MOV R4, UR6 ;  /* 0x0000000600047c02 */ /* 0x000fe20008000f00 */
[----:B------:R-:W-:-:S02]  /*0070*/  IMAD.U32 R5, RZ, RZ, UR7 ;  /* 0x00000007ff057e24 */ /* 0x000fc4000f8e00ff */
        /* <DEDUP_REMOVED lines=10> */
[----:B--2---:R-:W-:-:S02]  /*0120*/  IMAD R61, R0, UR8, R3 ;  /* 0x00000008003d7c24 */ /* 0x004fc4000f8e0203 */
[----:B------:R-:W-:-:S05]  /*0130*/  IMAD.SHL.U32 R0, R3, 0x10, RZ ;  /* 0x0000001003007824 */ /* 0x000fca00078e00ff */
[----:B------:R-:W-:Y:S02]  /*0140*/  LOP3.LUT R0, R0, 0x7f0, RZ, 0xc0, !PT ;  /* 0x000007f000007812 */ /* 0x000fe400078ec0ff */
[----:B---3--:R-:W-:Y:S02]  /*0150*/  @P0 R2UR UR6, R4 ;  /* 0x00000000040602ca */ /* 0x008fe400000e0000 */
[----:B------:R-:W-:Y:S02]  /*0160*/  @P0 R2UR UR7, R5 ;  /* 0x00000000050702ca */ /* 0x000fe400000e0000 */
[----:B----4-:R-:W-:-:S04]  /*0170*/  @P0 IADD3 R82, P1, R6, R9, RZ ;  /* 0x0000000906520210 */ /* 0x010fc80007f3e0ff */
        /* <DEDUP_REMOVED lines=33> */
[----:B------:R-:W-:Y:S01]  /*0390*/  ISETP.NE.U32.AND P0, PT, RZ, UR10, PT ;  /* 0x0000000aff007c0c */ /* 0x000fe2000bf05070 */
[----:B------:R-:W-:-:S04]  /*03a0*/  IMAD.WIDE.U32 R8, R9, -0x2daee0ad, RZ ;  /* 0xd2511f5309087825 */ /* 0x000fc800078e00ff */
[----:B------:R-:W-:Y:S01]  /*03b0*/  IMAD.WIDE.U32 R10, R10, -0x326172a9, RZ ;  /* 0xcd9e8d570a0a7825 */ /* 0x000fe200078e00ff */
[----:B------:R-:W-:Y:S02]  /*03c0*/  ISETP.NE.AND.EX P0, PT, RZ, UR11, PT, P0 ;  /* 0x0000000bff007c0c */ /* 0x000fe4000bf05300 */
[----:B------:R-:W-:Y:S02]  /*03d0*/  LOP3.LUT R17, R9, UR25, R6, 0x96, !PT ;  /* 0x0000001909117c12 */ /* 0x000fe4000f8e9606 */
[----:B------:R-:W-:Y:S02]  /*03e0*/  LOP3.LUT R6, R11, UR24, R16, 0x96, !PT ;  /* 0x000000180b067c12 */ /* 0x000fe4000f8e9610 */
[----:B------:R-:W-:Y:S01]  /*03f0*/  IADD3 R4, P1, R0, UR10, RZ ;  /* 0x0000000a00047c10 */ /* 0x000fe2000ff3e0ff */
[----:B------:R-:W-:Y:S01]  /*0400*/  UIADD3 UR26, UR6, -0x4ab325aa, URZ ;  /* 0xb54cda56061a7890 */ /* 0x000fe2000fffe03f */
[----:B------:R-:W-:Y:S01]  /*0410*/  IMAD.WIDE.U32 R16, R17, -0x326172a9, RZ ;  /* 0xcd9e8d5711107825 */ /* 0x000fe200078e00ff */
[----:B------:R-:W-:Y:S01]  /*0420*/  UIADD3 UR27, UR7, 0x646e171e, URZ ;  /* 0x646e171e071b7890 */ /* 0x000fe2000fffe03f */
[----:B------:R-:W-:Y:S01]  /*0430*/  IADD3.X R5, RZ, UR11, RZ, P1, !PT ;  /* 0x0000000bff057c10 */ /* 0x000fe20008ffe4ff */
[----:B------:R-:W-:Y:S01]  /*0440*/  ULDC UR10, c[0x0][0x214] ;  /* 0x00008500000a7ab9 */ /* 0x000fe20000000800 */
[----:B------:R-:W-:Y:S01]  /*0450*/  IMAD.WIDE.U32 R6, R6, -0x2daee0ad, RZ ;  /* 0xd2511f5306067825 */ /* 0x000fe200078e00ff */
[----:B------:R-:W-:-:S02]  /*0460*/  LOP3.LUT R9, R17, UR26, R10, 0x96, !PT ;  /* 0x0000001a11097c12 */ /* 0x000fc4000f8e960a */
        /* <DEDUP_REMOVED lines=33> */
[----:B------:R-:W5:Y:S01]  /*0680*/  LDG.E.128 R32, desc[UR4][R16.64] ;  /* 0x0000000410207981 */ /* 0x000f62000c1e1d00 */
[----:B------:R-:W-:-:S02]  /*0690*/  HADD2.F32 R10, -RZ, R14.H1_H1 ;  /* 0x3000000eff0a7230 */ /* 0x000fc40000004100 */
[----:B------:R-:W-:Y:S01]  /*06a0*/  IMAD R73, R73, -0x2daee0ad, RZ ;  /* 0xd2511f5349497824 */ /* 0x000fe200078e02ff */
[----:B------:R-:W5:Y:S01]  /*06b0*/  LDG.E.128 R28, desc[UR4][R16.64+0x800] ;  /* 0x00080004101c7981 */ /* 0x000f62000c1e1d00 */
[--C-:B------:R-:W-:Y:S02]  /*06c0*/  HADD2.F32 R13, -RZ, R20.reuse.H0_H0 ;  /* 0x20000014ff0d7230 */ /* 0x100fe40000004100 */
[----:B------:R-:W-:Y:S01]  /*06d0*/  IMAD.WIDE.U32 R76, R76, -0x2daee0ad, RZ ;  /* 0xd2511f534c4c7825 */ /* 0x000fe200078e00ff */
[----:B------:R0:W5:Y:S01]  /*06e0*/  LDG.E.128 R24, desc[UR4][R16.64+0x1000] ;  /* 0x0010000410187981 */ /* 0x000162000c1e1d00 */
[----:B------:R-:W-:Y:S01]  /*06f0*/  HFMA2.MMA R52, -RZ, RZ, 0, 5.9604644775390625e-08 ;  /* 0x00000001ff347435 */ /* 0x000fe200000001ff */
[----:B------:R-:W-:Y:S01]  /*0700*/  LOP3.LUT R82, R82, 0x3, RZ, 0xc0, !PT ;  /* 0x0000000352527812 */ /* 0x000fe200078ec0ff */
[----:B------:R-:W-:Y:S01]  /*0710*/  HADD2.F32 R14, -RZ, R20.H1_H1 ;  /* 0x30000014ff0e7230 */ /* 0x000fe20000004100 */
[----:B------:R-:W-:Y:S01]  /*0720*/  LOP3.LUT R73, R77, UR33, R73, 0x96, !PT ;  /* 0x000000214d497c12 */ /* 0x000fe2000f8e9649 */
[--C-:B------:R-:W-:Y:S01]  /*0730*/  HADD2.F32 R19, -RZ, R23.reuse.H0_H0 ;  /* 0x20000017ff137230 */ /* 0x100fe20000004100 */
[----:B------:R-:W-:Y:S01]  /*0740*/  ULDC.U8 UR8, c[0x0][0x2a0] ;  /* 0x0000a80000087ab9 */ /* 0x000fe20000000000 */
[----:B------:R-:W-:Y:S01]  /*0750*/  HADD2.F32 R20, -RZ, R23.H1_H1 ;  /* 0x30000017ff147230 */ /* 0x000fe20000004100 */
[----:B------:R-:W-:Y:S01]  /*0760*/  LOP3.LUT R65, R3, 0x7f, RZ, 0xc0, !PT ;  /* 0x0000007f03417812 */ /* 0x000fe200078ec0ff */
[--C-:B------:R-:W-:Y:S01]  /*0770*/  HADD2.F32 R23, -RZ, R37.reuse.H0_H0 ;  /* 0x20000025ff177230 */ /* 0x100fe20000004100 */
[----:B------:R-:W-:Y:S01]  /*0780*/  ISETP.NE.AND P2, PT, RZ, UR8, PT ;  /* 0x00000008ff007c0c */ /* 0x000fe2000bf45270 */
[----:B------:R-:W-:Y:S01]  /*0790*/  HADD2.F32 R56, -RZ, R37.H1_H1 ;  /* 0x30000025ff387230 */ /* 0x000fe20000004100 */
[----:B------:R-:W-:Y:S01]  /*07a0*/  ULDC UR10, c[0x0][0x294] ;  /* 0x0000a500000a7ab9 */ /* 0x000fe20000000800 */
[----:B------:R-:W-:Y:S01]  /*07b0*/  IMAD R37, R2, -0x326172a9, RZ ;  /* 0xcd9e8d5702257824 */ /* 0x000fe200078e02ff */
[----:B------:R-:W-:Y:S01]  /*07c0*/  ULDC UR11, c[0x0][0x290] ;  /* 0x0000a400000b7ab9 */ /* 0x000fe20000000800 */
[----:B------:R-:W-:Y:S01]  /*07d0*/  IMAD.HI.U32 R2, R0, -0x326172a9, RZ ;  /* 0xcd9e8d5700027827 */ /* 0x000fe200078e00ff */
[----:B------:R-:W-:Y:S01]  /*07e0*/  ULDC.64 UR12, c[0x0][0x298] ;  /* 0x0000a600000c7ab9 */ /* 0x000fe20000000a00 */
[----:B------:R-:W-:Y:S01]  /*07f0*/  ULDC.64 UR8, c[0x0][0x230] ;  /* 0x00008c0000087ab9 */ /* 0x000fe20000000a00 */
[----:B------:R-:W-:Y:S01]  /*0800*/  ULDC.64 UR14, c[0x0][0x210] ;  /* 0x00008400000e7ab9 */ /* 0x000fe20000000a00 */
[--C-:B------:R-:W-:Y:S01]  /*0810*/  HADD2.F32 R5, -RZ, R12.reuse.H0_H0 ;  /* 0x2000000cff057230 */ /* 0x100fe20000004100 */
[----:B------:R-:W-:Y:S01]  /*0820*/  LOP3.LUT R2, R2, UR32, R37, 0x96, !PT ;  /* 0x0000002002027c12 */ /* 0x000fe2000f8e9625 */
[----:B------:R-:W-:-:S02]  /*0830*/  HADD2.F32 R6, -RZ, R12.H1_H1 ;  /* 0x3000000cff067230 */ /* 0x000fc40000004100 */
[--C-:B------:R-:W-:Y:S02]  /*0840*/  HADD2.F32 R11, -RZ, R15.reuse.H0_H0 ;  /* 0x2000000fff0b7230 */ /* 0x100fe40000004100 */
[----:B------:R-:W-:Y:S02]  /*0850*/  HADD2.F32 R12, -RZ, R15.H1_H1 ;  /* 0x3000000fff0c7230 */ /* 0x000fe40000004100 */
[--C-:B------:R-:W-:Y:S02]  /*0860*/  HADD2.F32 R15, -RZ, R21.reuse.H0_H0 ;  /* 0x20000015ff0f7230 */ /* 0x100fe40000004100 */
[----:B0-----:R-:W-:Y:S02]  /*0870*/  HADD2.F32 R16, -RZ, R21.H1_H1 ;  /* 0x30000015ff107230 */ /* 0x001fe40000004100 */
        /* <DEDUP_REMOVED lines=8> */
[----:B------:R-:W-:Y:S02]  /*0900*/  IMAD R0, R0, -0x326172a9, RZ ;  /* 0xcd9e8d5700007824 */ /* 0x000fe400078e02ff */
[----:B------:R-:W-:-:S07]  /*0910*/  IMAD.MOV.U32 R64, RZ, RZ, RZ ;  /* 0x000000ffff407224 */ /* 0x000fce00078e00ff */
.L_x_3987:
[----:B------:R-:W0:Y:S01]  /*0920*/  LDC.64 R48, c[0x0][0x280] ;  /* 0x0000a000ff307b82 */ /* 0x000e220000000a00 */
[----:B------:R-:W-:-:S07]  /*0930*/  ISETP.NE.U32.AND P0, PT, RZ, UR8, PT ;  /* 0x00000008ff007c0c */ /* 0x000fce000bf05070 */
[----:B------:R-:W1:Y:S08]  /*0940*/  LDC R87, c[0x0][0x218] ;  /* 0x00008600ff577b82 */ /* 0x000e700000000800 */
[----:B------:R-:W2:Y:S01]  /*0950*/  LDC.64 R50, c[0x0][0x288] ;  /* 0x0000a200ff327b82 */ /* 0x000ea20000000a00 */
[----:B0-----:R-:W-:-:S05]  /*0960*/  IMAD.WIDE R48, R4, 0x4, R48 ;  /* 0x0000000404307825 */ /* 0x001fca00078e0230 */
[----:B------:R0:W3:Y:S01]  /*0970*/  LDG.E R55, desc[UR4][R48.64] ;  /* 0x0000000430377981 */ /* 0x0000e2000c1e1900 */
[----:B------:R-:W-:Y:S01]  /*0980*/  ISETP.NE.AND.EX P0, PT, RZ, UR9, PT, P0 ;  /* 0x00000009ff007c0c */ /* 0x000fe2000bf05300 */
[----:B------:R-:W-:Y:S02]  /*0990*/  IMAD.MOV.U32 R121, RZ, RZ, RZ ;  /* 0x000000ffff797224 */ /* 0x000fe400078e00ff */
[----:B-1----:R-:W-:-:S05]  /*09a0*/  IMAD R53, R4, R87, RZ ;  /* 0x0000005704357224 */ /* 0x002fca00078e02ff */
[----:B0-----:R-:W-:Y:S01]  /*09b0*/  SHF.R.S32.HI R48, RZ, 0x1f, R53 ;  /* 0x0000001fff307819 */ /* 0x001fe20000011435 */
[----:B--2---:R-:W-:-:S04]  /*09c0*/  IMAD.WIDE R50, R4, 0x4, R50 ;  /* 0x0000000404327825 */ /* 0x004fc800078e0232 */
        /* <DEDUP_REMOVED lines=8> */
[----:B------:R-:W-:Y:S02]  /*0a50*/  @P1 IADD3 R54, R55, -0x1, RZ ;  /* 0xffffffff37361810 */ /* 0x000fe40007ffe0ff */
        /* <DEDUP_REMOVED lines=14> */
[----:B------:R-:W-:Y:S01]  /*0b40*/  MOV R44, R82 ;  /* 0x00000052002c7202 */ /* 0x000fe20000000f00 */
[----:B-----5:R-:W-:Y:S01]  /*0b50*/  HADD2.F32 R85, -RZ, R36.H0_H0 ;  /* 0x20000024ff557230 */ /* 0x020fe20000004100 */
[----:B------:R-:W-:Y:S06]  /*0b60*/  BRA `(.L_x_3740) ;  /* 0x0000000400587947 */ /* 0x000fec0003800000 */
.L_x_3739:
        /* <DEDUP_REMOVED lines=12> */
.L_x_3742:
[----:B------:R-:W-:-:S07]  /*0c30*/  IMAD.MOV.U32 R49, RZ, RZ, R0 ;  /* 0x000000ffff317224 */ /* 0x000fce00078e0000 */
.L_x_3743:
[----:B------:R-:W-:Y:S05]  /*0c40*/  BSYNC B1 ;  /* 0x0000000000017941 */ /* 0x000fea0003800000 */
.L_x_3741:
        /* <DEDUP_REMOVED lines=16> */
.L_x_3747:
[----:B------:R-:W-:Y:S05]  /*0d50*/  BSYNC B2 ;  /* 0x0000000000027941 */ /* 0x000fea0003800000 */
.L_x_3746:
        /* <DEDUP_REMOVED lines=43> */
.L_x_3745:
[----:B------:R-:W-:Y:S05]  /*1010*/  BSYNC B1 ;  /* 0x0000000000017941 */ /* 0x000fea0003800000 */
.L_x_3744:
        /* <DEDUP_REMOVED lines=11> */
.L_x_3740:
[----:B------:R-:W-:Y:S05]  /*10d0*/  BSYNC B0 ;  /* 0x0000000000007941 */ /* 0x000fea0003800000 */
.L_x_3738:
        /* <DEDUP_REMOVED lines=8> */
.L_x_3749:
        /* <DEDUP_REMOVED lines=12> */
.L_x_3752:
[----:B------:R-:W-:-:S07]  /*1220*/  IMAD.MOV.U32 R49, RZ, RZ, R0 ;  /* 0x000000ffff317224 */ /* 0x000fce00078e0000 */
.L_x_3753:
[----:B------:R-:W-:Y:S05]  /*1230*/  BSYNC B1 ;  /* 0x0000000000017941 */ /* 0x000fea0003800000 */
.L_x_3751:
        /* <DEDUP_REMOVED lines=16> */
.L_x_3757:
[----:B------:R-:W-:Y:S05]  /*1340*/  BSYNC B2 ;  /* 0x0000000000027941 */ /* 0x000fea0003800000 */
.L_x_3756:
        /* <DEDUP_REMOVED lines=43> */
.L_x_3755:
[----:B------:R-:W-:Y:S05]  /*1600*/  BSYNC B1 ;  /* 0x0000000000017941 */ /* 0x000fea0003800000 */
.L_x_3754:
        /* <DEDUP_REMOVED lines=11> */
.L_x_3750:
[----:B------:R-:W-:Y:S05]  /*16c0*/  BSYNC B0 ;  /* 0x0000000000007941 */ /* 0x000fea0003800000 */
.L_x_3748:
        /* <DEDUP_REMOVED lines=8> */
.L_x_3759:
        /* <DEDUP_REMOVED lines=12> */
.L_x_3762:
[----:B------:R-:W-:-:S07]  /*1810*/  IMAD.MOV.U32 R49, RZ, RZ, R0 ;  /* 0x000000ffff317224 */ /* 0x000fce00078e0000 */
.L_x_3763:
[----:B------:R-:W-:Y:S05]  /*1820*/  BSYNC B1 ;  /* 0x0000000000017941 */ /* 0x000fea0003800000 */
.L_x_3761:
        /* <DEDUP_REMOVED lines=16> */
.L_x_3767:
[----:B------:R-:W-:Y:S05]  /*1930*/  BSYNC B2 ;  /* 0x0000000000027941 */ /* 0x000fea0003800000 */
.L_x_3766:
        /* <DEDUP_REMOVED lines=43> */
.L_x_3765:
[----:B------:R-:W-:Y:S05]  /*1bf0*/  BSYNC B1 ;  /* 0x0000000000017941 */ /* 0x000fea0003800000 */
.L_x_3764:
        /* <DEDUP_REMOVED lines=11> */
.L_x_3760:
[----:B------:R-:W-:Y:S05]  /*1cb0*/  BSYNC B0 ;  /* 0x0000000000007941 */ /* 0x000fea0003800000 */
.L_x_3758:
        /* <DEDUP_REMOVED lines=8> */
.L_x_3769:
        /* <DEDUP_REMOVED lines=12> */
.L_x_3772:
[----:B------:R-:W-:-:S07]  /*1e00*/  IMAD.MOV.U32 R49, RZ, RZ, R0 ;  /* 0x000000ffff317224 */ /* 0x000fce00078e0000 */
.L_x_3773:
[----:B------:R-:W-:Y:S05]  /*1e10*/  BSYNC B1 ;  /* 0x0000000000017941 */ /* 0x000fea0003800000 */
.L_x_3771:
        /* <DEDUP_REMOVED lines=16> */
.L_x_3777:
[----:B------:R-:W-:Y:S05]  /*1f20*/  BSYNC B2 ;  /* 0x0000000000027941 */ /* 0x000fea0003800000 */
.L_x_3776:
        /* <DEDUP_REMOVED lines=44> */
.L_x_3775:
[----:B------:R-:W-:Y:S05]  /*21f0*/  BSYNC B1 ;  /* 0x0000000000017941 */ /* 0x000fea0003800000 */
.L_x_3774:
        /* <DEDUP_REMOVED lines=11> */
.L_x_3770:
[----:B------:R-:W-:Y:S05]  /*22b0*/  BSYNC B0 ;  /* 0x0000000000007941 */ /* 0x000fea0003800000 */
.L_x_3768:
        /* <DEDUP_REMOVED lines=8> */
.L_x_3779:
        /* <DEDUP_REMOVED lines=12> */
.L_x_3782:
[----:B------:R-:W-:-:S07]  /*2400*/  MOV R49, R0 ;  /* 0x0000000000317202 */ /* 0x000fce0000000f00 */
.L_x_3783:
[----:B------:R-:W-:Y:S05]  /*2410*/  BSYNC B1 ;  /* 0x0000000000017941 */ /* 0x000fea0003800000 */
.L_x_3781:
        /* <DEDUP_REMOVED lines=16> */
.L_x_3787:
[----:B------:R-:W-:Y:S05]  /*2520*/  BSYNC B2 ;  /* 0x0000000000027941 */ /* 0x000fea0003800000 */
.L_x_3786:
        /* <DEDUP_REMOVED lines=44> */
.L_x_3785:
[----:B------:R-:W-:Y:S05]  /*27f0*/  BSYNC B1 ;  /* 0x0000000000017941 */ /* 0x000fea0003800000 */
.L_x_3784:
        /* <DEDUP_REMOVED lines=11> */
.L_x_3780:
[----:B------:R-:W-:Y:S05]  /*28b0*/  BSYNC B0 ;  /* 0x0000000000007941 */ /* 0x000fea0003800000 */
.L_x_3778:
        /* <DEDUP_REMOVED lines=8> */
.L_x_3789:
        /* <DEDUP_REMOVED lines=12> */
.L_x_3792:
[----:B------:R-:W-:-:S07]  /*2a00*/  MOV R49, R0 ;  /* 0x0000000000317202 */ /* 0x000fce0000000f00 */
.L_x_3793:
[----:B------:R-:W-:Y:S05]  /*2a10*/  BSYNC B1 ;  /* 0x0000000000017941 */ /* 0x000fea0003800000 */
.L_x_3791:
        /* <DEDUP_REMOVED lines=16> */
.L_x_3797:
[----:B------:R-:W-:Y:S05]  /*2b20*/  BSYNC B2 ;  /* 0x0000000000027941 */ /* 0x000fea0003800000 */
.L_x_3796:
        /* <DEDUP_REMOVED lines=44> */
.L_x_3795:
[----:B------:R-:W-:Y:S05]  /*2df0*/  BSYNC B1 ;  /* 0x0000000000017941 */ /* 0x000fea0003800000 */
.L_x_3794:
        /* <DEDUP_REMOVED lines=11> */
.L_x_3790:
[----:B------:R-:W-:Y:S05]  /*2eb0*/  BSYNC B0 ;  /* 0x0000000000007941 */ /* 0x000fea0003800000 */
.L_x_3788:
        /* <DEDUP_REMOVED lines=8> */
.L_x_3799:
        /* <DEDUP_REMOVED lines=12> */
.L_x_3802:
[----:B------:R-:W-:-:S07]  /*3000*/  MOV R49, R0 ;  /* 0x0000000000317202 */ /* 0x000fce0000000f00 */
.L_x_3803:
[----:B------:R-:W-:Y:S05]  /*3010*/  BSYNC B1 ;  /* 0x0000000000017941 */ /* 0x000fea0003800000 */
.L_x_3801:
        /* <DEDUP_REMOVED lines=16> */
.L_x_3807:
[----:B------:R-:W-:Y:S05]  /*3120*/  BSYNC B2 ;  /* 0x0000000000027941 */ /* 0x000fea0003800000 */
.L_x_3806:
        /* <DEDUP_REMOVED lines=44> */
.L_x_3805:
[----:B------:R-:W-:Y:S05]  /*33f0*/  BSYNC B1 ;  /* 0x0000000000017941 */ /* 0x000fea0003800000 */
.L_x_3804:
        /* <DEDUP_REMOVED lines=11> */
.L_x_3800:
[----:B------:R-:W-:Y:S05]  /*34b0*/  BSYNC B0 ;  /* 0x0000000000007941 */ /* 0x000fea0003800000 */
.L_x_3798:
        /* <DEDUP_REMOVED lines=8> */
.L_x_3809:
        /* <DEDUP_REMOVED lines=12> */
.L_x_3812:
[----:B------:R-:W-:-:S07]  /*3600*/  IMAD.MOV.U32 R49, RZ, RZ, R0 ;  /* 0x000000ffff317224 */ /* 0x000fce00078e0000 */
.L_x_3813:
[----:B------:R-:W-:Y:S05]  /*3610*/  BSYNC B1 ;  /* 0x0000000000017941 */ /* 0x000fea0003800000 */
.L_x_3811:
        /* <DEDUP_REMOVED lines=16> */
.L_x_3817:
[----:B------:R-:W-:Y:S05]  /*3720*/  BSYNC B2 ;  /* 0x0000000000027941 */ /* 0x000fea0003800000 */
.L_x_3816:
        /* <DEDUP_REMOVED lines=44> */
.L_x_3815:
[----:B------:R-:W-:Y:S05]  /*39f0*/  BSYNC B1 ;  /* 0x0000000000017941 */ /* 0x000fea0003800000 */
.L_x_3814:
        /* <DEDUP_REMOVED lines=11> */
.L_x_3810:
[----:B------:R-:W-:Y:S05]  /*3ab0*/  BSYNC B0 ;  /* 0x0000000000007941 */ /* 0x000fea0003800000 */
.L_x_3808:
[----:B------:R-:W0:Y:S01]  /*3ac0*/  LDC.64 R78, c[0x0][0x238] ;  /* 0x00008e00ff4e7b82 */ /* 0x000e220000000a00 */
[----:B------:R-:W-:Y:S01]  /*3ad0*/  F2FP.F16.F32.PACK_AB R47, R49, R51 ;  /* 0x00000033312f723e */ /* 0x000fe200000000ff */
[----:B------:R-:W-:Y:S01]  /*3ae0*/  VIADD R111, R121, 0x80 ;  /* 0x00000080796f7836 */ /* 0x000fe20000000000 */
[----:B------:R-:W-:Y:S01]  /*3af0*/  F2FP.F16.F32.PACK_AB R46, R53, R55 ;  /* 0x00000037352e723e */ /* 0x000fe200000000ff */
[----:B------:R-:W-:Y:S01]  /*3b00*/  BSSY B0, `(.L_x_3818) ;  /* 0x000001f000007945 */ /* 0x000fe20003800000 */
[----:B------:R-:W-:Y:S02]  /*3b10*/  F2FP.F16.F32.PACK_AB R45, R75, R77 ;  /* 0x0000004d4b2d723e */ /* 0x000fe400000000ff */
[----:B------:R-:W-:Y:S01]  /*3b20*/  F2FP.F16.F32.PACK_AB R44, R83, R85 ;  /* 0x00000055532c723e */ /* 0x000fe200000000ff */
        /* <DEDUP_REMOVED lines=28> */
.L_x_3819:
[----:B------:R-:W-:Y:S05]  /*3cf0*/  BSYNC B0 ;  /* 0x0000000000007941 */ /* 0x000fea0003800000 */
.L_x_3818:
[----:B-----5:R2:W5:Y:S04]  /*3d00*/  @P1 LDG.E.128 R40, desc[UR4][R88.64] ;  /* 0x0000000458281981 */ /* 0x020568000c1e1d00 */
[----:B------:R2:W5:Y:S01]  /*3d10*/  @P0 LDG.E.128 R36, desc[UR4][R80.64] ;  /* 0x0000000450240981 */ /* 0x000562000c1e1d00 */
[----:B------:R-:W-:Y:S04]  /*3d20*/  BSSY B0, `(.L_x_3820) ;  /* 0x000005f000007945 */ /* 0x000fe80003800000 */
[----:B------:R-:W-:Y:S05]  /*3d30*/  @P3 BRA `(.L_x_3821) ;  /* 0x0000000000183947 */ /* 0x000fea0003800000 */
[----:B------:R-:W-:Y:S01]  /*3d40*/  IMAD.MOV.U32 R103, RZ, RZ, RZ ;  /* 0x000000ffff677224 */ /* 0x000fe200078e00ff */
[----:B01----:R-:W-:Y:S01]  /*3d50*/  MOV R44, R54 ;  /* 0x00000036002c7202 */ /* 0x003fe20000000f00 */
[----:B------:R-:W-:Y:S06]  /*3d60*/  @!P0 BRA `(.L_x_3822) ;  /* 0x0000000400688947 */ /* 0x000fec0003800000 */
[----:B------:R-:W-:Y:S01]  /*3d70*/  MOV R44, R54 ;  /* 0x00000036002c7202 */ /* 0x000fe20000000f00 */
[----:B-----5:R-:W-:Y:S01]  /*3d80*/  HADD2.F32 R103, -RZ, R36.H0_H0 ;  /* 0x20000024ff677230 */ /* 0x020fe20000004100 */
[----:B------:R-:W-:Y:S06]  /*3d90*/  BRA `(.L_x_3822) ;  /* 0x00000004005c7947 */ /* 0x000fec0003800000 */
.L_x_3821:
[C---:B------:R-:W-:Y:S01]  /*3da0*/  ISETP.NE.AND P4, PT, R54.reuse, 0x1, PT ;  /* 0x000000013600780c */ /* 0x040fe20003f85270 */
[----:B------:R-:W-:Y:S01]  /*3db0*/  BSSY B1, `(.L_x_3823) ;  /* 0x000000c000017945 */ /* 0x000fe20003800000 */
[----:B01----:R-:W-:-:S11]  /*3dc0*/  VIADD R44, R54, 0x1 ;  /* 0x00000001362c7836 */ /* 0x003fd60000000000 */
        /* <DEDUP_REMOVED lines=9> */
.L_x_3824:
[----:B------:R-:W-:-:S07]  /*3e60*/  MOV R66, R0 ;  /* 0x0000000000427202 */ /* 0x000fce0000000f00 */
.L_x_3825:
[----:B------:R-:W-:Y:S05]  /*3e70*/  BSYNC B1 ;  /* 0x0000000000017941 */ /* 0x000fea0003800000 */
.L_x_3823:
        /* <DEDUP_REMOVED lines=16> */
.L_x_3829:
[----:B------:R-:W-:Y:S05]  /*3f80*/  BSYNC B2 ;  /* 0x0000000000027941 */ /* 0x000fea0003800000 */
.L_x_3828:
        /* <DEDUP_REMOVED lines=44> */
.L_x_3827:
[----:B------:R-:W-:Y:S05]  /*4250*/  BSYNC B1 ;  /* 0x0000000000017941 */ /* 0x000fea0003800000 */
.L_x_3826:
        /* <DEDUP_REMOVED lines=11> */
.L_x_3822:
[----:B------:R-:W-:Y:S05]  /*4310*/  BSYNC B0 ;  /* 0x0000000000007941 */ /* 0x000fea0003800000 */
.L_x_3820:
        /* <DEDUP_REMOVED lines=8> */
.L_x_3831:
        /* <DEDUP_REMOVED lines=12> */
.L_x_3834:
[----:B------:R-:W-:-:S07]  /*4460*/  MOV R54, R0 ;  /* 0x0000000000367202 */ /* 0x000fce0000000f00 */
.L_x_3835:
[----:B------:R-:W-:Y:S05]  /*4470*/  BSYNC B1 ;  /* 0x0000000000017941 */ /* 0x000fea0003800000 */
.L_x_3833:
        /* <DEDUP_REMOVED lines=16> */
.L_x_3839:
[----:B------:R-:W-:Y:S05]  /*4580*/  BSYNC B2 ;  /* 0x0000000000027941 */ /* 0x000fea0003800000 */
.L_x_3838:
        /* <DEDUP_REMOVED lines=44> */
.L_x_3837:
[----:B------:R-:W-:Y:S05]  /*4850*/  BSYNC B1 ;  /* 0x0000000000017941 */ /* 0x000fea0003800000 */
.L_x_3836:
        /* <DEDUP_REMOVED lines=11> */
.L_x_3832:
[----:B------:R-:W-:Y:S05]  /*4910*/  BSYNC B0 ;  /* 0x0000000000007941 */ /* 0x000fea0003800000 */
.L_x_3830:
        /* <DEDUP_REMOVED lines=8> */
.L_x_3841:
        /* <DEDUP_REMOVED lines=12> */
.L_x_3844:
[----:B------:R-:W-:-:S07]  /*4a60*/  IMAD.MOV.U32 R54, RZ, RZ, R0 ;  /* 0x000000ffff367224 */ /* 0x000fce00078e0000 */
.L_x_3845:
[----:B------:R-:W-:Y:S05]  /*4a70*/  BSYNC B1 ;  /* 0x0000000000017941 */ /* 0x000fea0003800000 */
.L_x_3843:
        /* <DEDUP_REMOVED lines=16> */
.L_x_3849:
[----:B------:R-:W-:Y:S05]  /*4b80*/  BSYNC B2 ;  /* 0x0000000000027941 */ /* 0x000fea0003800000 */
.L_x_3848:
        /* <DEDUP_REMOVED lines=44> */
.L_x_3847:
[----:B------:R-:W-:Y:S05]  /*4e50*/  BSYNC B1 ;  /* 0x0000000000017941 */ /* 0x000fea0003800000 */
.L_x_3846:
        /* <DEDUP_REMOVED lines=11> */
.L_x_3842:
[----:B------:R-:W-:Y:S05]  /*4f10*/  BSYNC B0 ;  /* 0x0000000000007941 */ /* 0x000fea0003800000 */
.L_x_3840:
        /* <DEDUP_REMOVED lines=8> */
.L_x_3851:
        /* <DEDUP_REMOVED lines=12> */
.L_x_3854:
[----:B------:R-:W-:-:S07]  /*5060*/  MOV R54, R0 ;  /* 0x0000000000367202 */ /* 0x000fce0000000f00 */
.L_x_3855:
[----:B------:R-:W-:Y:S05]  /*5070*/  BSYNC B1 ;  /* 0x0000000000017941 */ /* 0x000fea0003800000 */
.L_x_3853:
        /* <DEDUP_REMOVED lines=16> */
.L_x_3859:
[----:B------:R-:W-:Y:S05]  /*5180*/  BSYNC B2 ;  /* 0x0000000000027941 */ /* 0x000fea0003800000 */
.L_x_3858:
        /* <DEDUP_REMOVED lines=44> */
.L_x_3857:
[----:B------:R-:W-:Y:S05]  /*5450*/  BSYNC B1 ;  /* 0x0000000000017941 */ /* 0x000fea0003800000 */
.L_x_3856:
        /* <DEDUP_REMOVED lines=11> */
.L_x_3852:
[----:B------:R-:W-:Y:S05]  /*5510*/  BSYNC B0 ;  /* 0x0000000000007941 */ /* 0x000fea0003800000 */
.L_x_3850:
        /* <DEDUP_REMOVED lines=8> */
.L_x_3861:
        /* <DEDUP_REMOVED lines=12> */
.L_x_3864:
[----:B------:R-:W-:-:S07]  /*5660*/  MOV R54, R0 ;  /* 0x0000000000367202 */ /* 0x000fce0000000f00 */
.L_x_3865:
[----:B------:R-:W-:Y:S05]  /*5670*/  BSYNC B1 ;  /* 0x0000000000017941 */ /* 0x000fea0003800000 */
.L_x_3863:
        /* <DEDUP_REMOVED lines=16> */
.L_x_3869:
[----:B------:R-:W-:Y:S05]  /*5780*/  BSYNC B2 ;  /* 0x0000000000027941 */ /* 0x000fea0003800000 */
.L_x_3868:
        /* <DEDUP_REMOVED lines=44> */
.L_x_3867:
[----:B------:R-:W-:Y:S05]  /*5a50*/  BSYNC B1 ;  /* 0x0000000000017941 */ /* 0x000fea0003800000 */
.L_x_3866:
        /* <DEDUP_REMOVED lines=11> */
.L_x_3862:
[----:B------:R-:W-:Y:S05]  /*5b10*/  BSYNC B0 ;  /* 0x0000000000007941 */ /* 0x000fea0003800000 */
.L_x_3860:
        /* <DEDUP_REMOVED lines=8> */
.L_x_3871:
        /* <DEDUP_REMOVED lines=12> */
.L_x_3874:
[----:B------:R-:W-:-:S07]  /*5c60*/  IMAD.MOV.U32 R54, RZ, RZ, R0 ;  /* 0x000000ffff367224 */ /* 0x000fce00078e0000 */
.L_x_3875:
[----:B------:R-:W-:Y:S05]  /*5c70*/  BSYNC B1 ;  /* 0x0000000000017941 */ /* 0x000fea0003800000 */
.L_x_3873:
        /* <DEDUP_REMOVED lines=16> */
.L_x_3879:
[----:B------:R-:W-:Y:S05]  /*5d80*/  BSYNC B2 ;  /* 0x0000000000027941 */ /* 0x000fea0003800000 */
.L_x_3878:
        /* <DEDUP_REMOVED lines=44> */
.L_x_3877:
[----:B------:R-:W-:Y:S05]  /*6050*/  BSYNC B1 ;  /* 0x0000000000017941 */ /* 0x000fea0003800000 */
.L_x_3876:
        /* <DEDUP_REMOVED lines=11> */
.L_x_3872:
[----:B------:R-:W-:Y:S05]  /*6110*/  BSYNC B0 ;  /* 0x0000000000007941 */ /* 0x000fea0003800000 */
.L_x_3870:
        /* <DEDUP_REMOVED lines=8> */
.L_x_3881:
        /* <DEDUP_REMOVED lines=12> */
.L_x_3884:
[----:B------:R-:W-:-:S07]  /*6260*/  MOV R54, R0 ;  /* 0x0000000000367202 */ /* 0x000fce0000000f00 */
.L_x_3885:
[----:B------:R-:W-:Y:S05]  /*6270*/  BSYNC B1 ;  /* 0x0000000000017941 */ /* 0x000fea0003800000 */
.L_x_3883:
        /* <DEDUP_REMOVED lines=16> */
.L_x_3889:
[----:B------:R-:W-:Y:S05]  /*6380*/  BSYNC B2 ;  /* 0x0000000000027941 */ /* 0x000fea0003800000 */
.L_x_3888:
        /* <DEDUP_REMOVED lines=44> */
.L_x_3887:
[----:B------:R-:W-:Y:S05]  /*6650*/  BSYNC B1 ;  /* 0x0000000000017941 */ /* 0x000fea0003800000 */
.L_x_3886:
        /* <DEDUP_REMOVED lines=11> */
.L_x_3882:
[----:B------:R-:W-:Y:S05]  /*6710*/  BSYNC B0 ;  /* 0x0000000000007941 */ /* 0x000fea0003800000 */
.L_x_3880:
[----:B------:R-:W-:Y:S04]  /*6720*/  BSSY B0, `(.L_x_3890) ;  /* 0x000005f000007945 */ /* 0x000fe80003800000 */
[----:B------:R-:W-:Y:S05]  /*6730*/  @P3 BRA `(.L_x_3891) ;  /* 0x0000000000183947 */ /* 0x000fea0003800000 */
[----:B--2---:R-:W-:Y:S02]  /*6740*/  MOV R89, RZ ;  /* 0x000000ff00597202 */ /* 0x004fe40000000f00 */
[----:B------:R-:W-:Y:S01]  /*6750*/  MOV R82, R44 ;  /* 0x0000002c00527202 */ /* 0x000fe20000000f00 */
[----:B------:R-:W-:Y:S06]  /*6760*/  @!P0 BRA `(.L_x_3892) ;  /* 0x0000000400688947 */ /* 0x000fec0003800000 */
[----:B------:R-:W-:Y:S02]  /*6770*/  IMAD.MOV.U32 R82, RZ, RZ, R44 ;  /* 0x000000ffff527224 */ /* 0x000fe400078e002c */
[----:B-----5:R-:W-:Y:S01]  /*6780*/  HADD2.F32 R89, -RZ, R39.H1_H1 ;  /* 0x30000027ff597230 */ /* 0x020fe20000004100 */
[----:B------:R-:W-:Y:S06]  /*6790*/  BRA `(.L_x_3892) ;  /* 0x00000004005c7947 */ /* 0x000fec0003800000 */
.L_x_3891:
        /* <DEDUP_REMOVED lines=12> */
.L_x_3894:
[----:B------:R-:W-:-:S07]  /*6860*/  MOV R54, R0 ;  /* 0x0000000000367202 */ /* 0x000fce0000000f00 */
.L_x_3895:
[----:B------:R-:W-:Y:S05]  /*6870*/  BSYNC B1 ;  /* 0x0000000000017941 */ /* 0x000fea0003800000 */
.L_x_3893:
        /* <DEDUP_REMOVED lines=16> */
.L_x_3899:
[----:B------:R-:W-:Y:S05]  /*6980*/  BSYNC B2 ;  /* 0x0000000000027941 */ /* 0x000fea0003800000 */
.L_x_3898:
        /* <DEDUP_REMOVED lines=44> */
.L_x_3897:
[----:B------:R-:W-:Y:S05]  /*6c50*/  BSYNC B1 ;  /* 0x0000000000017941 */ /* 0x000fea0003800000 */
.L_x_3896:
        /* <DEDUP_REMOVED lines=8> */
[----:B--2---:R-:W-:Y:S02]  /*6ce0*/  FSEL R89, R46, RZ, !P4 ;  /* 0x000000ff2e597208 */ /* 0x004fe40006000000 */
[----:B------:R-:W-:-:S03]  /*6cf0*/  SEL R74, RZ, 0x1, P4 ;  /* 0x00000001ff4a7807 */ /* 0x000fc60002000000 */
[----:B------:R-:W-:-:S07]  /*6d00*/  @P0 FADD.FTZ R89, R44, R89 ;  /* 0x000000592c590221 */ /* 0x000fce0000010000 */
.L_x_3892:
[----:B------:R-:W-:Y:S05]  /*6d10*/  BSYNC B0 ;  /* 0x0000000000007941 */ /* 0x000fea0003800000 */
.L_x_3890:
[----:B------:R-:W-:Y:S01]  /*6d20*/  IMAD.WIDE.U32 R106, R107, 0x10, R78 ;  /* 0x000000106b6a7825 */ /* 0x000fe200078e004e */
[----:B------:R-:W-:Y:S01]  /*6d30*/  F2FP.F16.F32.PACK_AB R47, R89, R91 ;  /* 0x0000005b592f723e */ /* 0x000fe200000000ff */
[----:B------:R-:W0:Y:S01]  /*6d40*/  @P1 LDC.64 R104, c[0x0][0x220] ;  /* 0x00008800ff681b82 */ /* 0x000e220000000a00 */
[----:B------:R-:W-:Y:S01]  /*6d50*/  F2FP.F16.F32.PACK_AB R46, R93, R95 ;  /* 0x0000005f5d2e723e */ /* 0x000fe200000000ff */
[----:B------:R-:W-:Y:S01]  /*6d60*/  VIADD R121, R121, 0x100 ;  /* 0x0000010079797836 */ /* 0x000fe20000000000 */
[----:B------:R-:W-:Y:S01]  /*6d70*/  F2FP.F16.F32.PACK_AB R45, R97, R99 ;  /* 0x00000063612d723e */ /* 0x000fe200000000ff */
[----:B------:R-:W-:Y:S01]  /*6d80*/  BSSY B0, `(.L_x_3900) ;  /* 0x000001c000007945 */ /* 0x000fe20003800000 */
[----:B------:R-:W-:Y:S02]  /*6d90*/  F2FP.F16.F32.PACK_AB R44, R101, R103 ;  /* 0x00000067652c723e */ /* 0x000fe400000000ff */
        /* <DEDUP_REMOVED lines=26> */
.L_x_3901:
[----:B------:R-:W-:Y:S05]  /*6f40*/  BSYNC B0 ;  /* 0x0000000000007941 */ /* 0x000fea0003800000 */
.L_x_3900:
        /* <DEDUP_REMOVED lines=8> */
[----:B-----5:R-:W-:Y:S01]  /*6fd0*/  HADD2.F32 R107, -RZ, R36.H0_H0 ;  /* 0x20000024ff6b7230 */ /* 0x020fe20000004100 */
[----:B------:R-:W-:Y:S06]  /*6fe0*/  BRA `(.L_x_3904) ;  /* 0x00000004005c7947 */ /* 0x000fec0003800000 */
.L_x_3903:
        /* <DEDUP_REMOVED lines=12> */
.L_x_3906:
[----:B------:R-:W-:-:S07]  /*70b0*/  IMAD.MOV.U32 R54, RZ, RZ, R0 ;  /* 0x000000ffff367224 */ /* 0x000fce00078e0000 */
.L_x_3907:
[----:B------:R-:W-:Y:S05]  /*70c0*/  BSYNC B1 ;  /* 0x0000000000017941 */ /* 0x000fea0003800000 */
.L_x_3905:
        /* <DEDUP_REMOVED lines=16> */
.L_x_3911:
[----:B------:R-:W-:Y:S05]  /*71d0*/  BSYNC B2 ;  /* 0x0000000000027941 */ /* 0x000fea0003800000 */
.L_x_3910:
        /* <DEDUP_REMOVED lines=44> */
.L_x_3909:
[----:B------:R-:W-:Y:S05]  /*74a0*/  BSYNC B1 ;  /* 0x0000000000017941 */ /* 0x000fea0003800000 */
.L_x_3908:
        /* <DEDUP_REMOVED lines=11> */
.L_x_3904:
[----:B------:R-:W-:Y:S05]  /*7560*/  BSYNC B0 ;  /* 0x0000000000007941 */ /* 0x000fea0003800000 */
.L_x_3902:
        /* <DEDUP_REMOVED lines=8> */
.L_x_3913:
        /* <DEDUP_REMOVED lines=12> */
.L_x_3916:
[----:B------:R-:W-:-:S07]  /*76b0*/  MOV R54, R0 ;  /* 0x0000000000367202 */ /* 0x000fce0000000f00 */
.L_x_3917:
[----:B------:R-:W-:Y:S05]  /*76c0*/  BSYNC B1 ;  /* 0x0000000000017941 */ /* 0x000fea0003800000 */
.L_x_3915:
        /* <DEDUP_REMOVED lines=16> */
.L_x_3921:
[----:B------:R-:W-:Y:S05]  /*77d0*/  BSYNC B2 ;  /* 0x0000000000027941 */ /* 0x000fea0003800000 */
.L_x_3920:
        /* <DEDUP_REMOVED lines=44> */
.L_x_3919:
[----:B------:R-:W-:Y:S05]  /*7aa0*/  BSYNC B1 ;  /* 0x0000000000017941 */ /* 0x000fea0003800000 */
.L_x_3918:
        /* <DEDUP_REMOVED lines=11> */
.L_x_3914:
[----:B------:R-:W-:Y:S05]  /*7b60*/  BSYNC B0 ;  /* 0x0000000000007941 */ /* 0x000fea0003800000 */
.L_x_3912:
        /* <DEDUP_REMOVED lines=8> */
.L_x_3923:
        /* <DEDUP_REMOVED lines=12> */
.L_x_3926:
[----:B------:R-:W-:-:S07]  /*7cb0*/  MOV R54, R0 ;  /* 0x0000000000367202 */ /* 0x000fce0000000f00 */
.L_x_3927:
[----:B------:R-:W-:Y:S05]  /*7cc0*/  BSYNC B1 ;  /* 0x0000000000017941 */ /* 0x000fea0003800000 */
.L_x_3925:
        /* <DEDUP_REMOVED lines=16> */
.L_x_3931:
[----:B------:R-:W-:Y:S05]  /*7dd0*/  BSYNC B2 ;  /* 0x0000000000027941 */ /* 0x000fea0003800000 */
.L_x_3930:
        /* <DEDUP_REMOVED lines=44> */
.L_x_3929:
[----:B------:R-:W-:Y:S05]  /*80a0*/  BSYNC B1 ;  /* 0x0000000000017941 */ /* 0x000fea0003800000 */
.L_x_3928:
        /* <DEDUP_REMOVED lines=11> */
.L_x_3924:
[----:B------:R-:W-:Y:S05]  /*8160*/  BSYNC B0 ;  /* 0x0000000000007941 */ /* 0x000fea0003800000 */
.L_x_3922:
        /* <DEDUP_REMOVED lines=8> */
.L_x_3933:
        /* <DEDUP_REMOVED lines=12> */
.L_x_3936:
[----:B------:R-:W-:-:S07]  /*82b0*/  IMAD.MOV.U32 R54, RZ, RZ, R0 ;  /* 0x000000ffff367224 */ /* 0x000fce00078e0000 */
.L_x_3937:
[----:B------:R-:W-:Y:S05]  /*82c0*/  BSYNC B1 ;  /* 0x0000000000017941 */ /* 0x000fea0003800000 */
.L_x_3935:
        /* <DEDUP_REMOVED lines=16> */
.L_x_3941:
[----:B------:R-:W-:Y:S05]  /*83d0*/  BSYNC B2 ;  /* 0x0000000000027941 */ /* 0x000fea0003800000 */
.L_x_3940:
        /* <DEDUP_REMOVED lines=44> */
.L_x_3939:
[----:B------:R-:W-:Y:S05]  /*86a0*/  BSYNC B1 ;  /* 0x0000000000017941 */ /* 0x000fea0003800000 */
.L_x_3938:
        /* <DEDUP_REMOVED lines=11> */
.L_x_3934:
[----:B------:R-:W-:Y:S05]  /*8760*/  BSYNC B0 ;  /* 0x0000000000007941 */ /* 0x000fea0003800000 */
.L_x_3932:
        /* <DEDUP_REMOVED lines=8> */
.L_x_3943:
        /* <DEDUP_REMOVED lines=12> */
.L_x_3946:
[----:B------:R-:W-:-:S07]  /*88b0*/  MOV R54, R0 ;  /* 0x0000000000367202 */ /* 0x000fce0000000f00 */
.L_x_3947:
[----:B------:R-:W-:Y:S05]  /*88c0*/  BSYNC B1 ;  /* 0x0000000000017941 */ /* 0x000fea0003800000 */
.L_x_3945:
        /* <DEDUP_REMOVED lines=16> */
.L_x_3951:
[----:B------:R-:W-:Y:S05]  /*89d0*/  BSYNC B2 ;  /* 0x0000000000027941 */ /* 0x000fea0003800000 */
.L_x_3950:
        /* <DEDUP_REMOVED lines=44> */
.L_x_3949:
[----:B------:R-:W-:Y:S05]  /*8ca0*/  BSYNC B1 ;  /* 0x0000000000017941 */ /* 0x000fea0003800000 */
.L_x_3948:
        /* <DEDUP_REMOVED lines=11> */
.L_x_3944:
[----:B------:R-:W-:Y:S05]  /*8d60*/  BSYNC B0 ;  /* 0x0000000000007941 */ /* 0x000fea0003800000 */
.L_x_3942:
        /* <DEDUP_REMOVED lines=8> */
.L_x_3953:
        /* <DEDUP_REMOVED lines=12> */
.L_x_3956:
[----:B------:R-:W-:-:S07]  /*8eb0*/  MOV R54, R0 ;  /* 0x0000000000367202 */ /* 0x000fce0000000f00 */
.L_x_3957:
[----:B------:R-:W-:Y:S05]  /*8ec0*/  BSYNC B1 ;  /* 0x0000000000017941 */ /* 0x000fea0003800000 */
.L_x_3955:
        /* <DEDUP_REMOVED lines=16> */
.L_x_3961:
[----:B------:R-:W-:Y:S05]  /*8fd0*/  BSYNC B2 ;  /* 0x0000000000027941 */ /* 0x000fea0003800000 */
.L_x_3960:
        /* <DEDUP_REMOVED lines=44> */
.L_x_3959:
[----:B------:R-:W-:Y:S05]  /*92a0*/  BSYNC B1 ;  /* 0x0000000000017941 */ /* 0x000fea0003800000 */
.L_x_3958:
        /* <DEDUP_REMOVED lines=11> */
.L_x_3954:
[----:B------:R-:W-:Y:S05]  /*9360*/  BSYNC B0 ;  /* 0x0000000000007941 */ /* 0x000fea0003800000 */
.L_x_3952:
[----:B------:R-:W-:Y:S04]  /*9370*/  BSSY B0, `(.L_x_3962) ;  /* 0x000005f000007945 */ /* 0x000fe80003800000 */
[----:B------:R-:W-:Y:S05]  /*9380*/  @P3 BRA `(.L_x_3963) ;  /* 0x0000000000183947 */ /* 0x000fea0003800000 */
[----:B-1----:R-:W-:Y:S01]  /*9390*/  MOV R105, RZ ;  /* 0x000000ff00697202 */ /* 0x002fe20000000f00 */
[----:B------:R-:W-:Y:S01]  /*93a0*/  IMAD.MOV.U32 R44, RZ, RZ, R45 ;  /* 0x000000ffff2c7224 */ /* 0x000fe200078e002d */
[----:B------:R-:W-:Y:S06]  /*93b0*/  @!P0 BRA `(.L_x_3964) ;  /* 0x0000000400688947 */ /* 0x000fec0003800000 */
[----:B------:R-:W-:Y:S01]  /*93c0*/  MOV R44, R45 ;  /* 0x0000002d002c7202 */ /* 0x000fe20000000f00 */
[----:B-----5:R-:W-:Y:S01]  /*93d0*/  HADD2.F32 R105, -RZ, R39.H0_H0 ;  /* 0x20000027ff697230 */ /* 0x020fe20000004100 */
[----:B------:R-:W-:Y:S06]  /*93e0*/  BRA `(.L_x_3964) ;  /* 0x00000004005c7947 */ /* 0x000fec0003800000 */
.L_x_3963:
        /* <DEDUP_REMOVED lines=12> */
.L_x_3966:
[----:B------:R-:W-:-:S07]  /*94b0*/  IMAD.MOV.U32 R54, RZ, RZ, R0 ;  /* 0x000000ffff367224 */ /* 0x000fce00078e0000 */
.L_x_3967:
[----:B------:R-:W-:Y:S05]  /*94c0*/  BSYNC B1 ;  /* 0x0000000000017941 */ /* 0x000fea0003800000 */
.L_x_3965:
        /* <DEDUP_REMOVED lines=16> */
.L_x_3971:
[----:B------:R-:W-:Y:S05]  /*95d0*/  BSYNC B2 ;  /* 0x0000000000027941 */ /* 0x000fea0003800000 */
.L_x_3970:
        /* <DEDUP_REMOVED lines=44> */
.L_x_3969:
[----:B------:R-:W-:Y:S05]  /*98a0*/  BSYNC B1 ;  /* 0x0000000000017941 */ /* 0x000fea0003800000 */
.L_x_3968:
        /* <DEDUP_REMOVED lines=8> */
[----:B-1----:R-:W-:Y:S02]  /*9930*/  FSEL R105, R47, RZ, !P4 ;  /* 0x000000ff2f697208 */ /* 0x002fe40006000000 */
[----:B------:R-:W-:-:S03]  /*9940*/  SEL R72, RZ, 0x1, P4 ;  /* 0x00000001ff487807 */ /* 0x000fc60002000000 */
[----:B------:R-:W-:-:S07]  /*9950*/  @P0 FADD.FTZ R105, R46, R105 ;  /* 0x000000692e690221 */ /* 0x000fce0000010000 */
.L_x_3964:
[----:B------:R-:W-:Y:S05]  /*9960*/  BSYNC B0 ;  /* 0x0000000000007941 */ /* 0x000fea0003800000 */
.L_x_3962:
        /* <DEDUP_REMOVED lines=8> */
.L_x_3973:
        /* <DEDUP_REMOVED lines=12> */
.L_x_3976:
[----:B------:R-:W-:-:S07]  /*9ab0*/  MOV R54, R0 ;  /* 0x0000000000367202 */ /* 0x000fce0000000f00 */
.L_x_3977:
[----:B------:R-:W-:Y:S05]  /*9ac0*/  BSYNC B1 ;  /* 0x0000000000017941 */ /* 0x000fea0003800000 */
.L_x_3975:
        /* <DEDUP_REMOVED lines=16> */
.L_x_3981:
[----:B------:R-:W-:Y:S05]  /*9bd0*/  BSYNC B2 ;  /* 0x0000000000027941 */ /* 0x000fea0003800000 */
.L_x_3980:
        /* <DEDUP_REMOVED lines=44> */
.L_x_3979:
[----:B------:R-:W-:Y:S05]  /*9ea0*/  BSYNC B1 ;  /* 0x0000000000017941 */ /* 0x000fea0003800000 */
.L_x_3978:
        /* <DEDUP_REMOVED lines=11> */
.L_x_3974:
[----:B------:R-:W-:Y:S05]  /*9f60*/  BSYNC B0 ;  /* 0x0000000000007941 */ /* 0x000fea0003800000 */
.L_x_3972:
[----:B------:R-:W-:Y:S01]  /*9f70*/  FADD.FTZ R44, RZ, R85 ;  /* 0x00000055ff2c7221 */ /* 0x000fe20000010000 */
[----:B------:R-:W-:Y:S01]  /*9f80*/  IMAD.WIDE.U32 R78, R123, 0x10, R78 ;  /* 0x000000107b4e7825 */ /* 0x000fe200078e004e */
[----:B------:R-:W-:Y:S01]  /*9f90*/  F2FP.F16.F32.PACK_AB R47, R119, R105 ;  /* 0x00000069772f723e */ /* 0x000fe200000000ff */
[----:B------:R-:W-:Y:S02]  /*9fa0*/  BSSY B0, `(.L_x_3982) ;  /* 0x0000034000007945 */ /* 0x000fe40003800000 */
[----:B------:R-:W-:Y:S01]  /*9fb0*/  FADD.FTZ R44, R44, R83 ;  /* 0x000000532c2c7221 */ /* 0x000fe20000010000 */
[----:B------:R-:W-:Y:S02]  /*9fc0*/  F2FP.F16.F32.PACK_AB R46, R117, R115 ;  /* 0x00000073752e723e */ /* 0x000fe400000000ff */
[----:B------:R-:W-:Y:S01]  /*9fd0*/  F2FP.F16.F32.PACK_AB R45, R113, R111 ;  /* 0x0000006f712d723e */ /* 0x000fe200000000ff */
        /* <DEDUP_REMOVED lines=48> */
.L_x_3983:
[----:B------:R-:W-:Y:S05]  /*a2e0*/  BSYNC B0 ;  /* 0x0000000000007941 */ /* 0x000fea0003800000 */
.L_x_3982:
        /* <DEDUP_REMOVED lines=72> */
.L_x_3998:
        /* <DEDUP_REMOVED lines=17> */
[----:B------:R-:W-:-:S03]  /*a880*/  CS2R R44, SRZ ;  /* 0x00000000002c7805 */ /* 0x000fc6000001ff00 */
[----:B------:R-:W-:Y:S01]  /*a890*/  @!P1 IMAD R47, R47, 0x8, R46 ;  /* 0x000000082f2f9824 */ /* 0x000fe200078e022e */
[----:B------:R-:W-:-:S04]  /*a8a0*/  HFMA2.MMA R46, -RZ, RZ, 0, 0 ;  /* 0x00000000ff2e7435 */ /* 0x000fc800000001ff */
[----:B------:R1:W-:Y:S02]  /*a8b0*/  @!P1 LDS.64 R44, [R47] ;  /* 0x000000002f2c9984 */ /* 0x0003e40000000a00 */
[----:B------:R-:W-:Y:S02]  /*a8c0*/  @!P1 MOV R46, 0x300 ;  /* 0x00000300002e9802 */ /* 0x000fe40000000f00 */
        /* <DEDUP_REMOVED lines=12> */
[----:B------:R-:W-:Y:S01]  /*a990*/  I2FP.F32.S32 R121, R121 ;  /* 0x0000007900797245 */ /* 0x000fe20000201400 */
[C---:B---3--:R-:W-:Y:S01]  /*a9a0*/  FMUL.FTZ R88, R81.reuse, R86 ;  /* 0x0000005651587220 */ /* 0x048fe20000410000 */
[----:B------:R-:W-:Y:S01]  /*a9b0*/  FADD.FTZ R81, -R81, R44 ;  /* 0x0000002c51517221 */ /* 0x000fe20000010100 */
[----:B------:R-:W-:Y:S02]  /*a9c0*/  I2FP.F32.S32 R78, R78 ;  /* 0x0000004e004e7245 */ /* 0x000fe40000201400 */
[----:B------:R-:W-:Y:S01]  /*a9d0*/  FFMA.FTZ R79, R47, R44, R88 ;  /* 0x0000002c2f4f7223 */ /* 0x000fe20000010058 */
[----:B------:R-:W-:Y:S01]  /*a9e0*/  FMUL.FTZ R81, R81, R81 ;  /* 0x0000005151517220 */ /* 0x000fe20000410000 */
[----:B----4-:R-:W-:Y:S02]  /*a9f0*/  FADD.FTZ R45, R52, R45 ;  /* 0x0000002d342d7221 */ /* 0x010fe40000010000 */
[----:B-1----:R-:W-:Y:S01]  /*aa00*/  FMUL.FTZ R79, R84, R79 ;  /* 0x0000004f544f7220 */ /* 0x002fe20000410000 */
[----:B------:R-:W-:Y:S01]  /*aa10*/  FMUL.FTZ R81, R81, R47 ;  /* 0x0000002f51517220 */ /* 0x000fe20000410000 */
[----:B------:R-:W0:Y:S03]  /*aa20*/  MUFU.RCP R78, R78 ;  /* 0x0000004e004e7308 */ /* 0x000e260000001000 */
        /* <DEDUP_REMOVED lines=30> */
[----:B------:R-:W-:Y:S01]  /*ac10*/  IADD3 R50, R50, -0x1, RZ ;  /* 0xffffffff32327810 */ /* 0x000fe20007ffe0ff */
[--C-:B------:R-:W-:Y:S01]  /*ac20*/  HADD2.F32 R47, -RZ, R35.reuse.H0_H0 ;  /* 0x20000023ff2f7230 */ /* 0x100fe20000004100 */
[----:B------:R-:W-:Y:S01]  /*ac30*/  FSEL R44, R81, RZ, !P2 ;  /* 0x000000ff512c7208 */ /* 0x000fe20005000000 */
[----:B------:R-:W-:Y:S02]  /*ac40*/  HADD2.F32 R88, -RZ, R35.H1_H1 ;  /* 0x30000023ff587230 */ /* 0x000fe40000004100 */
[----:B------:R-:W-:Y:S02]  /*ac50*/  IMAD R87, R50, R87, RZ ;  /* 0x0000005732577224 */ /* 0x000fe400078e02ff */
[C---:B------:R-:W-:Y:S01]  /*ac60*/  FADD.FTZ R46, -R44.reuse, R83 ;  /* 0x000000532c2e7221 */ /* 0x040fe20000010100 */
[C---:B------:R-:W-:Y:S01]  /*ac70*/  FADD.FTZ R50, -R44.reuse, R75 ;  /* 0x0000004b2c327221 */ /* 0x040fe20000010100 */
[C---:B------:R-:W-:Y:S01]  /*ac80*/  FADD.FTZ R52, -R44.reuse, R55 ;  /* 0x000000372c347221 */ /* 0x040fe20000010100 */
[C---:B------:R-:W-:Y:S01]  /*ac90*/  FADD.FTZ R80, -R44.reuse, R51 ;  /* 0x000000332c507221 */ /* 0x040fe20000010100 */
[C---:B------:R-:W-:Y:S01]  /*aca0*/  FADD.FTZ R78, -R44.reuse, R53 ;  /* 0x000000352c4e7221 */ /* 0x040fe20000010100 */
[C---:B------:R-:W-:Y:S01]  /*acb0*/  FADD.FTZ R84, -R44.reuse, R49 ;  /* 0x000000312c547221 */ /* 0x040fe20000010100 */
[----:B------:R-:W-:Y:S01]  /*acc0*/  FADD.FTZ R86, -R44, R85 ;  /* 0x000000552c567221 */ /* 0x000fe20000010100 */
[----:B------:R-:W-:-:S02]  /*acd0*/  HADD2.F32 R55, -RZ, R34.H0_H0 ;  /* 0x20000022ff377230 */ /* 0x000fc40000004100 */
[C---:B------:R-:W-:Y:S01]  /*ace0*/  FMUL.FTZ R65, R79.reuse, R46 ;  /* 0x0000002e4f417220 */ /* 0x040fe20000410000 */
[C---:B------:R-:W-:Y:S01]  /*acf0*/  FMUL.FTZ R85, R79.reuse, R50 ;  /* 0x000000324f557220 */ /* 0x040fe20000410000 */
[----:B------:R-:W-:Y:S01]  /*ad00*/  FADD.FTZ R48, -R44, R77 ;  /* 0x0000004d2c307221 */ /* 0x000fe20000010100 */
[C---:B------:R-:W-:Y:S01]  /*ad10*/  FMUL.FTZ R50, R79.reuse, R52 ;  /* 0x000000344f327220 */ /* 0x040fe20000410000 */
[C---:B------:R-:W-:Y:S01]  /*ad20*/  FMUL.FTZ R46, R79.reuse, R80 ;  /* 0x000000504f2e7220 */ /* 0x040fe20000410000 */
[----:B------:R-:W-:Y:S02]  /*ad30*/  HADD2.F32 R83, -RZ, R34.H1_H1 ;  /* 0x30000022ff537230 */ /* 0x000fe40000004100 */
[C---:B------:R-:W-:Y:S01]  /*ad40*/  FMUL.FTZ R81, R79.reuse, R78 ;  /* 0x0000004e4f517220 */ /* 0x040fe20000410000 */
[----:B------:R-:W-:Y:S01]  /*ad50*/  FMUL.FTZ R77, R79, R84 ;  /* 0x000000544f4d7220 */ /* 0x000fe20000410000 */
[----:B------:R-:W-:Y:S01]  /*ad60*/  FFMA.FTZ R47, R46, R47, R11 ;  /* 0x0000002f2e2f7223 */ /* 0x000fe2000001000b */
[----:B------:R-:W-:Y:S01]  /*ad70*/  FFMA.FTZ R50, R50, R55, R9 ;  /* 0x0000003732327223 */ /* 0x000fe20000010009 */
[----:B------:R-:W-:Y:S01]  /*ad80*/  FFMA.FTZ R55, R81, R83, R10 ;  /* 0x0000005351377223 */ /* 0x000fe2000001000a */
[----:B------:R-:W-:Y:S01]  /*ad90*/  FFMA.FTZ R46, R77, R88, R12 ;  /* 0x000000584d2e7223 */ /* 0x000fe2000001000c */
[----:B------:R-:W-:-:S02]  /*ada0*/  HADD2.F32 R77, -RZ, R33.H0_H0 ;  /* 0x20000021ff4d7230 */ /* 0x000fc40000004100 */
[C---:B------:R-:W-:Y:S01]  /*adb0*/  FMUL.FTZ R86, R79.reuse, R86 ;  /* 0x000000564f567220 */ /* 0x040fe20000410000 */
[--C-:B------:R-:W-:Y:S02]  /*adc0*/  HADD2.F32 R83, -RZ, R32.reuse.H0_H0 ;  /* 0x20000020ff537230 */ /* 0x100fe40000004100 */
[----:B------:R-:W-:Y:S01]  /*add0*/  FMUL.FTZ R54, R79, R48 ;  /* 0x000000304f367220 */ /* 0x000fe20000410000 */
[----:B------:R-:W-:Y:S02]  /*ade0*/  HADD2.F32 R88, -RZ, R33.H1_H1 ;  /* 0x30000021ff587230 */ /* 0x000fe40000004100 */
[C---:B------:R-:W-:Y:S01]  /*adf0*/  FADD.FTZ R94, -R44.reuse, R99 ;  /* 0x000000632c5e7221 */ /* 0x040fe20000010100 */
[----:B------:R-:W-:Y:S02]  /*ae00*/  HADD2.F32 R81, -RZ, R32.H1_H1 ;  /* 0x30000020ff517230 */ /* 0x000fe40000004100 */
[----:B------:R-:W-:Y:S01]  /*ae10*/  FADD.FTZ R102, -R44, R91 ;  /* 0x0000005b2c667221 */ /* 0x000fe20000010100 */
[----:B------:R-:W-:Y:S01]  /*ae20*/  FFMA.FTZ R54, R54, R77, R7 ;  /* 0x0000004d36367223 */ /* 0x000fe20000010007 */
[----:B------:R-:W-:Y:S01]  /*ae30*/  FFMA.FTZ R83, R86, R83, R5 ;  /* 0x0000005356537223 */ /* 0x000fe20000010005 */
[----:B------:R-:W-:Y:S01]  /*ae40*/  FFMA.FTZ R77, R85, R88, R8 ;  /* 0x00000058554d7223 */ /* 0x000fe20000010008 */
[----:B------:R-:W-:Y:S01]  /*ae50*/  FFMA.FTZ R86, R65, R81, R6 ;  /* 0x0000005141567223 */ /* 0x000fe20000010006 */
[----:B------:R-:W-:Y:S01]  /*ae60*/  FADD.FTZ R92, -R44, R101 ;  /* 0x000000652c5c7221 */ /* 0x000fe20000010100 */
[----:B------:R-:W-:Y:S01]  /*ae70*/  FMUL.FTZ R80, R79, R94 ;  /* 0x0000005e4f507220 */ /* 0x000fe20000410000 */
[----:B------:R-:W-:Y:S01]  /*ae80*/  SHF.R.S32.HI R88, RZ, 0x1f, R87 ;  /* 0x0000001fff587819 */ /* 0x000fe20000011457 */
[----:B------:R-:W-:-:S02]  /*ae90*/  HADD2.F32 R65, -RZ, R31.H0_H0 ;  /* 0x2000001fff417230 */ /* 0x000fc40000004100 */
[C---:B------:R-:W-:Y:S01]  /*aea0*/  FADD.FTZ R90, -R44.reuse, R103 ;  /* 0x000000672c5a7221 */ /* 0x040fe20000010100 */
[--C-:B------:R-:W-:Y:S02]  /*aeb0*/  HADD2.F32 R91, -RZ, R29.reuse.H0_H0 ;  /* 0x2000001dff5b7230 */ /* 0x100fe40000004100 */
        /* <DEDUP_REMOVED lines=14> */
[----:B------:R-:W-:Y:S01]  /*afa0*/  LEA.HI R94, R88, R87, RZ, 0x3 ;  /* 0x00000057585e7211 */ /* 0x000fe200078f18ff */
[----:B------:R-:W-:Y:S01]  /*afb0*/  FMUL.FTZ R44, R79, R90 ;  /* 0x0000005a4f2c7220 */ /* 0x000fe20000410000 */
[----:B------:R-:W-:Y:S01]  /*afc0*/  FFMA.FTZ R87, R102, R65, R19 ;  /* 0x0000004166577223 */ /* 0x000fe20000010013 */
[----:B------:R-:W-:-:S02]  /*afd0*/  HADD2.F32 R92, -RZ, R29.H1_H1 ;  /* 0x3000001dff5c7230 */ /* 0x000fc40000004100 */
[----:B------:R-:W-:Y:S01]  /*afe0*/  FFMA.FTZ R91, R80, R91, R15 ;  /* 0x0000005b505b7223 */ /* 0x000fe2000001000f */
[C---:B------:R-:W-:Y:S01]  /*aff0*/  FMUL.FTZ R53, R79.reuse, R96 ;  /* 0x000000604f357220 */ /* 0x040fe20000410000 */
[----:B------:R-:W-:Y:S01]  /*b000*/  HADD2.F32 R90, -RZ, R30.H1_H1 ;  /* 0x3000001eff5a7230 */ /* 0x000fe20000004100 */
[----:B------:R-:W0:Y:S01]  /*b010*/  LDC.64 R80, c[0x0][0x2b8] ;  /* 0x0000ae00ff507b82 */ /* 0x000e220000000a00 */
[--C-:B------:R-:W-:Y:S02]  /*b020*/  HADD2.F32 R65, -RZ, R28.reuse.H0_H0 ;  /* 0x2000001cff417230 */ /* 0x100fe40000004100 */
[----:B------:R-:W-:Y:S01]  /*b030*/  FMUL.FTZ R93, R79, R100 ;  /* 0x000000644f5d7220 */ /* 0x000fe20000410000 */
[----:B------:R-:W-:Y:S02]  /*b040*/  HADD2.F32 R85, -RZ, R28.H1_H1 ;  /* 0x3000001cff557230 */ /* 0x000fe40000004100 */
        /* <DEDUP_REMOVED lines=13> */
[----:B------:R-:W-:Y:S01]  /*b120*/  FMUL.FTZ R79, R79, R120 ;  /* 0x000000784f4f7220 */ /* 0x000fe20000410000 */
[----:B------:R-:W-:Y:S02]  /*b130*/  HADD2.F32 R44, -RZ, R27.H1_H1 ;  /* 0x3000001bff2c7230 */ /* 0x000fe40000004100 */
[----:B------:R-:W-:Y:S01]  /*b140*/  FFMA.FTZ R96, R45, R85, R14 ;  /* 0x000000552d607223 */ /* 0x000fe2000001000e */
[----:B------:R-:W-:Y:S02]  /*b150*/  HADD2.F32 R88, -RZ, R31.H1_H1 ;  /* 0x3000001fff587230 */ /* 0x000fe40000004100 */
[----:B------:R-:W-:Y:S01]  /*b160*/  FFMA.FTZ R97, R84, R93, R59 ;  /* 0x0000005d54617223 */ /* 0x000fe2000001003b */
[----:B------:R-:W-:Y:S02]  /*b170*/  HADD2.F32 R45, -RZ, R26.H0_H0 ;  /* 0x2000001aff2d7230 */ /* 0x000fe40000004100 */
[----:B------:R-:W-:Y:S01]  /*b180*/  FFMA.FTZ R100, R79, R44, R60 ;  /* 0x0000002c4f647223 */ /* 0x000fe2000001003c */
[----:B------:R-:W-:Y:S01]  /*b190*/  HADD2.F32 R89, -RZ, R30.H0_H0 ;  /* 0x2000001eff597230 */ /* 0x000fe20000004100 */
[----:B------:R-:W-:Y:S01]  /*b1a0*/  LOP3.LUT R65, R3, 0x7f, RZ, 0xc0, !PT ;  /* 0x0000007f03417812 */ /* 0x000fe200078ec0ff */
[----:B------:R-:W-:Y:S01]  /*b1b0*/  FFMA.FTZ R88, R95, R88, R20 ;  /* 0x000000585f587223 */ /* 0x000fe20000010014 */
[----:B------:R-:W-:-:S02]  /*b1c0*/  HADD2.F32 R84, -RZ, R26.H1_H1 ;  /* 0x3000001aff547230 */ /* 0x000fc40000004100 */
[----:B------:R-:W-:Y:S01]  /*b1d0*/  FFMA.FTZ R95, R78, R45, R57 ;  /* 0x0000002d4e5f7223 */ /* 0x000fe20000010039 */
[--C-:B------:R-:W-:Y:S01]  /*b1e0*/  HADD2.F32 R44, -RZ, R25.reuse.H0_H0 ;  /* 0x20000019ff2c7230 */ /* 0x100fe20000004100 */
[----:B------:R-:W-:Y:S01]  /*b1f0*/  LEA.HI.SX32 R85, R94, R65, 0x1d ;  /* 0x000000415e557211 */ /* 0x000fe200078feaff */
[----:B------:R-:W-:Y:S02]  /*b200*/  HADD2.F32 R45, -RZ, R25.H1_H1 ;  /* 0x30000019ff2d7230 */ /* 0x000fe40000004100 */
[----:B------:R-:W-:Y:S01]  /*b210*/  FFMA.FTZ R89, R98, R89, R17 ;  /* 0x0000005962597223 */ /* 0x000fe20000010011 */
[----:B------:R-:W-:Y:S01]  /*b220*/  FFMA.FTZ R98, R75, R84, R58 ;  /* 0x000000544b627223 */ /* 0x000fe2000001003a */
[----:B------:R-:W-:Y:S01]  /*b230*/  FFMA.FTZ R93, R52, R44, R23 ;  /* 0x0000002c345d7223 */ /* 0x000fe20000010017 */
[--C-:B------:R-:W-:Y:S02]  /*b240*/  HADD2.F32 R44, -RZ, R24.reuse.H0_H0 ;  /* 0x20000018ff2c7230 */ /* 0x100fe40000004100 */
[----:B------:R-:W-:Y:S01]  /*b250*/  FFMA.FTZ R94, R51, R45, R56 ;  /* 0x0000002d335e7223 */ /* 0x000fe20000010038 */
[----:B------:R-:W-:Y:S01]  /*b260*/  HADD2.F32 R75, -RZ, R24.H1_H1 ;  /* 0x30000018ff4b7230 */ /* 0x000fe20000004100 */
[C---:B------:R-:W-:Y:S01]  /*b270*/  IADD3 R45, R85.reuse, 0x100, RZ ;  /* 0x00000100552d7810 */ /* 0x040fe20007ffe0ff */
[----:B------:R-:W-:-:S02]  /*b280*/  VIADD R79, R85, 0x80 ;  /* 0x00000080554f7836 */ /* 0x000fc40000000000 */
[----:B------:R-:W-:Y:S01]  /*b290*/  FFMA.FTZ R52, R48, R44, R21 ;  /* 0x0000002c30347223 */ /* 0x000fe20000010015 */
[----:B0-----:R-:W-:-:S04]  /*b2a0*/  IMAD.WIDE.U32 R84, R85, 0x10, R80 ;  /* 0x0000001055547825 */ /* 0x001fc800078e0050 */
[----:B------:R-:W-:Y:S01]  /*b2b0*/  FFMA.FTZ R75, R49, R75, R22 ;  /* 0x0000004b314b7223 */ /* 0x000fe20000010016 */
[----:B------:R-:W-:Y:S01]  /*b2c0*/  F2FP.F16.F32.PACK_AB R47, R46, R47 ;  /* 0x0000002f2e2f723e */ /* 0x000fe200000000ff */
[--C-:B------:R-:W-:Y:S01]  /*b2d0*/  IMAD.WIDE.U32 R78, R79, 0x10, R80.reuse ;  /* 0x000000104f4e7825 */ /* 0x100fe200078e0050 */
[----:B------:R-:W-:Y:S02]  /*b2e0*/  F2FP.F16.F32.PACK_AB R46, R55, R50 ;  /* 0x00000032372e723e */ /* 0x000fe400000000ff */
[----:B------:R-:W-:Y:S01]  /*b2f0*/  F2FP.F16.F32.PACK_AB R44, R86, R83 ;  /* 0x00000053562c723e */ /* 0x000fe200000000ff */
[----:B------:R-:W-:Y:S01]  /*b300*/  IMAD.WIDE.U32 R80, R45, 0x10, R80 ;  /* 0x000000102d507825 */ /* 0x000fe200078e0050 */
[----:B------:R-:W-:Y:S02]  /*b310*/  F2FP.F16.F32.PACK_AB R45, R77, R54 ;  /* 0x000000364d2d723e */ /* 0x000fe400000000ff */
[----:B------:R-:W-:Y:S02]  /*b320*/  F2FP.F16.F32.PACK_AB R51, R88, R87 ;  /* 0x000000575833723e */ /* 0x000fe400000000ff */
        /* <DEDUP_REMOVED lines=10> */
.L_x_3986:
[----:B------:R-:W-:Y:S05]  /*b3d0*/  BSYNC B0 ;  /* 0x0000000000007941 */ /* 0x000fea0003800000 */
.L_x_3985:
[----:B------:R-:W-:Y:S02]  /*b3e0*/  IADD3 R4, R4, UR14, RZ ;  /* 0x0000000e04047c10 */ /* 0x000fe4000fffe0ff */
[----:B0-----:R-:W-:Y:S02]  /*b3f0*/  SEL R52, RZ, 0x1, P0 ;  /* 0x00000001ff347807 */ /* 0x001fe40000000000 */
[----:B------:R-:W-:-:S13]  /*b400*/  ISETP.GE.AND P1, PT, R4, UR15, PT ;  /* 0x0000000f04007c0c */ /* 0x000fda000bf26270 */
[----:B------:R-:W-:Y:S05]  /*b410*/  @!P1 BRA `(.L_x_3987) ;  /* 0xffffff5400409947 */ /* 0x000fea000383ffff */
[----:B------:R-:W-:Y:S05]  /*b420*/  EXIT ;  /* 0x000000000000794d */ /* 0x000fea0003800000 */
.L_x_3984:
[----:B------:R-:W-:Y:S01]  /*b430*/  HFMA2.MMA R121, -RZ, RZ, 0, 1.847743988037109375e-06 ;  /* 0x0000001fff797435 */ /* 0x000fe200000001ff */
[----:B------:R-:W-:Y:S01]  /*b440*/  IMAD.MOV.U32 R86, RZ, RZ, 0x1 ;  /* 0x00000001ff567424 */ /* 0x000fe200078e00ff */
[----:B------:R-:W-:-:S09]  /*b450*/  MOV R81, 0xffffffff ;  /* 0xffffffff00517802 */ /* 0x000fd20000000f00 */
[----:B01---5:R-:W-:Y:S05]  /*b460*/  WARPSYNC.COLLECTIVE R81, `(.L_x_3988) ;  /* 0x0000000051087348 */ /* 0x023fea0003c00000 */
[----:B------:R2:W3:Y:S02]  /*b470*/  SHFL.BFLY P1, R80, R84, R86, R121 ;  /* 0x0c00005654507389 */ /* 0x0004e40000020079 */
[----:B0123-5:R-:W-:Y:S01]  /*b480*/  ENDCOLLECTIVE ;  /* 0x000000000000791b */ /* 0x02ffe20003800000 */
.L_x_3988:
[----:B------:R-:W-:Y:S01]  /*b490*/  HFMA2.MMA R86, -RZ, RZ, 0, 1.1920928955078125e-07 ;  /* 0x00000002ff567435 */ /* 0x000fe200000001ff */
[----:B------:R-:W-:-:S04]  /*b4a0*/  IMAD.MOV.U32 R45, RZ, RZ, R80 ;  /* 0x000000ffff2d7224 */ /* 0x000fc800078e0050 */
[----:B------:R-:W-:-:S05]  /*b4b0*/  FADD.FTZ R46, R84, R45 ;  /* 0x0000002d542e7221 */ /* 0x000fca0000010000 */
[----:B------:R-:W-:-:S07]  /*b4c0*/  MOV R84, R46 ;  /* 0x0000002e00547202 */ /* 0x000fce0000000f00 */
[----:B------:R-:W-:Y:S05]  /*b4d0*/  WARPSYNC.COLLECTIVE R81, `(.L_x_3989) ;  /* 0x0000000051087348 */ /* 0x000fea0003c00000 */
[----:B------:R0:W1:Y:S02]  /*b4e0*/  SHFL.BFLY P1, R80, R84, R86, R121 ;  /* 0x0c00005654507389 */ /* 0x0000640000020079 */
[----:B01----:R-:W-:Y:S01]  /*b4f0*/  ENDCOLLECTIVE ;  /* 0x000000000000791b */ /* 0x003fe20003800000 */
.L_x_3989:
[----:B------:R-:W-:Y:S01]  /*b500*/  HFMA2.MMA R86, -RZ, RZ, 0, 2.384185791015625e-07 ;  /* 0x00000004ff567435 */ /* 0x000fe200000001ff */
[----:B------:R-:W-:-:S04]  /*b510*/  IMAD.MOV.U32 R45, RZ, RZ, R80 ;  /* 0x000000ffff2d7224 */ /* 0x000fc800078e0050 */
[----:B------:R-:W-:-:S05]  /*b520*/  FADD.FTZ R47, R46, R45 ;  /* 0x0000002d2e2f7221 */ /* 0x000fca0000010000 */
[----:B------:R-:W-:-:S07]  /*b530*/  MOV R84, R47 ;  /* 0x0000002f00547202 */ /* 0x000fce0000000f00 */
[----:B------:R-:W-:Y:S05]  /*b540*/  WARPSYNC.COLLECTIVE R81, `(.L_x_3990) ;  /* 0x0000000051087348 */ /* 0x000fea0003c00000 */
[----:B------:R0:W1:Y:S02]  /*b550*/  SHFL.BFLY P1, R80, R84, R86, R121 ;  /* 0x0c00005654507389 */ /* 0x0000640000020079 */
[----:B01----:R-:W-:Y:S01]  /*b560*/  ENDCOLLECTIVE ;  /* 0x000000000000791b */ /* 0x003fe20003800000 */
.L_x_3990:
[----:B------:R-:W-:Y:S01]  /*b570*/  HFMA2.MMA R86, -RZ, RZ, 0, 4.76837158203125e-07 ;  /* 0x00000008ff567435 */ /* 0x000fe200000001ff */
[----:B------:R-:W-:-:S04]  /*b580*/  IMAD.MOV.U32 R44, RZ, RZ, R80 ;  /* 0x000000ffff2c7224 */ /* 0x000fc800078e0050 */
[----:B------:R-:W-:-:S05]  /*b590*/  FADD.FTZ R78, R47, R44 ;  /* 0x0000002c2f4e7221 */ /* 0x000fca0000010000 */
[----:B------:R-:W-:-:S07]  /*b5a0*/  MOV R84, R78 ;  /* 0x0000004e00547202 */ /* 0x000fce0000000f00 */
[----:B------:R-:W-:Y:S05]  /*b5b0*/  WARPSYNC.COLLECTIVE R81, `(.L_x_3991) ;  /* 0x0000000051087348 */ /* 0x000fea0003c00000 */
[----:B------:R0:W1:Y:S02]  /*b5c0*/  SHFL.BFLY P1, R80, R84, R86, R121 ;  /* 0x0c00005654507389 */ /* 0x0000640000020079 */
[----:B01----:R-:W-:Y:S01]  /*b5d0*/  ENDCOLLECTIVE ;  /* 0x000000000000791b */ /* 0x003fe20003800000 */
.L_x_3991:
[----:B------:R-:W-:Y:S01]  /*b5e0*/  HFMA2.MMA R86, -RZ, RZ, 0, 9.5367431640625e-07 ;  /* 0x00000010ff567435 */ /* 0x000fe200000001ff */
[----:B------:R-:W-:-:S04]  /*b5f0*/  IMAD.MOV.U32 R45, RZ, RZ, R80 ;  /* 0x000000ffff2d7224 */ /* 0x000fc800078e0050 */
[----:B------:R-:W-:-:S05]  /*b600*/  FADD.FTZ R79, R78, R45 ;  /* 0x0000002d4e4f7221 */ /* 0x000fca0000010000 */
[----:B------:R-:W-:-:S07]  /*b610*/  MOV R84, R79 ;  /* 0x0000004f00547202 */ /* 0x000fce0000000f00 */
[----:B------:R-:W-:Y:S05]  /*b620*/  WARPSYNC.COLLECTIVE R81, `(.L_x_3992) ;  /* 0x0000000051087348 */ /* 0x000fea0003c00000 */
[----:B------:R0:W1:Y:S02]  /*b630*/  SHFL.BFLY P1, R80, R84, R86, R121 ;  /* 0x0c00005654507389 */ /* 0x0000640000020079 */
[----:B01----:R-:W-:Y:S01]  /*b640*/  ENDCOLLECTIVE ;  /* 0x000000000000791b */ /* 0x003fe20003800000 */
.L_x_3992:
        /* <DEDUP_REMOVED lines=56> */
.L_x_3993:
[----:B------:R-:W-:Y:S01]  /*b9d0*/  HFMA2.MMA R86, -RZ, RZ, 0, 1.1920928955078125e-07 ;  /* 0x00000002ff567435 */ /* 0x000fe200000001ff */
[----:B------:R-:W-:-:S04]  /*b9e0*/  IMAD.MOV.U32 R46, RZ, RZ, R80 ;  /* 0x000000ffff2e7224 */ /* 0x000fc800078e0050 */
[----:B------:R-:W-:-:S05]  /*b9f0*/  FADD.FTZ R46, R45, R46 ;  /* 0x0000002e2d2e7221 */ /* 0x000fca0000010000 */
[----:B------:R-:W-:-:S07]  /*ba00*/  MOV R84, R46 ;  /* 0x0000002e00547202 */ /* 0x000fce0000000f00 */
[----:B------:R-:W-:Y:S05]  /*ba10*/  WARPSYNC.COLLECTIVE R81, `(.L_x_3994) ;  /* 0x0000000051087348 */ /* 0x000fea0003c00000 */
[----:B------:R0:W1:Y:S02]  /*ba20*/  SHFL.BFLY P1, R80, R84, R86, R121 ;  /* 0x0c00005654507389 */ /* 0x0000640000020079 */
[----:B01----:R-:W-:Y:S01]  /*ba30*/  ENDCOLLECTIVE ;  /* 0x000000000000791b */ /* 0x003fe20003800000 */
.L_x_3994:
[----:B------:R-:W-:Y:S01]  /*ba40*/  HFMA2.MMA R86, -RZ, RZ, 0, 2.384185791015625e-07 ;  /* 0x00000004ff567435 */ /* 0x000fe200000001ff */
[----:B------:R-:W-:-:S04]  /*ba50*/  IMAD.MOV.U32 R47, RZ, RZ, R80 ;  /* 0x000000ffff2f7224 */ /* 0x000fc800078e0050 */
[----:B------:R-:W-:-:S05]  /*ba60*/  FADD.FTZ R47, R46, R47 ;  /* 0x0000002f2e2f7221 */ /* 0x000fca0000010000 */
[----:B------:R-:W-:-:S07]  /*ba70*/  MOV R84, R47 ;  /* 0x0000002f00547202 */ /* 0x000fce0000000f00 */
[----:B------:R-:W-:Y:S05]  /*ba80*/  WARPSYNC.COLLECTIVE R81, `(.L_x_3995) ;  /* 0x0000000051087348 */ /* 0x000fea0003c00000 */
[----:B------:R0:W1:Y:S02]  /*ba90*/  SHFL.BFLY P1, R80, R84, R86, R121 ;  /* 0x0c00005654507389 */ /* 0x0000640000020079 */
[----:B01----:R-:W-:Y:S01]  /*baa0*/  ENDCOLLECTIVE ;  /* 0x000000000000791b */ /* 0x003fe20003800000 */
.L_x_3995:
[----:B------:R-:W-:Y:S01]  /*bab0*/  HFMA2.MMA R86, -RZ, RZ, 0, 4.76837158203125e-07 ;  /* 0x00000008ff567435 */ /* 0x000fe200000001ff */
[----:B------:R-:W-:-:S04]  /*bac0*/  IMAD.MOV.U32 R78, RZ, RZ, R80 ;  /* 0x000000ffff4e7224 */ /* 0x000fc800078e0050 */
[----:B------:R-:W-:-:S05]  /*bad0*/  FADD.FTZ R78, R47, R78 ;  /* 0x0000004e2f4e7221 */ /* 0x000fca0000010000 */
[----:B------:R-:W-:-:S07]  /*bae0*/  MOV R84, R78 ;  /* 0x0000004e00547202 */ /* 0x000fce0000000f00 */
[----:B------:R-:W-:Y:S05]  /*baf0*/  WARPSYNC.COLLECTIVE R81, `(.L_x_3996) ;  /* 0x0000000051087348 */ /* 0x000fea0003c00000 */
[----:B------:R0:W1:Y:S02]  /*bb00*/  SHFL.BFLY P1, R80, R84, R86, R121 ;  /* 0x0c00005654507389 */ /* 0x0000640000020079 */
[----:B01----:R-:W-:Y:S01]  /*bb10*/  ENDCOLLECTIVE ;  /* 0x000000000000791b */ /* 0x003fe20003800000 */
.L_x_3996:
[----:B------:R-:W-:Y:S01]  /*bb20*/  HFMA2.MMA R86, -RZ, RZ, 0, 9.5367431640625e-07 ;  /* 0x00000010ff567435 */ /* 0x000fe200000001ff */
[----:B------:R-:W-:-:S04]  /*bb30*/  IMAD.MOV.U32 R79, RZ, RZ, R80 ;  /* 0x000000ffff4f7224 */ /* 0x000fc800078e0050 */
[----:B------:R-:W-:-:S05]  /*bb40*/  FADD.FTZ R79, R78, R79 ;  /* 0x0000004f4e4f7221 */ /* 0x000fca0000010000 */
[----:B------:R-:W-:-:S07]  /*bb50*/  MOV R84, R79 ;  /* 0x0000004f00547202 */ /* 0x000fce0000000f00 */
[----:B------:R-:W-:Y:S05]  /*bb60*/  WARPSYNC.COLLECTIVE R81, `(.L_x_3997) ;  /* 0x0000000051087348 */ /* 0x000fea0003c00000 */
[----:B------:R0:W1:Y:S02]  /*bb70*/  SHFL.BFLY P1, R80, R84, R86, R121 ;  /* 0x0c00005654507389 */ /* 0x0000640000020079 */
[----:B01----:R-:W-:Y:S01]  /*bb80*/  ENDCOLLECTIVE ;  /* 0x000000000000791b */ /* 0x003fe20003800000 */
.L_x_3997:
[----:B------:R-:W-:Y:S05]  /*bb90*/  BRA `(.L_x_3998) ;  /* 0xffffffe800f47947 */ /* 0x000fea000383ffff */
.L_x_3999:
        /* <DEDUP_REMOVED lines=14> */
.L_x_23235:


//--------------------- .text._ZN10layer_norm13ln_fwd_kernelINS_13Kernel_traitsI6__halfS2_S2_S2_fjLj3072ELj1ELj1ELj4ELj16ENS_18Kernel_traits_baseILj3072ES2_S2_S2_S2_fjLj128EEEEELb1ELb1ELb0ELb0EEEvNS_9FwdParamsE --------------------------
	.section	.text._ZN10layer_norm13ln_fwd_kernelINS_13Kernel_traitsI6__halfS2_S2_S2_fjLj3072ELj1ELj1ELj4ELj16ENS_18Kernel_traits_baseILj3072ES2_S2_S2_S2_fjLj128EEEEELb1ELb1ELb0ELb0EEEvNS_9FwdParamsE,"ax",@progbits
	.align	128
        .global         _ZN10layer_norm13ln_fwd_kernelINS_13Kernel_traitsI6__halfS2_S2_S2_fjLj3072ELj1ELj1ELj4ELj16ENS_18Kernel_traits_baseILj3072ES2_S2_S2_S2_fjLj128EEEEELb1ELb1ELb0ELb0EEEvNS_9FwdParamsE
        .type           _ZN10layer_norm13ln_fwd_kernelINS_13Kernel_traitsI6__halfS2_S2_S2_fjLj3072ELj1ELj1ELj4ELj16ENS_18Kernel_traits_baseILj3072ES2_S2_S2_S2_fjLj128EEEEELb1ELb1ELb0ELb0EEEvNS_9FwdParamsE,@function
        .size           _ZN10layer_norm13ln_fwd_kernelINS_13Kernel_traitsI6__halfS2_S2_S2_fjLj3072ELj1ELj1ELj4ELj16ENS_18Kernel_traits_baseILj3072ES2_S2_S2_S2_fjLj128EEEEELb1ELb1ELb0ELb0EEEvNS_9FwdParamsE,(.L_x_23236 - _ZN10layer_norm13ln_fwd_kernelINS_13Kernel_traitsI6__halfS2_S2_S2_fjLj3072ELj1ELj1ELj4ELj16ENS_18Kernel_traits_baseILj3072ES2_S2_S2_S2_fjLj128EEEEELb1ELb1ELb0ELb0EEEvNS_9FwdParamsE)
        .other          _ZN10layer_norm13ln_fwd_kernelINS_13Kernel_traitsI6__halfS2_S2_S2_fjLj3072ELj1ELj1ELj4ELj16ENS_18Kernel_traits_baseILj3072ES2_S2_S2_S2_fjLj128EEEEELb1ELb1ELb0ELb0EEEvNS_9FwdParamsE,@"STO_CUDA_ENTRY STV_DEFAULT"
_ZN10layer_norm13ln_fwd_kernelINS_13Kernel_traitsI6__halfS2_S2_S2_fjLj3072ELj1ELj1ELj4ELj16ENS_18Kernel_traits_baseILj3072ES2_S2_S2_S2_fjLj128EEEEELb1ELb1ELb0ELb0EEEvNS_9FwdParamsE:
.text._ZN10layer_norm13ln_fwd_kernelINS_13Kernel_traitsI6__halfS2_S2_S2_fjLj3072ELj1ELj1ELj4ELj16ENS_18Kernel_traits_baseILj3072ES2_S2_S2_S2_fjLj128EEEEELb1ELb1ELb0ELb0EEEvNS_9FwdParamsE:
        /* <DEDUP_REMOVED lines=65> */
[----:B------:R-:W-:-:S04]  /*0410*/  UIADD3 UR29, UR6, -0x4ab325aa, URZ ;  /* 0xb54cda56061d7890 */ /* 0x000fc8000fffe03f */
[----:B------:R-:W-:Y:S02]  /*0420*/  LOP3.LUT R108, R3, UR30, R6, 0x96, !PT ;  /* 0x0000001e036c7c12 */ /* 0x000fe4000f8e9606 */
[----:B------:R-:W-:Y:S01]  /*0430*/  LOP3.LUT R3, R33, 0x7f, RZ, 0xc0, !PT ;  /* 0x0000007f21037812 */ /* 0x000fe200078ec0ff */
[----:B------:R-:W-:-:S03]  /*0440*/  IMAD.WIDE.U32 R4, R5, -0x326172a9, RZ ;  /* 0xcd9e8d5705047825 */ /* 0x000fc600078e00ff */
[----:B------:R-:W-:Y:S02]  /*0450*/  LOP3.LUT R29, R3, 0x7f, RZ, 0x3c, !PT ;  /* 0x0000007f031d7812 */ /* 0x000fe400078e3cff */
[----:B------:R-:W-:Y:S02]  /*0460*/  LOP3.LUT R12, R5, UR29, R8, 0x96, !PT ;  /* 0x0000001d050c7c12 */ /* 0x000fe4000f8e9608 */
[----:B------:R-:W-:Y:S01]  /*0470*/  LEA.HI.SX32 R29, R86, R29, 0x1d ;  /* 0x0000001d561d7211 */ /* 0x000fe200078feaff */
[----:B------:R-:W-:Y:S02]  /*0480*/  UIADD3 UR32, UR7, 0x1fd5c5a3, URZ ;  /* 0x1fd5c5a307207890 */ /* 0x000fe4000fffe03f */
[----:B------:R-:W-:Y:S01]  /*0490*/  IMAD.WIDE.U32 R12, R12, -0x2daee0ad, RZ ;  /* 0xd2511f530c0c7825 */ /* 0x000fe200078e00ff */
[----:B------:R-:W-:Y:S01]  /*04a0*/  LOP3.LUT P4, RZ, R29, 0xffffff80, RZ, 0xc0, !PT ;  /* 0xffffff801dff7812 */ /* 0x000fe2000788c0ff */
[----:B------:R-:W-:Y:S02]  /*04b0*/  UIADD3 UR31, UR6, 0x5384540f, URZ ;  /* 0x5384540f061f7890 */ /* 0x000fe4000fffe03f */
[----:B------:R-:W-:Y:S01]  /*04c0*/  IMAD.WIDE.U32 R108, R108, -0x326172a9, RZ ;  /* 0xcd9e8d576c6c7825 */ /* 0x000fe200078e00ff */
[----:B------:R-:W-:Y:S01]  /*04d0*/  LOP3.LUT R88, R13, UR32, R2, 0x96, !PT ;  /* 0x000000200d587c12 */ /* 0x000fe2000f8e9602 */
[----:B------:R-:W-:Y:S01]  /*04e0*/  UIADD3 UR33, UR6, -0xe443238, URZ ;  /* 0xf1bbcdc806217890 */ /* 0x000fe2000fffe03f */
[----:B------:R-:W-:-:S02]  /*04f0*/  ISETP.GE.U32.AND P3, PT, R29, 0x100, PT ;  /* 0x000001001d00780c */ /* 0x000fc40003f66070 */
[----:B------:R-:W-:Y:S01]  /*0500*/  LOP3.LUT R87, R109, UR31, R4, 0x96, !PT ;  /* 0x0000001f6d577c12 */ /* 0x000fe2000f8e9604 */
[----:B------:R-:W-:Y:S01]  /*0510*/  IMAD.HI.U32 R5, R88, -0x326172a9, RZ ;  /* 0xcd9e8d5758057827 */ /* 0x000fe200078e00ff */
[----:B------:R-:W-:Y:S01]  /*0520*/  ISETP.GE.U32.AND P2, PT, R29, 0x180, PT ;  /* 0x000001801d00780c */ /* 0x000fe20003f46070 */
[----:B------:R-:W-:Y:S02]  /*0530*/  UIADD3 UR34, UR7, -0x24c28bd8, URZ ;  /* 0xdb3d742807227890 */ /* 0x000fe4000fffe03f */
[----:B------:R-:W-:Y:S02]  /*0540*/  UIADD3 UR35, UR6, -0x700cb87f, URZ ;  /* 0x8ff3478106237890 */ /* 0x000fe4000fffe03f */
[----:B------:R-:W-:Y:S01]  /*0550*/  UIADD3 UR36, UR7, -0x695add53, URZ ;  /* 0x96a522ad07247890 */ /* 0x000fe2000fffe03f */
[----:B------:R-:W-:Y:S01]  /*0560*/  P2R R2, PR, RZ, 0x10 ;  /* 0x00000010ff027803 */ /* 0x000fe20000000000 */
[----:B------:R-:W-:Y:S01]  /*0570*/  IMAD.HI.U32 R17, R87, -0x2daee0ad, RZ ;  /* 0xd2511f5357117827 */ /* 0x000fe200078e00ff */
[----:B------:R-:W-:-:S02]  /*0580*/  P2R R0, PR, RZ, 0x8 ;  /* 0x00000008ff007803 */ /* 0x000fc40000000000 */
[----:B------:R-:W-:Y:S02]  /*0590*/  LOP3.LUT R108, R5, UR33, R108, 0x96, !PT ;  /* 0x00000021056c7c12 */ /* 0x000fe4000f8e966c */
[----:B------:R-:W-:Y:S01]  /*05a0*/  P2R R34, PR, RZ, 0x4 ;  /* 0x00000004ff227803 */ /* 0x000fe20000000000 */
[----:B------:R-:W-:Y:S06]  /*05b0*/  @!P4 BRA `(.L_x_4001) ;  /* 0x000000000040c947 */ /* 0x000fec0003800000 */
        /* <DEDUP_REMOVED lines=13> */
[----:B------:R-:W-:Y:S02]  /*0690*/  LOP3.LUT R3, R3, 0x80, RZ, 0xfc, !PT ;  /* 0x0000008003037812 */ /* 0x000fe400078efcff */
[----:B------:R-:W-:Y:S02]  /*06a0*/  @!P0 CS2R R56, SRZ ;  /* 0x0000000000388805 */ /* 0x000fe4000001ff00 */
[----:B0-----:R-:W-:-:S07]  /*06b0*/  @!P0 CS2R R58, SRZ ;  /* 0x00000000003a8805 */ /* 0x001fce000001ff00 */
.L_x_4001:
[----:B------:R-:W-:Y:S05]  /*06c0*/  BSYNC B0 ;  /* 0x0000000000007941 */ /* 0x000fea0003800000 */
.L_x_4000:
        /* <DEDUP_REMOVED lines=15> */
[----:B------:R-:W-:Y:S01]  /*07c0*/  VIADD R3, R3, 0x80 ;  /* 0x0000008003037836 */ /* 0x000fe20000000000 */
[----:B------:R-:W-:Y:S02]  /*07d0*/  @!P0 CS2R R48, SRZ ;  /* 0x0000000000308805 */ /* 0x000fe4000001ff00 */
[----:B0-----:R-:W-:-:S07]  /*07e0*/  @!P0 CS2R R50, SRZ ;  /* 0x0000000000328805 */ /* 0x001fce000001ff00 */
.L_x_4003:
[----:B------:R-:W-:Y:S05]  /*07f0*/  BSYNC B0 ;  /* 0x0000000000007941 */ /* 0x000fea0003800000 */
.L_x_4002:
        /* <DEDUP_REMOVED lines=17> */
.L_x_4005:
[----:B------:R-:W-:Y:S05]  /*0910*/  BSYNC B0 ;  /* 0x0000000000007941 */ /* 0x000fea0003800000 */
.L_x_4004:
[----:B------:R-:W-:Y:S01]  /*0920*/  ULDC UR8, c[0x0][0x214] ;  /* 0x0000850000087ab9 */ /* 0x000fe20000000800 */
[----:B------:R-:W-:Y:S02]  /*0930*/  LOP3.LUT R120, R17, UR34, R12, 0x96, !PT ;  /* 0x0000002211787c12 */ /* 0x000fe4000f8e960c */
[----:B------:R-:W-:-:S13]  /*0940*/  ISETP.GE.AND P0, PT, R28, UR8, PT ;  /* 0x000000081c007c0c */ /* 0x000fda000bf06270 */
[----:B------:R-:W-:Y:S05]  /*0950*/  @P0 EXIT ;  /* 0x000000000000094d */ /* 0x000fea0003800000 */
[----:B------:R-:W-:Y:S01]  /*0960*/  SHF.R.S32.HI R86, RZ, 0x3, R86 ;  /* 0x00000003ff567819 */ /* 0x000fe20000011456 */
[--C-:B-----5:R-:W-:Y:S01]  /*0970*/  HADD2.F32 R73, -RZ, R51.reuse.H0_H0 ;  /* 0x20000033ff497230 */ /* 0x120fe20000004100 */
        /* <DEDUP_REMOVED lines=10> */
[----:B------:R-:W-:Y:S01]  /*0a20*/  LOP3.LUT R37, R33, 0x60, RZ, 0xc0, !PT ;  /* 0x0000006021257812 */ /* 0x000fe200078ec0ff */
[--C-:B------:R-:W-:Y:S01]  /*0a30*/  HADD2.F32 R77, -RZ, R38.reuse.H0_H0 ;  /* 0x20000026ff4d7230 */ /* 0x100fe20000004100 */
[----:B------:R-:W-:Y:S01]  /*0a40*/  UISETP.NE.AND.EX UP0, UPT, UR9, URZ, UPT, UP0 ;  /* 0x0000003f0900728c */ /* 0x000fe2000bf05300 */
[----:B------:R-:W-:Y:S01]  /*0a50*/  HADD2.F32 R80, -RZ, R38.H1_H1 ;  /* 0x30000026ff507230 */ /* 0x000fe20000004100 */
[----:B------:R-:W-:Y:S01]  /*0a60*/  SHF.R.U32.HI R38, RZ, 0x2, R86 ;  /* 0x00000002ff267819 */ /* 0x000fe20000011656 */
[--C-:B------:R-:W-:Y:S01]  /*0a70*/  HADD2.F32 R79, -RZ, R39.reuse.H0_H0 ;  /* 0x20000027ff4f7230 */ /* 0x100fe20000004100 */
[----:B------:R-:W-:Y:S01]  /*0a80*/  VIADDMNMX R37, R36, -R37, RZ, !PT ;  /* 0x8000002524257246 */ /* 0x000fe200078001ff */
[----:B------:R-:W-:Y:S01]  /*0a90*/  HADD2.F32 R81, -RZ, R39.H1_H1 ;  /* 0x30000027ff517230 */ /* 0x000fe20000004100 */
[----:B------:R-:W-:Y:S01]  /*0aa0*/  LOP3.LUT R38, R38, 0x3fffffe0, RZ, 0xc0, !PT ;  /* 0x3fffffe026267812 */ /* 0x000fe200078ec0ff */
[--C-:B------:R-:W-:Y:S01]  /*0ab0*/  HADD2.F32 R84, -RZ, R41.reuse.H0_H0 ;  /* 0x20000029ff547230 */ /* 0x100fe20000004100 */
[----:B------:R-:W-:Y:S01]  /*0ac0*/  VIMNMX R37, R37, 0x20, PT ;  /* 0x0000002025257848 */ /* 0x000fe20003fe0100 */
[----:B------:R-:W-:Y:S01]  /*0ad0*/  HADD2.F32 R85, -RZ, R41.H1_H1 ;  /* 0x30000029ff557230 */ /* 0x000fe20000004100 */
[----:B------:R-:W-:Y:S01]  /*0ae0*/  SHF.L.U32 R39, R33, 0x5, RZ ;  /* 0x0000000521277819 */ /* 0x000fe200000006ff */
[----:B------:R-:W-:Y:S01]  /*0af0*/  IMAD R41, R88, -0x326172a9, RZ ;  /* 0xcd9e8d5758297824 */ /* 0x000fe200078e02ff */
[----:B------:R-:W-:Y:S01]  /*0b00*/  ULDC UR37, c[0x0][0x218] ;  /* 0x0000860000257ab9 */ /* 0x000fe20000000800 */
[----:B------:R-:W-:Y:S01]  /*0b10*/  IMAD.IADD R37, R37, 0x1, R38 ;  /* 0x0000000125257824 */ /* 0x000fe200078e0226 */
[----:B------:R-:W-:Y:S01]  /*0b20*/  LOP3.LUT R39, R39, 0x3e0, RZ, 0xc0, !PT ;  /* 0x000003e027277812 */ /* 0x000fe200078ec0ff */
[--C-:B------:R-:W-:Y:S01]  /*0b30*/  HADD2.F32 R82, -RZ, R40.reuse.H0_H0 ;  /* 0x20000028ff527230 */ /* 0x100fe20000004100 */
[----:B------:R-:W-:Y:S01]  /*0b40*/  ULDC UR16, c[0x0][0x290] ;  /* 0x0000a40000107ab9 */ /* 0x000fe20000000800 */
[----:B------:R-:W-:Y:S01]  /*0b50*/  HADD2.F32 R83, -RZ, R40.H1_H1 ;  /* 0x30000028ff537230 */ /* 0x000fe20000004100 */
[----:B------:R-:W-:Y:S01]  /*0b60*/  SHF.L.U32 R37, R37, 0x3, RZ ;  /* 0x0000000325257819 */ /* 0x000fe200000006ff */
[----:B------:R-:W-:Y:S01]  /*0b70*/  IMAD R87, R87, -0x2daee0ad, RZ ;  /* 0xd2511f5357577824 */ /* 0x000fe200078e02ff */
[----:B------:R-:W-:Y:S01]  /*0b80*/  VIADDMNMX R39, R36, -R39, RZ, !PT ;  /* 0x8000002724277246 */ /* 0x000fe200078001ff */
[----:B------:R-:W-:Y:S01]  /*0b90*/  IMAD.HI.U32 R88, R108, -0x2daee0ad, RZ ;  /* 0xd2511f536c587827 */ /* 0x000fe200078e00ff */
[----:B------:R-:W-:Y:S01]  /*0ba0*/  I2FP.F32.U32 R37, R37 ;  /* 0x0000002500257245 */ /* 0x000fe20000201000 */
[----:B------:R-:W-:Y:S01]  /*0bb0*/  UISETP.NE.AND UP1, UPT, UR8, URZ, UPT ;  /* 0x0000003f0800728c */ /* 0x000fe2000bf25270 */
[----:B------:R-:W-:Y:S01]  /*0bc0*/  VIMNMX R39, R39, 0x20, PT ;  /* 0x0000002027277848 */ /* 0x000fe20003fe0100 */
[--C-:B------:R-:W-:Y:S01]  /*0bd0*/  HADD2.F32 R23, -RZ, R10.reuse.H0_H0 ;  /* 0x2000000aff177230 */ /* 0x100fe20000004100 */
[----:B------:R0:W1:Y:S01]  /*0be0*/  MUFU.RCP R99, R37 ;  /* 0x0000002500637308 */ /* 0x0000620000001000 */
[----:B------:R-:W-:Y:S01]  /*0bf0*/  HADD2.F32 R22, -RZ, R10.H1_H1 ;  /* 0x3000000aff167230 */ /* 0x000fe20000004100 */
[----:B------:R-:W-:Y:S01]  /*0c00*/  LOP3.LUT R88, R88, UR36, R87, 0x96, !PT ;  /* 0x0000002458587c12 */ /* 0x000fe2000f8e9657 */
[--C-:B------:R-:W-:Y:S01]  /*0c10*/  HADD2.F32 R21, -RZ, R11.reuse.H0_H0 ;  /* 0x2000000bff157230 */ /* 0x100fe20000004100 */
[----:B------:R-:W-:Y:S01]  /*0c20*/  LOP3.LUT R87, R94, 0x3, RZ, 0xc0, !PT ;  /* 0x000000035e577812 */ /* 0x000fe200078ec0ff */
[----:B------:R-:W-:Y:S01]  /*0c30*/  HADD2.F32 R20, -RZ, R11.H1_H1 ;  /* 0x3000000bff147230 */ /* 0x000fe20000004100 */
[----:B------:R-:W-:Y:S01]  /*0c40*/  ULDC.64 UR10, c[0x0][0x230] ;  /* 0x00008c00000a7ab9 */ /* 0x000fe20000000a00 */
[--C-:B------:R-:W-:Y:S01]  /*0c50*/  HADD2.F32 R65, -RZ, R59.reuse.H0_H0 ;  /* 0x2000003bff417230 */ /* 0x100fe20000004100 */
[----:B------:R-:W-:Y:S01]  /*0c60*/  ULDC.64 UR12, c[0x0][0x238] ;  /* 0x00008e00000c7ab9 */ /* 0x000fe20000000a00 */
[----:B------:R-:W-:Y:S01]  /*0c70*/  HADD2.F32 R66, -RZ, R59.H1_H1 ;  /* 0x3000003bff427230 */ /* 0x000fe20000004100 */
[----:B------:R-:W-:Y:S01]  /*0c80*/  ULDC.64 UR14, c[0x0][0x240] ;  /* 0x00009000000e7ab9 */ /* 0x000fe20000000a00 */
[----:B------:R-:W-:Y:S01]  /*0c90*/  IMAD.HI.U32 R40, R120, -0x326172a9, RZ ;  /* 0xcd9e8d5778287827 */ /* 0x000fe200078e00ff */
[----:B------:R-:W-:-:S03]  /*0ca0*/  ULDC.64 UR18, c[0x0][0x210] ;  /* 0x0000840000127ab9 */ /* 0x000fc60000000a00 */
        /* <DEDUP_REMOVED lines=35> */
[----:B------:R-:W-:Y:S02]  /*0ee0*/  HADD2.F32 R3, -RZ, R52.H0_H0 ;  /* 0x20000034ff037230 */ /* 0x000fe40000004100 */
[----:B------:R-:W-:Y:S02]  /*0ef0*/  HADD2.F32 R54, -RZ, R55.H0_H0 ;  /* 0x20000037ff367230 */ /* 0x000fe40000004100 */
[----:B------:R-:W-:-:S02]  /*0f00*/  HADD2.F32 R56, -RZ, R57.H0_H0 ;  /* 0x20000039ff387230 */ /* 0x000fc40000004100 */
[----:B------:R-:W-:Y:S02]  /*0f10*/  HADD2.F32 R64, -RZ, R58.H0_H0 ;  /* 0x2000003aff407230 */ /* 0x000fe40000004100 */
        /* <DEDUP_REMOVED lines=8> */
[----:B------:R-:W-:Y:S02]  /*0fa0*/  HADD2.F32 R47, -RZ, R47.H1_H1 ;  /* 0x3000002fff2f7230 */ /* 0x000fe40000004100 */
[----:B------:R-:W-:Y:S02]  /*0fb0*/  HADD2.F32 R48, -RZ, R48.H1_H1 ;  /* 0x30000030ff307230 */ /* 0x000fe40000004100 */
[----:B------:R-:W-:-:S02]  /*0fc0*/  HADD2.F32 R49, -RZ, R49.H1_H1 ;  /* 0x30000031ff317230 */ /* 0x000fc40000004100 */
[----:B------:R-:W-:Y:S02]  /*0fd0*/  HADD2.F32 R50, -RZ, R50.H1_H1 ;  /* 0x30000032ff327230 */ /* 0x000fe40000004100 */
[--C-:B------:R-:W-:Y:S02]  /*0fe0*/  HADD2.F32 R90, -RZ, R42.reuse.H0_H0 ;  /* 0x2000002aff5a7230 */ /* 0x100fe40000004100 */
[----:B------:R-:W-:Y:S02]  /*0ff0*/  HADD2.F32 R91, -RZ, R42.H1_H1 ;  /* 0x3000002aff5b7230 */ /* 0x000fe40000004100 */
[--C-:B------:R-:W-:Y:S02]  /*1000*/  HADD2.F32 R92, -RZ, R43.reuse.H0_H0 ;  /* 0x2000002bff5c7230 */ /* 0x100fe40000004100 */
[----:B------:R-:W-:Y:S02]  /*1010*/  HADD2.F32 R100, -RZ, R43.H1_H1 ;  /* 0x3000002bff647230 */ /* 0x000fe40000004100 */
[----:B------:R-:W-:-:S02]  /*1020*/  IMAD R120, R120, -0x326172a9, RZ ;  /* 0xcd9e8d5778787824 */ /* 0x000fc400078e02ff */
[----:B------:R-:W-:Y:S02]  /*1030*/  IMAD R108, R108, -0x2daee0ad, RZ ;  /* 0xd2511f536c6c7824 */ /* 0x000fe400078e02ff */
[----:B01----:R-:W-:-:S07]  /*1040*/  IMAD.MOV.U32 R98, RZ, RZ, RZ ;  /* 0x000000ffff627224 */ /* 0x003fce00078e00ff */
.L_x_4187:
        /* <DEDUP_REMOVED lines=38> */
.L_x_4009:
[----:B------:R-:W-:-:S07]  /*12b0*/  MOV R97, R120 ;  /* 0x0000007800617202 */ /* 0x000fce0000000f00 */
.L_x_4010:
[----:B------:R-:W-:Y:S05]  /*12c0*/  BSYNC B1 ;  /* 0x0000000000017941 */ /* 0x000fea0003800000 */
.L_x_4008:
        /* <DEDUP_REMOVED lines=16> */
.L_x_4014:
[----:B------:R-:W-:Y:S05]  /*13d0*/  BSYNC B2 ;  /* 0x0000000000027941 */ /* 0x000fea0003800000 */
.L_x_4013:
        /* <DEDUP_REMOVED lines=9> */
[----:B------:R-:W-:Y:S01]  /*1470*/  LOP3.LUT R87, R87, UR20, R103, 0x96, !PT ;  /* 0x0000001457577c12 */ /* 0x000fe2000f8e9667 */
[----:B------:R-:W-:-:S03]  /*1480*/  HFMA2.MMA R103, -RZ, RZ, 0, 0 ;  /* 0x00000000ff677435 */ /* 0x000fc600000001ff */
        /* <DEDUP_REMOVED lines=33> */
.L_x_4012:
[----:B------:R-:W-:Y:S05]  /*16a0*/  BSYNC B1 ;  /* 0x0000000000017941 */ /* 0x000fea0003800000 */
.L_x_4011:
[----:B------:R-:W0:Y:S01]  /*16b0*/  LDC R114, c[0x0][0x298] ;  /* 0x0000a600ff727b82 */ /* 0x000e220000000800 */
[----:B------:R-:W-:Y:S01]  /*16c0*/  I2FP.F32.U32 R87, R97 ;  /* 0x0000006100577245 */ /* 0x000fe20000201000 */
[----:B-----5:R-:W-:Y:S01]  /*16d0*/  HADD2.F32 R97, -RZ, R40.H0_H0 ;  /* 0x20000028ff617230 */ /* 0x020fe20000004100 */
[----:B------:R-:W-:Y:S01]  /*16e0*/  BSSY B1, `(.L_x_4015) ;  /* 0x0000018000017945 */ /* 0x000fe20003800000 */
[----:B------:R-:W-:Y:S01]  /*16f0*/  IMAD.MOV.U32 R116, RZ, RZ, 0x2f800000 ;  /* 0x2f800000ff747424 */ /* 0x000fe200078e00ff */
[----:B------:R-:W-:Y:S02]  /*1700*/  IADD3 R117, R103, 0x1, RZ ;  /* 0x0000000167757810 */ /* 0x000fe40007ffe0ff */
[----:B------:R-:W-:Y:S01]  /*1710*/  FMUL.FTZ R97, R97, R104 ;  /* 0x0000006861617220 */ /* 0x000fe20000410000 */
[----:B------:R-:W1:Y:S01]  /*1720*/  LDC R112, c[0x0][0x294] ;  /* 0x0000a500ff707b82 */ /* 0x000e620000000800 */
[----:B------:R-:W-:Y:S02]  /*1730*/  FFMA.FTZ R87, R87, R116, 1.1641532182693481445e-10 ;  /* 0x2f00000057577423 */ /* 0x000fe40000010074 */
[----:B0-----:R-:W-:-:S03]  /*1740*/  FMUL.FTZ R97, R97, R114 ;  /* 0x0000007261617220 */ /* 0x001fc60000410000 */
[----:B-1----:R-:W-:-:S04]  /*1750*/  FSETP.GTU.FTZ.AND P1, PT, R87, R112, PT ;  /* 0x000000705700720b */ /* 0x002fc80003f3c000 */
[----:B------:R-:W-:Y:S02]  /*1760*/  P2R R110, PR, RZ, 0x2 ;  /* 0x00000002ff6e7803 */ /* 0x000fe40000000000 */
[----:B------:R-:W-:Y:S02]  /*1770*/  FSEL R106, R97, RZ, !P1 ;  /* 0x000000ff616a7208 */ /* 0x000fe40004800000 */
[----:B------:R-:W-:-:S03]  /*1780*/  ISETP.NE.AND P1, PT, R103, 0x1, PT ;  /* 0x000000016700780c */ /* 0x000fc60003f25270 */
[----:B------:R-:W-:Y:S01]  /*1790*/  FMUL.FTZ R97, R27, R106 ;  /* 0x0000006a1b617220 */ /* 0x000fe20000410000 */
[----:B------:R-:W-:-:S05]  /*17a0*/  @P0 HADD2.F32 R106, -RZ, R36.H0_H0 ;  /* 0x20000024ff6a0230 */ /* 0x000fca0000004100 */
[----:B------:R-:W-:-:S04]  /*17b0*/  @P0 FADD.FTZ R97, R106, R97 ;  /* 0x000000616a610221 */ /* 0x000fc80000010000 */
        /* <DEDUP_REMOVED lines=9> */
.L_x_4016:
[----:B------:R-:W-:-:S07]  /*1850*/  MOV R101, R120 ;  /* 0x0000007800657202 */ /* 0x000fce0000000f00 */
.L_x_4017:
[----:B------:R-:W-:Y:S05]  /*1860*/  BSYNC B1 ;  /* 0x0000000000017941 */ /* 0x000fea0003800000 */
.L_x_4015:
        /* <DEDUP_REMOVED lines=16> */
.L_x_4021:
[----:B------:R-:W-:Y:S05]  /*1970*/  BSYNC B2 ;  /* 0x0000000000027941 */ /* 0x000fea0003800000 */
.L_x_4020:
        /* <DEDUP_REMOVED lines=44> */
.L_x_4019:
[----:B------:R-:W-:Y:S05]  /*1c40*/  BSYNC B1 ;  /* 0x0000000000017941 */ /* 0x000fea0003800000 */
.L_x_4018:
[----:B------:R-:W-:Y:S01]  /*1c50*/  I2FP.F32.U32 R87, R101 ;  /* 0x0000006500577245 */ /* 0x000fe20000201000 */
[----:B------:R-:W-:Y:S01]  /*1c60*/  HADD2.F32 R101, -RZ, R40.H1_H1 ;  /* 0x30000028ff657230 */ /* 0x000fe20000004100 */
[----:B------:R-:W-:Y:S01]  /*1c70*/  BSSY B1, `(.L_x_4022) ;  /* 0x0000016000017945 */ /* 0x000fe20003800000 */
[----:B------:R-:W-:Y:S02]  /*1c80*/  @P0 HADD2.F32 R40, -RZ, R36.H1_H1 ;  /* 0x30000024ff280230 */ /* 0x000fe40000004100 */
[----:B------:R-:W-:Y:S01]  /*1c90*/  FFMA.FTZ R87, R87, R116, 1.1641532182693481445e-10 ;  /* 0x2f00000057577423 */ /* 0x000fe20000010074 */
[----:B------:R-:W-:Y:S01]  /*1ca0*/  FMUL.FTZ R101, R101, R104 ;  /* 0x0000006865657220 */ /* 0x000fe20000410000 */
[----:B------:R-:W-:-:S03]  /*1cb0*/  VIADD R118, R117, 0x1 ;  /* 0x0000000175767836 */ /* 0x000fc60000000000 */
        /* <DEDUP_REMOVED lines=16> */
.L_x_4023:
[----:B------:R-:W-:-:S07]  /*1dc0*/  IMAD.MOV.U32 R40, RZ, RZ, R120 ;  /* 0x000000ffff287224 */ /* 0x000fce00078e0078 */
.L_x_4024:
[----:B------:R-:W-:Y:S05]  /*1dd0*/  BSYNC B1 ;  /* 0x0000000000017941 */ /* 0x000fea0003800000 */
.L_x_4022:
        /* <DEDUP_REMOVED lines=16> */
.L_x_4028:
[----:B------:R-:W-:Y:S05]  /*1ee0*/  BSYNC B2 ;  /* 0x0000000000027941 */ /* 0x000fea0003800000 */
.L_x_4027:
        /* <DEDUP_REMOVED lines=40> */
[----:B------:R-:W-:-:S03]  /*2170*/  IMAD.WIDE.U32 R118, R87, -0x2daee0ad, RZ ;  /* 0xd2511f5357767825 */ /* 0x000fc600078e00ff */
[----:B------:R-:W-:Y:S01]  /*2180*/  MOV R108, R118 ;  /* 0x00000076006c7202 */ /* 0x000fe20000000f00 */
[----:B------:R-:W-:Y:S01]  /*2190*/  IMAD.MOV.U32 R118, RZ, RZ, RZ ;  /* 0x000000ffff767224 */ /* 0x000fe200078e00ff */
[----:B------:R-:W-:-:S07]  /*21a0*/  LOP3.LUT R88, R119, UR36, R124, 0x96, !PT ;  /* 0x0000002477587c12 */ /* 0x000fce000f8e967c */
.L_x_4026:
[----:B------:R-:W-:Y:S05]  /*21b0*/  BSYNC B1 ;  /* 0x0000000000017941 */ /* 0x000fea0003800000 */
.L_x_4025:
[----:B------:R-:W-:Y:S01]  /*21c0*/  I2FP.F32.U32 R87, R40 ;  /* 0x0000002800577245 */ /* 0x000fe20000201000 */
[----:B------:R-:W-:Y:S01]  /*21d0*/  HADD2.F32 R101, -RZ, R41.H0_H0 ;  /* 0x20000029ff657230 */ /* 0x000fe20000004100 */
[C---:B------:R-:W-:Y:S01]  /*21e0*/  ISETP.NE.AND P2, PT, R118.reuse, 0x1, PT ;  /* 0x000000017600780c */ /* 0x040fe20003f45270 */
[----:B------:R-:W-:Y:S01]  /*21f0*/  BSSY B1, `(.L_x_4029) ;  /* 0x0000014000017945 */ /* 0x000fe20003800000 */
[----:B------:R-:W-:Y:S01]  /*2200*/  IADD3 R122, R118, 0x1, RZ ;  /* 0x00000001767a7810 */ /* 0x000fe20007ffe0ff */
[----:B------:R-:W-:Y:S01]  /*2210*/  FFMA.FTZ R87, R87, R116, 1.1641532182693481445e-10 ;  /* 0x2f00000057577423 */ /* 0x000fe20000010074 */
[----:B------:R-:W-:-:S04]  /*2220*/  FMUL.FTZ R101, R101, R104 ;  /* 0x0000006865657220 */ /* 0x000fc80000410000 */
[----:B------:R-:W-:Y:S01]  /*2230*/  FMUL.FTZ R101, R101, R114 ;  /* 0x0000007265657220 */ /* 0x000fe20000410000 */
[----:B------:R-:W-:-:S04]  /*2240*/  FSETP.GTU.FTZ.AND P1, PT, R87, R112, PT ;  /* 0x000000705700720b */ /* 0x000fc80003f3c000 */
[----:B------:R-:W-:-:S05]  /*2250*/  FSEL R40, R101, RZ, !P1 ;  /* 0x000000ff65287208 */ /* 0x000fca0004800000 */
[----:B------:R-:W-:Y:S01]  /*2260*/  FMUL.FTZ R101, R25, R40 ;  /* 0x0000002819657220 */ /* 0x000fe20000410000 */
[----:B------:R-:W-:-:S05]  /*2270*/  @P0 HADD2.F32 R40, -RZ, R37.H0_H0 ;  /* 0x20000025ff280230 */ /* 0x000fca0000004100 */
        /* <DEDUP_REMOVED lines=10> */
.L_x_4030:
[----:B------:R-:W-:-:S07]  /*2320*/  MOV R40, R120 ;  /* 0x0000007800287202 */ /* 0x000fce0000000f00 */
.L_x_4031:
[----:B------:R-:W-:Y:S05]  /*2330*/  BSYNC B1 ;  /* 0x0000000000017941 */ /* 0x000fea0003800000 */
.L_x_4029:
        /* <DEDUP_REMOVED lines=16> */
.L_x_4035:
[----:B------:R-:W-:Y:S05]  /*2440*/  BSYNC B2 ;  /* 0x0000000000027941 */ /* 0x000fea0003800000 */
.L_x_4034:
        /* <DEDUP_REMOVED lines=44> */
.L_x_4033:
[----:B------:R-:W-:Y:S05]  /*2710*/  BSYNC B1 ;  /* 0x0000000000017941 */ /* 0x000fea0003800000 */
.L_x_4032:
        /* <DEDUP_REMOVED lines=22> */
.L_x_4037:
[----:B------:R-:W-:-:S07]  /*2880*/  IMAD.MOV.U32 R117, RZ, RZ, R120 ;  /* 0x000000ffff757224 */ /* 0x000fce00078e0078 */
.L_x_4038:
[----:B------:R-:W-:Y:S05]  /*2890*/  BSYNC B1 ;  /* 0x0000000000017941 */ /* 0x000fea0003800000 */
.L_x_4036:
        /* <DEDUP_REMOVED lines=16> */
.L_x_4042:
[----:B------:R-:W-:Y:S05]  /*29a0*/  BSYNC B2 ;  /* 0x0000000000027941 */ /* 0x000fea0003800000 */
.L_x_4041:
        /* <DEDUP_REMOVED lines=44> */
.L_x_4040:
[----:B------:R-:W-:Y:S05]  /*2c70*/  BSYNC B1 ;  /* 0x0000000000017941 */ /* 0x000fea0003800000 */
.L_x_4039:
        /* <DEDUP_REMOVED lines=22> */
.L_x_4044:
[----:B------:R-:W-:-:S07]  /*2de0*/  MOV R118, R120 ;  /* 0x0000007800767202 */ /* 0x000fce0000000f00 */
.L_x_4045:
[----:B------:R-:W-:Y:S05]  /*2df0*/  BSYNC B1 ;  /* 0x0000000000017941 */ /* 0x000fea0003800000 */
.L_x_4043:
        /* <DEDUP_REMOVED lines=14> */
[----:B------:R-:W-:-:S05]  /*2ee0*/  @P5 IMAD.MOV R40, RZ, RZ, R98 ;  /* 0x000000ffff285224 */ /* 0x000fca00078e0262 */
[----:B------:R-:W-:-:S07]  /*2ef0*/  @!P4 MOV R98, R40 ;  /* 0x000000280062c202 */ /* 0x000fce0000000f00 */
.L_x_4049:
[----:B------:R-:W-:Y:S05]  /*2f00*/  BSYNC B2 ;  /* 0x0000000000027941 */ /* 0x000fea0003800000 */
.L_x_4048:
        /* <DEDUP_REMOVED lines=44> */
.L_x_4047:
[----:B------:R-:W-:Y:S05]  /*31d0*/  BSYNC B1 ;  /* 0x0000000000017941 */ /* 0x000fea0003800000 */
.L_x_4046:
        /* <DEDUP_REMOVED lines=22> */
.L_x_4051:
[----:B------:R-:W-:-:S07]  /*3340*/  MOV R42, R120 ;  /* 0x00000078002a7202 */ /* 0x000fce0000000f00 */
.L_x_4052:
[----:B------:R-:W-:Y:S05]  /*3350*/  BSYNC B1 ;  /* 0x0000000000017941 */ /* 0x000fea0003800000 */
.L_x_4050:
        /* <DEDUP_REMOVED lines=16> */
.L_x_4056:
[----:B------:R-:W-:Y:S05]  /*3460*/  BSYNC B2 ;  /* 0x0000000000027941 */ /* 0x000fea0003800000 */
.L_x_4055:
        /* <DEDUP_REMOVED lines=44> */
.L_x_4054:
[----:B------:R-:W-:Y:S05]  /*3730*/  BSYNC B1 ;  /* 0x0000000000017941 */ /* 0x000fea0003800000 */
.L_x_4053:
[----:B------:R-:W-:Y:S01]  /*3740*/  I2FP.F32.U32 R41, R42 ;  /* 0x0000002a00297245 */ /* 0x000fe20000201000 */
[----:B------:R-:W-:Y:S01]  /*3750*/  HADD2.F32 R87, -RZ, R43.H0_H0 ;  /* 0x2000002bff577230 */ /* 0x000fe20000004100 */
[----:B------:R-:W-:Y:S01]  /*3760*/  ISETP.NE.AND P6, PT, R118, 0x1, PT ;  /* 0x000000017600780c */ /* 0x000fe20003fc5270 */
[----:B------:R-:W-:Y:S02]  /*3770*/  BSSY B1, `(.L_x_4057) ;  /* 0x0000014000017945 */ /* 0x000fe40003800000 */
[----:B------:R-:W-:Y:S01]  /*3780*/  FFMA.FTZ R41, R41, R116, 1.1641532182693481445e-10 ;  /* 0x2f00000029297423 */ /* 0x000fe20000010074 */
[----:B------:R-:W-:-:S04]  /*3790*/  FMUL.FTZ R87, R87, R104 ;  /* 0x0000006857577220 */ /* 0x000fc80000410000 */
[----:B------:R-:W-:Y:S01]  /*37a0*/  FMUL.FTZ R87, R87, R114 ;  /* 0x0000007257577220 */ /* 0x000fe20000410000 */
[----:B------:R-:W-:-:S04]  /*37b0*/  FSETP.GTU.FTZ.AND P5, PT, R41, R112, PT ;  /* 0x000000702900720b */ /* 0x000fc80003fbc000 */
[----:B------:R-:W-:Y:S01]  /*37c0*/  FSEL R40, R87, RZ, !P5 ;  /* 0x000000ff57287208 */ /* 0x000fe20006800000 */
[----:B------:R-:W-:-:S04]  /*37d0*/  VIADD R87, R118, 0x1 ;  /* 0x0000000176577836 */ /* 0x000fc80000000000 */
[----:B------:R-:W-:Y:S01]  /*37e0*/  FMUL.FTZ R127, R21, R40 ;  /* 0x00000028157f7220 */ /* 0x000fe20000410000 */
[----:B------:R-:W-:-:S05]  /*37f0*/  @P0 HADD2.F32 R40, -RZ, R39.H0_H0 ;  /* 0x20000027ff280230 */ /* 0x000fca0000004100 */
        /* <DEDUP_REMOVED lines=10> */
.L_x_4058:
[----:B------:R-:W-:-:S07]  /*38a0*/  MOV R42, R120 ;  /* 0x00000078002a7202 */ /* 0x000fce0000000f00 */
.L_x_4059:
[----:B------:R-:W-:Y:S05]  /*38b0*/  BSYNC B1 ;  /* 0x0000000000017941 */ /* 0x000fea0003800000 */
.L_x_4057:
        /* <DEDUP_REMOVED lines=18> */
.L_x_4063:
[----:B------:R-:W-:Y:S05]  /*39e0*/  BSYNC B2 ;  /* 0x0000000000027941 */ /* 0x000fea0003800000 */
.L_x_4062:
        /* <DEDUP_REMOVED lines=36> */
[----:B------:R-:W-:Y:S01]  /*3c30*/  LOP3.LUT R40, R87, UR33, R40, 0x96, !PT ;  /* 0x0000002157287c12 */ /* 0x000fe2000f8e9628 */
[----:B------:R-:W-:-:S04]  /*3c40*/  HFMA2.MMA R87, -RZ, RZ, 0, 0 ;  /* 0x00000000ff577435 */ /* 0x000fc800000001ff */
[----:B------:R-:W-:-:S04]  /*3c50*/  IMAD.WIDE.U32 R40, R40, -0x2daee0ad, RZ ;  /* 0xd2511f5328287825 */ /* 0x000fc800078e00ff */
[----:B------:R-:W-:Y:S01]  /*3c60*/  IMAD.MOV.U32 R108, RZ, RZ, R40 ;  /* 0x000000ffff6c7224 */ /* 0x000fe200078e0028 */
[----:B------:R-:W-:Y:S01]  /*3c70*/  LOP3.LUT R88, R41, UR36, R136, 0x96, !PT ;  /* 0x0000002429587c12 */ /* 0x000fe2000f8e9688 */
[----:B------:R-:W-:-:S05]  /*3c80*/  IMAD.WIDE.U32 R40, R118, -0x326172a9, RZ ;  /* 0xcd9e8d5776287825 */ /* 0x000fca00078e00ff */
[----:B------:R-:W-:Y:S02]  /*3c90*/  LOP3.LUT R86, R41, UR35, R86, 0x96, !PT ;  /* 0x0000002329567c12 */ /* 0x000fe4000f8e9656 */
[----:B------:R-:W-:-:S07]  /*3ca0*/  MOV R120, R40 ;  /* 0x0000002800787202 */ /* 0x000fce0000000f00 */
.L_x_4061:
[----:B------:R-:W-:Y:S05]  /*3cb0*/  BSYNC B1 ;  /* 0x0000000000017941 */ /* 0x000fea0003800000 */
.L_x_4060:
        /* <DEDUP_REMOVED lines=10> */
[----:B------:R-:W-:-:S02]  /*3d60*/  FSETP.GTU.FTZ.AND P6, PT, R41, R112, PT ;  /* 0x000000702900720b */ /* 0x000fc40003fdc000 */
[----:B------:R-:W-:Y:S02]  /*3d70*/  SEL R145, RZ, 0x1, P3 ;  /* 0x00000001ff917807 */ /* 0x000fe40001800000 */
[----:B------:R-:W-:Y:S02]  /*3d80*/  FSEL R43, R43, RZ, !P6 ;  /* 0x000000ff2b2b7208 */ /* 0x000fe40007000000 */
[----:B------:R-:W-:Y:S02]  /*3d90*/  F2FP.F16.F32.PACK_AB R42, R125, R117 ;  /* 0x000000757d2a723e */ /* 0x000fe400000000ff */
[----:B------:R-:W-:Y:S01]  /*3da0*/  F2FP.F16.F32.PACK_AB R41, R119, R101 ;  /* 0x000000657729723e */ /* 0x000fe200000000ff */
[----:B------:R-:W-:-:S04]  /*3db0*/  FMUL.FTZ R137, R20, R43 ;  /* 0x0000002b14897220 */ /* 0x000fc80000410000 */
[----:B------:R-:W-:Y:S01]  /*3dc0*/  @P0 FADD.FTZ R137, R40, R137 ;  /* 0x0000008928890221 */ /* 0x000fe20000010000 */
[C---:B------:R-:W-:Y:S02]  /*3dd0*/  LEA R140, P0, R94.reuse, UR12, 0x4 ;  /* 0x0000000c5e8c7c11 */ /* 0x040fe4000f8020ff */
[----:B------:R-:W-:Y:S02]  /*3de0*/  F2FP.F16.F32.PACK_AB R40, R103, R97 ;  /* 0x000000616728723e */ /* 0x000fe400000000ff */
[----:B------:R-:W-:Y:S02]  /*3df0*/  LEA.HI.X R141, R94, UR13, RZ, 0x4, P0 ;  /* 0x0000000d5e8d7c11 */ /* 0x000fe400080f24ff */
[----:B------:R-:W-:Y:S02]  /*3e00*/  ISETP.NE.AND P0, PT, R110, RZ, PT ;  /* 0x000000ff6e00720c */ /* 0x000fe40003f05270 */
[----:B------:R-:W-:Y:S02]  /*3e10*/  SEL R110, RZ, 0x1000000, P6 ;  /* 0x01000000ff6e7807 */ /* 0x000fe40003000000 */
[----:B------:R-:W-:-:S02]  /*3e20*/  F2FP.F16.F32.PACK_AB R43, R137, R127 ;  /* 0x0000007f892b723e */ /* 0x000fc400000000ff */
[----:B------:R-:W-:Y:S01]  /*3e30*/  LOP3.LUT R106, R106, R110, R143, 0xfe, !PT ;  /* 0x0000006e6a6a7212 */ /* 0x000fe200078efe8f */
[----:B------:R-:W-:Y:S01]  /*3e40*/  IMAD.WIDE.U32 R142, R142, 0x1000000, RZ ;  /* 0x010000008e8e7825 */ /* 0x000fe200078e00ff */
[----:B------:R-:W-:Y:S01]  /*3e50*/  SEL R110, RZ, 0x1, P5 ;  /* 0x00000001ff6e7807 */ /* 0x000fe20002800000 */
[----:B------:R0:W-:Y:S03]  /*3e60*/  STG.E.128 desc[UR4][R140.64], R40 ;  /* 0x000000288c007986 */ /* 0x0001e6000c101d04 */
[----:B------:R-:W-:Y:S02]  /*3e70*/  LOP3.LUT R143, R143, R106, R145, 0xfe, !PT ;  /* 0x0000006a8f8f7212 */ /* 0x000fe400078efe91 */
[----:B------:R-:W-:-:S05]  /*3e80*/  SEL R106, RZ, 0x1, P1 ;  /* 0x00000001ff6a7807 */ /* 0x000fca0000800000 */
[----:B0-----:R-:W-:-:S04]  /*3e90*/  IMAD.WIDE.U32 R42, R106, 0x10000, RZ ;  /* 0x000100006a2a7825 */ /* 0x001fc800078e00ff */
[----:B------:R-:W-:-:S04]  /*3ea0*/  IMAD.WIDE.U32 R40, R110, 0x100, RZ ;  /* 0x000001006e287825 */ /* 0x000fc800078e00ff */
[----:B------:R-:W-:Y:S01]  /*3eb0*/  VIADD R106, R94, 0x80 ;  /* 0x000000805e6a7836 */ /* 0x000fe20000000000 */
[----:B------:R-:W-:Y:S02]  /*3ec0*/  LOP3.LUT R43, R41, R143, R43, 0xfe, !PT ;  /* 0x0000008f292b7212 */ /* 0x000fe400078efe2b */
[----:B------:R-:W-:Y:S02]  /*3ed0*/  LOP3.LUT R142, R40, R142, R42, 0xfe, !PT ;  /* 0x0000008e288e7212 */ /* 0x000fe400078efe2a */
[----:B------:R-:W-:Y:S02]  /*3ee0*/  SEL R41, RZ, 0x1, P0 ;  /* 0x00000001ff297807 */ /* 0x000fe40000000000 */
[----:B------:R-:W-:Y:S02]  /*3ef0*/  LEA R40, P0, R94, UR14, 0x3 ;  /* 0x0000000e5e287c11 */ /* 0x000fe4000f8018ff */
[----:B------:R-:W-:Y:S02]  /*3f00*/  LOP3.LUT R42, R142, R41, RZ, 0xfc, !PT ;  /* 0x000000298e2a7212 */ /* 0x000fe400078efcff */
[----:B------:R-:W-:-:S05]  /*3f10*/  LEA.HI.X R41, R94, UR15, RZ, 0x3, P0 ;  /* 0x0000000f5e297c11 */ /* 0x000fca00080f1cff */
[----:B------:R0:W-:Y:S04]  /*3f20*/  STG.E.64 desc[UR4][R40.64], R42 ;  /* 0x0000002a28007986 */ /* 0x0001e8000c101b04 */
.L_x_4007:
[----:B------:R-:W-:Y:S05]  /*3f30*/  BSYNC B0 ;  /* 0x0000000000007941 */ /* 0x000fea0003800000 */
.L_x_4006:
        /* <DEDUP_REMOVED lines=23> */
.L_x_4067:
[----:B------:R-:W-:-:S07]  /*40b0*/  MOV R95, R120 ;  /* 0x00000078005f7202 */ /* 0x000fce0000000f00 */
.L_x_4068:
[----:B------:R-:W-:Y:S05]  /*40c0*/  BSYNC B1 ;  /* 0x0000000000017941 */ /* 0x000fea0003800000 */
.L_x_4066:
        /* <DEDUP_REMOVED lines=16> */
.L_x_4072:
[----:B------:R-:W-:Y:S05]  /*41d0*/  BSYNC B2 ;  /* 0x0000000000027941 */ /* 0x000fea0003800000 */
.L_x_4071:
        /* <DEDUP_REMOVED lines=41> */
[----:B------:R-:W-:-:S05]  /*4470*/  IMAD.WIDE.U32 R112, R87, -0x2daee0ad, RZ ;  /* 0xd2511f5357707825 */ /* 0x000fca00078e00ff */
[----:B------:R-:W-:Y:S02]  /*4480*/  LOP3.LUT R88, R113, UR36, R114, 0x96, !PT ;  /* 0x0000002471587c12 */ /* 0x000fe4000f8e9672 */
[----:B------:R-:W-:-:S07]  /*4490*/  MOV R108, R112 ;  /* 0x00000070006c7202 */ /* 0x000fce0000000f00 */
.L_x_4070:
[----:B------:R-:W-:Y:S05]  /*44a0*/  BSYNC B1 ;  /* 0x0000000000017941 */ /* 0x000fea0003800000 */
.L_x_4069:
[----:B------:R-:W0:Y:S01]  /*44b0*/  LDC R116, c[0x0][0x298] ;  /* 0x0000a600ff747b82 */ /* 0x000e220000000800 */
[----:B------:R-:W-:Y:S01]  /*44c0*/  HFMA2.MMA R118, -RZ, RZ, 0.1171875, 0 ;  /* 0x2f800000ff767435 */ /* 0x000fe200000001ff */
[----:B------:R-:W-:Y:S01]  /*44d0*/  I2FP.F32.U32 R87, R95 ;  /* 0x0000005f00577245 */ /* 0x000fe20000201000 */
[----:B-----5:R-:W-:Y:S01]  /*44e0*/  HADD2.F32 R95, -RZ, R40.H0_H0 ;  /* 0x20000028ff5f7230 */ /* 0x020fe20000004100 */
[----:B------:R-:W-:Y:S01]  /*44f0*/  BSSY B1, `(.L_x_4073) ;  /* 0x0000017000017945 */ /* 0x000fe20003800000 */
[----:B------:R-:W-:-:S03]  /*4500*/  IADD3 R113, R107, 0x1, RZ ;  /* 0x000000016b717810 */ /* 0x000fc60007ffe0ff */
[----:B------:R-:W1:Y:S01]  /*4510*/  LDC R114, c[0x0][0x294] ;  /* 0x0000a500ff727b82 */ /* 0x000e620000000800 */
[----:B------:R-:W-:Y:S02]  /*4520*/  FMUL.FTZ R95, R95, R104 ;  /* 0x000000685f5f7220 */ /* 0x000fe40000410000 */
        /* <DEDUP_REMOVED lines=18> */
.L_x_4074:
[----:B------:R-:W-:-:S07]  /*4650*/  IMAD.MOV.U32 R105, RZ, RZ, R120 ;  /* 0x000000ffff697224 */ /* 0x000fce00078e0078 */
.L_x_4075:
[----:B------:R-:W-:Y:S05]  /*4660*/  BSYNC B1 ;  /* 0x0000000000017941 */ /* 0x000fea0003800000 */
.L_x_4073:
        /* <DEDUP_REMOVED lines=16> */
.L_x_4079:
[----:B------:R-:W-:Y:S05]  /*4770*/  BSYNC B2 ;  /* 0x0000000000027941 */ /* 0x000fea0003800000 */
.L_x_4078:
        /* <DEDUP_REMOVED lines=44> */
.L_x_4077:
[----:B------:R-:W-:Y:S05]  /*4a40*/  BSYNC B1 ;  /* 0x0000000000017941 */ /* 0x000fea0003800000 */
.L_x_4076:
[----:B------:R-:W-:Y:S01]  /*4a50*/  I2FP.F32.U32 R87, R105 ;  /* 0x0000006900577245 */ /* 0x000fe20000201000 */
[----:B------:R-:W-:Y:S01]  /*4a60*/  HADD2.F32 R105, -RZ, R40.H1_H1 ;  /* 0x30000028ff697230 */ /* 0x000fe20000004100 */
[----:B------:R-:W-:Y:S01]  /*4a70*/  BSSY B1, `(.L_x_4080) ;  /* 0x0000016000017945 */ /* 0x000fe20003800000 */
[----:B------:R-:W-:Y:S01]  /*4a80*/  @P0 HADD2.F32 R40, -RZ, R36.H1_H1 ;  /* 0x30000024ff280230 */ /* 0x000fe20000004100 */
[----:B------:R-:W-:Y:S01]  /*4a90*/  IADD3 R115, R113, 0x1, RZ ;  /* 0x0000000171737810 */ /* 0x000fe20007ffe0ff */
[----:B------:R-:W-:Y:S01]  /*4aa0*/  FFMA.FTZ R87, R87, R118, 1.1641532182693481445e-10 ;  /* 0x2f00000057577423 */ /* 0x000fe20000010076 */
[----:B------:R-:W-:-:S04]  /*4ab0*/  FMUL.FTZ R105, R105, R104 ;  /* 0x0000006869697220 */ /* 0x000fc80000410000 */
        /* <DEDUP_REMOVED lines=16> */
.L_x_4081:
[----:B------:R-:W-:-:S07]  /*4bc0*/  IMAD.MOV.U32 R40, RZ, RZ, R120 ;  /* 0x000000ffff287224 */ /* 0x000fce00078e0078 */
.L_x_4082:
[----:B------:R-:W-:Y:S05]  /*4bd0*/  BSYNC B1 ;  /* 0x0000000000017941 */ /* 0x000fea0003800000 */
.L_x_4080:
        /* <DEDUP_REMOVED lines=16> */
.L_x_4086:
[----:B------:R-:W-:Y:S05]  /*4ce0*/  BSYNC B2 ;  /* 0x0000000000027941 */ /* 0x000fea0003800000 */
.L_x_4085:
[----:B------:R-:W-:Y:S01]  /*4cf0*/  LOP3.LUT R128, R87, UR7, R98, 0x96, !PT ;  /* 0x0000000757807c12 */ /* 0x000fe2000f8e9662 */
[----:B------:R-:W-:Y:S01]  /*4d00*/  IMAD.HI.U32 R87, R32, -0x326172a9, RZ ;  /* 0xcd9e8d5720577827 */ /* 0x000fe200078e00ff */
[----:B------:R-:W-:-:S03]  /*4d10*/  HFMA2.MMA R115, -RZ, RZ, 0, 0 ;  /* 0x00000000ff737435 */ /* 0x000fc600000001ff */
        /* <DEDUP_REMOVED lines=41> */
.L_x_4084:
[----:B------:R-:W-:Y:S05]  /*4fb0*/  BSYNC B1 ;  /* 0x0000000000017941 */ /* 0x000fea0003800000 */
.L_x_4083:
        /* <DEDUP_REMOVED lines=22> */
.L_x_4088:
[----:B------:R-:W-:-:S07]  /*5120*/  IMAD.MOV.U32 R40, RZ, RZ, R120 ;  /* 0x000000ffff287224 */ /* 0x000fce00078e0078 */
.L_x_4089:
[----:B------:R-:W-:Y:S05]  /*5130*/  BSYNC B1 ;  /* 0x0000000000017941 */ /* 0x000fea0003800000 */
.L_x_4087:
        /* <DEDUP_REMOVED lines=16> */
.L_x_4093:
[----:B------:R-:W-:Y:S05]  /*5240*/  BSYNC B2 ;  /* 0x0000000000027941 */ /* 0x000fea0003800000 */
.L_x_4092:
        /* <DEDUP_REMOVED lines=44> */
.L_x_4091:
[----:B------:R-:W-:Y:S05]  /*5510*/  BSYNC B1 ;  /* 0x0000000000017941 */ /* 0x000fea0003800000 */
.L_x_4090:
        /* <DEDUP_REMOVED lines=22> */
.L_x_4095:
[----:B------:R-:W-:-:S07]  /*5680*/  IMAD.MOV.U32 R113, RZ, RZ, R120 ;  /* 0x000000ffff717224 */ /* 0x000fce00078e0078 */
.L_x_4096:
[----:B------:R-:W-:Y:S05]  /*5690*/  BSYNC B1 ;  /* 0x0000000000017941 */ /* 0x000fea0003800000 */
.L_x_4094:
        /* <DEDUP_REMOVED lines=16> */
.L_x_4100:
[----:B------:R-:W-:Y:S05]  /*57a0*/  BSYNC B2 ;  /* 0x0000000000027941 */ /* 0x000fea0003800000 */
.L_x_4099:
        /* <DEDUP_REMOVED lines=44> */
.L_x_4098:
[----:B------:R-:W-:Y:S05]  /*5a70*/  BSYNC B1 ;  /* 0x0000000000017941 */ /* 0x000fea0003800000 */
.L_x_4097:
        /* <DEDUP_REMOVED lines=22> */
.L_x_4102:
[----:B------:R-:W-:-:S07]  /*5be0*/  IMAD.MOV.U32 R122, RZ, RZ, R120 ;  /* 0x000000ffff7a7224 */ /* 0x000fce00078e0078 */
.L_x_4103:
[----:B------:R-:W-:Y:S05]  /*5bf0*/  BSYNC B1 ;  /* 0x0000000000017941 */ /* 0x000fea0003800000 */
.L_x_4101:
        /* <DEDUP_REMOVED lines=16> */
.L_x_4107:
[----:B------:R-:W-:Y:S05]  /*5d00*/  BSYNC B2 ;  /* 0x0000000000027941 */ /* 0x000fea0003800000 */
.L_x_4106:
        /* <DEDUP_REMOVED lines=44> */
.L_x_4105:
[----:B------:R-:W-:Y:S05]  /*5fd0*/  BSYNC B1 ;  /* 0x0000000000017941 */ /* 0x000fea0003800000 */
.L_x_4104:
        /* <DEDUP_REMOVED lines=22> */
.L_x_4109:
[----:B------:R-:W-:-:S07]  /*6140*/  IMAD.MOV.U32 R42, RZ, RZ, R120 ;  /* 0x000000ffff2a7224 */ /* 0x000fce00078e0078 */
.L_x_4110:
[----:B------:R-:W-:Y:S05]  /*6150*/  BSYNC B1 ;  /* 0x0000000000017941 */ /* 0x000fea0003800000 */
.L_x_4108:
        /* <DEDUP_REMOVED lines=16> */
.L_x_4114:
[----:B------:R-:W-:Y:S05]  /*6260*/  BSYNC B2 ;  /* 0x0000000000027941 */ /* 0x000fea0003800000 */
.L_x_4113:
        /* <DEDUP_REMOVED lines=44> */
.L_x_4112:
[----:B------:R-:W-:Y:S05]  /*6530*/  BSYNC B1 ;  /* 0x0000000000017941 */ /* 0x000fea0003800000 */
.L_x_4111:
[----:B------:R-:W-:Y:S01]  /*6540*/  I2FP.F32.U32 R41, R42 ;  /* 0x0000002a00297245 */ /* 0x000fe20000201000 */
[----:B------:R-:W-:Y:S01]  /*6550*/  BSSY B1, `(.L_x_4115) ;  /* 0x0000016000017945 */ /* 0x000fe20003800000 */
[C---:B------:R-:W-:Y:S02]  /*6560*/  ISETP.NE.AND P6, PT, R122.reuse, 0x1, PT ;  /* 0x000000017a00780c */ /* 0x040fe40003fc5270 */
[----:B------:R-:W-:Y:S01]  /*6570*/  IADD3 R87, R122, 0x1, RZ ;  /* 0x000000017a577810 */ /* 0x000fe20007ffe0ff */
[----:B------:R-:W-:-:S05]  /*6580*/  FFMA.FTZ R41, R41, R118, 1.1641532182693481445e-10 ;  /* 0x2f00000029297423 */ /* 0x000fca0000010076 */
[----:B------:R-:W-:Y:S01]  /*6590*/  FSETP.GTU.FTZ.AND P5, PT, R41, R114, PT ;  /* 0x000000722900720b */ /* 0x000fe20003fbc000 */
[----:B------:R-:W-:-:S05]  /*65a0*/  HADD2.F32 R41, -RZ, R43.H0_H0 ;  /* 0x2000002bff297230 */ /* 0x000fca0000004100 */
[----:B------:R-:W-:-:S04]  /*65b0*/  FMUL.FTZ R41, R41, R104 ;  /* 0x0000006829297220 */ /* 0x000fc80000410000 */
[----:B------:R-:W-:-:S05]  /*65c0*/  FMUL.FTZ R41, R41, R116 ;  /* 0x0000007429297220 */ /* 0x000fca0000410000 */
        /* <DEDUP_REMOVED lines=13> */
.L_x_4116:
[----:B------:R-:W-:-:S07]  /*66a0*/  IMAD.MOV.U32 R42, RZ, RZ, R120 ;  /* 0x000000ffff2a7224 */ /* 0x000fce00078e0078 */
.L_x_4117:
[----:B------:R-:W-:Y:S05]  /*66b0*/  BSYNC B1 ;  /* 0x0000000000017941 */ /* 0x000fea0003800000 */
.L_x_4115:
        /* <DEDUP_REMOVED lines=15> */
[----:B------:R-:W-:Y:S02]  /*67b0*/  @P0 IADD3 R86, R98, RZ, RZ ;  /* 0x000000ff62560210 */ /* 0x000fe40007ffe0ff */
[----:B------:R-:W-:-:S03]  /*67c0*/  ISETP.NE.AND P0, PT, R40, RZ, PT ;  /* 0x000000ff2800720c */ /* 0x000fc60003f05270 */
[----:B------:R-:W-:-:S10]  /*67d0*/  @!P6 IMAD.MOV.U32 R98, RZ, RZ, R86 ;  /* 0x000000ffff62e224 */ /* 0x000fd400078e0056 */
.L_x_4121:
[----:B------:R-:W-:Y:S05]  /*67e0*/  BSYNC B2 ;  /* 0x0000000000027941 */ /* 0x000fea0003800000 */
.L_x_4120:
        /* <DEDUP_REMOVED lines=38> */
[----:B------:R-:W-:-:S05]  /*6a50*/  IMAD.WIDE.U32 R40, R40, -0x2daee0ad, RZ ;  /* 0xd2511f5328287825 */ /* 0x000fca00078e00ff */
[----:B------:R-:W-:Y:S02]  /*6a60*/  LOP3.LUT R88, R41, UR36, R138, 0x96, !PT ;  /* 0x0000002429587c12 */ /* 0x000fe4000f8e968a */
[----:B------:R-:W-:Y:S01]  /*6a70*/  MOV R108, R40 ;  /* 0x00000028006c7202 */ /* 0x000fe20000000f00 */
[----:B------:R-:W-:-:S04]  /*6a80*/  IMAD.WIDE.U32 R40, R120, -0x326172a9, RZ ;  /* 0xcd9e8d5778287825 */ /* 0x000fc800078e00ff */
[----:B------:R-:W-:Y:S01]  /*6a90*/  IMAD.MOV.U32 R120, RZ, RZ, R40 ;  /* 0x000000ffff787224 */ /* 0x000fe200078e0028 */
[----:B------:R-:W-:-:S07]  /*6aa0*/  LOP3.LUT R86, R41, UR35, R86, 0x96, !PT ;  /* 0x0000002329567c12 */ /* 0x000fce000f8e9656 */
.L_x_4119:
[----:B------:R-:W-:Y:S05]  /*6ab0*/  BSYNC B1 ;  /* 0x0000000000017941 */ /* 0x000fea0003800000 */
.L_x_4118:
        /* <DEDUP_REMOVED lines=30> */
[----:B------:R-:W-:-:S05]  /*6ca0*/  IMAD.WIDE.U32 R40, R112, 0x100, RZ ;  /* 0x0000010070287825 */ /* 0x000fca00078e00ff */
[----:B------:R-:W-:Y:S02]  /*6cb0*/  LOP3.LUT R43, R41, R143, R43, 0xfe, !PT ;  /* 0x0000008f292b7212 */ /* 0x000fe400078efe2b */
[----:B------:R-:W-:Y:S02]  /*6cc0*/  LOP3.LUT R142, R40, R142, R42, 0xfe, !PT ;  /* 0x0000008e288e7212 */ /* 0x000fe400078efe2a */
[----:B------:R-:W-:Y:S02]  /*6cd0*/  SEL R41, RZ, 0x1, P0 ;  /* 0x00000001ff297807 */ /* 0x000fe40000000000 */
[----:B------:R-:W-:Y:S02]  /*6ce0*/  LEA R40, P0, R106, UR14, 0x3 ;  /* 0x0000000e6a287c11 */ /* 0x000fe4000f8018ff */
[----:B------:R-:W-:Y:S02]  /*6cf0*/  LOP3.LUT R42, R142, R41, RZ, 0xfc, !PT ;  /* 0x000000298e2a7212 */ /* 0x000fe400078efcff */
[----:B------:R-:W-:-:S02]  /*6d00*/  LEA.HI.X R41, R106, UR15, RZ, 0x3, P0 ;  /* 0x0000000f6a297c11 */ /* 0x000fc400080f1cff */
[----:B------:R-:W-:-:S03]  /*6d10*/  IADD3 R106, R106, 0x80, RZ ;  /* 0x000000806a6a7810 */ /* 0x000fc60007ffe0ff */
[----:B------:R1:W-:Y:S04]  /*6d20*/  STG.E.64 desc[UR4][R40.64], R42 ;  /* 0x0000002a28007986 */ /* 0x0003e8000c101b04 */
.L_x_4065:
[----:B------:R-:W-:Y:S05]  /*6d30*/  BSYNC B0 ;  /* 0x0000000000007941 */ /* 0x000fea0003800000 */
.L_x_4064:
        /* <DEDUP_REMOVED lines=23> */
.L_x_4125:
[----:B------:R-:W-:-:S07]  /*6eb0*/  MOV R93, R120 ;  /* 0x00000078005d7202 */ /* 0x000fce0000000f00 */
.L_x_4126:
[----:B------:R-:W-:Y:S05]  /*6ec0*/  BSYNC B1 ;  /* 0x0000000000017941 */ /* 0x000fea0003800000 */
.L_x_4124:
        /* <DEDUP_REMOVED lines=16> */
.L_x_4130:
[----:B------:R-:W-:Y:S05]  /*6fd0*/  BSYNC B2 ;  /* 0x0000000000027941 */ /* 0x000fea0003800000 */
.L_x_4129:
        /* <DEDUP_REMOVED lines=36> */
[----:B------:R-:W-:Y:S01]  /*7220*/  IMAD.WIDE.U32 R120, R120, -0x326172a9, RZ ;  /* 0xcd9e8d5778787825 */ /* 0x000fe200078e00ff */
[----:B------:R-:W-:-:S03]  /*7230*/  LOP3.LUT R108, R87, UR33, R108, 0x96, !PT ;  /* 0x00000021576c7c12 */ /* 0x000fc6000f8e966c */
[----:B------:R-:W-:Y:S01]  /*7240*/  IMAD.MOV.U32 R89, RZ, RZ, RZ ;  /* 0x000000ffff597224 */ /* 0x000fe200078e00ff */
[----:B------:R-:W-:Y:S01]  /*7250*/  LOP3.LUT R86, R121, UR35, R86, 0x96, !PT ;  /* 0x0000002379567c12 */ /* 0x000fe2000f8e9656 */
[----:B------:R-:W-:-:S05]  /*7260*/  IMAD.WIDE.U32 R108, R108, -0x2daee0ad, RZ ;  /* 0xd2511f536c6c7825 */ /* 0x000fca00078e00ff */
[----:B------:R-:W-:-:S07]  /*7270*/  LOP3.LUT R88, R109, UR36, R88, 0x96, !PT ;  /* 0x000000246d587c12 */ /* 0x000fce000f8e9658 */
.L_x_4128:
[----:B------:R-:W-:Y:S05]  /*7280*/  BSYNC B1 ;  /* 0x0000000000017941 */ /* 0x000fea0003800000 */
.L_x_4127:
        /* <DEDUP_REMOVED lines=26> */
.L_x_4132:
[----:B------:R-:W-:-:S07]  /*7430*/  IMAD.MOV.U32 R110, RZ, RZ, R120 ;  /* 0x000000ffff6e7224 */ /* 0x000fce00078e0078 */
.L_x_4133:
[----:B------:R-:W-:Y:S05]  /*7440*/  BSYNC B1 ;  /* 0x0000000000017941 */ /* 0x000fea0003800000 */
.L_x_4131:
        /* <DEDUP_REMOVED lines=16> */
.L_x_4137:
[----:B------:R-:W-:Y:S05]  /*7550*/  BSYNC B2 ;  /* 0x0000000000027941 */ /* 0x000fea0003800000 */
.L_x_4136:
        /* <DEDUP_REMOVED lines=36> */
[----:B------:R-:W-:-:S04]  /*77a0*/  IMAD.WIDE.U32 R86, R87, -0x326172a9, RZ ;  /* 0xcd9e8d5757567825 */ /* 0x000fc800078e00ff */
[----:B------:R-:W-:Y:S01]  /*77b0*/  IMAD.WIDE.U32 R120, R120, -0x326172a9, RZ ;  /* 0xcd9e8d5778787825 */ /* 0x000fe200078e00ff */
[----:B------:R-:W-:-:S04]  /*77c0*/  LOP3.LUT R108, R87, UR33, R108, 0x96, !PT ;  /* 0x00000021576c7c12 */ /* 0x000fc8000f8e966c */
[----:B------:R-:W-:Y:S01]  /*77d0*/  LOP3.LUT R86, R121, UR35, R86, 0x96, !PT ;  /* 0x0000002379567c12 */ /* 0x000fe2000f8e9656 */
[----:B------:R-:W-:-:S05]  /*77e0*/  IMAD.WIDE.U32 R108, R108, -0x2daee0ad, RZ ;  /* 0xd2511f536c6c7825 */ /* 0x000fca00078e00ff */
[----:B------:R-:W-:-:S07]  /*77f0*/  LOP3.LUT R88, R109, UR36, R88, 0x96, !PT ;  /* 0x000000246d587c12 */ /* 0x000fce000f8e9658 */
.L_x_4135:
[----:B------:R-:W-:Y:S05]  /*7800*/  BSYNC B1 ;  /* 0x0000000000017941 */ /* 0x000fea0003800000 */
.L_x_4134:
        /* <DEDUP_REMOVED lines=23> */
.L_x_4139:
[----:B------:R-:W-:-:S07]  /*7980*/  MOV R40, R120 ;  /* 0x0000007800287202 */ /* 0x000fce0000000f00 */
.L_x_4140:
[----:B------:R-:W-:Y:S05]  /*7990*/  BSYNC B1 ;  /* 0x0000000000017941 */ /* 0x000fea0003800000 */
.L_x_4138:
        /* <DEDUP_REMOVED lines=16> */
.L_x_4144:
[----:B------:R-:W-:Y:S05]  /*7aa0*/  BSYNC B2 ;  /* 0x0000000000027941 */ /* 0x000fea0003800000 */
.L_x_4143:
        /* <DEDUP_REMOVED lines=37> */
[----:B------:R-:W-:-:S04]  /*7d00*/  IMAD.WIDE.U32 R120, R121, -0x326172a9, RZ ;  /* 0xcd9e8d5779787825 */ /* 0x000fc800078e00ff */
[----:B------:R-:W-:Y:S01]  /*7d10*/  IMAD.WIDE.U32 R122, R122, -0x2daee0ad, RZ ;  /* 0xd2511f537a7a7825 */ /* 0x000fe200078e00ff */
[----:B------:R-:W-:Y:S01]  /*7d20*/  LOP3.LUT R86, R121, UR35, R86, 0x96, !PT ;  /* 0x0000002379567c12 */ /* 0x000fe2000f8e9656 */
[----:B------:R-:W-:Y:S02]  /*7d30*/  HFMA2.MMA R121, -RZ, RZ, 0, 0 ;  /* 0x00000000ff797435 */ /* 0x000fe400000001ff */
[----:B------:R-:W-:Y:S01]  /*7d40*/  IMAD.MOV.U32 R108, RZ, RZ, R122 ;  /* 0x000000ffff6c7224 */ /* 0x000fe200078e007a */
[----:B------:R-:W-:-:S08]  /*7d50*/  LOP3.LUT R88, R123, UR36, R88, 0x96, !PT ;  /* 0x000000247b587c12 */ /* 0x000fd0000f8e9658 */
.L_x_4142:
[----:B------:R-:W-:Y:S05]  /*7d60*/  BSYNC B1 ;  /* 0x0000000000017941 */ /* 0x000fea0003800000 */
.L_x_4141:
        /* <DEDUP_REMOVED lines=8> */
[----:B------:R-:W-:Y:S02]  /*7df0*/  FSEL R40, R89, RZ, !P1 ;  /* 0x000000ff59287208 */ /* 0x000fe40004800000 */
[----:B------:R-:W-:-:S03]  /*7e00*/  IADD3 R89, R121, 0x1, RZ ;  /* 0x0000000179597810 */ /* 0x000fc60007ffe0ff */
        /* <DEDUP_REMOVED lines=12> */
.L_x_4146:
[----:B------:R-:W-:-:S07]  /*7ed0*/  IMAD.MOV.U32 R40, RZ, RZ, R120 ;  /* 0x000000ffff287224 */ /* 0x000fce00078e0078 */
.L_x_4147:
[----:B------:R-:W-:Y:S05]  /*7ee0*/  BSYNC B1 ;  /* 0x0000000000017941 */ /* 0x000fea0003800000 */
.L_x_4145:
        /* <DEDUP_REMOVED lines=16> */
.L_x_4151:
[----:B------:R-:W-:Y:S05]  /*7ff0*/  BSYNC B2 ;  /* 0x0000000000027941 */ /* 0x000fea0003800000 */
.L_x_4150:
        /* <DEDUP_REMOVED lines=41> */
[----:B------:R-:W-:Y:S01]  /*8290*/  IMAD.MOV.U32 R89, RZ, RZ, RZ ;  /* 0x000000ffff597224 */ /* 0x000fe200078e00ff */
[----:B------:R-:W-:-:S07]  /*82a0*/  LOP3.LUT R86, R121, UR35, R86, 0x96, !PT ;  /* 0x0000002379567c12 */ /* 0x000fce000f8e9656 */
.L_x_4149:
[----:B------:R-:W-:Y:S05]  /*82b0*/  BSYNC B1 ;  /* 0x0000000000017941 */ /* 0x000fea0003800000 */
.L_x_4148:
        /* <DEDUP_REMOVED lines=22> */
.L_x_4153:
[----:B------:R-:W-:-:S07]  /*8420*/  MOV R122, R120 ;  /* 0x00000078007a7202 */ /* 0x000fce0000000f00 */
.L_x_4154:
[----:B------:R-:W-:Y:S05]  /*8430*/  BSYNC B1 ;  /* 0x0000000000017941 */ /* 0x000fea0003800000 */
.L_x_4152:
        /* <DEDUP_REMOVED lines=16> */
.L_x_4158:
[----:B------:R-:W-:Y:S05]  /*8540*/  BSYNC B2 ;  /* 0x0000000000027941 */ /* 0x000fea0003800000 */
.L_x_4157:
        /* <DEDUP_REMOVED lines=41> */
[----:B------:R-:W-:-:S05]  /*87e0*/  IMAD.WIDE.U32 R40, R89, -0x326172a9, RZ ;  /* 0xcd9e8d5759287825 */ /* 0x000fca00078e00ff */
[----:B------:R-:W-:Y:S02]  /*87f0*/  LOP3.LUT R86, R41, UR35, R86, 0x96, !PT ;  /* 0x0000002329567c12 */ /* 0x000fe4000f8e9656 */
[----:B------:R-:W-:-:S07]  /*8800*/  MOV R120, R40 ;  /* 0x0000002800787202 */ /* 0x000fce0000000f00 */
.L_x_4156:
[----:B------:R-:W-:Y:S05]  /*8810*/  BSYNC B1 ;  /* 0x0000000000017941 */ /* 0x000fea0003800000 */
.L_x_4155:
        /* <DEDUP_REMOVED lines=22> */
.L_x_4160:
[----:B------:R-:W-:-:S07]  /*8980*/  MOV R122, R120 ;  /* 0x00000078007a7202 */ /* 0x000fce0000000f00 */
.L_x_4161:
[----:B------:R-:W-:Y:S05]  /*8990*/  BSYNC B1 ;  /* 0x0000000000017941 */ /* 0x000fea0003800000 */
.L_x_4159:
        /* <DEDUP_REMOVED lines=16> */
.L_x_4165:
[----:B------:R-:W-:Y:S05]  /*8aa0*/  BSYNC B2 ;  /* 0x0000000000027941 */ /* 0x000fea0003800000 */
.L_x_4164:
        /* <DEDUP_REMOVED lines=42> */
[----:B------:R-:W-:Y:S02]  /*8d50*/  LOP3.LUT R86, R41, UR35, R86, 0x96, !PT ;  /* 0x0000002329567c12 */ /* 0x000fe4000f8e9656 */
[----:B------:R-:W-:-:S07]  /*8d60*/  MOV R120, R40 ;  /* 0x0000002800787202 */ /* 0x000fce0000000f00 */
.L_x_4163:
[----:B------:R-:W-:Y:S05]  /*8d70*/  BSYNC B1 ;  /* 0x0000000000017941 */ /* 0x000fea0003800000 */
.L_x_4162:
        /* <DEDUP_REMOVED lines=22> */
.L_x_4167:
[----:B------:R-:W-:-:S07]  /*8ee0*/  MOV R42, R120 ;  /* 0x00000078002a7202 */ /* 0x000fce0000000f00 */
.L_x_4168:
[----:B------:R-:W-:Y:S05]  /*8ef0*/  BSYNC B1 ;  /* 0x0000000000017941 */ /* 0x000fea0003800000 */
.L_x_4166:
        /* <DEDUP_REMOVED lines=16> */
.L_x_4172:
[----:B------:R-:W-:Y:S05]  /*9000*/  BSYNC B2 ;  /* 0x0000000000027941 */ /* 0x000fea0003800000 */
.L_x_4171:
        /* <DEDUP_REMOVED lines=44> */
.L_x_4170:
[----:B------:R-:W-:Y:S05]  /*92d0*/  BSYNC B1 ;  /* 0x0000000000017941 */ /* 0x000fea0003800000 */
.L_x_4169:
        /* <DEDUP_REMOVED lines=22> */
.L_x_4174:
[----:B------:R-:W-:-:S07]  /*9440*/  MOV R42, R120 ;  /* 0x00000078002a7202 */ /* 0x000fce0000000f00 */
.L_x_4175:
[----:B------:R-:W-:Y:S05]  /*9450*/  BSYNC B1 ;  /* 0x0000000000017941 */ /* 0x000fea0003800000 */
.L_x_4173:
        /* <DEDUP_REMOVED lines=18> */
.L_x_4179:
[----:B------:R-:W-:Y:S05]  /*9580*/  BSYNC B2 ;  /* 0x0000000000027941 */ /* 0x000fea0003800000 */
.L_x_4178:
        /* <DEDUP_REMOVED lines=37> */
[----:B------:R-:W-:-:S04]  /*97e0*/  IMAD.MOV.U32 R87, RZ, RZ, RZ ;  /* 0x000000ffff577224 */ /* 0x000fc800078e00ff */
[----:B------:R-:W-:-:S05]  /*97f0*/  IMAD.WIDE.U32 R40, R40, -0x2daee0ad, RZ ;  /* 0xd2511f5328287825 */ /* 0x000fca00078e00ff */
[----:B------:R-:W-:Y:S02]  /*9800*/  LOP3.LUT R88, R41, UR36, R88, 0x96, !PT ;  /* 0x0000002429587c12 */ /* 0x000fe4000f8e9658 */
[----:B------:R-:W-:Y:S01]  /*9810*/  MOV R108, R40 ;  /* 0x00000028006c7202 */ /* 0x000fe20000000f00 */
[----:B------:R-:W-:-:S05]  /*9820*/  IMAD.WIDE.U32 R40, R89, -0x326172a9, RZ ;  /* 0xcd9e8d5759287825 */ /* 0x000fca00078e00ff */
[----:B------:R-:W-:Y:S02]  /*9830*/  LOP3.LUT R86, R41, UR35, R86, 0x96, !PT ;  /* 0x0000002329567c12 */ /* 0x000fe4000f8e9656 */
[----:B------:R-:W-:-:S07]  /*9840*/  MOV R120, R40 ;  /* 0x0000002800787202 */ /* 0x000fce0000000f00 */
.L_x_4177:
[----:B------:R-:W-:Y:S05]  /*9850*/  BSYNC B1 ;  /* 0x0000000000017941 */ /* 0x000fea0003800000 */
.L_x_4176:
        /* <DEDUP_REMOVED lines=13> */
[----:B------:R-:W-:Y:S02]  /*9930*/  SEL R110, RZ, 0x1000000, P6 ;  /* 0x01000000ff6e7807 */ /* 0x000fe40003000000 */
[----:B------:R-:W-:Y:S01]  /*9940*/  F2FP.F16.F32.PACK_AB R42, R133, R123 ;  /* 0x0000007b852a723e */ /* 0x000fe200000000ff */
[----:B------:R-:W-:Y:S01]  /*9950*/  FMUL.FTZ R89, R4, R43 ;  /* 0x0000002b04597220 */ /* 0x000fe20000410000 */
[----:B------:R-:W-:Y:S01]  /*9960*/  LOP3.LUT R104, R104, R110, R143, 0xfe, !PT ;  /* 0x0000006e68687212 */ /* 0x000fe200078efe8f */
[----:B------:R-:W-:Y:S01]  /*9970*/  IMAD.WIDE.U32 R142, R142, 0x1000000, RZ ;  /* 0x010000008e8e7825 */ /* 0x000fe200078e00ff */
[----:B------:R-:W-:-:S03]  /*9980*/  F2FP.F16.F32.PACK_AB R41, R121, R111 ;  /* 0x0000006f7929723e */ /* 0x000fc600000000ff */
[----:B------:R-:W-:Y:S01]  /*9990*/  @P0 FADD.FTZ R89, R40, R89 ;  /* 0x0000005928590221 */ /* 0x000fe20000010000 */
[C---:B------:R-:W-:Y:S02]  /*99a0*/  LEA R140, P0, R106.reuse, UR12, 0x4 ;  /* 0x0000000c6a8c7c11 */ /* 0x040fe4000f8020ff */
[----:B------:R-:W-:Y:S02]  /*99b0*/  F2FP.F16.F32.PACK_AB R40, R109, R93 ;  /* 0x0000005d6d28723e */ /* 0x000fe400000000ff */
[----:B------:R-:W-:Y:S02]  /*99c0*/  LEA.HI.X R141, R106, UR13, RZ, 0x4, P0 ;  /* 0x0000000d6a8d7c11 */ /* 0x000fe400080f24ff */
[----:B------:R-:W-:Y:S02]  /*99d0*/  F2FP.F16.F32.PACK_AB R43, R89, R135 ;  /* 0x00000087592b723e */ /* 0x000fe400000000ff */
[----:B------:R-:W-:Y:S02]  /*99e0*/  LOP3.LUT R143, R143, R104, R145, 0xfe, !PT ;  /* 0x000000688f8f7212 */ /* 0x000fe400078efe91 */
[----:B------:R-:W-:Y:S01]  /*99f0*/  SEL R104, RZ, 0x1, P1 ;  /* 0x00000001ff687807 */ /* 0x000fe20000800000 */
[----:B------:R0:W-:Y:S01]  /*9a00*/  STG.E.128 desc[UR4][R140.64], R40 ;  /* 0x000000288c007986 */ /* 0x0001e2000c101d04 */
[----:B------:R-:W-:-:S02]  /*9a10*/  SEL R110, RZ, 0x1, P5 ;  /* 0x00000001ff6e7807 */ /* 0x000fc40002800000 */
[----:B------:R-:W-:Y:S01]  /*9a20*/  ISETP.NE.AND P0, PT, R112, RZ, PT ;  /* 0x000000ff7000720c */ /* 0x000fe20003f05270 */
        /* <DEDUP_REMOVED lines=9> */
.L_x_4123:
[----:B------:R-:W-:Y:S05]  /*9ac0*/  BSYNC B0 ;  /* 0x0000000000007941 */ /* 0x000fea0003800000 */
.L_x_4122:
[----:B012---:R-:W-:Y:S01]  /*9ad0*/  FADD.FTZ R40, RZ, R97 ;  /* 0x00000061ff287221 */ /* 0x007fe20000010000 */
[----:B------:R-:W-:Y:S01]  /*9ae0*/  ISETP.NE.AND P5, PT, R2, RZ, PT ;  /* 0x000000ff0200720c */ /* 0x000fe20003fa5270 */
[----:B------:R-:W-:Y:S01]  /*9af0*/  UMOV UR8, 0xffffffff ;  /* 0xffffffff00087882 */ /* 0x000fe20000000000 */
[----:B------:R-:W-:Y:S01]  /*9b00*/  ISETP.GT.U32.AND P0, PT, R29, 0xff, PT ;  /* 0x000000ff1d00780c */ /* 0x000fe20003f04070 */
        /* <DEDUP_REMOVED lines=10> */
[----:B------:R-:W-:-:S03]  /*9bb0*/  @!P2 IADD3 R43, R43, 0x4, RZ ;  /* 0x000000042b2ba810 */ /* 0x000fc60007ffe0ff */
        /* <DEDUP_REMOVED lines=89> */
.L_x_4198:
        /* <DEDUP_REMOVED lines=17> */
[----:B-1----:R-:W-:-:S04]  /*a260*/  @!P0 LEA R40, R41, R40, 0x18 ;  /* 0x0000002829288211 */ /* 0x002fc800078ec0ff */
[----:B------:R-:W-:Y:S02]  /*a270*/  @!P0 LEA R102, R43, R40, 0x3 ;  /* 0x000000282b668211 */ /* 0x000fe400078e18ff */
[----:B------:R-:W-:Y:S01]  /*a280*/  CS2R R40, SRZ ;  /* 0x0000000000287805 */ /* 0x000fe2000001ff00 */
[----:B------:R-:W-:Y:S01]  /*a290*/  IMAD.MOV.U32 R43, RZ, RZ, RZ ;  /* 0x000000ffff2b7224 */ /* 0x000fe200078e00ff */
[----:B------:R-:W-:-:S04]  /*a2a0*/  @!P0 MOV R43, R96 ;  /* 0x00000060002b8202 */ /* 0x000fc80000000f00 */
[----:B------:R-:W1:Y:S01]  /*a2b0*/  @!P0 LDS.64 R40, [R102] ;  /* 0x0000000066288984 */ /* 0x000e620000000a00 */
[----:B------:R-:W-:Y:S02]  /*a2c0*/  LOP3.LUT P0, RZ, R42, 0x1f, R33, 0xf8, !PT ;  /* 0x0000001f2aff7812 */ /* 0x000fe4000780f821 */
[----:B0-----:R-:W-:Y:S01]  /*a2d0*/  I2FP.F32.S32 R143, R43 ;  /* 0x0000002b008f7245 */ /* 0x001fe20000201400 */
[----:B------:R-:W-:Y:S04]  /*a2e0*/  SHFL.DOWN PT, R104, R43, 0x2, 0x1f ;  /* 0x08401f002b687f89 */ /* 0x000fe800000e0000 */
[----:B-1----:R-:W0:Y:S02]  /*a2f0*/  SHFL.DOWN PT, R141, R40, 0x2, 0x1f ;  /* 0x08401f00288d7f89 */ /* 0x002e2400000e0000 */
[----:B0-----:R-:W-:-:S04]  /*a300*/  FADD.FTZ R42, -R141, R40 ;  /* 0x000000288d2a7221 */ /* 0x001fc80000010100 */
[----:B------:R-:W-:Y:S01]  /*a310*/  FMUL.FTZ R106, R42, R42 ;  /* 0x0000002a2a6a7220 */ /* 0x000fe20000410000 */
[----:B------:R-:W-:Y:S02]  /*a320*/  IADD3 R42, R104, R43, RZ ;  /* 0x0000002b682a7210 */ /* 0x000fe40007ffe0ff */
[----:B------:R-:W-:Y:S01]  /*a330*/  I2FP.F32.S32 R104, R104 ;  /* 0x0000006800687245 */ /* 0x000fe20000201400 */
[----:B------:R-:W-:-:S04]  /*a340*/  FMUL.FTZ R106, R106, R143 ;  /* 0x0000008f6a6a7220 */ /* 0x000fc80000410000 */
[-C--:B------:R-:W-:Y:S01]  /*a350*/  FMUL.FTZ R106, R106, R104.reuse ;  /* 0x000000686a6a7220 */ /* 0x080fe20000410000 */
[----:B------:R-:W-:-:S04]  /*a360*/  FMUL.FTZ R104, R141, R104 ;  /* 0x000000688d687220 */ /* 0x000fc80000410000 */
        /* <DEDUP_REMOVED lines=13> */
[----:B------:R-:W-:Y:S01]  /*a440*/  I2FP.F32.S32 R43, R43 ;  /* 0x0000002b002b7245 */ /* 0x000fe20000201400 */
[----:B-1----:R-:W-:Y:S01]  /*a450*/  FADD.FTZ R41, R102, R41 ;  /* 0x0000002966297221 */ /* 0x002fe20000010000 */
[----:B------:R-:W-:Y:S02]  /*a460*/  FMUL.FTZ R143, R40, R143 ;  /* 0x0000008f288f7220 */ /* 0x000fe40000410000 */
[----:B------:R-:W-:Y:S02]  /*a470*/  I2FP.F32.S32 R106, R106 ;  /* 0x0000006a006a7245 */ /* 0x000fe40000201400 */
[-C--:B------:R-:W-:Y:S01]  /*a480*/  FMUL.FTZ R143, R143, R43.reuse ;  /* 0x0000002b8f8f7220 */ /* 0x080fe20000410000 */
[----:B------:R-:W-:-:S03]  /*a490*/  FMUL.FTZ R43, R104, R43 ;  /* 0x0000002b682b7220 */ /* 0x000fc60000410000 */
[----:B------:R-:W0:Y:S01]  /*a4a0*/  MUFU.RCP R106, R106 ;  /* 0x0000006a006a7308 */ /* 0x000e220000001000 */
[----:B------:R-:W-:Y:S02]  /*a4b0*/  FFMA.FTZ R43, R40, R141, R43 ;  /* 0x0000008d282b7223 */ /* 0x000fe4000001002b */
[----:B------:R-:W1:Y:S02]  /*a4c0*/  LDC R40, c[0x0][0x2d8] ;  /* 0x0000b600ff287b82 */ /* 0x000e640000000800 */
[C---:B0-----:R-:W-:Y:S01]  /*a4d0*/  FMUL.FTZ R110, R106.reuse, R43 ;  /* 0x0000002b6a6e7220 */ /* 0x041fe20000410000 */
[----:B------:R-:W-:-:S04]  /*a4e0*/  FFMA.FTZ R104, R106, R143, R41 ;  /* 0x0000008f6a687223 */ /* 0x000fc80000010029 */
[----:B------:R-:W0:Y:S04]  /*a4f0*/  SHFL.IDX PT, R141, R110, RZ, 0x1f ;  /* 0x00001fff6e8d7589 */ /* 0x000e2800000e0000 */
[----:B------:R-:W1:Y:S01]  /*a500*/  SHFL.IDX PT, R43, R104, RZ, 0x1f ;  /* 0x00001fff682b7589 */ /* 0x000e6200000e0000 */
[----:B0-----:R-:W-:Y:S01]  /*a510*/  FMUL.FTZ R41, R141, R141 ;  /* 0x0000008d8d297220 */ /* 0x001fe20000410000 */
[----:B-1----:R-:W-:-:S04]  /*a520*/  FFMA.FTZ R40, R43, UR16, R40 ;  /* 0x000000102b287c23 */ /* 0x002fc80008010028 */
[----:B------:R-:W-:Y:S01]  /*a530*/  FSEL R41, R41, RZ, !P1 ;  /* 0x000000ff29297208 */ /* 0x000fe20004800000 */
[----:B------:R-:W0:Y:S04]  /*a540*/  @!P0 LDC.64 R42, c[0x0][0x250] ;  /* 0x00009400ff2a8b82 */ /* 0x000e280000000a00 */
[----:B------:R-:W-:-:S04]  /*a550*/  FADD.FTZ R143, R40, R41 ;  /* 0x00000029288f7221 */ /* 0x000fc80000010000 */
[----:B------:R-:W1:Y:S02]  /*a560*/  @!P0 LDC.64 R40, c[0x0][0x258] ;  /* 0x00009600ff288b82 */ /* 0x000e640000000a00 */
[----:B------:R-:W2:Y:S01]  /*a570*/  MUFU.RSQ R143, R143 ;  /* 0x0000008f008f7308 */ /* 0x000ea20000001400 */
[----:B0-----:R-:W-:-:S05]  /*a580*/  @!P0 IMAD.WIDE R42, R28, 0x4, R42 ;  /* 0x000000041c2a8825 */ /* 0x001fca00078e022a */
[----:B------:R0:W-:Y:S01]  /*a590*/  @!P0 STG.E desc[UR4][R42.64], R141 ;  /* 0x0000008d2a008986 */ /* 0x0001e2000c101904 */
[----:B-1----:R-:W-:-:S05]  /*a5a0*/  @!P0 IMAD.WIDE R40, R28, 0x4, R40 ;  /* 0x000000041c288825 */ /* 0x002fca00078e0228 */
[----:B--2---:R0:W-:Y:S01]  /*a5b0*/  @!P0 STG.E desc[UR4][R40.64], R143 ;  /* 0x0000008f28008986 */ /* 0x0041e2000c101904 */
[----:B------:R-:W-:-:S04]  /*a5c0*/  PLOP3.LUT P0, PT, PT, PT, UP1, 0x40, 0x0 ;  /* 0x000000000000781c */ /* 0x000fc80003f0e818 */
[----:B------:R-:W-:Y:S01]  /*a5d0*/  FSEL R102, R141, RZ, P0 ;  /* 0x000000ff8d667208 */ /* 0x000fe20000000000 */
[----:B------:R-:W-:Y:S08]  /*a5e0*/  @!P5 BRA `(.L_x_4182) ;  /* 0x000000000080d947 */ /* 0x000ff00003800000 */
        /* <DEDUP_REMOVED lines=12> */
[----:B------:R-:W0:Y:S01]  /*a6b0*/  LDC.64 R140, c[0x0][0x2b8] ;  /* 0x0000ae00ff8c7b82 */ /* 0x000e220000000a00 */
[--C-:B------:R-:W-:Y:S01]  /*a6c0*/  FADD.FTZ R42, R117, -R102.reuse ;  /* 0x80000066752a7221 */ /* 0x100fe20000010000 */
[----:B------:R-:W-:Y:S01]  /*a6d0*/  F2FP.F16.F32.PACK_AB R40, R41, R40 ;  /* 0x000000282928723e */ /* 0x000fe200000000ff */
[--C-:B------:R-:W-:Y:S01]  /*a6e0*/  FADD.FTZ R106, R137, -R102.reuse ;  /* 0x80000066896a7221 */ /* 0x100fe20000010000 */
[----:B------:R-:W-:Y:S01]  /*a6f0*/  F2FP.F16.F32.PACK_AB R41, R43, R104 ;  /* 0x000000682b29723e */ /* 0x000fe200000000ff */
[----:B------:R-:W-:Y:S01]  /*a700*/  FADD.FTZ R104, R125, -R102 ;  /* 0x800000667d687221 */ /* 0x000fe20000010000 */
[C---:B------:R-:W-:Y:S01]  /*a710*/  FMUL.FTZ R42, R143.reuse, R42 ;  /* 0x0000002a8f2a7220 */ /* 0x040fe20000410000 */
[----:B------:R-:W-:-:S02]  /*a720*/  FMUL.FTZ R106, R143, R106 ;  /* 0x0000006a8f6a7220 */ /* 0x000fc40000410000 */
[----:B------:R-:W-:Y:S01]  /*a730*/  FMUL.FTZ R104, R143, R104 ;  /* 0x000000688f687220 */ /* 0x000fe20000410000 */
[----:B------:R-:W-:Y:S01]  /*a740*/  FFMA.FTZ R42, R53, R42, R64 ;  /* 0x0000002a352a7223 */ /* 0x000fe20000010040 */
[----:B------:R-:W-:Y:S02]  /*a750*/  FFMA.FTZ R106, R55, R106, R66 ;  /* 0x0000006a376a7223 */ /* 0x000fe40000010042 */
[----:B------:R-:W-:Y:S01]  /*a760*/  FFMA.FTZ R43, R61, R104, R58 ;  /* 0x000000683d2b7223 */ /* 0x000fe2000001003a */
[----:B------:R-:W-:-:S04]  /*a770*/  FADD.FTZ R104, R127, -R102 ;  /* 0x800000667f687221 */ /* 0x000fc80000010000 */
[----:B------:R-:W-:Y:S01]  /*a780*/  FMUL.FTZ R104, R143, R104 ;  /* 0x000000688f687220 */ /* 0x000fe20000410000 */
[----:B------:R-:W-:-:S03]  /*a790*/  F2FP.F16.F32.PACK_AB R42, R43, R42 ;  /* 0x0000002a2b2a723e */ /* 0x000fc600000000ff */
[----:B------:R-:W-:Y:S01]  /*a7a0*/  FFMA.FTZ R43, R54, R104, R65 ;  /* 0x00000068362b7223 */ /* 0x000fe20000010041 */
[C---:B0-----:R-:W-:Y:S01]  /*a7b0*/  IMAD.WIDE.U32 R140, R94.reuse, 0x10, R140 ;  /* 0x000000105e8c7825 */ /* 0x041fe200078e008c */
[----:B------:R-:W-:-:S03]  /*a7c0*/  IADD3 R94, R94, 0x80, RZ ;  /* 0x000000805e5e7810 */ /* 0x000fc60007ffe0ff */
[----:B------:R-:W-:-:S05]  /*a7d0*/  F2FP.F16.F32.PACK_AB R43, R106, R43 ;  /* 0x0000002b6a2b723e */ /* 0x000fca00000000ff */
[----:B------:R1:W-:Y:S02]  /*a7e0*/  STG.E.128 desc[UR4][R140.64], R40 ;  /* 0x000000288c007986 */ /* 0x0003e4000c101d04 */
.L_x_4182:
[----:B------:R-:W-:Y:S05]  /*a7f0*/  BSYNC B0 ;  /* 0x0000000000007941 */ /* 0x000fea0003800000 */
.L_x_4181:
        /* <DEDUP_REMOVED lines=35> */
.L_x_4184:
[----:B------:R-:W-:Y:S05]  /*aa30*/  BSYNC B0 ;  /* 0x0000000000007941 */ /* 0x000fea0003800000 */
.L_x_4183:
        /* <DEDUP_REMOVED lines=14> */
[----:B------:R-:W-:Y:S01]  /*ab20*/  FADD.FTZ R102, R89, -R102 ;  /* 0x8000006659667221 */ /* 0x000fe20000010000 */
[C---:B------:R-:W-:Y:S01]  /*ab30*/  FMUL.FTZ R104, R143.reuse, R104 ;  /* 0x000000688f687220 */ /* 0x040fe20000410000 */
[----:B------:R-:W-:Y:S01]  /*ab40*/  FMUL.FTZ R106, R143, R106 ;  /* 0x0000006a8f6a7220 */ /* 0x000fe20000410000 */
[----:B------:R-:W-:Y:S01]  /*ab50*/  F2FP.F16.F32.PACK_AB R40, R141, R40 ;  /* 0x000000288d28723e */ /* 0x000fe200000000ff */
        /* <DEDUP_REMOVED lines=10> */
[----:B------:R-:W-:-:S03]  /*ac00*/  FFMA.FTZ R106, R78, R106, R85 ;  /* 0x0000006a4e6a7223 */ /* 0x000fc60000010055 */
[----:B------:R-:W-:Y:S02]  /*ac10*/  F2FP.F16.F32.PACK_AB R43, R102, R43 ;  /* 0x0000002b662b723e */ /* 0x000fe400000000ff */
[----:B------:R-:W-:Y:S02]  /*ac20*/  F2FP.F16.F32.PACK_AB R42, R143, R110 ;  /* 0x0000006e8f2a723e */ /* 0x000fe400000000ff */
[----:B------:R-:W-:Y:S01]  /*ac30*/  F2FP.F16.F32.PACK_AB R41, R106, R41 ;  /* 0x000000296a29723e */ /* 0x000fe200000000ff */
[----:B0-----:R-:W-:-:S05]  /*ac40*/  IMAD.WIDE.U32 R140, R94, 0x10, R140 ;  /* 0x000000105e8c7825 */ /* 0x001fca00078e008c */
[----:B------:R3:W-:Y:S02]  /*ac50*/  STG.E.128 desc[UR4][R140.64], R40 ;  /* 0x000000288c007986 */ /* 0x0007e4000c101d04 */
.L_x_4186:
[----:B------:R-:W-:Y:S05]  /*ac60*/  BSYNC B0 ;  /* 0x0000000000007941 */ /* 0x000fea0003800000 */
.L_x_4185:
[----:B------:R-:W-:Y:S01]  /*ac70*/  VIADD R28, R28, UR18 ;  /* 0x000000121c1c7c36 */ /* 0x000fe20008000000 */
[----:B------:R-:W-:-:S04]  /*ac80*/  SEL R102, RZ, 0x1, P2 ;  /* 0x00000001ff667807 */ /* 0x000fc80001000000 */
[----:B------:R-:W-:-:S13]  /*ac90*/  ISETP.GE.AND P0, PT, R28, UR19, PT ;  /* 0x000000131c007c0c */ /* 0x000fda000bf06270 */
[----:B------:R-:W-:Y:S05]  /*aca0*/  @!P0 BRA `(.L_x_4187) ;  /* 0xffffff6000e88947 */ /* 0x000fea000383ffff */
[----:B------:R-:W-:Y:S05]  /*acb0*/  EXIT ;  /* 0x000000000000794d */ /* 0x000fea0003800000 */
.L_x_4180:
[----:B------:R-:W-:Y:S01]  /*acc0*/  HFMA2.MMA R118, -RZ, RZ, 0, 5.9604644775390625e-08 ;  /* 0x00000001ff767435 */ /* 0x000fe200000001ff */
[----:B------:R-:W-:Y:S01]  /*acd0*/  MOV R145, R104 ;  /* 0x0000006800917202 */ /* 0x000fe20000000f00 */
[----:B------:R-:W-:Y:S01]  /*ace0*/  IMAD.MOV.U32 R147, RZ, RZ, 0x1f ;  /* 0x0000001fff937424 */ /* 0x000fe200078e00ff */
[----:B------:R-:W-:-:S08]  /*acf0*/  MOV R114, 0xffffffff ;  /* 0xffffffff00727802 */ /* 0x000fd00000000f00 */
[----:B------:R-:W-:Y:S05]  /*ad00*/  WARPSYNC.COLLECTIVE R114, `(.L_x_4188) ;  /* 0x0000000072087348 */ /* 0x000fea0003c00000 */
[----:B------:R0:W1:Y:S02]  /*ad10*/  SHFL.BFLY P4, R116, R145, R118, R147 ;  /* 0x0c00007691747389 */ /* 0x0000640000080093 */
[----:B01----:R-:W-:Y:S01]  /*ad20*/  ENDCOLLECTIVE ;  /* 0x000000000000791b */ /* 0x003fe20003800000 */
.L_x_4188:
[----:B------:R-:W-:Y:S01]  /*ad30*/  HFMA2.MMA R118, -RZ, RZ, 0, 1.1920928955078125e-07 ;  /* 0x00000002ff767435 */ /* 0x000fe200000001ff */
[----:B------:R-:W-:-:S05]  /*ad40*/  MOV R41, R116 ;  /* 0x0000007400297202 */ /* 0x000fca0000000f00 */
[----:B------:R-:W-:-:S04]  /*ad50*/  FADD.FTZ R102, R104, R41 ;  /* 0x0000002968667221 */ /* 0x000fc80000010000 */
[----:B------:R-:W-:-:S07]  /*ad60*/  IMAD.MOV.U32 R145, RZ, RZ, R102 ;  /* 0x000000ffff917224 */ /* 0x000fce00078e0066 */
[----:B------:R-:W-:Y:S05]  /*ad70*/  WARPSYNC.COLLECTIVE R114, `(.L_x_4189) ;  /* 0x0000000072087348 */ /* 0x000fea0003c00000 */
[----:B------:R0:W1:Y:S02]  /*ad80*/  SHFL.BFLY P4, R116, R145, R118, R147 ;  /* 0x0c00007691747389 */ /* 0x0000640000080093 */
[----:B01----:R-:W-:Y:S01]  /*ad90*/  ENDCOLLECTIVE ;  /* 0x000000000000791b */ /* 0x003fe20003800000 */
.L_x_4189:
[----:B------:R-:W-:Y:S01]  /*ada0*/  HFMA2.MMA R118, -RZ, RZ, 0, 2.384185791015625e-07 ;  /* 0x00000004ff767435 */ /* 0x000fe200000001ff */
[----:B------:R-:W-:-:S05]  /*adb0*/  MOV R41, R116 ;  /* 0x0000007400297202 */ /* 0x000fca0000000f00 */
[----:B------:R-:W-:-:S04]  /*adc0*/  FADD.FTZ R106, R102, R41 ;  /* 0x00000029666a7221 */ /* 0x000fc80000010000 */
[----:B------:R-:W-:-:S07]  /*add0*/  IMAD.MOV.U32 R145, RZ, RZ, R106 ;  /* 0x000000ffff917224 */ /* 0x000fce00078e006a */
[----:B------:R-:W-:Y:S05]  /*ade0*/  WARPSYNC.COLLECTIVE R114, `(.L_x_4190) ;  /* 0x0000000072087348 */ /* 0x000fea0003c00000 */
[----:B------:R0:W1:Y:S02]  /*adf0*/  SHFL.BFLY P4, R116, R145, R118, R147 ;  /* 0x0c00007691747389 */ /* 0x0000640000080093 */
[----:B01----:R-:W-:Y:S01]  /*ae00*/  ENDCOLLECTIVE ;  /* 0x000000000000791b */ /* 0x003fe20003800000 */
.L_x_4190:
[----:B------:R-:W-:Y:S01]  /*ae10*/  HFMA2.MMA R118, -RZ, RZ, 0, 4.76837158203125e-07 ;  /* 0x00000008ff767435 */ /* 0x000fe200000001ff */
[----:B------:R-:W-:-:S05]  /*ae20*/  MOV R41, R116 ;  /* 0x0000007400297202 */ /* 0x000fca0000000f00 */
[----:B------:R-:W-:-:S04]  /*ae30*/  FADD.FTZ R110, R106, R41 ;  /* 0x000000296a6e7221 */ /* 0x000fc80000010000 */
[----:B------:R-:W-:-:S07]  /*ae40*/  IMAD.MOV.U32 R145, RZ, RZ, R110 ;  /* 0x000000ffff917224 */ /* 0x000fce00078e006e */
[----:B------:R-:W-:Y:S05]  /*ae50*/  WARPSYNC.COLLECTIVE R114, `(.L_x_4191) ;  /* 0x0000000072087348 */ /* 0x000fea0003c00000 */
[----:B------:R0:W1:Y:S02]  /*ae60*/  SHFL.BFLY P4, R116, R145, R118, R147 ;  /* 0x0c00007691747389 */ /* 0x0000640000080093 */
[----:B01----:R-:W-:Y:S01]  /*ae70*/  ENDCOLLECTIVE ;  /* 0x000000000000791b */ /* 0x003fe20003800000 */
.L_x_4191:
[----:B------:R-:W-:Y:S01]  /*ae80*/  HFMA2.MMA R118, -RZ, RZ, 0, 9.5367431640625e-07 ;  /* 0x00000010ff767435 */ /* 0x000fe200000001ff */
[----:B------:R-:W-:-:S05]  /*ae90*/  MOV R41, R116 ;  /* 0x0000007400297202 */ /* 0x000fca0000000f00 */
[----:B------:R-:W-:-:S04]  /*aea0*/  FADD.FTZ R112, R110, R41 ;  /* 0x000000296e707221 */ /* 0x000fc80000010000 */
[----:B------:R-:W-:-:S07]  /*aeb0*/  IMAD.MOV.U32 R145, RZ, RZ, R112 ;  /* 0x000000ffff917224 */ /* 0x000fce00078e0070 */
[----:B------:R-:W-:Y:S05]  /*aec0*/  WARPSYNC.COLLECTIVE R114, `(.L_x_4192) ;  /* 0x0000000072087348 */ /* 0x000fea0003c00000 */
[----:B------:R0:W1:Y:S02]  /*aed0*/  SHFL.BFLY P4, R116, R145, R118, R147 ;  /* 0x0c00007691747389 */ /* 0x0000640000080093 */
[----:B01----:R-:W-:Y:S01]  /*aee0*/  ENDCOLLECTIVE ;  /* 0x000000000000791b */ /* 0x003fe20003800000 */
.L_x_4192:
        /* <DEDUP_REMOVED lines=57> */
.L_x_4193:
[----:B------:R-:W-:Y:S01]  /*b280*/  HFMA2.MMA R118, -RZ, RZ, 0, 1.1920928955078125e-07 ;  /* 0x00000002ff767435 */ /* 0x000fe200000001ff */
[----:B------:R-:W-:-:S05]  /*b290*/  MOV R102, R116 ;  /* 0x0000007400667202 */ /* 0x000fca0000000f00 */
[----:B------:R-:W-:-:S04]  /*b2a0*/  FADD.FTZ R102, R41, R102 ;  /* 0x0000006629667221 */ /* 0x000fc80000010000 */
[----:B------:R-:W-:-:S07]  /*b2b0*/  IMAD.MOV.U32 R145, RZ, RZ, R102 ;  /* 0x000000ffff917224 */ /* 0x000fce00078e0066 */
[----:B------:R-:W-:Y:S05]  /*b2c0*/  WARPSYNC.COLLECTIVE R114, `(.L_x_4194) ;  /* 0x0000000072087348 */ /* 0x000fea0003c00000 */
[----:B------:R0:W1:Y:S02]  /*b2d0*/  SHFL.BFLY P4, R116, R145, R118, R147 ;  /* 0x0c00007691747389 */ /* 0x0000640000080093 */
[----:B01----:R-:W-:Y:S01]  /*b2e0*/  ENDCOLLECTIVE ;  /* 0x000000000000791b */ /* 0x003fe20003800000 */
.L_x_4194:
[----:B------:R-:W-:Y:S01]  /*b2f0*/  HFMA2.MMA R118, -RZ, RZ, 0, 2.384185791015625e-07 ;  /* 0x00000004ff767435 */ /* 0x000fe200000001ff */
[----:B------:R-:W-:-:S05]  /*b300*/  MOV R141, R116 ;  /* 0x00000074008d7202 */ /* 0x000fca0000000f00 */
[----:B------:R-:W-:-:S04]  /*b310*/  FADD.FTZ R141, R102, R141 ;  /* 0x0000008d668d7221 */ /* 0x000fc80000010000 */
[----:B------:R-:W-:-:S07]  /*b320*/  IMAD.MOV.U32 R145, RZ, RZ, R141 ;  /* 0x000000ffff917224 */ /* 0x000fce00078e008d */
[----:B------:R-:W-:Y:S05]  /*b330*/  WARPSYNC.COLLECTIVE R114, `(.L_x_4195) ;  /* 0x0000000072087348 */ /* 0x000fea0003c00000 */
[----:B------:R0:W1:Y:S02]  /*b340*/  SHFL.BFLY P4, R116, R145, R118, R147 ;  /* 0x0c00007691747389 */ /* 0x0000640000080093 */
[----:B01----:R-:W-:Y:S01]  /*b350*/  ENDCOLLECTIVE ;  /* 0x000000000000791b */ /* 0x003fe20003800000 */
.L_x_4195:
[----:B------:R-:W-:Y:S01]  /*b360*/  HFMA2.MMA R118, -RZ, RZ, 0, 4.76837158203125e-07 ;  /* 0x00000008ff767435 */ /* 0x000fe200000001ff */
[----:B------:R-:W-:-:S05]  /*b370*/  MOV R104, R116 ;  /* 0x0000007400687202 */ /* 0x000fca0000000f00 */
[----:B------:R-:W-:-:S04]  /*b380*/  FADD.FTZ R104, R141, R104 ;  /* 0x000000688d687221 */ /* 0x000fc80000010000 */
[----:B------:R-:W-:-:S07]  /*b390*/  IMAD.MOV.U32 R145, RZ, RZ, R104 ;  /* 0x000000ffff917224 */ /* 0x000fce00078e0068 */
[----:B------:R-:W-:Y:S05]  /*b3a0*/  WARPSYNC.COLLECTIVE R114, `(.L_x_4196) ;  /* 0x0000000072087348 */ /* 0x000fea0003c00000 */
[----:B------:R0:W1:Y:S02]  /*b3b0*/  SHFL.BFLY P4, R116, R145, R118, R147 ;  /* 0x0c00007691747389 */ /* 0x0000640000080093 */
[----:B01----:R-:W-:Y:S01]  /*b3c0*/  ENDCOLLECTIVE ;  /* 0x000000000000791b */ /* 0x003fe20003800000 */
.L_x_4196:
[----:B------:R-:W-:Y:S01]  /*b3d0*/  HFMA2.MMA R118, -RZ, RZ, 0, 9.5367431640625e-07 ;  /* 0x00000010ff767435 */ /* 0x000fe200000001ff */
[----:B------:R-:W-:-:S05]  /*b3e0*/  MOV R143, R116 ;  /* 0x00000074008f7202 */ /* 0x000fca0000000f00 */
[----:B------:R-:W-:-:S04]  /*b3f0*/  FADD.FTZ R143, R104, R143 ;  /* 0x0000008f688f7221 */ /* 0x000fc80000010000 */
[----:B------:R-:W-:-:S07]  /*b400*/  IMAD.MOV.U32 R145, RZ, RZ, R143 ;  /* 0x000000ffff917224 */ /* 0x000fce00078e008f */
[----:B------:R-:W-:Y:S05]  /*b410*/  WARPSYNC.COLLECTIVE R114, `(.L_x_4197) ;  /* 0x0000000072087348 */ /* 0x000fea0003c00000 */
[----:B------:R0:W1:Y:S02]  /*b420*/  SHFL.BFLY P4, R116, R145, R118, R147 ;  /* 0x0c00007691747389 */ /* 0x0000640000080093 */
[----:B01----:R-:W-:Y:S01]  /*b430*/  ENDCOLLECTIVE ;  /* 0x000000000000791b */ /* 0x003fe20003800000 */
.L_x_4197:
[----:B------:R-:W-:Y:S01]  /*b440*/  MOV R106, R116 ;  /* 0x00000074006a7202 */ /* 0x000fe20000000f00 */
[----:B------:R-:W-:Y:S06]  /*b450*/  BRA `(.L_x_4198) ;  /* 0xffffffec003c7947 */ /* 0x000fec000383ffff */
.L_x_4199:
        /* <DEDUP_REMOVED lines=10> */
.L_x_23236:


//--------------------- .text._ZN10layer_norm13ln_fwd_kernelINS_13Kernel_traitsI6__halfS2_S2_S2_fjLj3072ELj1ELj1ELj4ELj16ENS_18Kernel_traits_baseILj3072ES2_S2_S2_S2_fjLj128EEEEELb1ELb1ELb0ELb1EEEvNS_9FwdParamsE --------------------------
	.section	.text._ZN10layer_norm13ln_fwd_kernelINS_13Kernel_traitsI6__halfS2_S2_S2_fjLj3072ELj1ELj1ELj4ELj16ENS_18Kernel_traits_baseILj3072ES2_S2_S2_S2_fjLj128EEEEELb1ELb1ELb0ELb1EEEvNS_9FwdParamsE,"ax",@progbits
	.align	128
        .global         _ZN10layer_norm13ln_fwd_kernelINS_13Kernel_traitsI6__halfS2_S2_S2_fjLj3072ELj1ELj1ELj4ELj16ENS_18Kernel_traits_baseILj3072ES2_S2_S2_S2_fjLj128EEEEELb1ELb1ELb0ELb1EEEvNS_9FwdParamsE
        .type           _ZN10layer_norm13ln_fwd_kernelINS_13Kernel_traitsI6__halfS2_S2_S2_fjLj3072ELj1ELj1ELj4ELj16ENS_18Kernel_traits_baseILj3072ES2_S2_S2_S2_fjLj128EEEEELb1ELb1ELb0ELb1EEEvNS_9FwdParamsE,@function
        .size           _ZN10layer_norm13ln_fwd_kernelINS_13Kernel_traitsI6__halfS2_S2_S2_fjLj3072ELj1ELj1ELj4ELj16ENS_18Kernel_traits_baseILj3072ES2_S2_S2_S2_fjLj128EEEEELb1ELb1ELb0ELb1EEEvNS_9FwdParamsE,(.L_x_23237 - _ZN10layer_norm13ln_fwd_kernelINS_13Kernel_traitsI6__halfS2_S2_S2_fjLj3072ELj1ELj1ELj4ELj16ENS_18Kernel_traits_baseILj3072ES2_S2_S2_S2_fjLj128EEEEELb1ELb1ELb0ELb1EEEvNS_9FwdParamsE)
        .other          _ZN10layer_norm13ln_fwd_kernelINS_13Kernel_traitsI6__halfS2_S2_S2_fjLj3072ELj1ELj1ELj4ELj16ENS_18Kernel_traits_baseILj3072ES2_S2_S2_S2_fjLj128EEEEELb1ELb1ELb0ELb1EEEvNS_9FwdParamsE,@"STO_CUDA_ENTRY STV_DEFAULT"
_ZN10layer_norm13ln_fwd_kernelINS_13Kernel_traitsI6__halfS2_S2_S2_fjLj3072ELj1ELj1ELj4ELj16ENS_18Kernel_traits_baseILj3072ES2_S2_S2_S2_fjLj128EEEEELb1ELb1ELb0ELb1EEEvNS_9FwdParamsE:
.text._ZN10layer_norm13ln_fwd_kernelINS_13Kernel_traitsI6__halfS2_S2_S2_fjLj3072ELj1ELj1ELj4ELj16ENS_18Kernel_traits_baseILj3072ES2_S2_S2_S2_fjLj128EEEEELb1ELb1ELb0ELb1EEEvNS_9FwdParamsE:
[----:B------:R-:W-:Y:S08]  /*0000*/  LDC R1, c[0x0][0x28] ;  /* 0x00000a00ff017b82 */ /* 0x000ff00000000800 */
[----:B------:R-:W0:Y:S01]  /*0010*/  LDC R98, c[0x0][0x2e8] ;  /* 0x0000ba00ff627b82 */ /* 0x000e220000000800 */
[----:B------:R-:W-:Y:S01]  /*0020*/  ULDC.U8 UR4, c[0x0][0x2f4] ;  /* 0x0000bd0000047ab9 */ /* 0x000fe20000000000 */
[----:B------:R-:W-:Y:S01]  /*0030*/  ULDC.64 UR6, c[0x0][0x2e0] ;  /* 0x0000b80000067ab9 */ /* 0x000fe20000000a00 */
[----:B------:R-:W-:Y:S01]  /*0040*/  ISETP.NE.AND P0, PT, RZ, UR4, PT ;  /* 0x00000004ff007c0c */ /* 0x000fe2000bf05270 */
[----:B------:R-:W-:Y:S01]  /*0050*/  ULDC.64 UR4, c[0x0][0x208] ;  /* 0x0000820000047ab9 */ /* 0x000fe20000000a00 */
[----:B------:R-:W-:-:S03]  /*0060*/  MOV R2, UR6 ;  /* 0x0000000600027c02 */ /* 0x000fc60008000f00 */
[----:B------:R-:W1:Y:S01]  /*0070*/  LDC R99, c[0x0][0x2ec] ;  /* 0x0000bb00ff637b82 */ /* 0x000e620000000800 */
[----:B------:R-:W-:Y:S01]  /*0080*/  MOV R3, UR7 ;  /* 0x0000000700037c02 */ /* 0x000fe20008000f00 */
[----:B------:R-:W2:Y:S01]  /*0090*/  S2R R22, SR_TID.X ;  /* 0x0000000000167919 */ /* 0x000ea20000002100 */
[----:B------:R-:W-:Y:S01]  /*00a0*/  ULDC.64 UR10, c[0x0][0x2c8] ;  /* 0x0000b200000a7ab9 */ /* 0x000fe20000000a00 */
[----:B------:R-:W-:-:S04]  /*00b0*/  ULDC UR12, c[0x0][0x214] ;  /* 0x00008500000c7ab9 */ /* 0x000fc80000000800 */
[----:B------:R-:W3:Y:S01]  /*00c0*/  @P0 LDG.E.64 R2, desc[UR4][R2.64] ;  /* 0x0000000402020981 */ /* 0x000ee2000c1e1b00 */
[----:B------:R-:W4:Y:S01]  /*00d0*/  @P0 LDC R7, c[0x0][0x2f0] ;  /* 0x0000bc00ff070b82 */ /* 0x000f220000000800 */
[----:B0-----:R-:W-:Y:S01]  /*00e0*/  @P0 IMAD.MOV.U32 R4, RZ, RZ, R98 ;  /* 0x000000ffff040224 */ /* 0x001fe200078e0062 */
[----:B-1----:R-:W-:-:S06]  /*00f0*/  @P0 MOV R5, R99 ;  /* 0x0000006300050202 */ /* 0x002fcc0000000f00 */
[----:B------:R-:W4:Y:S01]  /*0100*/  @P0 LDG.E.64 R4, desc[UR4][R4.64] ;  /* 0x0000000404040981 */ /* 0x000f22000c1e1b00 */
[----:B------:R-:W2:Y:S08]  /*0110*/  S2UR UR8, SR_CTAID.X ;  /* 0x00000000000879c3 */ /* 0x000eb00000002500 */
[----:B------:R-:W2:Y:S02]  /*0120*/  LDC R89, c[0x0][RZ] ;  /* 0x00000000ff597b82 */ /* 0x000ea40000000800 */
[----:B--2---:R-:W-:-:S02]  /*0130*/  IMAD R89, R89, UR8, R22 ;  /* 0x0000000859597c24 */ /* 0x004fc4000f8e0216 */
[----:B------:R-:W-:-:S05]  /*0140*/  IMAD.SHL.U32 R0, R22, 0x10, RZ ;  /* 0x0000001016007824 */ /* 0x000fca00078e00ff */
[----:B------:R-:W-:Y:S02]  /*0150*/  LOP3.LUT R23, R0, 0x7f0, RZ, 0xc0, !PT ;  /* 0x000007f000177812 */ /* 0x000fe400078ec0ff */
[----:B------:R-:W-:Y:S01]  /*0160*/  LEA.HI R0, R22, UR8, RZ, 0x19 ;  /* 0x0000000816007c11 */ /* 0x000fe2000f8fc8ff */
[----:B------:R-:W-:Y:S01]  /*0170*/  ULDC.64 UR8, c[0x0][0x260] ;  /* 0x0000980000087ab9 */ /* 0x000fe20000000a00 */
[----:B---3--:R-:W-:Y:S02]  /*0180*/  @P0 R2UR UR6, R2 ;  /* 0x00000000020602ca */ /* 0x008fe400000e0000 */
        /* <DEDUP_REMOVED lines=45> */
[----:B------:R-:W-:Y:S02]  /*0460*/  ISETP.NE.U32.AND P0, PT, RZ, UR10, PT ;  /* 0x0000000aff007c0c */ /* 0x000fe4000bf05070 */
[----:B------:R-:W-:Y:S01]  /*0470*/  LOP3.LUT R20, R3, UR29, R6, 0x96, !PT ;  /* 0x0000001d03147c12 */ /* 0x000fe2000f8e9606 */
[----:B------:R-:W-:Y:S01]  /*0480*/  IMAD.WIDE.U32 R6, R7, -0x2daee0ad, RZ ;  /* 0xd2511f5307067825 */ /* 0x000fe200078e00ff */
[----:B------:R-:W-:Y:S02]  /*0490*/  IADD3 R4, P1, R23, UR10, RZ ;  /* 0x0000000a17047c10 */ /* 0x000fe4000ff3e0ff */
[----:B------:R-:W-:Y:S02]  /*04a0*/  ISETP.NE.AND.EX P0, PT, RZ, UR11, PT, P0 ;  /* 0x0000000bff007c0c */ /* 0x000fe4000bf05300 */
[----:B------:R-:W-:Y:S01]  /*04b0*/  LOP3.LUT R52, R7, UR31, R2, 0x96, !PT ;  /* 0x0000001f07347c12 */ /* 0x000fe2000f8e9602 */
[----:B------:R-:W-:Y:S01]  /*04c0*/  UIADD3 UR30, UR6, 0x5384540f, URZ ;  /* 0x5384540f061e7890 */ /* 0x000fe2000fffe03f */
[----:B------:R-:W-:Y:S01]  /*04d0*/  LOP3.LUT R2, R22, 0x7f, RZ, 0xc0, !PT ;  /* 0x0000007f16027812 */ /* 0x000fe200078ec0ff */
[----:B------:R-:W-:Y:S01]  /*04e0*/  IMAD.WIDE.U32 R20, R20, -0x326172a9, RZ ;  /* 0xcd9e8d5714147825 */ /* 0x000fe200078e00ff */
[----:B------:R-:W-:Y:S01]  /*04f0*/  IADD3.X R5, RZ, UR11, RZ, P1, !PT ;  /* 0x0000000bff057c10 */ /* 0x000fe20008ffe4ff */
[----:B------:R-:W-:Y:S01]  /*0500*/  ULDC.64 UR10, c[0x0][0x278] ;  /* 0x00009e00000a7ab9 */ /* 0x000fe20000000a00 */
[----:B------:R-:W-:-:S02]  /*0510*/  ISETP.GE.AND P1, PT, R0, UR12, PT ;  /* 0x0000000c00007c0c */ /* 0x000fc4000bf26270 */
[----:B------:R-:W-:Y:S02]  /*0520*/  LEA R14, P2, R2, UR10, 0x4 ;  /* 0x0000000a020e7c11 */ /* 0x000fe4000f8420ff */
[----:B------:R-:W-:Y:S01]  /*0530*/  LOP3.LUT R53, R21, UR30, R12, 0x96, !PT ;  /* 0x0000001e15357c12 */ /* 0x000fe2000f8e960c */
[----:B------:R-:W5:Y:S01]  /*0540*/  @P0 LDG.E.128 R8, desc[UR4][R4.64] ;  /* 0x0000000404080981 */ /* 0x000f62000c1e1d00 */
[----:B------:R-:W-:Y:S02]  /*0550*/  IADD3.X R15, RZ, UR11, RZ, P2, !PT ;  /* 0x0000000bff0f7c10 */ /* 0x000fe400097fe4ff */
[----:B------:R-:W-:Y:S01]  /*0560*/  IADD3 R12, P2, R23, UR8, RZ ;  /* 0x00000008170c7c10 */ /* 0x000fe2000ff5e0ff */
[----:B------:R-:W5:Y:S01]  /*0570*/  @P0 LDG.E.128 R16, desc[UR4][R4.64+0x800] ;  /* 0x0008000404100981 */ /* 0x000f62000c1e1d00 */
[----:B------:R-:W-:Y:S01]  /*0580*/  UIADD3 UR32, UR6, -0xe443238, URZ ;  /* 0xf1bbcdc806207890 */ /* 0x000fe2000fffe03f */
[----:B------:R-:W-:Y:S01]  /*0590*/  IMAD.HI.U32 R3, R53, -0x2daee0ad, RZ ;  /* 0xd2511f5335037827 */ /* 0x000fe200078e00ff */
[----:B------:R-:W-:Y:S01]  /*05a0*/  UIADD3 UR33, UR7, -0x24c28bd8, URZ ;  /* 0xdb3d742807217890 */ /* 0x000fe2000fffe03f */
[----:B------:R0:W5:Y:S02]  /*05b0*/  @P0 LDG.E.128 R24, desc[UR4][R4.64+0x1000] ;  /* 0x0010000404180981 */ /* 0x000164000c1e1d00 */
[----:B------:R-:W-:-:S03]  /*05c0*/  IMAD.X R13, RZ, RZ, UR9, P2 ;  /* 0x00000009ff0d7e24 */ /* 0x000fc600090e06ff */
[----:B------:R-:W-:Y:S01]  /*05d0*/  LOP3.LUT R86, R3, UR33, R6, 0x96, !PT ;  /* 0x0000002103567c12 */ /* 0x000fe2000f8e9606 */
[----:B0-----:R-:W-:-:S05]  /*05e0*/  IMAD.HI.U32 R5, R52, -0x326172a9, RZ ;  /* 0xcd9e8d5734057827 */ /* 0x001fca00078e00ff */
[----:B------:R-:W-:Y:S01]  /*05f0*/  LOP3.LUT R54, R5, UR32, R20, 0x96, !PT ;  /* 0x0000002005367c12 */ /* 0x000fe2000f8e9614 */
[----:B------:R-:W-:Y:S06]  /*0600*/  @P1 EXIT ;  /* 0x000000000000194d */ /* 0x000fec0003800000 */
        /* <DEDUP_REMOVED lines=8> */
[----:B------:R-:W-:Y:S01]  /*0690*/  @!P0 CS2R R18, SRZ ;  /* 0x0000000000128805 */ /* 0x000fe2000001ff00 */
[----:B------:R-:W-:Y:S01]  /*06a0*/  UIADD3 UR34, UR6, -0x700cb87f, URZ ;  /* 0x8ff3478106227890 */ /* 0x000fe2000fffe03f */
[--C-:B------:R-:W-:Y:S01]  /*06b0*/  HADD2.F32 R3, -RZ, R8.reuse.H0_H0 ;  /* 0x20000008ff037230 */ /* 0x100fe20000004100 */
[----:B------:R-:W-:Y:S01]  /*06c0*/  @!P0 CS2R R26, SRZ ;  /* 0x00000000001a8805 */ /* 0x000fe2000001ff00 */
[----:B------:R-:W-:Y:S01]  /*06d0*/  HADD2.F32 R4, -RZ, R8.H1_H1 ;  /* 0x30000008ff047230 */ /* 0x000fe20000004100 */
[----:B------:R-:W-:Y:S01]  /*06e0*/  UIADD3 UR35, UR7, -0x695add53, URZ ;  /* 0x96a522ad07237890 */ /* 0x000fe2000fffe03f */
[--C-:B------:R-:W-:Y:S01]  /*06f0*/  HADD2.F32 R21, -RZ, R25.reuse.H0_H0 ;  /* 0x20000019ff157230 */ /* 0x100fe20000004100 */
[----:B------:R-:W5:Y:S01]  /*0700*/  LDG.E.128 R32, desc[UR4][R14.64] ;  /* 0x000000040e207981 */ /* 0x000f62000c1e1d00 */
[----:B------:R-:W-:Y:S01]  /*0710*/  HADD2.F32 R23, -RZ, R25.H1_H1 ;  /* 0x30000019ff177230 */ /* 0x000fe20000004100 */
[----:B------:R-:W-:Y:S01]  /*0720*/  ULDC.64 UR8, c[0x0][0x270] ;  /* 0x00009c0000087ab9 */ /* 0x000fe20000000a00 */
[--C-:B------:R-:W-:Y:S01]  /*0730*/  HADD2.F32 R5, -RZ, R9.reuse.H0_H0 ;  /* 0x20000009ff057230 */ /* 0x100fe20000004100 */
[----:B------:R1:W5:Y:S01]  /*0740*/  LDG.E.128 R28, desc[UR4][R14.64+0x800] ;  /* 0x000800040e1c7981 */ /* 0x000362000c1e1d00 */
[----:B------:R-:W-:Y:S01]  /*0750*/  HADD2.F32 R6, -RZ, R9.H1_H1 ;  /* 0x30000009ff067230 */ /* 0x000fe20000004100 */
[----:B------:R-:W-:Y:S01]  /*0760*/  HFMA2.MMA R95, -RZ, RZ, 0, 5.9604644775390625e-08 ;  /* 0x00000001ff5f7435 */ /* 0x000fe200000001ff */
[--C-:B------:R-:W-:Y:S01]  /*0770*/  HADD2.F32 R7, -RZ, R10.reuse.H0_H0 ;  /* 0x2000000aff077230 */ /* 0x100fe20000004100 */
[----:B------:R-:W-:Y:S01]  /*0780*/  UISETP.NE.U32.AND UP0, UPT, UR8, URZ, UPT ;  /* 0x0000003f0800728c */ /* 0x000fe2000bf05070 */
[----:B------:R-:W-:Y:S01]  /*0790*/  HADD2.F32 R8, -RZ, R10.H1_H1 ;  /* 0x3000000aff087230 */ /* 0x000fe20000004100 */
[----:B------:R-:W-:Y:S01]  /*07a0*/  LOP3.LUT R98, R98, 0x3, RZ, 0xc0, !PT ;  /* 0x0000000362627812 */ /* 0x000fe200078ec0ff */
[----:B------:R-:W-:Y:S01]  /*07b0*/  IMAD R52, R52, -0x326172a9, RZ ;  /* 0xcd9e8d5734347824 */ /* 0x000fe200078e02ff */
[----:B------:R-:W-:Y:S01]  /*07c0*/  MOV R85, RZ ;  /* 0x000000ff00557202 */ /* 0x000fe20000000f00 */
[----:B------:R-:W-:Y:S01]  /*07d0*/  IMAD.HI.U32 R25, R86, -0x326172a9, RZ ;  /* 0xcd9e8d5756197827 */ /* 0x000fe200078e00ff */
[----:B------:R-:W-:Y:S01]  /*07e0*/  ULDC.U8 UR8, c[0x0][0x2a0] ;  /* 0x0000a80000087ab9 */ /* 0x000fe20000000000 */
[----:B------:R-:W-:-:S02]  /*07f0*/  UISETP.NE.AND.EX UP0, UPT, UR9, URZ, UPT, UP0 ;  /* 0x0000003f0900728c */ /* 0x000fc4000bf05300 */
[--C-:B------:R-:W-:Y:S01]  /*0800*/  HADD2.F32 R9, -RZ, R11.reuse.H0_H0 ;  /* 0x2000000bff097230 */ /* 0x100fe20000004100 */
[----:B------:R-:W-:Y:S01]  /*0810*/  LOP3.LUT R25, R25, UR34, R52, 0x96, !PT ;  /* 0x0000002219197c12 */ /* 0x000fe2000f8e9634 */
[----:B------:R-:W-:Y:S01]  /*0820*/  HADD2.F32 R10, -RZ, R11.H1_H1 ;  /* 0x3000000bff0a7230 */ /* 0x000fe20000004100 */
[----:B------:R-:W-:Y:S01]  /*0830*/  ULDC UR10, c[0x0][0x218] ;  /* 0x00008600000a7ab9 */ /* 0x000fe20000000800 */
[----:B------:R-:W-:Y:S01]  /*0840*/  IMAD R53, R53, -0x2daee0ad, RZ ;  /* 0xd2511f5335357824 */ /* 0x000fe200078e02ff */
[----:B------:R-:W-:Y:S01]  /*0850*/  ULDC UR11, c[0x0][0x290] ;  /* 0x0000a400000b7ab9 */ /* 0x000fe20000000800 */
[----:B------:R-:W-:Y:S01]  /*0860*/  IMAD.WIDE.U32 R54, R54, -0x2daee0ad, RZ ;  /* 0xd2511f5336367825 */ /* 0x000fe200078e00ff */
[----:B------:R-:W-:Y:S01]  /*0870*/  UISETP.NE.AND UP1, UPT, UR8, URZ, UPT ;  /* 0x0000003f0800728c */ /* 0x000fe2000bf25270 */
[----:B------:R-:W-:Y:S02]  /*0880*/  ULDC.64 UR12, c[0x0][0x230] ;  /* 0x00008c00000c7ab9 */ /* 0x000fe40000000a00 */
[--C-:B------:R-:W-:Y:S01]  /*0890*/  HADD2.F32 R11, -RZ, R16.reuse.H0_H0 ;  /* 0x20000010ff0b7230 */ /* 0x100fe20000004100 */
[----:B------:R-:W-:Y:S01]  /*08a0*/  LOP3.LUT R52, R55, UR35, R53, 0x96, !PT ;  /* 0x0000002337347c12 */ /* 0x000fe2000f8e9635 */
[----:B0-----:R-:W-:Y:S01]  /*08b0*/  HADD2.F32 R12, -RZ, R16.H1_H1 ;  /* 0x30000010ff0c7230 */ /* 0x001fe20000004100 */
[----:B------:R-:W-:Y:S01]  /*08c0*/  ULDC.64 UR14, c[0x0][0x2b8] ;  /* 0x0000ae00000e7ab9 */ /* 0x000fe20000000a00 */
[--C-:B------:R-:W-:Y:S01]  /*08d0*/  HADD2.F32 R13, -RZ, R17.reuse.H0_H0 ;  /* 0x20000011ff0d7230 */ /* 0x100fe20000004100 */
[----:B------:R-:W-:Y:S01]  /*08e0*/  ULDC.64 UR16, c[0x0][0x210] ;  /* 0x0000840000107ab9 */ /* 0x000fe20000000a00 */
[----:B-1----:R-:W-:-:S02]  /*08f0*/  HADD2.F32 R14, -RZ, R17.H1_H1 ;  /* 0x30000011ff0e7230 */ /* 0x002fc40000004100 */
[--C-:B------:R-:W-:Y:S02]  /*0900*/  HADD2.F32 R15, -RZ, R18.reuse.H0_H0 ;  /* 0x20000012ff0f7230 */ /* 0x100fe40000004100 */
[----:B------:R-:W-:Y:S02]  /*0910*/  HADD2.F32 R16, -RZ, R18.H1_H1 ;  /* 0x30000012ff107230 */ /* 0x000fe40000004100 */
[--C-:B------:R-:W-:Y:S02]  /*0920*/  HADD2.F32 R17, -RZ, R19.reuse.H0_H0 ;  /* 0x20000013ff117230 */ /* 0x100fe40000004100 */
[----:B------:R-:W-:Y:S02]  /*0930*/  HADD2.F32 R18, -RZ, R19.H1_H1 ;  /* 0x30000013ff127230 */ /* 0x000fe40000004100 */
[--C-:B------:R-:W-:Y:S02]  /*0940*/  HADD2.F32 R19, -RZ, R24.reuse.H0_H0 ;  /* 0x20000018ff137230 */ /* 0x100fe40000004100 */
[----:B------:R-:W-:-:S02]  /*0950*/  HADD2.F32 R20, -RZ, R24.H1_H1 ;  /* 0x30000018ff147230 */ /* 0x000fc40000004100 */
[--C-:B------:R-:W-:Y:S02]  /*0960*/  HADD2.F32 R22, -RZ, R26.reuse.H0_H0 ;  /* 0x2000001aff167230 */ /* 0x100fe40000004100 */
[--C-:B------:R-:W-:Y:S02]  /*0970*/  HADD2.F32 R24, -RZ, R27.reuse.H0_H0 ;  /* 0x2000001bff187230 */ /* 0x100fe40000004100 */
[----:B------:R-:W-:Y:S02]  /*0980*/  HADD2.F32 R26, -RZ, R26.H1_H1 ;  /* 0x3000001aff1a7230 */ /* 0x000fe40000004100 */
[----:B------:R-:W-:Y:S02]  /*0990*/  HADD2.F32 R27, -RZ, R27.H1_H1 ;  /* 0x3000001bff1b7230 */ /* 0x000fe40000004100 */
[----:B------:R-:W-:Y:S02]  /*09a0*/  IMAD R86, R86, -0x326172a9, RZ ;  /* 0xcd9e8d5756567824 */ /* 0x000fe400078e02ff */
        /* <DEDUP_REMOVED lines=31> */
[----:B------:R-:W-:-:S07]  /*0ba0*/  HADD2.F32 R90, -RZ, R51.H1_H1 ;  /* 0x30000033ff5a7230 */ /* 0x000fce0000004100 */
.L_x_4369:
[----:B------:R-:W-:Y:S01]  /*0bb0*/  ISETP.NE.U32.AND P0, PT, RZ, UR12, PT ;  /* 0x0000000cff007c0c */ /* 0x000fe2000bf05070 */
[----:B------:R-:W0:Y:S01]  /*0bc0*/  LDC.64 R112, c[0x0][0x220] ;  /* 0x00008800ff707b82 */ /* 0x000e220000000a00 */
[----:B------:R-:W-:Y:S01]  /*0bd0*/  IMAD R42, R0, UR10, RZ ;  /* 0x0000000a002a7c24 */ /* 0x000fe2000f8e02ff */
[----:B------:R-:W-:Y:S01]  /*0be0*/  PLOP3.LUT P1, PT, PT, PT, UP0, 0x80, 0x0 ;  /* 0x000000000000781c */ /* 0x000fe20003f2f008 */
[----:B-1----:R-:W-:Y:S01]  /*0bf0*/  IMAD.MOV.U32 R45, RZ, RZ, 0x2 ;  /* 0x00000002ff2d7424 */ /* 0x002fe200078e00ff */
[----:B------:R-:W-:Y:S01]  /*0c00*/  ISETP.NE.AND.EX P0, PT, RZ, UR13, PT, P0 ;  /* 0x0000000dff007c0c */ /* 0x000fe2000bf05300 */
[----:B------:R-:W-:Y:S01]  /*0c10*/  @UP0 ULDC.64 UR8, c[0x0][0x270] ;  /* 0x00009c0000080ab9 */ /* 0x000fe20000000a00 */
[----:B------:R-:W-:Y:S02]  /*0c20*/  SHF.R.S32.HI R43, RZ, 0x1f, R42 ;  /* 0x0000001fff2b7819 */ /* 0x000fe4000001142a */
[----:B------:R-:W-:Y:S02]  /*0c30*/  PLOP3.LUT P2, PT, PT, PT, UP0, 0x80, 0x0 ;  /* 0x000000000000781c */ /* 0x000fe40003f4f008 */
[----:B------:R-:W-:-:S04]  /*0c40*/  LEA.HI R43, R43, R42, RZ, 0x3 ;  /* 0x0000002a2b2b7211 */ /* 0x000fc800078f18ff */
[----:B------:R-:W-:Y:S01]  /*0c50*/  LEA.HI.SX32 R48, R43, R2, 0x1d ;  /* 0x000000022b307211 */ /* 0x000fe200078feaff */
[----:B------:R-:W-:Y:S02]  /*0c60*/  @P1 IMAD.WIDE R44, R0, R45, UR8 ;  /* 0x00000008002c1e25 */ /* 0x000fe4000f8e022d */
        /* <DEDUP_REMOVED lines=8> */
[----:B------:R-:W-:Y:S02]  /*0cf0*/  PLOP3.LUT P2, PT, PT, PT, UP0, 0x80, 0x0 ;  /* 0x000000000000781c */ /* 0x000fe40003f4f008 */
[----:B------:R-:W-:Y:S02]  /*0d00*/  MOV R104, 0x3f800000 ;  /* 0x3f80000000687802 */ /* 0x000fe40000000f00 */
[----:B------:R-:W-:-:S09]  /*0d10*/  IADD3 R46, R98, 0x1, RZ ;  /* 0x00000001622e7810 */ /* 0x000fd20007ffe0ff */
        /* <DEDUP_REMOVED lines=10> */
.L_x_4201:
[----:B------:R-:W-:-:S07]  /*0dc0*/  IMAD.MOV.U32 R49, RZ, RZ, R86 ;  /* 0x000000ffff317224 */ /* 0x000fce00078e0056 */
.L_x_4202:
[----:B------:R-:W-:Y:S05]  /*0dd0*/  BSYNC B0 ;  /* 0x0000000000007941 */ /* 0x000fea0003800000 */
.L_x_4200:
        /* <DEDUP_REMOVED lines=16> */
.L_x_4206:
[----:B------:R-:W-:Y:S05]  /*0ee0*/  BSYNC B1 ;  /* 0x0000000000017941 */ /* 0x000fea0003800000 */
.L_x_4205:
        /* <DEDUP_REMOVED lines=44> */
.L_x_4204:
[----:B------:R-:W-:Y:S05]  /*11b0*/  BSYNC B0 ;  /* 0x0000000000007941 */ /* 0x000fea0003800000 */
.L_x_4203:
[----:B------:R-:W0:Y:S01]  /*11c0*/  LDC R103, c[0x0][0x298] ;  /* 0x0000a600ff677b82 */ /* 0x000e220000000800 */
[----:B------:R-:W-:Y:S01]  /*11d0*/  I2FP.F32.U32 R44, R49 ;  /* 0x00000031002c7245 */ /* 0x000fe20000201000 */
[----:B-----5:R-:W-:Y:S01]  /*11e0*/  HADD2.F32 R47, -RZ, R40.H0_H0 ;  /* 0x20000028ff2f7230 */ /* 0x020fe20000004100 */
[----:B------:R-:W-:Y:S01]  /*11f0*/  MOV R101, 0x2f800000 ;  /* 0x2f80000000657802 */ /* 0x000fe20000000f00 */
[----:B------:R-:W-:Y:S01]  /*1200*/  HADD2.F32 R49, -RZ, R32.H0_H0 ;  /* 0x20000020ff317230 */ /* 0x000fe20000004100 */
[----:B------:R-:W-:Y:S01]  /*1210*/  BSSY B0, `(.L_x_4207) ;  /* 0x0000017000007945 */ /* 0x000fe20003800000 */
[----:B------:R-:W-:Y:S02]  /*1220*/  @P0 HADD2.F32 R50, -RZ, R36.H0_H0 ;  /* 0x20000024ff320230 */ /* 0x000fe40000004100 */
[----:B------:R-:W1:Y:S01]  /*1230*/  LDC R102, c[0x0][0x294] ;  /* 0x0000a500ff667b82 */ /* 0x000e620000000800 */
[----:B------:R-:W-:Y:S01]  /*1240*/  FFMA.FTZ R45, R44, R101, 1.1641532182693481445e-10 ;  /* 0x2f0000002c2d7423 */ /* 0x000fe20000010065 */
[----:B------:R-:W-:Y:S01]  /*1250*/  FMUL.FTZ R44, R47, R104 ;  /* 0x000000682f2c7220 */ /* 0x000fe20000410000 */
[----:B------:R-:W-:-:S03]  /*1260*/  VIADD R51, R46, 0x1 ;  /* 0x000000012e337836 */ /* 0x000fc60000000000 */
        /* <DEDUP_REMOVED lines=16> */
.L_x_4208:
[----:B------:R-:W-:-:S07]  /*1370*/  MOV R91, R86 ;  /* 0x00000056005b7202 */ /* 0x000fce0000000f00 */
.L_x_4209:
[----:B------:R-:W-:Y:S05]  /*1380*/  BSYNC B0 ;  /* 0x0000000000007941 */ /* 0x000fea0003800000 */
.L_x_4207:
        /* <DEDUP_REMOVED lines=16> */
.L_x_4213:
[----:B------:R-:W-:Y:S05]  /*1490*/  BSYNC B1 ;  /* 0x0000000000017941 */ /* 0x000fea0003800000 */
.L_x_4212:
        /* <DEDUP_REMOVED lines=44> */
.L_x_4211:
[----:B------:R-:W-:Y:S05]  /*1760*/  BSYNC B0 ;  /* 0x0000000000007941 */ /* 0x000fea0003800000 */
.L_x_4210:
[----:B------:R-:W-:Y:S01]  /*1770*/  I2FP.F32.U32 R44, R91 ;  /* 0x0000005b002c7245 */ /* 0x000fe20000201000 */
[----:B------:R-:W-:Y:S01]  /*1780*/  HADD2.F32 R47, -RZ, R40.H1_H1 ;  /* 0x30000028ff2f7230 */ /* 0x000fe20000004100 */
[----:B------:R-:W-:Y:S01]  /*1790*/  BSSY B0, `(.L_x_4214) ;  /* 0x0000017000007945 */ /* 0x000fe20003800000 */
[----:B------:R-:W-:Y:S02]  /*17a0*/  VIADD R46, R51, 0x1 ;  /* 0x00000001332e7836 */ /* 0x000fe40000000000 */
[----:B------:R-:W-:Y:S01]  /*17b0*/  FFMA.FTZ R45, R44, R101, 1.1641532182693481445e-10 ;  /* 0x2f0000002c2d7423 */ /* 0x000fe20000010065 */
[----:B------:R-:W-:Y:S01]  /*17c0*/  FMUL.FTZ R40, R47, R104 ;  /* 0x000000682f287220 */ /* 0x000fe20000410000 */
[----:B------:R-:W-:-:S03]  /*17d0*/  @P0 HADD2.F32 R47, -RZ, R36.H1_H1 ;  /* 0x30000024ff2f0230 */ /* 0x000fc60000004100 */
[----:B------:R-:W-:Y:S01]  /*17e0*/  FMUL.FTZ R40, R40, R103 ;  /* 0x0000006728287220 */ /* 0x000fe20000410000 */
[----:B------:R-:W-:Y:S01]  /*17f0*/  FSETP.GTU.FTZ.AND P1, PT, R45, R102, PT ;  /* 0x000000662d00720b */ /* 0x000fe20003f3c000 */
[----:B------:R-:W-:-:S03]  /*1800*/  HADD2.F32 R45, -RZ, R32.H1_H1 ;  /* 0x30000020ff2d7230 */ /* 0x000fc60000004100 */
        /* <DEDUP_REMOVED lines=14> */
.L_x_4215:
[----:B------:R-:W-:-:S07]  /*18f0*/  MOV R40, R86 ;  /* 0x0000005600287202 */ /* 0x000fce0000000f00 */
.L_x_4216:
[----:B------:R-:W-:Y:S05]  /*1900*/  BSYNC B0 ;  /* 0x0000000000007941 */ /* 0x000fea0003800000 */
.L_x_4214:
        /* <DEDUP_REMOVED lines=16> */
.L_x_4220:
[----:B------:R-:W-:Y:S05]  /*1a10*/  BSYNC B1 ;  /* 0x0000000000017941 */ /* 0x000fea0003800000 */
.L_x_4219:
        /* <DEDUP_REMOVED lines=44> */
.L_x_4218:
[----:B------:R-:W-:Y:S05]  /*1ce0*/  BSYNC B0 ;  /* 0x0000000000007941 */ /* 0x000fea0003800000 */
.L_x_4217:
[----:B------:R-:W-:Y:S01]  /*1cf0*/  I2FP.F32.U32 R40, R40 ;  /* 0x0000002800287245 */ /* 0x000fe20000201000 */
[----:B------:R-:W-:Y:S01]  /*1d00*/  HADD2.F32 R47, -RZ, R41.H0_H0 ;  /* 0x20000029ff2f7230 */ /* 0x000fe20000004100 */
[----:B------:R-:W-:Y:S01]  /*1d10*/  ISETP.NE.AND P2, PT, R46, 0x1, PT ;  /* 0x000000012e00780c */ /* 0x000fe20003f45270 */
[----:B------:R-:W-:Y:S01]  /*1d20*/  HADD2.F32 R51, -RZ, R33.H0_H0 ;  /* 0x20000021ff337230 */ /* 0x000fe20000004100 */
[----:B------:R-:W-:Y:S01]  /*1d30*/  BSSY B0, `(.L_x_4221) ;  /* 0x0000014000007945 */ /* 0x000fe20003800000 */
[----:B------:R-:W-:Y:S01]  /*1d40*/  FFMA.FTZ R45, R40, R101, 1.1641532182693481445e-10 ;  /* 0x2f000000282d7423 */ /* 0x000fe20000010065 */
[----:B------:R-:W-:Y:S01]  /*1d50*/  FMUL.FTZ R40, R47, R104 ;  /* 0x000000682f287220 */ /* 0x000fe20000410000 */
[----:B------:R-:W-:Y:S02]  /*1d60*/  @P0 HADD2.F32 R44, -RZ, R37.H0_H0 ;  /* 0x20000025ff2c0230 */ /* 0x000fe40000004100 */
[----:B------:R-:W-:Y:S02]  /*1d70*/  VIADD R47, R46, 0x1 ;  /* 0x000000012e2f7836 */ /* 0x000fe40000000000 */
        /* <DEDUP_REMOVED lines=14> */
.L_x_4222:
[----:B------:R-:W-:-:S07]  /*1e60*/  MOV R40, R86 ;  /* 0x0000005600287202 */ /* 0x000fce0000000f00 */
.L_x_4223:
[----:B------:R-:W-:Y:S05]  /*1e70*/  BSYNC B0 ;  /* 0x0000000000007941 */ /* 0x000fea0003800000 */
.L_x_4221:
        /* <DEDUP_REMOVED lines=16> */
.L_x_4227:
[----:B------:R-:W-:Y:S05]  /*1f80*/  BSYNC B1 ;  /* 0x0000000000017941 */ /* 0x000fea0003800000 */
.L_x_4226:
        /* <DEDUP_REMOVED lines=44> */
.L_x_4225:
[----:B------:R-:W-:Y:S05]  /*2250*/  BSYNC B0 ;  /* 0x0000000000007941 */ /* 0x000fea0003800000 */
.L_x_4224:
[----:B------:R-:W-:Y:S01]  /*2260*/  I2FP.F32.U32 R40, R40 ;  /* 0x0000002800287245 */ /* 0x000fe20000201000 */
[----:B------:R-:W-:Y:S01]  /*2270*/  HADD2.F32 R45, -RZ, R41.H1_H1 ;  /* 0x30000029ff2d7230 */ /* 0x000fe20000004100 */
[----:B------:R-:W-:Y:S01]  /*2280*/  ISETP.NE.AND P3, PT, R47, 0x1, PT ;  /* 0x000000012f00780c */ /* 0x000fe20003f65270 */
[----:B------:R-:W-:Y:S01]  /*2290*/  HADD2.F32 R91, -RZ, R33.H1_H1 ;  /* 0x30000021ff5b7230 */ /* 0x000fe20000004100 */
[----:B------:R-:W-:Y:S01]  /*22a0*/  BSSY B0, `(.L_x_4228) ;  /* 0x0000014000007945 */ /* 0x000fe20003800000 */
[----:B------:R-:W-:Y:S01]  /*22b0*/  FFMA.FTZ R41, R40, R101, 1.1641532182693481445e-10 ;  /* 0x2f00000028297423 */ /* 0x000fe20000010065 */
[----:B------:R-:W-:Y:S01]  /*22c0*/  FMUL.FTZ R40, R45, R104 ;  /* 0x000000682d287220 */ /* 0x000fe20000410000 */
[----:B------:R-:W-:Y:S02]  /*22d0*/  @P0 HADD2.F32 R44, -RZ, R37.H1_H1 ;  /* 0x30000025ff2c0230 */ /* 0x000fe40000004100 */
        /* <DEDUP_REMOVED lines=15> */
.L_x_4229:
[----:B------:R-:W-:-:S07]  /*23d0*/  MOV R94, R86 ;  /* 0x00000056005e7202 */ /* 0x000fce0000000f00 */
.L_x_4230:
[----:B------:R-:W-:Y:S05]  /*23e0*/  BSYNC B0 ;  /* 0x0000000000007941 */ /* 0x000fea0003800000 */
.L_x_4228:
        /* <DEDUP_REMOVED lines=16> */
.L_x_4234:
[----:B------:R-:W-:Y:S05]  /*24f0*/  BSYNC B1 ;  /* 0x0000000000017941 */ /* 0x000fea0003800000 */
.L_x_4233:
        /* <DEDUP_REMOVED lines=44> */
.L_x_4232:
[----:B------:R-:W-:Y:S05]  /*27c0*/  BSYNC B0 ;  /* 0x0000000000007941 */ /* 0x000fea0003800000 */
.L_x_4231:
[----:B------:R-:W-:Y:S01]  /*27d0*/  I2FP.F32.U32 R40, R94 ;  /* 0x0000005e00287245 */ /* 0x000fe20000201000 */
[----:B------:R-:W-:Y:S01]  /*27e0*/  HADD2.F32 R45, -RZ, R42.H0_H0 ;  /* 0x2000002aff2d7230 */ /* 0x000fe20000004100 */
[C---:B------:R-:W-:Y:S01]  /*27f0*/  ISETP.NE.AND P4, PT, R46.reuse, 0x1, PT ;  /* 0x000000012e00780c */ /* 0x040fe20003f85270 */
[----:B------:R-:W-:Y:S01]  /*2800*/  BSSY B0, `(.L_x_4235) ;  /* 0x0000015000007945 */ /* 0x000fe20003800000 */
[----:B------:R-:W-:Y:S02]  /*2810*/  VIADD R44, R46, 0x1 ;  /* 0x000000012e2c7836 */ /* 0x000fe40000000000 */
[----:B------:R-:W-:Y:S01]  /*2820*/  FFMA.FTZ R41, R40, R101, 1.1641532182693481445e-10 ;  /* 0x2f00000028297423 */ /* 0x000fe20000010065 */
[----:B------:R-:W-:Y:S01]  /*2830*/  FMUL.FTZ R40, R45, R104 ;  /* 0x000000682d287220 */ /* 0x000fe20000410000 */
[----:B------:R-:W-:-:S03]  /*2840*/  @P0 HADD2.F32 R45, -RZ, R38.H0_H0 ;  /* 0x20000026ff2d0230 */ /* 0x000fc60000004100 */
[----:B------:R-:W-:Y:S01]  /*2850*/  FMUL.FTZ R40, R40, R103 ;  /* 0x0000006728287220 */ /* 0x000fe20000410000 */
[----:B------:R-:W-:Y:S01]  /*2860*/  FSETP.GTU.FTZ.AND P3, PT, R41, R102, PT ;  /* 0x000000662900720b */ /* 0x000fe20003f7c000 */
[----:B------:R-:W-:-:S03]  /*2870*/  HADD2.F32 R41, -RZ, R34.H0_H0 ;  /* 0x20000022ff297230 */ /* 0x000fc60000004100 */
        /* <DEDUP_REMOVED lines=12> */
.L_x_4236:
[----:B------:R-:W-:-:S07]  /*2940*/  MOV R93, R86 ;  /* 0x00000056005d7202 */ /* 0x000fce0000000f00 */
.L_x_4237:
[----:B------:R-:W-:Y:S05]  /*2950*/  BSYNC B0 ;  /* 0x0000000000007941 */ /* 0x000fea0003800000 */
.L_x_4235:
        /* <DEDUP_REMOVED lines=16> */
.L_x_4241:
[----:B------:R-:W-:Y:S05]  /*2a60*/  BSYNC B1 ;  /* 0x0000000000017941 */ /* 0x000fea0003800000 */
.L_x_4240:
        /* <DEDUP_REMOVED lines=44> */
.L_x_4239:
[----:B------:R-:W-:Y:S05]  /*2d30*/  BSYNC B0 ;  /* 0x0000000000007941 */ /* 0x000fea0003800000 */
.L_x_4238:
        /* <DEDUP_REMOVED lines=23> */
.L_x_4243:
[----:B------:R-:W-:-:S07]  /*2eb0*/  MOV R42, R86 ;  /* 0x00000056002a7202 */ /* 0x000fce0000000f00 */
.L_x_4244:
[----:B------:R-:W-:Y:S05]  /*2ec0*/  BSYNC B0 ;  /* 0x0000000000007941 */ /* 0x000fea0003800000 */
.L_x_4242:
        /* <DEDUP_REMOVED lines=16> */
.L_x_4248:
[----:B------:R-:W-:Y:S05]  /*2fd0*/  BSYNC B1 ;  /* 0x0000000000017941 */ /* 0x000fea0003800000 */
.L_x_4247:
        /* <DEDUP_REMOVED lines=44> */
.L_x_4246:
[----:B------:R-:W-:Y:S05]  /*32a0*/  BSYNC B0 ;  /* 0x0000000000007941 */ /* 0x000fea0003800000 */
.L_x_4245:
[----:B------:R-:W-:Y:S01]  /*32b0*/  I2FP.F32.U32 R40, R42 ;  /* 0x0000002a00287245 */ /* 0x000fe20000201000 */
[----:B------:R-:W-:Y:S01]  /*32c0*/  HADD2.F32 R45, -RZ, R43.H0_H0 ;  /* 0x2000002bff2d7230 */ /* 0x000fe20000004100 */
[C---:B------:R-:W-:Y:S01]  /*32d0*/  ISETP.NE.AND P6, PT, R46.reuse, 0x1, PT ;  /* 0x000000012e00780c */ /* 0x040fe20003fc5270 */
[----:B------:R-:W-:Y:S01]  /*32e0*/  BSSY B0, `(.L_x_4249) ;  /* 0x0000015000007945 */ /* 0x000fe20003800000 */
[----:B------:R-:W-:Y:S02]  /*32f0*/  VIADD R100, R46, 0x1 ;  /* 0x000000012e647836 */ /* 0x000fe40000000000 */
[----:B------:R-:W-:Y:S01]  /*3300*/  FFMA.FTZ R41, R40, R101, 1.1641532182693481445e-10 ;  /* 0x2f00000028297423 */ /* 0x000fe20000010065 */
[----:B------:R-:W-:Y:S01]  /*3310*/  FMUL.FTZ R40, R45, R104 ;  /* 0x000000682d287220 */ /* 0x000fe20000410000 */
[----:B------:R-:W-:-:S03]  /*3320*/  HADD2.F32 R45, -RZ, R35.H0_H0 ;  /* 0x20000023ff2d7230 */ /* 0x000fc60000004100 */
[----:B------:R-:W-:Y:S01]  /*3330*/  FMUL.FTZ R40, R40, R103 ;  /* 0x0000006728287220 */ /* 0x000fe20000410000 */
[----:B------:R-:W-:Y:S01]  /*3340*/  FSETP.GTU.FTZ.AND P5, PT, R41, R102, PT ;  /* 0x000000662900720b */ /* 0x000fe20003fbc000 */
[----:B------:R-:W-:-:S03]  /*3350*/  @P0 HADD2.F32 R41, -RZ, R39.H0_H0 ;  /* 0x20000027ff290230 */ /* 0x000fc60000004100 */
        /* <DEDUP_REMOVED lines=12> */
.L_x_4250:
[----:B------:R-:W-:-:S07]  /*3420*/  MOV R42, R86 ;  /* 0x00000056002a7202 */ /* 0x000fce0000000f00 */
.L_x_4251:
[----:B------:R-:W-:Y:S05]  /*3430*/  BSYNC B0 ;  /* 0x0000000000007941 */ /* 0x000fea0003800000 */
.L_x_4249:
        /* <DEDUP_REMOVED lines=18> */
.L_x_4255:
[----:B------:R-:W-:Y:S05]  /*3560*/  BSYNC B1 ;  /* 0x0000000000017941 */ /* 0x000fea0003800000 */
.L_x_4254:
        /* <DEDUP_REMOVED lines=44> */
.L_x_4253:
[----:B------:R-:W-:Y:S05]  /*3830*/  BSYNC B0 ;  /* 0x0000000000007941 */ /* 0x000fea0003800000 */
.L_x_4252:
[----:B------:R-:W-:Y:S01]  /*3840*/  I2FP.F32.U32 R40, R42 ;  /* 0x0000002a00287245 */ /* 0x000fe20000201000 */
[----:B------:R-:W-:Y:S01]  /*3850*/  HADD2.F32 R43, -RZ, R43.H1_H1 ;  /* 0x3000002bff2b7230 */ /* 0x000fe20000004100 */
[----:B------:R-:W-:Y:S01]  /*3860*/  SEL R108, RZ, 0x100, P4 ;  /* 0x00000100ff6c7807 */ /* 0x000fe20002000000 */
[----:B------:R-:W0:Y:S01]  /*3870*/  LDC.64 R46, c[0x0][0x238] ;  /* 0x00008e00ff2e7b82 */ /* 0x000e220000000a00 */
[----:B------:R-:W-:Y:S01]  /*3880*/  SEL R45, RZ, 0x10000, P5 ;  /* 0x00010000ff2d7807 */ /* 0x000fe20002800000 */
[----:B------:R-:W-:Y:S01]  /*3890*/  FFMA.FTZ R41, R40, R101, 1.1641532182693481445e-10 ;  /* 0x2f00000028297423 */ /* 0x000fe20000010065 */
[----:B------:R-:W-:Y:S01]  /*38a0*/  FMUL.FTZ R40, R43, R104 ;  /* 0x000000682b287220 */ /* 0x000fe20000410000 */
[----:B------:R-:W-:Y:S01]  /*38b0*/  ISETP.NE.AND P5, PT, R99, RZ, PT ;  /* 0x000000ff6300720c */ /* 0x000fe20003fa5270 */
[----:B------:R-:W-:Y:S01]  /*38c0*/  HADD2.F32 R97, -RZ, R35.H1_H1 ;  /* 0x30000023ff617230 */ /* 0x000fe20000004100 */
[----:B------:R-:W-:Y:S01]  /*38d0*/  SEL R42, RZ, 0x1, P2 ;  /* 0x00000001ff2a7807 */ /* 0x000fe20001000000 */
[----:B------:R-:W-:Y:S01]  /*38e0*/  FMUL.FTZ R40, R40, R103 ;  /* 0x0000006728287220 */ /* 0x000fe20000410000 */
[----:B------:R-:W-:Y:S01]  /*38f0*/  FSETP.GTU.FTZ.AND P4, PT, R41, R102, PT ;  /* 0x000000662900720b */ /* 0x000fe20003f9c000 */
[----:B------:R-:W1:Y:S01]  /*3900*/  @P0 LDC.64 R106, c[0x0][0x230] ;  /* 0x00008c00ff6a0b82 */ /* 0x000e620000000a00 */
[----:B------:R-:W-:Y:S01]  /*3910*/  ISETP.NE.AND P6, PT, R98, RZ, PT ;  /* 0x000000ff6200720c */ /* 0x000fe20003fc5270 */
[----:B------:R-:W-:Y:S01]  /*3920*/  IMAD.WIDE.U32 R42, R42, 0x1000000, RZ ;  /* 0x010000002a2a7825 */ /* 0x000fe200078e00ff */
[----:B------:R-:W-:-:S02]  /*3930*/  SEL R41, RZ, 0x1000000, P4 ;  /* 0x01000000ff297807 */ /* 0x000fc40002000000 */
[----:B------:R-:W-:Y:S01]  /*3940*/  FSEL R96, R40, RZ, !P4 ;  /* 0x000000ff28607208 */ /* 0x000fe20006000000 */
[----:B------:R-:W-:Y:S01]  /*3950*/  @P0 HADD2.F32 R105, -RZ, R39.H1_H1 ;  /* 0x30000027ff690230 */ /* 0x000fe20000004100 */
[----:B------:R-:W-:Y:S02]  /*3960*/  LOP3.LUT R108, R108, R41, R45, 0xfe, !PT ;  /* 0x000000296c6c7212 */ /* 0x000fe400078efe2d */
[----:B------:R-:W2:Y:S01]  /*3970*/  LDC.64 R44, c[0x0][0x240] ;  /* 0x00009000ff2c7b82 */ /* 0x000ea20000000a00 */
[----:B------:R-:W-:Y:S01]  /*3980*/  SEL R41, RZ, 0x1, P1 ;  /* 0x00000001ff297807 */ /* 0x000fe20000800000 */
[----:B------:R-:W-:Y:S01]  /*3990*/  FMUL.FTZ R96, R96, R97 ;  /* 0x0000006160607220 */ /* 0x000fe20000410000 */
[----:B------:R-:W-:Y:S01]  /*39a0*/  SEL R98, RZ, 0x1, P5 ;  /* 0x00000001ff627807 */ /* 0x000fe20002800000 */
[----:B------:R-:W-:Y:S01]  /*39b0*/  VIADD R97, R48, 0x80 ;  /* 0x0000008030617836 */ /* 0x000fe20000000000 */
[----:B------:R-:W-:Y:S01]  /*39c0*/  SEL R109, RZ, 0x1, P3 ;  /* 0x00000001ff6d7807 */ /* 0x000fe20001800000 */
[----:B------:R-:W-:-:S04]  /*39d0*/  IMAD.WIDE.U32 R40, R41, 0x10000, RZ ;  /* 0x0001000029287825 */ /* 0x000fc800078e00ff */
[----:B------:R-:W-:Y:S01]  /*39e0*/  @P0 FADD.FTZ R96, R96, R105 ;  /* 0x0000006960600221 */ /* 0x000fe20000010000 */
[----:B------:R-:W-:Y:S01]  /*39f0*/  SEL R105, RZ, 0x1, P6 ;  /* 0x00000001ff697807 */ /* 0x000fe20003000000 */
[----:B------:R-:W-:Y:S01]  /*3a00*/  IMAD.WIDE.U32 R98, R98, 0x100, RZ ;  /* 0x0000010062627825 */ /* 0x000fe200078e00ff */
[----:B------:R-:W-:-:S03]  /*3a10*/  LOP3.LUT R43, R43, R108, R109, 0xfe, !PT ;  /* 0x0000006c2b2b7212 */ /* 0x000fc600078efe6d */
[----:B0-----:R-:W-:Y:S01]  /*3a20*/  IMAD.WIDE.U32 R114, R48, 0x10, R46 ;  /* 0x0000001030727825 */ /* 0x001fe200078e002e */
[----:B------:R-:W-:Y:S02]  /*3a30*/  LOP3.LUT R98, R98, R42, R40, 0xfe, !PT ;  /* 0x0000002a62627212 */ /* 0x000fe400078efe28 */
[----:B------:R-:W-:Y:S01]  /*3a40*/  LOP3.LUT R99, R99, R43, R41, 0xfe, !PT ;  /* 0x0000002b63637212 */ /* 0x000fe200078efe29 */
[----:B-1----:R-:W-:Y:S01]  /*3a50*/  @P0 IMAD.WIDE.U32 R106, R97, 0x10, R106 ;  /* 0x00000010616a0825 */ /* 0x002fe200078e006a */
[----:B------:R-:W-:Y:S02]  /*3a60*/  F2FP.F16.F32.PACK_AB R42, R93, R92 ;  /* 0x0000005c5d2a723e */ /* 0x000fe400000000ff */
[----:B------:R-:W-:Y:S01]  /*3a70*/  F2FP.F16.F32.PACK_AB R41, R91, R51 ;  /* 0x000000335b29723e */ /* 0x000fe200000000ff */
[----:B------:R-:W-:Y:S01]  /*3a80*/  IMAD.WIDE.U32 R108, R97, 0x10, R112 ;  /* 0x00000010616c7825 */ /* 0x000fe200078e0070 */
[----:B------:R-:W-:Y:S02]  /*3a90*/  F2FP.F16.F32.PACK_AB R40, R50, R49 ;  /* 0x000000313228723e */ /* 0x000fe400000000ff */
[----:B------:R-:W-:Y:S01]  /*3aa0*/  F2FP.F16.F32.PACK_AB R43, R96, R94 ;  /* 0x0000005e602b723e */ /* 0x000fe200000000ff */
[----:B--2---:R-:W-:Y:S01]  /*3ab0*/  IMAD.WIDE.U32 R110, R48, 0x8, R44 ;  /* 0x00000008306e7825 */ /* 0x004fe200078e002c */
[----:B------:R-:W-:-:S03]  /*3ac0*/  LOP3.LUT R98, R98, R105, RZ, 0xfc, !PT ;  /* 0x0000006962627212 */ /* 0x000fc600078efcff */
[----:B------:R0:W-:Y:S04]  /*3ad0*/  STG.E.128 desc[UR4][R114.64], R40 ;  /* 0x0000002872007986 */ /* 0x0001e8000c101d04 */
[----:B------:R1:W-:Y:S04]  /*3ae0*/  STG.E.64 desc[UR4][R110.64], R98 ;  /* 0x000000626e007986 */ /* 0x0003e8000c101b04 */
[----:B------:R1:W5:Y:S04]  /*3af0*/  @P0 LDG.E.128 R36, desc[UR4][R106.64] ;  /* 0x000000046a240981 */ /* 0x000368000c1e1d00 */
[----:B0-----:R1:W5:Y:S01]  /*3b00*/  LDG.E.128 R40, desc[UR4][R108.64] ;  /* 0x000000046c287981 */ /* 0x001362000c1e1d00 */
[C---:B------:R-:W-:Y:S01]  /*3b10*/  ISETP.NE.AND P1, PT, R100.reuse, 0x1, PT ;  /* 0x000000016400780c */ /* 0x040fe20003f25270 */
[----:B------:R-:W-:Y:S01]  /*3b20*/  BSSY B0, `(.L_x_4256) ;  /* 0x000000c000007945 */ /* 0x000fe20003800000 */
[----:B------:R-:W-:-:S11]  /*3b30*/  IADD3 R116, R100, 0x1, RZ ;  /* 0x0000000164747810 */ /* 0x000fd60007ffe0ff */
        /* <DEDUP_REMOVED lines=9> */
.L_x_4257:
[----:B------:R-:W-:-:S07]  /*3bd0*/  MOV R105, R86 ;  /* 0x0000005600697202 */ /* 0x000fce0000000f00 */
.L_x_4258:
[----:B------:R-:W-:Y:S05]  /*3be0*/  BSYNC B0 ;  /* 0x0000000000007941 */ /* 0x000fea0003800000 */
.L_x_4256:
        /* <DEDUP_REMOVED lines=16> */
.L_x_4262:
[----:B------:R-:W-:Y:S05]  /*3cf0*/  BSYNC B1 ;  /* 0x0000000000017941 */ /* 0x000fea0003800000 */
.L_x_4261:
        /* <DEDUP_REMOVED lines=44> */
.L_x_4260:
[----:B------:R-:W-:Y:S05]  /*3fc0*/  BSYNC B0 ;  /* 0x0000000000007941 */ /* 0x000fea0003800000 */
.L_x_4259:
[----:B------:R-:W-:Y:S01]  /*3fd0*/  I2FP.F32.U32 R98, R105 ;  /* 0x0000006900627245 */ /* 0x000fe20000201000 */
[----:B-----5:R-:W-:Y:S01]  /*3fe0*/  HADD2.F32 R105, -RZ, R40.H0_H0 ;  /* 0x20000028ff697230 */ /* 0x020fe20000004100 */
[----:B------:R-:W-:Y:S01]  /*3ff0*/  BSSY B0, `(.L_x_4263) ;  /* 0x0000017000007945 */ /* 0x000fe20003800000 */
[----:B------:R-:W-:Y:S02]  /*4000*/  IADD3 R107, R116, 0x1, RZ ;  /* 0x00000001746b7810 */ /* 0x000fe40007ffe0ff */
[----:B------:R-:W-:Y:S01]  /*4010*/  FFMA.FTZ R99, R98, R101, 1.1641532182693481445e-10 ;  /* 0x2f00000062637423 */ /* 0x000fe20000010065 */
[----:B------:R-:W-:Y:S01]  /*4020*/  FMUL.FTZ R98, R105, R104 ;  /* 0x0000006869627220 */ /* 0x000fe20000410000 */
[----:B------:R-:W-:-:S03]  /*4030*/  @P0 HADD2.F32 R105, -RZ, R36.H0_H0 ;  /* 0x20000024ff690230 */ /* 0x000fc60000004100 */
[----:B------:R-:W-:Y:S01]  /*4040*/  FMUL.FTZ R98, R98, R103 ;  /* 0x0000006762627220 */ /* 0x000fe20000410000 */
[----:B------:R-:W-:Y:S01]  /*4050*/  FSETP.GTU.FTZ.AND P1, PT, R99, R102, PT ;  /* 0x000000666300720b */ /* 0x000fe20003f3c000 */
[----:B------:R-:W-:-:S03]  /*4060*/  HADD2.F32 R99, -RZ, R28.H0_H0 ;  /* 0x2000001cff637230 */ /* 0x000fc60000004100 */
        /* <DEDUP_REMOVED lines=14> */
.L_x_4264:
[----:B------:R-:W-:-:S07]  /*4150*/  MOV R105, R86 ;  /* 0x0000005600697202 */ /* 0x000fce0000000f00 */
.L_x_4265:
[----:B------:R-:W-:Y:S05]  /*4160*/  BSYNC B0 ;  /* 0x0000000000007941 */ /* 0x000fea0003800000 */
.L_x_4263:
        /* <DEDUP_REMOVED lines=16> */
.L_x_4269:
[----:B------:R-:W-:Y:S05]  /*4270*/  BSYNC B1 ;  /* 0x0000000000017941 */ /* 0x000fea0003800000 */
.L_x_4268:
        /* <DEDUP_REMOVED lines=44> */
.L_x_4267:
[----:B------:R-:W-:Y:S05]  /*4540*/  BSYNC B0 ;  /* 0x0000000000007941 */ /* 0x000fea0003800000 */
.L_x_4266:
[----:B------:R-:W-:Y:S01]  /*4550*/  I2FP.F32.U32 R98, R105 ;  /* 0x0000006900627245 */ /* 0x000fe20000201000 */
[----:B------:R-:W-:Y:S01]  /*4560*/  HADD2.F32 R105, -RZ, R40.H1_H1 ;  /* 0x30000028ff697230 */ /* 0x000fe20000004100 */
[----:B------:R-:W-:Y:S01]  /*4570*/  BSSY B0, `(.L_x_4270) ;  /* 0x0000017000007945 */ /* 0x000fe20003800000 */
[----:B------:R-:W-:Y:S02]  /*4580*/  IADD3 R108, R107, 0x1, RZ ;  /* 0x000000016b6c7810 */ /* 0x000fe40007ffe0ff */
        /* <DEDUP_REMOVED lines=20> */
.L_x_4271:
[----:B------:R-:W-:-:S07]  /*46d0*/  MOV R40, R86 ;  /* 0x0000005600287202 */ /* 0x000fce0000000f00 */
.L_x_4272:
[----:B------:R-:W-:Y:S05]  /*46e0*/  BSYNC B0 ;  /* 0x0000000000007941 */ /* 0x000fea0003800000 */
.L_x_4270:
        /* <DEDUP_REMOVED lines=16> */
.L_x_4276:
[----:B------:R-:W-:Y:S05]  /*47f0*/  BSYNC B1 ;  /* 0x0000000000017941 */ /* 0x000fea0003800000 */
.L_x_4275:
        /* <DEDUP_REMOVED lines=44> */
.L_x_4274:
[----:B------:R-:W-:Y:S05]  /*4ac0*/  BSYNC B0 ;  /* 0x0000000000007941 */ /* 0x000fea0003800000 */
.L_x_4273:
[----:B------:R-:W-:Y:S01]  /*4ad0*/  I2FP.F32.U32 R40, R40 ;  /* 0x0000002800287245 */ /* 0x000fe20000201000 */
[----:B------:R-:W-:Y:S01]  /*4ae0*/  HADD2.F32 R105, -RZ, R41.H0_H0 ;  /* 0x20000029ff697230 */ /* 0x000fe20000004100 */
[----:B------:R-:W-:Y:S01]  /*4af0*/  ISETP.NE.AND P2, PT, R108, 0x1, PT ;  /* 0x000000016c00780c */ /* 0x000fe20003f45270 */
[----:B------:R-:W-:Y:S01]  /*4b00*/  @P0 HADD2.F32 R98, -RZ, R37.H0_H0 ;  /* 0x20000025ff620230 */ /* 0x000fe20000004100 */
[----:B------:R-:W-:Y:S01]  /*4b10*/  BSSY B0, `(.L_x_4277) ;  /* 0x0000014000007945 */ /* 0x000fe20003800000 */
[----:B------:R-:W-:Y:S01]  /*4b20*/  FFMA.FTZ R99, R40, R101, 1.1641532182693481445e-10 ;  /* 0x2f00000028637423 */ /* 0x000fe20000010065 */
[----:B------:R-:W-:Y:S01]  /*4b30*/  FMUL.FTZ R40, R105, R104 ;  /* 0x0000006869287220 */ /* 0x000fe20000410000 */
[----:B------:R-:W-:Y:S01]  /*4b40*/  HADD2.F32 R105, -RZ, R29.H0_H0 ;  /* 0x2000001dff697230 */ /* 0x000fe20000004100 */
[----:B------:R-:W-:Y:S02]  /*4b50*/  IADD3 R109, R108, 0x1, RZ ;  /* 0x000000016c6d7810 */ /* 0x000fe40007ffe0ff */
        /* <DEDUP_REMOVED lines=14> */
.L_x_4278:
[----:B------:R-:W-:-:S07]  /*4c40*/  MOV R40, R86 ;  /* 0x0000005600287202 */ /* 0x000fce0000000f00 */
.L_x_4279:
[----:B------:R-:W-:Y:S05]  /*4c50*/  BSYNC B0 ;  /* 0x0000000000007941 */ /* 0x000fea0003800000 */
.L_x_4277:
        /* <DEDUP_REMOVED lines=16> */
.L_x_4283:
[----:B------:R-:W-:Y:S05]  /*4d60*/  BSYNC B1 ;  /* 0x0000000000017941 */ /* 0x000fea0003800000 */
.L_x_4282:
        /* <DEDUP_REMOVED lines=44> */
.L_x_4281:
[----:B------:R-:W-:Y:S05]  /*5030*/  BSYNC B0 ;  /* 0x0000000000007941 */ /* 0x000fea0003800000 */
.L_x_4280:
[----:B------:R-:W-:Y:S01]  /*5040*/  I2FP.F32.U32 R40, R40 ;  /* 0x0000002800287245 */ /* 0x000fe20000201000 */
[----:B------:R-:W-:Y:S01]  /*5050*/  HADD2.F32 R99, -RZ, R41.H1_H1 ;  /* 0x30000029ff637230 */ /* 0x000fe20000004100 */
[C---:B------:R-:W-:Y:S01]  /*5060*/  ISETP.NE.AND P3, PT, R109.reuse, 0x1, PT ;  /* 0x000000016d00780c */ /* 0x040fe20003f65270 */
[----:B------:R-:W-:Y:S01]  /*5070*/  BSSY B0, `(.L_x_4284) ;  /* 0x0000015000007945 */ /* 0x000fe20003800000 */
[----:B------:R-:W-:Y:S01]  /*5080*/  IADD3 R110, R109, 0x1, RZ ;  /* 0x000000016d6e7810 */ /* 0x000fe20007ffe0ff */
[----:B------:R-:W-:Y:S01]  /*5090*/  FFMA.FTZ R41, R40, R101, 1.1641532182693481445e-10 ;  /* 0x2f00000028297423 */ /* 0x000fe20000010065 */
[----:B------:R-:W-:Y:S01]  /*50a0*/  FMUL.FTZ R40, R99, R104 ;  /* 0x0000006863287220 */ /* 0x000fe20000410000 */
[----:B------:R-:W-:-:S03]  /*50b0*/  @P0 HADD2.F32 R99, -RZ, R37.H1_H1 ;  /* 0x30000025ff630230 */ /* 0x000fc60000004100 */
[----:B------:R-:W-:Y:S01]  /*50c0*/  FMUL.FTZ R40, R40, R103 ;  /* 0x0000006728287220 */ /* 0x000fe20000410000 */
[----:B------:R-:W-:Y:S01]  /*50d0*/  FSETP.GTU.FTZ.AND P2, PT, R41, R102, PT ;  /* 0x000000662900720b */ /* 0x000fe20003f5c000 */
[----:B------:R-:W-:-:S03]  /*50e0*/  HADD2.F32 R41, -RZ, R29.H1_H1 ;  /* 0x3000001dff297230 */ /* 0x000fc60000004100 */
        /* <DEDUP_REMOVED lines=12> */
.L_x_4285:
[----:B------:R-:W-:-:S07]  /*51b0*/  MOV R107, R86 ;  /* 0x00000056006b7202 */ /* 0x000fce0000000f00 */
.L_x_4286:
[----:B------:R-:W-:Y:S05]  /*51c0*/  BSYNC B0 ;  /* 0x0000000000007941 */ /* 0x000fea0003800000 */
.L_x_4284:
        /* <DEDUP_REMOVED lines=16> */
.L_x_4290:
[----:B------:R-:W-:Y:S05]  /*52d0*/  BSYNC B1 ;  /* 0x0000000000017941 */ /* 0x000fea0003800000 */
.L_x_4289:
        /* <DEDUP_REMOVED lines=44> */
.L_x_4288:
[----:B------:R-:W-:Y:S05]  /*55a0*/  BSYNC B0 ;  /* 0x0000000000007941 */ /* 0x000fea0003800000 */
.L_x_4287:
[----:B------:R-:W-:Y:S01]  /*55b0*/  I2FP.F32.U32 R40, R107 ;  /* 0x0000006b00287245 */ /* 0x000fe20000201000 */
[----:B------:R-:W-:Y:S01]  /*55c0*/  HADD2.F32 R99, -RZ, R42.H0_H0 ;  /* 0x2000002aff637230 */ /* 0x000fe20000004100 */
[----:B------:R-:W-:Y:S01]  /*55d0*/  ISETP.NE.AND P4, PT, R110, 0x1, PT ;  /* 0x000000016e00780c */ /* 0x000fe20003f85270 */
[----:B------:R-:W-:Y:S01]  /*55e0*/  HADD2.F32 R107, -RZ, R30.H0_H0 ;  /* 0x2000001eff6b7230 */ /* 0x000fe20000004100 */
[----:B------:R-:W-:Y:S01]  /*55f0*/  BSSY B0, `(.L_x_4291) ;  /* 0x0000014000007945 */ /* 0x000fe20003800000 */
[----:B------:R-:W-:Y:S01]  /*5600*/  FFMA.FTZ R41, R40, R101, 1.1641532182693481445e-10 ;  /* 0x2f00000028297423 */ /* 0x000fe20000010065 */
[----:B------:R-:W-:Y:S01]  /*5610*/  FMUL.FTZ R40, R99, R104 ;  /* 0x0000006863287220 */ /* 0x000fe20000410000 */
[----:B------:R-:W-:Y:S01]  /*5620*/  @P0 HADD2.F32 R98, -RZ, R38.H0_H0 ;  /* 0x20000026ff620230 */ /* 0x000fe20000004100 */
        /* <DEDUP_REMOVED lines=15> */
.L_x_4292:
[----:B------:R-:W-:-:S07]  /*5720*/  MOV R109, R86 ;  /* 0x00000056006d7202 */ /* 0x000fce0000000f00 */
.L_x_4293:
[----:B------:R-:W-:Y:S05]  /*5730*/  BSYNC B0 ;  /* 0x0000000000007941 */ /* 0x000fea0003800000 */
.L_x_4291:
        /* <DEDUP_REMOVED lines=16> */
.L_x_4297:
[----:B------:R-:W-:Y:S05]  /*5840*/  BSYNC B1 ;  /* 0x0000000000017941 */ /* 0x000fea0003800000 */
.L_x_4296:
        /* <DEDUP_REMOVED lines=41> */
[----:B------:R-:W-:Y:S02]  /*5ae0*/  LOP3.LUT R25, R115, UR34, R116, 0x96, !PT ;  /* 0x0000002273197c12 */ /* 0x000fe4000f8e9674 */
[----:B------:R-:W-:Y:S02]  /*5af0*/  LOP3.LUT R52, R41, UR35, R98, 0x96, !PT ;  /* 0x0000002329347c12 */ /* 0x000fe4000f8e9662 */
[----:B------:R-:W-:-:S07]  /*5b00*/  MOV R54, R40 ;  /* 0x0000002800367202 */ /* 0x000fce0000000f00 */
.L_x_4295:
[----:B------:R-:W-:Y:S05]  /*5b10*/  BSYNC B0 ;  /* 0x0000000000007941 */ /* 0x000fea0003800000 */
.L_x_4294:
[----:B------:R-:W-:Y:S01]  /*5b20*/  I2FP.F32.U32 R40, R109 ;  /* 0x0000006d00287245 */ /* 0x000fe20000201000 */
[----:B------:R-:W-:Y:S01]  /*5b30*/  HADD2.F32 R99, -RZ, R42.H1_H1 ;  /* 0x3000002aff637230 */ /* 0x000fe20000004100 */
[C---:B------:R-:W-:Y:S01]  /*5b40*/  ISETP.NE.AND P5, PT, R114.reuse, 0x1, PT ;  /* 0x000000017200780c */ /* 0x040fe20003fa5270 */
        /* <DEDUP_REMOVED lines=18> */
[----:B------:R-:W-:Y:S01]  /*5c70*/  MOV R42, R54 ;  /* 0x00000036002a7202 */ /* 0x000fe20000000f00 */
[----:B------:R-:W-:Y:S06]  /*5c80*/  BRA `(.L_x_4300) ;  /* 0x0000000000047947 */ /* 0x000fec0003800000 */
.L_x_4299:
[----:B------:R-:W-:-:S07]  /*5c90*/  IMAD.MOV.U32 R42, RZ, RZ, R86 ;  /* 0x000000ffff2a7224 */ /* 0x000fce00078e0056 */
.L_x_4300:
[----:B------:R-:W-:Y:S05]  /*5ca0*/  BSYNC B0 ;  /* 0x0000000000007941 */ /* 0x000fea0003800000 */
.L_x_4298:
        /* <DEDUP_REMOVED lines=10> */
[----:B------:R-:W-:Y:S01]  /*5d50*/  @!P5 IADD3 R89, R89, 0x1, RZ ;  /* 0x000000015959d810 */ /* 0x000fe20007ffe0ff */
[----:B------:R-:W-:Y:S01]  /*5d60*/  @!P5 VIADD R25, R85, 0x1 ;  /* 0x000000015519d836 */ /* 0x000fe20000000000 */
[----:B------:R-:W-:Y:S02]  /*5d70*/  @!P5 MOV R87, RZ ;  /* 0x000000ff0057d202 */ /* 0x000fe40000000f00 */
[----:B------:R-:W-:-:S13]  /*5d80*/  ISETP.NE.AND P6, PT, R89, RZ, !P5 ;  /* 0x000000ff5900720c */ /* 0x000fda0006fc5270 */
[----:B------:R-:W-:-:S04]  /*5d90*/  @P6 IADD3 R25, R85, RZ, RZ ;  /* 0x000000ff55196210 */ /* 0x000fc80007ffe0ff */
[----:B------:R-:W-:-:S07]  /*5da0*/  @!P5 MOV R85, R25 ;  /* 0x000000190055d202 */ /* 0x000fce0000000f00 */
.L_x_4304:
[----:B------:R-:W-:Y:S05]  /*5db0*/  BSYNC B1 ;  /* 0x0000000000017941 */ /* 0x000fea0003800000 */
.L_x_4303:
        /* <DEDUP_REMOVED lines=44> */
.L_x_4302:
[----:B------:R-:W-:Y:S05]  /*6080*/  BSYNC B0 ;  /* 0x0000000000007941 */ /* 0x000fea0003800000 */
.L_x_4301:
        /* <DEDUP_REMOVED lines=23> */
.L_x_4306:
[----:B------:R-:W-:-:S07]  /*6200*/  MOV R42, R86 ;  /* 0x00000056002a7202 */ /* 0x000fce0000000f00 */
.L_x_4307:
[----:B------:R-:W-:Y:S05]  /*6210*/  BSYNC B0 ;  /* 0x0000000000007941 */ /* 0x000fea0003800000 */
.L_x_4305:
        /* <DEDUP_REMOVED lines=18> */
.L_x_4311:
[----:B------:R-:W-:Y:S05]  /*6340*/  BSYNC B1 ;  /* 0x0000000000017941 */ /* 0x000fea0003800000 */
.L_x_4310:
        /* <DEDUP_REMOVED lines=44> */
.L_x_4309:
[----:B------:R-:W-:Y:S05]  /*6610*/  BSYNC B0 ;  /* 0x0000000000007941 */ /* 0x000fea0003800000 */
.L_x_4308:
[----:B------:R-:W-:Y:S01]  /*6620*/  I2FP.F32.U32 R40, R42 ;  /* 0x0000002a00287245 */ /* 0x000fe20000201000 */
[----:B------:R-:W-:Y:S01]  /*6630*/  HADD2.F32 R43, -RZ, R43.H1_H1 ;  /* 0x3000002bff2b7230 */ /* 0x000fe20000004100 */
[----:B------:R-:W-:Y:S01]  /*6640*/  SEL R99, RZ, 0x10000, P5 ;  /* 0x00010000ff637807 */ /* 0x000fe20002800000 */
[----:B------:R-:W-:Y:S01]  /*6650*/  @P0 HADD2.F32 R42, -RZ, R39.H1_H1 ;  /* 0x30000027ff2a0230 */ /* 0x000fe20000004100 */
[----:B------:R-:W-:Y:S01]  /*6660*/  ISETP.NE.AND P5, PT, R118, RZ, PT ;  /* 0x000000ff7600720c */ /* 0x000fe20003fa5270 */
[----:B------:R-:W-:Y:S01]  /*6670*/  FFMA.FTZ R41, R40, R101, 1.1641532182693481445e-10 ;  /* 0x2f00000028297423 */ /* 0x000fe20000010065 */
[----:B------:R-:W-:Y:S01]  /*6680*/  FMUL.FTZ R40, R43, R104 ;  /* 0x000000682b287220 */ /* 0x000fe20000410000 */
[----:B------:R-:W-:Y:S01]  /*6690*/  SEL R118, RZ, 0x100, P4 ;  /* 0x00000100ff767807 */ /* 0x000fe20002000000 */
[----:B------:R-:W-:Y:S01]  /*66a0*/  IMAD.WIDE.U32 R114, R97, 0x10, R46 ;  /* 0x0000001061727825 */ /* 0x000fe200078e002e */
[----:B------:R-:W-:-:S03]  /*66b0*/  ISETP.NE.AND P6, PT, R111, RZ, PT ;  /* 0x000000ff6f00720c */ /* 0x000fc60003fc5270 */
[----:B------:R-:W-:Y:S01]  /*66c0*/  FMUL.FTZ R40, R40, R103 ;  /* 0x0000006728287220 */ /* 0x000fe20000410000 */
[----:B------:R-:W-:Y:S01]  /*66d0*/  FSETP.GTU.FTZ.AND P4, PT, R41, R102, PT ;  /* 0x000000662900720b */ /* 0x000fe20003f9c000 */
[----:B------:R-:W-:Y:S01]  /*66e0*/  HADD2.F32 R111, -RZ, R31.H1_H1 ;  /* 0x3000001fff6f7230 */ /* 0x000fe20000004100 */
[----:B------:R-:W-:Y:S02]  /*66f0*/  SEL R116, RZ, 0x1, P2 ;  /* 0x00000001ff747807 */ /* 0x000fe40001000000 */
[----:B------:R-:W-:Y:S02]  /*6700*/  FSEL R40, R40, RZ, !P4 ;  /* 0x000000ff28287208 */ /* 0x000fe40006000000 */
[----:B------:R-:W-:Y:S01]  /*6710*/  F2FP.F16.F32.PACK_AB R41, R108, R105 ;  /* 0x000000696c29723e */ /* 0x000fe200000000ff */
[----:B------:R-:W-:Y:S01]  /*6720*/  IMAD.WIDE.U32 R116, R116, 0x1000000, RZ ;  /* 0x0100000074747825 */ /* 0x000fe200078e00ff */
[----:B------:R-:W-:-:S03]  /*6730*/  SEL R119, RZ, 0x1000000, P4 ;  /* 0x01000000ff777807 */ /* 0x000fc60002000000 */
[----:B------:R-:W-:Y:S01]  /*6740*/  FMUL.FTZ R111, R40, R111 ;  /* 0x0000006f286f7220 */ /* 0x000fe20000410000 */
[----:B------:R-:W-:Y:S02]  /*6750*/  F2FP.F16.F32.PACK_AB R40, R106, R100 ;  /* 0x000000646a28723e */ /* 0x000fe400000000ff */
[----:B------:R-:W-:Y:S01]  /*6760*/  LOP3.LUT R118, R118, R119, R99, 0xfe, !PT ;  /* 0x0000007776767212 */ /* 0x000fe200078efe63 */
[----:B------:R-:W-:Y:S01]  /*6770*/  @P0 FADD.FTZ R111, R42, R111 ;  /* 0x0000006f2a6f0221 */ /* 0x000fe20000010000 */
[----:B------:R-:W-:Y:S02]  /*6780*/  F2FP.F16.F32.PACK_AB R42, R110, R107 ;  /* 0x0000006b6e2a723e */ /* 0x000fe400000000ff */
[----:B------:R-:W-:Y:S02]  /*6790*/  SEL R119, RZ, 0x1, P3 ;  /* 0x00000001ff777807 */ /* 0x000fe40001800000 */
[----:B------:R-:W-:Y:S02]  /*67a0*/  F2FP.F16.F32.PACK_AB R43, R111, R109 ;  /* 0x0000006d6f2b723e */ /* 0x000fe400000000ff */
[----:B------:R-:W-:-:S02]  /*67b0*/  LOP3.LUT R119, R117, R118, R119, 0xfe, !PT ;  /* 0x0000007675777212 */ /* 0x000fc400078efe77 */
[----:B------:R-:W-:Y:S01]  /*67c0*/  SEL R99, RZ, 0x1, P1 ;  /* 0x00000001ff637807 */ /* 0x000fe20000800000 */
[----:B------:R0:W-:Y:S01]  /*67d0*/  STG.E.128 desc[UR4][R114.64], R40 ;  /* 0x0000002872007986 */ /* 0x0001e2000c101d04 */
[----:B------:R-:W-:Y:S01]  /*67e0*/  SEL R117, RZ, 0x1, P5 ;  /* 0x00000001ff757807 */ /* 0x000fe20002800000 */
[----:B0-----:R-:W0:Y:S02]  /*67f0*/  @P0 LDC.64 R40, c[0x0][0x230] ;  /* 0x00008c00ff280b82 */ /* 0x001e240000000a00 */
[----:B------:R-:W-:Y:S01]  /*6800*/  IMAD.WIDE.U32 R114, R99, 0x10000, RZ ;  /* 0x0001000063727825 */ /* 0x000fe200078e00ff */
[----:B------:R-:W-:-:S03]  /*6810*/  SEL R99, RZ, 0x1, P6 ;  /* 0x00000001ff637807 */ /* 0x000fc60003000000 */
[----:B------:R-:W-:-:S03]  /*6820*/  IMAD.WIDE.U32 R42, R117, 0x100, RZ ;  /* 0x00000100752a7825 */ /* 0x000fc600078e00ff */
[----:B------:R-:W-:Y:S02]  /*6830*/  LOP3.LUT R116, R42, R116, R114, 0xfe, !PT ;  /* 0x000000742a747212 */ /* 0x000fe400078efe72 */
[----:B------:R-:W-:Y:S01]  /*6840*/  LOP3.LUT R43, R43, R119, R115, 0xfe, !PT ;  /* 0x000000772b2b7212 */ /* 0x000fe200078efe73 */
[----:B------:R-:W-:Y:S01]  /*6850*/  IMAD.WIDE.U32 R114, R97, 0x8, R44 ;  /* 0x0000000861727825 */ /* 0x000fe200078e002c */
[----:B------:R-:W-:Y:S02]  /*6860*/  LOP3.LUT R42, R116, R99, RZ, 0xfc, !PT ;  /* 0x00000063742a7212 */ /* 0x000fe400078efcff */
[----:B------:R-:W-:-:S03]  /*6870*/  IADD3 R99, R48, 0x100, RZ ;  /* 0x0000010030637810 */ /* 0x000fc60007ffe0ff */
[----:B------:R1:W-:Y:S02]  /*6880*/  STG.E.64 desc[UR4][R114.64], R42 ;  /* 0x0000002a72007986 */ /* 0x0003e4000c101b04 */
        /* <DEDUP_REMOVED lines=16> */
.L_x_4313:
[----:B------:R-:W-:-:S07]  /*6990*/  MOV R120, R86 ;  /* 0x0000005600787202 */ /* 0x000fce0000000f00 */
.L_x_4314:
[----:B------:R-:W-:Y:S05]  /*69a0*/  BSYNC B0 ;  /* 0x0000000000007941 */ /* 0x000fea0003800000 */
.L_x_4312:
        /* <DEDUP_REMOVED lines=10> */
[----:B------:R-:W-:Y:S02]  /*6a50*/  @!P1 IADD3 R89, R89, 0x1, RZ ;  /* 0x0000000159599810 */ /* 0x000fe40007ffe0ff */
[----:B------:R-:W-:Y:S02]  /*6a60*/  @!P1 IADD3 R25, R85, 0x1, RZ ;  /* 0x0000000155199810 */ /* 0x000fe40007ffe0ff */
[----:B------:R-:W-:Y:S02]  /*6a70*/  ISETP.NE.AND P2, PT, R89, RZ, !P1 ;  /* 0x000000ff5900720c */ /* 0x000fe40004f45270 */
[----:B------:R-:W-:-:S11]  /*6a80*/  @!P1 MOV R87, RZ ;  /* 0x000000ff00579202 */ /* 0x000fd60000000f00 */
[----:B------:R-:W-:-:S05]  /*6a90*/  @P2 IMAD.MOV R25, RZ, RZ, R85 ;  /* 0x000000ffff192224 */ /* 0x000fca00078e0255 */
[----:B------:R-:W-:-:S07]  /*6aa0*/  @!P1 MOV R85, R25 ;  /* 0x0000001900559202 */ /* 0x000fce0000000f00 */
.L_x_4318:
[----:B------:R-:W-:Y:S05]  /*6ab0*/  BSYNC B1 ;  /* 0x0000000000017941 */ /* 0x000fea0003800000 */
.L_x_4317:
        /* <DEDUP_REMOVED lines=44> */
.L_x_4316:
[----:B------:R-:W-:Y:S05]  /*6d80*/  BSYNC B0 ;  /* 0x0000000000007941 */ /* 0x000fea0003800000 */
.L_x_4315:
[----:B------:R-:W-:Y:S01]  /*6d90*/  I2FP.F32.U32 R98, R120 ;  /* 0x0000007800627245 */ /* 0x000fe20000201000 */
[----:B-----5:R-:W-:Y:S01]  /*6da0*/  HADD2.F32 R117, -RZ, R40.H0_H0 ;  /* 0x20000028ff757230 */ /* 0x020fe20000004100 */
[----:B------:R-:W-:Y:S01]  /*6db0*/  BSSY B0, `(.L_x_4319) ;  /* 0x0000016000007945 */ /* 0x000fe20003800000 */
[----:B------:R-:W-:Y:S02]  /*6dc0*/  IADD3 R116, R113, 0x1, RZ ;  /* 0x0000000171747810 */ /* 0x000fe40007ffe0ff */
[----:B------:R-:W-:Y:S01]  /*6dd0*/  FFMA.FTZ R115, R98, R101, 1.1641532182693481445e-10 ;  /* 0x2f00000062737423 */ /* 0x000fe20000010065 */
[----:B------:R-:W-:-:S04]  /*6de0*/  FMUL.FTZ R98, R117, R104 ;  /* 0x0000006875627220 */ /* 0x000fc80000410000 */
[----:B------:R-:W-:Y:S01]  /*6df0*/  FMUL.FTZ R98, R98, R103 ;  /* 0x0000006762627220 */ /* 0x000fe20000410000 */
[----:B------:R-:W-:Y:S01]  /*6e00*/  FSETP.GTU.FTZ.AND P1, PT, R115, R102, PT ;  /* 0x000000667300720b */ /* 0x000fe20003f3c000 */
[----:B------:R-:W-:-:S03]  /*6e10*/  @P0 HADD2.F32 R115, -RZ, R36.H0_H0 ;  /* 0x20000024ff730230 */ /* 0x000fc60000004100 */
        /* <DEDUP_REMOVED lines=14> */
.L_x_4320:
[----:B------:R-:W-:-:S07]  /*6f00*/  MOV R98, R86 ;  /* 0x0000005600627202 */ /* 0x000fce0000000f00 */
.L_x_4321:
[----:B------:R-:W-:Y:S05]  /*6f10*/  BSYNC B0 ;  /* 0x0000000000007941 */ /* 0x000fea0003800000 */
.L_x_4319:
        /* <DEDUP_REMOVED lines=11> */
[----:B------:R-:W-:Y:S01]  /*6fd0*/  @!P1 IMAD.MOV.U32 R87, RZ, RZ, RZ ;  /* 0x000000ffff579224 */ /* 0x000fe200078e00ff */
[----:B------:R-:W-:Y:S02]  /*6fe0*/  @!P1 IADD3 R25, R85, 0x1, RZ ;  /* 0x0000000155199810 */ /* 0x000fe40007ffe0ff */
[----:B------:R-:W-:-:S13]  /*6ff0*/  ISETP.NE.AND P2, PT, R89, RZ, !P1 ;  /* 0x000000ff5900720c */ /* 0x000fda0004f45270 */
[----:B------:R-:W-:-:S04]  /*7000*/  @P2 IADD3 R25, R85, RZ, RZ ;  /* 0x000000ff55192210 */ /* 0x000fc80007ffe0ff */
[----:B------:R-:W-:-:S07]  /*7010*/  @!P1 MOV R85, R25 ;  /* 0x0000001900559202 */ /* 0x000fce0000000f00 */
.L_x_4325:
[----:B------:R-:W-:Y:S05]  /*7020*/  BSYNC B1 ;  /* 0x0000000000017941 */ /* 0x000fea0003800000 */
.L_x_4324:
        /* <DEDUP_REMOVED lines=40> */
[----:B------:R-:W-:-:S04]  /*72b0*/  MOV R86, R120 ;  /* 0x0000007800567202 */ /* 0x000fc80000000f00 */
[----:B------:R-:W-:Y:S01]  /*72c0*/  LOP3.LUT R52, R115, UR35, R116, 0x96, !PT ;  /* 0x0000002373347c12 */ /* 0x000fe2000f8e9674 */
[----:B------:R-:W-:Y:S01]  /*72d0*/  IMAD.MOV.U32 R116, RZ, RZ, RZ ;  /* 0x000000ffff747224 */ /* 0x000fe200078e00ff */
[----:B------:R-:W-:-:S07]  /*72e0*/  MOV R54, R114 ;  /* 0x0000007200367202 */ /* 0x000fce0000000f00 */
.L_x_4323:
[----:B------:R-:W-:Y:S05]  /*72f0*/  BSYNC B0 ;  /* 0x0000000000007941 */ /* 0x000fea0003800000 */
.L_x_4322:
[----:B------:R-:W-:Y:S01]  /*7300*/  I2FP.F32.U32 R98, R98 ;  /* 0x0000006200627245 */ /* 0x000fe20000201000 */
[----:B------:R-:W-:Y:S01]  /*7310*/  HADD2.F32 R115, -RZ, R40.H1_H1 ;  /* 0x30000028ff737230 */ /* 0x000fe20000004100 */
[----:B------:R-:W-:Y:S03]  /*7320*/  BSSY B0, `(.L_x_4326) ;  /* 0x0000016000007945 */ /* 0x000fe60003800000 */
[----:B------:R-:W-:Y:S01]  /*7330*/  FFMA.FTZ R113, R98, R101, 1.1641532182693481445e-10 ;  /* 0x2f00000062717423 */ /* 0x000fe20000010065 */
[----:B------:R-:W-:Y:S01]  /*7340*/  FMUL.FTZ R40, R115, R104 ;  /* 0x0000006873287220 */ /* 0x000fe20000410000 */
[----:B------:R-:W-:Y:S01]  /*7350*/  @P0 HADD2.F32 R115, -RZ, R36.H1_H1 ;  /* 0x30000024ff730230 */ /* 0x000fe20000004100 */
[----:B------:R-:W-:Y:S02]  /*7360*/  IADD3 R98, R116, 0x1, RZ ;  /* 0x0000000174627810 */ /* 0x000fe40007ffe0ff */
        /* <DEDUP_REMOVED lines=16> */
.L_x_4327:
[----:B------:R-:W-:-:S07]  /*7470*/  MOV R40, R86 ;  /* 0x0000005600287202 */ /* 0x000fce0000000f00 */
.L_x_4328:
[----:B------:R-:W-:Y:S05]  /*7480*/  BSYNC B0 ;  /* 0x0000000000007941 */ /* 0x000fea0003800000 */
.L_x_4326:
        /* <DEDUP_REMOVED lines=16> */
.L_x_4332:
[----:B------:R-:W-:Y:S05]  /*7590*/  BSYNC B1 ;  /* 0x0000000000017941 */ /* 0x000fea0003800000 */
.L_x_4331:
        /* <DEDUP_REMOVED lines=42> */
[----:B------:R-:W-:Y:S02]  /*7840*/  LOP3.LUT R52, R117, UR35, R120, 0x96, !PT ;  /* 0x0000002375347c12 */ /* 0x000fe4000f8e9678 */
[----:B------:R-:W-:-:S07]  /*7850*/  MOV R54, R116 ;  /* 0x0000007400367202 */ /* 0x000fce0000000f00 */
.L_x_4330:
[----:B------:R-:W-:Y:S05]  /*7860*/  BSYNC B0 ;  /* 0x0000000000007941 */ /* 0x000fea0003800000 */
.L_x_4329:
[----:B------:R-:W-:Y:S01]  /*7870*/  I2FP.F32.U32 R40, R40 ;  /* 0x0000002800287245 */ /* 0x000fe20000201000 */
[----:B------:R-:W-:Y:S01]  /*7880*/  HADD2.F32 R115, -RZ, R41.H0_H0 ;  /* 0x20000029ff737230 */ /* 0x000fe20000004100 */
[----:B------:R-:W-:Y:S01]  /*7890*/  ISETP.NE.AND P2, PT, R98, 0x1, PT ;  /* 0x000000016200780c */ /* 0x000fe20003f45270 */
        /* <DEDUP_REMOVED lines=19> */
.L_x_4334:
[----:B------:R-:W-:-:S07]  /*79d0*/  IMAD.MOV.U32 R40, RZ, RZ, R86 ;  /* 0x000000ffff287224 */ /* 0x000fce00078e0056 */
.L_x_4335:
[----:B------:R-:W-:Y:S05]  /*79e0*/  BSYNC B0 ;  /* 0x0000000000007941 */ /* 0x000fea0003800000 */
.L_x_4333:
        /* <DEDUP_REMOVED lines=16> */
.L_x_4339:
[----:B------:R-:W-:Y:S05]  /*7af0*/  BSYNC B1 ;  /* 0x0000000000017941 */ /* 0x000fea0003800000 */
.L_x_4338:
        /* <DEDUP_REMOVED lines=44> */
.L_x_4337:
[----:B------:R-:W-:Y:S05]  /*7dc0*/  BSYNC B0 ;  /* 0x0000000000007941 */ /* 0x000fea0003800000 */
.L_x_4336:
[----:B------:R-:W-:Y:S01]  /*7dd0*/  I2FP.F32.U32 R40, R40 ;  /* 0x0000002800287245 */ /* 0x000fe20000201000 */
[----:B------:R-:W-:Y:S01]  /*7de0*/  HADD2.F32 R115, -RZ, R41.H1_H1 ;  /* 0x30000029ff737230 */ /* 0x000fe20000004100 */
[C---:B------:R-:W-:Y:S01]  /*7df0*/  ISETP.NE.AND P3, PT, R118.reuse, 0x1, PT ;  /* 0x000000017600780c */ /* 0x040fe20003f65270 */
[----:B------:R-:W-:Y:S01]  /*7e00*/  BSSY B0, `(.L_x_4340) ;  /* 0x0000014000007945 */ /* 0x000fe20003800000 */
[----:B------:R-:W-:Y:S01]  /*7e10*/  IADD3 R117, R118, 0x1, RZ ;  /* 0x0000000176757810 */ /* 0x000fe20007ffe0ff */
[----:B------:R-:W-:Y:S01]  /*7e20*/  FFMA.FTZ R41, R40, R101, 1.1641532182693481445e-10 ;  /* 0x2f00000028297423 */ /* 0x000fe20000010065 */
[----:B------:R-:W-:-:S04]  /*7e30*/  FMUL.FTZ R40, R115, R104 ;  /* 0x0000006873287220 */ /* 0x000fc80000410000 */
[----:B------:R-:W-:Y:S01]  /*7e40*/  FMUL.FTZ R40, R40, R103 ;  /* 0x0000006728287220 */ /* 0x000fe20000410000 */
[----:B------:R-:W-:Y:S01]  /*7e50*/  FSETP.GTU.FTZ.AND P2, PT, R41, R102, PT ;  /* 0x000000662900720b */ /* 0x000fe20003f5c000 */
[----:B------:R-:W-:-:S03]  /*7e60*/  @P0 HADD2.F32 R41, -RZ, R37.H1_H1 ;  /* 0x30000025ff290230 */ /* 0x000fc60000004100 */
        /* <DEDUP_REMOVED lines=12> */
.L_x_4341:
[----:B------:R-:W-:-:S07]  /*7f30*/  MOV R98, R86 ;  /* 0x0000005600627202 */ /* 0x000fce0000000f00 */
.L_x_4342:
[----:B------:R-:W-:Y:S05]  /*7f40*/  BSYNC B0 ;  /* 0x0000000000007941 */ /* 0x000fea0003800000 */
.L_x_4340:
        /* <DEDUP_REMOVED lines=16> */
.L_x_4346:
[----:B------:R-:W-:Y:S05]  /*8050*/  BSYNC B1 ;  /* 0x0000000000017941 */ /* 0x000fea0003800000 */
.L_x_4345:
        /* <DEDUP_REMOVED lines=44> */
.L_x_4344:
[----:B------:R-:W-:Y:S05]  /*8320*/  BSYNC B0 ;  /* 0x0000000000007941 */ /* 0x000fea0003800000 */
.L_x_4343:
        /* <DEDUP_REMOVED lines=9> */
[----:B------:R-:W-:Y:S01]  /*83c0*/  FSEL R115, R40, RZ, !P3 ;  /* 0x000000ff28737208 */ /* 0x000fe20005800000 */
[----:B------:R-:W-:-:S04]  /*83d0*/  @P0 HADD2.F32 R40, -RZ, R38.H0_H0 ;  /* 0x20000026ff280230 */ /* 0x000fc80000004100 */
        /* <DEDUP_REMOVED lines=11> */
.L_x_4348:
[----:B------:R-:W-:-:S07]  /*8490*/  MOV R98, R86 ;  /* 0x0000005600627202 */ /* 0x000fce0000000f00 */
.L_x_4349:
[----:B------:R-:W-:Y:S05]  /*84a0*/  BSYNC B0 ;  /* 0x0000000000007941 */ /* 0x000fea0003800000 */
.L_x_4347:
        /* <DEDUP_REMOVED lines=14> */
[----:B------:R-:W-:-:S05]  /*8590*/  @P5 IADD3 R25, R85, RZ, RZ ;  /* 0x000000ff55195210 */ /* 0x000fca0007ffe0ff */
[----:B------:R-:W-:-:S07]  /*85a0*/  @!P4 IMAD.MOV.U32 R85, RZ, RZ, R25 ;  /* 0x000000ffff55c224 */ /* 0x000fce00078e0019 */
.L_x_4353:
[----:B------:R-:W-:Y:S05]  /*85b0*/  BSYNC B1 ;  /* 0x0000000000017941 */ /* 0x000fea0003800000 */
.L_x_4352:
        /* <DEDUP_REMOVED lines=44> */
.L_x_4351:
[----:B------:R-:W-:Y:S05]  /*8880*/  BSYNC B0 ;  /* 0x0000000000007941 */ /* 0x000fea0003800000 */
.L_x_4350:
        /* <DEDUP_REMOVED lines=11> */
[----:B------:R-:W-:-:S05]  /*8940*/  @P0 HADD2.F32 R40, -RZ, R38.H1_H1 ;  /* 0x30000026ff280230 */ /* 0x000fca0000004100 */
        /* <DEDUP_REMOVED lines=10> */
.L_x_4355:
[----:B------:R-:W-:-:S07]  /*89f0*/  MOV R42, R86 ;  /* 0x00000056002a7202 */ /* 0x000fce0000000f00 */
.L_x_4356:
[----:B------:R-:W-:Y:S05]  /*8a00*/  BSYNC B0 ;  /* 0x0000000000007941 */ /* 0x000fea0003800000 */
.L_x_4354:
        /* <DEDUP_REMOVED lines=16> */
.L_x_4360:
[----:B------:R-:W-:Y:S05]  /*8b10*/  BSYNC B1 ;  /* 0x0000000000017941 */ /* 0x000fea0003800000 */
.L_x_4359:
        /* <DEDUP_REMOVED lines=41> */
[----:B------:R-:W-:Y:S01]  /*8db0*/  LOP3.LUT R52, R41, UR35, R120, 0x96, !PT ;  /* 0x0000002329347c12 */ /* 0x000fe2000f8e9678 */
[----:B------:R-:W-:Y:S01]  /*8dc0*/  HFMA2.MMA R120, -RZ, RZ, 0, 0 ;  /* 0x00000000ff787435 */ /* 0x000fe200000001ff */
[----:B------:R-:W-:-:S10]  /*8dd0*/  MOV R54, R40 ;  /* 0x0000002800367202 */ /* 0x000fd40000000f00 */
.L_x_4358:
[----:B------:R-:W-:Y:S05]  /*8de0*/  BSYNC B0 ;  /* 0x0000000000007941 */ /* 0x000fea0003800000 */
.L_x_4357:
[----:B------:R-:W-:Y:S01]  /*8df0*/  I2FP.F32.U32 R40, R42 ;  /* 0x0000002a00287245 */ /* 0x000fe20000201000 */
[----:B------:R-:W-:Y:S01]  /*8e00*/  HADD2.F32 R121, -RZ, R43.H0_H0 ;  /* 0x2000002bff797230 */ /* 0x000fe20000004100 */
[C---:B------:R-:W-:Y:S01]  /*8e10*/  ISETP.NE.AND P6, PT, R120.reuse, 0x1, PT ;  /* 0x000000017800780c */ /* 0x040fe20003fc5270 */
[----:B------:R-:W-:Y:S01]  /*8e20*/  BSSY B0, `(.L_x_4361) ;  /* 0x0000014000007945 */ /* 0x000fe20003800000 */
[----:B------:R-:W-:Y:S02]  /*8e30*/  VIADD R98, R120, 0x1 ;  /* 0x0000000178627836 */ /* 0x000fe40000000000 */
        /* <DEDUP_REMOVED lines=17> */
.L_x_4362:
[----:B------:R-:W-:-:S07]  /*8f50*/  IMAD.MOV.U32 R42, RZ, RZ, R86 ;  /* 0x000000ffff2a7224 */ /* 0x000fce00078e0056 */
.L_x_4363:
[----:B------:R-:W-:Y:S05]  /*8f60*/  BSYNC B0 ;  /* 0x0000000000007941 */ /* 0x000fea0003800000 */
.L_x_4361:
        /* <DEDUP_REMOVED lines=16> */
[----:B------:R-:W-:Y:S02]  /*9070*/  ISETP.NE.AND P0, PT, R25, RZ, PT ;  /* 0x000000ff1900720c */ /* 0x000fe40003f05270 */
[----:B------:R-:W-:-:S11]  /*9080*/  @!P6 MOV R85, R41 ;  /* 0x000000290055e202 */ /* 0x000fd60000000f00 */
.L_x_4367:
[----:B------:R-:W-:Y:S05]  /*9090*/  BSYNC B1 ;  /* 0x0000000000017941 */ /* 0x000fea0003800000 */
.L_x_4366:
        /* <DEDUP_REMOVED lines=44> */
.L_x_4365:
[----:B------:R-:W-:Y:S05]  /*9360*/  BSYNC B0 ;  /* 0x0000000000007941 */ /* 0x000fea0003800000 */
.L_x_4364:
[----:B------:R-:W-:Y:S01]  /*9370*/  I2FP.F32.U32 R40, R42 ;  /* 0x0000002a00287245 */ /* 0x000fe20000201000 */
[----:B------:R-:W-:Y:S01]  /*9380*/  HADD2.F32 R43, -RZ, R43.H1_H1 ;  /* 0x3000002bff2b7230 */ /* 0x000fe20000004100 */
[----:B------:R-:W-:Y:S01]  /*9390*/  ISETP.NE.AND P6, PT, R119, RZ, PT ;  /* 0x000000ff7700720c */ /* 0x000fe20003fc5270 */
[----:B------:R-:W-:Y:S01]  /*93a0*/  IMAD.WIDE.U32 R46, R99, 0x10, R46 ;  /* 0x00000010632e7825 */ /* 0x000fe200078e002e */
[----:B------:R-:W-:-:S03]  /*93b0*/  SEL R119, RZ, 0x10000, P5 ;  /* 0x00010000ff777807 */ /* 0x000fc60002800000 */
[----:B------:R-:W-:Y:S01]  /*93c0*/  FFMA.FTZ R101, R40, R101, 1.1641532182693481445e-10 ;  /* 0x2f00000028657423 */ /* 0x000fe20000010065 */
[----:B------:R-:W-:Y:S01]  /*93d0*/  FMUL.FTZ R104, R43, R104 ;  /* 0x000000682b687220 */ /* 0x000fe20000410000 */
[----:B------:R-:W-:Y:S01]  /*93e0*/  @P0 HADD2.F32 R40, -RZ, R39.H1_H1 ;  /* 0x30000027ff280230 */ /* 0x000fe20000004100 */
[----:B------:R-:W-:Y:S01]  /*93f0*/  F2FP.F16.F32.PACK_AB R42, R117, R115 ;  /* 0x00000073752a723e */ /* 0x000fe200000000ff */
[----:B------:R-:W-:-:S04]  /*9400*/  IMAD.WIDE.U32 R44, R99, 0x8, R44 ;  /* 0x00000008632c7825 */ /* 0x000fc800078e002c */
[----:B------:R-:W-:Y:S01]  /*9410*/  FMUL.FTZ R104, R104, R103 ;  /* 0x0000006768687220 */ /* 0x000fe20000410000 */
[----:B------:R-:W-:Y:S01]  /*9420*/  FSETP.GTU.FTZ.AND P5, PT, R101, R102, PT ;  /* 0x000000666500720b */ /* 0x000fe20003fbc000 */
[----:B------:R-:W-:Y:S01]  /*9430*/  UMOV UR8, 0xffffffff ;  /* 0xffffffff00087882 */ /* 0x000fe20000000000 */
[----:B------:R-:W-:Y:S02]  /*9440*/  F2FP.F16.F32.PACK_AB R41, R116, R113 ;  /* 0x000000717429723e */ /* 0x000fe400000000ff */
[----:B------:R-:W-:Y:S02]  /*9450*/  FSEL R101, R104, RZ, !P5 ;  /* 0x000000ff68657208 */ /* 0x000fe40006800000 */
[----:B------:R-:W-:Y:S02]  /*9460*/  SEL R102, RZ, 0x1, P2 ;  /* 0x00000001ff667807 */ /* 0x000fe40001000000 */
[----:B------:R-:W-:Y:S01]  /*9470*/  SEL R104, RZ, 0x100, P4 ;  /* 0x00000100ff687807 */ /* 0x000fe20002000000 */
[----:B------:R-:W-:Y:S01]  /*9480*/  FMUL.FTZ R101, R62, R101 ;  /* 0x000000653e657220 */ /* 0x000fe20000410000 */
[----:B------:R-:W-:-:S03]  /*9490*/  SEL R103, RZ, 0x1000000, P5 ;  /* 0x01000000ff677807 */ /* 0x000fc60002800000 */
[----:B------:R-:W-:Y:S01]  /*94a0*/  @P0 FADD.FTZ R101, R40, R101 ;  /* 0x0000006528650221 */ /* 0x000fe20000010000 */
[----:B------:R-:W-:Y:S02]  /*94b0*/  F2FP.F16.F32.PACK_AB R40, R114, R112 ;  /* 0x000000707228723e */ /* 0x000fe400000000ff */
[----:B------:R-:W-:Y:S02]  /*94c0*/  ISETP.NE.AND P0, PT, R122, RZ, PT ;  /* 0x000000ff7a00720c */ /* 0x000fe40003f05270 */
[----:B------:R-:W-:Y:S02]  /*94d0*/  F2FP.F16.F32.PACK_AB R43, R101, R118 ;  /* 0x00000076652b723e */ /* 0x000fe400000000ff */
        /* <DEDUP_REMOVED lines=113> */
.L_x_4380:
        /* <DEDUP_REMOVED lines=8> */
[----:B------:R-:W-:Y:S02]  /*9c70*/  @!P2 IADD3 R45, R46, R45, RZ ;  /* 0x0000002d2e2da210 */ /* 0x000fe40007ffe0ff */
        /* <DEDUP_REMOVED lines=17> */
[----:B------:R-:W-:-:S02]  /*9d90*/  PLOP3.LUT P2, PT, PT, PT, UP1, 0x40, 0x0 ;  /* 0x000000000000781c */ /* 0x000fc40003f4e818 */
[----:B0-----:R-:W-:Y:S02]  /*9da0*/  IADD3 R44, R46, R47, RZ ;  /* 0x0000002f2e2c7210 */ /* 0x001fe40007ffe0ff */
[----:B------:R-:W-:Y:S01]  /*9db0*/  I2FP.F32.S32 R120, R46 ;  /* 0x0000002e00787245 */ /* 0x000fe20000201400 */
[----:B-1----:R-:W-:Y:S01]  /*9dc0*/  @!P1 IMAD.WIDE R42, R0, 0x4, R42 ;  /* 0x00000004002a9825 */ /* 0x002fe200078e022a */
        /* <DEDUP_REMOVED lines=64> */
[C---:B------:R-:W-:Y:S01]  /*a1d0*/  FMUL.FTZ R107, R47.reuse, R94 ;  /* 0x0000005e2f6b7220 */ /* 0x040fe20000410000 */
[C---:B------:R-:W-:Y:S01]  /*a1e0*/  FADD.FTZ R116, -R44.reuse, R116 ;  /* 0x000000742c747221 */ /* 0x040fe20000010100 */
[C---:B------:R-:W-:Y:S01]  /*a1f0*/  FADD.FTZ R124, -R44.reuse, R115 ;  /* 0x000000732c7c7221 */ /* 0x040fe20000010100 */
[C---:B------:R-:W-:Y:S01]  /*a200*/  FADD.FTZ R118, -R44.reuse, R118 ;  /* 0x000000762c767221 */ /* 0x040fe20000010100 */
[C---:B------:R-:W-:Y:S01]  /*a210*/  FMUL.FTZ R51, R47.reuse, R91 ;  /* 0x0000005b2f337220 */ /* 0x040fe20000410000 */
[----:B------:R-:W-:Y:S01]  /*a220*/  FMUL.FTZ R94, R47, R105 ;  /* 0x000000692f5e7220 */ /* 0x000fe20000410000 */
[----:B------:R-:W-:Y:S01]  /*a230*/  FADD.FTZ R44, -R44, R101 ;  /* 0x000000652c2c7221 */ /* 0x000fe20000010100 */
[----:B0-----:R-:W-:-:S04]  /*a240*/  @!P1 IMAD.WIDE R40, R0, 0x4, R40 ;  /* 0x0000000400289825 */ /* 0x001fc800078e0228 */
[C---:B------:R-:W-:Y:S01]  /*a250*/  FMUL.FTZ R105, R47.reuse, R46 ;  /* 0x0000002e2f697220 */ /* 0x040fe20000410000 */
[C---:B------:R-:W-:Y:S01]  /*a260*/  FMUL.FTZ R92, R47.reuse, R92 ;  /* 0x0000005c2f5c7220 */ /* 0x040fe20000410000 */
[----:B------:R-:W-:Y:S01]  /*a270*/  FMUL.FTZ R101, R47, R93 ;  /* 0x0000005d2f657220 */ /* 0x000fe20000410000 */
[----:B------:R-:W-:Y:S01]  /*a280*/  FFMA.FTZ R49, R49, R61, R3 ;  /* 0x0000003d31317223 */ /* 0x000fe20000010003 */
[----:B------:R-:W-:Y:S01]  /*a290*/  FFMA.FTZ R46, R95, R64, R4 ;  /* 0x000000405f2e7223 */ /* 0x000fe20000010004 */
[----:B------:R-:W-:Y:S01]  /*a2a0*/  FMUL.FTZ R45, R47, R106 ;  /* 0x0000006a2f2d7220 */ /* 0x000fe20000410000 */
[----:B------:R-:W-:Y:S01]  /*a2b0*/  FFMA.FTZ R50, R50, R63, R5 ;  /* 0x0000003f32327223 */ /* 0x000fe20000010005 */
[----:B------:R-:W-:Y:S01]  /*a2c0*/  FFMA.FTZ R51, R51, R66, R6 ;  /* 0x0000004233337223 */ /* 0x000fe20000010006 */
[C---:B------:R-:W-:Y:S01]  /*a2d0*/  FMUL.FTZ R115, R47.reuse, R118 ;  /* 0x000000762f737220 */ /* 0x040fe20000410000 */
[----:B------:R-:W-:Y:S01]  /*a2e0*/  FMUL.FTZ R44, R47, R44 ;  /* 0x0000002c2f2c7220 */ /* 0x000fe20000410000 */
[----:B------:R0:W-:Y:S01]  /*a2f0*/  @!P1 STG.E desc[UR4][R40.64], R47 ;  /* 0x0000002f28009986 */ /* 0x0001e2000c101904 */
[----:B------:R-:W-:Y:S01]  /*a300*/  FFMA.FTZ R92, R92, R65, R7 ;  /* 0x000000415c5c7223 */ /* 0x000fe20000010007 */
[----:B------:R-:W-:Y:S01]  /*a310*/  FFMA.FTZ R101, R101, R68, R8 ;  /* 0x0000004465657223 */ /* 0x000fe20000010008 */
[C---:B------:R-:W-:Y:S01]  /*a320*/  FMUL.FTZ R100, R47.reuse, R100 ;  /* 0x000000642f647220 */ /* 0x040fe20000410000 */
[C---:B------:R-:W-:Y:S01]  /*a330*/  FMUL.FTZ R93, R47.reuse, R108 ;  /* 0x0000006c2f5d7220 */ /* 0x040fe20000410000 */
[C---:B------:R-:W-:Y:S01]  /*a340*/  FMUL.FTZ R104, R47.reuse, R104 ;  /* 0x000000682f687220 */ /* 0x040fe20000410000 */
[C---:B------:R-:W-:Y:S01]  /*a350*/  FMUL.FTZ R113, R47.reuse, R120 ;  /* 0x000000782f717220 */ /* 0x040fe20000410000 */
[----:B------:R-:W-:Y:S01]  /*a360*/  FMUL.FTZ R111, R47, R96 ;  /* 0x000000602f6f7220 */ /* 0x000fe20000410000 */
[----:B-1----:R-:W-:-:S04]  /*a370*/  IMAD.WIDE.U32 R96, R97, 0x10, R42 ;  /* 0x0000001061607825 */ /* 0x002fc800078e002a */
[C---:B------:R-:W-:Y:S01]  /*a380*/  FMUL.FTZ R102, R47.reuse, R102 ;  /* 0x000000662f667220 */ /* 0x040fe20000410000 */
[C---:B------:R-:W-:Y:S01]  /*a390*/  FMUL.FTZ R109, R47.reuse, R110 ;  /* 0x0000006e2f6d7220 */ /* 0x040fe20000410000 */
[----:B------:R-:W-:Y:S01]  /*a3a0*/  FMUL.FTZ R112, R47, R112 ;  /* 0x000000702f707220 */ /* 0x000fe20000410000 */
[----:B0-----:R-:W-:Y:S01]  /*a3b0*/  F2FP.F16.F32.PACK_AB R40, R46, R49 ;  /* 0x000000312e28723e */ /* 0x001fe200000000ff */
[----:B------:R-:W-:Y:S01]  /*a3c0*/  FFMA.FTZ R49, R45, R72, R12 ;  /* 0x000000482d317223 */ /* 0x000fe2000001000c */
[----:B------:R-:W-:Y:S01]  /*a3d0*/  F2FP.F16.F32.PACK_AB R41, R51, R50 ;  /* 0x000000323329723e */ /* 0x000fe200000000ff */
[----:B------:R-:W-:Y:S01]  /*a3e0*/  FFMA.FTZ R45, R94, R71, R13 ;  /* 0x000000475e2d7223 */ /* 0x000fe2000001000d */
[----:B------:R-:W-:Y:S01]  /*a3f0*/  FFMA.FTZ R51, R115, R83, R24 ;  /* 0x0000005373337223 */ /* 0x000fe20000010018 */
[----:B------:R-:W-:Y:S01]  /*a400*/  FFMA.FTZ R94, R44, R90, R27 ;  /* 0x0000005a2c5e7223 */ /* 0x000fe2000001001b */
        /* <DEDUP_REMOVED lines=18> */
[----:B------:R-:W-:Y:S01]  /*a530*/  LEA R94, P1, R48, UR14, 0x4 ;  /* 0x0000000e305e7c11 */ /* 0x000fe2000f8220ff */
[----:B------:R-:W-:Y:S01]  /*a540*/  FFMA.FTZ R105, R105, R84, R26 ;  /* 0x0000005469697223 */ /* 0x000fe2000001001a */
[----:B------:R-:W-:Y:S01]  /*a550*/  F2FP.F16.F32.PACK_AB R47, R92, R47 ;  /* 0x0000002f5c2f723e */ /* 0x000fe200000000ff */
[----:B------:R-:W-:Y:S01]  /*a560*/  FFMA.FTZ R116, R116, R82, R23 ;  /* 0x0000005274747223 */ /* 0x000fe20000010017 */
[----:B------:R-:W-:Y:S01]  /*a570*/  FFMA.FTZ R112, R112, R77, R19 ;  /* 0x0000004d70707223 */ /* 0x000fe20000010013 */
[----:B------:R-:W-:Y:S01]  /*a580*/  FFMA.FTZ R91, R91, R80, R20 ;  /* 0x000000505b5b7223 */ /* 0x000fe20000010014 */
[----:B------:R-:W-:Y:S01]  /*a590*/  LEA R92, P2, R99, UR14, 0x4 ;  /* 0x0000000e635c7c11 */ /* 0x000fe2000f8420ff */
[----:B------:R-:W-:Y:S01]  /*a5a0*/  VIADD R0, R0, UR16 ;  /* 0x0000001000007c36 */ /* 0x000fe20008000000 */
[----:B------:R-:W-:-:S02]  /*a5b0*/  F2FP.F16.F32.PACK_AB R43, R106, R107 ;  /* 0x0000006b6a2b723e */ /* 0x000fc400000000ff */
[----:B------:R-:W-:Y:S02]  /*a5c0*/  LEA.HI.X R95, R48, UR15, RZ, 0x4, P1 ;  /* 0x0000000f305f7c11 */ /* 0x000fe400088f24ff */
[----:B------:R-:W-:Y:S02]  /*a5d0*/  F2FP.F16.F32.PACK_AB R46, R109, R46 ;  /* 0x0000002e6d2e723e */ /* 0x000fe400000000ff */
[----:B------:R-:W-:Y:S01]  /*a5e0*/  F2FP.F16.F32.PACK_AB R50, R105, R50 ;  /* 0x000000326932723e */ /* 0x000fe200000000ff */
[----:B------:R0:W-:Y:S01]  /*a5f0*/  STG.E.128 desc[UR4][R94.64], R40 ;  /* 0x000000285e007986 */ /* 0x0001e2000c101d04 */
[----:B------:R-:W-:Y:S02]  /*a600*/  F2FP.F16.F32.PACK_AB R49, R116, R49 ;  /* 0x000000317431723e */ /* 0x000fe400000000ff */
[----:B------:R-:W-:Y:S01]  /*a610*/  LEA.HI.X R93, R99, UR15, RZ, 0x4, P2 ;  /* 0x0000000f635d7c11 */ /* 0x000fe200090f24ff */
[----:B------:R1:W-:Y:S01]  /*a620*/  STG.E.128 desc[UR4][R96.64], R44 ;  /* 0x0000002c60007986 */ /* 0x0003e2000c101d04 */
[----:B------:R-:W-:-:S02]  /*a630*/  F2FP.F16.F32.PACK_AB R48, R91, R112 ;  /* 0x000000705b30723e */ /* 0x000fc400000000ff */
[----:B------:R-:W-:Y:S02]  /*a640*/  ISETP.GE.AND P1, PT, R0, UR17, PT ;  /* 0x0000001100007c0c */ /* 0x000fe4000bf26270 */
[----:B------:R-:W-:Y:S01]  /*a650*/  SEL R91, RZ, 0x1, P0 ;  /* 0x00000001ff5b7807 */ /* 0x000fe20000000000 */
[----:B------:R1:W-:Y:S03]  /*a660*/  STG.E.128 desc[UR4][R92.64], R48 ;  /* 0x000000305c007986 */ /* 0x0003e6000c101d04 */
[----:B0-----:R-:W-:-:S07]  /*a670*/  PRMT R95, R91, 0x7610, R95 ;  /* 0x000076105b5f7816 */ /* 0x001fce000000005f */
[----:B------:R-:W-:Y:S05]  /*a680*/  @!P1 BRA `(.L_x_4369) ;  /* 0xffffff6400489947 */ /* 0x000fea000383ffff */
[----:B------:R-:W-:Y:S05]  /*a690*/  EXIT ;  /* 0x000000000000794d */ /* 0x000fea0003800000 */
.L_x_4368:
[----:B------:R-:W-:Y:S01]  /*a6a0*/  HFMA2.MMA R119, -RZ, RZ, 0, 5.9604644775390625e-08 ;  /* 0x00000001ff777435 */ /* 0x000fe200000001ff */
[----:B------:R-:W-:Y:S01]  /*a6b0*/  MOV R120, R102 ;  /* 0x0000006600787202 */ /* 0x000fe20000000f00 */
[----:B------:R-:W-:Y:S01]  /*a6c0*/  IMAD.MOV.U32 R103, RZ, RZ, -0x1 ;  /* 0xffffffffff677424 */ /* 0x000fe200078e00ff */
[----:B------:R-:W-:-:S08]  /*a6d0*/  MOV R122, 0x1f ;  /* 0x0000001f007a7802 */ /* 0x000fd00000000f00 */
[----:B------:R-:W-:Y:S05]  /*a6e0*/  WARPSYNC.COLLECTIVE R103, `(.L_x_4370) ;  /* 0x0000000067087348 */ /* 0x000fea0003c00000 */
[----:B------:R0:W1:Y:S02]  /*a6f0*/  SHFL.BFLY P2, R104, R120, R119, R122 ;  /* 0x0c00007778687389 */ /* 0x000064000004007a */
[----:B01----:R-:W-:Y:S01]  /*a700*/  ENDCOLLECTIVE ;  /* 0x000000000000791b */ /* 0x003fe20003800000 */
.L_x_4370:
[----:B------:R-:W-:Y:S01]  /*a710*/  HFMA2.MMA R119, -RZ, RZ, 0, 1.1920928955078125e-07 ;  /* 0x00000002ff777435 */ /* 0x000fe200000001ff */
[----:B------:R-:W-:-:S05]  /*a720*/  MOV R41, R104 ;  /* 0x0000006800297202 */ /* 0x000fca0000000f00 */
[----:B------:R-:W-:-:S05]  /*a730*/  FADD.FTZ R44, R102, R41 ;  /* 0x00000029662c7221 */ /* 0x000fca0000010000 */
[----:B------:R-:W-:-:S07]  /*a740*/  MOV R120, R44 ;  /* 0x0000002c00787202 */ /* 0x000fce0000000f00 */
[----:B------:R-:W-:Y:S05]  /*a750*/  WARPSYNC.COLLECTIVE R103, `(.L_x_4371) ;  /* 0x0000000067087348 */ /* 0x000fea0003c00000 */
[----:B------:R0:W1:Y:S02]  /*a760*/  SHFL.BFLY P2, R104, R120, R119, R122 ;  /* 0x0c00007778687389 */ /* 0x000064000004007a */
[----:B01----:R-:W-:Y:S01]  /*a770*/  ENDCOLLECTIVE ;  /* 0x000000000000791b */ /* 0x003fe20003800000 */
.L_x_4371:
[----:B------:R-:W-:Y:S01]  /*a780*/  HFMA2.MMA R119, -RZ, RZ, 0, 2.384185791015625e-07 ;  /* 0x00000004ff777435 */ /* 0x000fe200000001ff */
[----:B------:R-:W-:-:S04]  /*a790*/  IMAD.MOV.U32 R41, RZ, RZ, R104 ;  /* 0x000000ffff297224 */ /* 0x000fc800078e0068 */
[----:B------:R-:W-:-:S05]  /*a7a0*/  FADD.FTZ R45, R44, R41 ;  /* 0x000000292c2d7221 */ /* 0x000fca0000010000 */
[----:B------:R-:W-:-:S07]  /*a7b0*/  MOV R120, R45 ;  /* 0x0000002d00787202 */ /* 0x000fce0000000f00 */
[----:B------:R-:W-:Y:S05]  /*a7c0*/  WARPSYNC.COLLECTIVE R103, `(.L_x_4372) ;  /* 0x0000000067087348 */ /* 0x000fea0003c00000 */
[----:B------:R0:W1:Y:S02]  /*a7d0*/  SHFL.BFLY P2, R104, R120, R119, R122 ;  /* 0x0c00007778687389 */ /* 0x000064000004007a */
[----:B01----:R-:W-:Y:S01]  /*a7e0*/  ENDCOLLECTIVE ;  /* 0x000000000000791b */ /* 0x003fe20003800000 */
.L_x_4372:
[----:B------:R-:W-:Y:S01]  /*a7f0*/  HFMA2.MMA R119, -RZ, RZ, 0, 4.76837158203125e-07 ;  /* 0x00000008ff777435 */ /* 0x000fe200000001ff */
[----:B------:R-:W-:-:S05]  /*a800*/  MOV R40, R104 ;  /* 0x0000006800287202 */ /* 0x000fca0000000f00 */
[----:B------:R-:W-:-:S04]  /*a810*/  FADD.FTZ R47, R45, R40 ;  /* 0x000000282d2f7221 */ /* 0x000fc80000010000 */
[----:B------:R-:W-:-:S07]  /*a820*/  IMAD.MOV.U32 R120, RZ, RZ, R47 ;  /* 0x000000ffff787224 */ /* 0x000fce00078e002f */
[----:B------:R-:W-:Y:S05]  /*a830*/  WARPSYNC.COLLECTIVE R103, `(.L_x_4373) ;  /* 0x0000000067087348 */ /* 0x000fea0003c00000 */
[----:B------:R0:W1:Y:S02]  /*a840*/  SHFL.BFLY P2, R104, R120, R119, R122 ;  /* 0x0c00007778687389 */ /* 0x000064000004007a */
[----:B01----:R-:W-:Y:S01]  /*a850*/  ENDCOLLECTIVE ;  /* 0x000000000000791b */ /* 0x003fe20003800000 */
.L_x_4373:
[----:B------:R-:W-:Y:S01]  /*a860*/  IMAD.MOV.U32 R119, RZ, RZ, 0x10 ;  /* 0x00000010ff777424 */ /* 0x000fe200078e00ff */
[----:B------:R-:W-:-:S05]  /*a870*/  MOV R40, R104 ;  /* 0x0000006800287202 */ /* 0x000fca0000000f00 */
[----:B------:R-:W-:-:S05]  /*a880*/  FADD.FTZ R95, R47, R40 ;  /* 0x000000282f5f7221 */ /* 0x000fca0000010000 */
[----:B------:R-:W-:-:S07]  /*a890*/  MOV R120, R95 ;  /* 0x0000005f00787202 */ /* 0x000fce0000000f00 */
[----:B------:R-:W-:Y:S05]  /*a8a0*/  WARPSYNC.COLLECTIVE R103, `(.L_x_4374) ;  /* 0x0000000067087348 */ /* 0x000fea0003c00000 */
[----:B------:R0:W1:Y:S02]  /*a8b0*/  SHFL.BFLY P2, R104, R120, R119, R122 ;  /* 0x0c00007778687389 */ /* 0x000064000004007a */
[----:B01----:R-:W-:Y:S01]  /*a8c0*/  ENDCOLLECTIVE ;  /* 0x000000000000791b */ /* 0x003fe20003800000 */
.L_x_4374:
        /* <DEDUP_REMOVED lines=56> */
.L_x_4375:
[----:B------:R-:W-:Y:S01]  /*ac50*/  HFMA2.MMA R119, -RZ, RZ, 0, 1.1920928955078125e-07 ;  /* 0x00000002ff777435 */ /* 0x000fe200000001ff */
[----:B------:R-:W-:-:S04]  /*ac60*/  IMAD.MOV.U32 R44, RZ, RZ, R104 ;  /* 0x000000ffff2c7224 */ /* 0x000fc800078e0068 */
[----:B------:R-:W-:-:S05]  /*ac70*/  FADD.FTZ R44, R41, R44 ;  /* 0x0000002c292c7221 */ /* 0x000fca0000010000 */
[----:B------:R-:W-:-:S07]  /*ac80*/  MOV R120, R44 ;  /* 0x0000002c00787202 */ /* 0x000fce0000000f00 */
[----:B------:R-:W-:Y:S05]  /*ac90*/  WARPSYNC.COLLECTIVE R103, `(.L_x_4376) ;  /* 0x0000000067087348 */ /* 0x000fea0003c00000 */
[----:B------:R0:W1:Y:S02]  /*aca0*/  SHFL.BFLY P2, R104, R120, R119, R122 ;  /* 0x0c00007778687389 */ /* 0x000064000004007a */
[----:B01----:R-:W-:Y:S01]  /*acb0*/  ENDCOLLECTIVE ;  /* 0x000000000000791b */ /* 0x003fe20003800000 */
.L_x_4376:
[----:B------:R-:W-:Y:S01]  /*acc0*/  HFMA2.MMA R119, -RZ, RZ, 0, 2.384185791015625e-07 ;  /* 0x00000004ff777435 */ /* 0x000fe200000001ff */
[----:B------:R-:W-:-:S05]  /*acd0*/  MOV R45, R104 ;  /* 0x00000068002d7202 */ /* 0x000fca0000000f00 */
[----:B------:R-:W-:-:S04]  /*ace0*/  FADD.FTZ R45, R44, R45 ;  /* 0x0000002d2c2d7221 */ /* 0x000fc80000010000 */
[----:B------:R-:W-:-:S07]  /*acf0*/  IMAD.MOV.U32 R120, RZ, RZ, R45 ;  /* 0x000000ffff787224 */ /* 0x000fce00078e002d */
[----:B------:R-:W-:Y:S05]  /*ad00*/  WARPSYNC.COLLECTIVE R103, `(.L_x_4377) ;  /* 0x0000000067087348 */ /* 0x000fea0003c00000 */
[----:B------:R0:W1:Y:S02]  /*ad10*/  SHFL.BFLY P2, R104, R120, R119, R122 ;  /* 0x0c00007778687389 */ /* 0x000064000004007a */
[----:B01----:R-:W-:Y:S01]  /*ad20*/  ENDCOLLECTIVE ;  /* 0x000000000000791b */ /* 0x003fe20003800000 */
.L_x_4377:
[----:B------:R-:W-:Y:S01]  /*ad30*/  IMAD.MOV.U32 R119, RZ, RZ, 0x8 ;  /* 0x00000008ff777424 */ /* 0x000fe200078e00ff */
[----:B------:R-:W-:-:S05]  /*ad40*/  MOV R102, R104 ;  /* 0x0000006800667202 */ /* 0x000fca0000000f00 */
[----:B------:R-:W-:-:S05]  /*ad50*/  FADD.FTZ R102, R45, R102 ;  /* 0x000000662d667221 */ /* 0x000fca0000010000 */
[----:B------:R-:W-:-:S07]  /*ad60*/  MOV R120, R102 ;  /* 0x0000006600787202 */ /* 0x000fce0000000f00 */
[----:B------:R-:W-:Y:S05]  /*ad70*/  WARPSYNC.COLLECTIVE R103, `(.L_x_4378) ;  /* 0x0000000067087348 */ /* 0x000fea0003c00000 */
[----:B------:R0:W1:Y:S02]  /*ad80*/  SHFL.BFLY P2, R104, R120, R119, R122 ;  /* 0x0c00007778687389 */ /* 0x000064000004007a */
[----:B01----:R-:W-:Y:S01]  /*ad90*/  ENDCOLLECTIVE ;  /* 0x000000000000791b */ /* 0x003fe20003800000 */
.L_x_4378:
[----:B------:R-:W-:Y:S01]  /*ada0*/  HFMA2.MMA R119, -RZ, RZ, 0, 9.5367431640625e-07 ;  /* 0x00000010ff777435 */ /* 0x000fe200000001ff */
[----:B------:R-:W-:-:S05]  /*adb0*/  MOV R47, R104 ;  /* 0x00000068002f7202 */ /* 0x000fca0000000f00 */
[----:B------:R-:W-:-:S05]  /*adc0*/  FADD.FTZ R47, R102, R47 ;  /* 0x0000002f662f7221 */ /* 0x000fca0000010000 */
[----:B------:R-:W-:-:S07]  /*add0*/  MOV R120, R47 ;  /* 0x0000002f00787202 */ /* 0x000fce0000000f00 */
[----:B------:R-:W-:Y:S05]  /*ade0*/  WARPSYNC.COLLECTIVE R103, `(.L_x_4379) ;  /* 0x0000000067087348 */ /* 0x000fea0003c00000 */
[----:B------:R0:W1:Y:S02]  /*adf0*/  SHFL.BFLY P2, R104, R120, R119, R122 ;  /* 0x0c00007778687389 */ /* 0x000064000004007a */
[----:B01----:R-:W-:Y:S01]  /*ae00*/  ENDCOLLECTIVE ;  /* 0x000000000000791b */ /* 0x003fe20003800000 */
.L_x_4379:
[----:B------:R-:W-:Y:S05]  /*ae10*/  BRA `(.L_x_4380) ;  /* 0xffffffec00747947 */ /* 0x000fea000383ffff */
.L_x_4381:
        /* <DEDUP_REMOVED lines=14> */
.L_x_23237:


//--------------------- .text._ZN10layer_norm13ln_fwd_kernelINS_13Kernel_traitsI6__halfS2_S2_S2_fjLj3072ELj1ELj1ELj4ELj16ENS_18Kernel_traits_baseILj3072ES2_S2_S2_S2_fjLj128EEEEELb1ELb1ELb1ELb0EEEvNS_9FwdParamsE --------------------------
	.section	.text._ZN10layer_norm13ln_fwd_kernelINS_13Kernel_traitsI6__halfS2_S2_S2_fjLj3072ELj1ELj1ELj4ELj16ENS_18Kernel_traits_baseILj3072ES2_S2_S2_S2_fjLj128EEEEELb1ELb1ELb1ELb0EEEvNS_9FwdParamsE,"ax",@progbits
	.align	128
        .global         _ZN10layer_norm13ln_fwd_kernelINS_13Kernel_traitsI6__halfS2_S2_S2_fjLj3072ELj1ELj1ELj4ELj16ENS_18Kernel_traits_baseILj3072ES2_S2_S2_S2_fjLj128EEEEELb1ELb1ELb1ELb0EEEvNS_9FwdParamsE
        .type           _ZN10layer_norm13ln_fwd_kernelINS_13Kernel_traitsI6__halfS2_S2_S2_fjLj3072ELj1ELj1ELj4ELj16ENS_18Kernel_traits_baseILj3072ES2_S2_S2_S2_fjLj128EEEEELb1ELb1ELb1ELb0EEEvNS_9FwdParamsE,@function
        .size           _ZN10layer_norm13ln_fwd_kernelINS_13Kernel_traitsI6__halfS2_S2_S2_fjLj3072ELj1ELj1ELj4ELj16ENS_18Kernel_traits_baseILj3072ES2_S2_S2_S2_fjLj128EEEEELb1ELb1ELb1ELb0EEEvNS_9FwdParamsE,(.L_x_23238 - _ZN10layer_norm13ln_fwd_kernelINS_13Kernel_traitsI6__halfS2_S2_S2_fjLj3072ELj1ELj1ELj4ELj16ENS_18Kernel_traits_baseILj3072ES2_S2_S2_S2_fjLj128EEEEELb1ELb1ELb1ELb0EEEvNS_9FwdParamsE)
        .other          _ZN10layer_norm13ln_fwd_kernelINS_13Kernel_traitsI6__halfS2_S2_S2_fjLj3072ELj1ELj1ELj4ELj16ENS_18Kernel_traits_baseILj3072ES2_S2_S2_S2_fjLj128EEEEELb1ELb1ELb1ELb0EEEvNS_9FwdParamsE,@"STO_CUDA_ENTRY STV_DEFAULT"
_ZN10layer_norm13ln_fwd_kernelINS_13Kernel_traitsI6__halfS2_S2_S2_fjLj3072ELj1ELj1ELj4ELj16ENS_18Kernel_traits_baseILj3072ES2_S2_S2_S2_fjLj128EEEEELb1ELb1ELb1ELb0EEEvNS_9FwdParamsE:
.text._ZN10layer_norm13ln_fwd_kernelINS_13Kernel_traitsI6__halfS2_S2_S2_fjLj3072ELj1ELj1ELj4ELj16ENS_18Kernel_traits_baseILj3072ES2_S2_S2_S2_fjLj128EEEEELb1ELb1ELb1ELb0EEEvNS_9FwdParamsE:
        /* <DEDUP_REMOVED lines=19> */
[C---:B------:R-:W-:Y:S01]  /*0130*/  LOP3.LUT R29, R0.reuse, 0x7f, RZ, 0xc0, !PT ;  /* 0x0000007f001d7812 */ /* 0x040fe200078ec0ff */
[----:B------:R-:W-:Y:S01]  /*0140*/  BSSY B0, `(.L_x_4382) ;  /* 0x0000057000007945 */ /* 0x000fe20003800000 */
[----:B------:R-:W-:-:S02]  /*0150*/  LEA.HI R28, R0, UR8, RZ, 0x19 ;  /* 0x00000008001c7c11 */ /* 0x000fc4000f8fc8ff */
        /* <DEDUP_REMOVED lines=44> */
[----:B------:R-:W-:Y:S02]  /*0420*/  LOP3.LUT R7, R5, UR26, R8, 0x96, !PT ;  /* 0x0000001a05077c12 */ /* 0x000fe4000f8e9608 */
[----:B-1----:R-:W-:Y:S02]  /*0430*/  SHF.R.S32.HI R5, RZ, 0x1f, R80 ;  /* 0x0000001fff057819 */ /* 0x002fe40000011450 */
[----:B------:R-:W-:Y:S01]  /*0440*/  LOP3.LUT R100, R3, UR27, R6, 0x96, !PT ;  /* 0x0000001b03647c12 */ /* 0x000fe2000f8e9606 */
[----:B------:R-:W-:Y:S01]  /*0450*/  IMAD.MOV.U32 R3, RZ, RZ, R29 ;  /* 0x000000ffff037224 */ /* 0x000fe200078e001d */
[----:B------:R-:W-:Y:S01]  /*0460*/  UIADD3 UR29, UR7, 0x1fd5c5a3, URZ ;  /* 0x1fd5c5a3071d7890 */ /* 0x000fe2000fffe03f */
[----:B------:R-:W-:Y:S01]  /*0470*/  IMAD.WIDE.U32 R6, R7, -0x2daee0ad, RZ ;  /* 0xd2511f5307067825 */ /* 0x000fe200078e00ff */
[----:B------:R-:W-:Y:S02]  /*0480*/  LEA.HI R80, R5, R80, RZ, 0x3 ;  /* 0x0000005005507211 */ /* 0x000fe400078f18ff */
[----:B------:R-:W-:-:S02]  /*0490*/  LOP3.LUT R5, R3, 0x7f, RZ, 0x3c, !PT ;  /* 0x0000007f03057812 */ /* 0x000fc400078e3cff */
[----:B------:R-:W-:Y:S02]  /*04a0*/  LOP3.LUT R92, R7, UR29, R2, 0x96, !PT ;  /* 0x0000001d075c7c12 */ /* 0x000fe4000f8e9602 */
[----:B------:R-:W-:-:S04]  /*04b0*/  LEA.HI.SX32 R2, R80, R5, 0x1d ;  /* 0x0000000550027211 */ /* 0x000fc800078feaff */
[----:B------:R-:W-:Y:S01]  /*04c0*/  LOP3.LUT P1, RZ, R2, 0xffffff80, RZ, 0xc0, !PT ;  /* 0xffffff8002ff7812 */ /* 0x000fe2000782c0ff */
[----:B------:R-:W-:Y:S01]  /*04d0*/  UIADD3 UR28, UR6, 0x5384540f, URZ ;  /* 0x5384540f061c7890 */ /* 0x000fe2000fffe03f */
[----:B------:R-:W-:Y:S01]  /*04e0*/  IMAD.WIDE.U32 R100, R100, -0x326172a9, RZ ;  /* 0xcd9e8d5764647825 */ /* 0x000fe200078e00ff */
[----:B------:R-:W-:Y:S01]  /*04f0*/  UIADD3 UR30, UR6, -0xe443238, URZ ;  /* 0xf1bbcdc8061e7890 */ /* 0x000fe2000fffe03f */
[----:B------:R-:W-:Y:S02]  /*0500*/  ISETP.GE.U32.AND P4, PT, R2, 0x100, PT ;  /* 0x000001000200780c */ /* 0x000fe40003f86070 */
[----:B------:R-:W-:Y:S01]  /*0510*/  IMAD.HI.U32 R5, R92, -0x326172a9, RZ ;  /* 0xcd9e8d575c057827 */ /* 0x000fe200078e00ff */
[----:B------:R-:W-:Y:S01]  /*0520*/  LOP3.LUT R91, R101, UR28, R4, 0x96, !PT ;  /* 0x0000001c655b7c12 */ /* 0x000fe2000f8e9604 */
[----:B------:R-:W-:Y:S02]  /*0530*/  UIADD3 UR31, UR7, -0x24c28bd8, URZ ;  /* 0xdb3d7428071f7890 */ /* 0x000fe4000fffe03f */
[----:B------:R-:W-:-:S02]  /*0540*/  UIADD3 UR32, UR6, -0x700cb87f, URZ ;  /* 0x8ff3478106207890 */ /* 0x000fc4000fffe03f */
[----:B------:R-:W-:Y:S01]  /*0550*/  UIADD3 UR33, UR7, -0x695add53, URZ ;  /* 0x96a522ad07217890 */ /* 0x000fe2000fffe03f */
[----:B------:R-:W-:Y:S01]  /*0560*/  ISETP.GE.U32.AND P0, PT, R2, 0x180, PT ;  /* 0x000001800200780c */ /* 0x000fe20003f06070 */
[----:B------:R-:W-:Y:S01]  /*0570*/  IMAD.HI.U32 R15, R91, -0x2daee0ad, RZ ;  /* 0xd2511f535b0f7827 */ /* 0x000fe200078e00ff */
[----:B------:R-:W-:Y:S02]  /*0580*/  P2R R33, PR, RZ, 0x10 ;  /* 0x00000010ff217803 */ /* 0x000fe40000000000 */
        /* <DEDUP_REMOVED lines=18> */
.L_x_4383:
[----:B------:R-:W-:Y:S05]  /*06b0*/  BSYNC B0 ;  /* 0x0000000000007941 */ /* 0x000fea0003800000 */
.L_x_4382:
        /* <DEDUP_REMOVED lines=18> */
.L_x_4385:
[----:B------:R-:W-:Y:S05]  /*07e0*/  BSYNC B0 ;  /* 0x0000000000007941 */ /* 0x000fea0003800000 */
.L_x_4384:
        /* <DEDUP_REMOVED lines=17> */
.L_x_4387:
[----:B------:R-:W-:Y:S05]  /*0900*/  BSYNC B0 ;  /* 0x0000000000007941 */ /* 0x000fea0003800000 */
.L_x_4386:
[----:B------:R-:W-:Y:S01]  /*0910*/  ULDC UR8, c[0x0][0x214] ;  /* 0x0000850000087ab9 */ /* 0x000fe20000000800 */
[----:B------:R-:W-:Y:S02]  /*0920*/  LOP3.LUT R98, R15, UR31, R6, 0x96, !PT ;  /* 0x0000001f0f627c12 */ /* 0x000fe4000f8e9606 */
[----:B------:R-:W-:-:S13]  /*0930*/  ISETP.GE.AND P2, PT, R28, UR8, PT ;  /* 0x000000081c007c0c */ /* 0x000fda000bf46270 */
[----:B------:R-:W-:Y:S05]  /*0940*/  @P2 EXIT ;  /* 0x000000000000294d */ /* 0x000fea0003800000 */
[--C-:B-----5:R-:W-:Y:S01]  /*0950*/  HADD2.F32 R75, -RZ, R51.reuse.H0_H0 ;  /* 0x20000033ff4b7230 */ /* 0x120fe20000004100 */
[----:B------:R-:W-:Y:S01]  /*0960*/  LOP3.LUT R95, R96, 0x3, RZ, 0xc0, !PT ;  /* 0x00000003605f7812 */ /* 0x000fe200078ec0ff */
[----:B------:R-:W-:Y:S01]  /*0970*/  HADD2.F32 R77, -RZ, R51.H1_H1 ;  /* 0x30000033ff4d7230 */ /* 0x000fe20000004100 */
[----:B------:R-:W-:Y:S01]  /*0980*/  HFMA2.MMA R97, -RZ, RZ, 0, 0 ;  /* 0x00000000ff617435 */ /* 0x000fe200000001ff */
[--C-:B------:R-:W-:Y:S01]  /*0990*/  HADD2.F32 R51, -RZ, R36.reuse.H0_H0 ;  /* 0x20000024ff337230 */ /* 0x100fe20000004100 */
[----:B------:R-:W-:Y:S01]  /*09a0*/  ULDC.U8 UR8, c[0x0][0x2a0] ;  /* 0x0000a80000087ab9 */ /* 0x000fe20000000000 */
[----:B------:R-:W-:Y:S01]  /*09b0*/  HADD2.F32 R79, -RZ, R36.H1_H1 ;  /* 0x30000024ff4f7230 */ /* 0x000fe20000004100 */
[----:B------:R-:W-:Y:S01]  /*09c0*/  SHF.R.S32.HI R36, RZ, 0x3, R80 ;  /* 0x00000003ff247819 */ /* 0x000fe20000011450 */
        /* <DEDUP_REMOVED lines=8> */
[----:B------:R-:W-:Y:S01]  /*0a50*/  IMAD.SHL.U32 R44, R0, 0x20, RZ ;  /* 0x00000020002c7824 */ /* 0x000fe200078e00ff */
[----:B------:R-:W-:Y:S01]  /*0a60*/  ULDC.64 UR8, c[0x0][0x230] ;  /* 0x00008c0000087ab9 */ /* 0x000fe20000000a00 */
[--C-:B------:R-:W-:Y:S01]  /*0a70*/  HADD2.F32 R78, -RZ, R37.reuse.H0_H0 ;  /* 0x20000025ff4e7230 */ /* 0x100fe20000004100 */
[----:B------:R-:W-:Y:S01]  /*0a80*/  ULDC.64 UR14, c[0x0][0x210] ;  /* 0x00008400000e7ab9 */ /* 0x000fe20000000a00 */
        /* <DEDUP_REMOVED lines=14> */
[--C-:B------:R-:W-:Y:S01]  /*0b70*/  HADD2.F32 R7, -RZ, R10.reuse.H0_H0 ;  /* 0x2000000aff077230 */ /* 0x100fe20000004100 */
[----:B------:R-:W-:Y:S01]  /*0b80*/  VIMNMX R38, R38, 0x20, PT ;  /* 0x0000002026267848 */ /* 0x000fe20003fe0100 */
[----:B------:R-:W-:Y:S01]  /*0b90*/  HADD2.F32 R8, -RZ, R10.H1_H1 ;  /* 0x3000000aff087230 */ /* 0x000fe20000004100 */
[----:B------:R-:W-:Y:S01]  /*0ba0*/  VIMNMX R44, R44, 0x20, PT ;  /* 0x000000202c2c7848 */ /* 0x000fe20003fe0100 */
[--C-:B------:R-:W-:Y:S01]  /*0bb0*/  HADD2.F32 R9, -RZ, R11.reuse.H0_H0 ;  /* 0x2000000bff097230 */ /* 0x100fe20000004100 */
[----:B------:R-:W-:Y:S01]  /*0bc0*/  IADD3 R38, R38, R37, RZ ;  /* 0x0000002526267210 */ /* 0x000fe20007ffe0ff */
[----:B------:R-:W-:Y:S01]  /*0bd0*/  HADD2.F32 R10, -RZ, R11.H1_H1 ;  /* 0x3000000bff0a7230 */ /* 0x000fe20000004100 */
[----:B------:R-:W-:Y:S01]  /*0be0*/  IADD3 R44, R37, R44, RZ ;  /* 0x0000002c252c7210 */ /* 0x000fe20007ffe0ff */
[----:B------:R-:W-:-:S02]  /*0bf0*/  HADD2.F32 R11, -RZ, R16.H0_H0 ;  /* 0x20000010ff0b7230 */ /* 0x000fc40000004100 */
[----:B------:R-:W-:Y:S02]  /*0c00*/  IMAD.SHL.U32 R38, R38, 0x8, RZ ;  /* 0x0000000826267824 */ /* 0x000fe400078e00ff */
[----:B------:R-:W-:Y:S02]  /*0c10*/  HADD2.F32 R12, -RZ, R16.H1_H1 ;  /* 0x30000010ff0c7230 */ /* 0x000fe40000004100 */
[--C-:B------:R-:W-:Y:S01]  /*0c20*/  HADD2.F32 R13, -RZ, R17.reuse.H0_H0 ;  /* 0x20000011ff0d7230 */ /* 0x100fe20000004100 */
[----:B------:R-:W-:Y:S01]  /*0c30*/  I2FP.F32.U32 R38, R38 ;  /* 0x0000002600267245 */ /* 0x000fe20000201000 */
[----:B------:R-:W-:Y:S02]  /*0c40*/  HADD2.F32 R14, -RZ, R17.H1_H1 ;  /* 0x30000011ff0e7230 */ /* 0x000fe40000004100 */
[--C-:B------:R-:W-:Y:S01]  /*0c50*/  HADD2.F32 R15, -RZ, R18.reuse.H0_H0 ;  /* 0x20000012ff0f7230 */ /* 0x100fe20000004100 */
[----:B------:R0:W1:Y:S01]  /*0c60*/  MUFU.RCP R96, R38 ;  /* 0x0000002600607308 */ /* 0x0000620000001000 */
[----:B------:R-:W-:-:S02]  /*0c70*/  HADD2.F32 R16, -RZ, R18.H1_H1 ;  /* 0x30000012ff107230 */ /* 0x000fc40000004100 */
[--C-:B------:R-:W-:Y:S02]  /*0c80*/  HADD2.F32 R82, -RZ, R39.reuse.H0_H0 ;  /* 0x20000027ff527230 */ /* 0x100fe40000004100 */
[----:B------:R-:W-:Y:S02]  /*0c90*/  HADD2.F32 R85, -RZ, R39.H1_H1 ;  /* 0x30000027ff557230 */ /* 0x000fe40000004100 */
[--C-:B------:R-:W-:Y:S02]  /*0ca0*/  HADD2.F32 R17, -RZ, R19.reuse.H0_H0 ;  /* 0x20000013ff117230 */ /* 0x100fe40000004100 */
[----:B------:R-:W-:Y:S02]  /*0cb0*/  HADD2.F32 R18, -RZ, R19.H1_H1 ;  /* 0x30000013ff127230 */ /* 0x000fe40000004100 */
[----:B------:R-:W-:Y:S02]  /*0cc0*/  IMAD R39, R91, -0x2daee0ad, RZ ;  /* 0xd2511f535b277824 */ /* 0x000fe400078e02ff */
[----:B------:R-:W-:-:S02]  /*0cd0*/  IMAD R36, R92, -0x326172a9, RZ ;  /* 0xcd9e8d575c247824 */ /* 0x000fc400078e02ff */
[----:B------:R-:W-:-:S04]  /*0ce0*/  IMAD.HI.U32 R93, R98, -0x326172a9, RZ ;  /* 0xcd9e8d57625d7827 */ /* 0x000fc800078e00ff */
[----:B------:R-:W-:Y:S01]  /*0cf0*/  IMAD.HI.U32 R94, R100, -0x2daee0ad, RZ ;  /* 0xd2511f53645e7827 */ /* 0x000fe200078e00ff */
[----:B------:R-:W-:-:S03]  /*0d00*/  LOP3.LUT R93, R93, UR32, R36, 0x96, !PT ;  /* 0x000000205d5d7c12 */ /* 0x000fc6000f8e9624 */
        /* <DEDUP_REMOVED lines=19> */
[----:B------:R-:W-:Y:S02]  /*0e40*/  HADD2.F32 R27, -RZ, R52.H0_H0 ;  /* 0x20000034ff1b7230 */ /* 0x000fe40000004100 */
[----:B------:R-:W-:Y:S02]  /*0e50*/  HADD2.F32 R34, -RZ, R53.H0_H0 ;  /* 0x20000035ff227230 */ /* 0x000fe40000004100 */
[----:B------:R-:W-:Y:S02]  /*0e60*/  HADD2.F32 R54, -RZ, R55.H0_H0 ;  /* 0x20000037ff367230 */ /* 0x000fe40000004100 */
[--C-:B------:R-:W-:Y:S02]  /*0e70*/  HADD2.F32 R57, -RZ, R59.reuse.H0_H0 ;  /* 0x2000003bff397230 */ /* 0x100fe40000004100 */
[----:B------:R-:W-:Y:S02]  /*0e80*/  HADD2.F32 R66, -RZ, R59.H1_H1 ;  /* 0x3000003bff427230 */ /* 0x000fe40000004100 */
[----:B------:R-:W-:-:S02]  /*0e90*/  HADD2.F32 R49, -RZ, R50.H0_H0 ;  /* 0x20000032ff317230 */ /* 0x000fc40000004100 */
[----:B------:R-:W-:Y:S02]  /*0ea0*/  HADD2.F32 R52, -RZ, R52.H1_H1 ;  /* 0x30000034ff347230 */ /* 0x000fe40000004100 */
        /* <DEDUP_REMOVED lines=18> */
[----:B------:R-:W-:Y:S02]  /*0fd0*/  IMAD R100, R100, -0x2daee0ad, RZ ;  /* 0xd2511f5364647824 */ /* 0x000fe400078e02ff */
[----:B------:R-:W-:Y:S02]  /*0fe0*/  IMAD.MOV.U32 R120, RZ, RZ, 0x1 ;  /* 0x00000001ff787424 */ /* 0x000fe400078e00ff */
[----:B01----:R-:W-:-:S07]  /*0ff0*/  IMAD.SHL.U32 R99, R44, 0x8, RZ ;  /* 0x000000082c637824 */ /* 0x003fce00078e00ff */
.L_x_4645:
        /* <DEDUP_REMOVED lines=38> */
.L_x_4391:
        /* <DEDUP_REMOVED lines=12> */
.L_x_4394:
[----:B------:R-:W-:-:S07]  /*1320*/  IMAD.MOV.U32 R102, RZ, RZ, R98 ;  /* 0x000000ffff667224 */ /* 0x000fce00078e0062 */
.L_x_4395:
[----:B------:R-:W-:Y:S05]  /*1330*/  BSYNC B2 ;  /* 0x0000000000027941 */ /* 0x000fea0003800000 */
.L_x_4393:
        /* <DEDUP_REMOVED lines=16> */
.L_x_4399:
[----:B------:R-:W-:Y:S05]  /*1440*/  BSYNC B3 ;  /* 0x0000000000037941 */ /* 0x000fea0003800000 */
.L_x_4398:
        /* <DEDUP_REMOVED lines=43> */
.L_x_4397:
[----:B------:R-:W-:Y:S05]  /*1700*/  BSYNC B2 ;  /* 0x0000000000027941 */ /* 0x000fea0003800000 */
.L_x_4396:
[----:B------:R-:W-:Y:S01]  /*1710*/  I2FP.F32.U32 R45, R102 ;  /* 0x00000066002d7245 */ /* 0x000fe20000201000 */
[----:B-----5:R-:W-:Y:S02]  /*1720*/  HADD2.F32 R46, -RZ, R36.H0_H0 ;  /* 0x20000024ff2e7230 */ /* 0x020fe40000004100 */
[----:B------:R-:W-:Y:S02]  /*1730*/  IMAD.MOV.U32 R102, RZ, RZ, 0x2f800000 ;  /* 0x2f800000ff667424 */ /* 0x000fe400078e00ff */
[----:B------:R-:W-:Y:S02]  /*1740*/  @P3 HADD2.F32 R124, -RZ, R40.H0_H0 ;  /* 0x20000028ff7c3230 */ /* 0x000fe40000004100 */
[----:B------:R-:W-:Y:S01]  /*1750*/  FMUL.FTZ R46, R46, UR13 ;  /* 0x0000000d2e2e7c20 */ /* 0x000fe20008410000 */
[----:B------:R-:W-:-:S03]  /*1760*/  FFMA.FTZ R45, R45, R102, 1.1641532182693481445e-10 ;  /* 0x2f0000002d2d7423 */ /* 0x000fc60000010066 */
[----:B------:R-:W-:Y:S02]  /*1770*/  FMUL.FTZ R46, R46, UR12 ;  /* 0x0000000c2e2e7c20 */ /* 0x000fe40008410000 */
[----:B------:R-:W-:-:S04]  /*1780*/  FSETP.GTU.FTZ.AND P5, PT, R45, UR10, PT ;  /* 0x0000000a2d007c0b */ /* 0x000fc8000bfbc000 */
[----:B------:R-:W-:Y:S02]  /*1790*/  FSEL R46, R46, RZ, !P5 ;  /* 0x000000ff2e2e7208 */ /* 0x000fe40006800000 */
[----:B------:R-:W-:-:S03]  /*17a0*/  SEL R102, RZ, 0x1, P5 ;  /* 0x00000001ff667807 */ /* 0x000fc60002800000 */
[----:B------:R-:W-:-:S04]  /*17b0*/  FMUL.FTZ R101, R3, R46 ;  /* 0x0000002e03657220 */ /* 0x000fc80000410000 */
[----:B------:R-:W-:-:S07]  /*17c0*/  @P3 FADD.FTZ R101, R124, R101 ;  /* 0x000000657c653221 */ /* 0x000fce0000010000 */
.L_x_4392:
[----:B------:R-:W-:Y:S05]  /*17d0*/  BSYNC B1 ;  /* 0x0000000000017941 */ /* 0x000fea0003800000 */
.L_x_4390:
        /* <DEDUP_REMOVED lines=8> */
.L_x_4401:
        /* <DEDUP_REMOVED lines=12> */
.L_x_4404:
[----:B------:R-:W-:-:S07]  /*1920*/  IMAD.MOV.U32 R103, RZ, RZ, R98 ;  /* 0x000000ffff677224 */ /* 0x000fce00078e0062 */
.L_x_4405:
[----:B------:R-:W-:Y:S05]  /*1930*/  BSYNC B2 ;  /* 0x0000000000027941 */ /* 0x000fea0003800000 */
.L_x_4403:
        /* <DEDUP_REMOVED lines=16> */
.L_x_4409:
[----:B------:R-:W-:Y:S05]  /*1a40*/  BSYNC B3 ;  /* 0x0000000000037941 */ /* 0x000fea0003800000 */
.L_x_4408:
        /* <DEDUP_REMOVED lines=44> */
.L_x_4407:
[----:B------:R-:W-:Y:S05]  /*1d10*/  BSYNC B2 ;  /* 0x0000000000027941 */ /* 0x000fea0003800000 */
.L_x_4406:
        /* <DEDUP_REMOVED lines=10> */
[----:B------:R-:W-:-:S04]  /*1dc0*/  FMUL.FTZ R103, R4, R103 ;  /* 0x0000006704677220 */ /* 0x000fc80000410000 */
[----:B------:R-:W-:-:S07]  /*1dd0*/  @P3 FADD.FTZ R103, R44, R103 ;  /* 0x000000672c673221 */ /* 0x000fce0000010000 */
.L_x_4402:
[----:B------:R-:W-:Y:S05]  /*1de0*/  BSYNC B1 ;  /* 0x0000000000017941 */ /* 0x000fea0003800000 */
.L_x_4400:
        /* <DEDUP_REMOVED lines=8> */
.L_x_4411:
        /* <DEDUP_REMOVED lines=12> */
.L_x_4414:
[----:B------:R-:W-:-:S07]  /*1f30*/  MOV R105, R98 ;  /* 0x0000006200697202 */ /* 0x000fce0000000f00 */
.L_x_4415:
[----:B------:R-:W-:Y:S05]  /*1f40*/  BSYNC B2 ;  /* 0x0000000000027941 */ /* 0x000fea0003800000 */
.L_x_4413:
        /* <DEDUP_REMOVED lines=16> */
.L_x_4419:
[----:B------:R-:W-:Y:S05]  /*2050*/  BSYNC B3 ;  /* 0x0000000000037941 */ /* 0x000fea0003800000 */
.L_x_4418:
        /* <DEDUP_REMOVED lines=44> */
.L_x_4417:
[----:B------:R-:W-:Y:S05]  /*2320*/  BSYNC B2 ;  /* 0x0000000000027941 */ /* 0x000fea0003800000 */
.L_x_4416:
        /* <DEDUP_REMOVED lines=12> */
.L_x_4412:
[----:B------:R-:W-:Y:S05]  /*23f0*/  BSYNC B1 ;  /* 0x0000000000017941 */ /* 0x000fea0003800000 */
.L_x_4410:
        /* <DEDUP_REMOVED lines=8> */
.L_x_4421:
        /* <DEDUP_REMOVED lines=12> */
.L_x_4424:
[----:B------:R-:W-:-:S07]  /*2540*/  IMAD.MOV.U32 R107, RZ, RZ, R98 ;  /* 0x000000ffff6b7224 */ /* 0x000fce00078e0062 */
.L_x_4425:
[----:B------:R-:W-:Y:S05]  /*2550*/  BSYNC B2 ;  /* 0x0000000000027941 */ /* 0x000fea0003800000 */
.L_x_4423:
        /* <DEDUP_REMOVED lines=16> */
.L_x_4429:
[----:B------:R-:W-:Y:S05]  /*2660*/  BSYNC B3 ;  /* 0x0000000000037941 */ /* 0x000fea0003800000 */
.L_x_4428:
        /* <DEDUP_REMOVED lines=44> */
.L_x_4427:
[----:B------:R-:W-:Y:S05]  /*2930*/  BSYNC B2 ;  /* 0x0000000000027941 */ /* 0x000fea0003800000 */
.L_x_4426:
        /* <DEDUP_REMOVED lines=12> */
.L_x_4422:
[----:B------:R-:W-:Y:S05]  /*2a00*/  BSYNC B1 ;  /* 0x0000000000017941 */ /* 0x000fea0003800000 */
.L_x_4420:
        /* <DEDUP_REMOVED lines=8> */
.L_x_4431:
        /* <DEDUP_REMOVED lines=12> */
.L_x_4434:
[----:B------:R-:W-:-:S07]  /*2b50*/  MOV R109, R98 ;  /* 0x00000062006d7202 */ /* 0x000fce0000000f00 */
.L_x_4435:
[----:B------:R-:W-:Y:S05]  /*2b60*/  BSYNC B2 ;  /* 0x0000000000027941 */ /* 0x000fea0003800000 */
.L_x_4433:
        /* <DEDUP_REMOVED lines=16> */
.L_x_4439:
[----:B------:R-:W-:Y:S05]  /*2c70*/  BSYNC B3 ;  /* 0x0000000000037941 */ /* 0x000fea0003800000 */
.L_x_4438:
        /* <DEDUP_REMOVED lines=44> */
.L_x_4437:
[----:B------:R-:W-:Y:S05]  /*2f40*/  BSYNC B2 ;  /* 0x0000000000027941 */ /* 0x000fea0003800000 */
.L_x_4436:
        /* <DEDUP_REMOVED lines=12> */
.L_x_4432:
[----:B------:R-:W-:Y:S05]  /*3010*/  BSYNC B1 ;  /* 0x0000000000017941 */ /* 0x000fea0003800000 */
.L_x_4430:
        /* <DEDUP_REMOVED lines=8> */
.L_x_4441:
        /* <DEDUP_REMOVED lines=12> */
.L_x_4444:
[----:B------:R-:W-:-:S07]  /*3160*/  MOV R111, R98 ;  /* 0x00000062006f7202 */ /* 0x000fce0000000f00 */
.L_x_4445:
[----:B------:R-:W-:Y:S05]  /*3170*/  BSYNC B2 ;  /* 0x0000000000027941 */ /* 0x000fea0003800000 */
.L_x_4443:
        /* <DEDUP_REMOVED lines=16> */
.L_x_4449:
[----:B------:R-:W-:Y:S05]  /*3280*/  BSYNC B3 ;  /* 0x0000000000037941 */ /* 0x000fea0003800000 */
.L_x_4448:
        /* <DEDUP_REMOVED lines=44> */
.L_x_4447:
[----:B------:R-:W-:Y:S05]  /*3550*/  BSYNC B2 ;  /* 0x0000000000027941 */ /* 0x000fea0003800000 */
.L_x_4446:
        /* <DEDUP_REMOVED lines=12> */
.L_x_4442:
[----:B------:R-:W-:Y:S05]  /*3620*/  BSYNC B1 ;  /* 0x0000000000017941 */ /* 0x000fea0003800000 */
.L_x_4440:
        /* <DEDUP_REMOVED lines=8> */
.L_x_4451:
        /* <DEDUP_REMOVED lines=12> */
.L_x_4454:
[----:B------:R-:W-:-:S07]  /*3770*/  IMAD.MOV.U32 R113, RZ, RZ, R98 ;  /* 0x000000ffff717224 */ /* 0x000fce00078e0062 */
.L_x_4455:
[----:B------:R-:W-:Y:S05]  /*3780*/  BSYNC B2 ;  /* 0x0000000000027941 */ /* 0x000fea0003800000 */
.L_x_4453:
        /* <DEDUP_REMOVED lines=16> */
.L_x_4459:
[----:B------:R-:W-:Y:S05]  /*3890*/  BSYNC B3 ;  /* 0x0000000000037941 */ /* 0x000fea0003800000 */
.L_x_4458:
        /* <DEDUP_REMOVED lines=44> */
.L_x_4457:
[----:B------:R-:W-:Y:S05]  /*3b60*/  BSYNC B2 ;  /* 0x0000000000027941 */ /* 0x000fea0003800000 */
.L_x_4456:
[----:B------:R-:W-:Y:S01]  /*3b70*/  I2FP.F32.U32 R45, R113 ;  /* 0x00000071002d7245 */ /* 0x000fe20000201000 */
[----:B-----5:R-:W-:Y:S01]  /*3b80*/  HADD2.F32 R46, -RZ, R39.H0_H0 ;  /* 0x20000027ff2e7230 */ /* 0x020fe20000004100 */
[----:B------:R-:W-:Y:S01]  /*3b90*/  MOV R114, 0x2f800000 ;  /* 0x2f80000000727802 */ /* 0x000fe20000000f00 */
[----:B------:R-:W-:-:S03]  /*3ba0*/  @P3 HADD2.F32 R124, -RZ, R43.H0_H0 ;  /* 0x2000002bff7c3230 */ /* 0x000fc60000004100 */
        /* <DEDUP_REMOVED lines=8> */
.L_x_4452:
[----:B------:R-:W-:Y:S05]  /*3c30*/  BSYNC B1 ;  /* 0x0000000000017941 */ /* 0x000fea0003800000 */
.L_x_4450:
        /* <DEDUP_REMOVED lines=8> */
.L_x_4461:
        /* <DEDUP_REMOVED lines=12> */
.L_x_4464:
[----:B------:R-:W-:-:S07]  /*3d80*/  MOV R115, R98 ;  /* 0x0000006200737202 */ /* 0x000fce0000000f00 */
.L_x_4465:
[----:B------:R-:W-:Y:S05]  /*3d90*/  BSYNC B2 ;  /* 0x0000000000027941 */ /* 0x000fea0003800000 */
.L_x_4463:
        /* <DEDUP_REMOVED lines=16> */
.L_x_4469:
[----:B------:R-:W-:Y:S05]  /*3ea0*/  BSYNC B3 ;  /* 0x0000000000037941 */ /* 0x000fea0003800000 */
.L_x_4468:
        /* <DEDUP_REMOVED lines=44> */
.L_x_4467:
[----:B------:R-:W-:Y:S05]  /*4170*/  BSYNC B2 ;  /* 0x0000000000027941 */ /* 0x000fea0003800000 */
.L_x_4466:
        /* <DEDUP_REMOVED lines=10> */
[----:B------:R-:W-:-:S04]  /*4220*/  FMUL.FTZ R115, R10, R45 ;  /* 0x0000002d0a737220 */ /* 0x000fc80000410000 */
[----:B------:R-:W-:-:S07]  /*4230*/  @P3 FADD.FTZ R115, R44, R115 ;  /* 0x000000732c733221 */ /* 0x000fce0000010000 */
.L_x_4462:
[----:B------:R-:W-:Y:S05]  /*4240*/  BSYNC B1 ;  /* 0x0000000000017941 */ /* 0x000fea0003800000 */
.L_x_4460:
        /* <DEDUP_REMOVED lines=29> */
.L_x_4471:
[----:B------:R-:W-:Y:S05]  /*4420*/  BSYNC B1 ;  /* 0x0000000000017941 */ /* 0x000fea0003800000 */
.L_x_4470:
[----:B------:R-:W-:Y:S01]  /*4430*/  IADD3 R157, R157, 0x80, RZ ;  /* 0x000000809d9d7810 */ /* 0x000fe20007ffe0ff */
[----:B------:R-:W-:-:S07]  /*4440*/  VIADD R155, R155, 0x80 ;  /* 0x000000809b9b7836 */ /* 0x000fce0000000000 */
.L_x_4389:
[----:B------:R-:W-:Y:S05]  /*4450*/  BSYNC B0 ;  /* 0x0000000000007941 */ /* 0x000fea0003800000 */
.L_x_4388:
        /* <DEDUP_REMOVED lines=14> */
[----:B------:R-:W-:Y:S02]  /*4540*/  MOV R117, RZ ;  /* 0x000000ff00757202 */ /* 0x000fe40000000f00 */
[----:B------:R-:W-:Y:S01]  /*4550*/  MOV R44, R95 ;  /* 0x0000005f002c7202 */ /* 0x000fe20000000f00 */
[----:B------:R-:W-:Y:S06]  /*4560*/  @!P3 BRA `(.L_x_4476) ;  /* 0x00000004006cb947 */ /* 0x000fec0003800000 */
[----:B------:R-:W-:Y:S02]  /*4570*/  IMAD.MOV.U32 R44, RZ, RZ, R95 ;  /* 0x000000ffff2c7224 */ /* 0x000fe400078e005f */
[----:B-----5:R-:W-:Y:S01]  /*4580*/  HADD2.F32 R117, -RZ, R40.H0_H0 ;  /* 0x20000028ff757230 */ /* 0x020fe20000004100 */
[----:B------:R-:W-:Y:S06]  /*4590*/  BRA `(.L_x_4476) ;  /* 0x0000000400607947 */ /* 0x000fec0003800000 */
.L_x_4475:
        /* <DEDUP_REMOVED lines=12> */
.L_x_4478:
[----:B------:R-:W-:-:S07]  /*4660*/  MOV R102, R98 ;  /* 0x0000006200667202 */ /* 0x000fce0000000f00 */
.L_x_4479:
[----:B------:R-:W-:Y:S05]  /*4670*/  BSYNC B2 ;  /* 0x0000000000027941 */ /* 0x000fea0003800000 */
.L_x_4477:
        /* <DEDUP_REMOVED lines=16> */
.L_x_4483:
[----:B------:R-:W-:Y:S05]  /*4780*/  BSYNC B3 ;  /* 0x0000000000037941 */ /* 0x000fea0003800000 */
.L_x_4482:
        /* <DEDUP_REMOVED lines=44> */
.L_x_4481:
[----:B------:R-:W-:Y:S05]  /*4a50*/  BSYNC B2 ;  /* 0x0000000000027941 */ /* 0x000fea0003800000 */
.L_x_4480:
        /* <DEDUP_REMOVED lines=10> */
[----:B------:R-:W-:-:S04]  /*4b00*/  FMUL.FTZ R117, R11, R46 ;  /* 0x0000002e0b757220 */ /* 0x000fc80000410000 */
[----:B------:R-:W-:-:S07]  /*4b10*/  @P3 FADD.FTZ R117, R124, R117 ;  /* 0x000000757c753221 */ /* 0x000fce0000010000 */
.L_x_4476:
[----:B------:R-:W-:Y:S05]  /*4b20*/  BSYNC B1 ;  /* 0x0000000000017941 */ /* 0x000fea0003800000 */
.L_x_4474:
        /* <DEDUP_REMOVED lines=8> */
.L_x_4485:
        /* <DEDUP_REMOVED lines=12> */
.L_x_4488:
[----:B------:R-:W-:-:S07]  /*4c70*/  IMAD.MOV.U32 R104, RZ, RZ, R98 ;  /* 0x000000ffff687224 */ /* 0x000fce00078e0062 */
.L_x_4489:
[----:B------:R-:W-:Y:S05]  /*4c80*/  BSYNC B2 ;  /* 0x0000000000027941 */ /* 0x000fea0003800000 */
.L_x_4487:
        /* <DEDUP_REMOVED lines=16> */
.L_x_4493:
[----:B------:R-:W-:Y:S05]  /*4d90*/  BSYNC B3 ;  /* 0x0000000000037941 */ /* 0x000fea0003800000 */
.L_x_4492:
        /* <DEDUP_REMOVED lines=44> */
.L_x_4491:
[----:B------:R-:W-:Y:S05]  /*5060*/  BSYNC B2 ;  /* 0x0000000000027941 */ /* 0x000fea0003800000 */
.L_x_4490:
        /* <DEDUP_REMOVED lines=12> */
.L_x_4486:
[----:B------:R-:W-:Y:S05]  /*5130*/  BSYNC B1 ;  /* 0x0000000000017941 */ /* 0x000fea0003800000 */
.L_x_4484:
        /* <DEDUP_REMOVED lines=8> */
.L_x_4495:
        /* <DEDUP_REMOVED lines=12> */
.L_x_4498:
[----:B------:R-:W-:-:S07]  /*5280*/  MOV R106, R98 ;  /* 0x00000062006a7202 */ /* 0x000fce0000000f00 */
.L_x_4499:
[----:B------:R-:W-:Y:S05]  /*5290*/  BSYNC B2 ;  /* 0x0000000000027941 */ /* 0x000fea0003800000 */
.L_x_4497:
        /* <DEDUP_REMOVED lines=16> */
.L_x_4503:
[----:B------:R-:W-:Y:S05]  /*53a0*/  BSYNC B3 ;  /* 0x0000000000037941 */ /* 0x000fea0003800000 */
.L_x_4502:
        /* <DEDUP_REMOVED lines=44> */
.L_x_4501:
[----:B------:R-:W-:Y:S05]  /*5670*/  BSYNC B2 ;  /* 0x0000000000027941 */ /* 0x000fea0003800000 */
.L_x_4500:
        /* <DEDUP_REMOVED lines=12> */
.L_x_4496:
[----:B------:R-:W-:Y:S05]  /*5740*/  BSYNC B1 ;  /* 0x0000000000017941 */ /* 0x000fea0003800000 */
.L_x_4494:
        /* <DEDUP_REMOVED lines=8> */
.L_x_4505:
        /* <DEDUP_REMOVED lines=12> */
.L_x_4508:
[----:B------:R-:W-:-:S07]  /*5890*/  MOV R108, R98 ;  /* 0x00000062006c7202 */ /* 0x000fce0000000f00 */
.L_x_4509:
[----:B------:R-:W-:Y:S05]  /*58a0*/  BSYNC B2 ;  /* 0x0000000000027941 */ /* 0x000fea0003800000 */
.L_x_4507:
        /* <DEDUP_REMOVED lines=16> */
.L_x_4513:
[----:B------:R-:W-:Y:S05]  /*59b0*/  BSYNC B3 ;  /* 0x0000000000037941 */ /* 0x000fea0003800000 */
.L_x_4512:
        /* <DEDUP_REMOVED lines=44> */
.L_x_4511:
[----:B------:R-:W-:Y:S05]  /*5c80*/  BSYNC B2 ;  /* 0x0000000000027941 */ /* 0x000fea0003800000 */
.L_x_4510:
        /* <DEDUP_REMOVED lines=12> */
.L_x_4506:
[----:B------:R-:W-:Y:S05]  /*5d50*/  BSYNC B1 ;  /* 0x0000000000017941 */ /* 0x000fea0003800000 */
.L_x_4504:
        /* <DEDUP_REMOVED lines=8> */
.L_x_4515:
        /* <DEDUP_REMOVED lines=12> */
.L_x_4518:
[----:B------:R-:W-:-:S07]  /*5ea0*/  IMAD.MOV.U32 R110, RZ, RZ, R98 ;  /* 0x000000ffff6e7224 */ /* 0x000fce00078e0062 */
.L_x_4519:
[----:B------:R-:W-:Y:S05]  /*5eb0*/  BSYNC B2 ;  /* 0x0000000000027941 */ /* 0x000fea0003800000 */
.L_x_4517:
        /* <DEDUP_REMOVED lines=16> */
.L_x_4523:
[----:B------:R-:W-:Y:S05]  /*5fc0*/  BSYNC B3 ;  /* 0x0000000000037941 */ /* 0x000fea0003800000 */
.L_x_4522:
        /* <DEDUP_REMOVED lines=44> */
.L_x_4521:
[----:B------:R-:W-:Y:S05]  /*6290*/  BSYNC B2 ;  /* 0x0000000000027941 */ /* 0x000fea0003800000 */
.L_x_4520:
        /* <DEDUP_REMOVED lines=12> */
.L_x_4516:
[----:B------:R-:W-:Y:S05]  /*6360*/  BSYNC B1 ;  /* 0x0000000000017941 */ /* 0x000fea0003800000 */
.L_x_4514:
        /* <DEDUP_REMOVED lines=8> */
.L_x_4525:
        /* <DEDUP_REMOVED lines=12> */
.L_x_4528:
[----:B------:R-:W-:-:S07]  /*64b0*/  MOV R112, R98 ;  /* 0x0000006200707202 */ /* 0x000fce0000000f00 */
.L_x_4529:
[----:B------:R-:W-:Y:S05]  /*64c0*/  BSYNC B2 ;  /* 0x0000000000027941 */ /* 0x000fea0003800000 */
.L_x_4527:
        /* <DEDUP_REMOVED lines=16> */
.L_x_4533:
[----:B------:R-:W-:Y:S05]  /*65d0*/  BSYNC B3 ;  /* 0x0000000000037941 */ /* 0x000fea0003800000 */
.L_x_4532:
        /* <DEDUP_REMOVED lines=44> */
.L_x_4531:
[----:B------:R-:W-:Y:S05]  /*68a0*/  BSYNC B2 ;  /* 0x0000000000027941 */ /* 0x000fea0003800000 */
.L_x_4530:
        /* <DEDUP_REMOVED lines=12> */
.L_x_4526:
[----:B------:R-:W-:Y:S05]  /*6970*/  BSYNC B1 ;  /* 0x0000000000017941 */ /* 0x000fea0003800000 */
.L_x_4524:
        /* <DEDUP_REMOVED lines=8> */
.L_x_4535:
        /* <DEDUP_REMOVED lines=12> */
.L_x_4538:
[----:B------:R-:W-:-:S07]  /*6ac0*/  MOV R114, R98 ;  /* 0x0000006200727202 */ /* 0x000fce0000000f00 */
.L_x_4539:
[----:B------:R-:W-:Y:S05]  /*6ad0*/  BSYNC B2 ;  /* 0x0000000000027941 */ /* 0x000fea0003800000 */
.L_x_4537:
        /* <DEDUP_REMOVED lines=16> */
.L_x_4543:
[----:B------:R-:W-:Y:S05]  /*6be0*/  BSYNC B3 ;  /* 0x0000000000037941 */ /* 0x000fea0003800000 */
.L_x_4542:
        /* <DEDUP_REMOVED lines=44> */
.L_x_4541:
[----:B------:R-:W-:Y:S05]  /*6eb0*/  BSYNC B2 ;  /* 0x0000000000027941 */ /* 0x000fea0003800000 */
.L_x_4540:
        /* <DEDUP_REMOVED lines=12> */
.L_x_4536:
[----:B------:R-:W-:Y:S05]  /*6f80*/  BSYNC B1 ;  /* 0x0000000000017941 */ /* 0x000fea0003800000 */
.L_x_4534:
        /* <DEDUP_REMOVED lines=8> */
.L_x_4545:
        /* <DEDUP_REMOVED lines=12> */
.L_x_4548:
[----:B------:R-:W-:-:S07]  /*70d0*/  IMAD.MOV.U32 R116, RZ, RZ, R98 ;  /* 0x000000ffff747224 */ /* 0x000fce00078e0062 */
.L_x_4549:
[----:B------:R-:W-:Y:S05]  /*70e0*/  BSYNC B2 ;  /* 0x0000000000027941 */ /* 0x000fea0003800000 */
.L_x_4547:
        /* <DEDUP_REMOVED lines=16> */
.L_x_4553:
[----:B------:R-:W-:Y:S05]  /*71f0*/  BSYNC B3 ;  /* 0x0000000000037941 */ /* 0x000fea0003800000 */
.L_x_4552:
        /* <DEDUP_REMOVED lines=44> */
.L_x_4551:
[----:B------:R-:W-:Y:S05]  /*74c0*/  BSYNC B2 ;  /* 0x0000000000027941 */ /* 0x000fea0003800000 */
.L_x_4550:
        /* <DEDUP_REMOVED lines=12> */
.L_x_4546:
[----:B------:R-:W-:Y:S05]  /*7590*/  BSYNC B1 ;  /* 0x0000000000017941 */ /* 0x000fea0003800000 */
.L_x_4544:
        /* <DEDUP_REMOVED lines=29> */
.L_x_4555:
[----:B------:R-:W-:Y:S05]  /*7770*/  BSYNC B1 ;  /* 0x0000000000017941 */ /* 0x000fea0003800000 */
.L_x_4554:
[----:B------:R-:W-:Y:S02]  /*7780*/  IADD3 R157, R157, 0x80, RZ ;  /* 0x000000809d9d7810 */ /* 0x000fe40007ffe0ff */
[----:B------:R-:W-:-:S07]  /*7790*/  IADD3 R155, R155, 0x80, RZ ;  /* 0x000000809b9b7810 */ /* 0x000fce0007ffe0ff */
.L_x_4473:
[----:B------:R-:W-:Y:S05]  /*77a0*/  BSYNC B0 ;  /* 0x0000000000007941 */ /* 0x000fea0003800000 */
.L_x_4472:
        /* <DEDUP_REMOVED lines=19> */
.L_x_4559:
        /* <DEDUP_REMOVED lines=12> */
.L_x_4562:
[----:B------:R-:W-:-:S07]  /*79a0*/  MOV R102, R98 ;  /* 0x0000006200667202 */ /* 0x000fce0000000f00 */
.L_x_4563:
[----:B------:R-:W-:Y:S05]  /*79b0*/  BSYNC B2 ;  /* 0x0000000000027941 */ /* 0x000fea0003800000 */
.L_x_4561:
        /* <DEDUP_REMOVED lines=16> */
.L_x_4567:
[----:B------:R-:W-:Y:S05]  /*7ac0*/  BSYNC B3 ;  /* 0x0000000000037941 */ /* 0x000fea0003800000 */
.L_x_4566:
        /* <DEDUP_REMOVED lines=44> */
.L_x_4565:
[----:B------:R-:W-:Y:S05]  /*7d90*/  BSYNC B2 ;  /* 0x0000000000027941 */ /* 0x000fea0003800000 */
.L_x_4564:
        /* <DEDUP_REMOVED lines=12> */
.L_x_4560:
[----:B------:R-:W-:Y:S05]  /*7e60*/  BSYNC B1 ;  /* 0x0000000000017941 */ /* 0x000fea0003800000 */
.L_x_4558:
        /* <DEDUP_REMOVED lines=8> */
.L_x_4569:
        /* <DEDUP_REMOVED lines=12> */
.L_x_4572:
[----:B------:R-:W-:-:S07]  /*7fb0*/  MOV R104, R98 ;  /* 0x0000006200687202 */ /* 0x000fce0000000f00 */
.L_x_4573:
[----:B------:R-:W-:Y:S05]  /*7fc0*/  BSYNC B2 ;  /* 0x0000000000027941 */ /* 0x000fea0003800000 */
.L_x_4571:
        /* <DEDUP_REMOVED lines=16> */
.L_x_4577:
[----:B------:R-:W-:Y:S05]  /*80d0*/  BSYNC B3 ;  /* 0x0000000000037941 */ /* 0x000fea0003800000 */
.L_x_4576:
        /* <DEDUP_REMOVED lines=44> */
.L_x_4575:
[----:B------:R-:W-:Y:S05]  /*83a0*/  BSYNC B2 ;  /* 0x0000000000027941 */ /* 0x000fea0003800000 */
.L_x_4574:
        /* <DEDUP_REMOVED lines=12> */
.L_x_4570:
[----:B------:R-:W-:Y:S05]  /*8470*/  BSYNC B1 ;  /* 0x0000000000017941 */ /* 0x000fea0003800000 */
.L_x_4568:
        /* <DEDUP_REMOVED lines=8> */
.L_x_4579:
        /* <DEDUP_REMOVED lines=12> */
.L_x_4582:
[----:B------:R-:W-:-:S07]  /*85c0*/  IMAD.MOV.U32 R106, RZ, RZ, R98 ;  /* 0x000000ffff6a7224 */ /* 0x000fce00078e0062 */
.L_x_4583:
[----:B------:R-:W-:Y:S05]  /*85d0*/  BSYNC B2 ;  /* 0x0000000000027941 */ /* 0x000fea0003800000 */
.L_x_4581:
        /* <DEDUP_REMOVED lines=16> */
.L_x_4587:
[----:B------:R-:W-:Y:S05]  /*86e0*/  BSYNC B3 ;  /* 0x0000000000037941 */ /* 0x000fea0003800000 */
.L_x_4586:
        /* <DEDUP_REMOVED lines=44> */
.L_x_4585:
[----:B------:R-:W-:Y:S05]  /*89b0*/  BSYNC B2 ;  /* 0x0000000000027941 */ /* 0x000fea0003800000 */
.L_x_4584:
        /* <DEDUP_REMOVED lines=12> */
.L_x_4580:
[----:B------:R-:W-:Y:S05]  /*8a80*/  BSYNC B1 ;  /* 0x0000000000017941 */ /* 0x000fea0003800000 */
.L_x_4578:
        /* <DEDUP_REMOVED lines=8> */
.L_x_4589:
        /* <DEDUP_REMOVED lines=12> */
.L_x_4592:
[----:B------:R-:W-:-:S07]  /*8bd0*/  MOV R108, R98 ;  /* 0x00000062006c7202 */ /* 0x000fce0000000f00 */
.L_x_4593:
[----:B------:R-:W-:Y:S05]  /*8be0*/  BSYNC B2 ;  /* 0x0000000000027941 */ /* 0x000fea0003800000 */
.L_x_4591:
        /* <DEDUP_REMOVED lines=16> */
.L_x_4597:
[----:B------:R-:W-:Y:S05]  /*8cf0*/  BSYNC B3 ;  /* 0x0000000000037941 */ /* 0x000fea0003800000 */
.L_x_4596:
        /* <DEDUP_REMOVED lines=44> */
.L_x_4595:
[----:B------:R-:W-:Y:S05]  /*8fc0*/  BSYNC B2 ;  /* 0x0000000000027941 */ /* 0x000fea0003800000 */
.L_x_4594:
        /* <DEDUP_REMOVED lines=12> */
.L_x_4590:
[----:B------:R-:W-:Y:S05]  /*9090*/  BSYNC B1 ;  /* 0x0000000000017941 */ /* 0x000fea0003800000 */
.L_x_4588:
        /* <DEDUP_REMOVED lines=8> */
.L_x_4599:
        /* <DEDUP_REMOVED lines=12> */
.L_x_4602:
[----:B------:R-:W-:-:S07]  /*91e0*/  MOV R110, R98 ;  /* 0x00000062006e7202 */ /* 0x000fce0000000f00 */
.L_x_4603:
[----:B------:R-:W-:Y:S05]  /*91f0*/  BSYNC B2 ;  /* 0x0000000000027941 */ /* 0x000fea0003800000 */
.L_x_4601:
        /* <DEDUP_REMOVED lines=16> */
.L_x_4607:
[----:B------:R-:W-:Y:S05]  /*9300*/  BSYNC B3 ;  /* 0x0000000000037941 */ /* 0x000fea0003800000 */
.L_x_4606:
        /* <DEDUP_REMOVED lines=44> */
.L_x_4605:
[----:B------:R-:W-:Y:S05]  /*95d0*/  BSYNC B2 ;  /* 0x0000000000027941 */ /* 0x000fea0003800000 */
.L_x_4604:
        /* <DEDUP_REMOVED lines=12> */
.L_x_4600:
[----:B------:R-:W-:Y:S05]  /*96a0*/  BSYNC B1 ;  /* 0x0000000000017941 */ /* 0x000fea0003800000 */
.L_x_4598:
        /* <DEDUP_REMOVED lines=8> */
.L_x_4609:
        /* <DEDUP_REMOVED lines=12> */
.L_x_4612:
[----:B------:R-:W-:-:S07]  /*97f0*/  IMAD.MOV.U32 R112, RZ, RZ, R98 ;  /* 0x000000ffff707224 */ /* 0x000fce00078e0062 */
.L_x_4613:
[----:B------:R-:W-:Y:S05]  /*9800*/  BSYNC B2 ;  /* 0x0000000000027941 */ /* 0x000fea0003800000 */
.L_x_4611:
        /* <DEDUP_REMOVED lines=16> */
.L_x_4617:
[----:B------:R-:W-:Y:S05]  /*9910*/  BSYNC B3 ;  /* 0x0000000000037941 */ /* 0x000fea0003800000 */
.L_x_4616:
        /* <DEDUP_REMOVED lines=44> */
.L_x_4615:
[----:B------:R-:W-:Y:S05]  /*9be0*/  BSYNC B2 ;  /* 0x0000000000027941 */ /* 0x000fea0003800000 */
.L_x_4614:
        /* <DEDUP_REMOVED lines=12> */
.L_x_4610:
[----:B------:R-:W-:Y:S05]  /*9cb0*/  BSYNC B1 ;  /* 0x0000000000017941 */ /* 0x000fea0003800000 */
.L_x_4608:
        /* <DEDUP_REMOVED lines=8> */
.L_x_4619:
        /* <DEDUP_REMOVED lines=12> */
.L_x_4622:
[----:B------:R-:W-:-:S07]  /*9e00*/  MOV R114, R98 ;  /* 0x0000006200727202 */ /* 0x000fce0000000f00 */
.L_x_4623:
[----:B------:R-:W-:Y:S05]  /*9e10*/  BSYNC B2 ;  /* 0x0000000000027941 */ /* 0x000fea0003800000 */
.L_x_4621:
        /* <DEDUP_REMOVED lines=16> */
.L_x_4627:
[----:B------:R-:W-:Y:S05]  /*9f20*/  BSYNC B3 ;  /* 0x0000000000037941 */ /* 0x000fea0003800000 */
.L_x_4626:
        /* <DEDUP_REMOVED lines=44> */
.L_x_4625:
[----:B------:R-:W-:Y:S05]  /*a1f0*/  BSYNC B2 ;  /* 0x0000000000027941 */ /* 0x000fea0003800000 */
.L_x_4624:
        /* <DEDUP_REMOVED lines=12> */
.L_x_4620:
[----:B------:R-:W-:Y:S05]  /*a2c0*/  BSYNC B1 ;  /* 0x0000000000017941 */ /* 0x000fea0003800000 */
.L_x_4618:
        /* <DEDUP_REMOVED lines=8> */
.L_x_4629:
        /* <DEDUP_REMOVED lines=12> */
.L_x_4632:
[----:B------:R-:W-:-:S07]  /*a410*/  MOV R116, R98 ;  /* 0x0000006200747202 */ /* 0x000fce0000000f00 */
.L_x_4633:
[----:B------:R-:W-:Y:S05]  /*a420*/  BSYNC B2 ;  /* 0x0000000000027941 */ /* 0x000fea0003800000 */
.L_x_4631:
        /* <DEDUP_REMOVED lines=16> */
.L_x_4637:
[----:B------:R-:W-:Y:S05]  /*a530*/  BSYNC B3 ;  /* 0x0000000000037941 */ /* 0x000fea0003800000 */
.L_x_4636:
        /* <DEDUP_REMOVED lines=44> */
.L_x_4635:
[----:B------:R-:W-:Y:S05]  /*a800*/  BSYNC B2 ;  /* 0x0000000000027941 */ /* 0x000fea0003800000 */
.L_x_4634:
        /* <DEDUP_REMOVED lines=12> */
.L_x_4630:
[----:B------:R-:W-:Y:S05]  /*a8d0*/  BSYNC B1 ;  /* 0x0000000000017941 */ /* 0x000fea0003800000 */
.L_x_4628:
        /* <DEDUP_REMOVED lines=8> */
[----:B--2---:R-:W-:Y:S01]  /*a960*/  SHF.L.U32 R47, R114, 0x10, RZ ;  /* 0x00000010722f7819 */ /* 0x004fe200000006ff */
        /* <DEDUP_REMOVED lines=19> */
.L_x_4557:
[----:B------:R-:W-:Y:S05]  /*aaa0*/  BSYNC B0 ;  /* 0x0000000000007941 */ /* 0x000fea0003800000 */
.L_x_4556:
        /* <DEDUP_REMOVED lines=103> */
.L_x_4656:
[----:B------:R-:W2:Y:S01]  /*b120*/  @!P5 S2R R120, SR_CgaCtaId ;  /* 0x000000000078d919 */ /* 0x000ea20000008800 */
[----:B------:R-:W-:Y:S01]  /*b130*/  @!P5 MOV R45, 0x400 ;  /* 0x00000400002dd802 */ /* 0x000fe20000000f00 */
[----:B------:R-:W-:Y:S05]  /*b140*/  WARPSYNC.ALL ;  /* 0x0000000000007948 */ /* 0x000fea0003800000 */
[----:B------:R-:W-:Y:S02]  /*b150*/  LOP3.LUT R47, R47, 0x3, RZ, 0xc0, !PT ;  /* 0x000000032f2f7812 */ /* 0x000fe400078ec0ff */
        /* <DEDUP_REMOVED lines=16> */
[----:B------:R-:W-:-:S04]  /*b260*/  HFMA2.MMA R46, -RZ, RZ, 0, 0 ;  /* 0x00000000ff2e7435 */ /* 0x000fc800000001ff */
[----:B------:R1:W-:Y:S02]  /*b270*/  @!P2 LDS.64 R44, [R120] ;  /* 0x00000000782ca984 */ /* 0x0003e40000000a00 */
[----:B------:R-:W-:Y:S01]  /*b280*/  @!P2 IMAD.MOV.U32 R46, RZ, RZ, R99 ;  /* 0x000000ffff2ea224 */ /* 0x000fe200078e0063 */
[----:B------:R-:W-:-:S04]  /*b290*/  LOP3.LUT P2, RZ, R47, 0x1f, R0, 0xf8, !PT ;  /* 0x0000001f2fff7812 */ /* 0x000fc8000784f800 */
        /* <DEDUP_REMOVED lines=94> */
.L_x_4642:
[----:B------:R-:W-:Y:S05]  /*b880*/  BSYNC B1 ;  /* 0x0000000000017941 */ /* 0x000fea0003800000 */
.L_x_4641:
        /* <DEDUP_REMOVED lines=35> */
.L_x_4644:
[----:B------:R-:W-:Y:S05]  /*bac0*/  BSYNC B1 ;  /* 0x0000000000017941 */ /* 0x000fea0003800000 */
.L_x_4643:
        /* <DEDUP_REMOVED lines=32> */
.L_x_4640:
[----:B------:R-:W-:Y:S05]  /*bcd0*/  BSYNC B0 ;  /* 0x0000000000007941 */ /* 0x000fea0003800000 */
.L_x_4639:
[----:B------:R-:W-:Y:S01]  /*bce0*/  VIADD R28, R28, UR14 ;  /* 0x0000000e1c1c7c36 */ /* 0x000fe20008000000 */
[----:B------:R-:W-:-:S04]  /*bcf0*/  SEL R120, RZ, 0x1, P3 ;  /* 0x00000001ff787807 */ /* 0x000fc80001800000 */
[----:B------:R-:W-:-:S13]  /*bd00*/  ISETP.GE.AND P2, PT, R28, UR15, PT ;  /* 0x0000000f1c007c0c */ /* 0x000fda000bf46270 */
[----:B------:R-:W-:Y:S05]  /*bd10*/  @!P2 BRA `(.L_x_4645) ;  /* 0xffffff5000b8a947 */ /* 0x000fea000383ffff */
[----:B------:R-:W-:Y:S05]  /*bd20*/  EXIT ;  /* 0x000000000000794d */ /* 0x000fea0003800000 */
.L_x_4638:
[----:B------:R-:W-:Y:S01]  /*bd30*/  HFMA2.MMA R134, -RZ, RZ, 0, 5.9604644775390625e-08 ;  /* 0x00000001ff867435 */ /* 0x000fe200000001ff */
[----:B------:R-:W-:Y:S01]  /*bd40*/  MOV R155, R122 ;  /* 0x0000007a009b7202 */ /* 0x000fe20000000f00 */
[----:B------:R-:W-:Y:S01]  /*bd50*/  IMAD.MOV.U32 R157, RZ, RZ, 0x1f ;  /* 0x0000001fff9d7424 */ /* 0x000fe200078e00ff */
[----:B------:R-:W-:-:S08]  /*bd60*/  MOV R130, 0xffffffff ;  /* 0xffffffff00827802 */ /* 0x000fd00000000f00 */
[----:B-----5:R-:W-:Y:S05]  /*bd70*/  WARPSYNC.COLLECTIVE R130, `(.L_x_4646) ;  /* 0x0000000082087348 */ /* 0x020fea0003c00000 */
[----:B------:R0:W1:Y:S02]  /*bd80*/  SHFL.BFLY P6, R132, R155, R134, R157 ;  /* 0x0c0000869b847389 */ /* 0x00006400000c009d */
[----:B01---5:R-:W-:Y:S01]  /*bd90*/  ENDCOLLECTIVE ;  /* 0x000000000000791b */ /* 0x023fe20003800000 */
.L_x_4646:
[----:B------:R-:W-:Y:S01]  /*bda0*/  HFMA2.MMA R134, -RZ, RZ, 0, 1.1920928955078125e-07 ;  /* 0x00000002ff867435 */ /* 0x000fe200000001ff */
[----:B------:R-:W-:-:S05]  /*bdb0*/  MOV R45, R132 ;  /* 0x00000084002d7202 */ /* 0x000fca0000000f00 */
[----:B------:R-:W-:-:S04]  /*bdc0*/  FADD.FTZ R120, R122, R45 ;  /* 0x0000002d7a787221 */ /* 0x000fc80000010000 */
[----:B------:R-:W-:-:S07]  /*bdd0*/  IMAD.MOV.U32 R155, RZ, RZ, R120 ;  /* 0x000000ffff9b7224 */ /* 0x000fce00078e0078 */
[----:B------:R-:W-:Y:S05]  /*bde0*/  WARPSYNC.COLLECTIVE R130, `(.L_x_4647) ;  /* 0x0000000082087348 */ /* 0x000fea0003c00000 */
[----:B------:R0:W1:Y:S02]  /*bdf0*/  SHFL.BFLY P6, R132, R155, R134, R157 ;  /* 0x0c0000869b847389 */ /* 0x00006400000c009d */
[----:B01----:R-:W-:Y:S01]  /*be00*/  ENDCOLLECTIVE ;  /* 0x000000000000791b */ /* 0x003fe20003800000 */
.L_x_4647:
[----:B------:R-:W-:Y:S01]  /*be10*/  HFMA2.MMA R134, -RZ, RZ, 0, 2.384185791015625e-07 ;  /* 0x00000004ff867435 */ /* 0x000fe200000001ff */
[----:B------:R-:W-:-:S05]  /*be20*/  MOV R45, R132 ;  /* 0x00000084002d7202 */ /* 0x000fca0000000f00 */
[----:B------:R-:W-:-:S04]  /*be30*/  FADD.FTZ R124, R120, R45 ;  /* 0x0000002d787c7221 */ /* 0x000fc80000010000 */
[----:B------:R-:W-:-:S07]  /*be40*/  IMAD.MOV.U32 R155, RZ, RZ, R124 ;  /* 0x000000ffff9b7224 */ /* 0x000fce00078e007c */
[----:B------:R-:W-:Y:S05]  /*be50*/  WARPSYNC.COLLECTIVE R130, `(.L_x_4648) ;  /* 0x0000000082087348 */ /* 0x000fea0003c00000 */
[----:B------:R0:W1:Y:S02]  /*be60*/  SHFL.BFLY P6, R132, R155, R134, R157 ;  /* 0x0c0000869b847389 */ /* 0x00006400000c009d */
[----:B01----:R-:W-:Y:S01]  /*be70*/  ENDCOLLECTIVE ;  /* 0x000000000000791b */ /* 0x003fe20003800000 */
.L_x_4648:
[----:B------:R-:W-:Y:S01]  /*be80*/  HFMA2.MMA R134, -RZ, RZ, 0, 4.76837158203125e-07 ;  /* 0x00000008ff867435 */ /* 0x000fe200000001ff */
[----:B------:R-:W-:-:S05]  /*be90*/  MOV R45, R132 ;  /* 0x00000084002d7202 */ /* 0x000fca0000000f00 */
[----:B------:R-:W-:-:S04]  /*bea0*/  FADD.FTZ R126, R124, R45 ;  /* 0x0000002d7c7e7221 */ /* 0x000fc80000010000 */
[----:B------:R-:W-:-:S07]  /*beb0*/  IMAD.MOV.U32 R155, RZ, RZ, R126 ;  /* 0x000000ffff9b7224 */ /* 0x000fce00078e007e */
[----:B------:R-:W-:Y:S05]  /*bec0*/  WARPSYNC.COLLECTIVE R130, `(.L_x_4649) ;  /* 0x0000000082087348 */ /* 0x000fea0003c00000 */
[----:B------:R0:W1:Y:S02]  /*bed0*/  SHFL.BFLY P6, R132, R155, R134, R157 ;  /* 0x0c0000869b847389 */ /* 0x00006400000c009d */
[----:B01----:R-:W-:Y:S01]  /*bee0*/  ENDCOLLECTIVE ;  /* 0x000000000000791b */ /* 0x003fe20003800000 */
.L_x_4649:
[----:B------:R-:W-:Y:S01]  /*bef0*/  HFMA2.MMA R134, -RZ, RZ, 0, 9.5367431640625e-07 ;  /* 0x00000010ff867435 */ /* 0x000fe200000001ff */
[----:B------:R-:W-:-:S05]  /*bf00*/  MOV R45, R132 ;  /* 0x00000084002d7202 */ /* 0x000fca0000000f00 */
[----:B------:R-:W-:-:S04]  /*bf10*/  FADD.FTZ R128, R126, R45 ;  /* 0x0000002d7e807221 */ /* 0x000fc80000010000 */
[----:B------:R-:W-:-:S07]  /*bf20*/  IMAD.MOV.U32 R155, RZ, RZ, R128 ;  /* 0x000000ffff9b7224 */ /* 0x000fce00078e0080 */
[----:B------:R-:W-:Y:S05]  /*bf30*/  WARPSYNC.COLLECTIVE R130, `(.L_x_4650) ;  /* 0x0000000082087348 */ /* 0x000fea0003c00000 */
[----:B------:R0:W1:Y:S02]  /*bf40*/  SHFL.BFLY P6, R132, R155, R134, R157 ;  /* 0x0c0000869b847389 */ /* 0x00006400000c009d */
[----:B01----:R-:W-:Y:S01]  /*bf50*/  ENDCOLLECTIVE ;  /* 0x000000000000791b */ /* 0x003fe20003800000 */
.L_x_4650:
        /* <DEDUP_REMOVED lines=57> */
.L_x_4651:
[----:B------:R-:W-:Y:S01]  /*c2f0*/  HFMA2.MMA R134, -RZ, RZ, 0, 1.1920928955078125e-07 ;  /* 0x00000002ff867435 */ /* 0x000fe200000001ff */
[----:B------:R-:W-:-:S05]  /*c300*/  MOV R120, R132 ;  /* 0x0000008400787202 */ /* 0x000fca0000000f00 */
[----:B------:R-:W-:-:S04]  /*c310*/  FADD.FTZ R120, R45, R120 ;  /* 0x000000782d787221 */ /* 0x000fc80000010000 */
[----:B------:R-:W-:-:S07]  /*c320*/  IMAD.MOV.U32 R155, RZ, RZ, R120 ;  /* 0x000000ffff9b7224 */ /* 0x000fce00078e0078 */
[----:B------:R-:W-:Y:S05]  /*c330*/  WARPSYNC.COLLECTIVE R130, `(.L_x_4652) ;  /* 0x0000000082087348 */ /* 0x000fea0003c00000 */
[----:B------:R0:W1:Y:S02]  /*c340*/  SHFL.BFLY P6, R132, R155, R134, R157 ;  /* 0x0c0000869b847389 */ /* 0x00006400000c009d */
[----:B01----:R-:W-:Y:S01]  /*c350*/  ENDCOLLECTIVE ;  /* 0x000000000000791b */ /* 0x003fe20003800000 */
.L_x_4652:
[----:B------:R-:W-:Y:S01]  /*c360*/  HFMA2.MMA R134, -RZ, RZ, 0, 2.384185791015625e-07 ;  /* 0x00000004ff867435 */ /* 0x000fe200000001ff */
[----:B------:R-:W-:-:S05]  /*c370*/  MOV R149, R132 ;  /* 0x0000008400957202 */ /* 0x000fca0000000f00 */
[----:B------:R-:W-:-:S04]  /*c380*/  FADD.FTZ R149, R120, R149 ;  /* 0x0000009578957221 */ /* 0x000fc80000010000 */
[----:B------:R-:W-:-:S07]  /*c390*/  IMAD.MOV.U32 R155, RZ, RZ, R149 ;  /* 0x000000ffff9b7224 */ /* 0x000fce00078e0095 */
[----:B------:R-:W-:Y:S05]  /*c3a0*/  WARPSYNC.COLLECTIVE R130, `(.L_x_4653) ;  /* 0x0000000082087348 */ /* 0x000fea0003c00000 */
[----:B------:R0:W1:Y:S02]  /*c3b0*/  SHFL.BFLY P6, R132, R155, R134, R157 ;  /* 0x0c0000869b847389 */ /* 0x00006400000c009d */
[----:B01----:R-:W-:Y:S01]  /*c3c0*/  ENDCOLLECTIVE ;  /* 0x000000000000791b */ /* 0x003fe20003800000 */
.L_x_4653:
[----:B------:R-:W-:Y:S01]  /*c3d0*/  HFMA2.MMA R134, -RZ, RZ, 0, 4.76837158203125e-07 ;  /* 0x00000008ff867435 */ /* 0x000fe200000001ff */
[----:B------:R-:W-:-:S05]  /*c3e0*/  MOV R122, R132 ;  /* 0x00000084007a7202 */ /* 0x000fca0000000f00 */
[----:B------:R-:W-:-:S04]  /*c3f0*/  FADD.FTZ R122, R149, R122 ;  /* 0x0000007a957a7221 */ /* 0x000fc80000010000 */
[----:B------:R-:W-:-:S07]  /*c400*/  IMAD.MOV.U32 R155, RZ, RZ, R122 ;  /* 0x000000ffff9b7224 */ /* 0x000fce00078e007a */
[----:B------:R-:W-:Y:S05]  /*c410*/  WARPSYNC.COLLECTIVE R130, `(.L_x_4654) ;  /* 0x0000000082087348 */ /* 0x000fea0003c00000 */
[----:B------:R0:W1:Y:S02]  /*c420*/  SHFL.BFLY P6, R132, R155, R134, R157 ;  /* 0x0c0000869b847389 */ /* 0x00006400000c009d */
[----:B01----:R-:W-:Y:S01]  /*c430*/  ENDCOLLECTIVE ;  /* 0x000000000000791b */ /* 0x003fe20003800000 */
.L_x_4654:
[----:B------:R-:W-:Y:S01]  /*c440*/  HFMA2.MMA R134, -RZ, RZ, 0, 9.5367431640625e-07 ;  /* 0x00000010ff867435 */ /* 0x000fe200000001ff */
[----:B------:R-:W-:-:S05]  /*c450*/  MOV R151, R132 ;  /* 0x0000008400977202 */ /* 0x000fca0000000f00 */
[----:B------:R-:W-:-:S04]  /*c460*/  FADD.FTZ R151, R122, R151 ;  /* 0x000000977a977221 */ /* 0x000fc80000010000 */
[----:B------:R-:W-:-:S07]  /*c470*/  IMAD.MOV.U32 R155, RZ, RZ, R151 ;  /* 0x000000ffff9b7224 */ /* 0x000fce00078e0097 */
[----:B------:R-:W-:Y:S05]  /*c480*/  WARPSYNC.COLLECTIVE R130, `(.L_x_4655) ;  /* 0x0000000082087348 */ /* 0x000fea0003c00000 */
[----:B------:R0:W1:Y:S02]  /*c490*/  SHFL.BFLY P6, R132, R155, R134, R157 ;  /* 0x0c0000869b847389 */ /* 0x00006400000c009d */
[----:B01----:R-:W-:Y:S01]  /*c4a0*/  ENDCOLLECTIVE ;  /* 0x000000000000791b */ /* 0x003fe20003800000 */
.L_x_4655:
[----:B------:R-:W-:Y:S01]  /*c4b0*/  MOV R124, R132 ;  /* 0x00000084007c7202 */ /* 0x000fe20000000f00 */
[----:B------:R-:W-:Y:S06]  /*c4c0*/  BRA `(.L_x_4656) ;  /* 0xffffffec00147947 */ /* 0x000fec000383ffff */
.L_x_4657:
        /* <DEDUP_REMOVED lines=11> */
.L_x_23238:


//--------------------- .text._ZN10layer_norm13ln_fwd_kernelINS_13Kernel_traitsI6__halfS2_S2_S2_fjLj3072ELj1ELj1ELj4ELj16ENS_18Kernel_traits_baseILj3072ES2_S2_S2_S2_fjLj128EEEEELb1ELb1ELb1ELb1EEEvNS_9FwdParamsE --------------------------
	.section	.text._ZN10layer_norm13ln_fwd_kernelINS_13Kernel_traitsI6__halfS2_S2_S2_fjLj3072ELj1ELj1ELj4ELj16ENS_18Kernel_traits_baseILj3072ES2_S2_S2_S2_fjLj128EEEEELb1ELb1ELb1ELb1EEEvNS_9FwdParamsE,"ax",@progbits
	.align	128
        .global         _ZN10layer_norm13ln_fwd_kernelINS_13Kernel_traitsI6__halfS2_S2_S2_fjLj3072ELj1ELj1ELj4ELj16ENS_18Kernel_traits_baseILj3072ES2_S2_S2_S2_fjLj128EEEEELb1ELb1ELb1ELb1EEEvNS_9FwdParamsE
        .type           _ZN10layer_norm13ln_fwd_kernelINS_13Kernel_traitsI6__halfS2_S2_S2_fjLj3072ELj1ELj1ELj4ELj16ENS_18Kernel_traits_baseILj3072ES2_S2_S2_S2_fjLj128EEEEELb1ELb1ELb1ELb1EEEvNS_9FwdParamsE,@function
        .size           _ZN10layer_norm13ln_fwd_kernelINS_13Kernel_traitsI6__halfS2_S2_S2_fjLj3072ELj1ELj1ELj4ELj16ENS_18Kernel_traits_baseILj3072ES2_S2_S2_S2_fjLj128EEEEELb1ELb1ELb1ELb1EEEvNS_9FwdParamsE,(.L_x_23239 - _ZN10layer_norm13ln_fwd_kernelINS_13Kernel_traitsI6__halfS2_S2_S2_fjLj3072ELj1ELj1ELj4ELj16ENS_18Kernel_traits_baseILj3072ES2_S2_S2_S2_fjLj128EEEEELb1ELb1ELb1ELb1EEEvNS_9FwdParamsE)
        .other          _ZN10layer_norm13ln_fwd_kernelINS_13Kernel_traitsI6__halfS2_S2_S2_fjLj3072ELj1ELj1ELj4ELj16ENS_18Kernel_traits_baseILj3072ES2_S2_S2_S2_fjLj128EEEEELb1ELb1ELb1ELb1EEEvNS_9FwdParamsE,@"STO_CUDA_ENTRY STV_DEFAULT"
_ZN10layer_norm13ln_fwd_kernelINS_13Kernel_traitsI6__halfS2_S2_S2_fjLj3072ELj1ELj1ELj4ELj16ENS_18Kernel_traits_baseILj3072ES2_S2_S2_S2_fjLj128EEEEELb1ELb1ELb1ELb1EEEvNS_9FwdParamsE:
.text._ZN10layer_norm13ln_fwd_kernelINS_13Kernel_traitsI6__halfS2_S2_S2_fjLj3072ELj1ELj1ELj4ELj16ENS_18Kernel_traits_baseILj3072ES2_S2_S2_S2_fjLj128EEEEELb1ELb1ELb1ELb1EEEvNS_9FwdParamsE:
        /* <DEDUP_REMOVED lines=22> */
[C---:B------:R-:W-:Y:S01]  /*0160*/  LEA.HI R19, R18.reuse, UR8, RZ, 0x19 ;  /* 0x0000000812137c11 */ /* 0x040fe2000f8fc8ff */
[----:B------:R-:W-:Y:S01]  /*0170*/  ULDC.64 UR8, c[0x0][0x260] ;  /* 0x0000980000087ab9 */ /* 0x000fe20000000a00 */
        /* <DEDUP_REMOVED lines=41> */
[----:B------:R-:W-:Y:S01]  /*0410*/  UIADD3 UR26, UR6, -0x4ab325aa, URZ ;  /* 0xb54cda56061a7890 */ /* 0x000fe2000fffe03f */
[----:B------:R-:W-:Y:S01]  /*0420*/  ISETP.NE.U32.AND P0, PT, RZ, UR10, PT ;  /* 0x0000000aff007c0c */ /* 0x000fe2000bf05070 */
[----:B------:R-:W-:Y:S01]  /*0430*/  UIADD3 UR27, UR7, 0x646e171e, URZ ;  /* 0x646e171e071b7890 */ /* 0x000fe2000fffe03f */
[----:B------:R-:W-:-:S04]  /*0440*/  IMAD.WIDE.U32 R14, R15, -0x326172a9, RZ ;  /* 0xcd9e8d570f0e7825 */ /* 0x000fc800078e00ff */
[----:B------:R-:W-:Y:S01]  /*0450*/  IMAD.WIDE.U32 R10, R10, -0x2daee0ad, RZ ;  /* 0xd2511f530a0a7825 */ /* 0x000fe200078e00ff */
[----:B------:R-:W-:Y:S02]  /*0460*/  ISETP.NE.AND.EX P0, PT, RZ, UR11, PT, P0 ;  /* 0x0000000bff007c0c */ /* 0x000fe4000bf05300 */
[----:B------:R-:W-:Y:S02]  /*0470*/  IADD3 R2, P1, R0, UR10, RZ ;  /* 0x0000000a00027c10 */ /* 0x000fe4000ff3e0ff */
[----:B------:R-:W-:Y:S02]  /*0480*/  LOP3.LUT R12, R15, UR26, R12, 0x96, !PT ;  /* 0x0000001a0f0c7c12 */ /* 0x000fe4000f8e960c */
[----:B------:R-:W-:Y:S01]  /*0490*/  LOP3.LUT R16, R11, UR27, R8, 0x96, !PT ;  /* 0x0000001b0b107c12 */ /* 0x000fe2000f8e9608 */
[----:B------:R-:W-:Y:S01]  /*04a0*/  UIADD3 UR28, UR6, 0x5384540f, URZ ;  /* 0x5384540f061c7890 */ /* 0x000fe2000fffe03f */
[----:B------:R-:W-:Y:S01]  /*04b0*/  IADD3.X R3, RZ, UR11, RZ, P1, !PT ;  /* 0x0000000bff037c10 */ /* 0x000fe20008ffe4ff */
[----:B------:R-:W-:Y:S01]  /*04c0*/  UIADD3 UR29, UR7, 0x1fd5c5a3, URZ ;  /* 0x1fd5c5a3071d7890 */ /* 0x000fe2000fffe03f */
[----:B------:R-:W-:Y:S01]  /*04d0*/  IMAD.WIDE.U32 R12, R12, -0x2daee0ad, RZ ;  /* 0xd2511f530c0c7825 */ /* 0x000fe200078e00ff */
[----:B------:R-:W-:Y:S01]  /*04e0*/  ISETP.GE.AND P1, PT, R19, UR12, PT ;  /* 0x0000000c13007c0c */ /* 0x000fe2000bf26270 */
[----:B------:R-:W-:Y:S01]  /*04f0*/  ULDC.64 UR10, c[0x0][0x278] ;  /* 0x00009e00000a7ab9 */ /* 0x000fe20000000a00 */
[----:B------:R-:W5:Y:S01]  /*0500*/  @P0 LDG.E.128 R4, desc[UR4][R2.64] ;  /* 0x0000000402040981 */ /* 0x000f62000c1e1d00 */
[----:B------:R-:W-:Y:S01]  /*0510*/  IMAD.WIDE.U32 R16, R16, -0x326172a9, RZ ;  /* 0xcd9e8d5710107825 */ /* 0x000fe200078e00ff */
[----:B------:R-:W-:-:S02]  /*0520*/  LOP3.LUT R54, R13, UR29, R10, 0x96, !PT ;  /* 0x0000001d0d367c12 */ /* 0x000fc4000f8e960a */
[----:B------:R-:W5:Y:S02]  /*0530*/  @P0 LDG.E.128 R48, desc[UR4][R2.64+0x800] ;  /* 0x0008000402300981 */ /* 0x000f64000c1e1d00 */
[----:B------:R-:W-:Y:S02]  /*0540*/  LOP3.LUT R53, R17, UR28, R14, 0x96, !PT ;  /* 0x0000001c11357c12 */ /* 0x000fe4000f8e960e */
[----:B------:R0:W5:Y:S01]  /*0550*/  @P0 LDG.E.128 R44, desc[UR4][R2.64+0x1000] ;  /* 0x00100004022c0981 */ /* 0x000162000c1e1d00 */
[----:B------:R-:W-:Y:S01]  /*0560*/  LEA R8, P3, R18, UR10, 0x4 ;  /* 0x0000000a12087c11 */ /* 0x000fe2000f8620ff */
[----:B------:R-:W-:Y:S01]  /*0570*/  UIADD3 UR30, UR6, -0xe443238, URZ ;  /* 0xf1bbcdc8061e7890 */ /* 0x000fe2000fffe03f */
[----:B------:R-:W-:Y:S01]  /*0580*/  IMAD.HI.U32 R13, R54, -0x326172a9, RZ ;  /* 0xcd9e8d57360d7827 */ /* 0x000fe200078e00ff */
[----:B------:R-:W-:Y:S01]  /*0590*/  UIADD3 UR31, UR7, -0x24c28bd8, URZ ;  /* 0xdb3d7428071f7890 */ /* 0x000fe2000fffe03f */
[----:B------:R-:W-:Y:S02]  /*05a0*/  IADD3.X R9, RZ, UR11, RZ, P3, !PT ;  /* 0x0000000bff097c10 */ /* 0x000fe40009ffe4ff */
[----:B------:R-:W-:Y:S01]  /*05b0*/  IMAD.HI.U32 R11, R53, -0x2daee0ad, RZ ;  /* 0xd2511f53350b7827 */ /* 0x000fe200078e00ff */
[----:B0-----:R-:W-:-:S02]  /*05c0*/  IADD3 R2, P2, R0, UR8, RZ ;  /* 0x0000000800027c10 */ /* 0x001fc4000ff5e0ff */
[----:B------:R-:W-:-:S03]  /*05d0*/  LOP3.LUT R55, R13, UR30, R16, 0x96, !PT ;  /* 0x0000001e0d377c12 */ /* 0x000fc6000f8e9610 */
[----:B------:R-:W-:Y:S01]  /*05e0*/  IMAD.X R3, RZ, RZ, UR9, P2 ;  /* 0x00000009ff037e24 */ /* 0x000fe200090e06ff */
[----:B------:R-:W-:Y:S01]  /*05f0*/  LOP3.LUT R71, R11, UR31, R12, 0x96, !PT ;  /* 0x0000001f0b477c12 */ /* 0x000fe2000f8e960c */
[----:B------:R-:W-:Y:S06]  /*0600*/  @P1 EXIT ;  /* 0x000000000000194d */ /* 0x000fec0003800000 */
[----:B-----5:R-:W-:Y:S02]  /*0610*/  @!P0 CS2R R6, SRZ ;  /* 0x0000000000068805 */ /* 0x020fe4000001ff00 */
[----:B------:R-:W-:Y:S02]  /*0620*/  @!P0 CS2R R48, SRZ ;  /* 0x0000000000308805 */ /* 0x000fe4000001ff00 */
[----:B------:R-:W-:Y:S01]  /*0630*/  @!P0 CS2R R44, SRZ ;  /* 0x00000000002c8805 */ /* 0x000fe2000001ff00 */
[----:B------:R-:W5:Y:S01]  /*0640*/  LDG.E.128 R28, desc[UR4][R8.64] ;  /* 0x00000004081c7981 */ /* 0x000f62000c1e1d00 */
[----:B------:R-:W-:Y:S02]  /*0650*/  @!P0 CS2R R4, SRZ ;  /* 0x0000000000048805 */ /* 0x000fe4000001ff00 */
[----:B------:R-:W-:Y:S01]  /*0660*/  @!P0 CS2R R50, SRZ ;  /* 0x0000000000328805 */ /* 0x000fe2000001ff00 */
[--C-:B------:R-:W-:Y:S01]  /*0670*/  HADD2.F32 R13, -RZ, R6.reuse.H0_H0 ;  /* 0x20000006ff0d7230 */ /* 0x100fe20000004100 */
[----:B------:R-:W5:Y:S01]  /*0680*/  LDG.E.128 R24, desc[UR4][R8.64+0x800] ;  /* 0x0008000408187981 */ /* 0x000f62000c1e1d00 */
[----:B------:R-:W-:Y:S01]  /*0690*/  HADD2.F32 R12, -RZ, R6.H1_H1 ;  /* 0x30000006ff0c7230 */ /* 0x000fe20000004100 */
[----:B------:R-:W-:Y:S01]  /*06a0*/  @!P0 CS2R R46, SRZ ;  /* 0x00000000002e8805 */ /* 0x000fe2000001ff00 */
[--C-:B------:R-:W-:Y:S01]  /*06b0*/  HADD2.F32 R11, -RZ, R7.reuse.H0_H0 ;  /* 0x20000007ff0b7230 */ /* 0x100fe20000004100 */
[----:B------:R0:W5:Y:S01]  /*06c0*/  LDG.E.128 R20, desc[UR4][R8.64+0x1000] ;  /* 0x0010000408147981 */ /* 0x000162000c1e1d00 */
[----:B------:R-:W-:Y:S01]  /*06d0*/  HADD2.F32 R10, -RZ, R7.H1_H1 ;  /* 0x30000007ff0a7230 */ /* 0x000fe20000004100 */
[----:B------:R-:W-:Y:S01]  /*06e0*/  UIADD3 UR32, UR6, -0x700cb87f, URZ ;  /* 0x8ff3478106207890 */ /* 0x000fe2000fffe03f */
[--C-:B------:R-:W-:Y:S01]  /*06f0*/  HADD2.F32 R7, -RZ, R49.reuse.H0_H0 ;  /* 0x20000031ff077230 */ /* 0x100fe20000004100 */
[----:B------:R-:W-:Y:S01]  /*0700*/  UIADD3 UR33, UR7, -0x695add53, URZ ;  /* 0x96a522ad07217890 */ /* 0x000fe2000fffe03f */
[----:B------:R-:W-:Y:S01]  /*0710*/  HADD2.F32 R6, -RZ, R49.H1_H1 ;  /* 0x30000031ff067230 */ /* 0x000fe20000004100 */
[----:B------:R-:W5:Y:S01]  /*0720*/  LDG.E.128 R40, desc[UR4][R2.64] ;  /* 0x0000000402287981 */ /* 0x000f62000c1e1d00 */
[----:B------:R-:W-:-:S02]  /*0730*/  HADD2.F32 R0, -RZ, R44.H0_H0 ;  /* 0x2000002cff007230 */ /* 0x000fc40000004100 */
[----:B------:R-:W-:Y:S01]  /*0740*/  IMAD.HI.U32 R77, R71, -0x326172a9, RZ ;  /* 0xcd9e8d57474d7827 */ /* 0x000fe200078e00ff */
[----:B------:R-:W-:Y:S01]  /*0750*/  HFMA2.MMA R58, -RZ, RZ, 0, 5.9604644775390625e-08 ;  /* 0x00000001ff3a7435 */ /* 0x000fe200000001ff */
[----:B------:R-:W5:Y:S01]  /*0760*/  LDG.E.128 R36, desc[UR4][R2.64+0x800] ;  /* 0x0008000402247981 */ /* 0x000f62000c1e1d00 */
[----:B------:R-:W-:Y:S01]  /*0770*/  LOP3.LUT R87, R52, 0x3, RZ, 0xc0, !PT ;  /* 0x0000000334577812 */ /* 0x000fe200078ec0ff */
[--C-:B0-----:R-:W-:Y:S01]  /*0780*/  HADD2.F32 R9, -RZ, R48.reuse.H0_H0 ;  /* 0x20000030ff097230 */ /* 0x101fe20000004100 */
[----:B------:R-:W-:Y:S01]  /*0790*/  ULDC.U8 UR8, c[0x0][0x2a0] ;  /* 0x0000a80000087ab9 */ /* 0x000fe20000000000 */
[----:B------:R-:W-:Y:S01]  /*07a0*/  HADD2.F32 R8, -RZ, R48.H1_H1 ;  /* 0x30000030ff087230 */ /* 0x000fe20000004100 */
[----:B------:R0:W5:Y:S01]  /*07b0*/  LDG.E.128 R32, desc[UR4][R2.64+0x1000] ;  /* 0x0010000402207981 */ /* 0x000162000c1e1d00 */
[----:B------:R-:W-:Y:S01]  /*07c0*/  HADD2.F32 R65, -RZ, R44.H1_H1 ;  /* 0x3000002cff417230 */ /* 0x000fe20000004100 */
[----:B------:R-:W-:Y:S01]  /*07d0*/  ULDC UR10, c[0x0][0x294] ;  /* 0x0000a500000a7ab9 */ /* 0x000fe20000000800 */
[--C-:B------:R-:W-:Y:S01]  /*07e0*/  HADD2.F32 R64, -RZ, R45.reuse.H0_H0 ;  /* 0x2000002dff407230 */ /* 0x100fe20000004100 */
[----:B------:R-:W-:Y:S01]  /*07f0*/  ULDC UR11, c[0x0][0x290] ;  /* 0x0000a400000b7ab9 */ /* 0x000fe20000000800 */
[----:B------:R-:W-:Y:S01]  /*0800*/  HADD2.F32 R67, -RZ, R45.H1_H1 ;  /* 0x3000002dff437230 */ /* 0x000fe20000004100 */
[----:B------:R-:W-:Y:S01]  /*0810*/  ULDC.64 UR12, c[0x0][0x298] ;  /* 0x0000a600000c7ab9 */ /* 0x000fe20000000a00 */
[----:B------:R-:W-:Y:S01]  /*0820*/  IMAD R49, R53, -0x2daee0ad, RZ ;  /* 0xd2511f5335317824 */ /* 0x000fe200078e02ff */
[----:B------:R-:W-:Y:S01]  /*0830*/  ULDC.64 UR14, c[0x0][0x210] ;  /* 0x00008400000e7ab9 */ /* 0x000fe20000000a00 */
[----:B------:R-:W-:-:S02]  /*0840*/  IMAD R48, R54, -0x326172a9, RZ ;  /* 0xcd9e8d5736307824 */ /* 0x000fc400078e02ff */
[----:B------:R-:W-:Y:S01]  /*0850*/  IMAD.WIDE.U32 R44, R55, -0x2daee0ad, RZ ;  /* 0xd2511f53372c7825 */ /* 0x000fe200078e00ff */
[----:B------:R-:W-:Y:S01]  /*0860*/  ISETP.NE.AND P1, PT, RZ, UR8, PT ;  /* 0x00000008ff007c0c */ /* 0x000fe2000bf25270 */
[----:B------:R-:W-:Y:S01]  /*0870*/  ULDC.64 UR8, c[0x0][0x230] ;  /* 0x00008c0000087ab9 */ /* 0x000fe20000000a00 */
[----:B------:R-:W-:Y:S01]  /*0880*/  LOP3.LUT R77, R77, UR32, R48, 0x96, !PT ;  /* 0x000000204d4d7c12 */ /* 0x000fe2000f8e9630 */
[--C-:B------:R-:W-:Y:S01]  /*0890*/  HADD2.F32 R17, -RZ, R4.reuse.H0_H0 ;  /* 0x20000004ff117230 */ /* 0x100fe20000004100 */
[----:B------:R-:W-:Y:S01]  /*08a0*/  LOP3.LUT R76, R45, UR33, R49, 0x96, !PT ;  /* 0x000000212d4c7c12 */ /* 0x000fe2000f8e9631 */
[----:B------:R-:W-:Y:S01]  /*08b0*/  HADD2.F32 R16, -RZ, R4.H1_H1 ;  /* 0x30000004ff107230 */ /* 0x000fe20000004100 */
[----:B------:R-:W-:Y:S01]  /*08c0*/  MOV R75, R44 ;  /* 0x0000002c004b7202 */ /* 0x000fe20000000f00 */
[--C-:B------:R-:W-:Y:S02]  /*08d0*/  HADD2.F32 R15, -RZ, R5.reuse.H0_H0 ;  /* 0x20000005ff0f7230 */ /* 0x100fe40000004100 */
[----:B------:R-:W-:-:S02]  /*08e0*/  HADD2.F32 R14, -RZ, R5.H1_H1 ;  /* 0x30000005ff0e7230 */ /* 0x000fc40000004100 */
[--C-:B------:R-:W-:Y:S02]  /*08f0*/  HADD2.F32 R5, -RZ, R50.reuse.H0_H0 ;  /* 0x20000032ff057230 */ /* 0x100fe40000004100 */
[----:B------:R-:W-:Y:S02]  /*0900*/  HADD2.F32 R4, -RZ, R50.H1_H1 ;  /* 0x30000032ff047230 */ /* 0x000fe40000004100 */
[--C-:B0-----:R-:W-:Y:S02]  /*0910*/  HADD2.F32 R3, -RZ, R51.reuse.H0_H0 ;  /* 0x20000033ff037230 */ /* 0x101fe40000004100 */
[----:B------:R-:W-:Y:S02]  /*0920*/  HADD2.F32 R2, -RZ, R51.H1_H1 ;  /* 0x30000033ff027230 */ /* 0x000fe40000004100 */
[--C-:B------:R-:W-:Y:S02]  /*0930*/  HADD2.F32 R66, -RZ, R46.reuse.H0_H0 ;  /* 0x2000002eff427230 */ /* 0x100fe40000004100 */
[----:B------:R-:W-:-:S02]  /*0940*/  HADD2.F32 R69, -RZ, R46.H1_H1 ;  /* 0x3000002eff457230 */ /* 0x000fc40000004100 */
[--C-:B------:R-:W-:Y:S02]  /*0950*/  HADD2.F32 R68, -RZ, R47.reuse.H0_H0 ;  /* 0x2000002fff447230 */ /* 0x100fe40000004100 */
[----:B------:R-:W-:Y:S02]  /*0960*/  HADD2.F32 R78, -RZ, R47.H1_H1 ;  /* 0x3000002fff4e7230 */ /* 0x000fe40000004100 */
[----:B------:R-:W-:Y:S02]  /*0970*/  IMAD R71, R71, -0x326172a9, RZ ;  /* 0xcd9e8d5747477824 */ /* 0x000fe400078e02ff */
[----:B------:R-:W-:-:S07]  /*0980*/  IMAD.MOV.U32 R70, RZ, RZ, RZ ;  /* 0x000000ffff467224 */ /* 0x000fce00078e00ff */
.L_x_4907:
        /* <DEDUP_REMOVED lines=30> */
[----:B------:R-:W-:Y:S01]  /*0b70*/  IMAD.MOV.U32 R91, RZ, RZ, RZ ;  /* 0x000000ffff5b7224 */ /* 0x000fe200078e00ff */
[----:B------:R-:W-:Y:S01]  /*0b80*/  MOV R52, R87 ;  /* 0x0000005700347202 */ /* 0x000fe20000000f00 */
[----:B------:R-:W-:Y:S06]  /*0b90*/  @!P0 BRA `(.L_x_4660) ;  /* 0x0000000400708947 */ /* 0x000fec0003800000 */
[----:B------:R-:W-:Y:S01]  /*0ba0*/  MOV R52, R87 ;  /* 0x0000005700347202 */ /* 0x000fe20000000f00 */
[----:B-----5:R-:W-:Y:S01]  /*0bb0*/  HADD2.F32 R91, -RZ, R44.H0_H0 ;  /* 0x2000002cff5b7230 */ /* 0x020fe20000004100 */
[----:B------:R-:W-:Y:S06]  /*0bc0*/  BRA `(.L_x_4660) ;  /* 0x0000000400647947 */ /* 0x000fec0003800000 */
.L_x_4659:
        /* <DEDUP_REMOVED lines=12> */
.L_x_4662:
[----:B------:R-:W-:-:S07]  /*0c90*/  MOV R62, R71 ;  /* 0x00000047003e7202 */ /* 0x000fce0000000f00 */
.L_x_4663:
[----:B------:R-:W-:Y:S05]  /*0ca0*/  BSYNC B1 ;  /* 0x0000000000017941 */ /* 0x000fea0003800000 */
.L_x_4661:
        /* <DEDUP_REMOVED lines=16> */
.L_x_4667:
[----:B------:R-:W-:Y:S05]  /*0db0*/  BSYNC B2 ;  /* 0x0000000000027941 */ /* 0x000fea0003800000 */
.L_x_4666:
        /* <DEDUP_REMOVED lines=44> */
.L_x_4665:
[----:B------:R-:W-:Y:S05]  /*1080*/  BSYNC B1 ;  /* 0x0000000000017941 */ /* 0x000fea0003800000 */
.L_x_4664:
[----:B------:R-:W-:Y:S01]  /*1090*/  I2FP.F32.U32 R53, R62 ;  /* 0x0000003e00357245 */ /* 0x000fe20000201000 */
[----:B-----5:R-:W-:Y:S02]  /*10a0*/  HADD2.F32 R54, -RZ, R48.H0_H0 ;  /* 0x20000030ff367230 */ /* 0x020fe40000004100 */
[----:B------:R-:W-:Y:S02]  /*10b0*/  IMAD.MOV.U32 R56, RZ, RZ, 0x2f800000 ;  /* 0x2f800000ff387424 */ /* 0x000fe400078e00ff */
[----:B------:R-:W-:Y:S02]  /*10c0*/  HADD2.F32 R91, -RZ, R28.H0_H0 ;  /* 0x2000001cff5b7230 */ /* 0x000fe40000004100 */
[----:B------:R-:W-:Y:S01]  /*10d0*/  FMUL.FTZ R54, R54, UR13 ;  /* 0x0000000d36367c20 */ /* 0x000fe20008410000 */
[----:B------:R-:W-:Y:S01]  /*10e0*/  FFMA.FTZ R53, R53, R56, 1.1641532182693481445e-10 ;  /* 0x2f00000035357423 */ /* 0x000fe20000010038 */
[----:B------:R-:W-:Y:S02]  /*10f0*/  @P0 HADD2.F32 R56, -RZ, R44.H0_H0 ;  /* 0x2000002cff380230 */ /* 0x000fe40000004100 */
[----:B------:R-:W-:-:S02]  /*1100*/  FMUL.FTZ R54, R54, UR12 ;  /* 0x0000000c36367c20 */ /* 0x000fc40008410000 */
[----:B------:R-:W-:-:S04]  /*1110*/  FSETP.GTU.FTZ.AND P4, PT, R53, UR10, PT ;  /* 0x0000000a35007c0b */ /* 0x000fc8000bf9c000 */
[----:B------:R-:W-:Y:S02]  /*1120*/  FSEL R54, R54, RZ, !P4 ;  /* 0x000000ff36367208 */ /* 0x000fe40006000000 */
[----:B------:R-:W-:-:S03]  /*1130*/  SEL R79, RZ, 0x1, P4 ;  /* 0x00000001ff4f7807 */ /* 0x000fc60002000000 */
[----:B------:R-:W-:-:S04]  /*1140*/  FMUL.FTZ R91, R54, R91 ;  /* 0x0000005b365b7220 */ /* 0x000fc80000410000 */
[----:B------:R-:W-:-:S07]  /*1150*/  @P0 FADD.FTZ R91, R91, R56 ;  /* 0x000000385b5b0221 */ /* 0x000fce0000010000 */
.L_x_4660:
[----:B------:R-:W-:Y:S05]  /*1160*/  BSYNC B0 ;  /* 0x0000000000007941 */ /* 0x000fea0003800000 */
.L_x_4658:
        /* <DEDUP_REMOVED lines=8> */
.L_x_4669:
        /* <DEDUP_REMOVED lines=12> */
.L_x_4672:
[----:B------:R-:W-:-:S07]  /*12b0*/  MOV R62, R71 ;  /* 0x00000047003e7202 */ /* 0x000fce0000000f00 */
.L_x_4673:
[----:B------:R-:W-:Y:S05]  /*12c0*/  BSYNC B1 ;  /* 0x0000000000017941 */ /* 0x000fea0003800000 */
.L_x_4671:
        /* <DEDUP_REMOVED lines=16> */
.L_x_4677:
[----:B------:R-:W-:Y:S05]  /*13d0*/  BSYNC B2 ;  /* 0x0000000000027941 */ /* 0x000fea0003800000 */
.L_x_4676:
        /* <DEDUP_REMOVED lines=44> */
.L_x_4675:
[----:B------:R-:W-:Y:S05]  /*16a0*/  BSYNC B1 ;  /* 0x0000000000017941 */ /* 0x000fea0003800000 */
.L_x_4674:
[----:B------:R-:W-:Y:S01]  /*16b0*/  HFMA2.MMA R55, -RZ, RZ, 0.1171875, 0 ;  /* 0x2f800000ff377435 */ /* 0x000fe200000001ff */
[----:B------:R-:W-:Y:S01]  /*16c0*/  I2FP.F32.U32 R52, R62 ;  /* 0x0000003e00347245 */ /* 0x000fe20000201000 */
[----:B-----5:R-:W-:Y:S02]  /*16d0*/  HADD2.F32 R54, -RZ, R48.H1_H1 ;  /* 0x30000030ff367230 */ /* 0x020fe40000004100 */
[----:B------:R-:W-:-:S03]  /*16e0*/  @P0 HADD2.F32 R57, -RZ, R44.H1_H1 ;  /* 0x3000002cff390230 */ /* 0x000fc60000004100 */
[----:B------:R-:W-:-:S03]  /*16f0*/  FMUL.FTZ R54, R54, UR13 ;  /* 0x0000000d36367c20 */ /* 0x000fc60008410000 */
[----:B------:R-:W-:Y:S01]  /*1700*/  FFMA.FTZ R52, R52, R55, 1.1641532182693481445e-10 ;  /* 0x2f00000034347423 */ /* 0x000fe20000010037 */
[----:B------:R-:W-:Y:S01]  /*1710*/  FMUL.FTZ R54, R54, UR12 ;  /* 0x0000000c36367c20 */ /* 0x000fe20008410000 */
[----:B------:R-:W-:-:S03]  /*1720*/  HADD2.F32 R55, -RZ, R28.H1_H1 ;  /* 0x3000001cff377230 */ /* 0x000fc60000004100 */
[----:B------:R-:W-:-:S04]  /*1730*/  FSETP.GTU.FTZ.AND P4, PT, R52, UR10, PT ;  /* 0x0000000a34007c0b */ /* 0x000fc8000bf9c000 */
[----:B------:R-:W-:Y:S02]  /*1740*/  FSEL R54, R54, RZ, !P4 ;  /* 0x000000ff36367208 */ /* 0x000fe40006000000 */
[----:B------:R-:W-:-:S03]  /*1750*/  SEL R80, RZ, 0x1, P4 ;  /* 0x00000001ff507807 */ /* 0x000fc60002000000 */
[----:B------:R-:W-:-:S04]  /*1760*/  FMUL.FTZ R90, R54, R55 ;  /* 0x00000037365a7220 */ /* 0x000fc80000410000 */
[----:B------:R-:W-:-:S07]  /*1770*/  @P0 FADD.FTZ R90, R90, R57 ;  /* 0x000000395a5a0221 */ /* 0x000fce0000010000 */
.L_x_4670:
[----:B------:R-:W-:Y:S05]  /*1780*/  BSYNC B0 ;  /* 0x0000000000007941 */ /* 0x000fea0003800000 */
.L_x_4668:
        /* <DEDUP_REMOVED lines=8> */
.L_x_4679:
        /* <DEDUP_REMOVED lines=12> */
.L_x_4682:
[----:B------:R-:W-:-:S07]  /*18d0*/  IMAD.MOV.U32 R62, RZ, RZ, R71 ;  /* 0x000000ffff3e7224 */ /* 0x000fce00078e0047 */
.L_x_4683:
[----:B------:R-:W-:Y:S05]  /*18e0*/  BSYNC B1 ;  /* 0x0000000000017941 */ /* 0x000fea0003800000 */
.L_x_4681:
        /* <DEDUP_REMOVED lines=16> */
.L_x_4687:
[----:B------:R-:W-:Y:S05]  /*19f0*/  BSYNC B2 ;  /* 0x0000000000027941 */ /* 0x000fea0003800000 */
.L_x_4686:
        /* <DEDUP_REMOVED lines=44> */
.L_x_4685:
[----:B------:R-:W-:Y:S05]  /*1cc0*/  BSYNC B1 ;  /* 0x0000000000017941 */ /* 0x000fea0003800000 */
.L_x_4684:
[----:B------:R-:W-:Y:S01]  /*1cd0*/  I2FP.F32.U32 R53, R62 ;  /* 0x0000003e00357245 */ /* 0x000fe20000201000 */
[----:B-----5:R-:W-:Y:S01]  /*1ce0*/  HADD2.F32 R54, -RZ, R49.H0_H0 ;  /* 0x20000031ff367230 */ /* 0x020fe20000004100 */
[----:B------:R-:W-:Y:S01]  /*1cf0*/  MOV R56, 0x2f800000 ;  /* 0x2f80000000387802 */ /* 0x000fe20000000f00 */
[----:B------:R-:W-:-:S03]  /*1d00*/  HADD2.F32 R89, -RZ, R29.H0_H0 ;  /* 0x2000001dff597230 */ /* 0x000fc60000004100 */
[----:B------:R-:W-:Y:S01]  /*1d10*/  FMUL.FTZ R54, R54, UR13 ;  /* 0x0000000d36367c20 */ /* 0x000fe20008410000 */
[----:B------:R-:W-:Y:S01]  /*1d20*/  FFMA.FTZ R53, R53, R56, 1.1641532182693481445e-10 ;  /* 0x2f00000035357423 */ /* 0x000fe20000010038 */
[----:B------:R-:W-:Y:S02]  /*1d30*/  @P0 HADD2.F32 R56, -RZ, R45.H0_H0 ;  /* 0x2000002dff380230 */ /* 0x000fe40000004100 */
[----:B------:R-:W-:Y:S02]  /*1d40*/  FMUL.FTZ R54, R54, UR12 ;  /* 0x0000000c36367c20 */ /* 0x000fe40008410000 */
[----:B------:R-:W-:-:S04]  /*1d50*/  FSETP.GTU.FTZ.AND P4, PT, R53, UR10, PT ;  /* 0x0000000a35007c0b */ /* 0x000fc8000bf9c000 */
[----:B------:R-:W-:Y:S02]  /*1d60*/  FSEL R54, R54, RZ, !P4 ;  /* 0x000000ff36367208 */ /* 0x000fe40006000000 */
[----:B------:R-:W-:-:S03]  /*1d70*/  SEL R81, RZ, 0x1, P4 ;  /* 0x00000001ff517807 */ /* 0x000fc60002000000 */
[----:B------:R-:W-:-:S04]  /*1d80*/  FMUL.FTZ R89, R54, R89 ;  /* 0x0000005936597220 */ /* 0x000fc80000410000 */
[----:B------:R-:W-:-:S07]  /*1d90*/  @P0 FADD.FTZ R89, R89, R56 ;  /* 0x0000003859590221 */ /* 0x000fce0000010000 */
.L_x_4680:
[----:B------:R-:W-:Y:S05]  /*1da0*/  BSYNC B0 ;  /* 0x0000000000007941 */ /* 0x000fea0003800000 */
.L_x_4678:
        /* <DEDUP_REMOVED lines=8> */
.L_x_4689:
        /* <DEDUP_REMOVED lines=12> */
.L_x_4692:
[----:B------:R-:W-:-:S07]  /*1ef0*/  MOV R62, R71 ;  /* 0x00000047003e7202 */ /* 0x000fce0000000f00 */
.L_x_4693:
[----:B------:R-:W-:Y:S05]  /*1f00*/  BSYNC B1 ;  /* 0x0000000000017941 */ /* 0x000fea0003800000 */
.L_x_4691:
        /* <DEDUP_REMOVED lines=16> */
.L_x_4697:
[----:B------:R-:W-:Y:S05]  /*2010*/  BSYNC B2 ;  /* 0x0000000000027941 */ /* 0x000fea0003800000 */
.L_x_4696:
        /* <DEDUP_REMOVED lines=44> */
.L_x_4695:
[----:B------:R-:W-:Y:S05]  /*22e0*/  BSYNC B1 ;  /* 0x0000000000017941 */ /* 0x000fea0003800000 */
.L_x_4694:
[----:B------:R-:W-:Y:S01]  /*22f0*/  I2FP.F32.U32 R52, R62 ;  /* 0x0000003e00347245 */ /* 0x000fe20000201000 */
[----:B-----5:R-:W-:Y:S02]  /*2300*/  HADD2.F32 R54, -RZ, R49.H1_H1 ;  /* 0x30000031ff367230 */ /* 0x020fe40000004100 */
[----:B------:R-:W-:Y:S02]  /*2310*/  IMAD.MOV.U32 R55, RZ, RZ, 0x2f800000 ;  /* 0x2f800000ff377424 */ /* 0x000fe400078e00ff */
[----:B------:R-:W-:Y:S02]  /*2320*/  @P0 HADD2.F32 R57, -RZ, R45.H1_H1 ;  /* 0x3000002dff390230 */ /* 0x000fe40000004100 */
[----:B------:R-:W-:Y:S01]  /*2330*/  FMUL.FTZ R54, R54, UR13 ;  /* 0x0000000d36367c20 */ /* 0x000fe20008410000 */
[----:B------:R-:W-:Y:S01]  /*2340*/  FFMA.FTZ R52, R52, R55, 1.1641532182693481445e-10 ;  /* 0x2f00000034347423 */ /* 0x000fe20000010037 */
[----:B------:R-:W-:Y:S02]  /*2350*/  HADD2.F32 R55, -RZ, R29.H1_H1 ;  /* 0x3000001dff377230 */ /* 0x000fe40000004100 */
[----:B------:R-:W-:-:S02]  /*2360*/  FMUL.FTZ R54, R54, UR12 ;  /* 0x0000000c36367c20 */ /* 0x000fc40008410000 */
[----:B------:R-:W-:-:S04]  /*2370*/  FSETP.GTU.FTZ.AND P4, PT, R52, UR10, PT ;  /* 0x0000000a34007c0b */ /* 0x000fc8000bf9c000 */
[----:B------:R-:W-:Y:S02]  /*2380*/  FSEL R54, R54, RZ, !P4 ;  /* 0x000000ff36367208 */ /* 0x000fe40006000000 */
[----:B------:R-:W-:-:S03]  /*2390*/  SEL R82, RZ, 0x1, P4 ;  /* 0x00000001ff527807 */ /* 0x000fc60002000000 */
[----:B------:R-:W-:-:S04]  /*23a0*/  FMUL.FTZ R88, R54, R55 ;  /* 0x0000003736587220 */ /* 0x000fc80000410000 */
[----:B------:R-:W-:-:S07]  /*23b0*/  @P0 FADD.FTZ R88, R88, R57 ;  /* 0x0000003958580221 */ /* 0x000fce0000010000 */
.L_x_4690:
[----:B------:R-:W-:Y:S05]  /*23c0*/  BSYNC B0 ;  /* 0x0000000000007941 */ /* 0x000fea0003800000 */
.L_x_4688:
        /* <DEDUP_REMOVED lines=8> */
.L_x_4699:
        /* <DEDUP_REMOVED lines=12> */
.L_x_4702:
[----:B------:R-:W-:-:S07]  /*2510*/  MOV R62, R71 ;  /* 0x00000047003e7202 */ /* 0x000fce0000000f00 */
.L_x_4703:
[----:B------:R-:W-:Y:S05]  /*2520*/  BSYNC B1 ;  /* 0x0000000000017941 */ /* 0x000fea0003800000 */
.L_x_4701:
        /* <DEDUP_REMOVED lines=16> */
.L_x_4707:
[----:B------:R-:W-:Y:S05]  /*2630*/  BSYNC B2 ;  /* 0x0000000000027941 */ /* 0x000fea0003800000 */
.L_x_4706:
        /* <DEDUP_REMOVED lines=44> */
.L_x_4705:
[----:B------:R-:W-:Y:S05]  /*2900*/  BSYNC B1 ;  /* 0x0000000000017941 */ /* 0x000fea0003800000 */
.L_x_4704:
[----:B------:R-:W-:Y:S01]  /*2910*/  HFMA2.MMA R56, -RZ, RZ, 0.1171875, 0 ;  /* 0x2f800000ff387435 */ /* 0x000fe200000001ff */
[----:B------:R-:W-:Y:S01]  /*2920*/  I2FP.F32.U32 R53, R62 ;  /* 0x0000003e00357245 */ /* 0x000fe20000201000 */
[----:B-----5:R-:W-:Y:S02]  /*2930*/  HADD2.F32 R54, -RZ, R50.H0_H0 ;  /* 0x20000032ff367230 */ /* 0x020fe40000004100 */
[----:B------:R-:W-:-:S03]  /*2940*/  HADD2.F32 R63, -RZ, R30.H0_H0 ;  /* 0x2000001eff3f7230 */ /* 0x000fc60000004100 */
[----:B------:R-:W-:-:S03]  /*2950*/  FMUL.FTZ R54, R54, UR13 ;  /* 0x0000000d36367c20 */ /* 0x000fc60008410000 */
[----:B------:R-:W-:Y:S01]  /*2960*/  FFMA.FTZ R53, R53, R56, 1.1641532182693481445e-10 ;  /* 0x2f00000035357423 */ /* 0x000fe20000010038 */
[----:B------:R-:W-:Y:S01]  /*2970*/  FMUL.FTZ R54, R54, UR12 ;  /* 0x0000000c36367c20 */ /* 0x000fe20008410000 */
[----:B------:R-:W-:-:S03]  /*2980*/  @P0 HADD2.F32 R56, -RZ, R46.H0_H0 ;  /* 0x2000002eff380230 */ /* 0x000fc60000004100 */
[----:B------:R-:W-:-:S04]  /*2990*/  FSETP.GTU.FTZ.AND P4, PT, R53, UR10, PT ;  /* 0x0000000a35007c0b */ /* 0x000fc8000bf9c000 */
[----:B------:R-:W-:Y:S02]  /*29a0*/  FSEL R54, R54, RZ, !P4 ;  /* 0x000000ff36367208 */ /* 0x000fe40006000000 */
[----:B------:R-:W-:-:S03]  /*29b0*/  SEL R83, RZ, 0x1, P4 ;  /* 0x00000001ff537807 */ /* 0x000fc60002000000 */
[----:B------:R-:W-:-:S04]  /*29c0*/  FMUL.FTZ R63, R54, R63 ;  /* 0x0000003f363f7220 */ /* 0x000fc80000410000 */
[----:B------:R-:W-:-:S07]  /*29d0*/  @P0 FADD.FTZ R63, R63, R56 ;  /* 0x000000383f3f0221 */ /* 0x000fce0000010000 */
.L_x_4700:
[----:B------:R-:W-:Y:S05]  /*29e0*/  BSYNC B0 ;  /* 0x0000000000007941 */ /* 0x000fea0003800000 */
.L_x_4698:
        /* <DEDUP_REMOVED lines=8> */
.L_x_4709:
        /* <DEDUP_REMOVED lines=12> */
.L_x_4712:
[----:B------:R-:W-:-:S07]  /*2b30*/  IMAD.MOV.U32 R62, RZ, RZ, R71 ;  /* 0x000000ffff3e7224 */ /* 0x000fce00078e0047 */
.L_x_4713:
[----:B------:R-:W-:Y:S05]  /*2b40*/  BSYNC B1 ;  /* 0x0000000000017941 */ /* 0x000fea0003800000 */
.L_x_4711:
        /* <DEDUP_REMOVED lines=16> */
.L_x_4717:
[----:B------:R-:W-:Y:S05]  /*2c50*/  BSYNC B2 ;  /* 0x0000000000027941 */ /* 0x000fea0003800000 */
.L_x_4716:
        /* <DEDUP_REMOVED lines=44> */
.L_x_4715:
[----:B------:R-:W-:Y:S05]  /*2f20*/  BSYNC B1 ;  /* 0x0000000000017941 */ /* 0x000fea0003800000 */
.L_x_4714:
[----:B------:R-:W-:Y:S01]  /*2f30*/  I2FP.F32.U32 R52, R62 ;  /* 0x0000003e00347245 */ /* 0x000fe20000201000 */
[----:B-----5:R-:W-:Y:S01]  /*2f40*/  HADD2.F32 R54, -RZ, R50.H1_H1 ;  /* 0x30000032ff367230 */ /* 0x020fe20000004100 */
[----:B------:R-:W-:Y:S01]  /*2f50*/  MOV R55, 0x2f800000 ;  /* 0x2f80000000377802 */ /* 0x000fe20000000f00 */
[----:B------:R-:W-:-:S03]  /*2f60*/  @P0 HADD2.F32 R57, -RZ, R46.H1_H1 ;  /* 0x3000002eff390230 */ /* 0x000fc60000004100 */
[----:B------:R-:W-:Y:S01]  /*2f70*/  FMUL.FTZ R54, R54, UR13 ;  /* 0x0000000d36367c20 */ /* 0x000fe20008410000 */
[----:B------:R-:W-:Y:S01]  /*2f80*/  FFMA.FTZ R52, R52, R55, 1.1641532182693481445e-10 ;  /* 0x2f00000034347423 */ /* 0x000fe20000010037 */
[----:B------:R-:W-:Y:S02]  /*2f90*/  HADD2.F32 R55, -RZ, R30.H1_H1 ;  /* 0x3000001eff377230 */ /* 0x000fe40000004100 */
[----:B------:R-:W-:Y:S02]  /*2fa0*/  FMUL.FTZ R54, R54, UR12 ;  /* 0x0000000c36367c20 */ /* 0x000fe40008410000 */
[----:B------:R-:W-:-:S04]  /*2fb0*/  FSETP.GTU.FTZ.AND P4, PT, R52, UR10, PT ;  /* 0x0000000a34007c0b */ /* 0x000fc8000bf9c000 */
[----:B------:R-:W-:Y:S02]  /*2fc0*/  FSEL R54, R54, RZ, !P4 ;  /* 0x000000ff36367208 */ /* 0x000fe40006000000 */
[----:B------:R-:W-:-:S03]  /*2fd0*/  SEL R84, RZ, 0x1, P4 ;  /* 0x00000001ff547807 */ /* 0x000fc60002000000 */
[----:B------:R-:W-:-:S04]  /*2fe0*/  FMUL.FTZ R62, R54, R55 ;  /* 0x00000037363e7220 */ /* 0x000fc80000410000 */
[----:B------:R-:W-:-:S07]  /*2ff0*/  @P0 FADD.FTZ R62, R62, R57 ;  /* 0x000000393e3e0221 */ /* 0x000fce0000010000 */
.L_x_4710:
[----:B------:R-:W-:Y:S05]  /*3000*/  BSYNC B0 ;  /* 0x0000000000007941 */ /* 0x000fea0003800000 */
.L_x_4708:
        /* <DEDUP_REMOVED lines=8> */
.L_x_4719:
        /* <DEDUP_REMOVED lines=12> */
.L_x_4722:
[----:B------:R-:W-:-:S07]  /*3150*/  MOV R85, R71 ;  /* 0x0000004700557202 */ /* 0x000fce0000000f00 */
.L_x_4723:
[----:B------:R-:W-:Y:S05]  /*3160*/  BSYNC B1 ;  /* 0x0000000000017941 */ /* 0x000fea0003800000 */
.L_x_4721:
        /* <DEDUP_REMOVED lines=16> */
.L_x_4727:
[----:B------:R-:W-:Y:S05]  /*3270*/  BSYNC B2 ;  /* 0x0000000000027941 */ /* 0x000fea0003800000 */
.L_x_4726:
        /* <DEDUP_REMOVED lines=44> */
.L_x_4725:
[----:B------:R-:W-:Y:S05]  /*3540*/  BSYNC B1 ;  /* 0x0000000000017941 */ /* 0x000fea0003800000 */
.L_x_4724:
        /* <DEDUP_REMOVED lines=13> */
.L_x_4720:
[----:B------:R-:W-:Y:S05]  /*3620*/  BSYNC B0 ;  /* 0x0000000000007941 */ /* 0x000fea0003800000 */
.L_x_4718:
        /* <DEDUP_REMOVED lines=8> */
.L_x_4729:
        /* <DEDUP_REMOVED lines=12> */
.L_x_4732:
[----:B------:R-:W-:-:S07]  /*3770*/  MOV R60, R71 ;  /* 0x00000047003c7202 */ /* 0x000fce0000000f00 */
.L_x_4733:
[----:B------:R-:W-:Y:S05]  /*3780*/  BSYNC B1 ;  /* 0x0000000000017941 */ /* 0x000fea0003800000 */
.L_x_4731:
        /* <DEDUP_REMOVED lines=16> */
.L_x_4737:
[----:B------:R-:W-:Y:S05]  /*3890*/  BSYNC B2 ;  /* 0x0000000000027941 */ /* 0x000fea0003800000 */
.L_x_4736:
        /* <DEDUP_REMOVED lines=44> */
.L_x_4735:
[----:B------:R-:W-:Y:S05]  /*3b60*/  BSYNC B1 ;  /* 0x0000000000017941 */ /* 0x000fea0003800000 */
.L_x_4734:
[----:B------:R-:W-:Y:S01]  /*3b70*/  HFMA2.MMA R55, -RZ, RZ, 0.1171875, 0 ;  /* 0x2f800000ff377435 */ /* 0x000fe200000001ff */
[----:B------:R-:W-:Y:S01]  /*3b80*/  I2FP.F32.U32 R52, R60 ;  /* 0x0000003c00347245 */ /* 0x000fe20000201000 */
[----:B-----5:R-:W-:Y:S02]  /*3b90*/  HADD2.F32 R53, -RZ, R51.H1_H1 ;  /* 0x30000033ff357230 */ /* 0x020fe40000004100 */
[----:B------:R-:W-:-:S03]  /*3ba0*/  HADD2.F32 R60, -RZ, R31.H1_H1 ;  /* 0x3000001fff3c7230 */ /* 0x000fc60000004100 */
[----:B------:R-:W-:-:S03]  /*3bb0*/  FMUL.FTZ R53, R53, UR13 ;  /* 0x0000000d35357c20 */ /* 0x000fc60008410000 */
[----:B------:R-:W-:Y:S01]  /*3bc0*/  FFMA.FTZ R52, R52, R55, 1.1641532182693481445e-10 ;  /* 0x2f00000034347423 */ /* 0x000fe20000010037 */
[----:B------:R-:W-:Y:S01]  /*3bd0*/  FMUL.FTZ R53, R53, UR12 ;  /* 0x0000000c35357c20 */ /* 0x000fe20008410000 */
[----:B------:R-:W-:-:S03]  /*3be0*/  @P0 HADD2.F32 R55, -RZ, R47.H1_H1 ;  /* 0x3000002fff370230 */ /* 0x000fc60000004100 */
[----:B------:R-:W-:-:S04]  /*3bf0*/  FSETP.GTU.FTZ.AND P4, PT, R52, UR10, PT ;  /* 0x0000000a34007c0b */ /* 0x000fc8000bf9c000 */
[----:B------:R-:W-:Y:S02]  /*3c00*/  FSEL R53, R53, RZ, !P4 ;  /* 0x000000ff35357208 */ /* 0x000fe40006000000 */
[----:B------:R-:W-:-:S03]  /*3c10*/  SEL R86, RZ, 0x1, P4 ;  /* 0x00000001ff567807 */ /* 0x000fc60002000000 */
[----:B------:R-:W-:-:S04]  /*3c20*/  FMUL.FTZ R60, R53, R60 ;  /* 0x0000003c353c7220 */ /* 0x000fc80000410000 */
[----:B------:R-:W-:-:S07]  /*3c30*/  @P0 FADD.FTZ R60, R60, R55 ;  /* 0x000000373c3c0221 */ /* 0x000fce0000010000 */
.L_x_4730:
[----:B------:R-:W-:Y:S05]  /*3c40*/  BSYNC B0 ;  /* 0x0000000000007941 */ /* 0x000fea0003800000 */
.L_x_4728:
        /* <DEDUP_REMOVED lines=35> */
.L_x_4739:
[----:B------:R-:W-:Y:S05]  /*3e80*/  BSYNC B0 ;  /* 0x0000000000007941 */ /* 0x000fea0003800000 */
.L_x_4738:
        /* <DEDUP_REMOVED lines=8> */
[----:B-----5:R-:W-:Y:S01]  /*3f10*/  HADD2.F32 R102, -RZ, R44.H0_H0 ;  /* 0x2000002cff667230 */ /* 0x020fe20000004100 */
[----:B------:R-:W-:Y:S06]  /*3f20*/  BRA `(.L_x_4742) ;  /* 0x0000000400647947 */ /* 0x000fec0003800000 */
.L_x_4741:
        /* <DEDUP_REMOVED lines=12> */
.L_x_4744:
[----:B------:R-:W-:-:S07]  /*3ff0*/  IMAD.MOV.U32 R79, RZ, RZ, R71 ;  /* 0x000000ffff4f7224 */ /* 0x000fce00078e0047 */
.L_x_4745:
[----:B------:R-:W-:Y:S05]  /*4000*/  BSYNC B1 ;  /* 0x0000000000017941 */ /* 0x000fea0003800000 */
.L_x_4743:
        /* <DEDUP_REMOVED lines=16> */
.L_x_4749:
[----:B------:R-:W-:Y:S05]  /*4110*/  BSYNC B2 ;  /* 0x0000000000027941 */ /* 0x000fea0003800000 */
.L_x_4748:
        /* <DEDUP_REMOVED lines=44> */
.L_x_4747:
[----:B------:R-:W-:Y:S05]  /*43e0*/  BSYNC B1 ;  /* 0x0000000000017941 */ /* 0x000fea0003800000 */
.L_x_4746:
[----:B------:R-:W-:Y:S01]  /*43f0*/  I2FP.F32.U32 R53, R79 ;  /* 0x0000004f00357245 */ /* 0x000fe20000201000 */
[----:B-----5:R-:W-:Y:S01]  /*4400*/  HADD2.F32 R55, -RZ, R48.H0_H0 ;  /* 0x20000030ff377230 */ /* 0x020fe20000004100 */
[----:B------:R-:W-:-:S04]  /*4410*/  MOV R54, 0x2f800000 ;  /* 0x2f80000000367802 */ /* 0x000fc80000000f00 */
[----:B------:R-:W-:Y:S01]  /*4420*/  FMUL.FTZ R55, R55, UR13 ;  /* 0x0000000d37377c20 */ /* 0x000fe20008410000 */
[----:B------:R-:W-:-:S03]  /*4430*/  FFMA.FTZ R53, R53, R54, 1.1641532182693481445e-10 ;  /* 0x2f00000035357423 */ /* 0x000fc60000010036 */
[----:B------:R-:W-:Y:S02]  /*4440*/  FMUL.FTZ R55, R55, UR12 ;  /* 0x0000000c37377c20 */ /* 0x000fe40008410000 */
[----:B------:R-:W-:Y:S01]  /*4450*/  FSETP.GTU.FTZ.AND P4, PT, R53, UR10, PT ;  /* 0x0000000a35007c0b */ /* 0x000fe2000bf9c000 */
[----:B------:R-:W-:-:S03]  /*4460*/  HADD2.F32 R53, -RZ, R24.H0_H0 ;  /* 0x20000018ff357230 */ /* 0x000fc60000004100 */
[----:B------:R-:W-:Y:S01]  /*4470*/  FSEL R102, R55, RZ, !P4 ;  /* 0x000000ff37667208 */ /* 0x000fe20006000000 */
[----:B------:R-:W-:Y:S01]  /*4480*/  @P0 HADD2.F32 R55, -RZ, R44.H0_H0 ;  /* 0x2000002cff370230 */ /* 0x000fe20000004100 */
[----:B------:R-:W-:-:S03]  /*4490*/  SEL R79, RZ, 0x1, P4 ;  /* 0x00000001ff4f7807 */ /* 0x000fc60002000000 */
[----:B------:R-:W-:-:S04]  /*44a0*/  FMUL.FTZ R102, R102, R53 ;  /* 0x0000003566667220 */ /* 0x000fc80000410000 */
[----:B------:R-:W-:-:S07]  /*44b0*/  @P0 FADD.FTZ R102, R55, R102 ;  /* 0x0000006637660221 */ /* 0x000fce0000010000 */
.L_x_4742:
[----:B------:R-:W-:Y:S05]  /*44c0*/  BSYNC B0 ;  /* 0x0000000000007941 */ /* 0x000fea0003800000 */
.L_x_4740:
        /* <DEDUP_REMOVED lines=8> */
.L_x_4751:
        /* <DEDUP_REMOVED lines=12> */
.L_x_4754:
[----:B------:R-:W-:-:S07]  /*4610*/  MOV R80, R71 ;  /* 0x0000004700507202 */ /* 0x000fce0000000f00 */
.L_x_4755:
[----:B------:R-:W-:Y:S05]  /*4620*/  BSYNC B1 ;  /* 0x0000000000017941 */ /* 0x000fea0003800000 */
.L_x_4753:
        /* <DEDUP_REMOVED lines=16> */
.L_x_4759:
[----:B------:R-:W-:Y:S05]  /*4730*/  BSYNC B2 ;  /* 0x0000000000027941 */ /* 0x000fea0003800000 */
.L_x_4758:
        /* <DEDUP_REMOVED lines=44> */
.L_x_4757:
[----:B------:R-:W-:Y:S05]  /*4a00*/  BSYNC B1 ;  /* 0x0000000000017941 */ /* 0x000fea0003800000 */
.L_x_4756:
[----:B------:R-:W-:Y:S01]  /*4a10*/  I2FP.F32.U32 R52, R80 ;  /* 0x0000005000347245 */ /* 0x000fe20000201000 */
[----:B-----5:R-:W-:Y:S02]  /*4a20*/  HADD2.F32 R54, -RZ, R48.H1_H1 ;  /* 0x30000030ff367230 */ /* 0x020fe40000004100 */
[----:B------:R-:W-:-:S03]  /*4a30*/  IMAD.MOV.U32 R55, RZ, RZ, 0x2f800000 ;  /* 0x2f800000ff377424 */ /* 0x000fc600078e00ff */
[----:B------:R-:W-:Y:S01]  /*4a40*/  FMUL.FTZ R54, R54, UR13 ;  /* 0x0000000d36367c20 */ /* 0x000fe20008410000 */
[----:B------:R-:W-:-:S03]  /*4a50*/  FFMA.FTZ R52, R52, R55, 1.1641532182693481445e-10 ;  /* 0x2f00000034347423 */ /* 0x000fc60000010037 */
[----:B------:R-:W-:Y:S02]  /*4a60*/  FMUL.FTZ R54, R54, UR12 ;  /* 0x0000000c36367c20 */ /* 0x000fe40008410000 */
[----:B------:R-:W-:Y:S01]  /*4a70*/  FSETP.GTU.FTZ.AND P4, PT, R52, UR10, PT ;  /* 0x0000000a34007c0b */ /* 0x000fe2000bf9c000 */
[----:B------:R-:W-:-:S03]  /*4a80*/  HADD2.F32 R52, -RZ, R24.H1_H1 ;  /* 0x30000018ff347230 */ /* 0x000fc60000004100 */
[----:B------:R-:W-:Y:S01]  /*4a90*/  FSEL R101, R54, RZ, !P4 ;  /* 0x000000ff36657208 */ /* 0x000fe20006000000 */
[----:B------:R-:W-:Y:S01]  /*4aa0*/  @P0 HADD2.F32 R54, -RZ, R44.H1_H1 ;  /* 0x3000002cff360230 */ /* 0x000fe20000004100 */
[----:B------:R-:W-:-:S03]  /*4ab0*/  SEL R80, RZ, 0x1, P4 ;  /* 0x00000001ff507807 */ /* 0x000fc60002000000 */
[----:B------:R-:W-:-:S04]  /*4ac0*/  FMUL.FTZ R101, R101, R52 ;  /* 0x0000003465657220 */ /* 0x000fc80000410000 */
[----:B------:R-:W-:-:S07]  /*4ad0*/  @P0 FADD.FTZ R101, R54, R101 ;  /* 0x0000006536650221 */ /* 0x000fce0000010000 */
.L_x_4752:
[----:B------:R-:W-:Y:S05]  /*4ae0*/  BSYNC B0 ;  /* 0x0000000000007941 */ /* 0x000fea0003800000 */
.L_x_4750:
        /* <DEDUP_REMOVED lines=8> */
.L_x_4761:
        /* <DEDUP_REMOVED lines=12> */
.L_x_4764:
[----:B------:R-:W-:-:S07]  /*4c30*/  MOV R81, R71 ;  /* 0x0000004700517202 */ /* 0x000fce0000000f00 */
.L_x_4765:
[----:B------:R-:W-:Y:S05]  /*4c40*/  BSYNC B1 ;  /* 0x0000000000017941 */ /* 0x000fea0003800000 */
.L_x_4763:
        /* <DEDUP_REMOVED lines=16> */
.L_x_4769:
[----:B------:R-:W-:Y:S05]  /*4d50*/  BSYNC B2 ;  /* 0x0000000000027941 */ /* 0x000fea0003800000 */
.L_x_4768:
        /* <DEDUP_REMOVED lines=44> */
.L_x_4767:
[----:B------:R-:W-:Y:S05]  /*5020*/  BSYNC B1 ;  /* 0x0000000000017941 */ /* 0x000fea0003800000 */
.L_x_4766:
[----:B------:R-:W-:Y:S01]  /*5030*/  HFMA2.MMA R54, -RZ, RZ, 0.1171875, 0 ;  /* 0x2f800000ff367435 */ /* 0x000fe200000001ff */
[----:B------:R-:W-:Y:S01]  /*5040*/  I2FP.F32.U32 R53, R81 ;  /* 0x0000005100357245 */ /* 0x000fe20000201000 */
[----:B-----5:R-:W-:-:S05]  /*5050*/  HADD2.F32 R55, -RZ, R49.H0_H0 ;  /* 0x20000031ff377230 */ /* 0x020fca0000004100 */
[----:B------:R-:W-:-:S03]  /*5060*/  FMUL.FTZ R55, R55, UR13 ;  /* 0x0000000d37377c20 */ /* 0x000fc60008410000 */
[----:B------:R-:W-:Y:S01]  /*5070*/  FFMA.FTZ R53, R53, R54, 1.1641532182693481445e-10 ;  /* 0x2f00000035357423 */ /* 0x000fe20000010036 */
[----:B------:R-:W-:-:S04]  /*5080*/  FMUL.FTZ R55, R55, UR12 ;  /* 0x0000000c37377c20 */ /* 0x000fc80008410000 */
[----:B------:R-:W-:Y:S01]  /*5090*/  FSETP.GTU.FTZ.AND P4, PT, R53, UR10, PT ;  /* 0x0000000a35007c0b */ /* 0x000fe2000bf9c000 */
[----:B------:R-:W-:-:S03]  /*50a0*/  HADD2.F32 R53, -RZ, R25.H0_H0 ;  /* 0x20000019ff357230 */ /* 0x000fc60000004100 */
[----:B------:R-:W-:Y:S01]  /*50b0*/  FSEL R100, R55, RZ, !P4 ;  /* 0x000000ff37647208 */ /* 0x000fe20006000000 */
[----:B------:R-:W-:Y:S01]  /*50c0*/  @P0 HADD2.F32 R55, -RZ, R45.H0_H0 ;  /* 0x2000002dff370230 */ /* 0x000fe20000004100 */
[----:B------:R-:W-:-:S03]  /*50d0*/  SEL R81, RZ, 0x1, P4 ;  /* 0x00000001ff517807 */ /* 0x000fc60002000000 */
[----:B------:R-:W-:-:S04]  /*50e0*/  FMUL.FTZ R100, R100, R53 ;  /* 0x0000003564647220 */ /* 0x000fc80000410000 */
[----:B------:R-:W-:-:S07]  /*50f0*/  @P0 FADD.FTZ R100, R55, R100 ;  /* 0x0000006437640221 */ /* 0x000fce0000010000 */
.L_x_4762:
[----:B------:R-:W-:Y:S05]  /*5100*/  BSYNC B0 ;  /* 0x0000000000007941 */ /* 0x000fea0003800000 */
.L_x_4760:
[----:B------:R-:W-:Y:S04]  /*5110*/  BSSY B0, `(.L_x_4770) ;  /* 0x0000061000007945 */ /* 0x000fe80003800000 */
[----:B------:R-:W-:Y:S05]  /*5120*/  @P3 BRA `(.L_x_4771) ;  /* 0x0000000000183947 */ /* 0x000fea0003800000 */
[----:B--2---:R-:W-:Y:S01]  /*5130*/  MOV R99, RZ ;  /* 0x000000ff00637202 */ /* 0x004fe20000000f00 */
[----:B------:R-:W-:Y:S01]  /*5140*/  IMAD.MOV.U32 R53, RZ, RZ, R52 ;  /* 0x000000ffff357224 */ /* 0x000fe200078e0034 */
[----:B------:R-:W-:Y:S06]  /*5150*/  @!P0 BRA `(.L_x_4772) ;  /* 0x0000000400708947 */ /* 0x000fec0003800000 */
[----:B------:R-:W-:Y:S01]  /*5160*/  MOV R53, R52 ;  /* 0x0000003400357202 */ /* 0x000fe20000000f00 */
[----:B-----5:R-:W-:Y:S01]  /*5170*/  HADD2.F32 R99, -RZ, R45.H1_H1 ;  /* 0x3000002dff637230 */ /* 0x020fe20000004100 */
[----:B------:R-:W-:Y:S06]  /*5180*/  BRA `(.L_x_4772) ;  /* 0x0000000400647947 */ /* 0x000fec0003800000 */
.L_x_4771:
        /* <DEDUP_REMOVED lines=12> */
.L_x_4774:
[----:B------:R-:W-:-:S07]  /*5250*/  IMAD.MOV.U32 R82, RZ, RZ, R71 ;  /* 0x000000ffff527224 */ /* 0x000fce00078e0047 */
.L_x_4775:
[----:B------:R-:W-:Y:S05]  /*5260*/  BSYNC B1 ;  /* 0x0000000000017941 */ /* 0x000fea0003800000 */
.L_x_4773:
        /* <DEDUP_REMOVED lines=16> */
.L_x_4779:
[----:B------:R-:W-:Y:S05]  /*5370*/  BSYNC B2 ;  /* 0x0000000000027941 */ /* 0x000fea0003800000 */
.L_x_4778:
        /* <DEDUP_REMOVED lines=44> */
.L_x_4777:
[----:B------:R-:W-:Y:S05]  /*5640*/  BSYNC B1 ;  /* 0x0000000000017941 */ /* 0x000fea0003800000 */
.L_x_4776:
[----:B------:R-:W-:Y:S01]  /*5650*/  I2FP.F32.U32 R52, R82 ;  /* 0x0000005200347245 */ /* 0x000fe20000201000 */
[----:B-----5:R-:W-:Y:S01]  /*5660*/  HADD2.F32 R54, -RZ, R49.H1_H1 ;  /* 0x30000031ff367230 */ /* 0x020fe20000004100 */
[----:B------:R-:W-:-:S04]  /*5670*/  MOV R55, 0x2f800000 ;  /* 0x2f80000000377802 */ /* 0x000fc80000000f00 */
[----:B------:R-:W-:Y:S01]  /*5680*/  FMUL.FTZ R54, R54, UR13 ;  /* 0x0000000d36367c20 */ /* 0x000fe20008410000 */
[----:B------:R-:W-:-:S03]  /*5690*/  FFMA.FTZ R52, R52, R55, 1.1641532182693481445e-10 ;  /* 0x2f00000034347423 */ /* 0x000fc60000010037 */
[----:B------:R-:W-:Y:S02]  /*56a0*/  FMUL.FTZ R54, R54, UR12 ;  /* 0x0000000c36367c20 */ /* 0x000fe40008410000 */
[----:B------:R-:W-:Y:S01]  /*56b0*/  FSETP.GTU.FTZ.AND P4, PT, R52, UR10, PT ;  /* 0x0000000a34007c0b */ /* 0x000fe2000bf9c000 */
[----:B------:R-:W-:-:S03]  /*56c0*/  HADD2.F32 R52, -RZ, R25.H1_H1 ;  /* 0x30000019ff347230 */ /* 0x000fc60000004100 */
[----:B--2---:R-:W-:Y:S01]  /*56d0*/  FSEL R99, R54, RZ, !P4 ;  /* 0x000000ff36637208 */ /* 0x004fe20006000000 */
[----:B------:R-:W-:Y:S01]  /*56e0*/  @P0 HADD2.F32 R54, -RZ, R45.H1_H1 ;  /* 0x3000002dff360230 */ /* 0x000fe20000004100 */
[----:B------:R-:W-:-:S03]  /*56f0*/  SEL R82, RZ, 0x1, P4 ;  /* 0x00000001ff527807 */ /* 0x000fc60002000000 */
[----:B------:R-:W-:-:S04]  /*5700*/  FMUL.FTZ R99, R99, R52 ;  /* 0x0000003463637220 */ /* 0x000fc80000410000 */
[----:B------:R-:W-:-:S07]  /*5710*/  @P0 FADD.FTZ R99, R54, R99 ;  /* 0x0000006336630221 */ /* 0x000fce0000010000 */
.L_x_4772:
[----:B------:R-:W-:Y:S05]  /*5720*/  BSYNC B0 ;  /* 0x0000000000007941 */ /* 0x000fea0003800000 */
.L_x_4770:
        /* <DEDUP_REMOVED lines=8> */
.L_x_4781:
        /* <DEDUP_REMOVED lines=12> */
.L_x_4784:
[----:B------:R-:W-:-:S07]  /*5870*/  MOV R83, R71 ;  /* 0x0000004700537202 */ /* 0x000fce0000000f00 */
.L_x_4785:
[----:B------:R-:W-:Y:S05]  /*5880*/  BSYNC B1 ;  /* 0x0000000000017941 */ /* 0x000fea0003800000 */
.L_x_4783:
        /* <DEDUP_REMOVED lines=16> */
.L_x_4789:
[----:B------:R-:W-:Y:S05]  /*5990*/  BSYNC B2 ;  /* 0x0000000000027941 */ /* 0x000fea0003800000 */
.L_x_4788:
        /* <DEDUP_REMOVED lines=44> */
.L_x_4787:
[----:B------:R-:W-:Y:S05]  /*5c60*/  BSYNC B1 ;  /* 0x0000000000017941 */ /* 0x000fea0003800000 */
.L_x_4786:
[----:B------:R-:W-:Y:S01]  /*5c70*/  I2FP.F32.U32 R53, R83 ;  /* 0x0000005300357245 */ /* 0x000fe20000201000 */
[----:B-----5:R-:W-:Y:S02]  /*5c80*/  HADD2.F32 R55, -RZ, R50.H0_H0 ;  /* 0x20000032ff377230 */ /* 0x020fe40000004100 */
[----:B------:R-:W-:-:S03]  /*5c90*/  IMAD.MOV.U32 R54, RZ, RZ, 0x2f800000 ;  /* 0x2f800000ff367424 */ /* 0x000fc600078e00ff */
        /* <DEDUP_REMOVED lines=10> */
.L_x_4782:
[----:B------:R-:W-:Y:S05]  /*5d40*/  BSYNC B0 ;  /* 0x0000000000007941 */ /* 0x000fea0003800000 */
.L_x_4780:
        /* <DEDUP_REMOVED lines=8> */
.L_x_4791:
        /* <DEDUP_REMOVED lines=12> */
.L_x_4794:
[----:B------:R-:W-:-:S07]  /*5e90*/  MOV R84, R71 ;  /* 0x0000004700547202 */ /* 0x000fce0000000f00 */
.L_x_4795:
[----:B------:R-:W-:Y:S05]  /*5ea0*/  BSYNC B1 ;  /* 0x0000000000017941 */ /* 0x000fea0003800000 */
.L_x_4793:
        /* <DEDUP_REMOVED lines=16> */
.L_x_4799:
[----:B------:R-:W-:Y:S05]  /*5fb0*/  BSYNC B2 ;  /* 0x0000000000027941 */ /* 0x000fea0003800000 */
.L_x_4798:
        /* <DEDUP_REMOVED lines=44> */
.L_x_4797:
[----:B------:R-:W-:Y:S05]  /*6280*/  BSYNC B1 ;  /* 0x0000000000017941 */ /* 0x000fea0003800000 */
.L_x_4796:
[----:B------:R-:W-:Y:S01]  /*6290*/  HFMA2.MMA R55, -RZ, RZ, 0.1171875, 0 ;  /* 0x2f800000ff377435 */ /* 0x000fe200000001ff */
[----:B------:R-:W-:Y:S01]  /*62a0*/  I2FP.F32.U32 R52, R84 ;  /* 0x0000005400347245 */ /* 0x000fe20000201000 */
[----:B-----5:R-:W-:-:S05]  /*62b0*/  HADD2.F32 R54, -RZ, R50.H1_H1 ;  /* 0x30000032ff367230 */ /* 0x020fca0000004100 */
[----:B------:R-:W-:-:S03]  /*62c0*/  FMUL.FTZ R54, R54, UR13 ;  /* 0x0000000d36367c20 */ /* 0x000fc60008410000 */
[----:B------:R-:W-:Y:S01]  /*62d0*/  FFMA.FTZ R52, R52, R55, 1.1641532182693481445e-10 ;  /* 0x2f00000034347423 */ /* 0x000fe20000010037 */
[----:B------:R-:W-:-:S04]  /*62e0*/  FMUL.FTZ R54, R54, UR12 ;  /* 0x0000000c36367c20 */ /* 0x000fc80008410000 */
[----:B------:R-:W-:Y:S01]  /*62f0*/  FSETP.GTU.FTZ.AND P4, PT, R52, UR10, PT ;  /* 0x0000000a34007c0b */ /* 0x000fe2000bf9c000 */
[----:B------:R-:W-:-:S03]  /*6300*/  HADD2.F32 R52, -RZ, R26.H1_H1 ;  /* 0x3000001aff347230 */ /* 0x000fc60000004100 */
[----:B------:R-:W-:Y:S01]  /*6310*/  FSEL R97, R54, RZ, !P4 ;  /* 0x000000ff36617208 */ /* 0x000fe20006000000 */
[----:B------:R-:W-:Y:S01]  /*6320*/  @P0 HADD2.F32 R54, -RZ, R46.H1_H1 ;  /* 0x3000002eff360230 */ /* 0x000fe20000004100 */
[----:B------:R-:W-:-:S03]  /*6330*/  SEL R84, RZ, 0x1, P4 ;  /* 0x00000001ff547807 */ /* 0x000fc60002000000 */
[----:B------:R-:W-:-:S04]  /*6340*/  FMUL.FTZ R97, R97, R52 ;  /* 0x0000003461617220 */ /* 0x000fc80000410000 */
[----:B------:R-:W-:-:S07]  /*6350*/  @P0 FADD.FTZ R97, R54, R97 ;  /* 0x0000006136610221 */ /* 0x000fce0000010000 */
.L_x_4792:
[----:B------:R-:W-:Y:S05]  /*6360*/  BSYNC B0 ;  /* 0x0000000000007941 */ /* 0x000fea0003800000 */
.L_x_4790:
        /* <DEDUP_REMOVED lines=8> */
.L_x_4801:
        /* <DEDUP_REMOVED lines=12> */
.L_x_4804:
[----:B------:R-:W-:-:S07]  /*64b0*/  IMAD.MOV.U32 R85, RZ, RZ, R71 ;  /* 0x000000ffff557224 */ /* 0x000fce00078e0047 */
.L_x_4805:
[----:B------:R-:W-:Y:S05]  /*64c0*/  BSYNC B1 ;  /* 0x0000000000017941 */ /* 0x000fea0003800000 */
.L_x_4803:
        /* <DEDUP_REMOVED lines=16> */
.L_x_4809:
[----:B------:R-:W-:Y:S05]  /*65d0*/  BSYNC B2 ;  /* 0x0000000000027941 */ /* 0x000fea0003800000 */
.L_x_4808:
        /* <DEDUP_REMOVED lines=44> */
.L_x_4807:
[----:B------:R-:W-:Y:S05]  /*68a0*/  BSYNC B1 ;  /* 0x0000000000017941 */ /* 0x000fea0003800000 */
.L_x_4806:
        /* <DEDUP_REMOVED lines=13> */
.L_x_4802:
[----:B------:R-:W-:Y:S05]  /*6980*/  BSYNC B0 ;  /* 0x0000000000007941 */ /* 0x000fea0003800000 */
.L_x_4800:
        /* <DEDUP_REMOVED lines=8> */
.L_x_4811:
        /* <DEDUP_REMOVED lines=12> */
.L_x_4814:
[----:B------:R-:W-:-:S07]  /*6ad0*/  MOV R86, R71 ;  /* 0x0000004700567202 */ /* 0x000fce0000000f00 */
.L_x_4815:
[----:B------:R-:W-:Y:S05]  /*6ae0*/  BSYNC B1 ;  /* 0x0000000000017941 */ /* 0x000fea0003800000 */
.L_x_4813:
        /* <DEDUP_REMOVED lines=16> */
.L_x_4819:
[----:B------:R-:W-:Y:S05]  /*6bf0*/  BSYNC B2 ;  /* 0x0000000000027941 */ /* 0x000fea0003800000 */
.L_x_4818:
        /* <DEDUP_REMOVED lines=44> */
.L_x_4817:
[----:B------:R-:W-:Y:S05]  /*6ec0*/  BSYNC B1 ;  /* 0x0000000000017941 */ /* 0x000fea0003800000 */
.L_x_4816:
        /* <DEDUP_REMOVED lines=13> */
.L_x_4812:
[----:B------:R-:W-:Y:S05]  /*6fa0*/  BSYNC B0 ;  /* 0x0000000000007941 */ /* 0x000fea0003800000 */
.L_x_4810:
[----:B------:R-:W-:Y:S01]  /*6fb0*/  IMAD.WIDE.U32 R108, R108, 0x10, R56 ;  /* 0x000000106c6c7825 */ /* 0x000fe200078e0038 */
[----:B------:R-:W-:Y:S01]  /*6fc0*/  F2FP.F16.F32.PACK_AB R55, R95, R96 ;  /* 0x000000605f37723e */ /* 0x000fe200000000ff */
[----:B------:R-:W0:Y:S01]  /*6fd0*/  @P2 LDC.64 R106, c[0x0][0x220] ;  /* 0x00008800ff6a2b82 */ /* 0x000e220000000a00 */
[----:B------:R-:W-:Y:S01]  /*6fe0*/  F2FP.F16.F32.PACK_AB R54, R97, R98 ;  /* 0x000000626136723e */ /* 0x000fe200000000ff */
[----:B------:R-:W-:Y:S01]  /*6ff0*/  BSSY B0, `(.L_x_4820) ;  /* 0x000001e000007945 */ /* 0x000fe20003800000 */
[----:B------:R-:W-:Y:S02]  /*7000*/  F2FP.F16.F32.PACK_AB R53, R99, R100 ;  /* 0x000000646335723e */ /* 0x000fe400000000ff */
[----:B------:R-:W-:Y:S02]  /*7010*/  F2FP.F16.F32.PACK_AB R52, R101, R102 ;  /* 0x000000666534723e */ /* 0x000fe400000000ff */
[----:B------:R-:W-:Y:S01]  /*7020*/  IADD3 R59, R59, 0x100, RZ ;  /* 0x000001003b3b7810 */ /* 0x000fe20007ffe0ff */
[----:B------:R-:W1:Y:S01]  /*7030*/  @P0 LDC.64 R104, c[0x0][0x230] ;  /* 0x00008c00ff680b82 */ /* 0x000e620000000a00 */
[----:B------:R-:W-:Y:S01]  /*7040*/  IADD3 R112, R112, 0x100, RZ ;  /* 0x0000010070707810 */ /* 0x000fe20007ffe0ff */
[----:B------:R2:W-:Y:S04]  /*7050*/  STG.E.128 desc[UR4][R108.64], R52 ;  /* 0x000000346c007986 */ /* 0x0005e8000c101d04 */
        /* <DEDUP_REMOVED lines=23> */
.L_x_4821:
[----:B------:R-:W-:Y:S05]  /*71d0*/  BSYNC B0 ;  /* 0x0000000000007941 */ /* 0x000fea0003800000 */
.L_x_4820:
[----:B-----5:R1:W5:Y:S04]  /*71e0*/  @P2 LDG.E.128 R48, desc[UR4][R106.64] ;  /* 0x000000046a302981 */ /* 0x020368000c1e1d00 */
[----:B------:R1:W5:Y:S01]  /*71f0*/  @P0 LDG.E.128 R44, desc[UR4][R104.64] ;  /* 0x00000004682c0981 */ /* 0x000362000c1e1d00 */
[----:B------:R-:W-:Y:S04]  /*7200*/  BSSY B0, `(.L_x_4822) ;  /* 0x0000061000007945 */ /* 0x000fe80003800000 */
[----:B------:R-:W-:Y:S05]  /*7210*/  @P3 BRA `(.L_x_4823) ;  /* 0x0000000000183947 */ /* 0x000fea0003800000 */
[----:B------:R-:W-:Y:S02]  /*7220*/  MOV R103, RZ ;  /* 0x000000ff00677202 */ /* 0x000fe40000000f00 */
[----:B0-----:R-:W-:Y:S01]  /*7230*/  MOV R52, R113 ;  /* 0x0000007100347202 */ /* 0x001fe20000000f00 */
[----:B------:R-:W-:Y:S06]  /*7240*/  @!P0 BRA `(.L_x_4824) ;  /* 0x0000000400708947 */ /* 0x000fec0003800000 */
[----:B------:R-:W-:Y:S02]  /*7250*/  IMAD.MOV.U32 R52, RZ, RZ, R113 ;  /* 0x000000ffff347224 */ /* 0x000fe400078e0071 */
[----:B-----5:R-:W-:Y:S01]  /*7260*/  HADD2.F32 R103, -RZ, R44.H0_H0 ;  /* 0x2000002cff677230 */ /* 0x020fe20000004100 */
[----:B------:R-:W-:Y:S06]  /*7270*/  BRA `(.L_x_4824) ;  /* 0x0000000400647947 */ /* 0x000fec0003800000 */
.L_x_4823:
[C---:B------:R-:W-:Y:S01]  /*7280*/  ISETP.NE.AND P4, PT, R113.reuse, 0x1, PT ;  /* 0x000000017100780c */ /* 0x040fe20003f85270 */
[----:B------:R-:W-:Y:S01]  /*7290*/  BSSY B1, `(.L_x_4825) ;  /* 0x000000c000017945 */ /* 0x000fe20003800000 */
[----:B0-----:R-:W-:-:S11]  /*72a0*/  IADD3 R52, R113, 0x1, RZ ;  /* 0x0000000171347810 */ /* 0x001fd60007ffe0ff */
        /* <DEDUP_REMOVED lines=9> */
.L_x_4826:
[----:B------:R-:W-:-:S07]  /*7340*/  MOV R79, R71 ;  /* 0x00000047004f7202 */ /* 0x000fce0000000f00 */
.L_x_4827:
[----:B------:R-:W-:Y:S05]  /*7350*/  BSYNC B1 ;  /* 0x0000000000017941 */ /* 0x000fea0003800000 */
.L_x_4825:
        /* <DEDUP_REMOVED lines=16> */
.L_x_4831:
[----:B------:R-:W-:Y:S05]  /*7460*/  BSYNC B2 ;  /* 0x0000000000027941 */ /* 0x000fea0003800000 */
.L_x_4830:
        /* <DEDUP_REMOVED lines=44> */
.L_x_4829:
[----:B------:R-:W-:Y:S05]  /*7730*/  BSYNC B1 ;  /* 0x0000000000017941 */ /* 0x000fea0003800000 */
.L_x_4828:
[----:B------:R-:W-:Y:S01]  /*7740*/  HFMA2.MMA R54, -RZ, RZ, 0.1171875, 0 ;  /* 0x2f800000ff367435 */ /* 0x000fe200000001ff */
[----:B------:R-:W-:Y:S01]  /*7750*/  I2FP.F32.U32 R53, R79 ;  /* 0x0000004f00357245 */ /* 0x000fe20000201000 */
[----:B-----5:R-:W-:Y:S02]  /*7760*/  HADD2.F32 R55, -RZ, R48.H0_H0 ;  /* 0x20000030ff377230 */ /* 0x020fe40000004100 */
[----:B-1----:R-:W-:-:S03]  /*7770*/  @P0 HADD2.F32 R104, -RZ, R44.H0_H0 ;  /* 0x2000002cff680230 */ /* 0x002fc60000004100 */
[----:B------:R-:W-:-:S03]  /*7780*/  FMUL.FTZ R55, R55, UR13 ;  /* 0x0000000d37377c20 */ /* 0x000fc60008410000 */
[----:B------:R-:W-:Y:S01]  /*7790*/  FFMA.FTZ R53, R53, R54, 1.1641532182693481445e-10 ;  /* 0x2f00000035357423 */ /* 0x000fe20000010036 */
[----:B------:R-:W-:Y:S01]  /*77a0*/  FMUL.FTZ R55, R55, UR12 ;  /* 0x0000000c37377c20 */ /* 0x000fe20008410000 */
[----:B------:R-:W-:-:S03]  /*77b0*/  HADD2.F32 R54, -RZ, R20.H0_H0 ;  /* 0x20000014ff367230 */ /* 0x000fc60000004100 */
[----:B------:R-:W-:-:S04]  /*77c0*/  FSETP.GTU.FTZ.AND P4, PT, R53, UR10, PT ;  /* 0x0000000a35007c0b */ /* 0x000fc8000bf9c000 */
[----:B------:R-:W-:Y:S02]  /*77d0*/  FSEL R103, R55, RZ, !P4 ;  /* 0x000000ff37677208 */ /* 0x000fe40006000000 */
[----:B------:R-:W-:-:S03]  /*77e0*/  SEL R79, RZ, 0x1, P4 ;  /* 0x00000001ff4f7807 */ /* 0x000fc60002000000 */
[----:B------:R-:W-:-:S04]  /*77f0*/  FMUL.FTZ R103, R103, R54 ;  /* 0x0000003667677220 */ /* 0x000fc80000410000 */
[----:B------:R-:W-:-:S07]  /*7800*/  @P0 FADD.FTZ R103, R104, R103 ;  /* 0x0000006768670221 */ /* 0x000fce0000010000 */
.L_x_4824:
[----:B------:R-:W-:Y:S05]  /*7810*/  BSYNC B0 ;  /* 0x0000000000007941 */ /* 0x000fea0003800000 */
.L_x_4822:
[----:B------:R-:W-:Y:S04]  /*7820*/  BSSY B0, `(.L_x_4832) ;  /* 0x0000061000007945 */ /* 0x000fe80003800000 */
[----:B------:R-:W-:Y:S05]  /*7830*/  @P3 BRA `(.L_x_4833) ;  /* 0x0000000000183947 */ /* 0x000fea0003800000 */
[----:B-1----:R-:W-:Y:S01]  /*7840*/  MOV R104, RZ ;  /* 0x000000ff00687202 */ /* 0x002fe20000000f00 */
[----:B------:R-:W-:Y:S01]  /*7850*/  IMAD.MOV.U32 R53, RZ, RZ, R52 ;  /* 0x000000ffff357224 */ /* 0x000fe200078e0034 */
[----:B------:R-:W-:Y:S06]  /*7860*/  @!P0 BRA `(.L_x_4834) ;  /* 0x0000000400708947 */ /* 0x000fec0003800000 */
[----:B------:R-:W-:Y:S01]  /*7870*/  MOV R53, R52 ;  /* 0x0000003400357202 */ /* 0x000fe20000000f00 */
[----:B-----5:R-:W-:Y:S01]  /*7880*/  HADD2.F32 R104, -RZ, R44.H1_H1 ;  /* 0x3000002cff687230 */ /* 0x020fe20000004100 */
[----:B------:R-:W-:Y:S06]  /*7890*/  BRA `(.L_x_4834) ;  /* 0x0000000400647947 */ /* 0x000fec0003800000 */
.L_x_4833:
        /* <DEDUP_REMOVED lines=12> */
.L_x_4836:
[----:B------:R-:W-:-:S07]  /*7960*/  IMAD.MOV.U32 R80, RZ, RZ, R71 ;  /* 0x000000ffff507224 */ /* 0x000fce00078e0047 */
.L_x_4837:
[----:B------:R-:W-:Y:S05]  /*7970*/  BSYNC B1 ;  /* 0x0000000000017941 */ /* 0x000fea0003800000 */
.L_x_4835:
        /* <DEDUP_REMOVED lines=16> */
.L_x_4841:
[----:B------:R-:W-:Y:S05]  /*7a80*/  BSYNC B2 ;  /* 0x0000000000027941 */ /* 0x000fea0003800000 */
.L_x_4840:
        /* <DEDUP_REMOVED lines=44> */
.L_x_4839:
[----:B------:R-:W-:Y:S05]  /*7d50*/  BSYNC B1 ;  /* 0x0000000000017941 */ /* 0x000fea0003800000 */
.L_x_4838:
        /* <DEDUP_REMOVED lines=9> */
[----:B-1----:R-:W-:Y:S02]  /*7df0*/  FSEL R104, R54, RZ, !P4 ;  /* 0x000000ff36687208 */ /* 0x002fe40006000000 */
[----:B------:R-:W-:-:S03]  /*7e00*/  SEL R80, RZ, 0x1, P4 ;  /* 0x00000001ff507807 */ /* 0x000fc60002000000 */
[----:B------:R-:W-:-:S04]  /*7e10*/  FMUL.FTZ R104, R104, R55 ;  /* 0x0000003768687220 */ /* 0x000fc80000410000 */
[----:B------:R-:W-:-:S07]  /*7e20*/  @P0 FADD.FTZ R104, R87, R104 ;  /* 0x0000006857680221 */ /* 0x000fce0000010000 */
.L_x_4834:
[----:B------:R-:W-:Y:S05]  /*7e30*/  BSYNC B0 ;  /* 0x0000000000007941 */ /* 0x000fea0003800000 */
.L_x_4832:
        /* <DEDUP_REMOVED lines=8> */
.L_x_4843:
        /* <DEDUP_REMOVED lines=12> */
.L_x_4846:
[----:B------:R-:W-:-:S07]  /*7f80*/  MOV R81, R71 ;  /* 0x0000004700517202 */ /* 0x000fce0000000f00 */
.L_x_4847:
[----:B------:R-:W-:Y:S05]  /*7f90*/  BSYNC B1 ;  /* 0x0000000000017941 */ /* 0x000fea0003800000 */
.L_x_4845:
        /* <DEDUP_REMOVED lines=16> */
.L_x_4851:
[----:B------:R-:W-:Y:S05]  /*80a0*/  BSYNC B2 ;  /* 0x0000000000027941 */ /* 0x000fea0003800000 */
.L_x_4850:
        /* <DEDUP_REMOVED lines=44> */
.L_x_4849:
[----:B------:R-:W-:Y:S05]  /*8370*/  BSYNC B1 ;  /* 0x0000000000017941 */ /* 0x000fea0003800000 */
.L_x_4848:
[----:B------:R-:W-:Y:S01]  /*8380*/  I2FP.F32.U32 R53, R81 ;  /* 0x0000005100357245 */ /* 0x000fe20000201000 */
[----:B-----5:R-:W-:Y:S02]  /*8390*/  HADD2.F32 R55, -RZ, R49.H0_H0 ;  /* 0x20000031ff377230 */ /* 0x020fe40000004100 */
[----:B------:R-:W-:Y:S02]  /*83a0*/  IMAD.MOV.U32 R54, RZ, RZ, 0x2f800000 ;  /* 0x2f800000ff367424 */ /* 0x000fe400078e00ff */
[----:B------:R-:W-:Y:S02]  /*83b0*/  @P0 HADD2.F32 R106, -RZ, R45.H0_H0 ;  /* 0x2000002dff6a0230 */ /* 0x000fe40000004100 */
[----:B------:R-:W-:Y:S01]  /*83c0*/  FMUL.FTZ R55, R55, UR13 ;  /* 0x0000000d37377c20 */ /* 0x000fe20008410000 */
[----:B------:R-:W-:Y:S01]  /*83d0*/  FFMA.FTZ R53, R53, R54, 1.1641532182693481445e-10 ;  /* 0x2f00000035357423 */ /* 0x000fe20000010036 */
[----:B------:R-:W-:Y:S02]  /*83e0*/  HADD2.F32 R54, -RZ, R21.H0_H0 ;  /* 0x20000015ff367230 */ /* 0x000fe40000004100 */
[----:B------:R-:W-:-:S02]  /*83f0*/  FMUL.FTZ R55, R55, UR12 ;  /* 0x0000000c37377c20 */ /* 0x000fc40008410000 */
[----:B------:R-:W-:-:S04]  /*8400*/  FSETP.GTU.FTZ.AND P4, PT, R53, UR10, PT ;  /* 0x0000000a35007c0b */ /* 0x000fc8000bf9c000 */
[----:B------:R-:W-:Y:S02]  /*8410*/  FSEL R105, R55, RZ, !P4 ;  /* 0x000000ff37697208 */ /* 0x000fe40006000000 */
[----:B------:R-:W-:-:S03]  /*8420*/  SEL R81, RZ, 0x1, P4 ;  /* 0x00000001ff517807 */ /* 0x000fc60002000000 */
[----:B------:R-:W-:-:S04]  /*8430*/  FMUL.FTZ R105, R105, R54 ;  /* 0x0000003669697220 */ /* 0x000fc80000410000 */
[----:B------:R-:W-:-:S07]  /*8440*/  @P0 FADD.FTZ R105, R106, R105 ;  /* 0x000000696a690221 */ /* 0x000fce0000010000 */
.L_x_4844:
[----:B------:R-:W-:Y:S05]  /*8450*/  BSYNC B0 ;  /* 0x0000000000007941 */ /* 0x000fea0003800000 */
.L_x_4842:
        /* <DEDUP_REMOVED lines=8> */
.L_x_4853:
        /* <DEDUP_REMOVED lines=12> */
.L_x_4856:
[----:B------:R-:W-:-:S07]  /*85a0*/  MOV R82, R71 ;  /* 0x0000004700527202 */ /* 0x000fce0000000f00 */
.L_x_4857:
[----:B------:R-:W-:Y:S05]  /*85b0*/  BSYNC B1 ;  /* 0x0000000000017941 */ /* 0x000fea0003800000 */
.L_x_4855:
        /* <DEDUP_REMOVED lines=16> */
.L_x_4861:
[----:B------:R-:W-:Y:S05]  /*86c0*/  BSYNC B2 ;  /* 0x0000000000027941 */ /* 0x000fea0003800000 */
.L_x_4860:
        /* <DEDUP_REMOVED lines=44> */
.L_x_4859:
[----:B------:R-:W-:Y:S05]  /*8990*/  BSYNC B1 ;  /* 0x0000000000017941 */ /* 0x000fea0003800000 */
.L_x_4858:
        /* <DEDUP_REMOVED lines=13> */
.L_x_4854:
[----:B------:R-:W-:Y:S05]  /*8a70*/  BSYNC B0 ;  /* 0x0000000000007941 */ /* 0x000fea0003800000 */
.L_x_4852:
        /* <DEDUP_REMOVED lines=8> */
.L_x_4863:
        /* <DEDUP_REMOVED lines=12> */
.L_x_4866:
[----:B------:R-:W-:-:S07]  /*8bc0*/  IMAD.MOV.U32 R83, RZ, RZ, R71 ;  /* 0x000000ffff537224 */ /* 0x000fce00078e0047 */
.L_x_4867:
[----:B------:R-:W-:Y:S05]  /*8bd0*/  BSYNC B1 ;  /* 0x0000000000017941 */ /* 0x000fea0003800000 */
.L_x_4865:
        /* <DEDUP_REMOVED lines=16> */
.L_x_4871:
[----:B------:R-:W-:Y:S05]  /*8ce0*/  BSYNC B2 ;  /* 0x0000000000027941 */ /* 0x000fea0003800000 */
.L_x_4870:
        /* <DEDUP_REMOVED lines=44> */
.L_x_4869:
[----:B------:R-:W-:Y:S05]  /*8fb0*/  BSYNC B1 ;  /* 0x0000000000017941 */ /* 0x000fea0003800000 */
.L_x_4868:
[----:B------:R-:W-:Y:S01]  /*8fc0*/  I2FP.F32.U32 R53, R83 ;  /* 0x0000005300357245 */ /* 0x000fe20000201000 */
[----:B-----5:R-:W-:Y:S01]  /*8fd0*/  HADD2.F32 R55, -RZ, R50.H0_H0 ;  /* 0x20000032ff377230 */ /* 0x020fe20000004100 */
[----:B------:R-:W-:Y:S01]  /*8fe0*/  MOV R54, 0x2f800000 ;  /* 0x2f80000000367802 */ /* 0x000fe20000000f00 */
[----:B------:R-:W-:-:S03]  /*8ff0*/  @P0 HADD2.F32 R108, -RZ, R46.H0_H0 ;  /* 0x2000002eff6c0230 */ /* 0x000fc60000004100 */
[----:B------:R-:W-:Y:S01]  /*9000*/  FMUL.FTZ R55, R55, UR13 ;  /* 0x0000000d37377c20 */ /* 0x000fe20008410000 */
[----:B------:R-:W-:Y:S01]  /*9010*/  FFMA.FTZ R53, R53, R54, 1.1641532182693481445e-10 ;  /* 0x2f00000035357423 */ /* 0x000fe20000010036 */
[----:B------:R-:W-:Y:S02]  /*9020*/  HADD2.F32 R54, -RZ, R22.H0_H0 ;  /* 0x20000016ff367230 */ /* 0x000fe40000004100 */
[----:B------:R-:W-:Y:S02]  /*9030*/  FMUL.FTZ R55, R55, UR12 ;  /* 0x0000000c37377c20 */ /* 0x000fe40008410000 */
[----:B------:R-:W-:-:S04]  /*9040*/  FSETP.GTU.FTZ.AND P4, PT, R53, UR10, PT ;  /* 0x0000000a35007c0b */ /* 0x000fc8000bf9c000 */
[----:B------:R-:W-:Y:S02]  /*9050*/  FSEL R107, R55, RZ, !P4 ;  /* 0x000000ff376b7208 */ /* 0x000fe40006000000 */
[----:B------:R-:W-:-:S03]  /*9060*/  SEL R83, RZ, 0x1, P4 ;  /* 0x00000001ff537807 */ /* 0x000fc60002000000 */
[----:B------:R-:W-:-:S04]  /*9070*/  FMUL.FTZ R107, R107, R54 ;  /* 0x000000366b6b7220 */ /* 0x000fc80000410000 */
[----:B------:R-:W-:-:S07]  /*9080*/  @P0 FADD.FTZ R107, R108, R107 ;  /* 0x0000006b6c6b0221 */ /* 0x000fce0000010000 */
.L_x_4864:
[----:B------:R-:W-:Y:S05]  /*9090*/  BSYNC B0 ;  /* 0x0000000000007941 */ /* 0x000fea0003800000 */
.L_x_4862:
        /* <DEDUP_REMOVED lines=8> */
.L_x_4873:
        /* <DEDUP_REMOVED lines=12> */
.L_x_4876:
[----:B------:R-:W-:-:S07]  /*91e0*/  MOV R84, R71 ;  /* 0x0000004700547202 */ /* 0x000fce0000000f00 */
.L_x_4877:
[----:B------:R-:W-:Y:S05]  /*91f0*/  BSYNC B1 ;  /* 0x0000000000017941 */ /* 0x000fea0003800000 */
.L_x_4875:
        /* <DEDUP_REMOVED lines=16> */
.L_x_4881:
[----:B------:R-:W-:Y:S05]  /*9300*/  BSYNC B2 ;  /* 0x0000000000027941 */ /* 0x000fea0003800000 */
.L_x_4880:
        /* <DEDUP_REMOVED lines=44> */
.L_x_4879:
[----:B------:R-:W-:Y:S05]  /*95d0*/  BSYNC B1 ;  /* 0x0000000000017941 */ /* 0x000fea0003800000 */
.L_x_4878:
        /* <DEDUP_REMOVED lines=13> */
.L_x_4874:
[----:B------:R-:W-:Y:S05]  /*96b0*/  BSYNC B0 ;  /* 0x0000000000007941 */ /* 0x000fea0003800000 */
.L_x_4872:
[----:B------:R-:W-:Y:S04]  /*96c0*/  BSSY B0, `(.L_x_4882) ;  /* 0x0000061000007945 */ /* 0x000fe80003800000 */
[----:B------:R-:W-:Y:S05]  /*96d0*/  @P3 BRA `(.L_x_4883) ;  /* 0x0000000000183947 */ /* 0x000fea0003800000 */
[----:B------:R-:W-:Y:S02]  /*96e0*/  MOV R109, RZ ;  /* 0x000000ff006d7202 */ /* 0x000fe40000000f00 */
[----:B------:R-:W-:Y:S01]  /*96f0*/  MOV R52, R53 ;  /* 0x0000003500347202 */ /* 0x000fe20000000f00 */
[----:B------:R-:W-:Y:S06]  /*9700*/  @!P0 BRA `(.L_x_4884) ;  /* 0x0000000400708947 */ /* 0x000fec0003800000 */
[----:B------:R-:W-:Y:S01]  /*9710*/  MOV R52, R53 ;  /* 0x0000003500347202 */ /* 0x000fe20000000f00 */
[----:B-----5:R-:W-:Y:S01]  /*9720*/  HADD2.F32 R109, -RZ, R47.H0_H0 ;  /* 0x2000002fff6d7230 */ /* 0x020fe20000004100 */
[----:B------:R-:W-:Y:S06]  /*9730*/  BRA `(.L_x_4884) ;  /* 0x0000000400647947 */ /* 0x000fec0003800000 */
.L_x_4883:
        /* <DEDUP_REMOVED lines=12> */
.L_x_4886:
[----:B------:R-:W-:-:S07]  /*9800*/  IMAD.MOV.U32 R85, RZ, RZ, R71 ;  /* 0x000000ffff557224 */ /* 0x000fce00078e0047 */
.L_x_4887:
[----:B------:R-:W-:Y:S05]  /*9810*/  BSYNC B1 ;  /* 0x0000000000017941 */ /* 0x000fea0003800000 */
.L_x_4885:
        /* <DEDUP_REMOVED lines=16> */
.L_x_4891:
[----:B------:R-:W-:Y:S05]  /*9920*/  BSYNC B2 ;  /* 0x0000000000027941 */ /* 0x000fea0003800000 */
.L_x_4890:
        /* <DEDUP_REMOVED lines=44> */
.L_x_4889:
[----:B------:R-:W-:Y:S05]  /*9bf0*/  BSYNC B1 ;  /* 0x0000000000017941 */ /* 0x000fea0003800000 */
.L_x_4888:
        /* <DEDUP_REMOVED lines=13> */
.L_x_4884:
[----:B------:R-:W-:Y:S05]  /*9cd0*/  BSYNC B0 ;  /* 0x0000000000007941 */ /* 0x000fea0003800000 */
.L_x_4882:
        /* <DEDUP_REMOVED lines=8> */
.L_x_4893:
        /* <DEDUP_REMOVED lines=12> */
.L_x_4896:
[----:B------:R-:W-:-:S07]  /*9e20*/  MOV R110, R71 ;  /* 0x00000047006e7202 */ /* 0x000fce0000000f00 */
.L_x_4897:
[----:B------:R-:W-:Y:S05]  /*9e30*/  BSYNC B1 ;  /* 0x0000000000017941 */ /* 0x000fea0003800000 */
.L_x_4895:
        /* <DEDUP_REMOVED lines=16> */
.L_x_4901:
[----:B------:R-:W-:Y:S05]  /*9f40*/  BSYNC B2 ;  /* 0x0000000000027941 */ /* 0x000fea0003800000 */
.L_x_4900:
        /* <DEDUP_REMOVED lines=44> */
.L_x_4899:
[----:B------:R-:W-:Y:S05]  /*a210*/  BSYNC B1 ;  /* 0x0000000000017941 */ /* 0x000fea0003800000 */
.L_x_4898:
        /* <DEDUP_REMOVED lines=13> */
.L_x_4894:
[----:B------:R-:W-:Y:S05]  /*a2f0*/  BSYNC B0 ;  /* 0x0000000000007941 */ /* 0x000fea0003800000 */
.L_x_4892:
[----:B------:R-:W-:Y:S01]  /*a300*/  FADD.FTZ R53, RZ, R91 ;  /* 0x0000005bff357221 */ /* 0x000fe20000010000 */
[----:B------:R-:W0:Y:S01]  /*a310*/  S2R R111, SR_TID.X ;  /* 0x00000000006f7919 */ /* 0x000e220000002100 */
[----:B------:R-:W-:Y:S01]  /*a320*/  IMAD.WIDE.U32 R56, R59, 0x10, R56 ;  /* 0x000000103b387825 */ /* 0x000fe200078e0038 */
[----:B------:R-:W-:-:S03]  /*a330*/  F2FP.F16.F32.PACK_AB R55, R110, R109 ;  /* 0x0000006d6e37723e */ /* 0x000fc600000000ff */
[----:B------:R-:W-:Y:S01]  /*a340*/  FADD.FTZ R52, R53, R90 ;  /* 0x0000005a35347221 */ /* 0x000fe20000010000 */
[----:B------:R-:W-:Y:S01]  /*a350*/  F2FP.F16.F32.PACK_AB R54, R108, R107 ;  /* 0x0000006b6c36723e */ /* 0x000fe200000000ff */
        /* <DEDUP_REMOVED lines=50> */
.L_x_4903:
[----:B------:R-:W-:Y:S05]  /*a680*/  BSYNC B0 ;  /* 0x0000000000007941 */ /* 0x000fea0003800000 */
.L_x_4902:
        /* <DEDUP_REMOVED lines=72> */
.L_x_4918:
        /* <DEDUP_REMOVED lines=13> */
[----:B0-----:R-:W-:Y:S01]  /*abe0*/  HFMA2.MMA R57, -RZ, RZ, 0, 0 ;  /* 0x00000000ff397435 */ /* 0x001fe200000001ff */
[----:B------:R-:W-:Y:S01]  /*abf0*/  @!P2 IADD3 R56, R113, R56, RZ ;  /* 0x000000387138a210 */ /* 0x000fe20007ffe0ff */
[----:B------:R-:W-:Y:S04]  /*ac00*/  BAR.SYNC.DEFER_BLOCKING 0x0 ;  /* 0x0000000000007b1d */ /* 0x000fe80000010000 */
[----:B------:R-:W-:-:S02]  /*ac10*/  @!P2 MOV R57, 0x300 ;  /* 0x000003000039a802 */ /* 0x000fc40000000f00 */
        /* <DEDUP_REMOVED lines=57> */
[----:B------:R-:W-:Y:S01]  /*afb0*/  FSEL R53, R113, RZ, !P1 ;  /* 0x000000ff71357208 */ /* 0x000fe20004800000 */
[----:B------:R-:W-:Y:S01]  /*afc0*/  HADD2.F32 R55, -RZ, R43.H1_H1 ;  /* 0x3000002bff377230 */ /* 0x000fe20000004100 */
[----:B------:R-:W-:-:S03]  /*afd0*/  IADD3 R93, R93, -0x1, RZ ;  /* 0xffffffff5d5d7810 */ /* 0x000fc60007ffe0ff */
        /* <DEDUP_REMOVED lines=8> */
[----:B------:R-:W-:Y:S02]  /*b060*/  HADD2.F32 R60, -RZ, R42.H0_H0 ;  /* 0x2000002aff3c7230 */ /* 0x000fe40000004100 */
[C---:B------:R-:W-:Y:S01]  /*b070*/  FADD.FTZ R114, -R53.reuse, R96 ;  /* 0x0000006035727221 */ /* 0x040fe20000010100 */
[----:B------:R-:W-:Y:S01]  /*b080*/  FADD.FTZ R100, -R53, R109 ;  /* 0x0000006d35647221 */ /* 0x000fe20000010100 */
[----:B------:R-:W-:Y:S01]  /*b090*/  FMUL.FTZ R97, R57, R56 ;  /* 0x0000003839617220 */ /* 0x000fe20000410000 */
[C---:B------:R-:W-:Y:S01]  /*b0a0*/  FADD.FTZ R88, -R53.reuse, R88 ;  /* 0x0000005835587221 */ /* 0x040fe20000010100 */
[----:B------:R-:W-:Y:S01]  /*b0b0*/  FADD.FTZ R96, -R53, R107 ;  /* 0x0000006b35607221 */ /* 0x000fe20000010100 */
[----:B------:R-:W-:-:S02]  /*b0c0*/  IMAD R94, R93, R94, RZ ;  /* 0x0000005e5d5e7224 */ /* 0x000fc400078e02ff */
[C---:B------:R-:W-:Y:S01]  /*b0d0*/  FADD.FTZ R90, -R53.reuse, R90 ;  /* 0x0000005a355a7221 */ /* 0x040fe20000010100 */
[----:B------:R-:W-:Y:S01]  /*b0e0*/  FADD.FTZ R54, -R53, R89 ;  /* 0x0000005935367221 */ /* 0x000fe20000010100 */
[----:B------:R-:W-:Y:S01]  /*b0f0*/  FMUL.FTZ R109, R57, R92 ;  /* 0x0000005c396d7220 */ /* 0x000fe20000410000 */
[----:B------:R-:W-:Y:S01]  /*b100*/  FADD.FTZ R122, -R53, R101 ;  /* 0x00000065357a7221 */ /* 0x000fe20000010100 */
[----:B------:R-:W-:Y:S01]  /*b110*/  FMUL.FTZ R93, R57, R98 ;  /* 0x00000062395d7220 */ /* 0x000fe20000410000 */
[C---:B------:R-:W-:Y:S01]  /*b120*/  FADD.FTZ R52, -R53.reuse, R91 ;  /* 0x0000005b35347221 */ /* 0x040fe20000010100 */
[C---:B------:R-:W-:Y:S01]  /*b130*/  FADD.FTZ R118, -R53.reuse, R99 ;  /* 0x0000006335767221 */ /* 0x040fe20000010100 */
[----:B------:R-:W-:Y:S01]  /*b140*/  FADD.FTZ R112, -R53, R103 ;  /* 0x0000006735707221 */ /* 0x000fe20000010100 */
[----:B------:R-:W-:Y:S01]  /*b150*/  FMUL.FTZ R101, R57, R100 ;  /* 0x0000006439657220 */ /* 0x000fe20000410000 */
[----:B------:R-:W-:Y:S01]  /*b160*/  FFMA.FTZ R60, R97, R60, R13 ;  /* 0x0000003c613c7223 */ /* 0x000fe2000001000d */
[----:B------:R-:W-:-:S02]  /*b170*/  HADD2.F32 R98, -RZ, R41.H1_H1 ;  /* 0x30000029ff627230 */ /* 0x000fc40000004100 */
        /* <DEDUP_REMOVED lines=8> */
[----:B------:R-:W-:Y:S02]  /*b200*/  HADD2.F32 R97, -RZ, R41.H0_H0 ;  /* 0x20000029ff617230 */ /* 0x000fe40000004100 */
[----:B------:R-:W-:Y:S01]  /*b210*/  FMUL.FTZ R53, R57, R90 ;  /* 0x0000005a39357220 */ /* 0x000fe20000410000 */
[----:B------:R-:W-:-:S02]  /*b220*/  HADD2.F32 R100, -RZ, R40.H1_H1 ;  /* 0x30000028ff647230 */ /* 0x000fc40000004100 */
[----:B------:R-:W-:Y:S01]  /*b230*/  FMUL.FTZ R54, R57, R54 ;  /* 0x0000003639367220 */ /* 0x000fe20000410000 */
[----:B------:R-:W-:Y:S02]  /*b240*/  HADD2.F32 R110, -RZ, R43.H0_H0 ;  /* 0x2000002bff6e7230 */ /* 0x000fe40000004100 */
[----:B------:R-:W-:Y:S01]  /*b250*/  FFMA.FTZ R96, R109, R55, R10 ;  /* 0x000000376d607223 */ /* 0x000fe2000001000a */
[C---:B------:R-:W-:Y:S01]  /*b260*/  FMUL.FTZ R107, R57.reuse, R58 ;  /* 0x0000003a396b7220 */ /* 0x040fe20000410000 */
[----:B------:R-:W-:Y:S02]  /*b270*/  HADD2.F32 R55, -RZ, R40.H0_H0 ;  /* 0x20000028ff377230 */ /* 0x000fe40000004100 */
[C---:B------:R-:W-:Y:S01]  /*b280*/  FMUL.FTZ R52, R57.reuse, R52 ;  /* 0x0000003439347220 */ /* 0x040fe20000410000 */
[C---:B------:R-:W-:Y:S01]  /*b290*/  FMUL.FTZ R95, R57.reuse, R62 ;  /* 0x0000003e395f7220 */ /* 0x040fe20000410000 */
[----:B------:R-:W-:Y:S01]  /*b2a0*/  FMUL.FTZ R56, R57, R61 ;  /* 0x0000003d39387220 */ /* 0x000fe20000410000 */
        /* <DEDUP_REMOVED lines=16> */
[----:B------:R-:W-:Y:S01]  /*b3b0*/  SHF.R.S32.HI R53, RZ, 0x1f, R94 ;  /* 0x0000001fff357819 */ /* 0x000fe2000001145e */
[----:B------:R-:W-:-:S02]  /*b3c0*/  HADD2.F32 R54, -RZ, R38.H0_H0 ;  /* 0x20000026ff367230 */ /* 0x000fc40000004100 */
[----:B------:R-:W-:Y:S01]  /*b3d0*/  FFMA.FTZ R52, R52, R55, R17 ;  /* 0x0000003734347223 */ /* 0x000fe20000010011 */
[----:B------:R-:W-:Y:S01]  /*b3e0*/  HADD2.F32 R107, -RZ, R38.H1_H1 ;  /* 0x30000026ff6b7230 */ /* 0x000fe20000004100 */
[----:B------:R-:W-:Y:S01]  /*b3f0*/  LEA.HI R53, R53, R94, RZ, 0x3 ;  /* 0x0000005e35357211 */ /* 0x000fe200078f18ff */
[----:B------:R-:W-:Y:S02]  /*b400*/  HADD2.F32 R55, -RZ, R39.H0_H0 ;  /* 0x20000027ff377230 */ /* 0x000fe40000004100 */
[----:B------:R-:W-:Y:S01]  /*b410*/  FFMA.FTZ R94, R88, R54, R5 ;  /* 0x00000036585e7223 */ /* 0x000fe20000010005 */
[----:B------:R-:W-:Y:S02]  /*b420*/  HADD2.F32 R102, -RZ, R42.H1_H1 ;  /* 0x3000002aff667230 */ /* 0x000fe40000004100 */
[----:B------:R-:W-:Y:S01]  /*b430*/  FFMA.FTZ R107, R89, R107, R4 ;  /* 0x0000006b596b7223 */ /* 0x000fe20000010004 */
[--C-:B------:R-:W-:Y:S02]  /*b440*/  HADD2.F32 R54, -RZ, R36.reuse.H0_H0 ;  /* 0x20000024ff367230 */ /* 0x100fe40000004100 */
[----:B------:R-:W-:Y:S01]  /*b450*/  FFMA.FTZ R114, R114, R55, R3 ;  /* 0x0000003772727223 */ /* 0x000fe20000010003 */
[----:B------:R-:W0:Y:S01]  /*b460*/  LDC.64 R88, c[0x0][0x2b8] ;  /* 0x0000ae00ff587b82 */ /* 0x000e220000000a00 */
[----:B------:R-:W-:-:S02]  /*b470*/  HADD2.F32 R55, -RZ, R36.H1_H1 ;  /* 0x30000024ff377230 */ /* 0x000fc40000004100 */
[----:B------:R-:W-:Y:S01]  /*b480*/  FFMA.FTZ R95, R95, R102, R12 ;  /* 0x000000665f5f7223 */ /* 0x000fe2000001000c */
[----:B------:R-:W-:Y:S02]  /*b490*/  HADD2.F32 R102, -RZ, R37.H1_H1 ;  /* 0x30000025ff667230 */ /* 0x000fe40000004100 */
[----:B------:R-:W-:Y:S01]  /*b4a0*/  FFMA.FTZ R56, R56, R54, R9 ;  /* 0x0000003638387223 */ /* 0x000fe20000010009 */
[----:B------:R-:W-:Y:S02]  /*b4b0*/  HADD2.F32 R100, -RZ, R39.H1_H1 ;  /* 0x30000027ff647230 */ /* 0x000fe40000004100 */
[----:B------:R-:W-:Y:S01]  /*b4c0*/  FFMA.FTZ R61, R61, R55, R8 ;  /* 0x000000373d3d7223 */ /* 0x000fe20000010008 */
[----:B------:R-:W-:Y:S02]  /*b4d0*/  HADD2.F32 R54, -RZ, R35.H0_H0 ;  /* 0x20000023ff367230 */ /* 0x000fe40000004100 */
[----:B------:R-:W-:Y:S01]  /*b4e0*/  FFMA.FTZ R63, R63, R102, R6 ;  /* 0x000000663f3f7223 */ /* 0x000fe20000010006 */
[----:B------:R-:W-:-:S02]  /*b4f0*/  HADD2.F32 R55, -RZ, R34.H0_H0 ;  /* 0x20000022ff377230 */ /* 0x000fc40000004100 */
[----:B------:R-:W-:Y:S01]  /*b500*/  FFMA.FTZ R105, R105, R100, R2 ;  /* 0x0000006469697223 */ /* 0x000fe20000010002 */
[----:B------:R-:W-:Y:S02]  /*b510*/  HADD2.F32 R102, -RZ, R35.H1_H1 ;  /* 0x30000023ff667230 */ /* 0x000fe40000004100 */
[----:B------:R-:W-:Y:S01]  /*b520*/  FFMA.FTZ R101, R101, R54, R68 ;  /* 0x0000003665657223 */ /* 0x000fe20000010044 */
[----:B------:R-:W-:Y:S02]  /*b530*/  HADD2.F32 R100, -RZ, R37.H0_H0 ;  /* 0x20000025ff647230 */ /* 0x000fe40000004100 */
[----:B------:R-:W-:Y:S01]  /*b540*/  FFMA.FTZ R99, R99, R55, R66 ;  /* 0x0000003763637223 */ /* 0x000fe20000010042 */
[--C-:B------:R-:W-:Y:S02]  /*b550*/  HADD2.F32 R54, -RZ, R33.reuse.H0_H0 ;  /* 0x20000021ff367230 */ /* 0x100fe40000004100 */
[----:B------:R-:W-:Y:S01]  /*b560*/  FFMA.FTZ R102, R103, R102, R78 ;  /* 0x0000006667667223 */ /* 0x000fe2000001004e */
[----:B------:R-:W-:Y:S01]  /*b570*/  HADD2.F32 R55, -RZ, R33.H1_H1 ;  /* 0x30000021ff377230 */ /* 0x000fe20000004100 */
[----:B------:R-:W-:Y:S01]  /*b580*/  LEA.HI.SX32 R53, R53, R18, 0x1d ;  /* 0x0000001235357211 */ /* 0x000fe200078feaff */
[----:B------:R-:W-:Y:S01]  /*b590*/  FFMA.FTZ R100, R58, R100, R7 ;  /* 0x000000643a647223 */ /* 0x000fe20000010007 */
[----:B------:R-:W-:Y:S01]  /*b5a0*/  FFMA.FTZ R103, R93, R54, R64 ;  /* 0x000000365d677223 */ /* 0x000fe20000010040 */
[----:B------:R-:W-:-:S02]  /*b5b0*/  HADD2.F32 R104, -RZ, R34.H1_H1 ;  /* 0x30000022ff687230 */ /* 0x000fc40000004100 */
[----:B------:R-:W-:Y:S01]  /*b5c0*/  FFMA.FTZ R108, R90, R55, R67 ;  /* 0x000000375a6c7223 */ /* 0x000fe20000010043 */
[--C-:B------:R-:W-:Y:S01]  /*b5d0*/  HADD2.F32 R54, -RZ, R32.reuse.H0_H0 ;  /* 0x20000020ff367230 */ /* 0x100fe20000004100 */
[C---:B------:R-:W-:Y:S01]  /*b5e0*/  IADD3 R55, R53.reuse, 0x80, RZ ;  /* 0x0000008035377810 */ /* 0x040fe20007ffe0ff */
[----:B------:R-:W-:Y:S02]  /*b5f0*/  HADD2.F32 R58, -RZ, R32.H1_H1 ;  /* 0x30000020ff3a7230 */ /* 0x000fe40000004100 */
[----:B------:R-:W-:Y:S01]  /*b600*/  FFMA.FTZ R104, R92, R104, R69 ;  /* 0x000000685c687223 */ /* 0x000fe20000010045 */
[----:B------:R-:W-:Y:S01]  /*b610*/  IADD3 R109, R53, 0x100, RZ ;  /* 0x00000100356d7810 */ /* 0x000fe20007ffe0ff */
        /* <DEDUP_REMOVED lines=20> */
.L_x_4906:
[----:B------:R-:W-:Y:S05]  /*b760*/  BSYNC B0 ;  /* 0x0000000000007941 */ /* 0x000fea0003800000 */
.L_x_4905:
[----:B------:R-:W-:Y:S01]  /*b770*/  VIADD R19, R19, UR14 ;  /* 0x0000000e13137c36 */ /* 0x000fe20008000000 */
[----:B0-----:R-:W-:-:S04]  /*b780*/  SEL R58, RZ, 0x1, P0 ;  /* 0x00000001ff3a7807 */ /* 0x001fc80000000000 */
[----:B------:R-:W-:-:S13]  /*b790*/  ISETP.GE.AND P2, PT, R19, UR15, PT ;  /* 0x0000000f13007c0c */ /* 0x000fda000bf46270 */
[----:B------:R-:W-:Y:S05]  /*b7a0*/  @!P2 BRA `(.L_x_4907) ;  /* 0xffffff500078a947 */ /* 0x000fea000383ffff */
[----:B------:R-:W-:Y:S05]  /*b7b0*/  EXIT ;  /* 0x000000000000794d */ /* 0x000fea0003800000 */
.L_x_4904:
[----:B------:R-:W-:Y:S01]  /*b7c0*/  HFMA2.MMA R116, -RZ, RZ, 0, 5.9604644775390625e-08 ;  /* 0x00000001ff747435 */ /* 0x000fe200000001ff */
[----:B------:R-:W-:Y:S01]  /*b7d0*/  MOV R112, R115 ;  /* 0x0000007300707202 */ /* 0x000fe20000000f00 */
[----:B------:R-:W-:Y:S01]  /*b7e0*/  IMAD.MOV.U32 R59, RZ, RZ, -0x1 ;  /* 0xffffffffff3b7424 */ /* 0x000fe200078e00ff */
[----:B------:R-:W-:-:S08]  /*b7f0*/  MOV R117, 0x1f ;  /* 0x0000001f00757802 */ /* 0x000fd00000000f00 */
[----:B01---5:R-:W-:Y:S05]  /*b800*/  WARPSYNC.COLLECTIVE R59, `(.L_x_4908) ;  /* 0x000000003b087348 */ /* 0x023fea0003c00000 */
[----:B------:R2:W3:Y:S02]  /*b810*/  SHFL.BFLY P2, R58, R112, R116, R117 ;  /* 0x0c000074703a7389 */ /* 0x0004e40000040075 */
[----:B0123-5:R-:W-:Y:S01]  /*b820*/  ENDCOLLECTIVE ;  /* 0x000000000000791b */ /* 0x02ffe20003800000 */
.L_x_4908:
[----:B------:R-:W-:Y:S01]  /*b830*/  HFMA2.MMA R116, -RZ, RZ, 0, 1.1920928955078125e-07 ;  /* 0x00000002ff747435 */ /* 0x000fe200000001ff */
[----:B------:R-:W-:-:S05]  /*b840*/  MOV R52, R58 ;  /* 0x0000003a00347202 */ /* 0x000fca0000000f00 */
[----:B------:R-:W-:-:S05]  /*b850*/  FADD.FTZ R54, R115, R52 ;  /* 0x0000003473367221 */ /* 0x000fca0000010000 */
[----:B------:R-:W-:-:S07]  /*b860*/  MOV R112, R54 ;  /* 0x0000003600707202 */ /* 0x000fce0000000f00 */
[----:B------:R-:W-:Y:S05]  /*b870*/  WARPSYNC.COLLECTIVE R59, `(.L_x_4909) ;  /* 0x000000003b087348 */ /* 0x000fea0003c00000 */
[----:B------:R0:W1:Y:S02]  /*b880*/  SHFL.BFLY P2, R58, R112, R116, R117 ;  /* 0x0c000074703a7389 */ /* 0x0000640000040075 */
[----:B01----:R-:W-:Y:S01]  /*b890*/  ENDCOLLECTIVE ;  /* 0x000000000000791b */ /* 0x003fe20003800000 */
.L_x_4909:
[----:B------:R-:W-:Y:S01]  /*b8a0*/  HFMA2.MMA R116, -RZ, RZ, 0, 2.384185791015625e-07 ;  /* 0x00000004ff747435 */ /* 0x000fe200000001ff */
[----:B------:R-:W-:-:S04]  /*b8b0*/  IMAD.MOV.U32 R53, RZ, RZ, R58 ;  /* 0x000000ffff357224 */ /* 0x000fc800078e003a */
[----:B------:R-:W-:-:S05]  /*b8c0*/  FADD.FTZ R55, R54, R53 ;  /* 0x0000003536377221 */ /* 0x000fca0000010000 */
[----:B------:R-:W-:-:S07]  /*b8d0*/  MOV R112, R55 ;  /* 0x0000003700707202 */ /* 0x000fce0000000f00 */
[----:B------:R-:W-:Y:S05]  /*b8e0*/  WARPSYNC.COLLECTIVE R59, `(.L_x_4910) ;  /* 0x000000003b087348 */ /* 0x000fea0003c00000 */
[----:B------:R0:W1:Y:S02]  /*b8f0*/  SHFL.BFLY P2, R58, R112, R116, R117 ;  /* 0x0c000074703a7389 */ /* 0x0000640000040075 */
[----:B01----:R-:W-:Y:S01]  /*b900*/  ENDCOLLECTIVE ;  /* 0x000000000000791b */ /* 0x003fe20003800000 */
.L_x_4910:
[----:B------:R-:W-:Y:S01]  /*b910*/  HFMA2.MMA R116, -RZ, RZ, 0, 4.76837158203125e-07 ;  /* 0x00000008ff747435 */ /* 0x000fe200000001ff */
[----:B------:R-:W-:-:S05]  /*b920*/  MOV R52, R58 ;  /* 0x0000003a00347202 */ /* 0x000fca0000000f00 */
[----:B------:R-:W-:-:S04]  /*b930*/  FADD.FTZ R56, R55, R52 ;  /* 0x0000003437387221 */ /* 0x000fc80000010000 */
[----:B------:R-:W-:-:S07]  /*b940*/  IMAD.MOV.U32 R112, RZ, RZ, R56 ;  /* 0x000000ffff707224 */ /* 0x000fce00078e0038 */
[----:B------:R-:W-:Y:S05]  /*b950*/  WARPSYNC.COLLECTIVE R59, `(.L_x_4911) ;  /* 0x000000003b087348 */ /* 0x000fea0003c00000 */
[----:B------:R0:W1:Y:S02]  /*b960*/  SHFL.BFLY P2, R58, R112, R116, R117 ;  /* 0x0c000074703a7389 */ /* 0x0000640000040075 */
[----:B01----:R-:W-:Y:S01]  /*b970*/  ENDCOLLECTIVE ;  /* 0x000000000000791b */ /* 0x003fe20003800000 */
.L_x_4911:
[----:B------:R-:W-:Y:S01]  /*b980*/  IMAD.MOV.U32 R116, RZ, RZ, 0x10 ;  /* 0x00000010ff747424 */ /* 0x000fe200078e00ff */
[----:B------:R-:W-:-:S05]  /*b990*/  MOV R53, R58 ;  /* 0x0000003a00357202 */ /* 0x000fca0000000f00 */
[----:B------:R-:W-:-:S05]  /*b9a0*/  FADD.FTZ R57, R56, R53 ;  /* 0x0000003538397221 */ /* 0x000fca0000010000 */
[----:B------:R-:W-:-:S07]  /*b9b0*/  MOV R112, R57 ;  /* 0x0000003900707202 */ /* 0x000fce0000000f00 */
[----:B------:R-:W-:Y:S05]  /*b9c0*/  WARPSYNC.COLLECTIVE R59, `(.L_x_4912) ;  /* 0x000000003b087348 */ /* 0x000fea0003c00000 */
[----:B------:R0:W1:Y:S02]  /*b9d0*/  SHFL.BFLY P2, R58, R112, R116, R117 ;  /* 0x0c000074703a7389 */ /* 0x0000640000040075 */
[----:B01----:R-:W-:Y:S01]  /*b9e0*/  ENDCOLLECTIVE ;  /* 0x000000000000791b */ /* 0x003fe20003800000 */
.L_x_4912:
        /* <DEDUP_REMOVED lines=56> */
.L_x_4913:
[----:B------:R-:W-:Y:S01]  /*bd70*/  HFMA2.MMA R116, -RZ, RZ, 0, 1.1920928955078125e-07 ;  /* 0x00000002ff747435 */ /* 0x000fe200000001ff */
[----:B------:R-:W-:-:S04]  /*bd80*/  IMAD.MOV.U32 R54, RZ, RZ, R58 ;  /* 0x000000ffff367224 */ /* 0x000fc800078e003a */
[----:B------:R-:W-:-:S05]  /*bd90*/  FADD.FTZ R54, R53, R54 ;  /* 0x0000003635367221 */ /* 0x000fca0000010000 */
[----:B------:R-:W-:-:S07]  /*bda0*/  MOV R112, R54 ;  /* 0x0000003600707202 */ /* 0x000fce0000000f00 */
[----:B------:R-:W-:Y:S05]  /*bdb0*/  WARPSYNC.COLLECTIVE R59, `(.L_x_4914) ;  /* 0x000000003b087348 */ /* 0x000fea0003c00000 */
[----:B------:R0:W1:Y:S02]  /*bdc0*/  SHFL.BFLY P2, R58, R112, R116, R117 ;  /* 0x0c000074703a7389 */ /* 0x0000640000040075 */
[----:B01----:R-:W-:Y:S01]  /*bdd0*/  ENDCOLLECTIVE ;  /* 0x000000000000791b */ /* 0x003fe20003800000 */
.L_x_4914:
[----:B------:R-:W-:Y:S01]  /*bde0*/  HFMA2.MMA R116, -RZ, RZ, 0, 2.384185791015625e-07 ;  /* 0x00000004ff747435 */ /* 0x000fe200000001ff */
[----:B------:R-:W-:-:S05]  /*bdf0*/  MOV R55, R58 ;  /* 0x0000003a00377202 */ /* 0x000fca0000000f00 */
[----:B------:R-:W-:-:S04]  /*be00*/  FADD.FTZ R55, R54, R55 ;  /* 0x0000003736377221 */ /* 0x000fc80000010000 */
[----:B------:R-:W-:-:S07]  /*be10*/  IMAD.MOV.U32 R112, RZ, RZ, R55 ;  /* 0x000000ffff707224 */ /* 0x000fce00078e0037 */
[----:B------:R-:W-:Y:S05]  /*be20*/  WARPSYNC.COLLECTIVE R59, `(.L_x_4915) ;  /* 0x000000003b087348 */ /* 0x000fea0003c00000 */
[----:B------:R0:W1:Y:S02]  /*be30*/  SHFL.BFLY P2, R58, R112, R116, R117 ;  /* 0x0c000074703a7389 */ /* 0x0000640000040075 */
[----:B01----:R-:W-:Y:S01]  /*be40*/  ENDCOLLECTIVE ;  /* 0x000000000000791b */ /* 0x003fe20003800000 */
.L_x_4915:
[----:B------:R-:W-:Y:S01]  /*be50*/  IMAD.MOV.U32 R116, RZ, RZ, 0x8 ;  /* 0x00000008ff747424 */ /* 0x000fe200078e00ff */
[----:B------:R-:W-:-:S05]  /*be60*/  MOV R56, R58 ;  /* 0x0000003a00387202 */ /* 0x000fca0000000f00 */
[----:B------:R-:W-:-:S05]  /*be70*/  FADD.FTZ R56, R55, R56 ;  /* 0x0000003837387221 */ /* 0x000fca0000010000 */
[----:B------:R-:W-:-:S07]  /*be80*/  MOV R112, R56 ;  /* 0x0000003800707202 */ /* 0x000fce0000000f00 */
[----:B------:R-:W-:Y:S05]  /*be90*/  WARPSYNC.COLLECTIVE R59, `(.L_x_4916) ;  /* 0x000000003b087348 */ /* 0x000fea0003c00000 */
[----:B------:R0:W1:Y:S02]  /*bea0*/  SHFL.BFLY P2, R58, R112, R116, R117 ;  /* 0x0c000074703a7389 */ /* 0x0000640000040075 */
[----:B01----:R-:W-:Y:S01]  /*beb0*/  ENDCOLLECTIVE ;  /* 0x000000000000791b */ /* 0x003fe20003800000 */
.L_x_4916:
[----:B------:R-:W-:Y:S01]  /*bec0*/  HFMA2.MMA R116, -RZ, RZ, 0, 9.5367431640625e-07 ;  /* 0x00000010ff747435 */ /* 0x000fe200000001ff */
[----:B------:R-:W-:-:S05]  /*bed0*/  MOV R57, R58 ;  /* 0x0000003a00397202 */ /* 0x000fca0000000f00 */
[----:B------:R-:W-:-:S05]  /*bee0*/  FADD.FTZ R57, R56, R57 ;  /* 0x0000003938397221 */ /* 0x000fca0000010000 */
[----:B------:R-:W-:-:S07]  /*bef0*/  MOV R112, R57 ;  /* 0x0000003900707202 */ /* 0x000fce0000000f00 */
[----:B------:R-:W-:Y:S05]  /*bf00*/  WARPSYNC.COLLECTIVE R59, `(.L_x_4917) ;  /* 0x000000003b087348 */ /* 0x000fea0003c00000 */
[----:B------:R0:W1:Y:S02]  /*bf10*/  SHFL.BFLY P2, R58, R112, R116, R117 ;  /* 0x0c000074703a7389 */ /* 0x0000640000040075 */
[----:B01----:R-:W-:Y:S01]  /*bf20*/  ENDCOLLECTIVE ;  /* 0x000000000000791b */ /* 0x003fe20003800000 */
.L_x_4917:
[----:B------:R-:W-:Y:S05]  /*bf30*/  BRA `(.L_x_4918) ;  /* 0xffffffe800f47947 */ /* 0x000fea000383ffff */
.L_x_4919:
        /* <DEDUP_REMOVED lines=12> */
.L_x_23239:


//--------------------- .text._ZN10layer_norm13ln_fwd_kernelINS_13Kernel_traitsIf13__nv_bfloat16S2_S2_fjLj3072ELj1ELj1ELj4ELj16ENS_18Kernel_traits_baseILj3072EfS2_S2_S2_fjLj128EEEEELb0ELb0ELb0ELb0EEEvNS_9FwdParamsE --------------------------
	.section	.text._ZN10layer_norm13ln_fwd_kernelINS_13Kernel_traitsIf13__nv_bfloat16S2_S2_fjLj3072ELj1ELj1ELj4ELj16ENS_18Kernel_traits_baseILj3072EfS2_S2_S2_fjLj128EEEEELb0ELb0ELb0ELb0EEEvNS_9FwdParamsE,"ax",@progbits
	.align	128
        .global         _ZN10layer_norm13ln_fwd_kernelINS_13Kernel_traitsIf13__nv_bfloat16S2_S2_fjLj3072ELj1ELj1ELj4ELj16ENS_18Kernel_traits_baseILj3072EfS2_S2_S2_fjLj128EEEEELb0ELb0ELb0ELb0EEEvNS_9FwdParamsE
        .type           _ZN10layer_norm13ln_fwd_kernelINS_13Kernel_traitsIf13__nv_bfloat16S2_S2_fjLj3072ELj1ELj1ELj4ELj16ENS_18Kernel_traits_baseILj3072EfS2_S2_S2_fjLj128EEEEELb0ELb0ELb0ELb0EEEvNS_9FwdParamsE,@function
        .size           _ZN10layer_norm13ln_fwd_kernelINS_13Kernel_traitsIf13__nv_bfloat16S2_S2_fjLj3072ELj1ELj1ELj4ELj16ENS_18Kernel_traits_baseILj3072EfS2_S2_S2_fjLj128EEEEELb0ELb0ELb0ELb0EEEvNS_9FwdParamsE,(.L_x_23240 - _ZN10layer_norm13ln_fwd_kernelINS_13Kernel_traitsIf13__nv_bfloat16S2_S2_fjLj3072ELj1ELj1ELj4ELj16ENS_18Kernel_traits_baseILj3072EfS2_S2_S2_fjLj128EEEEELb0ELb0ELb0ELb0EEEvNS_9FwdParamsE)
        .other          _ZN10layer_norm13ln_fwd_kernelINS_13Kernel_traitsIf13__nv_bfloat16S2_S2_fjLj3072ELj1ELj1ELj4ELj16ENS_18Kernel_traits_baseILj3072EfS2_S2_S2_fjLj128EEEEELb0ELb0ELb0ELb0EEEvNS_9FwdParamsE,@"STO_CUDA_ENTRY STV_DEFAULT"
_ZN10layer_norm13ln_fwd_kernelINS_13Kernel_traitsIf13__nv_bfloat16S2_S2_fjLj3072ELj1ELj1ELj4ELj16ENS_18Kernel_traits_baseILj3072EfS2_S2_S2_fjLj128EEEEELb0ELb0ELb0ELb0EEEvNS_9FwdParamsE:
.text._ZN10layer_norm13ln_fwd_kernelINS_13Kernel_traitsIf13__nv_bfloat16S2_S2_fjLj3072ELj1ELj1ELj4ELj16ENS_18Kernel_traits_baseILj3072EfS2_S2_S2_fjLj128EEEEELb0ELb0ELb0ELb0EEEvNS_9FwdParamsE:
        /* <DEDUP_REMOVED lines=17> */
[----:B------:R-:W-:Y:S01]  /*0110*/  ULDC.64 UR6, c[0x0][0x2c8] ;  /* 0x0000b20000067ab9 */ /* 0x000fe20000000a00 */
[----:B------:R-:W-:Y:S02]  /*0120*/  CS2R R58, SRZ ;  /* 0x00000000003a7805 */ /* 0x000fe4000001ff00 */
[----:B------:R-:W-:Y:S02]  /*0130*/  ISETP.NE.U32.AND P1, PT, RZ, UR6, PT ;  /* 0x00000006ff007c0c */ /* 0x000fe4000bf25070 */
[----:B------:R-:W-:Y:S02]  /*0140*/  CS2R R56, SRZ ;  /* 0x0000000000387805 */ /* 0x000fe4000001ff00 */
[----:B------:R-:W-:Y:S02]  /*0150*/  CS2R R54, SRZ ;  /* 0x0000000000367805 */ /* 0x000fe4000001ff00 */
[----:B------:R-:W-:-:S02]  /*0160*/  CS2R R52, SRZ ;  /* 0x0000000000347805 */ /* 0x000fc4000001ff00 */
[----:B------:R-:W-:-:S13]  /*0170*/  ISETP.NE.AND.EX P1, PT, RZ, UR7, PT, P1 ;  /* 0x00000007ff007c0c */ /* 0x000fda000bf25310 */
[----:B------:R-:W-:-:S04]  /*0180*/  @P1 LEA R6, P2, R9, UR6, 0x5 ;  /* 0x0000000609061c11 */ /* 0x000fc8000f8428ff */
[C---:B------:R-:W-:Y:S01]  /*0190*/  @P1 LEA.HI.X R7, R9.reuse, UR7, RZ, 0x5, P2 ;  /* 0x0000000709071c11 */ /* 0x040fe200090f2cff */
[----:B0-----:R-:W-:-:S04]  /*01a0*/  IMAD.WIDE.U32 R4, R9, 0x20, R4 ;  /* 0x0000002009047825 */ /* 0x001fc800078e0004 */
[----:B------:R0:W5:Y:S04]  /*01b0*/  @P1 LDG.E.128 R56, desc[UR4][R6.64] ;  /* 0x0000000406381981 */ /* 0x000168000c1e1d00 */
[----:B------:R0:W5:Y:S04]  /*01c0*/  LDG.E.128 R48, desc[UR4][R4.64] ;  /* 0x0000000404307981 */ /* 0x000168000c1e1d00 */
[----:B------:R0:W5:Y:S04]  /*01d0*/  @P1 LDG.E.128 R52, desc[UR4][R6.64+0x10] ;  /* 0x0000100406341981 */ /* 0x000168000c1e1d00 */
[----:B------:R0:W5:Y:S01]  /*01e0*/  LDG.E.128 R44, desc[UR4][R4.64+0x10] ;  /* 0x00001004042c7981 */ /* 0x000162000c1e1d00 */
[----:B------:R-:W-:-:S07]  /*01f0*/  LOP3.LUT R9, R9, 0x80, RZ, 0xfc, !PT ;  /* 0x0000008009097812 */ /* 0x000fce00078efcff */
.L_x_4921:
[----:B------:R-:W-:Y:S05]  /*0200*/  BSYNC B0 ;  /* 0x0000000000007941 */ /* 0x000fea0003800000 */
.L_x_4920:
[----:B------:R-:W-:Y:S04]  /*0210*/  BSSY B0, `(.L_x_4922) ;  /* 0x0000012000007945 */ /* 0x000fe80003800000 */
[----:B------:R-:W-:Y:S05]  /*0220*/  @!P4 BRA `(.L_x_4923) ;  /* 0x000000000040c947 */ /* 0x000fea0003800000 */
[----:B0-----:R-:W0:Y:S01]  /*0230*/  LDC.64 R6, c[0x0][0x260] ;  /* 0x00009800ff067b82 */ /* 0x001e220000000a00 */
        /* <DEDUP_REMOVED lines=14> */
[----:B------:R-:W-:-:S07]  /*0320*/  IADD3 R9, R9, 0x80, RZ ;  /* 0x0000008009097810 */ /* 0x000fce0007ffe0ff */
.L_x_4923:
[----:B------:R-:W-:Y:S05]  /*0330*/  BSYNC B0 ;  /* 0x0000000000007941 */ /* 0x000fea0003800000 */
.L_x_4922:
[----:B------:R-:W-:Y:S04]  /*0340*/  BSSY B0, `(.L_x_4924) ;  /* 0x0000011000007945 */ /* 0x000fe80003800000 */
[----:B------:R-:W-:Y:S05]  /*0350*/  @!P3 BRA `(.L_x_4925) ;  /* 0x00000000003cb947 */ /* 0x000fea0003800000 */
[----:B01----:R-:W0:Y:S01]  /*0360*/  LDC.64 R4, c[0x0][0x260] ;  /* 0x00009800ff047b82 */ /* 0x003e220000000a00 */
[----:B------:R-:W-:Y:S01]  /*0370*/  ULDC.64 UR6, c[0x0][0x2c8] ;  /* 0x0000b20000067ab9 */ /* 0x000fe20000000a00 */
[----:B------:R-:W-:Y:S02]  /*0380*/  CS2R R26, SRZ ;  /* 0x00000000001a7805 */ /* 0x000fe4000001ff00 */
[----:B------:R-:W-:Y:S02]  /*0390*/  ISETP.NE.U32.AND P1, PT, RZ, UR6, PT ;  /* 0x00000006ff007c0c */ /* 0x000fe4000bf25070 */
[----:B------:R-:W-:Y:S02]  /*03a0*/  CS2R R24, SRZ ;  /* 0x0000000000187805 */ /* 0x000fe4000001ff00 */
[----:B------:R-:W-:Y:S02]  /*03b0*/  CS2R R22, SRZ ;  /* 0x0000000000167805 */ /* 0x000fe4000001ff00 */
[----:B------:R-:W-:-:S02]  /*03c0*/  CS2R R20, SRZ ;  /* 0x0000000000147805 */ /* 0x000fc4000001ff00 */
[----:B------:R-:W-:-:S13]  /*03d0*/  ISETP.NE.AND.EX P1, PT, RZ, UR7, PT, P1 ;  /* 0x00000007ff007c0c */ /* 0x000fda000bf25310 */
[C---:B------:R-:W-:Y:S01]  /*03e0*/  @P1 LEA R6, P2, R9.reuse, UR6, 0x5 ;  /* 0x0000000609061c11 */ /* 0x040fe2000f8428ff */
[----:B0-----:R-:W-:-:S03]  /*03f0*/  IMAD.WIDE.U32 R4, R9, 0x20, R4 ;  /* 0x0000002009047825 */ /* 0x001fc600078e0004 */
[----:B------:R-:W-:Y:S02]  /*0400*/  @P1 LEA.HI.X R7, R9, UR7, RZ, 0x5, P2 ;  /* 0x0000000709071c11 */ /* 0x000fe400090f2cff */
[----:B------:R2:W5:Y:S04]  /*0410*/  LDG.E.128 R16, desc[UR4][R4.64] ;  /* 0x0000000404107981 */ /* 0x000568000c1e1d00 */
[----:B------:R2:W5:Y:S04]  /*0420*/  @P1 LDG.E.128 R24, desc[UR4][R6.64] ;  /* 0x0000000406181981 */ /* 0x000568000c1e1d00 */
[----:B------:R2:W5:Y:S04]  /*0430*/  @P1 LDG.E.128 R20, desc[UR4][R6.64+0x10] ;  /* 0x0000100406141981 */ /* 0x000568000c1e1d00 */
[----:B------:R2:W5:Y:S02]  /*0440*/  LDG.E.128 R12, desc[UR4][R4.64+0x10] ;  /* 0x00001004040c7981 */ /* 0x000564000c1e1d00 */
.L_x_4925:
[----:B------:R-:W-:Y:S05]  /*0450*/  BSYNC B0 ;  /* 0x0000000000007941 */ /* 0x000fea0003800000 */
.L_x_4924:
[----:B------:R-:W3:Y:S08]  /*0460*/  S2UR UR6, SR_CTAID.X ;  /* 0x00000000000679c3 */ /* 0x000ef00000002500 */
[----:B------:R-:W4:Y:S01]  /*0470*/  LDC.64 R8, c[0x0][0x270] ;  /* 0x00009c00ff087b82 */ /* 0x000f220000000a00 */
[----:B---3--:R-:W-:Y:S01]  /*0480*/  LEA.HI R65, R2, UR6, RZ, 0x19 ;  /* 0x0000000602417c11 */ /* 0x008fe2000f8fc8ff */
[----:B------:R-:W-:-:S03]  /*0490*/  ULDC UR6, c[0x0][0x214] ;  /* 0x0000850000067ab9 */ /* 0x000fc60000000800 */
[----:B------:R-:W-:Y:S01]  /*04a0*/  ISETP.GE.AND P2, PT, R65, UR6, PT ;  /* 0x0000000641007c0c */ /* 0x000fe2000bf46270 */
[----:B------:R-:W-:Y:S02]  /*04b0*/  ULDC.64 UR6, c[0x0][0x230] ;  /* 0x00008c0000067ab9 */ /* 0x000fe40000000a00 */
[----:B----4-:R-:W-:-:S04]  /*04c0*/  LOP3.LUT P1, RZ, R8, UR6, RZ, 0xfc, !PT ;  /* 0x0000000608ff7c12 */ /* 0x010fc8000f82fcff */
[----:B------:R-:W-:-:S06]  /*04d0*/  LOP3.LUT P1, RZ, R9, UR7, RZ, 0xfc, P1 ;  /* 0x0000000709ff7c12 */ /* 0x000fcc000882fcff */
[----:B------:R-:W-:Y:S07]  /*04e0*/  @P2 EXIT ;  /* 0x000000000000294d */ /* 0x000fee0003800000 */
[----:B------:R-:W-:Y:S01]  /*04f0*/  SHF.R.S32.HI R0, RZ, 0x3, R0 ;  /* 0x00000003ff007819 */ /* 0x000fe20000011400 */
[----:B------:R-:W-:Y:S01]  /*0500*/  ULDC.U8 UR6, c[0x0][0x2a0] ;  /* 0x0000a80000067ab9 */ /* 0x000fe20000000000 */
[----:B012---:R-:W-:Y:S01]  /*0510*/  LOP3.LUT R5, R2, 0x60, RZ, 0xc0, !PT ;  /* 0x0000006002057812 */ /* 0x007fe200078ec0ff */
[----:B------:R-:W-:Y:S01]  /*0520*/  ULDC UR7, c[0x0][0x218] ;  /* 0x0000860000077ab9 */ /* 0x000fe20000000800 */
[----:B------:R-:W-:Y:S01]  /*0530*/  LOP3.LUT R4, R0, 0x7f, RZ, 0xc0, !PT ;  /* 0x0000007f00047812 */ /* 0x000fe200078ec0ff */
[----:B------:R-:W-:Y:S01]  /*0540*/  ULDC.64 UR10, c[0x0][0x230] ;  /* 0x00008c00000a7ab9 */ /* 0x000fe20000000a00 */
[----:B------:R-:W-:Y:S01]  /*0550*/  SHF.R.U32.HI R0, RZ, 0x2, R0 ;  /* 0x00000002ff007819 */ /* 0x000fe20000011600 */
[----:B------:R-:W-:Y:S01]  /*0560*/  ULDC.64 UR8, c[0x0][0x210] ;  /* 0x0000840000087ab9 */ /* 0x000fe20000000a00 */
[----:B------:R-:W-:Y:S02]  /*0570*/  VIADDMNMX R5, R4, -R5, RZ, !PT ;  /* 0x8000000504057246 */ /* 0x000fe400078001ff */
[----:B------:R-:W-:-:S02]  /*0580*/  LOP3.LUT R0, R0, 0x3fffffe0, RZ, 0xc0, !PT ;  /* 0x3fffffe000007812 */ /* 0x000fc400078ec0ff */
[----:B------:R-:W-:Y:S02]  /*0590*/  VIMNMX R5, R5, 0x20, PT ;  /* 0x0000002005057848 */ /* 0x000fe40003fe0100 */
[----:B------:R-:W-:Y:S02]  /*05a0*/  SHF.L.U32 R6, R2, 0x5, RZ ;  /* 0x0000000502067819 */ /* 0x000fe400000006ff */
[----:B------:R-:W-:Y:S02]  /*05b0*/  IADD3 R5, R5, R0, RZ ;  /* 0x0000000005057210 */ /* 0x000fe40007ffe0ff */
[----:B------:R-:W-:Y:S02]  /*05c0*/  LOP3.LUT R7, R6, 0x3e0, RZ, 0xc0, !PT ;  /* 0x000003e006077812 */ /* 0x000fe400078ec0ff */
[----:B------:R-:W-:Y:S02]  /*05d0*/  SHF.L.U32 R5, R5, 0x3, RZ ;  /* 0x0000000305057819 */ /* 0x000fe400000006ff */
[----:B------:R-:W-:-:S02]  /*05e0*/  VIADDMNMX R7, R4, -R7, RZ, !PT ;  /* 0x8000000704077246 */ /* 0x000fc400078001ff */
[----:B------:R-:W-:Y:S02]  /*05f0*/  I2FP.F32.U32 R5, R5 ;  /* 0x0000000500057245 */ /* 0x000fe40000201000 */
[----:B------:R-:W-:Y:S02]  /*0600*/  VIMNMX R7, R7, 0x20, PT ;  /* 0x0000002007077848 */ /* 0x000fe40003fe0100 */
[----:B------:R0:W1:Y:S01]  /*0610*/  MUFU.RCP R64, R5 ;  /* 0x0000000500407308 */ /* 0x0000620000001000 */
[----:B------:R-:W-:Y:S02]  /*0620*/  ISETP.NE.U32.AND P2, PT, R8, RZ, PT ;  /* 0x000000ff0800720c */ /* 0x000fe40003f45070 */
[----:B------:R-:W-:Y:S01]  /*0630*/  IADD3 R7, R0, R7, RZ ;  /* 0x0000000700077210 */ /* 0x000fe20007ffe0ff */
[----:B------:R-:W-:Y:S01]  /*0640*/  HFMA2.MMA R0, -RZ, RZ, 0, 5.9604644775390625e-08 ;  /* 0x00000001ff007435 */ /* 0x000fe200000001ff */
[----:B------:R-:W-:Y:S01]  /*0650*/  ISETP.NE.AND P3, PT, RZ, UR6, PT ;  /* 0x00000006ff007c0c */ /* 0x000fe2000bf65270 */
[----:B------:R-:W-:Y:S01]  /*0660*/  ULDC UR6, c[0x0][0x290] ;  /* 0x0000a40000067ab9 */ /* 0x000fe20000000800 */
[----:B------:R-:W-:-:S02]  /*0670*/  ISETP.NE.AND.EX P2, PT, R9, RZ, PT, P2 ;  /* 0x000000ff0900720c */ /* 0x000fc40003f45320 */
[----:B------:R-:W-:Y:S02]  /*0680*/  P2R R70, PR, RZ, 0x8 ;  /* 0x00000008ff467803 */ /* 0x000fe40000000000 */
[----:B0-----:R-:W-:-:S09]  /*0690*/  SHF.L.U32 R66, R7, 0x3, RZ ;  /* 0x0000000307427819 */ /* 0x001fd200000006ff */
.L_x_5011:
[----:B-123--:R-:W0:Y:S02]  /*06a0*/  @P2 LDC.64 R60, c[0x0][0x270] ;  /* 0x00009c00ff3c2b82 */ /* 0x00ee240000000a00 */
        /* <DEDUP_REMOVED lines=9> */
[----:B------:R-:W-:Y:S02]  /*0740*/  MOV R74, R68 ;  /* 0x00000044004a7202 */ /* 0x000fe40000000f00 */
[----:B--2---:R-:W-:Y:S01]  /*0750*/  @P2 SHF.L.U32 R72, R60, 0x10, RZ ;  /* 0x000000103c482819 */ /* 0x004fe200000006ff */
        /* <DEDUP_REMOVED lines=17> */
.L_x_4928:
[----:B-----5:R-:W-:-:S05]  /*0870*/  SHF.L.U32 R60, R8, 0x10, RZ ;  /* 0x00000010083c7819 */ /* 0x020fca00000006ff */
[----:B------:R-:W-:-:S07]  /*0880*/  FADD.FTZ R77, R60, R77 ;  /* 0x0000004d3c4d7221 */ /* 0x000fce0000010000 */
.L_x_4929:
[----:B------:R-:W-:-:S04]  /*0890*/  F2FP.BF16.F32.PACK_AB R60, RZ, R77 ;  /* 0x0000004dff3c723e */ /* 0x000fc800000010ff */
[----:B------:R-:W-:-:S07]  /*08a0*/  PRMT R4, R60, 0x7610, R4 ;  /* 0x000076103c047816 */ /* 0x000fce0000000004 */
.L_x_4930:
[----:B------:R-:W-:-:S05]  /*08b0*/  SHF.L.U32 R75, R76, 0x10, RZ ;  /* 0x000000104c4b7819 */ /* 0x000fca00000006ff */
[----:B------:R-:W-:Y:S01]  /*08c0*/  FMUL.FTZ R75, R75, R72 ;  /* 0x000000484b4b7220 */ /* 0x000fe20000410000 */
[----:B------:R-:W-:Y:S06]  /*08d0*/  @P3 BRA `(.L_x_4931) ;  /* 0x0000000000083947 */ /* 0x000fec0003800000 */
[----:B------:R-:W-:Y:S05]  /*08e0*/  @P1 BRA `(.L_x_4932) ;  /* 0x0000000000101947 */ /* 0x000fea0003800000 */
[----:B------:R-:W-:Y:S05]  /*08f0*/  BRA `(.L_x_4933) ;  /* 0x0000000000147947 */ /* 0x000fea0003800000 */
.L_x_4931:
[----:B-----5:R-:W-:-:S04]  /*0900*/  PRMT R60, R8, 0x7632, R60 ;  /* 0x00007632083c7816 */ /* 0x020fc8000000003c */
[----:B------:R-:W-:-:S05]  /*0910*/  SHF.L.U32 R60, R60, 0x10, RZ ;  /* 0x000000103c3c7819 */ /* 0x000fca00000006ff */
[----:B------:R-:W-:-:S07]  /*0920*/  FADD.FTZ R75, R60, R75 ;  /* 0x0000004b3c4b7221 */ /* 0x000fce0000010000 */
.L_x_4932:
[----:B------:R-:W-:-:S04]  /*0930*/  F2FP.BF16.F32.PACK_AB R60, RZ, R75 ;  /* 0x0000004bff3c723e */ /* 0x000fc800000010ff */
[----:B------:R-:W-:-:S07]  /*0940*/  PRMT R4, R4, 0x5410, R60 ;  /* 0x0000541004047816 */ /* 0x000fce000000003c */
.L_x_4933:
[C---:B------:R-:W-:Y:S02]  /*0950*/  SHF.L.U32 R79, R61.reuse, 0x10, RZ ;  /* 0x000000103d4f7819 */ /* 0x040fe400000006ff */
[----:B------:R-:W-:-:S03]  /*0960*/  PRMT R61, R61, 0x7632, R61 ;  /* 0x000076323d3d7816 */ /* 0x000fc6000000003d */
[----:B------:R-:W-:Y:S01]  /*0970*/  FMUL.FTZ R79, R79, R72 ;  /* 0x000000484f4f7220 */ /* 0x000fe20000410000 */
[----:B------:R-:W-:Y:S06]  /*0980*/  @P3 BRA `(.L_x_4934) ;  /* 0x0000000000083947 */ /* 0x000fec0003800000 */
[----:B------:R-:W-:Y:S05]  /*0990*/  @P1 BRA `(.L_x_4935) ;  /* 0x00000000000c1947 */ /* 0x000fea0003800000 */
[----:B------:R-:W-:Y:S05]  /*09a0*/  BRA `(.L_x_4936) ;  /* 0x0000000000107947 */ /* 0x000fea0003800000 */
.L_x_4934:
[----:B-----5:R-:W-:-:S05]  /*09b0*/  SHF.L.U32 R60, R9, 0x10, RZ ;  /* 0x00000010093c7819 */ /* 0x020fca00000006ff */
[----:B------:R-:W-:-:S07]  /*09c0*/  FADD.FTZ R79, R60, R79 ;  /* 0x0000004f3c4f7221 */ /* 0x000fce0000010000 */
.L_x_4935:
[----:B------:R-:W-:-:S04]  /*09d0*/  F2FP.BF16.F32.PACK_AB R60, RZ, R79 ;  /* 0x0000004fff3c723e */ /* 0x000fc800000010ff */
[----:B------:R-:W-:-:S07]  /*09e0*/  PRMT R5, R60, 0x7610, R5 ;  /* 0x000076103c057816 */ /* 0x000fce0000000005 */
.L_x_4936:
[----:B------:R-:W-:-:S05]  /*09f0*/  SHF.L.U32 R61, R61, 0x10, RZ ;  /* 0x000000103d3d7819 */ /* 0x000fca00000006ff */
[----:B------:R-:W-:Y:S01]  /*0a00*/  FMUL.FTZ R81, R61, R72 ;  /* 0x000000483d517220 */ /* 0x000fe20000410000 */
[----:B------:R-:W-:Y:S06]  /*0a10*/  @P3 BRA `(.L_x_4937) ;  /* 0x0000000000083947 */ /* 0x000fec0003800000 */
[----:B------:R-:W-:Y:S05]  /*0a20*/  @P1 BRA `(.L_x_4938) ;  /* 0x0000000000101947 */ /* 0x000fea0003800000 */
[----:B------:R-:W-:Y:S05]  /*0a30*/  BRA `(.L_x_4939) ;  /* 0x0000000000147947 */ /* 0x000fea0003800000 */
.L_x_4937:
[----:B-----5:R-:W-:-:S04]  /*0a40*/  PRMT R60, R9, 0x7632, R60 ;  /* 0x00007632093c7816 */ /* 0x020fc8000000003c */
[----:B------:R-:W-:-:S05]  /*0a50*/  SHF.L.U32 R60, R60, 0x10, RZ ;  /* 0x000000103c3c7819 */ /* 0x000fca00000006ff */
[----:B------:R-:W-:-:S07]  /*0a60*/  FADD.FTZ R81, R60, R81 ;  /* 0x000000513c517221 */ /* 0x000fce0000010000 */
.L_x_4938:
[----:B------:R-:W-:-:S04]  /*0a70*/  F2FP.BF16.F32.PACK_AB R60, RZ, R81 ;  /* 0x00000051ff3c723e */ /* 0x000fc800000010ff */
[----:B------:R-:W-:-:S07]  /*0a80*/  PRMT R5, R5, 0x5410, R60 ;  /* 0x0000541005057816 */ /* 0x000fce000000003c */
.L_x_4939:
[C---:B------:R-:W-:Y:S02]  /*0a90*/  SHF.L.U32 R83, R62.reuse, 0x10, RZ ;  /* 0x000000103e537819 */ /* 0x040fe400000006ff */
[----:B------:R-:W-:-:S03]  /*0aa0*/  PRMT R62, R62, 0x7632, R62 ;  /* 0x000076323e3e7816 */ /* 0x000fc6000000003e */
[----:B------:R-:W-:Y:S01]  /*0ab0*/  FMUL.FTZ R83, R83, R72 ;  /* 0x0000004853537220 */ /* 0x000fe20000410000 */
[----:B------:R-:W-:Y:S06]  /*0ac0*/  @P3 BRA `(.L_x_4940) ;  /* 0x0000000000083947 */ /* 0x000fec0003800000 */
[----:B------:R-:W-:Y:S05]  /*0ad0*/  @P1 BRA `(.L_x_4941) ;  /* 0x00000000000c1947 */ /* 0x000fea0003800000 */
[----:B------:R-:W-:Y:S05]  /*0ae0*/  BRA `(.L_x_4942) ;  /* 0x0000000000107947 */ /* 0x000fea0003800000 */
.L_x_4940:
[----:B-----5:R-:W-:-:S05]  /*0af0*/  SHF.L.U32 R60, R10, 0x10, RZ ;  /* 0x000000100a3c7819 */ /* 0x020fca00000006ff */
[----:B------:R-:W-:-:S07]  /*0b00*/  FADD.FTZ R83, R60, R83 ;  /* 0x000000533c537221 */ /* 0x000fce0000010000 */
.L_x_4941:
[----:B------:R-:W-:-:S04]  /*0b10*/  F2FP.BF16.F32.PACK_AB R60, RZ, R83 ;  /* 0x00000053ff3c723e */ /* 0x000fc800000010ff */
[----:B------:R-:W-:-:S07]  /*0b20*/  PRMT R6, R60, 0x7610, R6 ;  /* 0x000076103c067816 */ /* 0x000fce0000000006 */
.L_x_4942:
[----:B------:R-:W-:-:S05]  /*0b30*/  SHF.L.U32 R85, R62, 0x10, RZ ;  /* 0x000000103e557819 */ /* 0x000fca00000006ff */
[----:B------:R-:W-:Y:S01]  /*0b40*/  FMUL.FTZ R85, R85, R72 ;  /* 0x0000004855557220 */ /* 0x000fe20000410000 */
[----:B------:R-:W-:Y:S06]  /*0b50*/  @P3 BRA `(.L_x_4943) ;  /* 0x0000000000083947 */ /* 0x000fec0003800000 */
[----:B------:R-:W-:Y:S05]  /*0b60*/  @P1 BRA `(.L_x_4944) ;  /* 0x0000000000101947 */ /* 0x000fea0003800000 */
[----:B------:R-:W-:Y:S05]  /*0b70*/  BRA `(.L_x_4945) ;  /* 0x0000000000147947 */ /* 0x000fea0003800000 */
.L_x_4943:
[----:B-----5:R-:W-:-:S04]  /*0b80*/  PRMT R60, R10, 0x7632, R60 ;  /* 0x000076320a3c7816 */ /* 0x020fc8000000003c */
[----:B------:R-:W-:-:S05]  /*0b90*/  SHF.L.U32 R60, R60, 0x10, RZ ;  /* 0x000000103c3c7819 */ /* 0x000fca00000006ff */
[----:B------:R-:W-:-:S07]  /*0ba0*/  FADD.FTZ R85, R60, R85 ;  /* 0x000000553c557221 */ /* 0x000fce0000010000 */
.L_x_4944:
[----:B------:R-:W-:-:S04]  /*0bb0*/  F2FP.BF16.F32.PACK_AB R60, RZ, R85 ;  /* 0x00000055ff3c723e */ /* 0x000fc800000010ff */
[----:B------:R-:W-:-:S07]  /*0bc0*/  PRMT R6, R6, 0x5410, R60 ;  /* 0x0000541006067816 */ /* 0x000fce000000003c */
.L_x_4945:
[C---:B------:R-:W-:Y:S02]  /*0bd0*/  SHF.L.U32 R103, R63.reuse, 0x10, RZ ;  /* 0x000000103f677819 */ /* 0x040fe400000006ff */
[----:B------:R-:W-:-:S03]  /*0be0*/  PRMT R63, R63, 0x7632, R63 ;  /* 0x000076323f3f7816 */ /* 0x000fc6000000003f */
[----:B------:R-:W-:Y:S01]  /*0bf0*/  FMUL.FTZ R103, R103, R72 ;  /* 0x0000004867677220 */ /* 0x000fe20000410000 */
[----:B------:R-:W-:Y:S06]  /*0c00*/  @P3 BRA `(.L_x_4946) ;  /* 0x0000000000083947 */ /* 0x000fec0003800000 */
[----:B------:R-:W-:Y:S05]  /*0c10*/  @P1 BRA `(.L_x_4947) ;  /* 0x00000000000c1947 */ /* 0x000fea0003800000 */
[----:B------:R-:W-:Y:S05]  /*0c20*/  BRA `(.L_x_4948) ;  /* 0x0000000000107947 */ /* 0x000fea0003800000 */
.L_x_4946:
[----:B-----5:R-:W-:-:S05]  /*0c30*/  SHF.L.U32 R60, R11, 0x10, RZ ;  /* 0x000000100b3c7819 */ /* 0x020fca00000006ff */
[----:B------:R-:W-:-:S07]  /*0c40*/  FADD.FTZ R103, R60, R103 ;  /* 0x000000673c677221 */ /* 0x000fce0000010000 */
.L_x_4947:
[----:B------:R-:W-:-:S04]  /*0c50*/  F2FP.BF16.F32.PACK_AB R60, RZ, R103 ;  /* 0x00000067ff3c723e */ /* 0x000fc800000010ff */
[----:B------:R-:W-:-:S07]  /*0c60*/  PRMT R7, R60, 0x7610, R7 ;  /* 0x000076103c077816 */ /* 0x000fce0000000007 */
.L_x_4948:
[----:B------:R-:W-:-:S05]  /*0c70*/  SHF.L.U32 R63, R63, 0x10, RZ ;  /* 0x000000103f3f7819 */ /* 0x000fca00000006ff */
[----:B------:R-:W-:Y:S01]  /*0c80*/  FMUL.FTZ R105, R63, R72 ;  /* 0x000000483f697220 */ /* 0x000fe20000410000 */
[----:B------:R-:W-:Y:S06]  /*0c90*/  @P3 BRA `(.L_x_4949) ;  /* 0x0000000000083947 */ /* 0x000fec0003800000 */
[----:B------:R-:W-:Y:S05]  /*0ca0*/  @P1 BRA `(.L_x_4950) ;  /* 0x0000000000101947 */ /* 0x000fea0003800000 */
[----:B------:R-:W-:Y:S05]  /*0cb0*/  BRA `(.L_x_4951) ;  /* 0x0000000000147947 */ /* 0x000fea0003800000 */
.L_x_4949:
[----:B-----5:R-:W-:-:S04]  /*0cc0*/  PRMT R60, R11, 0x7632, R60 ;  /* 0x000076320b3c7816 */ /* 0x020fc8000000003c */
[----:B------:R-:W-:-:S05]  /*0cd0*/  SHF.L.U32 R60, R60, 0x10, RZ ;  /* 0x000000103c3c7819 */ /* 0x000fca00000006ff */
[----:B------:R-:W-:-:S07]  /*0ce0*/  FADD.FTZ R105, R60, R105 ;  /* 0x000000693c697221 */ /* 0x000fce0000010000 */
.L_x_4950:
[----:B------:R-:W-:-:S04]  /*0cf0*/  F2FP.BF16.F32.PACK_AB R60, RZ, R105 ;  /* 0x00000069ff3c723e */ /* 0x000fc800000010ff */
[----:B------:R-:W-:-:S07]  /*0d00*/  PRMT R7, R7, 0x5410, R60 ;  /* 0x0000541007077816 */ /* 0x000fce000000003c */
.L_x_4951:
[----:B------:R-:W0:Y:S01]  /*0d10*/  @P1 LDC.64 R60, c[0x0][0x238] ;  /* 0x00008e00ff3c1b82 */ /* 0x000e220000000a00 */
[C---:B------:R-:W-:Y:S02]  /*0d20*/  IADD3 R74, R68.reuse, 0x80, RZ ;  /* 0x00000080444a7810 */ /* 0x040fe40007ffe0ff */
[----:B0-----:R-:W-:-:S04]  /*0d30*/  @P1 LEA R60, P3, R68, R60, 0x4 ;  /* 0x0000003c443c1211 */ /* 0x001fc800078620ff */
[----:B------:R-:W-:-:S05]  /*0d40*/  @P1 LEA.HI.X R61, R68, R61, RZ, 0x4, P3 ;  /* 0x0000003d443d1211 */ /* 0x000fca00018f24ff */
[----:B------:R0:W-:Y:S04]  /*0d50*/  @P1 STG.E.128 desc[UR4][R60.64], R4 ;  /* 0x000000043c001986 */ /* 0x0001e8000c101d04 */
.L_x_4927:
[----:B------:R-:W-:Y:S05]  /*0d60*/  BSYNC B0 ;  /* 0x0000000000007941 */ /* 0x000fea0003800000 */
.L_x_4926:
        /* <DEDUP_REMOVED lines=19> */
.L_x_4954:
[----:B-----5:R-:W-:-:S05]  /*0ea0*/  SHF.L.U32 R60, R8, 0x10, RZ ;  /* 0x00000010083c7819 */ /* 0x020fca00000006ff */
[----:B------:R-:W-:-:S07]  /*0eb0*/  FADD.FTZ R73, R60, R73 ;  /* 0x000000493c497221 */ /* 0x000fce0000010000 */
.L_x_4955:
[----:B------:R-:W-:-:S04]  /*0ec0*/  F2FP.BF16.F32.PACK_AB R60, RZ, R73 ;  /* 0x00000049ff3c723e */ /* 0x000fc800000010ff */
[----:B------:R-:W-:-:S07]  /*0ed0*/  PRMT R4, R60, 0x7610, R4 ;  /* 0x000076103c047816 */ /* 0x000fce0000000004 */
.L_x_4956:
[----:B------:R-:W-:-:S05]  /*0ee0*/  SHF.L.U32 R71, R71, 0x10, RZ ;  /* 0x0000001047477819 */ /* 0x000fca00000006ff */
[----:B------:R-:W-:Y:S01]  /*0ef0*/  FMUL.FTZ R71, R71, R72 ;  /* 0x0000004847477220 */ /* 0x000fe20000410000 */
[----:B------:R-:W-:Y:S06]  /*0f00*/  @P3 BRA `(.L_x_4957) ;  /* 0x0000000000083947 */ /* 0x000fec0003800000 */
[----:B------:R-:W-:Y:S05]  /*0f10*/  @P1 BRA `(.L_x_4958) ;  /* 0x0000000000101947 */ /* 0x000fea0003800000 */
[----:B------:R-:W-:Y:S05]  /*0f20*/  BRA `(.L_x_4959) ;  /* 0x0000000000147947 */ /* 0x000fea0003800000 */
.L_x_4957:
[----:B-----5:R-:W-:-:S04]  /*0f30*/  PRMT R60, R8, 0x7632, R60 ;  /* 0x00007632083c7816 */ /* 0x020fc8000000003c */
[----:B------:R-:W-:-:S05]  /*0f40*/  SHF.L.U32 R60, R60, 0x10, RZ ;  /* 0x000000103c3c7819 */ /* 0x000fca00000006ff */
[----:B------:R-:W-:-:S07]  /*0f50*/  FADD.FTZ R71, R60, R71 ;  /* 0x000000473c477221 */ /* 0x000fce0000010000 */
.L_x_4958:
[----:B------:R-:W-:-:S04]  /*0f60*/  F2FP.BF16.F32.PACK_AB R60, RZ, R71 ;  /* 0x00000047ff3c723e */ /* 0x000fc800000010ff */
[----:B------:R-:W-:-:S07]  /*0f70*/  PRMT R4, R4, 0x5410, R60 ;  /* 0x0000541004047816 */ /* 0x000fce000000003c */
.L_x_4959:
[C---:B------:R-:W-:Y:S02]  /*0f80*/  SHF.L.U32 R87, R61.reuse, 0x10, RZ ;  /* 0x000000103d577819 */ /* 0x040fe400000006ff */
[----:B------:R-:W-:-:S03]  /*0f90*/  PRMT R61, R61, 0x7632, R61 ;  /* 0x000076323d3d7816 */ /* 0x000fc6000000003d */
[----:B------:R-:W-:Y:S01]  /*0fa0*/  FMUL.FTZ R87, R87, R72 ;  /* 0x0000004857577220 */ /* 0x000fe20000410000 */
[----:B------:R-:W-:Y:S06]  /*0fb0*/  @P3 BRA `(.L_x_4960) ;  /* 0x0000000000083947 */ /* 0x000fec0003800000 */
[----:B------:R-:W-:Y:S05]  /*0fc0*/  @P1 BRA `(.L_x_4961) ;  /* 0x00000000000c1947 */ /* 0x000fea0003800000 */
[----:B------:R-:W-:Y:S05]  /*0fd0*/  BRA `(.L_x_4962) ;  /* 0x0000000000107947 */ /* 0x000fea0003800000 */
.L_x_4960:
[----:B-----5:R-:W-:-:S05]  /*0fe0*/  SHF.L.U32 R60, R9, 0x10, RZ ;  /* 0x00000010093c7819 */ /* 0x020fca00000006ff */
[----:B------:R-:W-:-:S07]  /*0ff0*/  FADD.FTZ R87, R60, R87 ;  /* 0x000000573c577221 */ /* 0x000fce0000010000 */
.L_x_4961:
[----:B------:R-:W-:-:S04]  /*1000*/  F2FP.BF16.F32.PACK_AB R60, RZ, R87 ;  /* 0x00000057ff3c723e */ /* 0x000fc800000010ff */
[----:B------:R-:W-:-:S07]  /*1010*/  PRMT R5, R60, 0x7610, R5 ;  /* 0x000076103c057816 */ /* 0x000fce0000000005 */
.L_x_4962:
[----:B------:R-:W-:-:S04]  /*1020*/  IMAD.U32 R61, R61, 0x10000, RZ ;  /* 0x000100003d3d7824 */ /* 0x000fc800078e00ff */
[----:B------:R-:W-:Y:S01]  /*1030*/  FMUL.FTZ R89, R61, R72 ;  /* 0x000000483d597220 */ /* 0x000fe20000410000 */
[----:B------:R-:W-:Y:S06]  /*1040*/  @P3 BRA `(.L_x_4963) ;  /* 0x0000000000083947 */ /* 0x000fec0003800000 */
[----:B------:R-:W-:Y:S05]  /*1050*/  @P1 BRA `(.L_x_4964) ;  /* 0x0000000000101947 */ /* 0x000fea0003800000 */
[----:B------:R-:W-:Y:S05]  /*1060*/  BRA `(.L_x_4965) ;  /* 0x0000000000147947 */ /* 0x000fea0003800000 */
.L_x_4963:
[----:B-----5:R-:W-:-:S04]  /*1070*/  PRMT R60, R9, 0x7632, R60 ;  /* 0x00007632093c7816 */ /* 0x020fc8000000003c */
[----:B------:R-:W-:-:S05]  /*1080*/  SHF.L.U32 R60, R60, 0x10, RZ ;  /* 0x000000103c3c7819 */ /* 0x000fca00000006ff */
[----:B------:R-:W-:-:S07]  /*1090*/  FADD.FTZ R89, R60, R89 ;  /* 0x000000593c597221 */ /* 0x000fce0000010000 */
.L_x_4964:
[----:B------:R-:W-:-:S04]  /*10a0*/  F2FP.BF16.F32.PACK_AB R60, RZ, R89 ;  /* 0x00000059ff3c723e */ /* 0x000fc800000010ff */
[----:B------:R-:W-:-:S07]  /*10b0*/  PRMT R5, R5, 0x5410, R60 ;  /* 0x0000541005057816 */ /* 0x000fce000000003c */
.L_x_4965:
[C---:B------:R-:W-:Y:S02]  /*10c0*/  SHF.L.U32 R91, R62.reuse, 0x10, RZ ;  /* 0x000000103e5b7819 */ /* 0x040fe400000006ff */
[----:B------:R-:W-:-:S03]  /*10d0*/  PRMT R62, R62, 0x7632, R62 ;  /* 0x000076323e3e7816 */ /* 0x000fc6000000003e */
[----:B------:R-:W-:Y:S01]  /*10e0*/  FMUL.FTZ R91, R91, R72 ;  /* 0x000000485b5b7220 */ /* 0x000fe20000410000 */
[----:B------:R-:W-:Y:S06]  /*10f0*/  @P3 BRA `(.L_x_4966) ;  /* 0x0000000000083947 */ /* 0x000fec0003800000 */
[----:B------:R-:W-:Y:S05]  /*1100*/  @P1 BRA `(.L_x_4967) ;  /* 0x00000000000c1947 */ /* 0x000fea0003800000 */
[----:B------:R-:W-:Y:S05]  /*1110*/  BRA `(.L_x_4968) ;  /* 0x0000000000107947 */ /* 0x000fea0003800000 */
.L_x_4966:
[----:B-----5:R-:W-:-:S05]  /*1120*/  SHF.L.U32 R60, R10, 0x10, RZ ;  /* 0x000000100a3c7819 */ /* 0x020fca00000006ff */
[----:B------:R-:W-:-:S07]  /*1130*/  FADD.FTZ R91, R60, R91 ;  /* 0x0000005b3c5b7221 */ /* 0x000fce0000010000 */
.L_x_4967:
[----:B------:R-:W-:-:S04]  /*1140*/  F2FP.BF16.F32.PACK_AB R60, RZ, R91 ;  /* 0x0000005bff3c723e */ /* 0x000fc800000010ff */
[----:B------:R-:W-:-:S07]  /*1150*/  PRMT R6, R60, 0x7610, R6 ;  /* 0x000076103c067816 */ /* 0x000fce0000000006 */
.L_x_4968:
[----:B------:R-:W-:-:S05]  /*1160*/  SHF.L.U32 R93, R62, 0x10, RZ ;  /* 0x000000103e5d7819 */ /* 0x000fca00000006ff */
[----:B------:R-:W-:Y:S01]  /*1170*/  FMUL.FTZ R93, R93, R72 ;  /* 0x000000485d5d7220 */ /* 0x000fe20000410000 */
[----:B------:R-:W-:Y:S06]  /*1180*/  @P3 BRA `(.L_x_4969) ;  /* 0x0000000000083947 */ /* 0x000fec0003800000 */
[----:B------:R-:W-:Y:S05]  /*1190*/  @P1 BRA `(.L_x_4970) ;  /* 0x0000000000101947 */ /* 0x000fea0003800000 */
[----:B------:R-:W-:Y:S05]  /*11a0*/  BRA `(.L_x_4971) ;  /* 0x0000000000147947 */ /* 0x000fea0003800000 */
.L_x_4969:
[----:B-----5:R-:W-:-:S04]  /*11b0*/  PRMT R60, R10, 0x7632, R60 ;  /* 0x000076320a3c7816 */ /* 0x020fc8000000003c */
[----:B------:R-:W-:-:S05]  /*11c0*/  SHF.L.U32 R60, R60, 0x10, RZ ;  /* 0x000000103c3c7819 */ /* 0x000fca00000006ff */
[----:B------:R-:W-:-:S07]  /*11d0*/  FADD.FTZ R93, R60, R93 ;  /* 0x0000005d3c5d7221 */ /* 0x000fce0000010000 */
.L_x_4970:
[----:B------:R-:W-:-:S04]  /*11e0*/  F2FP.BF16.F32.PACK_AB R60, RZ, R93 ;  /* 0x0000005dff3c723e */ /* 0x000fc800000010ff */
[----:B------:R-:W-:-:S07]  /*11f0*/  PRMT R6, R6, 0x5410, R60 ;  /* 0x0000541006067816 */ /* 0x000fce000000003c */
.L_x_4971:
[C---:B------:R-:W-:Y:S02]  /*1200*/  SHF.L.U32 R107, R63.reuse, 0x10, RZ ;  /* 0x000000103f6b7819 */ /* 0x040fe400000006ff */
[----:B------:R-:W-:-:S03]  /*1210*/  PRMT R63, R63, 0x7632, R63 ;  /* 0x000076323f3f7816 */ /* 0x000fc6000000003f */
[----:B------:R-:W-:Y:S01]  /*1220*/  FMUL.FTZ R107, R107, R72 ;  /* 0x000000486b6b7220 */ /* 0x000fe20000410000 */
[----:B------:R-:W-:Y:S06]  /*1230*/  @P3 BRA `(.L_x_4972) ;  /* 0x0000000000083947 */ /* 0x000fec0003800000 */
[----:B------:R-:W-:Y:S05]  /*1240*/  @P1 BRA `(.L_x_4973) ;  /* 0x00000000000c1947 */ /* 0x000fea0003800000 */
[----:B------:R-:W-:Y:S05]  /*1250*/  BRA `(.L_x_4974) ;  /* 0x0000000000107947 */ /* 0x000fea0003800000 */
.L_x_4972:
[----:B-----5:R-:W-:-:S05]  /*1260*/  SHF.L.U32 R60, R11, 0x10, RZ ;  /* 0x000000100b3c7819 */ /* 0x020fca00000006ff */
[----:B------:R-:W-:-:S07]  /*1270*/  FADD.FTZ R107, R60, R107 ;  /* 0x0000006b3c6b7221 */ /* 0x000fce0000010000 */
.L_x_4973:
[----:B------:R-:W-:-:S04]  /*1280*/  F2FP.BF16.F32.PACK_AB R60, RZ, R107 ;  /* 0x0000006bff3c723e */ /* 0x000fc800000010ff */
[----:B------:R-:W-:-:S07]  /*1290*/  PRMT R7, R60, 0x7610, R7 ;  /* 0x000076103c077816 */ /* 0x000fce0000000007 */
.L_x_4974:
[----:B------:R-:W-:-:S05]  /*12a0*/  SHF.L.U32 R63, R63, 0x10, RZ ;  /* 0x000000103f3f7819 */ /* 0x000fca00000006ff */
[----:B------:R-:W-:Y:S01]  /*12b0*/  FMUL.FTZ R109, R63, R72 ;  /* 0x000000483f6d7220 */ /* 0x000fe20000410000 */
[----:B------:R-:W-:Y:S06]  /*12c0*/  @P3 BRA `(.L_x_4975) ;  /* 0x0000000000083947 */ /* 0x000fec0003800000 */
[----:B------:R-:W-:Y:S05]  /*12d0*/  @P1 BRA `(.L_x_4976) ;  /* 0x0000000000101947 */ /* 0x000fea0003800000 */
[----:B------:R-:W-:Y:S05]  /*12e0*/  BRA `(.L_x_4977) ;  /* 0x0000000000147947 */ /* 0x000fea0003800000 */
.L_x_4975:
[----:B-----5:R-:W-:-:S04]  /*12f0*/  PRMT R60, R11, 0x7632, R60 ;  /* 0x000076320b3c7816 */ /* 0x020fc8000000003c */
[----:B------:R-:W-:-:S05]  /*1300*/  SHF.L.U32 R60, R60, 0x10, RZ ;  /* 0x000000103c3c7819 */ /* 0x000fca00000006ff */
[----:B------:R-:W-:-:S07]  /*1310*/  FADD.FTZ R109, R60, R109 ;  /* 0x0000006d3c6d7221 */ /* 0x000fce0000010000 */
.L_x_4976:
[----:B------:R-:W-:-:S04]  /*1320*/  F2FP.BF16.F32.PACK_AB R60, RZ, R109 ;  /* 0x0000006dff3c723e */ /* 0x000fc800000010ff */
[----:B------:R-:W-:-:S07]  /*1330*/  PRMT R7, R7, 0x5410, R60 ;  /* 0x0000541007077816 */ /* 0x000fce000000003c */
.L_x_4977:
[----:B------:R-:W0:Y:S02]  /*1340*/  @P1 LDC.64 R60, c[0x0][0x238] ;  /* 0x00008e00ff3c1b82 */ /* 0x000e240000000a00 */
[----:B0-----:R-:W-:-:S04]  /*1350*/  @P1 LEA R60, P3, R74, R60, 0x4 ;  /* 0x0000003c4a3c1211 */ /* 0x001fc800078620ff */
[C---:B------:R-:W-:Y:S02]  /*1360*/  @P1 LEA.HI.X R61, R74.reuse, R61, RZ, 0x4, P3 ;  /* 0x0000003d4a3d1211 */ /* 0x040fe400018f24ff */
[----:B------:R-:W-:-:S03]  /*1370*/  IADD3 R74, R74, 0x80, RZ ;  /* 0x000000804a4a7810 */ /* 0x000fc60007ffe0ff */
[----:B------:R2:W-:Y:S04]  /*1380*/  @P1 STG.E.128 desc[UR4][R60.64], R4 ;  /* 0x000000043c001986 */ /* 0x0005e8000c101d04 */
.L_x_4953:
[----:B------:R-:W-:Y:S05]  /*1390*/  BSYNC B0 ;  /* 0x0000000000007941 */ /* 0x000fea0003800000 */
.L_x_4952:
[----:B------:R-:W-:Y:S01]  /*13a0*/  ISETP.GE.U32.AND P3, PT, R3, 0x180, PT ;  /* 0x000001800300780c */ /* 0x000fe20003f66070 */
[----:B------:R-:W-:-:S12]  /*13b0*/  BSSY B0, `(.L_x_4978) ;  /* 0x0000060000007945 */ /* 0x000fd80003800000 */
[----:B------:R-:W-:Y:S05]  /*13c0*/  @!P3 BRA `(.L_x_4979) ;  /* 0x000000040078b947 */ /* 0x000fea0003800000 */
[----:B0-2---:R-:W0:Y:S01]  /*13d0*/  LDC.64 R60, c[0x0][0x220] ;  /* 0x00008800ff3c7b82 */ /* 0x005e220000000a00 */
        /* <DEDUP_REMOVED lines=15> */
.L_x_4980:
[----:B-----5:R-:W-:-:S05]  /*14d0*/  SHF.L.U32 R60, R8, 0x10, RZ ;  /* 0x00000010083c7819 */ /* 0x020fca00000006ff */
[----:B------:R-:W-:-:S07]  /*14e0*/  FADD.FTZ R69, R60, R69 ;  /* 0x000000453c457221 */ /* 0x000fce0000010000 */
.L_x_4981:
[----:B------:R-:W-:-:S04]  /*14f0*/  F2FP.BF16.F32.PACK_AB R60, RZ, R69 ;  /* 0x00000045ff3c723e */ /* 0x000fc800000010ff */
[----:B------:R-:W-:-:S07]  /*1500*/  PRMT R4, R60, 0x7610, R4 ;  /* 0x000076103c047816 */ /* 0x000fce0000000004 */
.L_x_4982:
[----:B------:R-:W-:-:S05]  /*1510*/  SHF.L.U32 R67, R67, 0x10, RZ ;  /* 0x0000001043437819 */ /* 0x000fca00000006ff */
[----:B------:R-:W-:Y:S01]  /*1520*/  FMUL.FTZ R67, R67, R72 ;  /* 0x0000004843437220 */ /* 0x000fe20000410000 */
[----:B------:R-:W-:Y:S06]  /*1530*/  @P3 BRA `(.L_x_4983) ;  /* 0x0000000000083947 */ /* 0x000fec0003800000 */
[----:B------:R-:W-:Y:S05]  /*1540*/  @P1 BRA `(.L_x_4984) ;  /* 0x0000000000101947 */ /* 0x000fea0003800000 */
[----:B------:R-:W-:Y:S05]  /*1550*/  BRA `(.L_x_4985) ;  /* 0x0000000000147947 */ /* 0x000fea0003800000 */
.L_x_4983:
[----:B-----5:R-:W-:-:S04]  /*1560*/  PRMT R60, R8, 0x7632, R60 ;  /* 0x00007632083c7816 */ /* 0x020fc8000000003c */
[----:B------:R-:W-:-:S05]  /*1570*/  SHF.L.U32 R60, R60, 0x10, RZ ;  /* 0x000000103c3c7819 */ /* 0x000fca00000006ff */
[----:B------:R-:W-:-:S07]  /*1580*/  FADD.FTZ R67, R60, R67 ;  /* 0x000000433c437221 */ /* 0x000fce0000010000 */
.L_x_4984:
[----:B------:R-:W-:-:S04]  /*1590*/  F2FP.BF16.F32.PACK_AB R60, RZ, R67 ;  /* 0x00000043ff3c723e */ /* 0x000fc800000010ff */
[----:B------:R-:W-:-:S07]  /*15a0*/  PRMT R4, R4, 0x5410, R60 ;  /* 0x0000541004047816 */ /* 0x000fce000000003c */
.L_x_4985:
[C---:B------:R-:W-:Y:S02]  /*15b0*/  SHF.L.U32 R95, R61.reuse, 0x10, RZ ;  /* 0x000000103d5f7819 */ /* 0x040fe400000006ff */
[----:B------:R-:W-:-:S03]  /*15c0*/  PRMT R61, R61, 0x7632, R61 ;  /* 0x000076323d3d7816 */ /* 0x000fc6000000003d */
[----:B------:R-:W-:Y:S01]  /*15d0*/  FMUL.FTZ R95, R95, R72 ;  /* 0x000000485f5f7220 */ /* 0x000fe20000410000 */
[----:B------:R-:W-:Y:S06]  /*15e0*/  @P3 BRA `(.L_x_4986) ;  /* 0x0000000000083947 */ /* 0x000fec0003800000 */
[----:B------:R-:W-:Y:S05]  /*15f0*/  @P1 BRA `(.L_x_4987) ;  /* 0x00000000000c1947 */ /* 0x000fea0003800000 */
[----:B------:R-:W-:Y:S05]  /*1600*/  BRA `(.L_x_4988) ;  /* 0x0000000000107947 */ /* 0x000fea0003800000 */
.L_x_4986:
[----:B-----5:R-:W-:-:S05]  /*1610*/  SHF.L.U32 R60, R9, 0x10, RZ ;  /* 0x00000010093c7819 */ /* 0x020fca00000006ff */
[----:B------:R-:W-:-:S07]  /*1620*/  FADD.FTZ R95, R60, R95 ;  /* 0x0000005f3c5f7221 */ /* 0x000fce0000010000 */
.L_x_4987:
[----:B------:R-:W-:-:S04]  /*1630*/  F2FP.BF16.F32.PACK_AB R60, RZ, R95 ;  /* 0x0000005fff3c723e */ /* 0x000fc800000010ff */
[----:B------:R-:W-:-:S07]  /*1640*/  PRMT R5, R60, 0x7610, R5 ;  /* 0x000076103c057816 */ /* 0x000fce0000000005 */
.L_x_4988:
[----:B------:R-:W-:-:S05]  /*1650*/  SHF.L.U32 R61, R61, 0x10, RZ ;  /* 0x000000103d3d7819 */ /* 0x000fca00000006ff */
[----:B------:R-:W-:Y:S01]  /*1660*/  FMUL.FTZ R97, R61, R72 ;  /* 0x000000483d617220 */ /* 0x000fe20000410000 */
[----:B------:R-:W-:Y:S06]  /*1670*/  @P3 BRA `(.L_x_4989) ;  /* 0x0000000000083947 */ /* 0x000fec0003800000 */
[----:B------:R-:W-:Y:S05]  /*1680*/  @P1 BRA `(.L_x_4990) ;  /* 0x0000000000101947 */ /* 0x000fea0003800000 */
[----:B------:R-:W-:Y:S05]  /*1690*/  BRA `(.L_x_4991) ;  /* 0x0000000000147947 */ /* 0x000fea0003800000 */
.L_x_4989:
[----:B-----5:R-:W-:-:S04]  /*16a0*/  PRMT R60, R9, 0x7632, R60 ;  /* 0x00007632093c7816 */ /* 0x020fc8000000003c */
[----:B------:R-:W-:-:S05]  /*16b0*/  SHF.L.U32 R60, R60, 0x10, RZ ;  /* 0x000000103c3c7819 */ /* 0x000fca00000006ff */
[----:B------:R-:W-:-:S07]  /*16c0*/  FADD.FTZ R97, R60, R97 ;  /* 0x000000613c617221 */ /* 0x000fce0000010000 */
.L_x_4990:
[----:B------:R-:W-:-:S04]  /*16d0*/  F2FP.BF16.F32.PACK_AB R60, RZ, R97 ;  /* 0x00000061ff3c723e */ /* 0x000fc800000010ff */
[----:B------:R-:W-:-:S07]  /*16e0*/  PRMT R5, R5, 0x5410, R60 ;  /* 0x0000541005057816 */ /* 0x000fce000000003c */
.L_x_4991:
[C---:B------:R-:W-:Y:S02]  /*16f0*/  SHF.L.U32 R99, R62.reuse, 0x10, RZ ;  /* 0x000000103e637819 */ /* 0x040fe400000006ff */
[----:B------:R-:W-:-:S03]  /*1700*/  PRMT R62, R62, 0x7632, R62 ;  /* 0x000076323e3e7816 */ /* 0x000fc6000000003e */
[----:B------:R-:W-:Y:S01]  /*1710*/  FMUL.FTZ R99, R99, R72 ;  /* 0x0000004863637220 */ /* 0x000fe20000410000 */
[----:B------:R-:W-:Y:S06]  /*1720*/  @P3 BRA `(.L_x_4992) ;  /* 0x0000000000083947 */ /* 0x000fec0003800000 */
[----:B------:R-:W-:Y:S05]  /*1730*/  @P1 BRA `(.L_x_4993) ;  /* 0x00000000000c1947 */ /* 0x000fea0003800000 */
[----:B------:R-:W-:Y:S05]  /*1740*/  BRA `(.L_x_4994) ;  /* 0x0000000000107947 */ /* 0x000fea0003800000 */
.L_x_4992:
[----:B-----5:R-:W-:-:S05]  /*1750*/  SHF.L.U32 R60, R10, 0x10, RZ ;  /* 0x000000100a3c7819 */ /* 0x020fca00000006ff */
[----:B------:R-:W-:-:S07]  /*1760*/  FADD.FTZ R99, R60, R99 ;  /* 0x000000633c637221 */ /* 0x000fce0000010000 */
.L_x_4993:
[----:B------:R-:W-:-:S04]  /*1770*/  F2FP.BF16.F32.PACK_AB R60, RZ, R99 ;  /* 0x00000063ff3c723e */ /* 0x000fc800000010ff */
[----:B------:R-:W-:-:S07]  /*1780*/  PRMT R6, R60, 0x7610, R6 ;  /* 0x000076103c067816 */ /* 0x000fce0000000006 */
.L_x_4994:
[----:B------:R-:W-:-:S05]  /*1790*/  SHF.L.U32 R101, R62, 0x10, RZ ;  /* 0x000000103e657819 */ /* 0x000fca00000006ff */
[----:B------:R-:W-:Y:S01]  /*17a0*/  FMUL.FTZ R101, R101, R72 ;  /* 0x0000004865657220 */ /* 0x000fe20000410000 */
[----:B------:R-:W-:Y:S06]  /*17b0*/  @P3 BRA `(.L_x_4995) ;  /* 0x0000000000083947 */ /* 0x000fec0003800000 */
[----:B------:R-:W-:Y:S05]  /*17c0*/  @P1 BRA `(.L_x_4996) ;  /* 0x0000000000101947 */ /* 0x000fea0003800000 */
[----:B------:R-:W-:Y:S05]  /*17d0*/  BRA `(.L_x_4997) ;  /* 0x0000000000147947 */ /* 0x000fea0003800000 */
.L_x_4995:
[----:B-----5:R-:W-:-:S04]  /*17e0*/  PRMT R60, R10, 0x7632, R60 ;  /* 0x000076320a3c7816 */ /* 0x020fc8000000003c */
[----:B------:R-:W-:-:S05]  /*17f0*/  SHF.L.U32 R60, R60, 0x10, RZ ;  /* 0x000000103c3c7819 */ /* 0x000fca00000006ff */
[----:B------:R-:W-:-:S07]  /*1800*/  FADD.FTZ R101, R60, R101 ;  /* 0x000000653c657221 */ /* 0x000fce0000010000 */
.L_x_4996:
[----:B------:R-:W-:-:S04]  /*1810*/  F2FP.BF16.F32.PACK_AB R60, RZ, R101 ;  /* 0x00000065ff3c723e */ /* 0x000fc800000010ff */
[----:B------:R-:W-:-:S07]  /*1820*/  PRMT R6, R6, 0x5410, R60 ;  /* 0x0000541006067816 */ /* 0x000fce000000003c */
.L_x_4997:
[C---:B------:R-:W-:Y:S01]  /*1830*/  IMAD.U32 R111, R63.reuse, 0x10000, RZ ;  /* 0x000100003f6f7824 */ /* 0x040fe200078e00ff */
[----:B------:R-:W-:-:S03]  /*1840*/  PRMT R63, R63, 0x7632, R63 ;  /* 0x000076323f3f7816 */ /* 0x000fc6000000003f */
[----:B------:R-:W-:Y:S01]  /*1850*/  FMUL.FTZ R111, R111, R72 ;  /* 0x000000486f6f7220 */ /* 0x000fe20000410000 */
[----:B------:R-:W-:Y:S06]  /*1860*/  @P3 BRA `(.L_x_4998) ;  /* 0x0000000000083947 */ /* 0x000fec0003800000 */
[----:B------:R-:W-:Y:S05]  /*1870*/  @P1 BRA `(.L_x_4999) ;  /* 0x00000000000c1947 */ /* 0x000fea0003800000 */
[----:B------:R-:W-:Y:S05]  /*1880*/  BRA `(.L_x_5000) ;  /* 0x0000000000107947 */ /* 0x000fea0003800000 */
.L_x_4998:
[----:B-----5:R-:W-:-:S05]  /*1890*/  SHF.L.U32 R60, R11, 0x10, RZ ;  /* 0x000000100b3c7819 */ /* 0x020fca00000006ff */
[----:B------:R-:W-:-:S07]  /*18a0*/  FADD.FTZ R111, R60, R111 ;  /* 0x0000006f3c6f7221 */ /* 0x000fce0000010000 */
.L_x_4999:
[----:B------:R-:W-:-:S04]  /*18b0*/  F2FP.BF16.F32.PACK_AB R60, RZ, R111 ;  /* 0x0000006fff3c723e */ /* 0x000fc800000010ff */
[----:B------:R-:W-:-:S07]  /*18c0*/  PRMT R7, R60, 0x7610, R7 ;  /* 0x000076103c077816 */ /* 0x000fce0000000007 */
.L_x_5000:
[----:B------:R-:W-:-:S05]  /*18d0*/  SHF.L.U32 R63, R63, 0x10, RZ ;  /* 0x000000103f3f7819 */ /* 0x000fca00000006ff */
[----:B------:R-:W-:Y:S01]  /*18e0*/  FMUL.FTZ R113, R63, R72 ;  /* 0x000000483f717220 */ /* 0x000fe20000410000 */
[----:B------:R-:W-:Y:S06]  /*18f0*/  @P3 BRA `(.L_x_5001) ;  /* 0x0000000000083947 */ /* 0x000fec0003800000 */
[----:B------:R-:W-:Y:S05]  /*1900*/  @P1 BRA `(.L_x_5002) ;  /* 0x0000000000101947 */ /* 0x000fea0003800000 */
[----:B------:R-:W-:Y:S05]  /*1910*/  BRA `(.L_x_5003) ;  /* 0x0000000000147947 */ /* 0x000fea0003800000 */
.L_x_5001:
[----:B-----5:R-:W-:-:S04]  /*1920*/  PRMT R60, R11, 0x7632, R60 ;  /* 0x000076320b3c7816 */ /* 0x020fc8000000003c */
[----:B------:R-:W-:-:S05]  /*1930*/  SHF.L.U32 R60, R60, 0x10, RZ ;  /* 0x000000103c3c7819 */ /* 0x000fca00000006ff */
[----:B------:R-:W-:-:S07]  /*1940*/  FADD.FTZ R113, R60, R113 ;  /* 0x000000713c717221 */ /* 0x000fce0000010000 */
.L_x_5002:
[----:B------:R-:W-:-:S04]  /*1950*/  F2FP.BF16.F32.PACK_AB R60, RZ, R113 ;  /* 0x00000071ff3c723e */ /* 0x000fc800000010ff */
[----:B------:R-:W-:-:S07]  /*1960*/  PRMT R7, R7, 0x5410, R60 ;  /* 0x0000541007077816 */ /* 0x000fce000000003c */
.L_x_5003:
[----:B------:R-:W0:Y:S02]  /*1970*/  @P1 LDC.64 R60, c[0x0][0x238] ;  /* 0x00008e00ff3c1b82 */ /* 0x000e240000000a00 */
[----:B0-----:R-:W-:-:S04]  /*1980*/  @P1 LEA R60, P3, R74, R60, 0x4 ;  /* 0x0000003c4a3c1211 */ /* 0x001fc800078620ff */
[----:B------:R-:W-:-:S05]  /*1990*/  @P1 LEA.HI.X R61, R74, R61, RZ, 0x4, P3 ;  /* 0x0000003d4a3d1211 */ /* 0x000fca00018f24ff */
[----:B------:R3:W-:Y:S04]  /*19a0*/  @P1 STG.E.128 desc[UR4][R60.64], R4 ;  /* 0x000000043c001986 */ /* 0x0007e8000c101d04 */
.L_x_4979:
[----:B------:R-:W-:Y:S05]  /*19b0*/  BSYNC B0 ;  /* 0x0000000000007941 */ /* 0x000fea0003800000 */
.L_x_4978:
[----:B0-23--:R-:W-:Y:S01]  /*19c0*/  FADD.FTZ R60, RZ, R77 ;  /* 0x0000004dff3c7221 */ /* 0x00dfe20000010000 */
        /* <DEDUP_REMOVED lines=9> */
[----:B------:R-:W-:Y:S01]  /*1a60*/  FADD.FTZ R60, R81, R60 ;  /* 0x0000003c513c7221 */ /* 0x000fe20000010000 */
[----:B------:R-:W-:-:S03]  /*1a70*/  P2R R0, PR, RZ, 0x40 ;  /* 0x00000040ff007803 */ /* 0x000fc60000000000 */
        /* <DEDUP_REMOVED lines=33> */
[----:B-1----:R-:W-:-:S04]  /*1c90*/  FMUL.FTZ R60, R64, R117 ;  /* 0x00000075403c7220 */ /* 0x002fc80000410000 */
[--C-:B------:R-:W-:Y:S01]  /*1ca0*/  FADD.FTZ R0, R77, -R60.reuse ;  /* 0x8000003c4d007221 */ /* 0x100fe20000010000 */
[--C-:B------:R-:W-:Y:S01]  /*1cb0*/  FADD.FTZ R117, R75, -R60.reuse ;  /* 0x8000003c4b757221 */ /* 0x100fe20000010000 */
[--C-:B------:R-:W-:Y:S01]  /*1cc0*/  FADD.FTZ R63, R79, -R60.reuse ;  /* 0x8000003c4f3f7221 */ /* 0x100fe20000010000 */
[--C-:B------:R-:W-:Y:S01]  /*1cd0*/  FADD.FTZ R115, R85, -R60.reuse ;  /* 0x8000003c55737221 */ /* 0x100fe20000010000 */
[----:B------:R-:W-:Y:S01]  /*1ce0*/  FFMA.FTZ R0, R0, R0, RZ ;  /* 0x0000000000007223 */ /* 0x000fe200000100ff */
[--C-:B------:R-:W-:Y:S01]  /*1cf0*/  FADD.FTZ R72, R71, -R60.reuse ;  /* 0x8000003c47487221 */ /* 0x100fe20000010000 */
[----:B------:R-:W-:Y:S02]  /*1d00*/  FADD.FTZ R74, R87, -R60 ;  /* 0x8000003c574a7221 */ /* 0x000fe40000010000 */
[----:B------:R-:W-:Y:S01]  /*1d10*/  FFMA.FTZ R0, R117, R117, R0 ;  /* 0x0000007575007223 */ /* 0x000fe20000010000 */
[----:B------:R-:W-:-:S03]  /*1d20*/  FADD.FTZ R117, R81, -R60 ;  /* 0x8000003c51757221 */ /* 0x000fc60000010000 */
        /* <DEDUP_REMOVED lines=49> */
.L_x_5022:
[----:B------:R-:W-:Y:S01]  /*2040*/  LOP3.LUT P3, RZ, R2, 0x1f, RZ, 0xc0, !PT ;  /* 0x0000001f02ff7812 */ /* 0x000fe2000786c0ff */
[----:B------:R-:W-:Y:S05]  /*2050*/  WARPSYNC.ALL ;  /* 0x0000000000007948 */ /* 0x000fea0003800000 */
[----:B------:R-:W-:Y:S01]  /*2060*/  LOP3.LUT R63, R61, 0x3, RZ, 0xc0, !PT ;  /* 0x000000033d3f7812 */ /* 0x000fe200078ec0ff */
[----:B-1----:R-:W-:-:S06]  /*2070*/  FADD.FTZ R61, R74, R117 ;  /* 0x000000754a3d7221 */ /* 0x002fcc0000010000 */
        /* <DEDUP_REMOVED lines=15> */
[----:B------:R-:W-:Y:S01]  /*2170*/  CS2R R60, SRZ ;  /* 0x00000000003c7805 */ /* 0x000fe2000001ff00 */
[----:B------:R-:W-:Y:S01]  /*2180*/  HFMA2.MMA R0, -RZ, RZ, 0, 0 ;  /* 0x00000000ff007435 */ /* 0x000fe200000001ff */
[----:B------:R-:W-:-:S05]  /*2190*/  @!P3 LEA R62, R62, R115, 0x3 ;  /* 0x000000733e3eb211 */ /* 0x000fca00078e18ff */
[----:B------:R-:W-:Y:S01]  /*21a0*/  @!P3 MOV R0, R66 ;  /* 0x000000420000b202 */ /* 0x000fe20000000f00 */
[----:B------:R-:W-:Y:S01]  /*21b0*/  @!P3 LDS.64 R60, [R62] ;  /* 0x000000003e3cb984 */ /* 0x000fe20000000a00 */
[----:B------:R-:W-:-:S03]  /*21c0*/  LOP3.LUT P3, RZ, R63, 0x1f, R2, 0xf8, !PT ;  /* 0x0000001f3fff7812 */ /* 0x000fc6000786f802 */
[----:B------:R-:W1:Y:S02]  /*21d0*/  SHFL.DOWN PT, R115, R0, 0x2, 0x1f ;  /* 0x08401f0000737f89 */ /* 0x000e6400000e0000 */
[----:B-1----:R-:W-:Y:S02]  /*21e0*/  IADD3 R72, R115, R0, RZ ;  /* 0x0000000073487210 */ /* 0x002fe40007ffe0ff */
[----:B------:R-:W-:Y:S02]  /*21f0*/  I2FP.F32.S32 R78, R115 ;  /* 0x00000073004e7245 */ /* 0x000fe40000201400 */
[----:B0-----:R-:W-:Y:S01]  /*2200*/  I2FP.F32.S32 R74, R72 ;  /* 0x00000048004a7245 */ /* 0x001fe20000201400 */
[----:B------:R-:W-:Y:S01]  /*2210*/  SHFL.DOWN PT, R121, R72, 0x1, 0x1f ;  /* 0x08201f0048797f89 */ /* 0x000fe200000e0000 */
[----:B------:R-:W-:Y:S02]  /*2220*/  I2FP.F32.S32 R115, R0 ;  /* 0x0000000000737245 */ /* 0x000fe40000201400 */
[----:B------:R-:W0:Y:S01]  /*2230*/  MUFU.RCP R76, R74 ;  /* 0x0000004a004c7308 */ /* 0x000e220000001000 */
[----:B------:R-:W1:Y:S04]  /*2240*/  SHFL.DOWN PT, R117, R60, 0x2, 0x1f ;  /* 0x08401f003c757f89 */ /* 0x000e6800000e0000 */
[----:B------:R-:W2:Y:S01]  /*2250*/  SHFL.DOWN PT, R62, R61, 0x2, 0x1f ;  /* 0x08401f003d3e7f89 */ /* 0x000ea200000e0000 */
[----:B-1----:R-:W-:-:S04]  /*2260*/  FMUL.FTZ R80, R117, R78 ;  /* 0x0000004e75507220 */ /* 0x002fc80000410000 */
[----:B------:R-:W-:Y:S01]  /*2270*/  FFMA.FTZ R119, R115, R60, R80 ;  /* 0x0000003c73777223 */ /* 0x000fe20000010050 */
[----:B------:R-:W-:Y:S01]  /*2280*/  FADD.FTZ R60, -R117, R60 ;  /* 0x0000003c753c7221 */ /* 0x000fe20000010100 */
[----:B------:R-:W-:Y:S02]  /*2290*/  IADD3 R80, R72, R121, RZ ;  /* 0x0000007948507210 */ /* 0x000fe40007ffe0ff */
[----:B0-----:R-:W-:Y:S01]  /*22a0*/  FMUL.FTZ R119, R76, R119 ;  /* 0x000000774c777220 */ /* 0x001fe20000410000 */
[----:B------:R-:W-:Y:S01]  /*22b0*/  FMUL.FTZ R60, R60, R60 ;  /* 0x0000003c3c3c7220 */ /* 0x000fe20000410000 */
[----:B------:R-:W-:Y:S02]  /*22c0*/  I2FP.F32.S32 R80, R80 ;  /* 0x0000005000507245 */ /* 0x000fe40000201400 */
[----:B------:R-:W-:Y:S01]  /*22d0*/  I2FP.F32.S32 R121, R121 ;  /* 0x0000007900797245 */ /* 0x000fe20000201400 */
[----:B------:R-:W0:Y:S01]  /*22e0*/  SHFL.DOWN PT, R0, R119, 0x1, 0x1f ;  /* 0x08201f0077007f89 */ /* 0x000e2200000e0000 */
[----:B------:R-:W-:Y:S01]  /*22f0*/  FMUL.FTZ R60, R60, R115 ;  /* 0x000000733c3c7220 */ /* 0x000fe20000410000 */
[----:B--2---:R-:W-:Y:S01]  /*2300*/  FADD.FTZ R115, R62, R61 ;  /* 0x0000003d3e737221 */ /* 0x004fe20000010000 */
[----:B------:R-:W1:Y:S01]  /*2310*/  MUFU.RCP R80, R80 ;  /* 0x0000005000507308 */ /* 0x000e620000001000 */
[----:B------:R-:W2:Y:S01]  /*2320*/  @!P3 LDC.64 R62, c[0x0][0x250] ;  /* 0x00009400ff3ebb82 */ /* 0x000ea20000000a00 */
[----:B------:R-:W-:-:S04]  /*2330*/  FMUL.FTZ R60, R60, R78 ;  /* 0x0000004e3c3c7220 */ /* 0x000fc80000410000 */
[----:B------:R-:W-:-:S05]  /*2340*/  FFMA.FTZ R60, R76, R60, R115 ;  /* 0x0000003c4c3c7223 */ /* 0x000fca0000010073 */
[----:B------:R-:W3:Y:S01]  /*2350*/  SHFL.DOWN PT, R61, R60, 0x1, 0x1f ;  /* 0x08201f003c3d7f89 */ /* 0x000ee200000e0000 */
[----:B0-----:R-:W-:Y:S01]  /*2360*/  FMUL.FTZ R115, R0, R121 ;  /* 0x0000007900737220 */ /* 0x001fe20000410000 */
[----:B------:R-:W-:-:S03]  /*2370*/  FADD.FTZ R0, R119, -R0 ;  /* 0x8000000077007221 */ /* 0x000fc60000010000 */
[----:B------:R-:W-:Y:S01]  /*2380*/  FFMA.FTZ R115, R74, R119, R115 ;  /* 0x000000774a737223 */ /* 0x000fe20000010073 */
[----:B--2---:R-:W-:-:S04]  /*2390*/  @!P3 IMAD.WIDE R62, R65, 0x4, R62 ;  /* 0x00000004413eb825 */ /* 0x004fc800078e023e */
[----:B-1----:R-:W-:Y:S01]  /*23a0*/  FMUL.FTZ R72, R80, R115 ;  /* 0x0000007350487220 */ /* 0x002fe20000410000 */
[----:B------:R-:W-:-:S04]  /*23b0*/  FMUL.FTZ R115, R0, R0 ;  /* 0x0000000000737220 */ /* 0x000fc80000410000 */
[----:B------:R-:W-:Y:S01]  /*23c0*/  FMUL.FTZ R115, R74, R115 ;  /* 0x000000734a737220 */ /* 0x000fe20000410000 */
[----:B---3--:R-:W-:Y:S01]  /*23d0*/  FADD.FTZ R61, R60, R61 ;  /* 0x0000003d3c3d7221 */ /* 0x008fe20000010000 */
[----:B------:R-:W0:Y:S01]  /*23e0*/  SHFL.IDX PT, R119, R72, RZ, 0x1f ;  /* 0x00001fff48777589 */ /* 0x000e2200000e0000 */
[----:B------:R-:W1:Y:S01]  /*23f0*/  LDC R74, c[0x0][0x2d8] ;  /* 0x0000b600ff4a7b82 */ /* 0x000e620000000800 */
[----:B------:R-:W-:-:S04]  /*2400*/  FMUL.FTZ R115, R115, R121 ;  /* 0x0000007973737220 */ /* 0x000fc80000410000 */
[----:B------:R-:W-:-:S03]  /*2410*/  FFMA.FTZ R115, R80, R115, R61 ;  /* 0x0000007350737223 */ /* 0x000fc6000001003d */
[----:B------:R-:W2:Y:S03]  /*2420*/  @!P3 LDC.64 R60, c[0x0][0x258] ;  /* 0x00009600ff3cbb82 */ /* 0x000ea60000000a00 */
[----:B------:R-:W1:Y:S01]  /*2430*/  SHFL.IDX PT, R115, R115, RZ, 0x1f ;  /* 0x00001fff73737589 */ /* 0x000e6200000e0000 */
[----:B0-----:R-:W-:-:S03]  /*2440*/  FMUL.FTZ R0, R119, R119 ;  /* 0x0000007777007220 */ /* 0x001fc60000410000 */
[----:B------:R0:W-:Y:S01]  /*2450*/  @!P3 STG.E desc[UR4][R62.64], R119 ;  /* 0x000000773e00b986 */ /* 0x0001e2000c101904 */
[----:B------:R-:W-:Y:S02]  /*2460*/  FSEL R72, R119, RZ, !P5 ;  /* 0x000000ff77487208 */ /* 0x000fe40006800000 */
[----:B------:R-:W-:Y:S01]  /*2470*/  FSEL R117, R0, RZ, P5 ;  /* 0x000000ff00757208 */ /* 0x000fe20002800000 */
[----:B--2---:R-:W-:-:S04]  /*2480*/  @!P3 IMAD.WIDE R60, R65, 0x4, R60 ;  /* 0x00000004413cb825 */ /* 0x004fc800078e023c */
[----:B-1----:R-:W-:-:S04]  /*2490*/  FFMA.FTZ R0, R115, UR6, R74 ;  /* 0x0000000673007c23 */ /* 0x002fc8000801004a */
        /* <DEDUP_REMOVED lines=21> */
[----:B-----5:R-:W-:Y:S01]  /*25f0*/  FFMA.FTZ R60, R48, R61, R56 ;  /* 0x0000003d303c7223 */ /* 0x020fe20000010038 */
        /* <DEDUP_REMOVED lines=14> */
.L_x_5006:
[----:B------:R-:W-:Y:S05]  /*26e0*/  BSYNC B0 ;  /* 0x0000000000007941 */ /* 0x000fea0003800000 */
.L_x_5005:
        /* <DEDUP_REMOVED lines=35> */
.L_x_5008:
[----:B------:R-:W-:Y:S05]  /*2920*/  BSYNC B0 ;  /* 0x0000000000007941 */ /* 0x000fea0003800000 */
.L_x_5007:
[----:B------:R-:W-:Y:S01]  /*2930*/  ISETP.GE.U32.AND P3, PT, R3, 0x180, PT ;  /* 0x000001800300780c */ /* 0x000fe20003f66070 */
[----:B------:R-:W-:-:S12]  /*2940*/  BSSY B0, `(.L_x_5009) ;  /* 0x0000021000007945 */ /* 0x000fd80003800000 */
[----:B------:R-:W-:Y:S05]  /*2950*/  @!P3 BRA `(.L_x_5010) ;  /* 0x00000000007cb947 */ /* 0x000fea0003800000 */
[----:B012---:R-:W0:Y:S01]  /*2960*/  LDC.64 R60, c[0x0][0x2b8] ;  /* 0x0000ae00ff3c7b82 */ /* 0x007e220000000a00 */
        /* <DEDUP_REMOVED lines=30> */
.L_x_5010:
[----:B------:R-:W-:Y:S05]  /*2b50*/  BSYNC B0 ;  /* 0x0000000000007941 */ /* 0x000fea0003800000 */
.L_x_5009:
[----:B------:R-:W-:Y:S02]  /*2b60*/  IADD3 R65, R65, UR8, RZ ;  /* 0x0000000841417c10 */ /* 0x000fe4000fffe0ff */
[----:B0-----:R-:W-:Y:S02]  /*2b70*/  SEL R0, RZ, 0x1, P4 ;  /* 0x00000001ff007807 */ /* 0x001fe40002000000 */
[----:B------:R-:W-:-:S13]  /*2b80*/  ISETP.GE.AND P3, PT, R65, UR9, PT ;  /* 0x0000000941007c0c */ /* 0x000fda000bf66270 */
[----:B------:R-:W-:Y:S05]  /*2b90*/  @!P3 BRA `(.L_x_5011) ;  /* 0xffffffd800c0b947 */ /* 0x000fea000383ffff */
[----:B------:R-:W-:Y:S05]  /*2ba0*/  EXIT ;  /* 0x000000000000794d */ /* 0x000fea0003800000 */
.L_x_5004:
[----:B------:R-:W-:Y:S01]  /*2bb0*/  HFMA2.MMA R80, -RZ, RZ, 0, 5.9604644775390625e-08 ;  /* 0x00000001ff507435 */ /* 0x000fe200000001ff */
[----:B------:R-:W-:Y:S02]  /*2bc0*/  MOV R119, R72 ;  /* 0x0000004800777202 */ /* 0x000fe40000000f00 */
[----:B------:R-:W-:Y:S02]  /*2bd0*/  MOV R121, 0x1f ;  /* 0x0000001f00797802 */ /* 0x000fe40000000f00 */
[----:B------:R-:W-:-:S07]  /*2be0*/  MOV R78, 0xffffffff ;  /* 0xffffffff004e7802 */ /* 0x000fce0000000f00 */
[----:B-1---5:R-:W-:Y:S05]  /*2bf0*/  WARPSYNC.COLLECTIVE R78, `(.L_x_5012) ;  /* 0x000000004e087348 */ /* 0x022fea0003c00000 */
[----:B------:R0:W2:Y:S02]  /*2c00*/  SHFL.BFLY P6, R117, R119, R80, R121 ;  /* 0x0c00005077757389 */ /* 0x0000a400000c0079 */
[----:B012--5:R-:W-:Y:S01]  /*2c10*/  ENDCOLLECTIVE ;  /* 0x000000000000791b */ /* 0x027fe20003800000 */
.L_x_5012:
[----:B------:R-:W-:Y:S01]  /*2c20*/  HFMA2.MMA R80, -RZ, RZ, 0, 1.1920928955078125e-07 ;  /* 0x00000002ff507435 */ /* 0x000fe200000001ff */
[----:B------:R-:W-:-:S05]  /*2c30*/  MOV R63, R117 ;  /* 0x00000075003f7202 */ /* 0x000fca0000000f00 */
[----:B------:R-:W-:-:S05]  /*2c40*/  FADD.FTZ R63, R72, R63 ;  /* 0x0000003f483f7221 */ /* 0x000fca0000010000 */
[----:B------:R-:W-:-:S07]  /*2c50*/  MOV R119, R63 ;  /* 0x0000003f00777202 */ /* 0x000fce0000000f00 */
[----:B------:R-:W-:Y:S05]  /*2c60*/  WARPSYNC.COLLECTIVE R78, `(.L_x_5013) ;  /* 0x000000004e087348 */ /* 0x000fea0003c00000 */
[----:B------:R0:W1:Y:S02]  /*2c70*/  SHFL.BFLY P6, R117, R119, R80, R121 ;  /* 0x0c00005077757389 */ /* 0x00006400000c0079 */
[----:B01----:R-:W-:Y:S01]  /*2c80*/  ENDCOLLECTIVE ;  /* 0x000000000000791b */ /* 0x003fe20003800000 */
.L_x_5013:
[----:B------:R-:W-:Y:S01]  /*2c90*/  HFMA2.MMA R80, -RZ, RZ, 0, 2.384185791015625e-07 ;  /* 0x00000004ff507435 */ /* 0x000fe200000001ff */
[----:B------:R-:W-:-:S04]  /*2ca0*/  IMAD.MOV.U32 R0, RZ, RZ, R117 ;  /* 0x000000ffff007224 */ /* 0x000fc800078e0075 */
[----:B------:R-:W-:-:S05]  /*2cb0*/  FADD.FTZ R74, R63, R0 ;  /* 0x000000003f4a7221 */ /* 0x000fca0000010000 */
[----:B------:R-:W-:-:S07]  /*2cc0*/  MOV R119, R74 ;  /* 0x0000004a00777202 */ /* 0x000fce0000000f00 */
[----:B------:R-:W-:Y:S05]  /*2cd0*/  WARPSYNC.COLLECTIVE R78, `(.L_x_5014) ;  /* 0x000000004e087348 */ /* 0x000fea0003c00000 */
[----:B------:R0:W1:Y:S02]  /*2ce0*/  SHFL.BFLY P6, R117, R119, R80, R121 ;  /* 0x0c00005077757389 */ /* 0x00006400000c0079 */
[----:B01----:R-:W-:Y:S01]  /*2cf0*/  ENDCOLLECTIVE ;  /* 0x000000000000791b */ /* 0x003fe20003800000 */
.L_x_5014:
[----:B------:R-:W-:Y:S01]  /*2d00*/  HFMA2.MMA R80, -RZ, RZ, 0, 4.76837158203125e-07 ;  /* 0x00000008ff507435 */ /* 0x000fe200000001ff */
[----:B------:R-:W-:-:S05]  /*2d10*/  MOV R115, R117 ;  /* 0x0000007500737202 */ /* 0x000fca0000000f00 */
[----:B------:R-:W-:-:S05]  /*2d20*/  FADD.FTZ R115, R74, R115 ;  /* 0x000000734a737221 */ /* 0x000fca0000010000 */
[----:B------:R-:W-:-:S07]  /*2d30*/  MOV R119, R115 ;  /* 0x0000007300777202 */ /* 0x000fce0000000f00 */
[----:B------:R-:W-:Y:S05]  /*2d40*/  WARPSYNC.COLLECTIVE R78, `(.L_x_5015) ;  /* 0x000000004e087348 */ /* 0x000fea0003c00000 */
[----:B------:R0:W1:Y:S02]  /*2d50*/  SHFL.BFLY P6, R117, R119, R80, R121 ;  /* 0x0c00005077757389 */ /* 0x00006400000c0079 */
[----:B01----:R-:W-:Y:S01]  /*2d60*/  ENDCOLLECTIVE ;  /* 0x000000000000791b */ /* 0x003fe20003800000 */
.L_x_5015:
[----:B------:R-:W-:Y:S01]  /*2d70*/  HFMA2.MMA R80, -RZ, RZ, 0, 9.5367431640625e-07 ;  /* 0x00000010ff507435 */ /* 0x000fe200000001ff */
[----:B------:R-:W-:-:S05]  /*2d80*/  MOV R0, R117 ;  /* 0x0000007500007202 */ /* 0x000fca0000000f00 */
[----:B------:R-:W-:-:S05]  /*2d90*/  FADD.FTZ R76, R115, R0 ;  /* 0x00000000734c7221 */ /* 0x000fca0000010000 */
[----:B------:R-:W-:-:S07]  /*2da0*/  MOV R119, R76 ;  /* 0x0000004c00777202 */ /* 0x000fce0000000f00 */
[----:B------:R-:W-:Y:S05]  /*2db0*/  WARPSYNC.COLLECTIVE R78, `(.L_x_5016) ;  /* 0x000000004e087348 */ /* 0x000fea0003c00000 */
[----:B------:R0:W1:Y:S02]  /*2dc0*/  SHFL.BFLY P6, R117, R119, R80, R121 ;  /* 0x0c00005077757389 */ /* 0x00006400000c0079 */
[----:B01----:R-:W-:Y:S01]  /*2dd0*/  ENDCOLLECTIVE ;  /* 0x000000000000791b */ /* 0x003fe20003800000 */
.L_x_5016:
[----:B------:R-:W-:Y:S01]  /*2de0*/  HFMA2.MMA R80, -RZ, RZ, 0, 5.9604644775390625e-08 ;  /* 0x00000001ff507435 */ /* 0x000fe200000001ff */
        /* <DEDUP_REMOVED lines=55> */
.L_x_5017:
[----:B------:R-:W-:Y:S01]  /*3160*/  HFMA2.MMA R80, -RZ, RZ, 0, 1.1920928955078125e-07 ;  /* 0x00000002ff507435 */ /* 0x000fe200000001ff */
[----:B------:R-:W-:-:S05]  /*3170*/  MOV R63, R117 ;  /* 0x00000075003f7202 */ /* 0x000fca0000000f00 */
[----:B------:R-:W-:-:S05]  /*3180*/  FADD.FTZ R63, R0, R63 ;  /* 0x0000003f003f7221 */ /* 0x000fca0000010000 */
[----:B------:R-:W-:-:S07]  /*3190*/  MOV R119, R63 ;  /* 0x0000003f00777202 */ /* 0x000fce0000000f00 */
[----:B------:R-:W-:Y:S05]  /*31a0*/  WARPSYNC.COLLECTIVE R78, `(.L_x_5018) ;  /* 0x000000004e087348 */ /* 0x000fea0003c00000 */
[----:B------:R0:W1:Y:S02]  /*31b0*/  SHFL.BFLY P6, R117, R119, R80, R121 ;  /* 0x0c00005077757389 */ /* 0x00006400000c0079 */
[----:B01----:R-:W-:Y:S01]  /*31c0*/  ENDCOLLECTIVE ;  /* 0x000000000000791b */ /* 0x003fe20003800000 */
.L_x_5018:
[----:B------:R-:W-:Y:S01]  /*31d0*/  HFMA2.MMA R80, -RZ, RZ, 0, 2.384185791015625e-07 ;  /* 0x00000004ff507435 */ /* 0x000fe200000001ff */
[----:B------:R-:W-:-:S05]  /*31e0*/  MOV R72, R117 ;  /* 0x0000007500487202 */ /* 0x000fca0000000f00 */
[----:B------:R-:W-:-:S05]  /*31f0*/  FADD.FTZ R72, R63, R72 ;  /* 0x000000483f487221 */ /* 0x000fca0000010000 */
[----:B------:R-:W-:-:S07]  /*3200*/  MOV R119, R72 ;  /* 0x0000004800777202 */ /* 0x000fce0000000f00 */
[----:B------:R-:W-:Y:S05]  /*3210*/  WARPSYNC.COLLECTIVE R78, `(.L_x_5019) ;  /* 0x000000004e087348 */ /* 0x000fea0003c00000 */
[----:B------:R0:W1:Y:S02]  /*3220*/  SHFL.BFLY P6, R117, R119, R80, R121 ;  /* 0x0c00005077757389 */ /* 0x00006400000c0079 */
[----:B01----:R-:W-:Y:S01]  /*3230*/  ENDCOLLECTIVE ;  /* 0x000000000000791b */ /* 0x003fe20003800000 */
.L_x_5019:
[----:B------:R-:W-:Y:S01]  /*3240*/  HFMA2.MMA R80, -RZ, RZ, 0, 4.76837158203125e-07 ;  /* 0x00000008ff507435 */ /* 0x000fe200000001ff */
[----:B------:R-:W-:-:S05]  /*3250*/  MOV R115, R117 ;  /* 0x0000007500737202 */ /* 0x000fca0000000f00 */
[----:B------:R-:W-:-:S05]  /*3260*/  FADD.FTZ R115, R72, R115 ;  /* 0x0000007348737221 */ /* 0x000fca0000010000 */
[----:B------:R-:W-:-:S07]  /*3270*/  MOV R119, R115 ;  /* 0x0000007300777202 */ /* 0x000fce0000000f00 */
[----:B------:R-:W-:Y:S05]  /*3280*/  WARPSYNC.COLLECTIVE R78, `(.L_x_5020) ;  /* 0x000000004e087348 */ /* 0x000fea0003c00000 */
[----:B------:R0:W1:Y:S02]  /*3290*/  SHFL.BFLY P6, R117, R119, R80, R121 ;  /* 0x0c00005077757389 */ /* 0x00006400000c0079 */
[----:B01----:R-:W-:Y:S01]  /*32a0*/  ENDCOLLECTIVE ;  /* 0x000000000000791b */ /* 0x003fe20003800000 */
.L_x_5020:
[----:B------:R-:W-:Y:S01]  /*32b0*/  HFMA2.MMA R80, -RZ, RZ, 0, 9.5367431640625e-07 ;  /* 0x00000010ff507435 */ /* 0x000fe200000001ff */
[----:B------:R-:W-:-:S05]  /*32c0*/  MOV R74, R117 ;  /* 0x00000075004a7202 */ /* 0x000fca0000000f00 */
[----:B------:R-:W-:-:S05]  /*32d0*/  FADD.FTZ R74, R115, R74 ;  /* 0x0000004a734a7221 */ /* 0x000fca0000010000 */
[----:B------:R-:W-:-:S07]  /*32e0*/  MOV R119, R74 ;  /* 0x0000004a00777202 */ /* 0x000fce0000000f00 */
[----:B------:R-:W-:Y:S05]  /*32f0*/  WARPSYNC.COLLECTIVE R78, `(.L_x_5021) ;  /* 0x000000004e087348 */ /* 0x000fea0003c00000 */
[----:B------:R0:W1:Y:S02]  /*3300*/  SHFL.BFLY P6, R117, R119, R80, R121 ;  /* 0x0c00005077757389 */ /* 0x00006400000c0079 */
[----:B01----:R-:W-:Y:S01]  /*3310*/  ENDCOLLECTIVE ;  /* 0x000000000000791b */ /* 0x003fe20003800000 */
.L_x_5021:
[----:B------:R-:W-:Y:S05]  /*3320*/  BRA `(.L_x_5022) ;  /* 0xffffffec00447947 */ /* 0x000fea000383ffff */
.L_x_5023:
        /* <DEDUP_REMOVED lines=13> */
.L_x_23240:


//--------------------- .text._ZN10layer_norm13ln_fwd_kernelINS_13Kernel_traitsIf13__nv_bfloat16S2_S2_fjLj3072ELj1ELj1ELj4ELj16ENS_18Kernel_traits_baseILj3072EfS2_S2_S2_fjLj128EEEEELb0ELb0ELb0ELb1EEEvNS_9FwdParamsE --------------------------
	.section	.text._ZN10layer_norm13ln_fwd_kernelINS_13Kernel_traitsIf13__nv_bfloat16S2_S2_fjLj3072ELj1ELj1ELj4ELj16ENS_18Kernel_traits_baseILj3072EfS2_S2_S2_fjLj128EEEEELb0ELb0ELb0ELb1EEEvNS_9FwdParamsE,"ax",@progbits
	.align	128
        .global         _ZN10layer_norm13ln_fwd_kernelINS_13Kernel_traitsIf13__nv_bfloat16S2_S2_fjLj3072ELj1ELj1ELj4ELj16ENS_18Kernel_traits_baseILj3072EfS2_S2_S2_fjLj128EEEEELb0ELb0ELb0ELb1EEEvNS_9FwdParamsE
        .type           _ZN10layer_norm13ln_fwd_kernelINS_13Kernel_traitsIf13__nv_bfloat16S2_S2_fjLj3072ELj1ELj1ELj4ELj16ENS_18Kernel_traits_baseILj3072EfS2_S2_S2_fjLj128EEEEELb0ELb0ELb0ELb1EEEvNS_9FwdParamsE,@function
        .size           _ZN10layer_norm13ln_fwd_kernelINS_13Kernel_traitsIf13__nv_bfloat16S2_S2_fjLj3072ELj1ELj1ELj4ELj16ENS_18Kernel_traits_baseILj3072EfS2_S2_S2_fjLj128EEEEELb0ELb0ELb0ELb1EEEvNS_9FwdParamsE,(.L_x_23241 - _ZN10layer_norm13ln_fwd_kernelINS_13Kernel_traitsIf13__nv_bfloat16S2_S2_fjLj3072ELj1ELj1ELj4ELj16ENS_18Kernel_traits_baseILj3072EfS2_S2_S2_fjLj128EEEEELb0ELb0ELb0ELb1EEEvNS_9FwdParamsE)
        .other          _ZN10layer_norm13ln_fwd_kernelINS_13Kernel_traitsIf13__nv_bfloat16S2_S2_fjLj3072ELj1ELj1ELj4ELj16ENS_18Kernel_traits_baseILj3072EfS2_S2_S2_fjLj128EEEEELb0ELb0ELb0ELb1EEEvNS_9FwdParamsE,@"STO_CUDA_ENTRY STV_DEFAULT"
_ZN10layer_norm13ln_fwd_kernelINS_13Kernel_traitsIf13__nv_bfloat16S2_S2_fjLj3072ELj1ELj1ELj4ELj16ENS_18Kernel_traits_baseILj3072EfS2_S2_S2_fjLj128EEEEELb0ELb0ELb0ELb1EEEvNS_9FwdParamsE:
.text._ZN10layer_norm13ln_fwd_kernelINS_13Kernel_traitsIf13__nv_bfloat16S2_S2_fjLj3072ELj1ELj1ELj4ELj16ENS_18Kernel_traits_baseILj3072EfS2_S2_S2_fjLj128EEEEELb0ELb0ELb0ELb1EEEvNS_9FwdParamsE:
[----:B------:R-:W-:Y:S01]  /*0000*/  LDC R1, c[0x0][0x28] ;  /* 0x00000a00ff017b82 */ /* 0x000fe20000000800 */
[----:B------:R-:W0:Y:S01]  /*0010*/  S2R R3, SR_TID.X ;  /* 0x0000000000037919 */ /* 0x000e220000002100 */
[----:B------:R-:W-:Y:S01]  /*0020*/  ULDC.64 UR4, c[0x0][0x2c8] ;  /* 0x0000b20000047ab9 */ /* 0x000fe20000000a00 */
[----:B------:R-:W-:Y:S02]  /*0030*/  CS2R R12, SRZ ;  /* 0x00000000000c7805 */ /* 0x000fe4000001ff00 */
[----:B------:R-:W-:Y:S02]  /*0040*/  ISETP.NE.U32.AND P1, PT, RZ, UR4, PT ;  /* 0x00000004ff007c0c */ /* 0x000fe4000bf25070 */
[----:B------:R-:W-:Y:S02]  /*0050*/  CS2R R14, SRZ ;  /* 0x00000000000e7805 */ /* 0x000fe4000001ff00 */
[----:B------:R-:W-:Y:S02]  /*0060*/  CS2R R16, SRZ ;  /* 0x0000000000107805 */ /* 0x000fe4000001ff00 */
[----:B------:R-:W-:-:S02]  /*0070*/  CS2R R18, SRZ ;  /* 0x0000000000127805 */ /* 0x000fc4000001ff00 */
[----:B------:R-:W-:Y:S02]  /*0080*/  ISETP.NE.AND.EX P1, PT, RZ, UR5, PT, P1 ;  /* 0x00000005ff007c0c */ /* 0x000fe4000bf25310 */
[----:B------:R-:W-:Y:S02]  /*0090*/  CS2R R20, SRZ ;  /* 0x0000000000147805 */ /* 0x000fe4000001ff00 */
[----:B------:R-:W-:Y:S02]  /*00a0*/  CS2R R22, SRZ ;  /* 0x0000000000167805 */ /* 0x000fe4000001ff00 */
[----:B------:R-:W-:Y:S02]  /*00b0*/  CS2R R24, SRZ ;  /* 0x0000000000187805 */ /* 0x000fe4000001ff00 */
[----:B------:R-:W-:Y:S02]  /*00c0*/  CS2R R26, SRZ ;  /* 0x00000000001a7805 */ /* 0x000fe4000001ff00 */
[----:B------:R-:W-:-:S02]  /*00d0*/  CS2R R28, SRZ ;  /* 0x00000000001c7805 */ /* 0x000fc4000001ff00 */
[----:B------:R-:W-:Y:S02]  /*00e0*/  CS2R R30, SRZ ;  /* 0x00000000001e7805 */ /* 0x000fe4000001ff00 */
[----:B------:R-:W-:Y:S02]  /*00f0*/  CS2R R32, SRZ ;  /* 0x0000000000207805 */ /* 0x000fe4000001ff00 */
[----:B------:R-:W-:Y:S01]  /*0100*/  CS2R R34, SRZ ;  /* 0x0000000000227805 */ /* 0x000fe2000001ff00 */
[----:B------:R-:W-:Y:S01]  /*0110*/  ULDC.64 UR6, c[0x0][0x260] ;  /* 0x0000980000067ab9 */ /* 0x000fe20000000a00 */
[----:B------:R-:W1:Y:S01]  /*0120*/  LDC.64 R8, c[0x0][0x270] ;  /* 0x00009c00ff087b82 */ /* 0x000e620000000a00 */
[----:B------:R-:W-:Y:S01]  /*0130*/  ULDC.64 UR8, c[0x0][0x230] ;  /* 0x00008c0000087ab9 */ /* 0x000fe20000000a00 */
[----:B0-----:R-:W-:-:S04]  /*0140*/  SHF.L.U32 R0, R3, 0x5, RZ ;  /* 0x0000000503007819 */ /* 0x001fc800000006ff */
[----:B------:R-:W-:-:S04]  /*0150*/  LOP3.LUT R0, R0, 0xfe0, RZ, 0xc0, !PT ;  /* 0x00000fe000007812 */ /* 0x000fc800078ec0ff */
[C---:B------:R-:W-:Y:S02]  /*0160*/  IADD3 R6, P3, R0.reuse, UR4, RZ ;  /* 0x0000000400067c10 */ /* 0x040fe4000ff7e0ff */
[----:B------:R-:W-:Y:S01]  /*0170*/  IADD3 R4, P2, R0, UR6, RZ ;  /* 0x0000000600047c10 */ /* 0x000fe2000ff5e0ff */
[----:B------:R-:W0:Y:S01]  /*0180*/  S2UR UR6, SR_CTAID.X ;  /* 0x00000000000679c3 */ /* 0x000e220000002500 */
[----:B------:R-:W-:Y:S01]  /*0190*/  IADD3.X R7, RZ, UR5, RZ, P3, !PT ;  /* 0x00000005ff077c10 */ /* 0x000fe20009ffe4ff */
[----:B------:R-:W-:Y:S01]  /*01a0*/  ULDC.64 UR4, c[0x0][0x208] ;  /* 0x0000820000047ab9 */ /* 0x000fe20000000a00 */
[----:B------:R-:W-:Y:S01]  /*01b0*/  IADD3.X R5, RZ, UR7, RZ, P2, !PT ;  /* 0x00000007ff057c10 */ /* 0x000fe200097fe4ff */
[----:B------:R-:W-:Y:S01]  /*01c0*/  ULDC UR7, c[0x0][0x214] ;  /* 0x0000850000077ab9 */ /* 0x000fe20000000800 */
[----:B-1----:R-:W-:Y:S01]  /*01d0*/  LOP3.LUT P0, RZ, R8, UR8, RZ, 0xfc, !PT ;  /* 0x0000000808ff7c12 */ /* 0x002fe2000f80fcff */
[----:B------:R1:W5:Y:S03]  /*01e0*/  @P1 LDG.E.128 R12, desc[UR4][R6.64] ;  /* 0x00000004060c1981 */ /* 0x000366000c1e1d00 */
[----:B------:R-:W-:Y:S01]  /*01f0*/  LOP3.LUT P0, RZ, R9, UR9, RZ, 0xfc, P0 ;  /* 0x0000000909ff7c12 */ /* 0x000fe2000800fcff */
[----:B------:R1:W5:Y:S04]  /*0200*/  @P1 LDG.E.128 R16, desc[UR4][R6.64+0x10] ;  /* 0x0000100406101981 */ /* 0x000368000c1e1d00 */
[----:B------:R1:W5:Y:S04]  /*0210*/  @P1 LDG.E.128 R20, desc[UR4][R6.64+0x1000] ;  /* 0x0010000406141981 */ /* 0x000368000c1e1d00 */
[----:B------:R1:W5:Y:S04]  /*0220*/  @P1 LDG.E.128 R24, desc[UR4][R6.64+0x1010] ;  /* 0x0010100406181981 */ /* 0x000368000c1e1d00 */
[----:B------:R1:W5:Y:S01]  /*0230*/  @P1 LDG.E.128 R28, desc[UR4][R6.64+0x2000] ;  /* 0x00200004061c1981 */ /* 0x000362000c1e1d00 */
[----:B0-----:R-:W-:-:S03]  /*0240*/  LEA.HI R2, R3, UR6, RZ, 0x19 ;  /* 0x0000000603027c11 */ /* 0x001fc6000f8fc8ff */
[----:B------:R1:W5:Y:S01]  /*0250*/  @P1 LDG.E.128 R32, desc[UR4][R6.64+0x2010] ;  /* 0x0020100406201981 */ /* 0x000362000c1e1d00 */
[----:B------:R-:W-:-:S13]  /*0260*/  ISETP.GE.AND P2, PT, R2, UR7, PT ;  /* 0x0000000702007c0c */ /* 0x000fda000bf46270 */
[----:B-1----:R-:W-:Y:S05]  /*0270*/  @P2 EXIT ;  /* 0x000000000000294d */ /* 0x002fea0003800000 */
[----:B------:R0:W5:Y:S04]  /*0280*/  LDG.E.128 R36, desc[UR4][R4.64] ;  /* 0x0000000404247981 */ /* 0x000168000c1e1d00 */
[----:B------:R0:W5:Y:S04]  /*0290*/  LDG.E.128 R40, desc[UR4][R4.64+0x10] ;  /* 0x0000100404287981 */ /* 0x000168000c1e1d00 */
[----:B------:R0:W5:Y:S04]  /*02a0*/  LDG.E.128 R44, desc[UR4][R4.64+0x1000] ;  /* 0x00100004042c7981 */ /* 0x000168000c1e1d00 */
[----:B------:R0:W5:Y:S04]  /*02b0*/  LDG.E.128 R48, desc[UR4][R4.64+0x1010] ;  /* 0x0010100404307981 */ /* 0x000168000c1e1d00 */
[----:B------:R0:W5:Y:S04]  /*02c0*/  LDG.E.128 R52, desc[UR4][R4.64+0x2000] ;  /* 0x0020000404347981 */ /* 0x000168000c1e1d00 */
[----:B------:R0:W5:Y:S01]  /*02d0*/  LDG.E.128 R56, desc[UR4][R4.64+0x2010] ;  /* 0x0020100404387981 */ /* 0x000162000c1e1d00 */
[----:B------:R-:W-:Y:S01]  /*02e0*/  ISETP.NE.U32.AND P1, PT, R8, RZ, PT ;  /* 0x000000ff0800720c */ /* 0x000fe20003f25070 */
[----:B------:R-:W-:Y:S01]  /*02f0*/  HFMA2.MMA R6, -RZ, RZ, 0, 5.9604644775390625e-08 ;  /* 0x00000001ff067435 */ /* 0x000fe200000001ff */
[----:B------:R-:W-:Y:S01]  /*0300*/  ULDC.U8 UR6, c[0x0][0x2a0] ;  /* 0x0000a80000067ab9 */ /* 0x000fe20000000000 */
[----:B------:R-:W-:Y:S01]  /*0310*/  ULDC UR7, c[0x0][0x290] ;  /* 0x0000a40000077ab9 */ /* 0x000fe20000000800 */
[----:B------:R-:W-:Y:S01]  /*0320*/  ISETP.NE.AND.EX P1, PT, R9, RZ, PT, P1 ;  /* 0x000000ff0900720c */ /* 0x000fe20003f25310 */
[----:B------:R-:W-:Y:S01]  /*0330*/  ULDC.64 UR10, c[0x0][0x230] ;  /* 0x00008c00000a7ab9 */ /* 0x000fe20000000a00 */
[----:B------:R-:W-:Y:S01]  /*0340*/  ISETP.NE.AND P4, PT, RZ, UR6, PT ;  /* 0x00000006ff007c0c */ /* 0x000fe2000bf85270 */
[----:B------:R-:W-:Y:S01]  /*0350*/  ULDC UR6, c[0x0][0x218] ;  /* 0x0000860000067ab9 */ /* 0x000fe20000000800 */
[----:B------:R-:W-:-:S11]  /*0360*/  ULDC.64 UR8, c[0x0][0x210] ;  /* 0x0000840000087ab9 */ /* 0x000fd60000000a00 */
.L_x_5097:
[----:B------:R-:W-:Y:S01]  /*0370*/  ISETP.NE.U32.AND P2, PT, RZ, UR10, PT ;  /* 0x0000000aff007c0c */ /* 0x000fe2000bf45070 */
[----:B-1----:R-:W1:Y:S01]  /*0380*/  @P1 LDC.64 R68, c[0x0][0x270] ;  /* 0x00009c00ff441b82 */ /* 0x002e620000000a00 */
[----:B------:R-:W-:Y:S02]  /*0390*/  IMAD R0, R2, UR6, RZ ;  /* 0x0000000602007c24 */ /* 0x000fe4000f8e02ff */
[----:B------:R-:W-:-:S03]  /*03a0*/  ISETP.NE.AND.EX P2, PT, RZ, UR11, PT, P2 ;  /* 0x0000000bff007c0c */ /* 0x000fc6000bf45320 */
[----:B0-----:R-:W-:Y:S02]  /*03b0*/  SHF.R.S32.HI R5, RZ, 0x1f, R0 ;  /* 0x0000001fff057819 */ /* 0x001fe40000011400 */
[----:B------:R-:W0:Y:S02]  /*03c0*/  LDC.64 R94, c[0x0][0x220] ;  /* 0x00008800ff5e7b82 */ /* 0x000e240000000a00 */
[----:B------:R-:W-:Y:S02]  /*03d0*/  LEA.HI R5, R5, R0, RZ, 0x3 ;  /* 0x0000000005057211 */ /* 0x000fe400078f18ff */
[----:B------:R-:W-:-:S04]  /*03e0*/  LOP3.LUT R0, R3, 0x7f, RZ, 0xc0, !PT ;  /* 0x0000007f03007812 */ /* 0x000fc800078ec0ff */
[----:B------:R-:W2:Y:S01]  /*03f0*/  @P2 LDC.64 R70, c[0x0][0x230] ;  /* 0x00008c00ff462b82 */ /* 0x000ea20000000a00 */
[----:B------:R-:W-:Y:S01]  /*0400*/  LEA.HI.SX32 R0, R5, R0, 0x1d ;  /* 0x0000000005007211 */ /* 0x000fe200078feaff */
[----:B-1----:R-:W-:-:S06]  /*0410*/  @P1 IMAD.WIDE R68, R2, 0x2, R68 ;  /* 0x0000000202441825 */ /* 0x002fcc00078e0244 */
[----:B------:R-:W3:Y:S01]  /*0420*/  @P1 LDG.E.U16 R68, desc[UR4][R68.64] ;  /* 0x0000000444441981 */ /* 0x000ee2000c1e1500 */
[----:B0-----:R-:W-:-:S06]  /*0430*/  IMAD.WIDE.U32 R64, R0, 0x10, R94 ;  /* 0x0000001000407825 */ /* 0x001fcc00078e005e */
[----:B------:R-:W4:Y:S01]  /*0440*/  LDG.E.128 R64, desc[UR4][R64.64] ;  /* 0x0000000440407981 */ /* 0x000f22000c1e1d00 */
[----:B--2---:R-:W-:-:S05]  /*0450*/  @P2 IMAD.WIDE.U32 R70, R0, 0x10, R70 ;  /* 0x0000001000462825 */ /* 0x004fca00078e0046 */
[----:B-----5:R0:W5:Y:S01]  /*0460*/  @P2 LDG.E.128 R8, desc[UR4][R70.64] ;  /* 0x0000000446082981 */ /* 0x020162000c1e1d00 */
[----:B------:R-:W-:-:S04]  /*0470*/  ISETP.NE.U32.AND P3, PT, RZ, UR10, PT ;  /* 0x0000000aff007c0c */ /* 0x000fc8000bf65070 */
[----:B------:R-:W-:Y:S02]  /*0480*/  ISETP.NE.AND.EX P3, PT, RZ, UR11, PT, P3 ;  /* 0x0000000bff007c0c */ /* 0x000fe4000bf65330 */
[----:B------:R-:W-:Y:S02]  /*0490*/  MOV R4, 0x3f800000 ;  /* 0x3f80000000047802 */ /* 0x000fe40000000f00 */
[----:B---3--:R-:W-:Y:S02]  /*04a0*/  @P1 SHF.L.U32 R4, R68, 0x10, RZ ;  /* 0x0000001044041819 */ /* 0x008fe400000006ff */
[C---:B----4-:R-:W-:Y:S02]  /*04b0*/  SHF.L.U32 R7, R64.reuse, 0x10, RZ ;  /* 0x0000001040077819 */ /* 0x050fe400000006ff */
[----:B------:R-:W-:-:S03]  /*04c0*/  PRMT R5, R64, 0x7632, R5 ;  /* 0x0000763240057816 */ /* 0x000fc60000000005 */
[----:B------:R-:W-:Y:S02]  /*04d0*/  FMUL.FTZ R7, R7, R4 ;  /* 0x0000000407077220 */ /* 0x000fe40000410000 */
[----:B0-----:R-:W-:Y:S05]  /*04e0*/  @P3 BRA `(.L_x_5024) ;  /* 0x0000000000083947 */ /* 0x001fea0003800000 */
[----:B------:R-:W-:Y:S05]  /*04f0*/  @P0 BRA `(.L_x_5025) ;  /* 0x00000000000c0947 */ /* 0x000fea0003800000 */
[----:B------:R-:W-:Y:S05]  /*0500*/  BRA `(.L_x_5026) ;  /* 0x0000000000107947 */ /* 0x000fea0003800000 */
.L_x_5024:
[----:B-----5:R-:W-:-:S05]  /*0510*/  SHF.L.U32 R64, R8, 0x10, RZ ;  /* 0x0000001008407819 */ /* 0x020fca00000006ff */
[----:B------:R-:W-:-:S07]  /*0520*/  FADD.FTZ R7, R7, R64 ;  /* 0x0000004007077221 */ /* 0x000fce0000010000 */
.L_x_5025:
[----:B------:R-:W-:-:S04]  /*0530*/  F2FP.BF16.F32.PACK_AB R64, RZ, R7 ;  /* 0x00000007ff40723e */ /* 0x000fc800000010ff */
[----:B------:R-:W-:-:S07]  /*0540*/  PRMT R60, R64, 0x7610, R60 ;  /* 0x00007610403c7816 */ /* 0x000fce000000003c */
.L_x_5026:
[----:B------:R-:W-:-:S05]  /*0550*/  SHF.L.U32 R5, R5, 0x10, RZ ;  /* 0x0000001005057819 */ /* 0x000fca00000006ff */
[----:B------:R-:W-:Y:S01]  /*0560*/  FMUL.FTZ R5, R5, R4 ;  /* 0x0000000405057220 */ /* 0x000fe20000410000 */
[----:B------:R-:W-:Y:S06]  /*0570*/  @P3 BRA `(.L_x_5027) ;  /* 0x0000000000083947 */ /* 0x000fec0003800000 */
[----:B------:R-:W-:Y:S05]  /*0580*/  @P0 BRA `(.L_x_5028) ;  /* 0x0000000000100947 */ /* 0x000fea0003800000 */
[----:B------:R-:W-:Y:S05]  /*0590*/  BRA `(.L_x_5029) ;  /* 0x0000000000147947 */ /* 0x000fea0003800000 */
.L_x_5027:
[----:B-----5:R-:W-:-:S04]  /*05a0*/  PRMT R64, R8, 0x7632, R64 ;  /* 0x0000763208407816 */ /* 0x020fc80000000040 */
[----:B------:R-:W-:-:S05]  /*05b0*/  SHF.L.U32 R64, R64, 0x10, RZ ;  /* 0x0000001040407819 */ /* 0x000fca00000006ff */
[----:B------:R-:W-:-:S07]  /*05c0*/  FADD.FTZ R5, R5, R64 ;  /* 0x0000004005057221 */ /* 0x000fce0000010000 */
.L_x_5028:
[----:B------:R-:W-:-:S04]  /*05d0*/  F2FP.BF16.F32.PACK_AB R64, RZ, R5 ;  /* 0x00000005ff40723e */ /* 0x000fc800000010ff */
[----:B------:R-:W-:-:S07]  /*05e0*/  PRMT R60, R60, 0x5410, R64 ;  /* 0x000054103c3c7816 */ /* 0x000fce0000000040 */
.L_x_5029:
[C---:B------:R-:W-:Y:S02]  /*05f0*/  SHF.L.U32 R71, R65.reuse, 0x10, RZ ;  /* 0x0000001041477819 */ /* 0x040fe400000006ff */
[----:B------:R-:W-:-:S03]  /*0600*/  PRMT R65, R65, 0x7632, R65 ;  /* 0x0000763241417816 */ /* 0x000fc60000000041 */
[----:B------:R-:W-:Y:S01]  /*0610*/  FMUL.FTZ R71, R71, R4 ;  /* 0x0000000447477220 */ /* 0x000fe20000410000 */
[----:B------:R-:W-:Y:S06]  /*0620*/  @P3 BRA `(.L_x_5030) ;  /* 0x0000000000083947 */ /* 0x000fec0003800000 */
[----:B------:R-:W-:Y:S05]  /*0630*/  @P0 BRA `(.L_x_5031) ;  /* 0x00000000000c0947 */ /* 0x000fea0003800000 */
[----:B------:R-:W-:Y:S05]  /*0640*/  BRA `(.L_x_5032) ;  /* 0x0000000000107947 */ /* 0x000fea0003800000 */
.L_x_5030:
[----:B-----5:R-:W-:-:S05]  /*0650*/  SHF.L.U32 R64, R9, 0x10, RZ ;  /* 0x0000001009407819 */ /* 0x020fca00000006ff */
[----:B------:R-:W-:-:S07]  /*0660*/  FADD.FTZ R71, R71, R64 ;  /* 0x0000004047477221 */ /* 0x000fce0000010000 */
.L_x_5031:
[----:B------:R-:W-:-:S04]  /*0670*/  F2FP.BF16.F32.PACK_AB R64, RZ, R71 ;  /* 0x00000047ff40723e */ /* 0x000fc800000010ff */
[----:B------:R-:W-:-:S07]  /*0680*/  PRMT R61, R64, 0x7610, R61 ;  /* 0x00007610403d7816 */ /* 0x000fce000000003d */
.L_x_5032:
[----:B------:R-:W-:-:S05]  /*0690*/  SHF.L.U32 R65, R65, 0x10, RZ ;  /* 0x0000001041417819 */ /* 0x000fca00000006ff */
[----:B------:R-:W-:Y:S01]  /*06a0*/  FMUL.FTZ R69, R65, R4 ;  /* 0x0000000441457220 */ /* 0x000fe20000410000 */
[----:B------:R-:W-:Y:S06]  /*06b0*/  @P3 BRA `(.L_x_5033) ;  /* 0x0000000000083947 */ /* 0x000fec0003800000 */
[----:B------:R-:W-:Y:S05]  /*06c0*/  @P0 BRA `(.L_x_5034) ;  /* 0x0000000000100947 */ /* 0x000fea0003800000 */
[----:B------:R-:W-:Y:S05]  /*06d0*/  BRA `(.L_x_5035) ;  /* 0x0000000000147947 */ /* 0x000fea0003800000 */
.L_x_5033:
[----:B-----5:R-:W-:-:S04]  /*06e0*/  PRMT R64, R9, 0x7632, R64 ;  /* 0x0000763209407816 */ /* 0x020fc80000000040 */
[----:B------:R-:W-:-:S05]  /*06f0*/  SHF.L.U32 R64, R64, 0x10, RZ ;  /* 0x0000001040407819 */ /* 0x000fca00000006ff */
[----:B------:R-:W-:-:S07]  /*0700*/  FADD.FTZ R69, R69, R64 ;  /* 0x0000004045457221 */ /* 0x000fce0000010000 */
.L_x_5034:
[----:B------:R-:W-:-:S04]  /*0710*/  F2FP.BF16.F32.PACK_AB R64, RZ, R69 ;  /* 0x00000045ff40723e */ /* 0x000fc800000010ff */
[----:B------:R-:W-:-:S07]  /*0720*/  PRMT R61, R61, 0x5410, R64 ;  /* 0x000054103d3d7816 */ /* 0x000fce0000000040 */
.L_x_5035:
[C---:B------:R-:W-:Y:S02]  /*0730*/  SHF.L.U32 R75, R66.reuse, 0x10, RZ ;  /* 0x00000010424b7819 */ /* 0x040fe400000006ff */
[----:B------:R-:W-:-:S03]  /*0740*/  PRMT R66, R66, 0x7632, R66 ;  /* 0x0000763242427816 */ /* 0x000fc60000000042 */
[----:B------:R-:W-:Y:S01]  /*0750*/  FMUL.FTZ R75, R75, R4 ;  /* 0x000000044b4b7220 */ /* 0x000fe20000410000 */
[----:B------:R-:W-:Y:S06]  /*0760*/  @P3 BRA `(.L_x_5036) ;  /* 0x0000000000083947 */ /* 0x000fec0003800000 */
[----:B------:R-:W-:Y:S05]  /*0770*/  @P0 BRA `(.L_x_5037) ;  /* 0x00000000000c0947 */ /* 0x000fea0003800000 */
[----:B------:R-:W-:Y:S05]  /*0780*/  BRA `(.L_x_5038) ;  /* 0x0000000000107947 */ /* 0x000fea0003800000 */
.L_x_5036:
[----:B-----5:R-:W-:-:S05]  /*0790*/  SHF.L.U32 R64, R10, 0x10, RZ ;  /* 0x000000100a407819 */ /* 0x020fca00000006ff */
[----:B------:R-:W-:-:S07]  /*07a0*/  FADD.FTZ R75, R75, R64 ;  /* 0x000000404b4b7221 */ /* 0x000fce0000010000 */
.L_x_5037:
[----:B------:R-:W-:-:S04]  /*07b0*/  F2FP.BF16.F32.PACK_AB R64, RZ, R75 ;  /* 0x0000004bff40723e */ /* 0x000fc800000010ff */
[----:B------:R-:W-:-:S07]  /*07c0*/  PRMT R62, R64, 0x7610, R62 ;  /* 0x00007610403e7816 */ /* 0x000fce000000003e */
.L_x_5038:
[----:B------:R-:W-:-:S05]  /*07d0*/  SHF.L.U32 R73, R66, 0x10, RZ ;  /* 0x0000001042497819 */ /* 0x000fca00000006ff */
[----:B------:R-:W-:Y:S01]  /*07e0*/  FMUL.FTZ R73, R73, R4 ;  /* 0x0000000449497220 */ /* 0x000fe20000410000 */
[----:B------:R-:W-:Y:S06]  /*07f0*/  @P3 BRA `(.L_x_5039) ;  /* 0x0000000000083947 */ /* 0x000fec0003800000 */
[----:B------:R-:W-:Y:S05]  /*0800*/  @P0 BRA `(.L_x_5040) ;  /* 0x0000000000100947 */ /* 0x000fea0003800000 */
[----:B------:R-:W-:Y:S05]  /*0810*/  BRA `(.L_x_5041) ;  /* 0x0000000000147947 */ /* 0x000fea0003800000 */
.L_x_5039:
[----:B-----5:R-:W-:-:S04]  /*0820*/  PRMT R64, R10, 0x7632, R64 ;  /* 0x000076320a407816 */ /* 0x020fc80000000040 */
[----:B------:R-:W-:-:S05]  /*0830*/  SHF.L.U32 R64, R64, 0x10, RZ ;  /* 0x0000001040407819 */ /* 0x000fca00000006ff */
[----:B------:R-:W-:-:S07]  /*0840*/  FADD.FTZ R73, R73, R64 ;  /* 0x0000004049497221 */ /* 0x000fce0000010000 */
.L_x_5040:
[----:B------:R-:W-:-:S04]  /*0850*/  F2FP.BF16.F32.PACK_AB R64, RZ, R73 ;  /* 0x00000049ff40723e */ /* 0x000fc800000010ff */
[----:B------:R-:W-:-:S07]  /*0860*/  PRMT R62, R62, 0x5410, R64 ;  /* 0x000054103e3e7816 */ /* 0x000fce0000000040 */
.L_x_5041:
[C---:B------:R-:W-:Y:S02]  /*0870*/  SHF.L.U32 R79, R67.reuse, 0x10, RZ ;  /* 0x00000010434f7819 */ /* 0x040fe400000006ff */
[----:B------:R-:W-:-:S03]  /*0880*/  PRMT R67, R67, 0x7632, R67 ;  /* 0x0000763243437816 */ /* 0x000fc60000000043 */
[----:B------:R-:W-:Y:S01]  /*0890*/  FMUL.FTZ R79, R79, R4 ;  /* 0x000000044f4f7220 */ /* 0x000fe20000410000 */
[----:B------:R-:W-:Y:S06]  /*08a0*/  @P3 BRA `(.L_x_5042) ;  /* 0x0000000000083947 */ /* 0x000fec0003800000 */
[----:B------:R-:W-:Y:S05]  /*08b0*/  @P0 BRA `(.L_x_5043) ;  /* 0x00000000000c0947 */ /* 0x000fea0003800000 */
[----:B------:R-:W-:Y:S05]  /*08c0*/  BRA `(.L_x_5044) ;  /* 0x0000000000107947 */ /* 0x000fea0003800000 */
.L_x_5042:
[----:B-----5:R-:W-:-:S05]  /*08d0*/  SHF.L.U32 R64, R11, 0x10, RZ ;  /* 0x000000100b407819 */ /* 0x020fca00000006ff */
[----:B------:R-:W-:-:S07]  /*08e0*/  FADD.FTZ R79, R79, R64 ;  /* 0x000000404f4f7221 */ /* 0x000fce0000010000 */
.L_x_5043:
[----:B------:R-:W-:-:S04]  /*08f0*/  F2FP.BF16.F32.PACK_AB R64, RZ, R79 ;  /* 0x0000004fff40723e */ /* 0x000fc800000010ff */
[----:B------:R-:W-:-:S07]  /*0900*/  PRMT R63, R64, 0x7610, R63 ;  /* 0x00007610403f7816 */ /* 0x000fce000000003f */
.L_x_5044:
[----:B------:R-:W-:-:S05]  /*0910*/  SHF.L.U32 R67, R67, 0x10, RZ ;  /* 0x0000001043437819 */ /* 0x000fca00000006ff */
[----:B------:R-:W-:Y:S01]  /*0920*/  FMUL.FTZ R77, R67, R4 ;  /* 0x00000004434d7220 */ /* 0x000fe20000410000 */
[----:B------:R-:W-:Y:S06]  /*0930*/  @P3 BRA `(.L_x_5045) ;  /* 0x0000000000083947 */ /* 0x000fec0003800000 */
[----:B------:R-:W-:Y:S05]  /*0940*/  @P0 BRA `(.L_x_5046) ;  /* 0x0000000000100947 */ /* 0x000fea0003800000 */
[----:B------:R-:W-:Y:S05]  /*0950*/  BRA `(.L_x_5047) ;  /* 0x0000000000147947 */ /* 0x000fea0003800000 */
.L_x_5045:
[----:B-----5:R-:W-:-:S04]  /*0960*/  PRMT R64, R11, 0x7632, R64 ;  /* 0x000076320b407816 */ /* 0x020fc80000000040 */
[----:B------:R-:W-:-:S05]  /*0970*/  SHF.L.U32 R64, R64, 0x10, RZ ;  /* 0x0000001040407819 */ /* 0x000fca00000006ff */
[----:B------:R-:W-:-:S07]  /*0980*/  FADD.FTZ R77, R77, R64 ;  /* 0x000000404d4d7221 */ /* 0x000fce0000010000 */
.L_x_5046:
[----:B------:R-:W-:-:S04]  /*0990*/  F2FP.BF16.F32.PACK_AB R64, RZ, R77 ;  /* 0x0000004dff40723e */ /* 0x000fc800000010ff */
[----:B------:R-:W-:-:S07]  /*09a0*/  PRMT R63, R63, 0x5410, R64 ;  /* 0x000054103f3f7816 */ /* 0x000fce0000000040 */
.L_x_5047:
[----:B------:R-:W0:Y:S01]  /*09b0*/  @P0 LDC.64 R84, c[0x0][0x238] ;  /* 0x00008e00ff540b82 */ /* 0x000e220000000a00 */
[----:B------:R-:W-:-:S05]  /*09c0*/  IADD3 R68, R0, 0x80, RZ ;  /* 0x0000008000447810 */ /* 0x000fca0007ffe0ff */
[----:B------:R-:W-:Y:S02]  /*09d0*/  IMAD.WIDE.U32 R64, R68, 0x10, R94 ;  /* 0x0000001044407825 */ /* 0x000fe400078e005e */
[----:B------:R-:W1:Y:S02]  /*09e0*/  @P2 LDC.64 R80, c[0x0][0x230] ;  /* 0x00008c00ff502b82 */ /* 0x000e640000000a00 */
[----:B0-----:R-:W-:-:S05]  /*09f0*/  @P0 IMAD.WIDE.U32 R84, R0, 0x10, R84 ;  /* 0x0000001000540825 */ /* 0x001fca00078e0054 */
[----:B------:R0:W-:Y:S04]  /*0a00*/  @P0 STG.E.128 desc[UR4][R84.64], R60 ;  /* 0x0000003c54000986 */ /* 0x0001e8000c101d04 */
[----:B------:R-:W2:Y:S01]  /*0a10*/  LDG.E.128 R64, desc[UR4][R64.64] ;  /* 0x0000000440407981 */ /* 0x000ea2000c1e1d00 */
[----:B-1----:R-:W-:-:S05]  /*0a20*/  @P2 IMAD.WIDE.U32 R80, R68, 0x10, R80 ;  /* 0x0000001044502825 */ /* 0x002fca00078e0050 */
[----:B-----5:R0:W5:Y:S01]  /*0a30*/  @P2 LDG.E.128 R8, desc[UR4][R80.64] ;  /* 0x0000000450082981 */ /* 0x020162000c1e1d00 */
[C---:B--2---:R-:W-:Y:S02]  /*0a40*/  SHF.L.U32 R83, R64.reuse, 0x10, RZ ;  /* 0x0000001040537819 */ /* 0x044fe400000006ff */
[----:B------:R-:W-:-:S03]  /*0a50*/  PRMT R70, R64, 0x7632, R70 ;  /* 0x0000763240467816 */ /* 0x000fc60000000046 */
[----:B------:R-:W-:Y:S01]  /*0a60*/  FMUL.FTZ R83, R83, R4 ;  /* 0x0000000453537220 */ /* 0x000fe20000410000 */
[----:B0-----:R-:W-:Y:S06]  /*0a70*/  @P3 BRA `(.L_x_5048) ;  /* 0x0000000000083947 */ /* 0x001fec0003800000 */
[----:B------:R-:W-:Y:S05]  /*0a80*/  @P0 BRA `(.L_x_5049) ;  /* 0x00000000000c0947 */ /* 0x000fea0003800000 */
[----:B------:R-:W-:Y:S05]  /*0a90*/  BRA `(.L_x_5050) ;  /* 0x0000000000107947 */ /* 0x000fea0003800000 */
.L_x_5048:
[----:B-----5:R-:W-:-:S05]  /*0aa0*/  SHF.L.U32 R64, R8, 0x10, RZ ;  /* 0x0000001008407819 */ /* 0x020fca00000006ff */
[----:B------:R-:W-:-:S07]  /*0ab0*/  FADD.FTZ R83, R64, R83 ;  /* 0x0000005340537221 */ /* 0x000fce0000010000 */
.L_x_5049:
[----:B------:R-:W-:-:S04]  /*0ac0*/  F2FP.BF16.F32.PACK_AB R64, RZ, R83 ;  /* 0x00000053ff40723e */ /* 0x000fc800000010ff */
[----:B------:R-:W-:-:S07]  /*0ad0*/  PRMT R60, R64, 0x7610, R60 ;  /* 0x00007610403c7816 */ /* 0x000fce000000003c */
.L_x_5050:
[----:B------:R-:W-:-:S05]  /*0ae0*/  SHF.L.U32 R81, R70, 0x10, RZ ;  /* 0x0000001046517819 */ /* 0x000fca00000006ff */
[----:B------:R-:W-:Y:S01]  /*0af0*/  FMUL.FTZ R81, R81, R4 ;  /* 0x0000000451517220 */ /* 0x000fe20000410000 */
[----:B------:R-:W-:Y:S06]  /*0b00*/  @P3 BRA `(.L_x_5051) ;  /* 0x0000000000083947 */ /* 0x000fec0003800000 */
[----:B------:R-:W-:Y:S05]  /*0b10*/  @P0 BRA `(.L_x_5052) ;  /* 0x0000000000100947 */ /* 0x000fea0003800000 */
[----:B------:R-:W-:Y:S05]  /*0b20*/  BRA `(.L_x_5053) ;  /* 0x0000000000147947 */ /* 0x000fea0003800000 */
.L_x_5051:
[----:B-----5:R-:W-:-:S04]  /*0b30*/  PRMT R64, R8, 0x7632, R64 ;  /* 0x0000763208407816 */ /* 0x020fc80000000040 */
[----:B------:R-:W-:-:S05]  /*0b40*/  SHF.L.U32 R64, R64, 0x10, RZ ;  /* 0x0000001040407819 */ /* 0x000fca00000006ff */
[----:B------:R-:W-:-:S07]  /*0b50*/  FADD.FTZ R81, R81, R64 ;  /* 0x0000004051517221 */ /* 0x000fce0000010000 */
.L_x_5052:
[----:B------:R-:W-:-:S04]  /*0b60*/  F2FP.BF16.F32.PACK_AB R64, RZ, R81 ;  /* 0x00000051ff40723e */ /* 0x000fc800000010ff */
[----:B------:R-:W-:-:S07]  /*0b70*/  PRMT R60, R60, 0x5410, R64 ;  /* 0x000054103c3c7816 */ /* 0x000fce0000000040 */
.L_x_5053:
[C---:B------:R-:W-:Y:S02]  /*0b80*/  SHF.L.U32 R87, R65.reuse, 0x10, RZ ;  /* 0x0000001041577819 */ /* 0x040fe400000006ff */
[----:B------:R-:W-:-:S03]  /*0b90*/  PRMT R65, R65, 0x7632, R65 ;  /* 0x0000763241417816 */ /* 0x000fc60000000041 */
[----:B------:R-:W-:Y:S01]  /*0ba0*/  FMUL.FTZ R87, R87, R4 ;  /* 0x0000000457577220 */ /* 0x000fe20000410000 */
[----:B------:R-:W-:Y:S06]  /*0bb0*/  @P3 BRA `(.L_x_5054) ;  /* 0x0000000000083947 */ /* 0x000fec0003800000 */
[----:B------:R-:W-:Y:S05]  /*0bc0*/  @P0 BRA `(.L_x_5055) ;  /* 0x00000000000c0947 */ /* 0x000fea0003800000 */
[----:B------:R-:W-:Y:S05]  /*0bd0*/  BRA `(.L_x_5056) ;  /* 0x0000000000107947 */ /* 0x000fea0003800000 */
.L_x_5054:
[----:B-----5:R-:W-:-:S05]  /*0be0*/  SHF.L.U32 R64, R9, 0x10, RZ ;  /* 0x0000001009407819 */ /* 0x020fca00000006ff */
[----:B------:R-:W-:-:S07]  /*0bf0*/  FADD.FTZ R87, R64, R87 ;  /* 0x0000005740577221 */ /* 0x000fce0000010000 */
.L_x_5055:
[----:B------:R-:W-:-:S04]  /*0c00*/  F2FP.BF16.F32.PACK_AB R64, RZ, R87 ;  /* 0x00000057ff40723e */ /* 0x000fc800000010ff */
[----:B------:R-:W-:-:S07]  /*0c10*/  PRMT R61, R64, 0x7610, R61 ;  /* 0x00007610403d7816 */ /* 0x000fce000000003d */
.L_x_5056:
[----:B------:R-:W-:-:S05]  /*0c20*/  SHF.L.U32 R65, R65, 0x10, RZ ;  /* 0x0000001041417819 */ /* 0x000fca00000006ff */
[----:B------:R-:W-:Y:S01]  /*0c30*/  FMUL.FTZ R85, R65, R4 ;  /* 0x0000000441557220 */ /* 0x000fe20000410000 */
[----:B------:R-:W-:Y:S06]  /*0c40*/  @P3 BRA `(.L_x_5057) ;  /* 0x0000000000083947 */ /* 0x000fec0003800000 */
[----:B------:R-:W-:Y:S05]  /*0c50*/  @P0 BRA `(.L_x_5058) ;  /* 0x0000000000100947 */ /* 0x000fea0003800000 */
[----:B------:R-:W-:Y:S05]  /*0c60*/  BRA `(.L_x_5059) ;  /* 0x0000000000147947 */ /* 0x000fea0003800000 */
.L_x_5057:
[----:B-----5:R-:W-:-:S04]  /*0c70*/  PRMT R64, R9, 0x7632, R64 ;  /* 0x0000763209407816 */ /* 0x020fc80000000040 */
[----:B------:R-:W-:-:S05]  /*0c80*/  SHF.L.U32 R64, R64, 0x10, RZ ;  /* 0x0000001040407819 */ /* 0x000fca00000006ff */
[----:B------:R-:W-:-:S07]  /*0c90*/  FADD.FTZ R85, R85, R64 ;  /* 0x0000004055557221 */ /* 0x000fce0000010000 */
.L_x_5058:
[----:B------:R-:W-:-:S04]  /*0ca0*/  F2FP.BF16.F32.PACK_AB R64, RZ, R85 ;  /* 0x00000055ff40723e */ /* 0x000fc800000010ff */
[----:B------:R-:W-:-:S07]  /*0cb0*/  PRMT R61, R61, 0x5410, R64 ;  /* 0x000054103d3d7816 */ /* 0x000fce0000000040 */
.L_x_5059:
[C---:B------:R-:W-:Y:S02]  /*0cc0*/  SHF.L.U32 R91, R66.reuse, 0x10, RZ ;  /* 0x00000010425b7819 */ /* 0x040fe400000006ff */
[----:B------:R-:W-:-:S03]  /*0cd0*/  PRMT R66, R66, 0x7632, R66 ;  /* 0x0000763242427816 */ /* 0x000fc60000000042 */
[----:B------:R-:W-:Y:S01]  /*0ce0*/  FMUL.FTZ R91, R91, R4 ;  /* 0x000000045b5b7220 */ /* 0x000fe20000410000 */
[----:B------:R-:W-:Y:S06]  /*0cf0*/  @P3 BRA `(.L_x_5060) ;  /* 0x0000000000083947 */ /* 0x000fec0003800000 */
[----:B------:R-:W-:Y:S05]  /*0d00*/  @P0 BRA `(.L_x_5061) ;  /* 0x00000000000c0947 */ /* 0x000fea0003800000 */
[----:B------:R-:W-:Y:S05]  /*0d10*/  BRA `(.L_x_5062) ;  /* 0x0000000000107947 */ /* 0x000fea0003800000 */
.L_x_5060:
[----:B-----5:R-:W-:-:S05]  /*0d20*/  SHF.L.U32 R64, R10, 0x10, RZ ;  /* 0x000000100a407819 */ /* 0x020fca00000006ff */
[----:B------:R-:W-:-:S07]  /*0d30*/  FADD.FTZ R91, R64, R91 ;  /* 0x0000005b405b7221 */ /* 0x000fce0000010000 */
.L_x_5061:
[----:B------:R-:W-:-:S04]  /*0d40*/  F2FP.BF16.F32.PACK_AB R64, RZ, R91 ;  /* 0x0000005bff40723e */ /* 0x000fc800000010ff */
[----:B------:R-:W-:-:S07]  /*0d50*/  PRMT R62, R64, 0x7610, R62 ;  /* 0x00007610403e7816 */ /* 0x000fce000000003e */
.L_x_5062:
[----:B------:R-:W-:-:S05]  /*0d60*/  SHF.L.U32 R89, R66, 0x10, RZ ;  /* 0x0000001042597819 */ /* 0x000fca00000006ff */
[----:B------:R-:W-:Y:S01]  /*0d70*/  FMUL.FTZ R89, R89, R4 ;  /* 0x0000000459597220 */ /* 0x000fe20000410000 */
[----:B------:R-:W-:Y:S06]  /*0d80*/  @P3 BRA `(.L_x_5063) ;  /* 0x0000000000083947 */ /* 0x000fec0003800000 */
[----:B------:R-:W-:Y:S05]  /*0d90*/  @P0 BRA `(.L_x_5064) ;  /* 0x0000000000100947 */ /* 0x000fea0003800000 */
[----:B------:R-:W-:Y:S05]  /*0da0*/  BRA `(.L_x_5065) ;  /* 0x0000000000147947 */ /* 0x000fea0003800000 */
.L_x_5063:
[----:B-----5:R-:W-:-:S04]  /*0db0*/  PRMT R64, R10, 0x7632, R64 ;  /* 0x000076320a407816 */ /* 0x020fc80000000040 */
[----:B------:R-:W-:-:S05]  /*0dc0*/  SHF.L.U32 R64, R64, 0x10, RZ ;  /* 0x0000001040407819 */ /* 0x000fca00000006ff */
[----:B------:R-:W-:-:S07]  /*0dd0*/  FADD.FTZ R89, R89, R64 ;  /* 0x0000004059597221 */ /* 0x000fce0000010000 */
.L_x_5064:
[----:B------:R-:W-:-:S04]  /*0de0*/  F2FP.BF16.F32.PACK_AB R64, RZ, R89 ;  /* 0x00000059ff40723e */ /* 0x000fc800000010ff */
[----:B------:R-:W-:-:S07]  /*0df0*/  PRMT R62, R62, 0x5410, R64 ;  /* 0x000054103e3e7816 */ /* 0x000fce0000000040 */
.L_x_5065:
[C---:B------:R-:W-:Y:S02]  /*0e00*/  SHF.L.U32 R65, R67.reuse, 0x10, RZ ;  /* 0x0000001043417819 */ /* 0x040fe400000006ff */
[----:B------:R-:W-:-:S03]  /*0e10*/  PRMT R67, R67, 0x7632, R67 ;  /* 0x0000763243437816 */ /* 0x000fc60000000043 */
[----:B------:R-:W-:Y:S01]  /*0e20*/  FMUL.FTZ R72, R65, R4 ;  /* 0x0000000441487220 */ /* 0x000fe20000410000 */
[----:B------:R-:W-:Y:S06]  /*0e30*/  @P3 BRA `(.L_x_5066) ;  /* 0x0000000000083947 */ /* 0x000fec0003800000 */
[----:B------:R-:W-:Y:S05]  /*0e40*/  @P0 BRA `(.L_x_5067) ;  /* 0x00000000000c0947 */ /* 0x000fea0003800000 */
[----:B------:R-:W-:Y:S05]  /*0e50*/  BRA `(.L_x_5068) ;  /* 0x0000000000107947 */ /* 0x000fea0003800000 */
.L_x_5066:
[----:B-----5:R-:W-:-:S05]  /*0e60*/  SHF.L.U32 R65, R11, 0x10, RZ ;  /* 0x000000100b417819 */ /* 0x020fca00000006ff */
[----:B------:R-:W-:-:S07]  /*0e70*/  FADD.FTZ R72, R65, R72 ;  /* 0x0000004841487221 */ /* 0x000fce0000010000 */
.L_x_5067:
[----:B------:R-:W-:-:S04]  /*0e80*/  F2FP.BF16.F32.PACK_AB R64, RZ, R72 ;  /* 0x00000048ff40723e */ /* 0x000fc800000010ff */
[----:B------:R-:W-:-:S07]  /*0e90*/  PRMT R63, R64, 0x7610, R63 ;  /* 0x00007610403f7816 */ /* 0x000fce000000003f */
.L_x_5068:
[----:B------:R-:W-:-:S05]  /*0ea0*/  SHF.L.U32 R67, R67, 0x10, RZ ;  /* 0x0000001043437819 */ /* 0x000fca00000006ff */
[----:B------:R-:W-:Y:S01]  /*0eb0*/  FMUL.FTZ R93, R67, R4 ;  /* 0x00000004435d7220 */ /* 0x000fe20000410000 */
[----:B------:R-:W-:Y:S06]  /*0ec0*/  @P3 BRA `(.L_x_5069) ;  /* 0x0000000000083947 */ /* 0x000fec0003800000 */
[----:B------:R-:W-:Y:S05]  /*0ed0*/  @P0 BRA `(.L_x_5070) ;  /* 0x0000000000100947 */ /* 0x000fea0003800000 */
[----:B------:R-:W-:Y:S05]  /*0ee0*/  BRA `(.L_x_5071) ;  /* 0x0000000000147947 */ /* 0x000fea0003800000 */
.L_x_5069:
[----:B-----5:R-:W-:-:S04]  /*0ef0*/  PRMT R64, R11, 0x7632, R64 ;  /* 0x000076320b407816 */ /* 0x020fc80000000040 */
[----:B------:R-:W-:-:S05]  /*0f00*/  SHF.L.U32 R64, R64, 0x10, RZ ;  /* 0x0000001040407819 */ /* 0x000fca00000006ff */
[----:B------:R-:W-:-:S07]  /*0f10*/  FADD.FTZ R93, R93, R64 ;  /* 0x000000405d5d7221 */ /* 0x000fce0000010000 */
.L_x_5070:
[----:B------:R-:W-:-:S04]  /*0f20*/  F2FP.BF16.F32.PACK_AB R64, RZ, R93 ;  /* 0x0000005dff40723e */ /* 0x000fc800000010ff */
[----:B------:R-:W-:-:S07]  /*0f30*/  PRMT R63, R63, 0x5410, R64 ;  /* 0x000054103f3f7816 */ /* 0x000fce0000000040 */
.L_x_5071:
[----:B------:R-:W0:Y:S01]  /*0f40*/  @P0 LDC.64 R64, c[0x0][0x238] ;  /* 0x00008e00ff400b82 */ /* 0x000e220000000a00 */
[----:B------:R-:W-:-:S07]  /*0f50*/  IADD3 R70, R0, 0x100, RZ ;  /* 0x0000010000467810 */ /* 0x000fce0007ffe0ff */
[----:B------:R-:W1:Y:S01]  /*0f60*/  @P2 LDC.64 R96, c[0x0][0x230] ;  /* 0x00008c00ff602b82 */ /* 0x000e620000000a00 */
[----:B0-----:R-:W-:-:S04]  /*0f70*/  @P0 IMAD.WIDE.U32 R98, R68, 0x10, R64 ;  /* 0x0000001044620825 */ /* 0x001fc800078e0040 */
[C---:B------:R-:W-:Y:S01]  /*0f80*/  IMAD.WIDE.U32 R64, R70.reuse, 0x10, R94 ;  /* 0x0000001046407825 */ /* 0x040fe200078e005e */
[----:B------:R0:W-:Y:S05]  /*0f90*/  @P0 STG.E.128 desc[UR4][R98.64], R60 ;  /* 0x0000003c62000986 */ /* 0x0001ea000c101d04 */
        /* <DEDUP_REMOVED lines=9> */
.L_x_5072:
[----:B-----5:R-:W-:-:S05]  /*1030*/  SHF.L.U32 R95, R8, 0x10, RZ ;  /* 0x00000010085f7819 */ /* 0x020fca00000006ff */
[----:B------:R-:W-:-:S07]  /*1040*/  FADD.FTZ R76, R95, R76 ;  /* 0x0000004c5f4c7221 */ /* 0x000fce0000010000 */
.L_x_5073:
[----:B------:R-:W-:-:S04]  /*1050*/  F2FP.BF16.F32.PACK_AB R64, RZ, R76 ;  /* 0x0000004cff40723e */ /* 0x000fc800000010ff */
[----:B------:R-:W-:-:S07]  /*1060*/  PRMT R60, R64, 0x7610, R60 ;  /* 0x00007610403c7816 */ /* 0x000fce000000003c */
.L_x_5074:
[----:B------:R-:W-:-:S05]  /*1070*/  SHF.L.U32 R95, R74, 0x10, RZ ;  /* 0x000000104a5f7819 */ /* 0x000fca00000006ff */
[----:B------:R-:W-:Y:S01]  /*1080*/  FMUL.FTZ R74, R95, R4 ;  /* 0x000000045f4a7220 */ /* 0x000fe20000410000 */
[----:B------:R-:W-:Y:S06]  /*1090*/  @P3 BRA `(.L_x_5075) ;  /* 0x0000000000083947 */ /* 0x000fec0003800000 */
[----:B------:R-:W-:Y:S05]  /*10a0*/  @P0 BRA `(.L_x_5076) ;  /* 0x0000000000100947 */ /* 0x000fea0003800000 */
[----:B------:R-:W-:Y:S05]  /*10b0*/  BRA `(.L_x_5077) ;  /* 0x0000000000147947 */ /* 0x000fea0003800000 */
.L_x_5075:
[----:B-----5:R-:W-:-:S04]  /*10c0*/  PRMT R64, R8, 0x7632, R64 ;  /* 0x0000763208407816 */ /* 0x020fc80000000040 */
[----:B------:R-:W-:-:S05]  /*10d0*/  SHF.L.U32 R95, R64, 0x10, RZ ;  /* 0x00000010405f7819 */ /* 0x000fca00000006ff */
[----:B------:R-:W-:-:S07]  /*10e0*/  FADD.FTZ R74, R74, R95 ;  /* 0x0000005f4a4a7221 */ /* 0x000fce0000010000 */
.L_x_5076:
[----:B------:R-:W-:-:S04]  /*10f0*/  F2FP.BF16.F32.PACK_AB R64, RZ, R74 ;  /* 0x0000004aff40723e */ /* 0x000fc800000010ff */
[----:B------:R-:W-:-:S07]  /*1100*/  PRMT R60, R60, 0x5410, R64 ;  /* 0x000054103c3c7816 */ /* 0x000fce0000000040 */
.L_x_5077:
[C---:B------:R-:W-:Y:S02]  /*1110*/  SHF.L.U32 R95, R65.reuse, 0x10, RZ ;  /* 0x00000010415f7819 */ /* 0x040fe400000006ff */
[----:B------:R-:W-:-:S03]  /*1120*/  PRMT R65, R65, 0x7632, R65 ;  /* 0x0000763241417816 */ /* 0x000fc60000000041 */
[----:B------:R-:W-:Y:S01]  /*1130*/  FMUL.FTZ R80, R95, R4 ;  /* 0x000000045f507220 */ /* 0x000fe20000410000 */
[----:B------:R-:W-:Y:S06]  /*1140*/  @P3 BRA `(.L_x_5078) ;  /* 0x0000000000083947 */ /* 0x000fec0003800000 */
[----:B------:R-:W-:Y:S05]  /*1150*/  @P0 BRA `(.L_x_5079) ;  /* 0x00000000000c0947 */ /* 0x000fea0003800000 */
[----:B------:R-:W-:Y:S05]  /*1160*/  BRA `(.L_x_5080) ;  /* 0x0000000000107947 */ /* 0x000fea0003800000 */
.L_x_5078:
[----:B-----5:R-:W-:-:S05]  /*1170*/  SHF.L.U32 R95, R9, 0x10, RZ ;  /* 0x00000010095f7819 */ /* 0x020fca00000006ff */
[----:B------:R-:W-:-:S07]  /*1180*/  FADD.FTZ R80, R95, R80 ;  /* 0x000000505f507221 */ /* 0x000fce0000010000 */
.L_x_5079:
[----:B------:R-:W-:-:S04]  /*1190*/  F2FP.BF16.F32.PACK_AB R64, RZ, R80 ;  /* 0x00000050ff40723e */ /* 0x000fc800000010ff */
[----:B------:R-:W-:-:S07]  /*11a0*/  PRMT R61, R64, 0x7610, R61 ;  /* 0x00007610403d7816 */ /* 0x000fce000000003d */
.L_x_5080:
[----:B------:R-:W-:-:S05]  /*11b0*/  SHF.L.U32 R65, R65, 0x10, RZ ;  /* 0x0000001041417819 */ /* 0x000fca00000006ff */
[----:B------:R-:W-:Y:S01]  /*11c0*/  FMUL.FTZ R78, R65, R4 ;  /* 0x00000004414e7220 */ /* 0x000fe20000410000 */
[----:B------:R-:W-:Y:S06]  /*11d0*/  @P3 BRA `(.L_x_5081) ;  /* 0x0000000000083947 */ /* 0x000fec0003800000 */
[----:B------:R-:W-:Y:S05]  /*11e0*/  @P0 BRA `(.L_x_5082) ;  /* 0x0000000000100947 */ /* 0x000fea0003800000 */
[----:B------:R-:W-:Y:S05]  /*11f0*/  BRA `(.L_x_5083) ;  /* 0x0000000000147947 */ /* 0x000fea0003800000 */
.L_x_5081:
[----:B-----5:R-:W-:-:S04]  /*1200*/  PRMT R64, R9, 0x7632, R64 ;  /* 0x0000763209407816 */ /* 0x020fc80000000040 */
[----:B------:R-:W-:-:S05]  /*1210*/  SHF.L.U32 R65, R64, 0x10, RZ ;  /* 0x0000001040417819 */ /* 0x000fca00000006ff */
[----:B------:R-:W-:-:S07]  /*1220*/  FADD.FTZ R78, R78, R65 ;  /* 0x000000414e4e7221 */ /* 0x000fce0000010000 */
.L_x_5082:
[----:B------:R-:W-:-:S04]  /*1230*/  F2FP.BF16.F32.PACK_AB R64, RZ, R78 ;  /* 0x0000004eff40723e */ /* 0x000fc800000010ff */
[----:B------:R-:W-:-:S07]  /*1240*/  PRMT R61, R61, 0x5410, R64 ;  /* 0x000054103d3d7816 */ /* 0x000fce0000000040 */
.L_x_5083:
[C---:B------:R-:W-:Y:S02]  /*1250*/  SHF.L.U32 R65, R66.reuse, 0x10, RZ ;  /* 0x0000001042417819 */ /* 0x040fe400000006ff */
[----:B------:R-:W-:-:S03]  /*1260*/  PRMT R66, R66, 0x7632, R66 ;  /* 0x0000763242427816 */ /* 0x000fc60000000042 */
[----:B------:R-:W-:Y:S01]  /*1270*/  FMUL.FTZ R84, R65, R4 ;  /* 0x0000000441547220 */ /* 0x000fe20000410000 */
[----:B------:R-:W-:Y:S06]  /*1280*/  @P3 BRA `(.L_x_5084) ;  /* 0x0000000000083947 */ /* 0x000fec0003800000 */
[----:B------:R-:W-:Y:S05]  /*1290*/  @P0 BRA `(.L_x_5085) ;  /* 0x00000000000c0947 */ /* 0x000fea0003800000 */
[----:B------:R-:W-:Y:S05]  /*12a0*/  BRA `(.L_x_5086) ;  /* 0x0000000000107947 */ /* 0x000fea0003800000 */
.L_x_5084:
[----:B-----5:R-:W-:-:S05]  /*12b0*/  SHF.L.U32 R65, R10, 0x10, RZ ;  /* 0x000000100a417819 */ /* 0x020fca00000006ff */
[----:B------:R-:W-:-:S07]  /*12c0*/  FADD.FTZ R84, R65, R84 ;  /* 0x0000005441547221 */ /* 0x000fce0000010000 */
.L_x_5085:
[----:B------:R-:W-:-:S04]  /*12d0*/  F2FP.BF16.F32.PACK_AB R64, RZ, R84 ;  /* 0x00000054ff40723e */ /* 0x000fc800000010ff */
[----:B------:R-:W-:-:S07]  /*12e0*/  PRMT R62, R64, 0x7610, R62 ;  /* 0x00007610403e7816 */ /* 0x000fce000000003e */
.L_x_5086:
[----:B------:R-:W-:-:S05]  /*12f0*/  SHF.L.U32 R65, R66, 0x10, RZ ;  /* 0x0000001042417819 */ /* 0x000fca00000006ff */
[----:B------:R-:W-:Y:S01]  /*1300*/  FMUL.FTZ R82, R65, R4 ;  /* 0x0000000441527220 */ /* 0x000fe20000410000 */
[----:B------:R-:W-:Y:S06]  /*1310*/  @P3 BRA `(.L_x_5087) ;  /* 0x0000000000083947 */ /* 0x000fec0003800000 */
[----:B------:R-:W-:Y:S05]  /*1320*/  @P0 BRA `(.L_x_5088) ;  /* 0x0000000000100947 */ /* 0x000fea0003800000 */
[----:B------:R-:W-:Y:S05]  /*1330*/  BRA `(.L_x_5089) ;  /* 0x0000000000147947 */ /* 0x000fea0003800000 */
.L_x_5087:
[----:B-----5:R-:W-:-:S04]  /*1340*/  PRMT R64, R10, 0x7632, R64 ;  /* 0x000076320a407816 */ /* 0x020fc80000000040 */
[----:B------:R-:W-:-:S05]  /*1350*/  SHF.L.U32 R65, R64, 0x10, RZ ;  /* 0x0000001040417819 */ /* 0x000fca00000006ff */
[----:B------:R-:W-:-:S07]  /*1360*/  FADD.FTZ R82, R82, R65 ;  /* 0x0000004152527221 */ /* 0x000fce0000010000 */
.L_x_5088:
[----:B------:R-:W-:-:S04]  /*1370*/  F2FP.BF16.F32.PACK_AB R64, RZ, R82 ;  /* 0x00000052ff40723e */ /* 0x000fc800000010ff */
[----:B------:R-:W-:-:S07]  /*1380*/  PRMT R62, R62, 0x5410, R64 ;  /* 0x000054103e3e7816 */ /* 0x000fce0000000040 */
.L_x_5089:
[C---:B------:R-:W-:Y:S02]  /*1390*/  SHF.L.U32 R65, R67.reuse, 0x10, RZ ;  /* 0x0000001043417819 */ /* 0x040fe400000006ff */
[----:B------:R-:W-:-:S03]  /*13a0*/  PRMT R67, R67, 0x7632, R67 ;  /* 0x0000763243437816 */ /* 0x000fc60000000043 */
[----:B------:R-:W-:Y:S01]  /*13b0*/  FMUL.FTZ R86, R65, R4 ;  /* 0x0000000441567220 */ /* 0x000fe20000410000 */
[----:B------:R-:W-:Y:S06]  /*13c0*/  @P3 BRA `(.L_x_5090) ;  /* 0x0000000000083947 */ /* 0x000fec0003800000 */
[----:B------:R-:W-:Y:S05]  /*13d0*/  @P0 BRA `(.L_x_5091) ;  /* 0x00000000000c0947 */ /* 0x000fea0003800000 */
[----:B------:R-:W-:Y:S05]  /*13e0*/  BRA `(.L_x_5092) ;  /* 0x0000000000107947 */ /* 0x000fea0003800000 */
.L_x_5090:
[----:B-----5:R-:W-:-:S05]  /*13f0*/  SHF.L.U32 R65, R11, 0x10, RZ ;  /* 0x000000100b417819 */ /* 0x020fca00000006ff */
[----:B------:R-:W-:-:S07]  /*1400*/  FADD.FTZ R86, R65, R86 ;  /* 0x0000005641567221 */ /* 0x000fce0000010000 */
.L_x_5091:
[----:B------:R-:W-:-:S04]  /*1410*/  F2FP.BF16.F32.PACK_AB R64, RZ, R86 ;  /* 0x00000056ff40723e */ /* 0x000fc800000010ff */
[----:B------:R-:W-:-:S07]  /*1420*/  PRMT R63, R64, 0x7610, R63 ;  /* 0x00007610403f7816 */ /* 0x000fce000000003f */
.L_x_5092:
[----:B------:R-:W-:-:S05]  /*1430*/  SHF.L.U32 R67, R67, 0x10, RZ ;  /* 0x0000001043437819 */ /* 0x000fca00000006ff */
[----:B------:R-:W-:Y:S01]  /*1440*/  FMUL.FTZ R4, R67, R4 ;  /* 0x0000000443047220 */ /* 0x000fe20000410000 */
[----:B------:R-:W-:Y:S06]  /*1450*/  @P3 BRA `(.L_x_5093) ;  /* 0x0000000000083947 */ /* 0x000fec0003800000 */
[----:B------:R-:W-:Y:S05]  /*1460*/  @P0 BRA `(.L_x_5094) ;  /* 0x0000000000100947 */ /* 0x000fea0003800000 */
[----:B------:R-:W-:Y:S05]  /*1470*/  BRA `(.L_x_5095) ;  /* 0x0000000000147947 */ /* 0x000fea0003800000 */
.L_x_5093:
[----:B-----5:R-:W-:-:S04]  /*1480*/  PRMT R64, R11, 0x7632, R64 ;  /* 0x000076320b407816 */ /* 0x020fc80000000040 */
[----:B------:R-:W-:-:S05]  /*1490*/  SHF.L.U32 R65, R64, 0x10, RZ ;  /* 0x0000001040417819 */ /* 0x000fca00000006ff */
[----:B------:R-:W-:-:S07]  /*14a0*/  FADD.FTZ R4, R4, R65 ;  /* 0x0000004104047221 */ /* 0x000fce0000010000 */
.L_x_5094:
[----:B------:R-:W-:-:S04]  /*14b0*/  F2FP.BF16.F32.PACK_AB R64, RZ, R4 ;  /* 0x00000004ff40723e */ /* 0x000fc800000010ff */
[----:B------:R-:W-:-:S07]  /*14c0*/  PRMT R63, R63, 0x5410, R64 ;  /* 0x000054103f3f7816 */ /* 0x000fce0000000040 */
.L_x_5095:
[----:B------:R-:W-:Y:S01]  /*14d0*/  FADD.FTZ R66, RZ, R7 ;  /* 0x00000007ff427221 */ /* 0x000fe20000010000 */
[----:B------:R-:W0:Y:S01]  /*14e0*/  @P0 LDC.64 R64, c[0x0][0x238] ;  /* 0x00008e00ff400b82 */ /* 0x000e220000000a00 */
[----:B------:R-:W-:Y:S01]  /*14f0*/  LOP3.LUT P2, RZ, R6, 0xff, RZ, 0xc0, !PT ;  /* 0x000000ff06ff7812 */ /* 0x000fe2000784c0ff */
[----:B------:R-:W-:Y:S01]  /*1500*/  UMOV UR12, 0xffffffff ;  /* 0xffffffff000c7882 */ /* 0x000fe20000000000 */
[----:B------:R-:W-:Y:S01]  /*1510*/  FADD.FTZ R66, R66, R5 ;  /* 0x0000000542427221 */ /* 0x000fe20000010000 */
[----:B------:R-:W-:Y:S02]  /*1520*/  SHF.R.U32.HI R67, RZ, 0x5, R3 ;  /* 0x00000005ff437819 */ /* 0x000fe40000011603 */
[----:B------:R-:W-:Y:S01]  /*1530*/  LOP3.LUT P3, RZ, R3, 0x1f, RZ, 0xc0, !PT ;  /* 0x0000001f03ff7812 */ /* 0x000fe2000786c0ff */
[----:B------:R-:W-:-:S04]  /*1540*/  FADD.FTZ R66, R66, R71 ;  /* 0x0000004742427221 */ /* 0x000fc80000010000 */
[----:B------:R-:W-:-:S04]  /*1550*/  FADD.FTZ R66, R66, R69 ;  /* 0x0000004542427221 */ /* 0x000fc80000010000 */
[----:B------:R-:W-:-:S04]  /*1560*/  FADD.FTZ R66, R66, R75 ;  /* 0x0000004b42427221 */ /* 0x000fc80000010000 */
[----:B------:R-:W-:-:S04]  /*1570*/  FADD.FTZ R66, R66, R73 ;  /* 0x0000004942427221 */ /* 0x000fc80000010000 */
[----:B------:R-:W-:Y:S01]  /*1580*/  FADD.FTZ R66, R66, R79 ;  /* 0x0000004f42427221 */ /* 0x000fe20000010000 */
[----:B0-----:R-:W-:-:S04]  /*1590*/  @P0 IMAD.WIDE.U32 R64, R70, 0x10, R64 ;  /* 0x0000001046400825 */ /* 0x001fc800078e0040 */
[----:B------:R-:W-:Y:S01]  /*15a0*/  FADD.FTZ R66, R66, R77 ;  /* 0x0000004d42427221 */ /* 0x000fe20000010000 */
[----:B------:R0:W-:Y:S03]  /*15b0*/  @P0 STG.E.128 desc[UR4][R64.64], R60 ;  /* 0x0000003c40000986 */ /* 0x0001e6000c101d04 */
[----:B------:R-:W-:-:S04]  /*15c0*/  FADD.FTZ R66, R66, R83 ;  /* 0x0000005342427221 */ /* 0x000fc80000010000 */
[----:B------:R-:W-:-:S04]  /*15d0*/  FADD.FTZ R66, R66, R81 ;  /* 0x0000005142427221 */ /* 0x000fc80000010000 */
[----:B------:R-:W-:-:S04]  /*15e0*/  FADD.FTZ R66, R66, R87 ;  /* 0x0000005742427221 */ /* 0x000fc80000010000 */
[----:B------:R-:W-:-:S04]  /*15f0*/  FADD.FTZ R66, R66, R85 ;  /* 0x0000005542427221 */ /* 0x000fc80000010000 */
[----:B------:R-:W-:-:S04]  /*1600*/  FADD.FTZ R66, R66, R91 ;  /* 0x0000005b42427221 */ /* 0x000fc80000010000 */
[----:B0-----:R-:W-:Y:S01]  /*1610*/  FADD.FTZ R65, R66, R89 ;  /* 0x0000005942417221 */ /* 0x001fe20000010000 */
[----:B------:R-:W-:-:S03]  /*1620*/  LOP3.LUT R66, R67, 0x7fffffc, RZ, 0xc0, !PT ;  /* 0x07fffffc43427812 */ /* 0x000fc600078ec0ff */
[----:B------:R-:W-:Y:S01]  /*1630*/  FADD.FTZ R64, R65, R72 ;  /* 0x0000004841407221 */ /* 0x000fe20000010000 */
[----:B------:R-:W-:-:S03]  /*1640*/  @!P2 IADD3 R66, R66, 0x4, RZ ;  /* 0x000000044242a810 */ /* 0x000fc60007ffe0ff */
        /* <DEDUP_REMOVED lines=78> */
.L_x_5108:
[----:B------:R-:W2:Y:S01]  /*1b30*/  @!P3 S2R R88, SR_CgaCtaId ;  /* 0x000000000058b919 */ /* 0x000ea20000008800 */
[----:B-1----:R-:W-:Y:S01]  /*1b40*/  FADD.FTZ R65, R97, R6 ;  /* 0x0000000661417221 */ /* 0x002fe20000010000 */
[----:B------:R-:W-:Y:S01]  /*1b50*/  LOP3.LUT R6, R67, 0x3, RZ, 0xc0, !PT ;  /* 0x0000000343067812 */ /* 0x000fe200078ec0ff */
[----:B------:R-:W-:Y:S05]  /*1b60*/  WARPSYNC.ALL ;  /* 0x0000000000007948 */ /* 0x000fea0003800000 */
[----:B------:R-:W-:Y:S01]  /*1b70*/  @!P3 MOV R67, 0x400 ;  /* 0x000004000043b802 */ /* 0x000fe20000000f00 */
[----:B0-----:R-:W-:-:S03]  /*1b80*/  HFMA2.MMA R97, -RZ, RZ, 0, 0 ;  /* 0x00000000ff617435 */ /* 0x001fc600000001ff */
[----:B--2---:R-:W-:Y:S02]  /*1b90*/  @!P3 LEA R88, R88, R67, 0x18 ;  /* 0x000000435858b211 */ /* 0x004fe400078ec0ff */
[----:B------:R-:W-:-:S04]  /*1ba0*/  @!P3 IADD3 R67, R66, R6, RZ ;  /* 0x000000064243b210 */ /* 0x000fc80007ffe0ff */
[----:B------:R-:W-:Y:S02]  /*1bb0*/  @!P3 LEA R88, R67, R88, 0x3 ;  /* 0x000000584358b211 */ /* 0x000fe400078e18ff */
[----:B------:R-:W-:-:S03]  /*1bc0*/  LOP3.LUT R67, R3, 0x1f, RZ, 0xc0, !PT ;  /* 0x0000001f03437812 */ /* 0x000fc600078ec0ff */
[----:B------:R0:W-:Y:S01]  /*1bd0*/  @!P3 STS.64 [R88], R64 ;  /* 0x000000405800b388 */ /* 0x0001e20000000a00 */
[----:B------:R-:W-:Y:S01]  /*1be0*/  BAR.SYNC.DEFER_BLOCKING 0x0 ;  /* 0x0000000000007b1d */ /* 0x000fe20000010000 */
[----:B------:R-:W-:Y:S02]  /*1bf0*/  ISETP.GT.U32.AND P5, PT, R67, 0x3, PT ;  /* 0x000000034300780c */ /* 0x000fe40003fa4070 */
[----:B------:R-:W-:-:S11]  /*1c00*/  LOP3.LUT P3, RZ, R6, 0x1f, R3, 0xf8, !PT ;  /* 0x0000001f06ff7812 */ /* 0x000fd6000786f803 */
[----:B------:R-:W1:Y:S01]  /*1c10*/  @!P5 S2R R90, SR_CgaCtaId ;  /* 0x00000000005ad919 */ /* 0x000e620000008800 */
[----:B------:R-:W-:Y:S02]  /*1c20*/  @!P5 IADD3 R66, R66, R67, RZ ;  /* 0x000000434242d210 */ /* 0x000fe40007ffe0ff */
[----:B------:R-:W-:Y:S02]  /*1c30*/  @!P5 MOV R67, 0x400 ;  /* 0x000004000043d802 */ /* 0x000fe40000000f00 */
[----:B------:R-:W-:-:S04]  /*1c40*/  @!P5 MOV R97, 0x300 ;  /* 0x000003000061d802 */ /* 0x000fc80000000f00 */
[----:B0-----:R-:W-:Y:S01]  /*1c50*/  I2FP.F32.S32 R65, R97 ;  /* 0x0000006100417245 */ /* 0x001fe20000201400 */
[----:B------:R-:W0:Y:S01]  /*1c60*/  SHFL.DOWN PT, R88, R97, 0x2, 0x1f ;  /* 0x08401f0061587f89 */ /* 0x000e2200000e0000 */
[----:B-1----:R-:W-:Y:S02]  /*1c70*/  @!P5 LEA R67, R90, R67, 0x18 ;  /* 0x000000435a43d211 */ /* 0x002fe400078ec0ff */
[----:B0-----:R-:W-:Y:S02]  /*1c80*/  I2FP.F32.S32 R90, R88 ;  /* 0x00000058005a7245 */ /* 0x001fe40000201400 */
[----:B------:R-:W-:Y:S02]  /*1c90*/  @!P5 LEA R92, R66, R67, 0x3 ;  /* 0x00000043425cd211 */ /* 0x000fe400078e18ff */
[----:B------:R-:W-:Y:S02]  /*1ca0*/  CS2R R66, SRZ ;  /* 0x0000000000427805 */ /* 0x000fe4000001ff00 */
[----:B------:R-:W-:-:S04]  /*1cb0*/  IADD3 R6, R88, R97, RZ ;  /* 0x0000006158067210 */ /* 0x000fc80007ffe0ff */
[----:B------:R-:W0:Y:S04]  /*1cc0*/  @!P5 LDS.64 R66, [R92] ;  /* 0x000000005c42d984 */ /* 0x000e280000000a00 */
[----:B------:R-:W-:Y:S04]  /*1cd0*/  SHFL.DOWN PT, R97, R6, 0x1, 0x1f ;  /* 0x08201f0006617f89 */ /* 0x000fe800000e0000 */
[----:B0-----:R-:W0:Y:S02]  /*1ce0*/  SHFL.DOWN PT, R95, R66, 0x2, 0x1f ;  /* 0x08401f00425f7f89 */ /* 0x001e2400000e0000 */
[----:B0-----:R-:W-:-:S04]  /*1cf0*/  FADD.FTZ R64, -R95, R66 ;  /* 0x000000425f407221 */ /* 0x001fc80000010100 */
[----:B------:R-:W-:-:S04]  /*1d00*/  FMUL.FTZ R64, R64, R64 ;  /* 0x0000004040407220 */ /* 0x000fc80000410000 */
[----:B------:R-:W-:Y:S02]  /*1d10*/  FMUL.FTZ R99, R64, R65 ;  /* 0x0000004140637220 */ /* 0x000fe40000410000 */
[----:B------:R-:W0:Y:S02]  /*1d20*/  SHFL.DOWN PT, R64, R67, 0x2, 0x1f ;  /* 0x08401f0043407f89 */ /* 0x000e2400000e0000 */
[-C--:B------:R-:W-:Y:S01]  /*1d30*/  FMUL.FTZ R88, R99, R90.reuse ;  /* 0x0000005a63587220 */ /* 0x080fe20000410000 */
[----:B------:R-:W-:-:S04]  /*1d40*/  FMUL.FTZ R90, R95, R90 ;  /* 0x0000005a5f5a7220 */ /* 0x000fc80000410000 */
[----:B------:R-:W-:Y:S01]  /*1d50*/  FFMA.FTZ R65, R65, R66, R90 ;  /* 0x0000004241417223 */ /* 0x000fe2000001005a */
[-C--:B------:R-:W-:Y:S02]  /*1d60*/  IADD3 R90, R6, R97.reuse, RZ ;  /* 0x00000061065a7210 */ /* 0x080fe40007ffe0ff */
[----:B------:R-:W-:Y:S01]  /*1d70*/  I2FP.F32.S32 R97, R97 ;  /* 0x0000006100617245 */ /* 0x000fe20000201400 */
[----:B0-----:R-:W-:Y:S01]  /*1d80*/  FADD.FTZ R95, R64, R67 ;  /* 0x00000043405f7221 */ /* 0x001fe20000010000 */
[----:B------:R-:W-:Y:S02]  /*1d90*/  I2FP.F32.S32 R64, R6 ;  /* 0x0000000600407245 */ /* 0x000fe40000201400 */
[----:B------:R-:W0:Y:S02]  /*1da0*/  LDC R6, c[0x0][0x2d8] ;  /* 0x0000b600ff067b82 */ /* 0x000e240000000800 */
[----:B------:R-:W1:Y:S02]  /*1db0*/  MUFU.RCP R66, R64 ;  /* 0x0000004000427308 */ /* 0x000e640000001000 */
[C---:B-1----:R-:W-:Y:S01]  /*1dc0*/  FMUL.FTZ R65, R66.reuse, R65 ;  /* 0x0000004142417220 */ /* 0x042fe20000410000 */
[----:B------:R-:W-:-:S04]  /*1dd0*/  FFMA.FTZ R88, R66, R88, R95 ;  /* 0x0000005842587223 */ /* 0x000fc8000001005f */
[----:B------:R-:W1:Y:S02]  /*1de0*/  SHFL.DOWN PT, R66, R65, 0x1, 0x1f ;  /* 0x08201f0041427f89 */ /* 0x000e6400000e0000 */
[----:B-1----:R-:W-:-:S04]  /*1df0*/  FADD.FTZ R95, R65, -R66 ;  /* 0x80000042415f7221 */ /* 0x002fc80000010000 */
[----:B------:R-:W-:-:S04]  /*1e00*/  FMUL.FTZ R95, R95, R95 ;  /* 0x0000005f5f5f7220 */ /* 0x000fc80000410000 */
[----:B------:R-:W-:Y:S02]  /*1e10*/  FMUL.FTZ R92, R64, R95 ;  /* 0x0000005f405c7220 */ /* 0x000fe40000410000 */
[----:B------:R-:W1:Y:S02]  /*1e20*/  SHFL.DOWN PT, R95, R88, 0x1, 0x1f ;  /* 0x08201f00585f7f89 */ /* 0x000e6400000e0000 */
[-C--:B------:R-:W-:Y:S01]  /*1e30*/  FMUL.FTZ R67, R92, R97.reuse ;  /* 0x000000615c437220 */ /* 0x080fe20000410000 */
[----:B------:R-:W-:Y:S01]  /*1e40*/  I2FP.F32.S32 R92, R90 ;  /* 0x0000005a005c7245 */ /* 0x000fe20000201400 */
[----:B------:R-:W-:-:S04]  /*1e50*/  FMUL.FTZ R97, R66, R97 ;  /* 0x0000006142617220 */ /* 0x000fc80000410000 */
[----:B------:R-:W-:Y:S01]  /*1e60*/  FFMA.FTZ R64, R64, R65, R97 ;  /* 0x0000004140407223 */ /* 0x000fe20000010061 */
[----:B------:R-:W2:Y:S01]  /*1e70*/  MUFU.RCP R92, R92 ;  /* 0x0000005c005c7308 */ /* 0x000ea20000001000 */
[----:B-1----:R-:W-:-:S04]  /*1e80*/  FADD.FTZ R95, R88, R95 ;  /* 0x0000005f585f7221 */ /* 0x002fc80000010000 */
[C---:B--2---:R-:W-:Y:S01]  /*1e90*/  FFMA.FTZ R90, R92.reuse, R67, R95 ;  /* 0x000000435c5a7223 */ /* 0x044fe2000001005f */
[----:B------:R-:W-:Y:S02]  /*1ea0*/  FMUL.FTZ R95, R92, R64 ;  /* 0x000000405c5f7220 */ /* 0x000fe40000410000 */
[----:B------:R-:W1:Y:S04]  /*1eb0*/  @!P3 LDC.64 R64, c[0x0][0x250] ;  /* 0x00009400ff40bb82 */ /* 0x000e680000000a00 */
[----:B------:R-:W2:Y:S01]  /*1ec0*/  SHFL.IDX PT, R95, R95, RZ, 0x1f ;  /* 0x00001fff5f5f7589 */ /* 0x000ea200000e0000 */
[----:B-1----:R-:W-:-:S03]  /*1ed0*/  @!P3 IMAD.WIDE R66, R2, 0x4, R64 ;  /* 0x000000040242b825 */ /* 0x002fc600078e0240 */
[----:B------:R-:W0:Y:S01]  /*1ee0*/  SHFL.IDX PT, R65, R90, RZ, 0x1f ;  /* 0x00001fff5a417589 */ /* 0x000e2200000e0000 */
[----:B--2---:R-:W-:-:S03]  /*1ef0*/  FMUL.FTZ R64, R95, R95 ;  /* 0x0000005f5f407220 */ /* 0x004fc60000410000 */
[----:B------:R1:W-:Y:S02]  /*1f00*/  @!P3 STG.E desc[UR4][R66.64], R95 ;  /* 0x0000005f4200b986 */ /* 0x0003e4000c101904 */
[----:B-1----:R-:W1:Y:S01]  /*1f10*/  LDC.64 R66, c[0x0][0x2b8] ;  /* 0x0000ae00ff427b82 */ /* 0x002e620000000a00 */
[----:B0-----:R-:W-:Y:S01]  /*1f20*/  FFMA.FTZ R6, R65, UR7, R6 ;  /* 0x0000000741067c23 */ /* 0x001fe20008010006 */
[----:B------:R-:W-:Y:S02]  /*1f30*/  FSEL R65, R64, RZ, P4 ;  /* 0x000000ff40417208 */ /* 0x000fe40002000000 */
[----:B------:R-:W-:-:S03]  /*1f40*/  FSEL R64, R95, RZ, !P4 ;  /* 0x000000ff5f407208 */ /* 0x000fc60006000000 */
[----:B------:R-:W-:Y:S02]  /*1f50*/  FADD.FTZ R6, R6, R65 ;  /* 0x0000004106067221 */ /* 0x000fe40000010000 */
[C---:B------:R-:W-:Y:S01]  /*1f60*/  FADD.FTZ R71, -R64.reuse, R71 ;  /* 0x0000004740477221 */ /* 0x040fe20000010100 */
[C---:B------:R-:W-:Y:S01]  /*1f70*/  FADD.FTZ R69, -R64.reuse, R69 ;  /* 0x0000004540457221 */ /* 0x040fe20000010100 */
[----:B------:R-:W0:Y:S01]  /*1f80*/  MUFU.RSQ R88, R6 ;  /* 0x0000000600587308 */ /* 0x000e220000001400 */
[C---:B------:R-:W-:Y:S01]  /*1f90*/  FADD.FTZ R79, -R64.reuse, R79 ;  /* 0x0000004f404f7221 */ /* 0x040fe20000010100 */
[C---:B------:R-:W-:Y:S01]  /*1fa0*/  FADD.FTZ R77, -R64.reuse, R77 ;  /* 0x0000004d404d7221 */ /* 0x040fe20000010100 */
[C---:B------:R-:W-:Y:S01]  /*1fb0*/  FADD.FTZ R7, -R64.reuse, R7 ;  /* 0x0000000740077221 */ /* 0x040fe20000010100 */
[C---:B------:R-:W-:Y:S01]  /*1fc0*/  FADD.FTZ R5, -R64.reuse, R5 ;  /* 0x0000000540057221 */ /* 0x040fe20000010100 */
[----:B------:R-:W-:Y:S01]  /*1fd0*/  FADD.FTZ R90, -R64, R89 ;  /* 0x00000059405a7221 */ /* 0x000fe20000010100 */
[----:B-1----:R-:W-:-:S04]  /*1fe0*/  IMAD.WIDE.U32 R94, R0, 0x10, R66 ;  /* 0x00000010005e7825 */ /* 0x002fc800078e0042 */
        /* <DEDUP_REMOVED lines=10> */
[C---:B0-----:R-:W-:Y:S01]  /*2090*/  FMUL.FTZ R65, R88.reuse, R71 ;  /* 0x0000004758417220 */ /* 0x041fe20000410000 */
[----:B------:R-:W-:Y:S01]  /*20a0*/  FMUL.FTZ R0, R88, R69 ;  /* 0x0000004558007220 */ /* 0x000fe20000410000 */
[C---:B------:R-:W-:Y:S01]  /*20b0*/  FADD.FTZ R93, -R64.reuse, R74 ;  /* 0x0000004a405d7221 */ /* 0x040fe20000010100 */
[----:B------:R-:W-:Y:S01]  /*20c0*/  FADD.FTZ R80, -R64, R80 ;  /* 0x0000005040507221 */ /* 0x000fe20000010100 */
[----:B------:R-:W-:Y:S01]  /*20d0*/  FFMA.FTZ R65, R38, R65, R14 ;  /* 0x0000004126417223 */ /* 0x000fe2000001000e */
[----:B------:R-:W-:Y:S01]  /*20e0*/  FFMA.FTZ R0, R39, R0, R15 ;  /* 0x0000000027007223 */ /* 0x000fe2000001000f */
[C---:B------:R-:W-:Y:S01]  /*20f0*/  FADD.FTZ R78, -R64.reuse, R78 ;  /* 0x0000004e404e7221 */ /* 0x040fe20000010100 */
[C---:B------:R-:W-:Y:S01]  /*2100*/  FADD.FTZ R84, -R64.reuse, R84 ;  /* 0x0000005440547221 */ /* 0x040fe20000010100 */
[C---:B------:R-:W-:Y:S01]  /*2110*/  FADD.FTZ R82, -R64.reuse, R82 ;  /* 0x0000005240527221 */ /* 0x040fe20000010100 */
[C---:B------:R-:W-:Y:S01]  /*2120*/  FADD.FTZ R86, -R64.reuse, R86 ;  /* 0x0000005640567221 */ /* 0x040fe20000010100 */
[----:B------:R-:W-:Y:S01]  /*2130*/  FADD.FTZ R4, -R64, R4 ;  /* 0x0000000440047221 */ /* 0x000fe20000010100 */
[C---:B------:R-:W-:Y:S01]  /*2140*/  FMUL.FTZ R79, R88.reuse, R79 ;  /* 0x0000004f584f7220 */ /* 0x040fe20000410000 */
[----:B------:R-:W-:Y:S01]  /*2150*/  FMUL.FTZ R64, R88, R77 ;  /* 0x0000004d58407220 */ /* 0x000fe20000410000 */
[----:B------:R-:W-:Y:S01]  /*2160*/  F2FP.BF16.F32.PACK_AB R65, R0, R65 ;  /* 0x000000410041723e */ /* 0x000fe200000010ff */
[C---:B------:R-:W-:Y:S01]  /*2170*/  FMUL.FTZ R7, R88.reuse, R7 ;  /* 0x0000000758077220 */ /* 0x040fe20000410000 */
[----:B------:R-:W-:Y:S01]  /*2180*/  FMUL.FTZ R0, R88, R5 ;  /* 0x0000000558007220 */ /* 0x000fe20000410000 */
[----:B------:R-:W-:-:S04]  /*2190*/  IMAD.WIDE.U32 R96, R68, 0x10, R66 ;  /* 0x0000001044607825 */ /* 0x000fc800078e0042 */
[----:B------:R-:W-:Y:S01]  /*21a0*/  FFMA.FTZ R64, R43, R64, R19 ;  /* 0x000000402b407223 */ /* 0x000fe20000010013 */
[C---:B------:R-:W-:Y:S01]  /*21b0*/  FMUL.FTZ R5, R88.reuse, R72 ;  /* 0x0000004858057220 */ /* 0x040fe20000410000 */
[----:B------:R-:W-:Y:S01]  /*21c0*/  FMUL.FTZ R91, R88, R91 ;  /* 0x0000005b585b7220 */ /* 0x000fe20000410000 */
[----:B------:R-:W-:-:S04]  /*21d0*/  IMAD.WIDE.U32 R98, R70, 0x10, R66 ;  /* 0x0000001046627825 */ /* 0x000fc800078e0042 */
[----:B------:R-:W-:Y:S01]  /*21e0*/  FFMA.FTZ R67, R42, R79, R18 ;  /* 0x0000004f2a437223 */ /* 0x000fe20000010012 */
[----:B------:R-:W-:Y:S01]  /*21f0*/  FMUL.FTZ R90, R88, R90 ;  /* 0x0000005a585a7220 */ /* 0x000fe20000410000 */
[----:B------:R-:W-:Y:S01]  /*2200*/  FFMA.FTZ R7, R36, R7, R12 ;  /* 0x0000000724077223 */ /* 0x000fe2000001000c */
[----:B------:R-:W-:Y:S01]  /*2210*/  FFMA.FTZ R0, R37, R0, R13 ;  /* 0x0000000025007223 */ /* 0x000fe2000001000d */
[----:B------:R-:W-:Y:S01]  /*2220*/  FMUL.FTZ R6, R88, R73 ;  /* 0x0000004958067220 */ /* 0x000fe20000410000 */
[----:B------:R-:W-:Y:S01]  /*2230*/  FFMA.FTZ R71, R50, R5, R26 ;  /* 0x0000000532477223 */ /* 0x000fe2000001001a */
[----:B------:R-:W-:Y:S01]  /*2240*/  F2FP.BF16.F32.PACK_AB R67, R64, R67 ;  /* 0x000000434043723e */ /* 0x000fe200000010ff */
[----:B------:R-:W-:Y:S01]  /*2250*/  FFMA.FTZ R70, R48, R91, R24 ;  /* 0x0000005b30467223 */ /* 0x000fe20000010018 */
[----:B------:R-:W-:Y:S01]  /*2260*/  FFMA.FTZ R5, R49, R90, R25 ;  /* 0x0000005a31057223 */ /* 0x000fe20000010019 */
[----:B------:R-:W-:Y:S01]  /*2270*/  FFMA.FTZ R69, R41, R6, R17 ;  /* 0x0000000629457223 */ /* 0x000fe20000010011 */
[----:B------:R-:W-:Y:S01]  /*2280*/  F2FP.BF16.F32.PACK_AB R64, R0, R7 ;  /* 0x000000070040723e */ /* 0x000fe200000010ff */
[C---:B------:R-:W-:Y:S01]  /*2290*/  FMUL.FTZ R0, R88.reuse, R81 ;  /* 0x0000005158007220 */ /* 0x040fe20000410000 */
[C---:B------:R-:W-:Y:S01]  /*22a0*/  FMUL.FTZ R6, R88.reuse, R85 ;  /* 0x0000005558067220 */ /* 0x040fe20000410000 */
[----:B------:R-:W-:Y:S01]  /*22b0*/  F2FP.BF16.F32.PACK_AB R70, R5, R70 ;  /* 0x000000460546723e */ /* 0x000fe200000010ff */
[C---:B------:R-:W-:Y:S01]  /*22c0*/  FMUL.FTZ R75, R88.reuse, R75 ;  /* 0x0000004b584b7220 */ /* 0x040fe20000410000 */
[----:B------:R-:W-:Y:S01]  /*22d0*/  FFMA.FTZ R5, R45, R0, R21 ;  /* 0x000000002d057223 */ /* 0x000fe20000010015 */
[----:B------:R-:W-:Y:S01]  /*22e0*/  FFMA.FTZ R0, R47, R6, R23 ;  /* 0x000000062f007223 */ /* 0x000fe20000010017 */
[----:B------:R-:W-:Y:S01]  /*22f0*/  FMUL.FTZ R83, R88, R83 ;  /* 0x0000005358537220 */ /* 0x000fe20000410000 */
[----:B------:R-:W0:Y:S01]  /*2300*/  @!P3 LDC.64 R6, c[0x0][0x258] ;  /* 0x00009600ff06bb82 */ /* 0x000e220000000a00 */
[----:B------:R-:W-:Y:S01]  /*2310*/  FFMA.FTZ R66, R40, R75, R16 ;  /* 0x0000004b28427223 */ /* 0x000fe20000010010 */
[----:B------:R-:W-:Y:S01]  /*2320*/  FMUL.FTZ R87, R88, R87 ;  /* 0x0000005758577220 */ /* 0x000fe20000410000 */
[----:B------:R-:W-:Y:S01]  /*2330*/  FFMA.FTZ R68, R44, R83, R20 ;  /* 0x000000532c447223 */ /* 0x000fe20000010014 */
[C---:B------:R-:W-:Y:S01]  /*2340*/  FMUL.FTZ R77, R88.reuse, R86 ;  /* 0x00000056584d7220 */ /* 0x040fe20000410000 */
[----:B------:R-:W-:Y:S01]  /*2350*/  FMUL.FTZ R74, R88, R4 ;  /* 0x00000004584a7220 */ /* 0x000fe20000410000 */
[----:B------:R-:W-:Y:S01]  /*2360*/  F2FP.BF16.F32.PACK_AB R66, R69, R66 ;  /* 0x000000424542723e */ /* 0x000fe200000010ff */
[----:B------:R-:W-:Y:S01]  /*2370*/  FFMA.FTZ R69, R46, R87, R22 ;  /* 0x000000572e457223 */ /* 0x000fe20000010016 */
[----:B------:R-:W-:Y:S01]  /*2380*/  F2FP.BF16.F32.PACK_AB R68, R5, R68 ;  /* 0x000000440544723e */ /* 0x000fe200000010ff */
[C---:B------:R-:W-:Y:S01]  /*2390*/  FMUL.FTZ R5, R88.reuse, R80 ;  /* 0x0000005058057220 */ /* 0x040fe20000410000 */
[C---:B------:R-:W-:Y:S01]  /*23a0*/  FMUL.FTZ R92, R88.reuse, R92 ;  /* 0x0000005c585c7220 */ /* 0x040fe20000410000 */
[----:B------:R-:W-:Y:S01]  /*23b0*/  FMUL.FTZ R89, R88, R89 ;  /* 0x0000005958597220 */ /* 0x000fe20000410000 */
[----:B------:R-:W-:Y:S01]  /*23c0*/  F2FP.BF16.F32.PACK_AB R69, R0, R69 ;  /* 0x000000450045723e */ /* 0x000fe200000010ff */
[----:B------:R-:W-:Y:S01]  /*23d0*/  FFMA.FTZ R73, R54, R5, R30 ;  /* 0x0000000536497223 */ /* 0x000fe2000001001e */
        /* <DEDUP_REMOVED lines=13> */
[----:B0-----:R-:W-:Y:S01]  /*24b0*/  @!P3 IMAD.WIDE R4, R2, 0x4, R6 ;  /* 0x000000040204b825 */ /* 0x001fe200078e0206 */
[----:B------:R-:W-:-:S02]  /*24c0*/  F2FP.BF16.F32.PACK_AB R71, R92, R71 ;  /* 0x000000475c47723e */ /* 0x000fc400000010ff */
[----:B------:R-:W-:Y:S02]  /*24d0*/  F2FP.BF16.F32.PACK_AB R74, R79, R74 ;  /* 0x0000004a4f4a723e */ /* 0x000fe400000010ff */
[----:B------:R-:W-:Y:S01]  /*24e0*/  F2FP.BF16.F32.PACK_AB R73, R78, R73 ;  /* 0x000000494e49723e */ /* 0x000fe200000010ff */
[----:B------:R1:W-:Y:S01]  /*24f0*/  @!P3 STG.E desc[UR4][R4.64], R88 ;  /* 0x000000580400b986 */ /* 0x0003e2000c101904 */
[----:B------:R-:W-:Y:S02]  /*2500*/  F2FP.BF16.F32.PACK_AB R72, R77, R72 ;  /* 0x000000484d48723e */ /* 0x000fe400000010ff */
[----:B------:R-:W-:Y:S01]  /*2510*/  IADD3 R2, R2, UR8, RZ ;  /* 0x0000000802027c10 */ /* 0x000fe2000fffe0ff */
[----:B------:R1:W-:Y:S01]  /*2520*/  STG.E.128 desc[UR4][R94.64], R64 ;  /* 0x000000405e007986 */ /* 0x0003e2000c101d04 */
[----:B------:R-:W-:Y:S02]  /*2530*/  SEL R6, RZ, 0x1, P2 ;  /* 0x00000001ff067807 */ /* 0x000fe40001000000 */
[----:B------:R-:W-:Y:S01]  /*2540*/  ISETP.GE.AND P3, PT, R2, UR9, PT ;  /* 0x0000000902007c0c */ /* 0x000fe2000bf66270 */
[----:B------:R1:W-:Y:S04]  /*2550*/  STG.E.128 desc[UR4][R96.64], R68 ;  /* 0x0000004460007986 */ /* 0x0003e8000c101d04 */
[----:B------:R1:W-:Y:S08]  /*2560*/  STG.E.128 desc[UR4][R98.64], R72 ;  /* 0x0000004862007986 */ /* 0x0003f0000c101d04 */
[----:B------:R-:W-:Y:S05]  /*2570*/  @!P3 BRA `(.L_x_5097) ;  /* 0xffffffdc007cb947 */ /* 0x000fea000383ffff */
[----:B------:R-:W-:Y:S05]  /*2580*/  EXIT ;  /* 0x000000000000794d */ /* 0x000fea0003800000 */
.L_x_5096:
[----:B------:R-:W-:Y:S01]  /*2590*/  HFMA2.MMA R90, -RZ, RZ, 0, 5.9604644775390625e-08 ;  /* 0x00000001ff5a7435 */ /* 0x000fe200000001ff */
[----:B------:R-:W-:Y:S02]  /*25a0*/  MOV R88, 0x1f ;  /* 0x0000001f00587802 */ /* 0x000fe40000000f00 */
[----:B------:R-:W-:-:S08]  /*25b0*/  MOV R65, 0xffffffff ;  /* 0xffffffff00417802 */ /* 0x000fd00000000f00 */
[----:B-----5:R-:W-:Y:S05]  /*25c0*/  WARPSYNC.COLLECTIVE R65, `(.L_x_5098) ;  /* 0x0000000041087348 */ /* 0x020fea0003c00000 */
[----:B------:R0:W1:Y:S02]  /*25d0*/  SHFL.BFLY P5, R6, R92, R90, R88 ;  /* 0x0c00005a5c067389 */ /* 0x00006400000a0058 */
[----:B01---5:R-:W-:Y:S01]  /*25e0*/  ENDCOLLECTIVE ;  /* 0x000000000000791b */ /* 0x023fe20003800000 */
.L_x_5098:
[----:B------:R-:W-:Y:S01]  /*25f0*/  HFMA2.MMA R90, -RZ, RZ, 0, 1.1920928955078125e-07 ;  /* 0x00000002ff5a7435 */ /* 0x000fe200000001ff */
[----:B------:R-:W-:-:S05]  /*2600*/  FADD.FTZ R94, R92, R6 ;  /* 0x000000065c5e7221 */ /* 0x000fca0000010000 */
[----:B------:R-:W-:-:S07]  /*2610*/  MOV R92, R94 ;  /* 0x0000005e005c7202 */ /* 0x000fce0000000f00 */
[----:B------:R-:W-:Y:S05]  /*2620*/  WARPSYNC.COLLECTIVE R65, `(.L_x_5099) ;  /* 0x0000000041087348 */ /* 0x000fea0003c00000 */
[----:B------:R0:W1:Y:S02]  /*2630*/  SHFL.BFLY P5, R6, R92, R90, R88 ;  /* 0x0c00005a5c067389 */ /* 0x00006400000a0058 */
[----:B01----:R-:W-:Y:S01]  /*2640*/  ENDCOLLECTIVE ;  /* 0x000000000000791b */ /* 0x003fe20003800000 */
.L_x_5099:
[----:B------:R-:W-:Y:S01]  /*2650*/  HFMA2.MMA R90, -RZ, RZ, 0, 2.384185791015625e-07 ;  /* 0x00000004ff5a7435 */ /* 0x000fe200000001ff */
[----:B------:R-:W-:-:S05]  /*2660*/  FADD.FTZ R95, R94, R6 ;  /* 0x000000065e5f7221 */ /* 0x000fca0000010000 */
[----:B------:R-:W-:-:S07]  /*2670*/  MOV R92, R95 ;  /* 0x0000005f005c7202 */ /* 0x000fce0000000f00 */
[----:B------:R-:W-:Y:S05]  /*2680*/  WARPSYNC.COLLECTIVE R65, `(.L_x_5100) ;  /* 0x0000000041087348 */ /* 0x000fea0003c00000 */
[----:B------:R0:W1:Y:S02]  /*2690*/  SHFL.BFLY P5, R6, R92, R90, R88 ;  /* 0x0c00005a5c067389 */ /* 0x00006400000a0058 */
[----:B01----:R-:W-:Y:S01]  /*26a0*/  ENDCOLLECTIVE ;  /* 0x000000000000791b */ /* 0x003fe20003800000 */
.L_x_5100:
[----:B------:R-:W-:Y:S01]  /*26b0*/  HFMA2.MMA R90, -RZ, RZ, 0, 4.76837158203125e-07 ;  /* 0x00000008ff5a7435 */ /* 0x000fe200000001ff */
[----:B------:R-:W-:-:S05]  /*26c0*/  FADD.FTZ R96, R95, R6 ;  /* 0x000000065f607221 */ /* 0x000fca0000010000 */
[----:B------:R-:W-:-:S07]  /*26d0*/  MOV R92, R96 ;  /* 0x00000060005c7202 */ /* 0x000fce0000000f00 */
[----:B------:R-:W-:Y:S05]  /*26e0*/  WARPSYNC.COLLECTIVE R65, `(.L_x_5101) ;  /* 0x0000000041087348 */ /* 0x000fea0003c00000 */
[----:B------:R0:W1:Y:S02]  /*26f0*/  SHFL.BFLY P5, R6, R92, R90, R88 ;  /* 0x0c00005a5c067389 */ /* 0x00006400000a0058 */
[----:B01----:R-:W-:Y:S01]  /*2700*/  ENDCOLLECTIVE ;  /* 0x000000000000791b */ /* 0x003fe20003800000 */
.L_x_5101:
[----:B------:R-:W-:Y:S01]  /*2710*/  HFMA2.MMA R90, -RZ, RZ, 0, 9.5367431640625e-07 ;  /* 0x00000010ff5a7435 */ /* 0x000fe200000001ff */
[----:B------:R-:W-:-:S05]  /*2720*/  FADD.FTZ R97, R96, R6 ;  /* 0x0000000660617221 */ /* 0x000fca0000010000 */
[----:B------:R-:W-:-:S07]  /*2730*/  MOV R92, R97 ;  /* 0x00000061005c7202 */ /* 0x000fce0000000f00 */
[----:B------:R-:W-:Y:S05]  /*2740*/  WARPSYNC.COLLECTIVE R65, `(.L_x_5102) ;  /* 0x0000000041087348 */ /* 0x000fea0003c00000 */
[----:B------:R0:W1:Y:S02]  /*2750*/  SHFL.BFLY P5, R6, R92, R90, R88 ;  /* 0x0c00005a5c067389 */ /* 0x00006400000a0058 */
[----:B01----:R-:W-:Y:S01]  /*2760*/  ENDCOLLECTIVE ;  /* 0x000000000000791b */ /* 0x003fe20003800000 */
.L_x_5102:
[----:B------:R-:W-:Y:S01]  /*2770*/  MOV R90, 0x1 ;  /* 0x00000001005a7802 */ /* 0x000fe20000000f00 */
[----:B------:R-:W-:-:S04]  /*2780*/  FADD.FTZ R6, R97, R6 ;  /* 0x0000000661067221 */ /* 0x000fc80000010000 */
[----:B------:R-:W-:-:S04]  /*2790*/  FMUL.FTZ R64, R6, 0.001302083372138440609 ;  /* 0x3aaaaaab06407820 */ /* 0x000fc80000410000 */
[C---:B------:R-:W-:Y:S01]  /*27a0*/  FADD.FTZ R6, -R64.reuse, R7 ;  /* 0x0000000740067221 */ /* 0x040fe20000010100 */
[C---:B------:R-:W-:Y:S01]  /*27b0*/  FADD.FTZ R95, -R64.reuse, R5 ;  /* 0x00000005405f7221 */ /* 0x040fe20000010100 */
[----:B------:R-:W-:Y:S02]  /*27c0*/  FADD.FTZ R65, -R64, R75 ;  /* 0x0000004b40417221 */ /* 0x000fe40000010100 */
[----:B------:R-:W-:-:S04]  /*27d0*/  FFMA.FTZ R6, R6, R6, RZ ;  /* 0x0000000606067223 */ /* 0x000fc800000100ff */
[----:B------:R-:W-:Y:S01]  /*27e0*/  FFMA.FTZ R6, R95, R95, R6 ;  /* 0x0000005f5f067223 */ /* 0x000fe20000010006 */
[----:B------:R-:W-:-:S04]  /*27f0*/  FADD.FTZ R95, -R64, R71 ;  /* 0x00000047405f7221 */ /* 0x000fc80000010100 */
[----:B------:R-:W-:Y:S01]  /*2800*/  FFMA.FTZ R6, R95, R95, R6 ;  /* 0x0000005f5f067223 */ /* 0x000fe20000010006 */
[----:B------:R-:W-:-:S04]  /*2810*/  FADD.FTZ R95, -R64, R69 ;  /* 0x00000045405f7221 */ /* 0x000fc80000010100 */
        /* <DEDUP_REMOVED lines=40> */
[----:B------:R-:W-:-:S07]  /*2aa0*/  MOV R65, 0xffffffff ;  /* 0xffffffff00417802 */ /* 0x000fce0000000f00 */
[----:B------:R-:W-:Y:S05]  /*2ab0*/  WARPSYNC.COLLECTIVE R65, `(.L_x_5103) ;  /* 0x0000000041087348 */ /* 0x000fea0003c00000 */
[----:B------:R0:W1:Y:S02]  /*2ac0*/  SHFL.BFLY P5, R6, R92, R90, R88 ;  /* 0x0c00005a5c067389 */ /* 0x00006400000a0058 */
[----:B01----:R-:W-:Y:S01]  /*2ad0*/  ENDCOLLECTIVE ;  /* 0x000000000000791b */ /* 0x003fe20003800000 */
.L_x_5103:
[----:B------:R-:W-:Y:S01]  /*2ae0*/  HFMA2.MMA R90, -RZ, RZ, 0, 1.1920928955078125e-07 ;  /* 0x00000002ff5a7435 */ /* 0x000fe200000001ff */
[----:B------:R-:W-:-:S05]  /*2af0*/  FADD.FTZ R94, R92, R6 ;  /* 0x000000065c5e7221 */ /* 0x000fca0000010000 */
[----:B------:R-:W-:-:S07]  /*2b00*/  MOV R92, R94 ;  /* 0x0000005e005c7202 */ /* 0x000fce0000000f00 */
[----:B------:R-:W-:Y:S05]  /*2b10*/  WARPSYNC.COLLECTIVE R65, `(.L_x_5104) ;  /* 0x0000000041087348 */ /* 0x000fea0003c00000 */
[----:B------:R0:W1:Y:S02]  /*2b20*/  SHFL.BFLY P5, R6, R92, R90, R88 ;  /* 0x0c00005a5c067389 */ /* 0x00006400000a0058 */
[----:B01----:R-:W-:Y:S01]  /*2b30*/  ENDCOLLECTIVE ;  /* 0x000000000000791b */ /* 0x003fe20003800000 */
.L_x_5104:
[----:B------:R-:W-:Y:S01]  /*2b40*/  HFMA2.MMA R90, -RZ, RZ, 0, 2.384185791015625e-07 ;  /* 0x00000004ff5a7435 */ /* 0x000fe200000001ff */
[----:B------:R-:W-:-:S05]  /*2b50*/  FADD.FTZ R95, R94, R6 ;  /* 0x000000065e5f7221 */ /* 0x000fca0000010000 */
[----:B------:R-:W-:-:S07]  /*2b60*/  MOV R92, R95 ;  /* 0x0000005f005c7202 */ /* 0x000fce0000000f00 */
[----:B------:R-:W-:Y:S05]  /*2b70*/  WARPSYNC.COLLECTIVE R65, `(.L_x_5105) ;  /* 0x0000000041087348 */ /* 0x000fea0003c00000 */
[----:B------:R0:W1:Y:S02]  /*2b80*/  SHFL.BFLY P5, R6, R92, R90, R88 ;  /* 0x0c00005a5c067389 */ /* 0x00006400000a0058 */
[----:B01----:R-:W-:Y:S01]  /*2b90*/  ENDCOLLECTIVE ;  /* 0x000000000000791b */ /* 0x003fe20003800000 */
.L_x_5105:
[----:B------:R-:W-:Y:S01]  /*2ba0*/  HFMA2.MMA R90, -RZ, RZ, 0, 4.76837158203125e-07 ;  /* 0x00000008ff5a7435 */ /* 0x000fe200000001ff */
[----:B------:R-:W-:-:S05]  /*2bb0*/  FADD.FTZ R96, R95, R6 ;  /* 0x000000065f607221 */ /* 0x000fca0000010000 */
[----:B------:R-:W-:-:S07]  /*2bc0*/  MOV R92, R96 ;  /* 0x00000060005c7202 */ /* 0x000fce0000000f00 */
[----:B------:R-:W-:Y:S05]  /*2bd0*/  WARPSYNC.COLLECTIVE R65, `(.L_x_5106) ;  /* 0x0000000041087348 */ /* 0x000fea0003c00000 */
[----:B------:R0:W1:Y:S02]  /*2be0*/  SHFL.BFLY P5, R6, R92, R90, R88 ;  /* 0x0c00005a5c067389 */ /* 0x00006400000a0058 */
[----:B01----:R-:W-:Y:S01]  /*2bf0*/  ENDCOLLECTIVE ;  /* 0x000000000000791b */ /* 0x003fe20003800000 */
.L_x_5106:
[----:B------:R-:W-:Y:S01]  /*2c00*/  HFMA2.MMA R90, -RZ, RZ, 0, 9.5367431640625e-07 ;  /* 0x00000010ff5a7435 */ /* 0x000fe200000001ff */
[----:B------:R-:W-:-:S05]  /*2c10*/  FADD.FTZ R97, R96, R6 ;  /* 0x0000000660617221 */ /* 0x000fca0000010000 */
[----:B------:R-:W-:-:S07]  /*2c20*/  MOV R92, R97 ;  /* 0x00000061005c7202 */ /* 0x000fce0000000f00 */
[----:B------:R-:W-:Y:S05]  /*2c30*/  WARPSYNC.COLLECTIVE R65, `(.L_x_5107) ;  /* 0x0000000041087348 */ /* 0x000fea0003c00000 */
[----:B------:R0:W1:Y:S02]  /*2c40*/  SHFL.BFLY P5, R6, R92, R90, R88 ;  /* 0x0c00005a5c067389 */ /* 0x00006400000a0058 */
[----:B01----:R-:W-:Y:S01]  /*2c50*/  ENDCOLLECTIVE ;  /* 0x000000000000791b */ /* 0x003fe20003800000 */
.L_x_5107:
[----:B------:R-:W-:Y:S05]  /*2c60*/  BRA `(.L_x_5108) ;  /* 0xffffffec00b07947 */ /* 0x000fea000383ffff */
.L_x_5109:
        /* <DEDUP_REMOVED lines=9> */
.L_x_23241:


//--------------------- .text._ZN10layer_norm13ln_fwd_kernelINS_13Kernel_traitsIf13__nv_bfloat16S2_S2_fjLj3072ELj1ELj1ELj4ELj16ENS_18Kernel_traits_baseILj3072EfS2_S2_S2_fjLj128EEEEELb0ELb0ELb1ELb0EEEvNS_9FwdParamsE --------------------------
	.section	.text._ZN10layer_norm13ln_fwd_kernelINS_13Kernel_traitsIf13__nv_bfloat16S2_S2_fjLj3072ELj1ELj1ELj4ELj16ENS_18Kernel_traits_baseILj3072EfS2_S2_S2_fjLj128EEEEELb0ELb0ELb1ELb0EEEvNS_9FwdParamsE,"ax",@progbits
	.align	128
        .global         _ZN10layer_norm13ln_fwd_kernelINS_13Kernel_traitsIf13__nv_bfloat16S2_S2_fjLj3072ELj1ELj1ELj4ELj16ENS_18Kernel_traits_baseILj3072EfS2_S2_S2_fjLj128EEEEELb0ELb0ELb1ELb0EEEvNS_9FwdParamsE
        .type           _ZN10layer_norm13ln_fwd_kernelINS_13Kernel_traitsIf13__nv_bfloat16S2_S2_fjLj3072ELj1ELj1ELj4ELj16ENS_18Kernel_traits_baseILj3072EfS2_S2_S2_fjLj128EEEEELb0ELb0ELb1ELb0EEEvNS_9FwdParamsE,@function
        .size           _ZN10layer_norm13ln_fwd_kernelINS_13Kernel_traitsIf13__nv_bfloat16S2_S2_fjLj3072ELj1ELj1ELj4ELj16ENS_18Kernel_traits_baseILj3072EfS2_S2_S2_fjLj128EEEEELb0ELb0ELb1ELb0EEEvNS_9FwdParamsE,(.L_x_23242 - _ZN10layer_norm13ln_fwd_kernelINS_13Kernel_traitsIf13__nv_bfloat16S2_S2_fjLj3072ELj1ELj1ELj4ELj16ENS_18Kernel_traits_baseILj3072EfS2_S2_S2_fjLj128EEEEELb0ELb0ELb1ELb0EEEvNS_9FwdParamsE)
        .other          _ZN10layer_norm13ln_fwd_kernelINS_13Kernel_traitsIf13__nv_bfloat16S2_S2_fjLj3072ELj1ELj1ELj4ELj16ENS_18Kernel_traits_baseILj3072EfS2_S2_S2_fjLj128EEEEELb0ELb0ELb1ELb0EEEvNS_9FwdParamsE,@"STO_CUDA_ENTRY STV_DEFAULT"
_ZN10layer_norm13ln_fwd_kernelINS_13Kernel_traitsIf13__nv_bfloat16S2_S2_fjLj3072ELj1ELj1ELj4ELj16ENS_18Kernel_traits_baseILj3072EfS2_S2_S2_fjLj128EEEEELb0ELb0ELb1ELb0EEEvNS_9FwdParamsE:
.text._ZN10layer_norm13ln_fwd_kernelINS_13Kernel_traitsIf13__nv_bfloat16S2_S2_fjLj3072ELj1ELj1ELj4ELj16ENS_18Kernel_traits_baseILj3072EfS2_S2_S2_fjLj128EEEEELb0ELb0ELb1ELb0EEEvNS_9FwdParamsE:
        /* <DEDUP_REMOVED lines=31> */
.L_x_5111:
[----:B------:R-:W-:Y:S05]  /*01f0*/  BSYNC B0 ;  /* 0x0000000000007941 */ /* 0x000fea0003800000 */
.L_x_5110:
        /* <DEDUP_REMOVED lines=18> */
.L_x_5113:
[----:B------:R-:W-:Y:S05]  /*0320*/  BSYNC B0 ;  /* 0x0000000000007941 */ /* 0x000fea0003800000 */
.L_x_5112:
        /* <DEDUP_REMOVED lines=17> */
.L_x_5115:
[----:B------:R-:W-:Y:S05]  /*0440*/  BSYNC B0 ;  /* 0x0000000000007941 */ /* 0x000fea0003800000 */
.L_x_5114:
[----:B------:R-:W3:Y:S02]  /*0450*/  S2UR UR6, SR_CTAID.X ;  /* 0x00000000000679c3 */ /* 0x000ee40000002500 */
[----:B---3--:R-:W-:Y:S01]  /*0460*/  LEA.HI R65, R0, UR6, RZ, 0x19 ;  /* 0x0000000600417c11 */ /* 0x008fe2000f8fc8ff */
[----:B------:R-:W-:-:S03]  /*0470*/  ULDC UR6, c[0x0][0x214] ;  /* 0x0000850000067ab9 */ /* 0x000fc60000000800 */
[----:B------:R-:W-:-:S13]  /*0480*/  ISETP.GE.AND P0, PT, R65, UR6, PT ;  /* 0x0000000641007c0c */ /* 0x000fda000bf06270 */
[----:B------:R-:W-:Y:S05]  /*0490*/  @P0 EXIT ;  /* 0x000000000000094d */ /* 0x000fea0003800000 */
[----:B------:R-:W-:Y:S01]  /*04a0*/  SHF.R.S32.HI R8, RZ, 0x3, R8 ;  /* 0x00000003ff087819 */ /* 0x000fe20000011408 */
[----:B------:R-:W-:Y:S01]  /*04b0*/  ULDC.U8 UR6, c[0x0][0x2a0] ;  /* 0x0000a80000067ab9 */ /* 0x000fe20000000000 */
[----:B012---:R-:W-:Y:S01]  /*04c0*/  LOP3.LUT R5, R0, 0x60, RZ, 0xc0, !PT ;  /* 0x0000006000057812 */ /* 0x007fe200078ec0ff */
[----:B------:R-:W-:Y:S01]  /*04d0*/  HFMA2.MMA R76, -RZ, RZ, 0, 5.9604644775390625e-08 ;  /* 0x00000001ff4c7435 */ /* 0x000fe200000001ff */
[----:B------:R-:W-:Y:S01]  /*04e0*/  LOP3.LUT R4, R8, 0x7f, RZ, 0xc0, !PT ;  /* 0x0000007f08047812 */ /* 0x000fe200078ec0ff */
[----:B------:R-:W-:Y:S01]  /*04f0*/  ULDC UR8, c[0x0][0x29c] ;  /* 0x0000a70000087ab9 */ /* 0x000fe20000000800 */
[----:B------:R-:W-:Y:S01]  /*0500*/  SHF.R.U32.HI R8, RZ, 0x2, R8 ;  /* 0x00000002ff087819 */ /* 0x000fe20000011608 */
[----:B------:R-:W-:Y:S01]  /*0510*/  ULDC UR9, c[0x0][0x290] ;  /* 0x0000a40000097ab9 */ /* 0x000fe20000000800 */
[----:B------:R-:W-:Y:S01]  /*0520*/  VIADDMNMX R5, R4, -R5, RZ, !PT ;  /* 0x8000000504057246 */ /* 0x000fe200078001ff */
[----:B------:R-:W-:Y:S01]  /*0530*/  ULDC.64 UR10, c[0x0][0x210] ;  /* 0x00008400000a7ab9 */ /* 0x000fe20000000a00 */
        /* <DEDUP_REMOVED lines=10> */
[----:B------:R-:W-:Y:S01]  /*05e0*/  ISETP.NE.AND P0, PT, RZ, UR6, PT ;  /* 0x00000006ff007c0c */ /* 0x000fe2000bf05270 */
[----:B------:R-:W-:Y:S01]  /*05f0*/  ULDC.64 UR6, c[0x0][0x230] ;  /* 0x00008c0000067ab9 */ /* 0x000fe20000000a00 */
[----:B------:R-:W-:Y:S02]  /*0600*/  IADD3 R7, R8, R7, RZ ;  /* 0x0000000708077210 */ /* 0x000fe40007ffe0ff */
[----:B------:R-:W-:Y:S02]  /*0610*/  P2R R68, PR, RZ, 0x1 ;  /* 0x00000001ff447803 */ /* 0x000fe40000000000 */
[----:B------:R-:W-:-:S07]  /*0620*/  SHF.L.U32 R66, R7, 0x3, RZ ;  /* 0x0000000307427819 */ /* 0x000fce00000006ff */
.L_x_5201:
[----:B-123--:R-:W2:Y:S08]  /*0630*/  LDC.64 R60, c[0x0][0x280] ;  /* 0x0000a000ff3c7b82 */ /* 0x00eeb00000000a00 */
[----:B------:R-:W3:Y:S08]  /*0640*/  LDC.64 R62, c[0x0][0x288] ;  /* 0x0000a200ff3e7b82 */ /* 0x000ef00000000a00 */
[----:B------:R-:W4:Y:S01]  /*0650*/  LDC R72, c[0x0][0x218] ;  /* 0x00008600ff487b82 */ /* 0x000f220000000800 */
[----:B--2---:R-:W-:-:S05]  /*0660*/  IMAD.WIDE R60, R65, 0x4, R60 ;  /* 0x00000004413c7825 */ /* 0x004fca00078e023c */
[----:B------:R-:W2:Y:S01]  /*0670*/  LDG.E R78, desc[UR4][R60.64] ;  /* 0x000000043c4e7981 */ /* 0x000ea2000c1e1900 */
[----:B---3--:R-:W-:-:S05]  /*0680*/  IMAD.WIDE R62, R65, 0x4, R62 ;  /* 0x00000004413e7825 */ /* 0x008fca00078e023e */
[----:B-----5:R3:W5:Y:S01]  /*0690*/  LDG.E R70, desc[UR4][R62.64] ;  /* 0x000000043e467981 */ /* 0x020762000c1e1900 */
[----:B------:R-:W-:Y:S01]  /*06a0*/  BSSY B0, `(.L_x_5116) ;  /* 0x0000084000007945 */ /* 0x000fe20003800000 */
[----:B----4-:R-:W-:Y:S01]  /*06b0*/  IMAD R74, R65, R72, RZ ;  /* 0x00000048414a7224 */ /* 0x010fe200078e02ff */
[----:B--2---:R-:W-:-:S13]  /*06c0*/  ISETP.GE.AND P1, PT, R78, 0x1, PT ;  /* 0x000000014e00780c */ /* 0x004fda0003f26270 */
[----:B------:R-:W-:-:S05]  /*06d0*/  @P1 IADD3 R115, R78, -0x1, RZ ;  /* 0xffffffff4e731810 */ /* 0x000fca0007ffe0ff */
[----:B------:R-:W-:Y:S01]  /*06e0*/  @P1 IMAD R80, R115, R72, RZ ;  /* 0x0000004873501224 */ /* 0x000fe200078e02ff */
[----:B------:R-:W-:-:S04]  /*06f0*/  SHF.R.S32.HI R115, RZ, 0x1f, R74 ;  /* 0x0000001fff737819 */ /* 0x000fc8000001144a */
[----:B------:R-:W-:Y:S02]  /*0700*/  @P1 SHF.R.S32.HI R117, RZ, 0x1f, R80 ;  /* 0x0000001fff751819 */ /* 0x000fe40000011450 */
[----:B------:R-:W-:Y:S02]  /*0710*/  LEA.HI R115, R115, R74, RZ, 0x3 ;  /* 0x0000004a73737211 */ /* 0x000fe400078f18ff */
[----:B------:R-:W-:Y:S02]  /*0720*/  @P1 LEA.HI R117, R117, R80, RZ, 0x3 ;  /* 0x0000005075751211 */ /* 0x000fe400078f18ff */
[----:B------:R-:W-:Y:S02]  /*0730*/  MOV R80, RZ ;  /* 0x000000ff00507202 */ /* 0x000fe40000000f00 */
[----:B------:R-:W-:Y:S02]  /*0740*/  @P1 LEA.HI.SX32 R80, R117, R2, 0x1d ;  /* 0x0000000275501211 */ /* 0x000fe400078feaff */
[----:B------:R-:W-:-:S02]  /*0750*/  SHF.R.S32.HI R74, RZ, 0x1f, R65 ;  /* 0x0000001fff4a7819 */ /* 0x000fc40000011441 */
[----:B------:R-:W-:Y:S01]  /*0760*/  LEA.HI.SX32 R117, R115, R2, 0x1d ;  /* 0x0000000273757211 */ /* 0x000fe200078feaff */
[----:B---3--:R-:W-:Y:S06]  /*0770*/  @!P5 BRA `(.L_x_5117) ;  /* 0x0000000400d8d947 */ /* 0x008fec0003800000 */
[----:B------:R-:W-:Y:S01]  /*0780*/  ISETP.NE.U32.AND P0, PT, RZ, UR6, PT ;  /* 0x00000006ff007c0c */ /* 0x000fe2000bf05070 */
[----:B------:R-:W2:Y:S03]  /*0790*/  @P1 LDC.64 R60, c[0x0][0x220] ;  /* 0x00008800ff3c1b82 */ /* 0x000ea60000000a00 */
[----:B------:R-:W-:-:S13]  /*07a0*/  ISETP.NE.AND.EX P0, PT, RZ, UR7, PT, P0 ;  /* 0x00000007ff007c0c */ /* 0x000fda000bf05300 */
[----:B------:R-:W3:Y:S01]  /*07b0*/  @P0 LDC.64 R62, c[0x0][0x230] ;  /* 0x00008c00ff3e0b82 */ /* 0x000ee20000000a00 */
[----:B--2---:R-:W-:-:S05]  /*07c0*/  @P1 IMAD.WIDE.U32 R60, R80, 0x10, R60 ;  /* 0x00000010503c1825 */ /* 0x004fca00078e003c */
[----:B------:R2:W5:Y:S01]  /*07d0*/  @P1 LDG.E.128 R8, desc[UR4][R60.64] ;  /* 0x000000043c081981 */ /* 0x000562000c1e1d00 */
[----:B---3--:R-:W-:-:S05]  /*07e0*/  @P0 IMAD.WIDE.U32 R62, R117, 0x10, R62 ;  /* 0x00000010753e0825 */ /* 0x008fca00078e003e */
[----:B0-----:R2:W5:Y:S01]  /*07f0*/  @P0 LDG.E.128 R4, desc[UR4][R62.64] ;  /* 0x000000043e040981 */ /* 0x001562000c1e1d00 */
[----:B------:R-:W-:Y:S01]  /*0800*/  ISETP.GT.AND P2, PT, R78, RZ, PT ;  /* 0x000000ff4e00720c */ /* 0x000fe20003f44270 */
[----:B------:R-:W-:-:S12]  /*0810*/  BSSY B1, `(.L_x_5118) ;  /* 0x000000a000017945 */ /* 0x000fd80003800000 */
[----:B--2---:R-:W-:Y:S05]  /*0820*/  @P2 BRA `(.L_x_5119) ;  /* 0x0000000000102947 */ /* 0x004fea0003800000 */
[----:B------:R-:W-:Y:S01]  /*0830*/  MOV R67, RZ ;  /* 0x000000ff00437202 */ /* 0x000fe20000000f00 */
[----:B------:R-:W-:Y:S06]  /*0840*/  @!P0 BRA `(.L_x_5120) ;  /* 0x0000000000188947 */ /* 0x000fec0003800000 */
[----:B-----5:R-:W-:Y:S01]  /*0850*/  SHF.L.U32 R67, R4, 0x10, RZ ;  /* 0x0000001004437819 */ /* 0x020fe200000006ff */
[----:B------:R-:W-:Y:S06]  /*0860*/  BRA `(.L_x_5120) ;  /* 0x0000000000107947 */ /* 0x000fec0003800000 */
.L_x_5119:
[----:B-----5:R-:W-:Y:S02]  /*0870*/  SHF.L.U32 R67, R8, 0x10, RZ ;  /* 0x0000001008437819 */ /* 0x020fe400000006ff */
[----:B------:R-:W-:-:S03]  /*0880*/  @P0 SHF.L.U32 R60, R4, 0x10, RZ ;  /* 0x00000010043c0819 */ /* 0x000fc600000006ff */
[----:B------:R-:W-:-:S04]  /*0890*/  FMUL.FTZ R67, R67, UR8 ;  /* 0x0000000843437c20 */ /* 0x000fc80008410000 */
[----:B------:R-:W-:-:S07]  /*08a0*/  @P0 FADD.FTZ R67, R60, R67 ;  /* 0x000000433c430221 */ /* 0x000fce0000010000 */
.L_x_5120:
[----:B------:R-:W-:Y:S05]  /*08b0*/  BSYNC B1 ;  /* 0x0000000000017941 */ /* 0x000fea0003800000 */
.L_x_5118:
[----:B------:R-:W-:Y:S04]  /*08c0*/  BSSY B1, `(.L_x_5121) ;  /* 0x000000d000017945 */ /* 0x000fe80003800000 */
[----:B------:R-:W-:Y:S05]  /*08d0*/  @P2 BRA `(.L_x_5122) ;  /* 0x0000000000142947 */ /* 0x000fea0003800000 */
[----:B------:R-:W-:Y:S01]  /*08e0*/  HFMA2.MMA R69, -RZ, RZ, 0, 0 ;  /* 0x00000000ff457435 */ /* 0x000fe200000001ff */
[----:B------:R-:W-:Y:S10]  /*08f0*/  @!P0 BRA `(.L_x_5123) ;  /* 0x0000000000248947 */ /* 0x000ff40003800000 */
[----:B-----5:R-:W-:-:S04]  /*0900*/  PRMT R69, R4, 0x7632, R69 ;  /* 0x0000763204457816 */ /* 0x020fc80000000045 */
[----:B------:R-:W-:Y:S01]  /*0910*/  SHF.L.U32 R69, R69, 0x10, RZ ;  /* 0x0000001045457819 */ /* 0x000fe200000006ff */
[----:B------:R-:W-:Y:S06]  /*0920*/  BRA `(.L_x_5123) ;  /* 0x0000000000187947 */ /* 0x000fec0003800000 */
.L_x_5122:
[----:B-----5:R-:W-:Y:S02]  /*0930*/  PRMT R60, R8, 0x7632, R60 ;  /* 0x00007632083c7816 */ /* 0x020fe4000000003c */
[----:B------:R-:W-:Y:S02]  /*0940*/  @P0 PRMT R61, R4, 0x7632, R61 ;  /* 0x00007632043d0816 */ /* 0x000fe4000000003d */
[----:B------:R-:W-:Y:S02]  /*0950*/  SHF.L.U32 R60, R60, 0x10, RZ ;  /* 0x000000103c3c7819 */ /* 0x000fe400000006ff */
[----:B------:R-:W-:-:S03]  /*0960*/  @P0 SHF.L.U32 R62, R61, 0x10, RZ ;  /* 0x000000103d3e0819 */ /* 0x000fc600000006ff */
[----:B------:R-:W-:-:S04]  /*0970*/  FMUL.FTZ R69, R60, UR8 ;  /* 0x000000083c457c20 */ /* 0x000fc80008410000 */
[----:B------:R-:W-:-:S07]  /*0980*/  @P0 FADD.FTZ R69, R62, R69 ;  /* 0x000000453e450221 */ /* 0x000fce0000010000 */
.L_x_5123:
[----:B------:R-:W-:Y:S05]  /*0990*/  BSYNC B1 ;  /* 0x0000000000017941 */ /* 0x000fea0003800000 */
.L_x_5121:
[----:B------:R-:W-:Y:S04]  /*09a0*/  BSSY B1, `(.L_x_5124) ;  /* 0x000000a000017945 */ /* 0x000fe80003800000 */
[----:B------:R-:W-:Y:S05]  /*09b0*/  @P2 BRA `(.L_x_5125) ;  /* 0x0000000000102947 */ /* 0x000fea0003800000 */
[----:B------:R-:W-:Y:S01]  /*09c0*/  IMAD.MOV.U32 R71, RZ, RZ, RZ ;  /* 0x000000ffff477224 */ /* 0x000fe200078e00ff */
[----:B------:R-:W-:Y:S06]  /*09d0*/  @!P0 BRA `(.L_x_5126) ;  /* 0x0000000000188947 */ /* 0x000fec0003800000 */
[----:B-----5:R-:W-:Y:S01]  /*09e0*/  SHF.L.U32 R71, R5, 0x10, RZ ;  /* 0x0000001005477819 */ /* 0x020fe200000006ff */
[----:B------:R-:W-:Y:S06]  /*09f0*/  BRA `(.L_x_5126) ;  /* 0x0000000000107947 */ /* 0x000fec0003800000 */
.L_x_5125:
[----:B-----5:R-:W-:Y:S02]  /*0a00*/  SHF.L.U32 R71, R9, 0x10, RZ ;  /* 0x0000001009477819 */ /* 0x020fe400000006ff */
[----:B------:R-:W-:-:S03]  /*0a10*/  @P0 SHF.L.U32 R60, R5, 0x10, RZ ;  /* 0x00000010053c0819 */ /* 0x000fc600000006ff */
[----:B------:R-:W-:-:S04]  /*0a20*/  FMUL.FTZ R71, R71, UR8 ;  /* 0x0000000847477c20 */ /* 0x000fc80008410000 */
[----:B------:R-:W-:-:S07]  /*0a30*/  @P0 FADD.FTZ R71, R60, R71 ;  /* 0x000000473c470221 */ /* 0x000fce0000010000 */
.L_x_5126:
[----:B------:R-:W-:Y:S05]  /*0a40*/  BSYNC B1 ;  /* 0x0000000000017941 */ /* 0x000fea0003800000 */
.L_x_5124:
[----:B------:R-:W-:Y:S04]  /*0a50*/  BSSY B1, `(.L_x_5127) ;  /* 0x000000d000017945 */ /* 0x000fe80003800000 */
[----:B------:R-:W-:Y:S05]  /*0a60*/  @P2 BRA `(.L_x_5128) ;  /* 0x0000000000142947 */ /* 0x000fea0003800000 */
[----:B------:R-:W-:Y:S01]  /*0a70*/  MOV R73, RZ ;  /* 0x000000ff00497202 */ /* 0x000fe20000000f00 */
[----:B------:R-:W-:Y:S06]  /*0a80*/  @!P0 BRA `(.L_x_5129) ;  /* 0x0000000000248947 */ /* 0x000fec0003800000 */
[----:B-----5:R-:W-:-:S04]  /*0a90*/  PRMT R73, R5, 0x7632, R73 ;  /* 0x0000763205497816 */ /* 0x020fc80000000049 */
[----:B------:R-:W-:Y:S01]  /*0aa0*/  SHF.L.U32 R73, R73, 0x10, RZ ;  /* 0x0000001049497819 */ /* 0x000fe200000006ff */
[----:B------:R-:W-:Y:S06]  /*0ab0*/  BRA `(.L_x_5129) ;  /* 0x0000000000187947 */ /* 0x000fec0003800000 */
.L_x_5128:
[----:B-----5:R-:W-:Y:S02]  /*0ac0*/  PRMT R60, R9, 0x7632, R60 ;  /* 0x00007632093c7816 */ /* 0x020fe4000000003c */
[----:B------:R-:W-:Y:S02]  /*0ad0*/  @P0 PRMT R61, R5, 0x7632, R61 ;  /* 0x00007632053d0816 */ /* 0x000fe4000000003d */
[----:B------:R-:W-:Y:S02]  /*0ae0*/  SHF.L.U32 R60, R60, 0x10, RZ ;  /* 0x000000103c3c7819 */ /* 0x000fe400000006ff */
[----:B------:R-:W-:-:S03]  /*0af0*/  @P0 SHF.L.U32 R62, R61, 0x10, RZ ;  /* 0x000000103d3e0819 */ /* 0x000fc600000006ff */
[----:B------:R-:W-:-:S04]  /*0b00*/  FMUL.FTZ R73, R60, UR8 ;  /* 0x000000083c497c20 */ /* 0x000fc80008410000 */
[----:B------:R-:W-:-:S07]  /*0b10*/  @P0 FADD.FTZ R73, R62, R73 ;  /* 0x000000493e490221 */ /* 0x000fce0000010000 */
.L_x_5129:
[----:B------:R-:W-:Y:S05]  /*0b20*/  BSYNC B1 ;  /* 0x0000000000017941 */ /* 0x000fea0003800000 */
.L_x_5127:
[----:B------:R-:W-:Y:S04]  /*0b30*/  BSSY B1, `(.L_x_5130) ;  /* 0x000000a000017945 */ /* 0x000fe80003800000 */
[----:B------:R-:W-:Y:S05]  /*0b40*/  @P2 BRA `(.L_x_5131) ;  /* 0x0000000000102947 */ /* 0x000fea0003800000 */
[----:B------:R-:W-:Y:S01]  /*0b50*/  HFMA2.MMA R75, -RZ, RZ, 0, 0 ;  /* 0x00000000ff4b7435 */ /* 0x000fe200000001ff */
[----:B------:R-:W-:Y:S10]  /*0b60*/  @!P0 BRA `(.L_x_5132) ;  /* 0x0000000000188947 */ /* 0x000ff40003800000 */
[----:B-----5:R-:W-:Y:S01]  /*0b70*/  SHF.L.U32 R75, R6, 0x10, RZ ;  /* 0x00000010064b7819 */ /* 0x020fe200000006ff */
[----:B------:R-:W-:Y:S06]  /*0b80*/  BRA `(.L_x_5132) ;  /* 0x0000000000107947 */ /* 0x000fec0003800000 */
.L_x_5131:
[----:B-----5:R-:W-:Y:S02]  /*0b90*/  SHF.L.U32 R75, R10, 0x10, RZ ;  /* 0x000000100a4b7819 */ /* 0x020fe400000006ff */
[----:B------:R-:W-:-:S03]  /*0ba0*/  @P0 SHF.L.U32 R60, R6, 0x10, RZ ;  /* 0x00000010063c0819 */ /* 0x000fc600000006ff */
[----:B------:R-:W-:-:S04]  /*0bb0*/  FMUL.FTZ R75, R75, UR8 ;  /* 0x000000084b4b7c20 */ /* 0x000fc80008410000 */
[----:B------:R-:W-:-:S07]  /*0bc0*/  @P0 FADD.FTZ R75, R60, R75 ;  /* 0x0000004b3c4b0221 */ /* 0x000fce0000010000 */
.L_x_5132:
[----:B------:R-:W-:Y:S05]  /*0bd0*/  BSYNC B1 ;  /* 0x0000000000017941 */ /* 0x000fea0003800000 */
.L_x_5130:
[----:B------:R-:W-:Y:S04]  /*0be0*/  BSSY B1, `(.L_x_5133) ;  /* 0x000000d000017945 */ /* 0x000fe80003800000 */
[----:B------:R-:W-:Y:S05]  /*0bf0*/  @P2 BRA `(.L_x_5134) ;  /* 0x0000000000142947 */ /* 0x000fea0003800000 */
[----:B------:R-:W-:Y:S01]  /*0c00*/  MOV R77, RZ ;  /* 0x000000ff004d7202 */ /* 0x000fe20000000f00 */
[----:B------:R-:W-:Y:S06]  /*0c10*/  @!P0 BRA `(.L_x_5135) ;  /* 0x0000000000248947 */ /* 0x000fec0003800000 */
[----:B-----5:R-:W-:-:S04]  /*0c20*/  PRMT R77, R6, 0x7632, R77 ;  /* 0x00007632064d7816 */ /* 0x020fc8000000004d */
[----:B------:R-:W-:Y:S01]  /*0c30*/  SHF.L.U32 R77, R77, 0x10, RZ ;  /* 0x000000104d4d7819 */ /* 0x000fe200000006ff */
[----:B------:R-:W-:Y:S06]  /*0c40*/  BRA `(.L_x_5135) ;  /* 0x0000000000187947 */ /* 0x000fec0003800000 */
.L_x_5134:
[----:B-----5:R-:W-:Y:S02]  /*0c50*/  PRMT R60, R10, 0x7632, R60 ;  /* 0x000076320a3c7816 */ /* 0x020fe4000000003c */
[----:B------:R-:W-:Y:S02]  /*0c60*/  @P0 PRMT R61, R6, 0x7632, R61 ;  /* 0x00007632063d0816 */ /* 0x000fe4000000003d */
[----:B------:R-:W-:Y:S02]  /*0c70*/  SHF.L.U32 R60, R60, 0x10, RZ ;  /* 0x000000103c3c7819 */ /* 0x000fe400000006ff */
[----:B------:R-:W-:-:S03]  /*0c80*/  @P0 SHF.L.U32 R62, R61, 0x10, RZ ;  /* 0x000000103d3e0819 */ /* 0x000fc600000006ff */
[----:B------:R-:W-:-:S04]  /*0c90*/  FMUL.FTZ R77, R60, UR8 ;  /* 0x000000083c4d7c20 */ /* 0x000fc80008410000 */
[----:B------:R-:W-:-:S07]  /*0ca0*/  @P0 FADD.FTZ R77, R62, R77 ;  /* 0x0000004d3e4d0221 */ /* 0x000fce0000010000 */
.L_x_5135:
[----:B------:R-:W-:Y:S05]  /*0cb0*/  BSYNC B1 ;  /* 0x0000000000017941 */ /* 0x000fea0003800000 */
.L_x_5133:
[----:B------:R-:W-:Y:S04]  /*0cc0*/  BSSY B1, `(.L_x_5136) ;  /* 0x000000a000017945 */ /* 0x000fe80003800000 */
[----:B------:R-:W-:Y:S05]  /*0cd0*/  @P2 BRA `(.L_x_5137) ;  /* 0x0000000000102947 */ /* 0x000fea0003800000 */
[----:B------:R-:W-:Y:S01]  /*0ce0*/  HFMA2.MMA R79, -RZ, RZ, 0, 0 ;  /* 0x00000000ff4f7435 */ /* 0x000fe200000001ff */
[----:B------:R-:W-:Y:S10]  /*0cf0*/  @!P0 BRA `(.L_x_5138) ;  /* 0x0000000000188947 */ /* 0x000ff40003800000 */
[----:B-----5:R-:W-:Y:S01]  /*0d00*/  IMAD.U32 R79, R7, 0x10000, RZ ;  /* 0x00010000074f7824 */ /* 0x020fe200078e00ff */
[----:B------:R-:W-:Y:S06]  /*0d10*/  BRA `(.L_x_5138) ;  /* 0x0000000000107947 */ /* 0x000fec0003800000 */
.L_x_5137:
[----:B-----5:R-:W-:Y:S02]  /*0d20*/  SHF.L.U32 R79, R11, 0x10, RZ ;  /* 0x000000100b4f7819 */ /* 0x020fe400000006ff */
[----:B------:R-:W-:-:S03]  /*0d30*/  @P0 SHF.L.U32 R60, R7, 0x10, RZ ;  /* 0x00000010073c0819 */ /* 0x000fc600000006ff */
[----:B------:R-:W-:-:S04]  /*0d40*/  FMUL.FTZ R79, R79, UR8 ;  /* 0x000000084f4f7c20 */ /* 0x000fc80008410000 */
[----:B------:R-:W-:-:S07]  /*0d50*/  @P0 FADD.FTZ R79, R60, R79 ;  /* 0x0000004f3c4f0221 */ /* 0x000fce0000010000 */
.L_x_5138:
[----:B------:R-:W-:Y:S05]  /*0d60*/  BSYNC B1 ;  /* 0x0000000000017941 */ /* 0x000fea0003800000 */
.L_x_5136:
[----:B------:R-:W-:Y:S04]  /*0d70*/  BSSY B1, `(.L_x_5139) ;  /* 0x000000d000017945 */ /* 0x000fe80003800000 */
[----:B------:R-:W-:Y:S05]  /*0d80*/  @P2 BRA `(.L_x_5140) ;  /* 0x0000000000142947 */ /* 0x000fea0003800000 */
[----:B------:R-:W-:Y:S01]  /*0d90*/  MOV R81, RZ ;  /* 0x000000ff00517202 */ /* 0x000fe20000000f00 */
[----:B------:R-:W-:Y:S06]  /*0da0*/  @!P0 BRA `(.L_x_5141) ;  /* 0x0000000000248947 */ /* 0x000fec0003800000 */
[----:B-----5:R-:W-:-:S04]  /*0db0*/  PRMT R81, R7, 0x7632, R81 ;  /* 0x0000763207517816 */ /* 0x020fc80000000051 */
[----:B------:R-:W-:Y:S01]  /*0dc0*/  SHF.L.U32 R81, R81, 0x10, RZ ;  /* 0x0000001051517819 */ /* 0x000fe200000006ff */
[----:B------:R-:W-:Y:S06]  /*0dd0*/  BRA `(.L_x_5141) ;  /* 0x0000000000187947 */ /* 0x000fec0003800000 */
.L_x_5140:
[----:B-----5:R-:W-:Y:S02]  /*0de0*/  PRMT R60, R11, 0x7632, R60 ;  /* 0x000076320b3c7816 */ /* 0x020fe4000000003c */
[----:B------:R-:W-:Y:S02]  /*0df0*/  @P0 PRMT R61, R7, 0x7632, R61 ;  /* 0x00007632073d0816 */ /* 0x000fe4000000003d */
[----:B------:R-:W-:Y:S02]  /*0e00*/  SHF.L.U32 R60, R60, 0x10, RZ ;  /* 0x000000103c3c7819 */ /* 0x000fe400000006ff */
[----:B------:R-:W-:-:S03]  /*0e10*/  @P0 SHF.L.U32 R62, R61, 0x10, RZ ;  /* 0x000000103d3e0819 */ /* 0x000fc600000006ff */
[----:B------:R-:W-:-:S04]  /*0e20*/  FMUL.FTZ R81, R60, UR8 ;  /* 0x000000083c517c20 */ /* 0x000fc80008410000 */
[----:B------:R-:W-:-:S07]  /*0e30*/  @P0 FADD.FTZ R81, R62, R81 ;  /* 0x000000513e510221 */ /* 0x000fce0000010000 */
.L_x_5141:
[----:B------:R-:W-:Y:S05]  /*0e40*/  BSYNC B1 ;  /* 0x0000000000017941 */ /* 0x000fea0003800000 */
.L_x_5139:
        /* <DEDUP_REMOVED lines=9> */
.L_x_5117:
[----:B------:R-:W-:Y:S05]  /*0ee0*/  BSYNC B0 ;  /* 0x0000000000007941 */ /* 0x000fea0003800000 */
.L_x_5116:
[----:B------:R-:W-:Y:S04]  /*0ef0*/  BSSY B0, `(.L_x_5142) ;  /* 0x0000078000007945 */ /* 0x000fe80003800000 */
[----:B------:R-:W-:Y:S05]  /*0f00*/  @!P4 BRA `(.L_x_5143) ;  /* 0x0000000400d8c947 */ /* 0x000fea0003800000 */
[----:B------:R-:W-:Y:S01]  /*0f10*/  ISETP.NE.U32.AND P0, PT, RZ, UR6, PT ;  /* 0x00000006ff007c0c */ /* 0x000fe2000bf05070 */
[----:B--2---:R-:W2:Y:S03]  /*0f20*/  @P1 LDC.64 R60, c[0x0][0x220] ;  /* 0x00008800ff3c1b82 */ /* 0x004ea60000000a00 */
[----:B------:R-:W-:-:S13]  /*0f30*/  ISETP.NE.AND.EX P0, PT, RZ, UR7, PT, P0 ;  /* 0x00000007ff007c0c */ /* 0x000fda000bf05300 */
[----:B------:R-:W3:Y:S01]  /*0f40*/  @P0 LDC.64 R62, c[0x0][0x230] ;  /* 0x00008c00ff3e0b82 */ /* 0x000ee20000000a00 */
[----:B--2---:R-:W-:-:S05]  /*0f50*/  @P1 IMAD.WIDE.U32 R60, R80, 0x10, R60 ;  /* 0x00000010503c1825 */ /* 0x004fca00078e003c */
[----:B-----5:R2:W5:Y:S01]  /*0f60*/  @P1 LDG.E.128 R8, desc[UR4][R60.64] ;  /* 0x000000043c081981 */ /* 0x020562000c1e1d00 */
[----:B---3--:R-:W-:-:S05]  /*0f70*/  @P0 IMAD.WIDE.U32 R62, R117, 0x10, R62 ;  /* 0x00000010753e0825 */ /* 0x008fca00078e003e */
[----:B0-----:R2:W5:Y:S01]  /*0f80*/  @P0 LDG.E.128 R4, desc[UR4][R62.64] ;  /* 0x000000043e040981 */ /* 0x001562000c1e1d00 */
[----:B------:R-:W-:Y:S01]  /*0f90*/  ISETP.GT.AND P2, PT, R78, RZ, PT ;  /* 0x000000ff4e00720c */ /* 0x000fe20003f44270 */
[----:B------:R-:W-:-:S12]  /*0fa0*/  BSSY B1, `(.L_x_5144) ;  /* 0x000000a000017945 */ /* 0x000fd80003800000 */
[----:B--2---:R-:W-:Y:S05]  /*0fb0*/  @P2 BRA `(.L_x_5145) ;  /* 0x0000000000102947 */ /* 0x004fea0003800000 */
[----:B------:R-:W-:Y:S01]  /*0fc0*/  HFMA2.MMA R83, -RZ, RZ, 0, 0 ;  /* 0x00000000ff537435 */ /* 0x000fe200000001ff */
[----:B------:R-:W-:Y:S10]  /*0fd0*/  @!P0 BRA `(.L_x_5146) ;  /* 0x0000000000188947 */ /* 0x000ff40003800000 */
[----:B-----5:R-:W-:Y:S01]  /*0fe0*/  SHF.L.U32 R83, R4, 0x10, RZ ;  /* 0x0000001004537819 */ /* 0x020fe200000006ff */
[----:B------:R-:W-:Y:S06]  /*0ff0*/  BRA `(.L_x_5146) ;  /* 0x0000000000107947 */ /* 0x000fec0003800000 */
.L_x_5145:
[----:B-----5:R-:W-:Y:S02]  /*1000*/  SHF.L.U32 R83, R8, 0x10, RZ ;  /* 0x0000001008537819 */ /* 0x020fe400000006ff */
[----:B------:R-:W-:-:S03]  /*1010*/  @P0 SHF.L.U32 R60, R4, 0x10, RZ ;  /* 0x00000010043c0819 */ /* 0x000fc600000006ff */
[----:B------:R-:W-:-:S04]  /*1020*/  FMUL.FTZ R83, R83, UR8 ;  /* 0x0000000853537c20 */ /* 0x000fc80008410000 */
[----:B------:R-:W-:-:S07]  /*1030*/  @P0 FADD.FTZ R83, R60, R83 ;  /* 0x000000533c530221 */ /* 0x000fce0000010000 */
.L_x_5146:
[----:B------:R-:W-:Y:S05]  /*1040*/  BSYNC B1 ;  /* 0x0000000000017941 */ /* 0x000fea0003800000 */
.L_x_5144:
[----:B------:R-:W-:Y:S04]  /*1050*/  BSSY B1, `(.L_x_5147) ;  /* 0x000000d000017945 */ /* 0x000fe80003800000 */
[----:B------:R-:W-:Y:S05]  /*1060*/  @P2 BRA `(.L_x_5148) ;  /* 0x0000000000142947 */ /* 0x000fea0003800000 */
[----:B------:R-:W-:Y:S01]  /*1070*/  MOV R85, RZ ;  /* 0x000000ff00557202 */ /* 0x000fe20000000f00 */
[----:B------:R-:W-:Y:S06]  /*1080*/  @!P0 BRA `(.L_x_5149) ;  /* 0x0000000000248947 */ /* 0x000fec0003800000 */
[----:B-----5:R-:W-:-:S04]  /*1090*/  PRMT R85, R4, 0x7632, R85 ;  /* 0x0000763204557816 */ /* 0x020fc80000000055 */
[----:B------:R-:W-:Y:S01]  /*10a0*/  SHF.L.U32 R85, R85, 0x10, RZ ;  /* 0x0000001055557819 */ /* 0x000fe200000006ff */
[----:B------:R-:W-:Y:S06]  /*10b0*/  BRA `(.L_x_5149) ;  /* 0x0000000000187947 */ /* 0x000fec0003800000 */
.L_x_5148:
[----:B-----5:R-:W-:Y:S02]  /*10c0*/  PRMT R60, R8, 0x7632, R60 ;  /* 0x00007632083c7816 */ /* 0x020fe4000000003c */
[----:B------:R-:W-:Y:S02]  /*10d0*/  @P0 PRMT R61, R4, 0x7632, R61 ;  /* 0x00007632043d0816 */ /* 0x000fe4000000003d */
[----:B------:R-:W-:Y:S02]  /*10e0*/  SHF.L.U32 R60, R60, 0x10, RZ ;  /* 0x000000103c3c7819 */ /* 0x000fe400000006ff */
[----:B------:R-:W-:-:S03]  /*10f0*/  @P0 SHF.L.U32 R62, R61, 0x10, RZ ;  /* 0x000000103d3e0819 */ /* 0x000fc600000006ff */
[----:B------:R-:W-:-:S04]  /*1100*/  FMUL.FTZ R85, R60, UR8 ;  /* 0x000000083c557c20 */ /* 0x000fc80008410000 */
[----:B------:R-:W-:-:S07]  /*1110*/  @P0 FADD.FTZ R85, R62, R85 ;  /* 0x000000553e550221 */ /* 0x000fce0000010000 */
.L_x_5149:
[----:B------:R-:W-:Y:S05]  /*1120*/  BSYNC B1 ;  /* 0x0000000000017941 */ /* 0x000fea0003800000 */
.L_x_5147:
[----:B------:R-:W-:Y:S04]  /*1130*/  BSSY B1, `(.L_x_5150) ;  /* 0x000000a000017945 */ /* 0x000fe80003800000 */
[----:B------:R-:W-:Y:S05]  /*1140*/  @P2 BRA `(.L_x_5151) ;  /* 0x0000000000102947 */ /* 0x000fea0003800000 */
[----:B------:R-:W-:Y:S01]  /*1150*/  IMAD.MOV.U32 R87, RZ, RZ, RZ ;  /* 0x000000ffff577224 */ /* 0x000fe200078e00ff */
[----:B------:R-:W-:Y:S06]  /*1160*/  @!P0 BRA `(.L_x_5152) ;  /* 0x0000000000188947 */ /* 0x000fec0003800000 */
[----:B-----5:R-:W-:Y:S01]  /*1170*/  SHF.L.U32 R87, R5, 0x10, RZ ;  /* 0x0000001005577819 */ /* 0x020fe200000006ff */
[----:B------:R-:W-:Y:S06]  /*1180*/  BRA `(.L_x_5152) ;  /* 0x0000000000107947 */ /* 0x000fec0003800000 */
.L_x_5151:
[----:B-----5:R-:W-:Y:S02]  /*1190*/  SHF.L.U32 R87, R9, 0x10, RZ ;  /* 0x0000001009577819 */ /* 0x020fe400000006ff */
[----:B------:R-:W-:-:S03]  /*11a0*/  @P0 SHF.L.U32 R60, R5, 0x10, RZ ;  /* 0x00000010053c0819 */ /* 0x000fc600000006ff */
[----:B------:R-:W-:-:S04]  /*11b0*/  FMUL.FTZ R87, R87, UR8 ;  /* 0x0000000857577c20 */ /* 0x000fc80008410000 */
[----:B------:R-:W-:-:S07]  /*11c0*/  @P0 FADD.FTZ R87, R60, R87 ;  /* 0x000000573c570221 */ /* 0x000fce0000010000 */
.L_x_5152:
[----:B------:R-:W-:Y:S05]  /*11d0*/  BSYNC B1 ;  /* 0x0000000000017941 */ /* 0x000fea0003800000 */
.L_x_5150:
[----:B------:R-:W-:Y:S04]  /*11e0*/  BSSY B1, `(.L_x_5153) ;  /* 0x000000d000017945 */ /* 0x000fe80003800000 */
[----:B------:R-:W-:Y:S05]  /*11f0*/  @P2 BRA `(.L_x_5154) ;  /* 0x0000000000142947 */ /* 0x000fea0003800000 */
[----:B------:R-:W-:Y:S01]  /*1200*/  HFMA2.MMA R89, -RZ, RZ, 0, 0 ;  /* 0x00000000ff597435 */ /* 0x000fe200000001ff */
[----:B------:R-:W-:Y:S10]  /*1210*/  @!P0 BRA `(.L_x_5155) ;  /* 0x0000000000248947 */ /* 0x000ff40003800000 */
[----:B-----5:R-:W-:-:S04]  /*1220*/  PRMT R89, R5, 0x7632, R89 ;  /* 0x0000763205597816 */ /* 0x020fc80000000059 */
[----:B------:R-:W-:Y:S01]  /*1230*/  SHF.L.U32 R89, R89, 0x10, RZ ;  /* 0x0000001059597819 */ /* 0x000fe200000006ff */
[----:B------:R-:W-:Y:S06]  /*1240*/  BRA `(.L_x_5155) ;  /* 0x0000000000187947 */ /* 0x000fec0003800000 */
.L_x_5154:
[----:B-----5:R-:W-:Y:S02]  /*1250*/  PRMT R60, R9, 0x7632, R60 ;  /* 0x00007632093c7816 */ /* 0x020fe4000000003c */
[----:B------:R-:W-:Y:S02]  /*1260*/  @P0 PRMT R61, R5, 0x7632, R61 ;  /* 0x00007632053d0816 */ /* 0x000fe4000000003d */
[----:B------:R-:W-:Y:S02]  /*1270*/  SHF.L.U32 R60, R60, 0x10, RZ ;  /* 0x000000103c3c7819 */ /* 0x000fe400000006ff */
[----:B------:R-:W-:-:S03]  /*1280*/  @P0 SHF.L.U32 R62, R61, 0x10, RZ ;  /* 0x000000103d3e0819 */ /* 0x000fc600000006ff */
[----:B------:R-:W-:-:S04]  /*1290*/  FMUL.FTZ R89, R60, UR8 ;  /* 0x000000083c597c20 */ /* 0x000fc80008410000 */
[----:B------:R-:W-:-:S07]  /*12a0*/  @P0 FADD.FTZ R89, R62, R89 ;  /* 0x000000593e590221 */ /* 0x000fce0000010000 */
.L_x_5155:
[----:B------:R-:W-:Y:S05]  /*12b0*/  BSYNC B1 ;  /* 0x0000000000017941 */ /* 0x000fea0003800000 */
.L_x_5153:
[----:B------:R-:W-:Y:S04]  /*12c0*/  BSSY B1, `(.L_x_5156) ;  /* 0x000000a000017945 */ /* 0x000fe80003800000 */
[----:B------:R-:W-:Y:S05]  /*12d0*/  @P2 BRA `(.L_x_5157) ;  /* 0x0000000000102947 */ /* 0x000fea0003800000 */
[----:B------:R-:W-:Y:S01]  /*12e0*/  MOV R91, RZ ;  /* 0x000000ff005b7202 */ /* 0x000fe20000000f00 */
[----:B------:R-:W-:Y:S06]  /*12f0*/  @!P0 BRA `(.L_x_5158) ;  /* 0x0000000000188947 */ /* 0x000fec0003800000 */
[----:B-----5:R-:W-:Y:S01]  /*1300*/  SHF.L.U32 R91, R6, 0x10, RZ ;  /* 0x00000010065b7819 */ /* 0x020fe200000006ff */
[----:B------:R-:W-:Y:S06]  /*1310*/  BRA `(.L_x_5158) ;  /* 0x0000000000107947 */ /* 0x000fec0003800000 */
.L_x_5157:
[----:B-----5:R-:W-:Y:S02]  /*1320*/  SHF.L.U32 R91, R10, 0x10, RZ ;  /* 0x000000100a5b7819 */ /* 0x020fe400000006ff */
[----:B------:R-:W-:-:S03]  /*1330*/  @P0 SHF.L.U32 R60, R6, 0x10, RZ ;  /* 0x00000010063c0819 */ /* 0x000fc600000006ff */
[----:B------:R-:W-:-:S04]  /*1340*/  FMUL.FTZ R91, R91, UR8 ;  /* 0x000000085b5b7c20 */ /* 0x000fc80008410000 */
[----:B------:R-:W-:-:S07]  /*1350*/  @P0 FADD.FTZ R91, R60, R91 ;  /* 0x0000005b3c5b0221 */ /* 0x000fce0000010000 */
.L_x_5158:
[----:B------:R-:W-:Y:S05]  /*1360*/  BSYNC B1 ;  /* 0x0000000000017941 */ /* 0x000fea0003800000 */
.L_x_5156:
[----:B------:R-:W-:Y:S04]  /*1370*/  BSSY B1, `(.L_x_5159) ;  /* 0x000000d000017945 */ /* 0x000fe80003800000 */
[----:B------:R-:W-:Y:S05]  /*1380*/  @P2 BRA `(.L_x_5160) ;  /* 0x0000000000142947 */ /* 0x000fea0003800000 */
[----:B------:R-:W-:Y:S01]  /*1390*/  HFMA2.MMA R93, -RZ, RZ, 0, 0 ;  /* 0x00000000ff5d7435 */ /* 0x000fe200000001ff */
[----:B------:R-:W-:Y:S10]  /*13a0*/  @!P0 BRA `(.L_x_5161) ;  /* 0x0000000000248947 */ /* 0x000ff40003800000 */
[----:B-----5:R-:W-:-:S04]  /*13b0*/  PRMT R93, R6, 0x7632, R93 ;  /* 0x00007632065d7816 */ /* 0x020fc8000000005d */
[----:B------:R-:W-:Y:S01]  /*13c0*/  SHF.L.U32 R93, R93, 0x10, RZ ;  /* 0x000000105d5d7819 */ /* 0x000fe200000006ff */
[----:B------:R-:W-:Y:S06]  /*13d0*/  BRA `(.L_x_5161) ;  /* 0x0000000000187947 */ /* 0x000fec0003800000 */
.L_x_5160:
[----:B-----5:R-:W-:Y:S02]  /*13e0*/  PRMT R60, R10, 0x7632, R60 ;  /* 0x000076320a3c7816 */ /* 0x020fe4000000003c */
[----:B------:R-:W-:Y:S02]  /*13f0*/  @P0 PRMT R61, R6, 0x7632, R61 ;  /* 0x00007632063d0816 */ /* 0x000fe4000000003d */
[----:B------:R-:W-:Y:S02]  /*1400*/  SHF.L.U32 R60, R60, 0x10, RZ ;  /* 0x000000103c3c7819 */ /* 0x000fe400000006ff */
[----:B------:R-:W-:-:S03]  /*1410*/  @P0 SHF.L.U32 R62, R61, 0x10, RZ ;  /* 0x000000103d3e0819 */ /* 0x000fc600000006ff */
[----:B------:R-:W-:-:S04]  /*1420*/  FMUL.FTZ R93, R60, UR8 ;  /* 0x000000083c5d7c20 */ /* 0x000fc80008410000 */
[----:B------:R-:W-:-:S07]  /*1430*/  @P0 FADD.FTZ R93, R62, R93 ;  /* 0x0000005d3e5d0221 */ /* 0x000fce0000010000 */
.L_x_5161:
[----:B------:R-:W-:Y:S05]  /*1440*/  BSYNC B1 ;  /* 0x0000000000017941 */ /* 0x000fea0003800000 */
.L_x_5159:
[----:B------:R-:W-:Y:S04]  /*1450*/  BSSY B1, `(.L_x_5162) ;  /* 0x000000a000017945 */ /* 0x000fe80003800000 */
[----:B------:R-:W-:Y:S05]  /*1460*/  @P2 BRA `(.L_x_5163) ;  /* 0x0000000000102947 */ /* 0x000fea0003800000 */
[----:B------:R-:W-:Y:S01]  /*1470*/  MOV R95, RZ ;  /* 0x000000ff005f7202 */ /* 0x000fe20000000f00 */
[----:B------:R-:W-:Y:S06]  /*1480*/  @!P0 BRA `(.L_x_5164) ;  /* 0x0000000000188947 */ /* 0x000fec0003800000 */
[----:B-----5:R-:W-:Y:S01]  /*1490*/  IMAD.U32 R95, R7, 0x10000, RZ ;  /* 0x00010000075f7824 */ /* 0x020fe200078e00ff */
[----:B------:R-:W-:Y:S06]  /*14a0*/  BRA `(.L_x_5164) ;  /* 0x0000000000107947 */ /* 0x000fec0003800000 */
.L_x_5163:
[----:B-----5:R-:W-:Y:S02]  /*14b0*/  SHF.L.U32 R95, R11, 0x10, RZ ;  /* 0x000000100b5f7819 */ /* 0x020fe400000006ff */
[----:B------:R-:W-:-:S03]  /*14c0*/  @P0 SHF.L.U32 R60, R7, 0x10, RZ ;  /* 0x00000010073c0819 */ /* 0x000fc600000006ff */
[----:B------:R-:W-:-:S04]  /*14d0*/  FMUL.FTZ R95, R95, UR8 ;  /* 0x000000085f5f7c20 */ /* 0x000fc80008410000 */
[----:B------:R-:W-:-:S07]  /*14e0*/  @P0 FADD.FTZ R95, R60, R95 ;  /* 0x0000005f3c5f0221 */ /* 0x000fce0000010000 */
.L_x_5164:
[----:B------:R-:W-:Y:S05]  /*14f0*/  BSYNC B1 ;  /* 0x0000000000017941 */ /* 0x000fea0003800000 */
.L_x_5162:
[----:B------:R-:W-:Y:S04]  /*1500*/  BSSY B1, `(.L_x_5165) ;  /* 0x000000d000017945 */ /* 0x000fe80003800000 */
[----:B------:R-:W-:Y:S05]  /*1510*/  @P2 BRA `(.L_x_5166) ;  /* 0x0000000000142947 */ /* 0x000fea0003800000 */
[----:B------:R-:W-:Y:S01]  /*1520*/  HFMA2.MMA R97, -RZ, RZ, 0, 0 ;  /* 0x00000000ff617435 */ /* 0x000fe200000001ff */
[----:B------:R-:W-:Y:S10]  /*1530*/  @!P0 BRA `(.L_x_5167) ;  /* 0x0000000000248947 */ /* 0x000ff40003800000 */
[----:B-----5:R-:W-:-:S04]  /*1540*/  PRMT R97, R7, 0x7632, R97 ;  /* 0x0000763207617816 */ /* 0x020fc80000000061 */
[----:B------:R-:W-:Y:S01]  /*1550*/  SHF.L.U32 R97, R97, 0x10, RZ ;  /* 0x0000001061617819 */ /* 0x000fe200000006ff */
[----:B------:R-:W-:Y:S06]  /*1560*/  BRA `(.L_x_5167) ;  /* 0x0000000000187947 */ /* 0x000fec0003800000 */
.L_x_5166:
[----:B-----5:R-:W-:Y:S02]  /*1570*/  PRMT R60, R11, 0x7632, R60 ;  /* 0x000076320b3c7816 */ /* 0x020fe4000000003c */
[----:B------:R-:W-:Y:S02]  /*1580*/  @P0 PRMT R61, R7, 0x7632, R61 ;  /* 0x00007632073d0816 */ /* 0x000fe4000000003d */
[----:B------:R-:W-:Y:S02]  /*1590*/  SHF.L.U32 R60, R60, 0x10, RZ ;  /* 0x000000103c3c7819 */ /* 0x000fe400000006ff */
[----:B------:R-:W-:-:S03]  /*15a0*/  @P0 SHF.L.U32 R62, R61, 0x10, RZ ;  /* 0x000000103d3e0819 */ /* 0x000fc600000006ff */
[----:B------:R-:W-:-:S04]  /*15b0*/  FMUL.FTZ R97, R60, UR8 ;  /* 0x000000083c617c20 */ /* 0x000fc80008410000 */
[----:B------:R-:W-:-:S07]  /*15c0*/  @P0 FADD.FTZ R97, R62, R97 ;  /* 0x000000613e610221 */ /* 0x000fce0000010000 */
.L_x_5167:
[----:B------:R-:W-:Y:S05]  /*15d0*/  BSYNC B1 ;  /* 0x0000000000017941 */ /* 0x000fea0003800000 */
.L_x_5165:
        /* <DEDUP_REMOVED lines=9> */
.L_x_5143:
[----:B------:R-:W-:Y:S05]  /*1670*/  BSYNC B0 ;  /* 0x0000000000007941 */ /* 0x000fea0003800000 */
.L_x_5142:
[----:B------:R-:W-:Y:S04]  /*1680*/  BSSY B0, `(.L_x_5168) ;  /* 0x0000076000007945 */ /* 0x000fe80003800000 */
[----:B------:R-:W-:Y:S05]  /*1690*/  @!P3 BRA `(.L_x_5169) ;  /* 0x0000000400d0b947 */ /* 0x000fea0003800000 */
[----:B------:R-:W-:Y:S01]  /*16a0*/  ISETP.NE.U32.AND P0, PT, RZ, UR6, PT ;  /* 0x00000006ff007c0c */ /* 0x000fe2000bf05070 */
[----:B--23--:R-:W2:Y:S03]  /*16b0*/  @P1 LDC.64 R60, c[0x0][0x220] ;  /* 0x00008800ff3c1b82 */ /* 0x00cea60000000a00 */
        /* <DEDUP_REMOVED lines=13> */
.L_x_5171:
[----:B-----5:R-:W-:Y:S02]  /*1790*/  SHF.L.U32 R99, R8, 0x10, RZ ;  /* 0x0000001008637819 */ /* 0x020fe400000006ff */
[----:B------:R-:W-:-:S03]  /*17a0*/  @P0 SHF.L.U32 R60, R4, 0x10, RZ ;  /* 0x00000010043c0819 */ /* 0x000fc600000006ff */
[----:B------:R-:W-:-:S04]  /*17b0*/  FMUL.FTZ R99, R99, UR8 ;  /* 0x0000000863637c20 */ /* 0x000fc80008410000 */
[----:B------:R-:W-:-:S07]  /*17c0*/  @P0 FADD.FTZ R99, R60, R99 ;  /* 0x000000633c630221 */ /* 0x000fce0000010000 */
.L_x_5172:
[----:B------:R-:W-:Y:S05]  /*17d0*/  BSYNC B1 ;  /* 0x0000000000017941 */ /* 0x000fea0003800000 */
.L_x_5170:
[----:B------:R-:W-:Y:S04]  /*17e0*/  BSSY B1, `(.L_x_5173) ;  /* 0x000000d000017945 */ /* 0x000fe80003800000 */
[----:B------:R-:W-:Y:S05]  /*17f0*/  @P1 BRA `(.L_x_5174) ;  /* 0x0000000000141947 */ /* 0x000fea0003800000 */
[----:B------:R-:W-:Y:S01]  /*1800*/  HFMA2.MMA R101, -RZ, RZ, 0, 0 ;  /* 0x00000000ff657435 */ /* 0x000fe200000001ff */
[----:B------:R-:W-:Y:S10]  /*1810*/  @!P0 BRA `(.L_x_5175) ;  /* 0x0000000000248947 */ /* 0x000ff40003800000 */
[----:B-----5:R-:W-:-:S04]  /*1820*/  PRMT R101, R4, 0x7632, R101 ;  /* 0x0000763204657816 */ /* 0x020fc80000000065 */
[----:B------:R-:W-:Y:S01]  /*1830*/  SHF.L.U32 R101, R101, 0x10, RZ ;  /* 0x0000001065657819 */ /* 0x000fe200000006ff */
[----:B------:R-:W-:Y:S06]  /*1840*/  BRA `(.L_x_5175) ;  /* 0x0000000000187947 */ /* 0x000fec0003800000 */
.L_x_5174:
[----:B-----5:R-:W-:Y:S02]  /*1850*/  PRMT R60, R8, 0x7632, R60 ;  /* 0x00007632083c7816 */ /* 0x020fe4000000003c */
[----:B------:R-:W-:Y:S02]  /*1860*/  @P0 PRMT R61, R4, 0x7632, R61 ;  /* 0x00007632043d0816 */ /* 0x000fe4000000003d */
[----:B------:R-:W-:Y:S02]  /*1870*/  SHF.L.U32 R60, R60, 0x10, RZ ;  /* 0x000000103c3c7819 */ /* 0x000fe400000006ff */
[----:B------:R-:W-:-:S03]  /*1880*/  @P0 SHF.L.U32 R62, R61, 0x10, RZ ;  /* 0x000000103d3e0819 */ /* 0x000fc600000006ff */
[----:B------:R-:W-:-:S04]  /*1890*/  FMUL.FTZ R101, R60, UR8 ;  /* 0x000000083c657c20 */ /* 0x000fc80008410000 */
[----:B------:R-:W-:-:S07]  /*18a0*/  @P0 FADD.FTZ R101, R62, R101 ;  /* 0x000000653e650221 */ /* 0x000fce0000010000 */
.L_x_5175:
[----:B------:R-:W-:Y:S05]  /*18b0*/  BSYNC B1 ;  /* 0x0000000000017941 */ /* 0x000fea0003800000 */
.L_x_5173:
[----:B------:R-:W-:Y:S04]  /*18c0*/  BSSY B1, `(.L_x_5176) ;  /* 0x000000a000017945 */ /* 0x000fe80003800000 */
[----:B------:R-:W-:Y:S05]  /*18d0*/  @P1 BRA `(.L_x_5177) ;  /* 0x0000000000101947 */ /* 0x000fea0003800000 */
[----:B------:R-:W-:Y:S01]  /*18e0*/  IMAD.MOV.U32 R103, RZ, RZ, RZ ;  /* 0x000000ffff677224 */ /* 0x000fe200078e00ff */
[----:B------:R-:W-:Y:S06]  /*18f0*/  @!P0 BRA `(.L_x_5178) ;  /* 0x0000000000188947 */ /* 0x000fec0003800000 */
[----:B-----5:R-:W-:Y:S01]  /*1900*/  SHF.L.U32 R103, R5, 0x10, RZ ;  /* 0x0000001005677819 */ /* 0x020fe200000006ff */
[----:B------:R-:W-:Y:S06]  /*1910*/  BRA `(.L_x_5178) ;  /* 0x0000000000107947 */ /* 0x000fec0003800000 */
.L_x_5177:
[----:B-----5:R-:W-:Y:S02]  /*1920*/  SHF.L.U32 R103, R9, 0x10, RZ ;  /* 0x0000001009677819 */ /* 0x020fe400000006ff */
[----:B------:R-:W-:-:S03]  /*1930*/  @P0 SHF.L.U32 R60, R5, 0x10, RZ ;  /* 0x00000010053c0819 */ /* 0x000fc600000006ff */
[----:B------:R-:W-:-:S04]  /*1940*/  FMUL.FTZ R103, R103, UR8 ;  /* 0x0000000867677c20 */ /* 0x000fc80008410000 */
[----:B------:R-:W-:-:S07]  /*1950*/  @P0 FADD.FTZ R103, R60, R103 ;  /* 0x000000673c670221 */ /* 0x000fce0000010000 */
.L_x_5178:
[----:B------:R-:W-:Y:S05]  /*1960*/  BSYNC B1 ;  /* 0x0000000000017941 */ /* 0x000fea0003800000 */
.L_x_5176:
[----:B------:R-:W-:Y:S04]  /*1970*/  BSSY B1, `(.L_x_5179) ;  /* 0x000000d000017945 */ /* 0x000fe80003800000 */
[----:B------:R-:W-:Y:S05]  /*1980*/  @P1 BRA `(.L_x_5180) ;  /* 0x0000000000141947 */ /* 0x000fea0003800000 */
[----:B------:R-:W-:Y:S01]  /*1990*/  MOV R105, RZ ;  /* 0x000000ff00697202 */ /* 0x000fe20000000f00 */
[----:B------:R-:W-:Y:S06]  /*19a0*/  @!P0 BRA `(.L_x_5181) ;  /* 0x0000000000248947 */ /* 0x000fec0003800000 */
[----:B-----5:R-:W-:-:S04]  /*19b0*/  PRMT R105, R5, 0x7632, R105 ;  /* 0x0000763205697816 */ /* 0x020fc80000000069 */
[----:B------:R-:W-:Y:S01]  /*19c0*/  SHF.L.U32 R105, R105, 0x10, RZ ;  /* 0x0000001069697819 */ /* 0x000fe200000006ff */
[----:B------:R-:W-:Y:S06]  /*19d0*/  BRA `(.L_x_5181) ;  /* 0x0000000000187947 */ /* 0x000fec0003800000 */
.L_x_5180:
[----:B-----5:R-:W-:Y:S02]  /*19e0*/  PRMT R60, R9, 0x7632, R60 ;  /* 0x00007632093c7816 */ /* 0x020fe4000000003c */
[----:B------:R-:W-:Y:S02]  /*19f0*/  @P0 PRMT R61, R5, 0x7632, R61 ;  /* 0x00007632053d0816 */ /* 0x000fe4000000003d */
[----:B------:R-:W-:Y:S02]  /*1a00*/  SHF.L.U32 R60, R60, 0x10, RZ ;  /* 0x000000103c3c7819 */ /* 0x000fe400000006ff */
[----:B------:R-:W-:-:S03]  /*1a10*/  @P0 SHF.L.U32 R62, R61, 0x10, RZ ;  /* 0x000000103d3e0819 */ /* 0x000fc600000006ff */
[----:B------:R-:W-:-:S04]  /*1a20*/  FMUL.FTZ R105, R60, UR8 ;  /* 0x000000083c697c20 */ /* 0x000fc80008410000 */
[----:B------:R-:W-:-:S07]  /*1a30*/  @P0 FADD.FTZ R105, R62, R105 ;  /* 0x000000693e690221 */ /* 0x000fce0000010000 */
.L_x_5181:
[----:B------:R-:W-:Y:S05]  /*1a40*/  BSYNC B1 ;  /* 0x0000000000017941 */ /* 0x000fea0003800000 */
.L_x_5179:
[----:B------:R-:W-:Y:S04]  /*1a50*/  BSSY B1, `(.L_x_5182) ;  /* 0x000000a000017945 */ /* 0x000fe80003800000 */
[----:B------:R-:W-:Y:S05]  /*1a60*/  @P1 BRA `(.L_x_5183) ;  /* 0x0000000000101947 */ /* 0x000fea0003800000 */
[----:B------:R-:W-:Y:S01]  /*1a70*/  HFMA2.MMA R107, -RZ, RZ, 0, 0 ;  /* 0x00000000ff6b7435 */ /* 0x000fe200000001ff */
[----:B------:R-:W-:Y:S10]  /*1a80*/  @!P0 BRA `(.L_x_5184) ;  /* 0x0000000000188947 */ /* 0x000ff40003800000 */
[----:B-----5:R-:W-:Y:S01]  /*1a90*/  SHF.L.U32 R107, R6, 0x10, RZ ;  /* 0x00000010066b7819 */ /* 0x020fe200000006ff */
[----:B------:R-:W-:Y:S06]  /*1aa0*/  BRA `(.L_x_5184) ;  /* 0x0000000000107947 */ /* 0x000fec0003800000 */
.L_x_5183:
[----:B-----5:R-:W-:Y:S02]  /*1ab0*/  SHF.L.U32 R107, R10, 0x10, RZ ;  /* 0x000000100a6b7819 */ /* 0x020fe400000006ff */
[----:B------:R-:W-:-:S03]  /*1ac0*/  @P0 SHF.L.U32 R60, R6, 0x10, RZ ;  /* 0x00000010063c0819 */ /* 0x000fc600000006ff */
[----:B------:R-:W-:-:S04]  /*1ad0*/  FMUL.FTZ R107, R107, UR8 ;  /* 0x000000086b6b7c20 */ /* 0x000fc80008410000 */
[----:B------:R-:W-:-:S07]  /*1ae0*/  @P0 FADD.FTZ R107, R60, R107 ;  /* 0x0000006b3c6b0221 */ /* 0x000fce0000010000 */
.L_x_5184:
[----:B------:R-:W-:Y:S05]  /*1af0*/  BSYNC B1 ;  /* 0x0000000000017941 */ /* 0x000fea0003800000 */
.L_x_5182:
[----:B------:R-:W-:Y:S04]  /*1b00*/  BSSY B1, `(.L_x_5185) ;  /* 0x000000d000017945 */ /* 0x000fe80003800000 */
[----:B------:R-:W-:Y:S05]  /*1b10*/  @P1 BRA `(.L_x_5186) ;  /* 0x0000000000141947 */ /* 0x000fea0003800000 */
[----:B------:R-:W-:Y:S01]  /*1b20*/  MOV R109, RZ ;  /* 0x000000ff006d7202 */ /* 0x000fe20000000f00 */
[----:B------:R-:W-:Y:S06]  /*1b30*/  @!P0 BRA `(.L_x_5187) ;  /* 0x0000000000248947 */ /* 0x000fec0003800000 */
[----:B-----5:R-:W-:-:S04]  /*1b40*/  PRMT R109, R6, 0x7632, R109 ;  /* 0x00007632066d7816 */ /* 0x020fc8000000006d */
[----:B------:R-:W-:Y:S01]  /*1b50*/  SHF.L.U32 R109, R109, 0x10, RZ ;  /* 0x000000106d6d7819 */ /* 0x000fe200000006ff */
[----:B------:R-:W-:Y:S06]  /*1b60*/  BRA `(.L_x_5187) ;  /* 0x0000000000187947 */ /* 0x000fec0003800000 */
.L_x_5186:
[----:B-----5:R-:W-:Y:S02]  /*1b70*/  PRMT R60, R10, 0x7632, R60 ;  /* 0x000076320a3c7816 */ /* 0x020fe4000000003c */
[----:B------:R-:W-:Y:S02]  /*1b80*/  @P0 PRMT R61, R6, 0x7632, R61 ;  /* 0x00007632063d0816 */ /* 0x000fe4000000003d */
[----:B------:R-:W-:Y:S02]  /*1b90*/  SHF.L.U32 R60, R60, 0x10, RZ ;  /* 0x000000103c3c7819 */ /* 0x000fe400000006ff */
[----:B------:R-:W-:-:S03]  /*1ba0*/  @P0 SHF.L.U32 R62, R61, 0x10, RZ ;  /* 0x000000103d3e0819 */ /* 0x000fc600000006ff */
[----:B------:R-:W-:-:S04]  /*1bb0*/  FMUL.FTZ R109, R60, UR8 ;  /* 0x000000083c6d7c20 */ /* 0x000fc80008410000 */
[----:B------:R-:W-:-:S07]  /*1bc0*/  @P0 FADD.FTZ R109, R62, R109 ;  /* 0x0000006d3e6d0221 */ /* 0x000fce0000010000 */
.L_x_5187:
[----:B------:R-:W-:Y:S05]  /*1bd0*/  BSYNC B1 ;  /* 0x0000000000017941 */ /* 0x000fea0003800000 */
.L_x_5185:
[----:B------:R-:W-:Y:S04]  /*1be0*/  BSSY B1, `(.L_x_5188) ;  /* 0x000000a000017945 */ /* 0x000fe80003800000 */
[----:B------:R-:W-:Y:S05]  /*1bf0*/  @P1 BRA `(.L_x_5189) ;  /* 0x0000000000101947 */ /* 0x000fea0003800000 */
[----:B------:R-:W-:Y:S01]  /*1c00*/  HFMA2.MMA R111, -RZ, RZ, 0, 0 ;  /* 0x00000000ff6f7435 */ /* 0x000fe200000001ff */
[----:B------:R-:W-:Y:S10]  /*1c10*/  @!P0 BRA `(.L_x_5190) ;  /* 0x0000000000188947 */ /* 0x000ff40003800000 */
[----:B-----5:R-:W-:Y:S01]  /*1c20*/  IMAD.U32 R111, R7, 0x10000, RZ ;  /* 0x00010000076f7824 */ /* 0x020fe200078e00ff */
[----:B------:R-:W-:Y:S06]  /*1c30*/  BRA `(.L_x_5190) ;  /* 0x0000000000107947 */ /* 0x000fec0003800000 */
.L_x_5189:
[----:B-----5:R-:W-:Y:S02]  /*1c40*/  SHF.L.U32 R111, R11, 0x10, RZ ;  /* 0x000000100b6f7819 */ /* 0x020fe400000006ff */
[----:B------:R-:W-:-:S03]  /*1c50*/  @P0 SHF.L.U32 R60, R7, 0x10, RZ ;  /* 0x00000010073c0819 */ /* 0x000fc600000006ff */
[----:B------:R-:W-:-:S04]  /*1c60*/  FMUL.FTZ R111, R111, UR8 ;  /* 0x000000086f6f7c20 */ /* 0x000fc80008410000 */
[----:B------:R-:W-:-:S07]  /*1c70*/  @P0 FADD.FTZ R111, R60, R111 ;  /* 0x0000006f3c6f0221 */ /* 0x000fce0000010000 */
.L_x_5190:
[----:B------:R-:W-:Y:S05]  /*1c80*/  BSYNC B1 ;  /* 0x0000000000017941 */ /* 0x000fea0003800000 */
.L_x_5188:
[----:B------:R-:W-:Y:S04]  /*1c90*/  BSSY B1, `(.L_x_5191) ;  /* 0x000000d000017945 */ /* 0x000fe80003800000 */
[----:B------:R-:W-:Y:S05]  /*1ca0*/  @P1 BRA `(.L_x_5192) ;  /* 0x0000000000141947 */ /* 0x000fea0003800000 */
[----:B------:R-:W-:Y:S01]  /*1cb0*/  MOV R113, RZ ;  /* 0x000000ff00717202 */ /* 0x000fe20000000f00 */
[----:B------:R-:W-:Y:S06]  /*1cc0*/  @!P0 BRA `(.L_x_5193) ;  /* 0x0000000000248947 */ /* 0x000fec0003800000 */
[----:B-----5:R-:W-:-:S04]  /*1cd0*/  PRMT R113, R7, 0x7632, R113 ;  /* 0x0000763207717816 */ /* 0x020fc80000000071 */
[----:B------:R-:W-:Y:S01]  /*1ce0*/  SHF.L.U32 R113, R113, 0x10, RZ ;  /* 0x0000001071717819 */ /* 0x000fe200000006ff */
[----:B------:R-:W-:Y:S06]  /*1cf0*/  BRA `(.L_x_5193) ;  /* 0x0000000000187947 */ /* 0x000fec0003800000 */
.L_x_5192:
[----:B-----5:R-:W-:Y:S02]  /*1d00*/  PRMT R60, R11, 0x7632, R60 ;  /* 0x000076320b3c7816 */ /* 0x020fe4000000003c */
[----:B------:R-:W-:Y:S02]  /*1d10*/  @P0 PRMT R61, R7, 0x7632, R61 ;  /* 0x00007632073d0816 */ /* 0x000fe4000000003d */
[----:B------:R-:W-:Y:S02]  /*1d20*/  SHF.L.U32 R60, R60, 0x10, RZ ;  /* 0x000000103c3c7819 */ /* 0x000fe400000006ff */
[----:B------:R-:W-:-:S03]  /*1d30*/  @P0 SHF.L.U32 R62, R61, 0x10, RZ ;  /* 0x000000103d3e0819 */ /* 0x000fc600000006ff */
[----:B------:R-:W-:-:S04]  /*1d40*/  FMUL.FTZ R113, R60, UR8 ;  /* 0x000000083c717c20 */ /* 0x000fc80008410000 */
[----:B------:R-:W-:-:S07]  /*1d50*/  @P0 FADD.FTZ R113, R62, R113 ;  /* 0x000000713e710221 */ /* 0x000fce0000010000 */
.L_x_5193:
[----:B------:R-:W-:Y:S05]  /*1d60*/  BSYNC B1 ;  /* 0x0000000000017941 */ /* 0x000fea0003800000 */
.L_x_5191:
[----:B------:R-:W0:Y:S01]  /*1d70*/  LDC.64 R114, c[0x0][0x238] ;  /* 0x00008e00ff727b82 */ /* 0x000e220000000a00 */
[----:B------:R-:W-:Y:S02]  /*1d80*/  F2FP.BF16.F32.PACK_AB R63, R113, R111 ;  /* 0x0000006f713f723e */ /* 0x000fe400000010ff */
[----:B------:R-:W-:Y:S02]  /*1d90*/  F2FP.BF16.F32.PACK_AB R62, R109, R107 ;  /* 0x0000006b6d3e723e */ /* 0x000fe400000010ff */
[----:B------:R-:W-:Y:S02]  /*1da0*/  F2FP.BF16.F32.PACK_AB R61, R105, R103 ;  /* 0x00000067693d723e */ /* 0x000fe400000010ff */
[----:B------:R-:W-:Y:S01]  /*1db0*/  F2FP.BF16.F32.PACK_AB R60, R101, R99 ;  /* 0x00000063653c723e */ /* 0x000fe200000010ff */
[----:B0-----:R-:W-:-:S05]  /*1dc0*/  IMAD.WIDE.U32 R114, R117, 0x10, R114 ;  /* 0x0000001075727825 */ /* 0x001fca00078e0072 */
[----:B------:R4:W-:Y:S02]  /*1dd0*/  STG.E.128 desc[UR4][R114.64], R60 ;  /* 0x0000003c72007986 */ /* 0x0009e4000c101d04 */
.L_x_5169:
[----:B------:R-:W-:Y:S05]  /*1de0*/  BSYNC B0 ;  /* 0x0000000000007941 */ /* 0x000fea0003800000 */
.L_x_5168:
[----:B--234-:R-:W-:Y:S01]  /*1df0*/  FADD.FTZ R60, RZ, R67 ;  /* 0x00000043ff3c7221 */ /* 0x01cfe20000010000 */
        /* <DEDUP_REMOVED lines=34> */
[----:B------:R-:W2:Y:S02]  /*2020*/  SHFL.BFLY PT, R61, R78, 0x1, 0x1f ;  /* 0x0c201f004e3d7f89 */ /* 0x000ea400000e0000 */
[----:B--2---:R-:W-:-:S05]  /*2030*/  FADD.FTZ R76, R78, R61 ;  /* 0x0000003d4e4c7221 */ /* 0x004fca0000010000 */
[----:B------:R-:W2:Y:S02]  /*2040*/  SHFL.BFLY PT, R61, R76, 0x2, 0x1f ;  /* 0x0c401f004c3d7f89 */ /* 0x000ea400000e0000 */
[----:B--2---:R-:W-:-:S05]  /*2050*/  FADD.FTZ R80, R76, R61 ;  /* 0x0000003d4c507221 */ /* 0x004fca0000010000 */
[----:B------:R-:W2:Y:S02]  /*2060*/  SHFL.BFLY PT, R61, R80, 0x4, 0x1f ;  /* 0x0c801f00503d7f89 */ /* 0x000ea400000e0000 */
[----:B--2---:R-:W-:-:S05]  /*2070*/  FADD.FTZ R82, R80, R61 ;  /* 0x0000003d50527221 */ /* 0x004fca0000010000 */
[----:B------:R-:W2:Y:S02]  /*2080*/  SHFL.BFLY PT, R61, R82, 0x8, 0x1f ;  /* 0x0d001f00523d7f89 */ /* 0x000ea400000e0000 */
[----:B--2---:R-:W-:-:S05]  /*2090*/  FADD.FTZ R84, R82, R61 ;  /* 0x0000003d52547221 */ /* 0x004fca0000010000 */
[----:B------:R-:W2:Y:S02]  /*20a0*/  SHFL.BFLY PT, R61, R84, 0x10, 0x1f ;  /* 0x0e001f00543d7f89 */ /* 0x000ea400000e0000 */
[----:B--2---:R-:W-:-:S04]  /*20b0*/  FADD.FTZ R61, R84, R61 ;  /* 0x0000003d543d7221 */ /* 0x004fc80000010000 */
[----:B-1----:R-:W-:-:S04]  /*20c0*/  FMUL.FTZ R60, R64, R61 ;  /* 0x0000003d403c7220 */ /* 0x002fc80000410000 */
        /* <DEDUP_REMOVED lines=49> */
[----:B------:R-:W1:Y:S02]  /*23e0*/  SHFL.BFLY PT, R76, R61, 0x1, 0x1f ;  /* 0x0c201f003d4c7f89 */ /* 0x000e6400000e0000 */
[----:B-1----:R-:W-:-:S05]  /*23f0*/  FADD.FTZ R76, R61, R76 ;  /* 0x0000004c3d4c7221 */ /* 0x002fca0000010000 */
[----:B------:R-:W1:Y:S02]  /*2400*/  SHFL.BFLY PT, R115, R76, 0x2, 0x1f ;  /* 0x0c401f004c737f89 */ /* 0x000e6400000e0000 */
[----:B-1----:R-:W-:-:S05]  /*2410*/  FADD.FTZ R115, R76, R115 ;  /* 0x000000734c737221 */ /* 0x002fca0000010000 */
[----:B------:R-:W1:Y:S02]  /*2420*/  SHFL.BFLY PT, R78, R115, 0x4, 0x1f ;  /* 0x0c801f00734e7f89 */ /* 0x000e6400000e0000 */
[----:B-1----:R-:W-:-:S05]  /*2430*/  FADD.FTZ R78, R115, R78 ;  /* 0x0000004e734e7221 */ /* 0x002fca0000010000 */
[----:B------:R-:W1:Y:S02]  /*2440*/  SHFL.BFLY PT, R117, R78, 0x8, 0x1f ;  /* 0x0d001f004e757f89 */ /* 0x000e6400000e0000 */
[----:B-1----:R-:W-:-:S05]  /*2450*/  FADD.FTZ R117, R78, R117 ;  /* 0x000000754e757221 */ /* 0x002fca0000010000 */
[----:B------:R1:W2:Y:S02]  /*2460*/  SHFL.BFLY PT, R80, R117, 0x10, 0x1f ;  /* 0x0e001f0075507f89 */ /* 0x0002a400000e0000 */
.L_x_5212:
[----:B------:R-:W-:Y:S01]  /*2470*/  LOP3.LUT P0, RZ, R0, 0x1f, RZ, 0xc0, !PT ;  /* 0x0000001f00ff7812 */ /* 0x000fe2000780c0ff */
[----:B------:R-:W-:Y:S05]  /*2480*/  WARPSYNC.ALL ;  /* 0x0000000000007948 */ /* 0x000fea0003800000 */
[----:B------:R-:W-:-:S07]  /*2490*/  LOP3.LUT R63, R63, 0x3, RZ, 0xc0, !PT ;  /* 0x000000033f3f7812 */ /* 0x000fce00078ec0ff */
[----:B------:R-:W3:Y:S01]  /*24a0*/  @!P0 S2R R76, SR_CgaCtaId ;  /* 0x00000000004c8919 */ /* 0x000ee20000008800 */
[----:B------:R-:W-:-:S04]  /*24b0*/  @!P0 MOV R61, 0x400 ;  /* 0x00000400003d8802 */ /* 0x000fc80000000f00 */
[----:B---3--:R-:W-:Y:S01]  /*24c0*/  @!P0 LEA R115, R76, R61, 0x18 ;  /* 0x0000003d4c738211 */ /* 0x008fe200078ec0ff */
[----:B--2---:R-:W-:Y:S01]  /*24d0*/  FADD.FTZ R61, R117, R80 ;  /* 0x00000050753d7221 */ /* 0x004fe20000010000 */
[----:B------:R-:W-:-:S04]  /*24e0*/  @!P0 IADD3 R76, R62, R63, RZ ;  /* 0x0000003f3e4c8210 */ /* 0x000fc80007ffe0ff */
[----:B------:R-:W-:Y:S02]  /*24f0*/  @!P0 LEA R76, R76, R115, 0x3 ;  /* 0x000000734c4c8211 */ /* 0x000fe400078e18ff */
[----:B------:R-:W-:-:S03]  /*2500*/  LOP3.LUT R115, R0, 0x1f, RZ, 0xc0, !PT ;  /* 0x0000001f00737812 */ /* 0x000fc600078ec0ff */
[----:B------:R2:W-:Y:S01]  /*2510*/  @!P0 STS.64 [R76], R60 ;  /* 0x0000003c4c008388 */ /* 0x0005e20000000a00 */
[----:B------:R-:W-:-:S13]  /*2520*/  ISETP.GT.U32.AND P0, PT, R115, 0x3, PT ;  /* 0x000000037300780c */ /* 0x000fda0003f04070 */
[----:B--2---:R-:W2:Y:S01]  /*2530*/  @!P0 S2R R61, SR_CgaCtaId ;  /* 0x00000000003d8919 */ /* 0x004ea20000008800 */
[----:B------:R-:W-:Y:S01]  /*2540*/  @!P0 MOV R60, 0x400 ;  /* 0x00000400003c8802 */ /* 0x000fe20000000f00 */
[----:B------:R-:W-:Y:S01]  /*2550*/  BSSY B0, `(.L_x_5195) ;  /* 0x00000ab000007945 */ /* 0x000fe20003800000 */
[----:B------:R-:W-:Y:S01]  /*2560*/  @!P0 IADD3 R62, R62, R115, RZ ;  /* 0x000000733e3e8210 */ /* 0x000fe20007ffe0ff */
[----:B------:R-:W-:Y:S01]  /*2570*/  BAR.SYNC.DEFER_BLOCKING 0x0 ;  /* 0x0000000000007b1d */ /* 0x000fe20000010000 */
[----:B------:R-:W-:Y:S02]  /*2580*/  ISETP.NE.AND P6, PT, R68, RZ, PT ;  /* 0x000000ff4400720c */ /* 0x000fe40003fc5270 */
[----:B--2---:R-:W-:Y:S02]  /*2590*/  @!P0 LEA R115, R61, R60, 0x18 ;  /* 0x0000003c3d738211 */ /* 0x004fe400078ec0ff */
[----:B------:R-:W-:Y:S02]  /*25a0*/  CS2R R60, SRZ ;  /* 0x00000000003c7805 */ /* 0x000fe4000001ff00 */
[----:B------:R-:W-:Y:S01]  /*25b0*/  @!P0 LEA R76, R62, R115, 0x3 ;  /* 0x000000733e4c8211 */ /* 0x000fe200078e18ff */
[----:B------:R-:W-:-:S04]  /*25c0*/  HFMA2.MMA R62, -RZ, RZ, 0, 0 ;  /* 0x00000000ff3e7435 */ /* 0x000fc800000001ff */
[----:B------:R2:W-:Y:S02]  /*25d0*/  @!P0 LDS.64 R60, [R76] ;  /* 0x000000004c3c8984 */ /* 0x0005e40000000a00 */
[----:B------:R-:W-:Y:S02]  /*25e0*/  @!P0 MOV R62, R66 ;  /* 0x00000042003e8202 */ /* 0x000fe40000000f00 */
[----:B------:R-:W-:-:S03]  /*25f0*/  LOP3.LUT P0, RZ, R63, 0x1f, R0, 0xf8, !PT ;  /* 0x0000001f3fff7812 */ /* 0x000fc6000780f800 */
[----:B------:R-:W3:Y:S01]  /*2600*/  SHFL.DOWN PT, R115, R62, 0x2, 0x1f ;  /* 0x08401f003e737f89 */ /* 0x000ee200000e0000 */
[-C--:B--2---:R-:W-:Y:S02]  /*2610*/  I2FP.F32.S32 R76, R62.reuse ;  /* 0x0000003e004c7245 */ /* 0x084fe40000201400 */
[----:B---3--:R-:W-:Y:S02]  /*2620*/  IADD3 R80, R115, R62, RZ ;  /* 0x0000003e73507210 */ /* 0x008fe40007ffe0ff */
[----:B------:R-:W-:Y:S02]  /*2630*/  I2FP.F32.S32 R86, R115 ;  /* 0x0000007300567245 */ /* 0x000fe40000201400 */
[----:B------:R-:W-:Y:S01]  /*2640*/  I2FP.F32.S32 R82, R80 ;  /* 0x0000005000527245 */ /* 0x000fe20000201400 */
[----:B------:R-:W2:Y:S03]  /*2650*/  SHFL.DOWN PT, R119, R80, 0x1, 0x1f ;  /* 0x08201f0050777f89 */ /* 0x000ea600000e0000 */
[----:B------:R-:W3:Y:S01]  /*2660*/  MUFU.RCP R84, R82 ;  /* 0x0000005200547308 */ /* 0x000ee20000001000 */
[----:B-1----:R-:W1:Y:S04]  /*2670*/  SHFL.DOWN PT, R117, R60, 0x2, 0x1f ;  /* 0x08401f003c757f89 */ /* 0x002e6800000e0000 */
[----:B------:R-:W4:Y:S01]  /*2680*/  SHFL.DOWN PT, R78, R61, 0x2, 0x1f ;  /* 0x08401f003d4e7f89 */ /* 0x000f2200000e0000 */
[----:B--2---:R-:W-:-:S02]  /*2690*/  IADD3 R80, R80, R119, RZ ;  /* 0x0000007750507210 */ /* 0x004fc40007ffe0ff */
[----:B------:R-:W-:Y:S01]  /*26a0*/  I2FP.F32.S32 R119, R119 ;  /* 0x0000007700777245 */ /* 0x000fe20000201400 */
[C---:B-1----:R-:W-:Y:S01]  /*26b0*/  FMUL.FTZ R115, R117.reuse, R86 ;  /* 0x0000005675737220 */ /* 0x042fe20000410000 */
[----:B------:R-:W-:Y:S01]  /*26c0*/  FADD.FTZ R117, -R117, R60 ;  /* 0x0000003c75757221 */ /* 0x000fe20000010100 */
[----:B------:R-:W-:Y:S02]  /*26d0*/  I2FP.F32.S32 R80, R80 ;  /* 0x0000005000507245 */ /* 0x000fe40000201400 */
[----:B------:R-:W-:Y:S01]  /*26e0*/  FFMA.FTZ R115, R76, R60, R115 ;  /* 0x0000003c4c737223 */ /* 0x000fe20000010073 */
[----:B------:R-:W-:Y:S01]  /*26f0*/  FMUL.FTZ R117, R117, R117 ;  /* 0x0000007575757220 */ /* 0x000fe20000410000 */
[----:B----4-:R-:W-:Y:S02]  /*2700*/  FADD.FTZ R61, R78, R61 ;  /* 0x0000003d4e3d7221 */ /* 0x010fe40000010000 */
[----:B---3--:R-:W-:Y:S01]  /*2710*/  FMUL.FTZ R115, R84, R115 ;  /* 0x0000007354737220 */ /* 0x008fe20000410000 */
[----:B------:R-:W-:Y:S01]  /*2720*/  FMUL.FTZ R117, R117, R76 ;  /* 0x0000004c75757220 */ /* 0x000fe20000410000 */
[----:B------:R-:W1:Y:S01]  /*2730*/  MUFU.RCP R80, R80 ;  /* 0x0000005000507308 */ /* 0x000e620000001000 */
[----:B------:R-:W2:Y:S02]  /*2740*/  LDC R78, c[0x0][0x2d8] ;  /* 0x0000b600ff4e7b82 */ /* 0x000ea40000000800 */
[----:B------:R-:W3:Y:S01]  /*2750*/  SHFL.DOWN PT, R60, R115, 0x1, 0x1f ;  /* 0x08201f00733c7f89 */ /* 0x000ee200000e0000 */
[----:B------:R-:W-:-:S04]  /*2760*/  FMUL.FTZ R117, R117, R86 ;  /* 0x0000005675757220 */ /* 0x000fc80000410000 */
[----:B------:R-:W-:-:S05]  /*2770*/  FFMA.FTZ R61, R84, R117, R61 ;  /* 0x00000075543d7223 */ /* 0x000fca000001003d */
[----:B------:R-:W4:Y:S01]  /*2780*/  SHFL.DOWN PT, R62, R61, 0x1, 0x1f ;  /* 0x08201f003d3e7f89 */ /* 0x000f2200000e0000 */
[----:B---3--:R-:W-:Y:S01]  /*2790*/  FADD.FTZ R76, R115, -R60 ;  /* 0x8000003c734c7221 */ /* 0x008fe20000010000 */
[----:B------:R-:W-:-:S03]  /*27a0*/  FMUL.FTZ R121, R60, R119 ;  /* 0x000000773c797220 */ /* 0x000fc60000410000 */
[----:B------:R-:W-:Y:S01]  /*27b0*/  FMUL.FTZ R117, R76, R76 ;  /* 0x0000004c4c757220 */ /* 0x000fe20000410000 */
[----:B------:R-:W-:-:S03]  /*27c0*/  FFMA.FTZ R121, R82, R115, R121 ;  /* 0x0000007352797223 */ /* 0x000fc60000010079 */
[----:B------:R-:W-:Y:S01]  /*27d0*/  FMUL.FTZ R117, R82, R117 ;  /* 0x0000007552757220 */ /* 0x000fe20000410000 */
[C---:B-1----:R-:W-:Y:S01]  /*27e0*/  FMUL.FTZ R121, R80.reuse, R121 ;  /* 0x0000007950797220 */ /* 0x042fe20000410000 */
[----:B----4-:R-:W-:Y:S02]  /*27f0*/  FADD.FTZ R115, R61, R62 ;  /* 0x0000003e3d737221 */ /* 0x010fe40000010000 */
[----:B------:R-:W-:Y:S01]  /*2800*/  FMUL.FTZ R117, R117, R119 ;  /* 0x0000007775757220 */ /* 0x000fe20000410000 */
[----:B------:R-:W1:Y:S02]  /*2810*/  @!P0 LDC.64 R60, c[0x0][0x250] ;  /* 0x00009400ff3c8b82 */ /* 0x000e640000000a00 */
[----:B------:R-:W3:Y:S01]  /*2820*/  SHFL.IDX PT, R121, R121, RZ, 0x1f ;  /* 0x00001fff79797589 */ /* 0x000ee200000e0000 */
[----:B------:R-:W-:-:S05]  /*2830*/  FFMA.FTZ R115, R80, R117, R115 ;  /* 0x0000007550737223 */ /* 0x000fca0000010073 */
[----:B------:R-:W4:Y:S01]  /*2840*/  @!P0 LDC.64 R62, c[0x0][0x258] ;  /* 0x00009600ff3e8b82 */ /* 0x000f220000000a00 */
[----:B------:R-:W2:Y:S01]  /*2850*/  SHFL.IDX PT, R115, R115, RZ, 0x1f ;  /* 0x00001fff73737589 */ /* 0x000ea200000e0000 */
[----:B-1----:R-:W-:Y:S01]  /*2860*/  @!P0 LEA R60, P2, R65, R60, 0x2 ;  /* 0x0000003c413c8211 */ /* 0x002fe200078410ff */
[----:B---3--:R-:W-:-:S03]  /*2870*/  FMUL.FTZ R76, R121, R121 ;  /* 0x00000079794c7220 */ /* 0x008fc60000410000 */
[----:B------:R-:W-:Y:S02]  /*2880*/  @!P0 LEA.HI.X R61, R65, R61, R74, 0x2, P2 ;  /* 0x0000003d413d8211 */ /* 0x000fe400010f144a */
[----:B------:R-:W-:Y:S01]  /*2890*/  FSEL R117, R76, RZ, P6 ;  /* 0x000000ff4c757208 */ /* 0x000fe20003000000 */
[----:B--2---:R-:W-:Y:S01]  /*28a0*/  FFMA.FTZ R76, R115, UR9, R78 ;  /* 0x00000009734c7c23 */ /* 0x004fe2000801004e */
[C---:B----4-:R-:W-:Y:S01]  /*28b0*/  @!P0 LEA R62, P2, R65.reuse, R62, 0x2 ;  /* 0x0000003e413e8211 */ /* 0x050fe200078410ff */
[----:B------:R1:W-:Y:S02]  /*28c0*/  @!P0 STG.E desc[UR4][R60.64], R121 ;  /* 0x000000793c008986 */ /* 0x0003e4000c101904 */
[----:B------:R-:W-:Y:S01]  /*28d0*/  FADD.FTZ R117, R76, R117 ;  /* 0x000000754c757221 */ /* 0x000fe20000010000 */
[----:B------:R-:W-:-:S05]  /*28e0*/  @!P0 LEA.HI.X R63, R65, R63, R74, 0x2, P2 ;  /* 0x0000003f413f8211 */ /* 0x000fca00010f144a */
[----:B------:R-:W2:Y:S02]  /*28f0*/  MUFU.RSQ R117, R117 ;  /* 0x0000007500757308 */ /* 0x000ea40000001400 */
[----:B--2---:R1:W-:Y:S01]  /*2900*/  @!P0 STG.E desc[UR4][R62.64], R117 ;  /* 0x000000753e008986 */ /* 0x0043e2000c101904 */
[----:B-----5:R-:W-:-:S13]  /*2910*/  ISETP.GE.AND P0, PT, R70, 0x1, PT ;  /* 0x000000014600780c */ /* 0x020fda0003f06270 */
[----:B-1----:R-:W-:Y:S05]  /*2920*/  @!P0 BRA `(.L_x_5196) ;  /* 0x0000000400b48947 */ /* 0x002fea0003800000 */
[----:B------:R-:W-:Y:S01]  /*2930*/  IADD3 R61, R70, -0x1, RZ ;  /* 0xffffffff463d7810 */ /* 0x000fe20007ffe0ff */
[----:B------:R-:W-:Y:S01]  /*2940*/  BSSY B1, `(.L_x_5197) ;  /* 0x0000028000017945 */ /* 0x000fe20003800000 */
[----:B------:R-:W-:Y:S02]  /*2950*/  LOP3.LUT R2, R0, 0x7f, RZ, 0xc0, !PT ;  /* 0x0000007f00027812 */ /* 0x000fe400078ec0ff */
[----:B------:R-:W-:Y:S01]  /*2960*/  FSEL R70, R121, RZ, !P6 ;  /* 0x000000ff79467208 */ /* 0x000fe20007000000 */
[----:B------:R-:W-:-:S05]  /*2970*/  IMAD R61, R61, R72, RZ ;  /* 0x000000483d3d7224 */ /* 0x000fca00078e02ff */
[----:B------:R-:W-:-:S04]  /*2980*/  SHF.R.S32.HI R60, RZ, 0x1f, R61 ;  /* 0x0000001fff3c7819 */ /* 0x000fc8000001143d */
[----:B------:R-:W-:-:S04]  /*2990*/  LEA.HI R61, R60, R61, RZ, 0x3 ;  /* 0x0000003d3c3d7211 */ /* 0x000fc800078f18ff */
[----:B------:R-:W-:Y:S01]  /*29a0*/  LEA.HI.SX32 R119, R61, R2, 0x1d ;  /* 0x000000023d777211 */ /* 0x000fe200078feaff */
[----:B------:R-:W-:Y:S06]  /*29b0*/  @!P5 BRA `(.L_x_5198) ;  /* 0x000000000080d947 */ /* 0x000fec0003800000 */
[----:B------:R-:W1:Y:S01]  /*29c0*/  LDC.64 R114, c[0x0][0x2b8] ;  /* 0x0000ae00ff727b82 */ /* 0x000e620000000a00 */
        /* <DEDUP_REMOVED lines=27> */
[----:B------:R-:W-:Y:S01]  /*2b80*/  F2FP.BF16.F32.PACK_AB R62, R121, R62 ;  /* 0x0000003e793e723e */ /* 0x000fe200000010ff */
[----:B------:R-:W-:Y:S01]  /*2b90*/  VIADD R119, R119, 0x80 ;  /* 0x0000008077777836 */ /* 0x000fe20000000000 */
[----:B------:R-:W-:-:S05]  /*2ba0*/  F2FP.BF16.F32.PACK_AB R63, R82, R123 ;  /* 0x0000007b523f723e */ /* 0x000fca00000010ff */
[----:B------:R1:W-:Y:S02]  /*2bb0*/  STG.E.128 desc[UR4][R114.64], R60 ;  /* 0x0000003c72007986 */ /* 0x0003e4000c101d04 */
.L_x_5198:
[----:B------:R-:W-:Y:S05]  /*2bc0*/  BSYNC B1 ;  /* 0x0000000000017941 */ /* 0x000fea0003800000 */
.L_x_5197:
[----:B------:R-:W-:Y:S04]  /*2bd0*/  BSSY B1, `(.L_x_5199) ;  /* 0x0000022000017945 */ /* 0x000fe80003800000 */
[----:B------:R-:W-:Y:S05]  /*2be0*/  @!P4 BRA `(.L_x_5200) ;  /* 0x000000000080c947 */ /* 0x000fea0003800000 */
[----:B-1----:R-:W1:Y:S01]  /*2bf0*/  LDC.64 R114, c[0x0][0x2b8] ;  /* 0x0000ae00ff727b82 */ /* 0x002e620000000a00 */
        /* <DEDUP_REMOVED lines=31> */
.L_x_5200:
[----:B------:R-:W-:Y:S05]  /*2df0*/  BSYNC B1 ;  /* 0x0000000000017941 */ /* 0x000fea0003800000 */
.L_x_5199:
[----:B------:R-:W-:Y:S05]  /*2e00*/  @!P3 BRA `(.L_x_5196) ;  /* 0x00000000007cb947 */ /* 0x000fea0003800000 */
[----:B-12---:R-:W1:Y:S01]  /*2e10*/  LDC.64 R60, c[0x0][0x2b8] ;  /* 0x0000ae00ff3c7b82 */ /* 0x006e620000000a00 */
        /* <DEDUP_REMOVED lines=30> */
.L_x_5196:
[----:B------:R-:W-:Y:S05]  /*3000*/  BSYNC B0 ;  /* 0x0000000000007941 */ /* 0x000fea0003800000 */
.L_x_5195:
[----:B------:R-:W-:Y:S02]  /*3010*/  IADD3 R65, R65, UR10, RZ ;  /* 0x0000000a41417c10 */ /* 0x000fe4000fffe0ff */
[----:B------:R-:W-:Y:S02]  /*3020*/  SEL R76, RZ, 0x1, P1 ;  /* 0x00000001ff4c7807 */ /* 0x000fe40000800000 */
[----:B------:R-:W-:-:S13]  /*3030*/  ISETP.GE.AND P0, PT, R65, UR11, PT ;  /* 0x0000000b41007c0c */ /* 0x000fda000bf06270 */
[----:B------:R-:W-:Y:S05]  /*3040*/  @!P0 BRA `(.L_x_5201) ;  /* 0xffffffd400788947 */ /* 0x000fea000383ffff */
[----:B------:R-:W-:Y:S05]  /*3050*/  EXIT ;  /* 0x000000000000794d */ /* 0x000fea0003800000 */
.L_x_5194:
[----:B------:R-:W-:Y:S01]  /*3060*/  HFMA2.MMA R90, -RZ, RZ, 0, 5.9604644775390625e-08 ;  /* 0x00000001ff5a7435 */ /* 0x000fe200000001ff */
[----:B------:R-:W-:Y:S02]  /*3070*/  MOV R119, R78 ;  /* 0x0000004e00777202 */ /* 0x000fe40000000f00 */
[----:B------:R-:W-:Y:S02]  /*3080*/  MOV R121, 0x1f ;  /* 0x0000001f00797802 */ /* 0x000fe40000000f00 */
[----:B------:R-:W-:-:S07]  /*3090*/  MOV R86, 0xffffffff ;  /* 0xffffffff00567802 */ /* 0x000fce0000000f00 */
[----:B01---5:R-:W-:Y:S05]  /*30a0*/  WARPSYNC.COLLECTIVE R86, `(.L_x_5202) ;  /* 0x0000000056087348 */ /* 0x023fea0003c00000 */
[----:B------:R2:W3:Y:S02]  /*30b0*/  SHFL.BFLY P6, R88, R119, R90, R121 ;  /* 0x0c00005a77587389 */ /* 0x0004e400000c0079 */
[----:B0123-5:R-:W-:Y:S01]  /*30c0*/  ENDCOLLECTIVE ;  /* 0x000000000000791b */ /* 0x02ffe20003800000 */
.L_x_5202:
[----:B------:R-:W-:Y:S01]  /*30d0*/  HFMA2.MMA R90, -RZ, RZ, 0, 1.1920928955078125e-07 ;  /* 0x00000002ff5a7435 */ /* 0x000fe200000001ff */
[----:B------:R-:W-:-:S05]  /*30e0*/  MOV R61, R88 ;  /* 0x00000058003d7202 */ /* 0x000fca0000000f00 */
[----:B------:R-:W-:-:S05]  /*30f0*/  FADD.FTZ R76, R78, R61 ;  /* 0x0000003d4e4c7221 */ /* 0x000fca0000010000 */
[----:B------:R-:W-:-:S07]  /*3100*/  MOV R119, R76 ;  /* 0x0000004c00777202 */ /* 0x000fce0000000f00 */
[----:B------:R-:W-:Y:S05]  /*3110*/  WARPSYNC.COLLECTIVE R86, `(.L_x_5203) ;  /* 0x0000000056087348 */ /* 0x000fea0003c00000 */
[----:B------:R0:W1:Y:S02]  /*3120*/  SHFL.BFLY P6, R88, R119, R90, R121 ;  /* 0x0c00005a77587389 */ /* 0x00006400000c0079 */
[----:B01----:R-:W-:Y:S01]  /*3130*/  ENDCOLLECTIVE ;  /* 0x000000000000791b */ /* 0x003fe20003800000 */
.L_x_5203:
[----:B------:R-:W-:Y:S01]  /*3140*/  HFMA2.MMA R90, -RZ, RZ, 0, 2.384185791015625e-07 ;  /* 0x00000004ff5a7435 */ /* 0x000fe200000001ff */
[----:B------:R-:W-:-:S05]  /*3150*/  MOV R61, R88 ;  /* 0x00000058003d7202 */ /* 0x000fca0000000f00 */
[----:B------:R-:W-:-:S05]  /*3160*/  FADD.FTZ R80, R76, R61 ;  /* 0x0000003d4c507221 */ /* 0x000fca0000010000 */
[----:B------:R-:W-:-:S07]  /*3170*/  MOV R119, R80 ;  /* 0x0000005000777202 */ /* 0x000fce0000000f00 */
[----:B------:R-:W-:Y:S05]  /*3180*/  WARPSYNC.COLLECTIVE R86, `(.L_x_5204) ;  /* 0x0000000056087348 */ /* 0x000fea0003c00000 */
[----:B------:R0:W1:Y:S02]  /*3190*/  SHFL.BFLY P6, R88, R119, R90, R121 ;  /* 0x0c00005a77587389 */ /* 0x00006400000c0079 */
[----:B01----:R-:W-:Y:S01]  /*31a0*/  ENDCOLLECTIVE ;  /* 0x000000000000791b */ /* 0x003fe20003800000 */
.L_x_5204:
[----:B------:R-:W-:Y:S01]  /*31b0*/  HFMA2.MMA R90, -RZ, RZ, 0, 4.76837158203125e-07 ;  /* 0x00000008ff5a7435 */ /* 0x000fe200000001ff */
[----:B------:R-:W-:-:S05]  /*31c0*/  MOV R61, R88 ;  /* 0x00000058003d7202 */ /* 0x000fca0000000f00 */
[----:B------:R-:W-:-:S05]  /*31d0*/  FADD.FTZ R82, R80, R61 ;  /* 0x0000003d50527221 */ /* 0x000fca0000010000 */
[----:B------:R-:W-:-:S07]  /*31e0*/  MOV R119, R82 ;  /* 0x0000005200777202 */ /* 0x000fce0000000f00 */
[----:B------:R-:W-:Y:S05]  /*31f0*/  WARPSYNC.COLLECTIVE R86, `(.L_x_5205) ;  /* 0x0000000056087348 */ /* 0x000fea0003c00000 */
[----:B------:R0:W1:Y:S02]  /*3200*/  SHFL.BFLY P6, R88, R119, R90, R121 ;  /* 0x0c00005a77587389 */ /* 0x00006400000c0079 */
[----:B01----:R-:W-:Y:S01]  /*3210*/  ENDCOLLECTIVE ;  /* 0x000000000000791b */ /* 0x003fe20003800000 */
.L_x_5205:
[----:B------:R-:W-:Y:S01]  /*3220*/  HFMA2.MMA R90, -RZ, RZ, 0, 9.5367431640625e-07 ;  /* 0x00000010ff5a7435 */ /* 0x000fe200000001ff */
[----:B------:R-:W-:-:S05]  /*3230*/  MOV R61, R88 ;  /* 0x00000058003d7202 */ /* 0x000fca0000000f00 */
[----:B------:R-:W-:-:S04]  /*3240*/  FADD.FTZ R84, R82, R61 ;  /* 0x0000003d52547221 */ /* 0x000fc80000010000 */
[----:B------:R-:W-:-:S07]  /*3250*/  IMAD.MOV.U32 R119, RZ, RZ, R84 ;  /* 0x000000ffff777224 */ /* 0x000fce00078e0054 */
[----:B------:R-:W-:Y:S05]  /*3260*/  WARPSYNC.COLLECTIVE R86, `(.L_x_5206) ;  /* 0x0000000056087348 */ /* 0x000fea0003c00000 */
[----:B------:R0:W1:Y:S02]  /*3270*/  SHFL.BFLY P6, R88, R119, R90, R121 ;  /* 0x0c00005a77587389 */ /* 0x00006400000c0079 */
[----:B01----:R-:W-:Y:S01]  /*3280*/  ENDCOLLECTIVE ;  /* 0x000000000000791b */ /* 0x003fe20003800000 */
.L_x_5206:
        /* <DEDUP_REMOVED lines=57> */
.L_x_5207:
[----:B------:R-:W-:Y:S01]  /*3620*/  HFMA2.MMA R90, -RZ, RZ, 0, 1.1920928955078125e-07 ;  /* 0x00000002ff5a7435 */ /* 0x000fe200000001ff */
[----:B------:R-:W-:-:S05]  /*3630*/  MOV R76, R88 ;  /* 0x00000058004c7202 */ /* 0x000fca0000000f00 */
[----:B------:R-:W-:-:S05]  /*3640*/  FADD.FTZ R76, R61, R76 ;  /* 0x0000004c3d4c7221 */ /* 0x000fca0000010000 */
[----:B------:R-:W-:-:S07]  /*3650*/  MOV R119, R76 ;  /* 0x0000004c00777202 */ /* 0x000fce0000000f00 */
[----:B------:R-:W-:Y:S05]  /*3660*/  WARPSYNC.COLLECTIVE R86, `(.L_x_5208) ;  /* 0x0000000056087348 */ /* 0x000fea0003c00000 */
[----:B------:R0:W1:Y:S02]  /*3670*/  SHFL.BFLY P6, R88, R119, R90, R121 ;  /* 0x0c00005a77587389 */ /* 0x00006400000c0079 */
[----:B01----:R-:W-:Y:S01]  /*3680*/  ENDCOLLECTIVE ;  /* 0x000000000000791b */ /* 0x003fe20003800000 */
.L_x_5208:
[----:B------:R-:W-:Y:S01]  /*3690*/  HFMA2.MMA R90, -RZ, RZ, 0, 2.384185791015625e-07 ;  /* 0x00000004ff5a7435 */ /* 0x000fe200000001ff */
[----:B------:R-:W-:-:S05]  /*36a0*/  MOV R115, R88 ;  /* 0x0000005800737202 */ /* 0x000fca0000000f00 */
[----:B------:R-:W-:-:S05]  /*36b0*/  FADD.FTZ R115, R76, R115 ;  /* 0x000000734c737221 */ /* 0x000fca0000010000 */
[----:B------:R-:W-:-:S07]  /*36c0*/  MOV R119, R115 ;  /* 0x0000007300777202 */ /* 0x000fce0000000f00 */
[----:B------:R-:W-:Y:S05]  /*36d0*/  WARPSYNC.COLLECTIVE R86, `(.L_x_5209) ;  /* 0x0000000056087348 */ /* 0x000fea0003c00000 */
[----:B------:R0:W1:Y:S02]  /*36e0*/  SHFL.BFLY P6, R88, R119, R90, R121 ;  /* 0x0c00005a77587389 */ /* 0x00006400000c0079 */
[----:B01----:R-:W-:Y:S01]  /*36f0*/  ENDCOLLECTIVE ;  /* 0x000000000000791b */ /* 0x003fe20003800000 */
.L_x_5209:
[----:B------:R-:W-:Y:S01]  /*3700*/  HFMA2.MMA R90, -RZ, RZ, 0, 4.76837158203125e-07 ;  /* 0x00000008ff5a7435 */ /* 0x000fe200000001ff */
[----:B------:R-:W-:-:S05]  /*3710*/  MOV R78, R88 ;  /* 0x00000058004e7202 */ /* 0x000fca0000000f00 */
[----:B------:R-:W-:-:S05]  /*3720*/  FADD.FTZ R78, R115, R78 ;  /* 0x0000004e734e7221 */ /* 0x000fca0000010000 */
[----:B------:R-:W-:-:S07]  /*3730*/  MOV R119, R78 ;  /* 0x0000004e00777202 */ /* 0x000fce0000000f00 */
[----:B------:R-:W-:Y:S05]  /*3740*/  WARPSYNC.COLLECTIVE R86, `(.L_x_5210) ;  /* 0x0000000056087348 */ /* 0x000fea0003c00000 */
[----:B------:R0:W1:Y:S02]  /*3750*/  SHFL.BFLY P6, R88, R119, R90, R121 ;  /* 0x0c00005a77587389 */ /* 0x00006400000c0079 */
[----:B01----:R-:W-:Y:S01]  /*3760*/  ENDCOLLECTIVE ;  /* 0x000000000000791b */ /* 0x003fe20003800000 */
.L_x_5210:
[----:B------:R-:W-:Y:S01]  /*3770*/  HFMA2.MMA R90, -RZ, RZ, 0, 9.5367431640625e-07 ;  /* 0x00000010ff5a7435 */ /* 0x000fe200000001ff */
[----:B------:R-:W-:-:S05]  /*3780*/  MOV R117, R88 ;  /* 0x0000005800757202 */ /* 0x000fca0000000f00 */
[----:B------:R-:W-:-:S05]  /*3790*/  FADD.FTZ R117, R78, R117 ;  /* 0x000000754e757221 */ /* 0x000fca0000010000 */
[----:B------:R-:W-:-:S07]  /*37a0*/  MOV R119, R117 ;  /* 0x0000007500777202 */ /* 0x000fce0000000f00 */
[----:B------:R-:W-:Y:S05]  /*37b0*/  WARPSYNC.COLLECTIVE R86, `(.L_x_5211) ;  /* 0x0000000056087348 */ /* 0x000fea0003c00000 */
[----:B------:R0:W1:Y:S02]  /*37c0*/  SHFL.BFLY P6, R88, R119, R90, R121 ;  /* 0x0c00005a77587389 */ /* 0x00006400000c0079 */
[----:B01----:R-:W-:Y:S01]  /*37d0*/  ENDCOLLECTIVE ;  /* 0x000000000000791b */ /* 0x003fe20003800000 */
.L_x_5211:
[----:B------:R-:W-:Y:S01]  /*37e0*/  MOV R80, R88 ;  /* 0x0000005800507202 */ /* 0x000fe20000000f00 */
[----:B------:R-:W-:Y:S06]  /*37f0*/  BRA `(.L_x_5212) ;  /* 0xffffffec001c7947 */ /* 0x000fec000383ffff */
.L_x_5213:
        /* <DEDUP_REMOVED lines=16> */
.L_x_23242:


//--------------------- .text._ZN10layer_norm13ln_fwd_kernelINS_13Kernel_traitsIf13__nv_bfloat16S2_S2_fjLj3072ELj1ELj1ELj4ELj16ENS_18Kernel_traits_baseILj3072EfS2_S2_S2_fjLj128EEEEELb0ELb0ELb1ELb1EEEvNS_9FwdParamsE --------------------------
	.section	.text._ZN10layer_norm13ln_fwd_kernelINS_13Kernel_traitsIf13__nv_bfloat16S2_S2_fjLj3072ELj1ELj1ELj4ELj16ENS_18Kernel_traits_baseILj3072EfS2_S2_S2_fjLj128EEEEELb0ELb0ELb1ELb1EEEvNS_9FwdParamsE,"ax",@progbits
	.align	128
        .global         _ZN10layer_norm13ln_fwd_kernelINS_13Kernel_traitsIf13__nv_bfloat16S2_S2_fjLj3072ELj1ELj1ELj4ELj16ENS_18Kernel_traits_baseILj3072EfS2_S2_S2_fjLj128EEEEELb0ELb0ELb1ELb1EEEvNS_9FwdParamsE
        .type           _ZN10layer_norm13ln_fwd_kernelINS_13Kernel_traitsIf13__nv_bfloat16S2_S2_fjLj3072ELj1ELj1ELj4ELj16ENS_18Kernel_traits_baseILj3072EfS2_S2_S2_fjLj128EEEEELb0ELb0ELb1ELb1EEEvNS_9FwdParamsE,@function
        .size           _ZN10layer_norm13ln_fwd_kernelINS_13Kernel_traitsIf13__nv_bfloat16S2_S2_fjLj3072ELj1ELj1ELj4ELj16ENS_18Kernel_traits_baseILj3072EfS2_S2_S2_fjLj128EEEEELb0ELb0ELb1ELb1EEEvNS_9FwdParamsE,(.L_x_23243 - _ZN10layer_norm13ln_fwd_kernelINS_13Kernel_traitsIf13__nv_bfloat16S2_S2_fjLj3072ELj1ELj1ELj4ELj16ENS_18Kernel_traits_baseILj3072EfS2_S2_S2_fjLj128EEEEELb0ELb0ELb1ELb1EEEvNS_9FwdParamsE)
        .other          _ZN10layer_norm13ln_fwd_kernelINS_13Kernel_traitsIf13__nv_bfloat16S2_S2_fjLj3072ELj1ELj1ELj4ELj16ENS_18Kernel_traits_baseILj3072EfS2_S2_S2_fjLj128EEEEELb0ELb0ELb1ELb1EEEvNS_9FwdParamsE,@"STO_CUDA_ENTRY STV_DEFAULT"
_ZN10layer_norm13ln_fwd_kernelINS_13Kernel_traitsIf13__nv_bfloat16S2_S2_fjLj3072ELj1ELj1ELj4ELj16ENS_18Kernel_traits_baseILj3072EfS2_S2_S2_fjLj128EEEEELb0ELb0ELb1ELb1EEEvNS_9FwdParamsE:
.text._ZN10layer_norm13ln_fwd_kernelINS_13Kernel_traitsIf13__nv_bfloat16S2_S2_fjLj3072ELj1ELj1ELj4ELj16ENS_18Kernel_traits_baseILj3072EfS2_S2_S2_fjLj128EEEEELb0ELb0ELb1ELb1EEEvNS_9FwdParamsE:
        /* <DEDUP_REMOVED lines=18> */
[----:B0-----:R-:W-:Y:S02]  /*0120*/  SHF.L.U32 R0, R2, 0x5, RZ ;  /* 0x0000000502007819 */ /* 0x001fe400000006ff */
[----:B------:R-:W-:Y:S02]  /*0130*/  SHF.R.U32.HI R3, RZ, 0x7, R2 ;  /* 0x00000007ff037819 */ /* 0x000fe40000011602 */
[----:B------:R-:W-:-:S04]  /*0140*/  LOP3.LUT R0, R0, 0xfe0, RZ, 0xc0, !PT ;  /* 0x00000fe000007812 */ /* 0x000fc800078ec0ff */
[C---:B------:R-:W-:Y:S02]  /*0150*/  IADD3 R6, P2, R0.reuse, UR4, RZ ;  /* 0x0000000400067c10 */ /* 0x040fe4000ff5e0ff */
[----:B------:R-:W-:Y:S01]  /*0160*/  IADD3 R4, P1, R0, UR6, RZ ;  /* 0x0000000600047c10 */ /* 0x000fe2000ff3e0ff */
[----:B------:R-:W0:Y:S01]  /*0170*/  S2UR UR6, SR_CTAID.X ;  /* 0x00000000000679c3 */ /* 0x000e220000002500 */
[----:B------:R-:W-:Y:S01]  /*0180*/  IADD3.X R7, RZ, UR5, RZ, P2, !PT ;  /* 0x00000005ff077c10 */ /* 0x000fe200097fe4ff */
[----:B------:R-:W-:Y:S01]  /*0190*/  ULDC.64 UR4, c[0x0][0x208] ;  /* 0x0000820000047ab9 */ /* 0x000fe20000000a00 */
[----:B------:R-:W-:Y:S01]  /*01a0*/  IADD3.X R5, RZ, UR7, RZ, P1, !PT ;  /* 0x00000007ff057c10 */ /* 0x000fe20008ffe4ff */
[----:B------:R-:W-:Y:S02]  /*01b0*/  ULDC UR7, c[0x0][0x214] ;  /* 0x0000850000077ab9 */ /* 0x000fe40000000800 */
[----:B------:R1:W5:Y:S04]  /*01c0*/  @P0 LDG.E.128 R56, desc[UR4][R6.64] ;  /* 0x0000000406380981 */ /* 0x000368000c1e1d00 */
[----:B------:R1:W5:Y:S04]  /*01d0*/  @P0 LDG.E.128 R52, desc[UR4][R6.64+0x10] ;  /* 0x0000100406340981 */ /* 0x000368000c1e1d00 */
[----:B------:R1:W5:Y:S04]  /*01e0*/  @P0 LDG.E.128 R48, desc[UR4][R6.64+0x1000] ;  /* 0x0010000406300981 */ /* 0x000368000c1e1d00 */
[----:B------:R1:W5:Y:S04]  /*01f0*/  @P0 LDG.E.128 R44, desc[UR4][R6.64+0x1010] ;  /* 0x00101004062c0981 */ /* 0x000368000c1e1d00 */
[----:B------:R1:W5:Y:S01]  /*0200*/  @P0 LDG.E.128 R40, desc[UR4][R6.64+0x2000] ;  /* 0x0020000406280981 */ /* 0x000362000c1e1d00 */
[----:B0-----:R-:W-:-:S03]  /*0210*/  IADD3 R64, R3, UR6, RZ ;  /* 0x0000000603407c10 */ /* 0x001fc6000fffe0ff */
        /* <DEDUP_REMOVED lines=9> */
[----:B------:R-:W-:Y:S01]  /*02b0*/  SHF.L.U32 R3, R3, 0x2, RZ ;  /* 0x0000000203037819 */ /* 0x000fe200000006ff */
[----:B------:R-:W-:Y:S01]  /*02c0*/  HFMA2.MMA R0, -RZ, RZ, 0, 5.9604644775390625e-08 ;  /* 0x00000001ff007435 */ /* 0x000fe200000001ff */
[----:B------:R-:W-:Y:S01]  /*02d0*/  SHF.R.U32.HI R67, RZ, 0x5, R2 ;  /* 0x00000005ff437819 */ /* 0x000fe20000011602 */
[----:B------:R-:W-:Y:S01]  /*02e0*/  ULDC.U8 UR6, c[0x0][0x2a0] ;  /* 0x0000a80000067ab9 */ /* 0x000fe20000000000 */
[C---:B------:R-:W-:Y:S01]  /*02f0*/  LOP3.LUT R65, R2.reuse, 0x1f, RZ, 0xc0, !PT ;  /* 0x0000001f02417812 */ /* 0x040fe200078ec0ff */
[----:B------:R-:W-:Y:S01]  /*0300*/  ULDC UR8, c[0x0][0x29c] ;  /* 0x0000a70000087ab9 */ /* 0x000fe20000000800 */
[----:B------:R-:W-:Y:S01]  /*0310*/  LOP3.LUT R66, R2, 0x7f, RZ, 0xc0, !PT ;  /* 0x0000007f02427812 */ /* 0x000fe200078ec0ff */
[----:B------:R-:W-:Y:S01]  /*0320*/  ULDC UR9, c[0x0][0x290] ;  /* 0x0000a40000097ab9 */ /* 0x000fe20000000800 */
[----:B------:R-:W-:Y:S01]  /*0330*/  LOP3.LUT R67, R67, 0x3, RZ, 0xc0, !PT ;  /* 0x0000000343437812 */ /* 0x000fe200078ec0ff */
[----:B------:R-:W-:Y:S01]  /*0340*/  ULDC.64 UR10, c[0x0][0x210] ;  /* 0x00008400000a7ab9 */ /* 0x000fe20000000a00 */
[----:B------:R-:W-:-:S02]  /*0350*/  IADD3 R68, R3, 0x4, RZ ;  /* 0x0000000403447810 */ /* 0x000fc40007ffe0ff */
[----:B------:R-:W-:Y:S01]  /*0360*/  ISETP.NE.AND P1, PT, RZ, UR6, PT ;  /* 0x00000006ff007c0c */ /* 0x000fe2000bf25270 */
[----:B0-----:R-:W-:-:S12]  /*0370*/  ULDC.64 UR6, c[0x0][0x230] ;  /* 0x00008c0000067ab9 */ /* 0x001fd80000000a00 */
.L_x_5289:
[----:B0-----:R-:W0:Y:S01]  /*0380*/  LDC.64 R60, c[0x0][0x280] ;  /* 0x0000a000ff3c7b82 */ /* 0x001e220000000a00 */
        /* <DEDUP_REMOVED lines=33> */
.L_x_5215:
[----:B-----5:R-:W-:Y:S02]  /*05a0*/  SHF.L.U32 R89, R4, 0x10, RZ ;  /* 0x0000001004597819 */ /* 0x020fe400000006ff */
[----:B------:R-:W-:-:S03]  /*05b0*/  @P0 SHF.L.U32 R60, R8, 0x10, RZ ;  /* 0x00000010083c0819 */ /* 0x000fc600000006ff */
[----:B------:R-:W-:-:S04]  /*05c0*/  FMUL.FTZ R89, R89, UR8 ;  /* 0x0000000859597c20 */ /* 0x000fc80008410000 */
[----:B------:R-:W-:-:S07]  /*05d0*/  @P0 FADD.FTZ R89, R89, R60 ;  /* 0x0000003c59590221 */ /* 0x000fce0000010000 */
.L_x_5216:
[----:B------:R-:W-:Y:S05]  /*05e0*/  BSYNC B0 ;  /* 0x0000000000007941 */ /* 0x000fea0003800000 */
.L_x_5214:
[----:B------:R-:W-:Y:S04]  /*05f0*/  BSSY B0, `(.L_x_5217) ;  /* 0x000000d000007945 */ /* 0x000fe80003800000 */
[----:B------:R-:W-:Y:S05]  /*0600*/  @P3 BRA `(.L_x_5218) ;  /* 0x0000000000143947 */ /* 0x000fea0003800000 */
[----:B------:R-:W-:Y:S01]  /*0610*/  HFMA2.MMA R87, -RZ, RZ, 0, 0 ;  /* 0x00000000ff577435 */ /* 0x000fe200000001ff */
[----:B------:R-:W-:Y:S10]  /*0620*/  @!P0 BRA `(.L_x_5219) ;  /* 0x0000000000248947 */ /* 0x000ff40003800000 */
[----:B-----5:R-:W-:-:S04]  /*0630*/  PRMT R87, R8, 0x7632, R87 ;  /* 0x0000763208577816 */ /* 0x020fc80000000057 */
[----:B------:R-:W-:Y:S01]  /*0640*/  SHF.L.U32 R87, R87, 0x10, RZ ;  /* 0x0000001057577819 */ /* 0x000fe200000006ff */
[----:B------:R-:W-:Y:S06]  /*0650*/  BRA `(.L_x_5219) ;  /* 0x0000000000187947 */ /* 0x000fec0003800000 */
.L_x_5218:
[----:B-----5:R-:W-:Y:S02]  /*0660*/  PRMT R60, R4, 0x7632, R60 ;  /* 0x00007632043c7816 */ /* 0x020fe4000000003c */
[----:B------:R-:W-:Y:S02]  /*0670*/  @P0 PRMT R61, R8, 0x7632, R61 ;  /* 0x00007632083d0816 */ /* 0x000fe4000000003d */
[----:B------:R-:W-:Y:S02]  /*0680*/  SHF.L.U32 R60, R60, 0x10, RZ ;  /* 0x000000103c3c7819 */ /* 0x000fe400000006ff */
[----:B------:R-:W-:-:S03]  /*0690*/  @P0 SHF.L.U32 R62, R61, 0x10, RZ ;  /* 0x000000103d3e0819 */ /* 0x000fc600000006ff */
[----:B------:R-:W-:-:S04]  /*06a0*/  FMUL.FTZ R87, R60, UR8 ;  /* 0x000000083c577c20 */ /* 0x000fc80008410000 */
[----:B------:R-:W-:-:S07]  /*06b0*/  @P0 FADD.FTZ R87, R87, R62 ;  /* 0x0000003e57570221 */ /* 0x000fce0000010000 */
.L_x_5219:
[----:B------:R-:W-:Y:S05]  /*06c0*/  BSYNC B0 ;  /* 0x0000000000007941 */ /* 0x000fea0003800000 */
.L_x_5217:
[----:B------:R-:W-:Y:S04]  /*06d0*/  BSSY B0, `(.L_x_5220) ;  /* 0x000000a000007945 */ /* 0x000fe80003800000 */
[----:B------:R-:W-:Y:S05]  /*06e0*/  @P3 BRA `(.L_x_5221) ;  /* 0x0000000000103947 */ /* 0x000fea0003800000 */
[----:B------:R-:W-:Y:S01]  /*06f0*/  MOV R85, RZ ;  /* 0x000000ff00557202 */ /* 0x000fe20000000f00 */
[----:B------:R-:W-:Y:S06]  /*0700*/  @!P0 BRA `(.L_x_5222) ;  /* 0x0000000000188947 */ /* 0x000fec0003800000 */
[----:B-----5:R-:W-:Y:S01]  /*0710*/  SHF.L.U32 R85, R9, 0x10, RZ ;  /* 0x0000001009557819 */ /* 0x020fe200000006ff */
[----:B------:R-:W-:Y:S06]  /*0720*/  BRA `(.L_x_5222) ;  /* 0x0000000000107947 */ /* 0x000fec0003800000 */
.L_x_5221:
[----:B-----5:R-:W-:Y:S02]  /*0730*/  SHF.L.U32 R85, R5, 0x10, RZ ;  /* 0x0000001005557819 */ /* 0x020fe400000006ff */
[----:B------:R-:W-:-:S03]  /*0740*/  @P0 SHF.L.U32 R60, R9, 0x10, RZ ;  /* 0x00000010093c0819 */ /* 0x000fc600000006ff */
[----:B------:R-:W-:-:S04]  /*0750*/  FMUL.FTZ R85, R85, UR8 ;  /* 0x0000000855557c20 */ /* 0x000fc80008410000 */
[----:B------:R-:W-:-:S07]  /*0760*/  @P0 FADD.FTZ R85, R85, R60 ;  /* 0x0000003c55550221 */ /* 0x000fce0000010000 */
.L_x_5222:
[----:B------:R-:W-:Y:S05]  /*0770*/  BSYNC B0 ;  /* 0x0000000000007941 */ /* 0x000fea0003800000 */
.L_x_5220:
[----:B------:R-:W-:Y:S04]  /*0780*/  BSSY B0, `(.L_x_5223) ;  /* 0x000000d000007945 */ /* 0x000fe80003800000 */
[----:B------:R-:W-:Y:S05]  /*0790*/  @P3 BRA `(.L_x_5224) ;  /* 0x0000000000143947 */ /* 0x000fea0003800000 */
[----:B------:R-:W-:Y:S01]  /*07a0*/  HFMA2.MMA R83, -RZ, RZ, 0, 0 ;  /* 0x00000000ff537435 */ /* 0x000fe200000001ff */
[----:B------:R-:W-:Y:S10]  /*07b0*/  @!P0 BRA `(.L_x_5225) ;  /* 0x0000000000248947 */ /* 0x000ff40003800000 */
[----:B-----5:R-:W-:-:S04]  /*07c0*/  PRMT R83, R9, 0x7632, R83 ;  /* 0x0000763209537816 */ /* 0x020fc80000000053 */
[----:B------:R-:W-:Y:S01]  /*07d0*/  SHF.L.U32 R83, R83, 0x10, RZ ;  /* 0x0000001053537819 */ /* 0x000fe200000006ff */
[----:B------:R-:W-:Y:S06]  /*07e0*/  BRA `(.L_x_5225) ;  /* 0x0000000000187947 */ /* 0x000fec0003800000 */
.L_x_5224:
[----:B-----5:R-:W-:Y:S02]  /*07f0*/  PRMT R60, R5, 0x7632, R60 ;  /* 0x00007632053c7816 */ /* 0x020fe4000000003c */
[----:B------:R-:W-:Y:S02]  /*0800*/  @P0 PRMT R61, R9, 0x7632, R61 ;  /* 0x00007632093d0816 */ /* 0x000fe4000000003d */
[----:B------:R-:W-:Y:S02]  /*0810*/  SHF.L.U32 R60, R60, 0x10, RZ ;  /* 0x000000103c3c7819 */ /* 0x000fe400000006ff */
[----:B------:R-:W-:-:S03]  /*0820*/  @P0 SHF.L.U32 R62, R61, 0x10, RZ ;  /* 0x000000103d3e0819 */ /* 0x000fc600000006ff */
[----:B------:R-:W-:-:S04]  /*0830*/  FMUL.FTZ R83, R60, UR8 ;  /* 0x000000083c537c20 */ /* 0x000fc80008410000 */
[----:B------:R-:W-:-:S07]  /*0840*/  @P0 FADD.FTZ R83, R83, R62 ;  /* 0x0000003e53530221 */ /* 0x000fce0000010000 */
.L_x_5225:
[----:B------:R-:W-:Y:S05]  /*0850*/  BSYNC B0 ;  /* 0x0000000000007941 */ /* 0x000fea0003800000 */
.L_x_5223:
[----:B------:R-:W-:Y:S04]  /*0860*/  BSSY B0, `(.L_x_5226) ;  /* 0x000000a000007945 */ /* 0x000fe80003800000 */
[----:B------:R-:W-:Y:S05]  /*0870*/  @P3 BRA `(.L_x_5227) ;  /* 0x0000000000103947 */ /* 0x000fea0003800000 */
[----:B------:R-:W-:Y:S01]  /*0880*/  MOV R81, RZ ;  /* 0x000000ff00517202 */ /* 0x000fe20000000f00 */
[----:B------:R-:W-:Y:S06]  /*0890*/  @!P0 BRA `(.L_x_5228) ;  /* 0x0000000000188947 */ /* 0x000fec0003800000 */
[----:B-----5:R-:W-:Y:S01]  /*08a0*/  SHF.L.U32 R81, R10, 0x10, RZ ;  /* 0x000000100a517819 */ /* 0x020fe200000006ff */
[----:B------:R-:W-:Y:S06]  /*08b0*/  BRA `(.L_x_5228) ;  /* 0x0000000000107947 */ /* 0x000fec0003800000 */
.L_x_5227:
[----:B-----5:R-:W-:Y:S02]  /*08c0*/  SHF.L.U32 R81, R6, 0x10, RZ ;  /* 0x0000001006517819 */ /* 0x020fe400000006ff */
[----:B------:R-:W-:-:S03]  /*08d0*/  @P0 SHF.L.U32 R60, R10, 0x10, RZ ;  /* 0x000000100a3c0819 */ /* 0x000fc600000006ff */
[----:B------:R-:W-:-:S04]  /*08e0*/  FMUL.FTZ R81, R81, UR8 ;  /* 0x0000000851517c20 */ /* 0x000fc80008410000 */
[----:B------:R-:W-:-:S07]  /*08f0*/  @P0 FADD.FTZ R81, R81, R60 ;  /* 0x0000003c51510221 */ /* 0x000fce0000010000 */
.L_x_5228:
[----:B------:R-:W-:Y:S05]  /*0900*/  BSYNC B0 ;  /* 0x0000000000007941 */ /* 0x000fea0003800000 */
.L_x_5226:
[----:B------:R-:W-:Y:S04]  /*0910*/  BSSY B0, `(.L_x_5229) ;  /* 0x000000d000007945 */ /* 0x000fe80003800000 */
[----:B------:R-:W-:Y:S05]  /*0920*/  @P3 BRA `(.L_x_5230) ;  /* 0x0000000000143947 */ /* 0x000fea0003800000 */
[----:B------:R-:W-:Y:S01]  /*0930*/  HFMA2.MMA R79, -RZ, RZ, 0, 0 ;  /* 0x00000000ff4f7435 */ /* 0x000fe200000001ff */
[----:B------:R-:W-:Y:S10]  /*0940*/  @!P0 BRA `(.L_x_5231) ;  /* 0x0000000000248947 */ /* 0x000ff40003800000 */
[----:B-----5:R-:W-:-:S04]  /*0950*/  PRMT R79, R10, 0x7632, R79 ;  /* 0x000076320a4f7816 */ /* 0x020fc8000000004f */
[----:B------:R-:W-:Y:S01]  /*0960*/  SHF.L.U32 R79, R79, 0x10, RZ ;  /* 0x000000104f4f7819 */ /* 0x000fe200000006ff */
[----:B------:R-:W-:Y:S06]  /*0970*/  BRA `(.L_x_5231) ;  /* 0x0000000000187947 */ /* 0x000fec0003800000 */
.L_x_5230:
[----:B-----5:R-:W-:Y:S02]  /*0980*/  PRMT R60, R6, 0x7632, R60 ;  /* 0x00007632063c7816 */ /* 0x020fe4000000003c */
[----:B------:R-:W-:Y:S02]  /*0990*/  @P0 PRMT R61, R10, 0x7632, R61 ;  /* 0x000076320a3d0816 */ /* 0x000fe4000000003d */
[----:B------:R-:W-:Y:S02]  /*09a0*/  SHF.L.U32 R60, R60, 0x10, RZ ;  /* 0x000000103c3c7819 */ /* 0x000fe400000006ff */
[----:B------:R-:W-:-:S03]  /*09b0*/  @P0 SHF.L.U32 R62, R61, 0x10, RZ ;  /* 0x000000103d3e0819 */ /* 0x000fc600000006ff */
[----:B------:R-:W-:-:S04]  /*09c0*/  FMUL.FTZ R79, R60, UR8 ;  /* 0x000000083c4f7c20 */ /* 0x000fc80008410000 */
[----:B------:R-:W-:-:S07]  /*09d0*/  @P0 FADD.FTZ R79, R79, R62 ;  /* 0x0000003e4f4f0221 */ /* 0x000fce0000010000 */
.L_x_5231:
[----:B------:R-:W-:Y:S05]  /*09e0*/  BSYNC B0 ;  /* 0x0000000000007941 */ /* 0x000fea0003800000 */
.L_x_5229:
[----:B------:R-:W-:Y:S04]  /*09f0*/  BSSY B0, `(.L_x_5232) ;  /* 0x000000a000007945 */ /* 0x000fe80003800000 */
[----:B------:R-:W-:Y:S05]  /*0a00*/  @P3 BRA `(.L_x_5233) ;  /* 0x0000000000103947 */ /* 0x000fea0003800000 */
[----:B------:R-:W-:Y:S01]  /*0a10*/  MOV R77, RZ ;  /* 0x000000ff004d7202 */ /* 0x000fe20000000f00 */
[----:B------:R-:W-:Y:S06]  /*0a20*/  @!P0 BRA `(.L_x_5234) ;  /* 0x0000000000188947 */ /* 0x000fec0003800000 */
[----:B-----5:R-:W-:Y:S01]  /*0a30*/  SHF.L.U32 R77, R11, 0x10, RZ ;  /* 0x000000100b4d7819 */ /* 0x020fe200000006ff */
[----:B------:R-:W-:Y:S06]  /*0a40*/  BRA `(.L_x_5234) ;  /* 0x0000000000107947 */ /* 0x000fec0003800000 */
.L_x_5233:
[----:B-----5:R-:W-:Y:S02]  /*0a50*/  SHF.L.U32 R77, R7, 0x10, RZ ;  /* 0x00000010074d7819 */ /* 0x020fe400000006ff */
[----:B------:R-:W-:-:S03]  /*0a60*/  @P0 SHF.L.U32 R60, R11, 0x10, RZ ;  /* 0x000000100b3c0819 */ /* 0x000fc600000006ff */
[----:B------:R-:W-:-:S04]  /*0a70*/  FMUL.FTZ R77, R77, UR8 ;  /* 0x000000084d4d7c20 */ /* 0x000fc80008410000 */
[----:B------:R-:W-:-:S07]  /*0a80*/  @P0 FADD.FTZ R77, R77, R60 ;  /* 0x0000003c4d4d0221 */ /* 0x000fce0000010000 */
.L_x_5234:
[----:B------:R-:W-:Y:S05]  /*0a90*/  BSYNC B0 ;  /* 0x0000000000007941 */ /* 0x000fea0003800000 */
.L_x_5232:
[----:B------:R-:W-:Y:S04]  /*0aa0*/  BSSY B0, `(.L_x_5235) ;  /* 0x000000d000007945 */ /* 0x000fe80003800000 */
[----:B------:R-:W-:Y:S05]  /*0ab0*/  @P3 BRA `(.L_x_5236) ;  /* 0x0000000000143947 */ /* 0x000fea0003800000 */
[----:B------:R-:W-:Y:S01]  /*0ac0*/  HFMA2.MMA R69, -RZ, RZ, 0, 0 ;  /* 0x00000000ff457435 */ /* 0x000fe200000001ff */
[----:B------:R-:W-:Y:S10]  /*0ad0*/  @!P0 BRA `(.L_x_5237) ;  /* 0x0000000000248947 */ /* 0x000ff40003800000 */
[----:B-----5:R-:W-:-:S04]  /*0ae0*/  PRMT R69, R11, 0x7632, R69 ;  /* 0x000076320b457816 */ /* 0x020fc80000000045 */
[----:B------:R-:W-:Y:S01]  /*0af0*/  SHF.L.U32 R69, R69, 0x10, RZ ;  /* 0x0000001045457819 */ /* 0x000fe200000006ff */
[----:B------:R-:W-:Y:S06]  /*0b00*/  BRA `(.L_x_5237) ;  /* 0x0000000000187947 */ /* 0x000fec0003800000 */
.L_x_5236:
[----:B-----5:R-:W-:Y:S02]  /*0b10*/  PRMT R60, R7, 0x7632, R60 ;  /* 0x00007632073c7816 */ /* 0x020fe4000000003c */
[----:B------:R-:W-:Y:S02]  /*0b20*/  @P0 PRMT R61, R11, 0x7632, R61 ;  /* 0x000076320b3d0816 */ /* 0x000fe4000000003d */
[----:B------:R-:W-:Y:S02]  /*0b30*/  SHF.L.U32 R60, R60, 0x10, RZ ;  /* 0x000000103c3c7819 */ /* 0x000fe400000006ff */
[----:B------:R-:W-:-:S03]  /*0b40*/  @P0 SHF.L.U32 R62, R61, 0x10, RZ ;  /* 0x000000103d3e0819 */ /* 0x000fc600000006ff */
[----:B------:R-:W-:-:S04]  /*0b50*/  FMUL.FTZ R69, R60, UR8 ;  /* 0x000000083c457c20 */ /* 0x000fc80008410000 */
[----:B------:R-:W-:-:S07]  /*0b60*/  @P0 FADD.FTZ R69, R69, R62 ;  /* 0x0000003e45450221 */ /* 0x000fce0000010000 */
.L_x_5237:
[----:B------:R-:W-:Y:S05]  /*0b70*/  BSYNC B0 ;  /* 0x0000000000007941 */ /* 0x000fea0003800000 */
.L_x_5235:
        /* <DEDUP_REMOVED lines=21> */
.L_x_5239:
[----:B-----5:R-:W-:Y:S02]  /*0cd0*/  SHF.L.U32 R109, R4, 0x10, RZ ;  /* 0x00000010046d7819 */ /* 0x020fe400000006ff */
[----:B0-----:R-:W-:-:S03]  /*0ce0*/  @P0 SHF.L.U32 R60, R8, 0x10, RZ ;  /* 0x00000010083c0819 */ /* 0x001fc600000006ff */
[----:B------:R-:W-:-:S04]  /*0cf0*/  FMUL.FTZ R109, R109, UR8 ;  /* 0x000000086d6d7c20 */ /* 0x000fc80008410000 */
[----:B------:R-:W-:-:S07]  /*0d00*/  @P0 FADD.FTZ R109, R60, R109 ;  /* 0x0000006d3c6d0221 */ /* 0x000fce0000010000 */
.L_x_5240:
[----:B------:R-:W-:Y:S05]  /*0d10*/  BSYNC B0 ;  /* 0x0000000000007941 */ /* 0x000fea0003800000 */
.L_x_5238:
[----:B------:R-:W-:Y:S04]  /*0d20*/  BSSY B0, `(.L_x_5241) ;  /* 0x000000d000007945 */ /* 0x000fe80003800000 */
[----:B------:R-:W-:Y:S05]  /*0d30*/  @P3 BRA `(.L_x_5242) ;  /* 0x0000000000143947 */ /* 0x000fea0003800000 */
[----:B------:R-:W-:Y:S01]  /*0d40*/  HFMA2.MMA R107, -RZ, RZ, 0, 0 ;  /* 0x00000000ff6b7435 */ /* 0x000fe200000001ff */
[----:B------:R-:W-:Y:S10]  /*0d50*/  @!P0 BRA `(.L_x_5243) ;  /* 0x0000000000248947 */ /* 0x000ff40003800000 */
[----:B-----5:R-:W-:-:S04]  /*0d60*/  PRMT R107, R8, 0x7632, R107 ;  /* 0x00007632086b7816 */ /* 0x020fc8000000006b */
[----:B------:R-:W-:Y:S01]  /*0d70*/  SHF.L.U32 R107, R107, 0x10, RZ ;  /* 0x000000106b6b7819 */ /* 0x000fe200000006ff */
[----:B------:R-:W-:Y:S06]  /*0d80*/  BRA `(.L_x_5243) ;  /* 0x0000000000187947 */ /* 0x000fec0003800000 */
.L_x_5242:
[----:B0----5:R-:W-:Y:S02]  /*0d90*/  PRMT R60, R4, 0x7632, R60 ;  /* 0x00007632043c7816 */ /* 0x021fe4000000003c */
[----:B------:R-:W-:Y:S02]  /*0da0*/  @P0 PRMT R61, R8, 0x7632, R61 ;  /* 0x00007632083d0816 */ /* 0x000fe4000000003d */
[----:B------:R-:W-:Y:S02]  /*0db0*/  SHF.L.U32 R60, R60, 0x10, RZ ;  /* 0x000000103c3c7819 */ /* 0x000fe400000006ff */
[----:B------:R-:W-:-:S03]  /*0dc0*/  @P0 SHF.L.U32 R62, R61, 0x10, RZ ;  /* 0x000000103d3e0819 */ /* 0x000fc600000006ff */
[----:B------:R-:W-:-:S04]  /*0dd0*/  FMUL.FTZ R107, R60, UR8 ;  /* 0x000000083c6b7c20 */ /* 0x000fc80008410000 */
[----:B------:R-:W-:-:S07]  /*0de0*/  @P0 FADD.FTZ R107, R107, R62 ;  /* 0x0000003e6b6b0221 */ /* 0x000fce0000010000 */
.L_x_5243:
[----:B------:R-:W-:Y:S05]  /*0df0*/  BSYNC B0 ;  /* 0x0000000000007941 */ /* 0x000fea0003800000 */
.L_x_5241:
[----:B------:R-:W-:Y:S04]  /*0e00*/  BSSY B0, `(.L_x_5244) ;  /* 0x000000a000007945 */ /* 0x000fe80003800000 */
[----:B------:R-:W-:Y:S05]  /*0e10*/  @P3 BRA `(.L_x_5245) ;  /* 0x0000000000103947 */ /* 0x000fea0003800000 */
[----:B------:R-:W-:Y:S01]  /*0e20*/  MOV R105, RZ ;  /* 0x000000ff00697202 */ /* 0x000fe20000000f00 */
[----:B------:R-:W-:Y:S06]  /*0e30*/  @!P0 BRA `(.L_x_5246) ;  /* 0x0000000000188947 */ /* 0x000fec0003800000 */
[----:B-----5:R-:W-:Y:S01]  /*0e40*/  SHF.L.U32 R105, R9, 0x10, RZ ;  /* 0x0000001009697819 */ /* 0x020fe200000006ff */
[----:B------:R-:W-:Y:S06]  /*0e50*/  BRA `(.L_x_5246) ;  /* 0x0000000000107947 */ /* 0x000fec0003800000 */
.L_x_5245:
[----:B-----5:R-:W-:Y:S02]  /*0e60*/  SHF.L.U32 R105, R5, 0x10, RZ ;  /* 0x0000001005697819 */ /* 0x020fe400000006ff */
[----:B0-----:R-:W-:-:S03]  /*0e70*/  @P0 SHF.L.U32 R60, R9, 0x10, RZ ;  /* 0x00000010093c0819 */ /* 0x001fc600000006ff */
[----:B------:R-:W-:-:S04]  /*0e80*/  FMUL.FTZ R105, R105, UR8 ;  /* 0x0000000869697c20 */ /* 0x000fc80008410000 */
[----:B------:R-:W-:-:S07]  /*0e90*/  @P0 FADD.FTZ R105, R60, R105 ;  /* 0x000000693c690221 */ /* 0x000fce0000010000 */
.L_x_5246:
[----:B------:R-:W-:Y:S05]  /*0ea0*/  BSYNC B0 ;  /* 0x0000000000007941 */ /* 0x000fea0003800000 */
.L_x_5244:
[----:B------:R-:W-:Y:S04]  /*0eb0*/  BSSY B0, `(.L_x_5247) ;  /* 0x000000d000007945 */ /* 0x000fe80003800000 */
[----:B------:R-:W-:Y:S05]  /*0ec0*/  @P3 BRA `(.L_x_5248) ;  /* 0x0000000000143947 */ /* 0x000fea0003800000 */
[----:B------:R-:W-:Y:S01]  /*0ed0*/  HFMA2.MMA R103, -RZ, RZ, 0, 0 ;  /* 0x00000000ff677435 */ /* 0x000fe200000001ff */
[----:B------:R-:W-:Y:S10]  /*0ee0*/  @!P0 BRA `(.L_x_5249) ;  /* 0x0000000000248947 */ /* 0x000ff40003800000 */
[----:B-----5:R-:W-:-:S04]  /*0ef0*/  PRMT R103, R9, 0x7632, R103 ;  /* 0x0000763209677816 */ /* 0x020fc80000000067 */
[----:B------:R-:W-:Y:S01]  /*0f00*/  SHF.L.U32 R103, R103, 0x10, RZ ;  /* 0x0000001067677819 */ /* 0x000fe200000006ff */
[----:B------:R-:W-:Y:S06]  /*0f10*/  BRA `(.L_x_5249) ;  /* 0x0000000000187947 */ /* 0x000fec0003800000 */
.L_x_5248:
[----:B0----5:R-:W-:Y:S02]  /*0f20*/  PRMT R60, R5, 0x7632, R60 ;  /* 0x00007632053c7816 */ /* 0x021fe4000000003c */
[----:B------:R-:W-:Y:S02]  /*0f30*/  @P0 PRMT R61, R9, 0x7632, R61 ;  /* 0x00007632093d0816 */ /* 0x000fe4000000003d */
[----:B------:R-:W-:Y:S02]  /*0f40*/  SHF.L.U32 R60, R60, 0x10, RZ ;  /* 0x000000103c3c7819 */ /* 0x000fe400000006ff */
[----:B------:R-:W-:-:S03]  /*0f50*/  @P0 SHF.L.U32 R62, R61, 0x10, RZ ;  /* 0x000000103d3e0819 */ /* 0x000fc600000006ff */
[----:B------:R-:W-:-:S04]  /*0f60*/  FMUL.FTZ R103, R60, UR8 ;  /* 0x000000083c677c20 */ /* 0x000fc80008410000 */
[----:B------:R-:W-:-:S07]  /*0f70*/  @P0 FADD.FTZ R103, R103, R62 ;  /* 0x0000003e67670221 */ /* 0x000fce0000010000 */
.L_x_5249:
[----:B------:R-:W-:Y:S05]  /*0f80*/  BSYNC B0 ;  /* 0x0000000000007941 */ /* 0x000fea0003800000 */
.L_x_5247:
[----:B------:R-:W-:Y:S04]  /*0f90*/  BSSY B0, `(.L_x_5250) ;  /* 0x000000a000007945 */ /* 0x000fe80003800000 */
[----:B------:R-:W-:Y:S05]  /*0fa0*/  @P3 BRA `(.L_x_5251) ;  /* 0x0000000000103947 */ /* 0x000fea0003800000 */
[----:B------:R-:W-:Y:S01]  /*0fb0*/  MOV R101, RZ ;  /* 0x000000ff00657202 */ /* 0x000fe20000000f00 */
[----:B------:R-:W-:Y:S06]  /*0fc0*/  @!P0 BRA `(.L_x_5252) ;  /* 0x0000000000188947 */ /* 0x000fec0003800000 */
[----:B-----5:R-:W-:Y:S01]  /*0fd0*/  SHF.L.U32 R101, R10, 0x10, RZ ;  /* 0x000000100a657819 */ /* 0x020fe200000006ff */
[----:B------:R-:W-:Y:S06]  /*0fe0*/  BRA `(.L_x_5252) ;  /* 0x0000000000107947 */ /* 0x000fec0003800000 */
.L_x_5251:
[----:B-----5:R-:W-:Y:S02]  /*0ff0*/  SHF.L.U32 R101, R6, 0x10, RZ ;  /* 0x0000001006657819 */ /* 0x020fe400000006ff */
[----:B0-----:R-:W-:-:S03]  /*1000*/  @P0 SHF.L.U32 R60, R10, 0x10, RZ ;  /* 0x000000100a3c0819 */ /* 0x001fc600000006ff */
[----:B------:R-:W-:-:S04]  /*1010*/  FMUL.FTZ R101, R101, UR8 ;  /* 0x0000000865657c20 */ /* 0x000fc80008410000 */
[----:B------:R-:W-:-:S07]  /*1020*/  @P0 FADD.FTZ R101, R60, R101 ;  /* 0x000000653c650221 */ /* 0x000fce0000010000 */
.L_x_5252:
[----:B------:R-:W-:Y:S05]  /*1030*/  BSYNC B0 ;  /* 0x0000000000007941 */ /* 0x000fea0003800000 */
.L_x_5250:
[----:B------:R-:W-:Y:S04]  /*1040*/  BSSY B0, `(.L_x_5253) ;  /* 0x000000d000007945 */ /* 0x000fe80003800000 */
[----:B------:R-:W-:Y:S05]  /*1050*/  @P3 BRA `(.L_x_5254) ;  /* 0x0000000000143947 */ /* 0x000fea0003800000 */
[----:B------:R-:W-:Y:S01]  /*1060*/  HFMA2.MMA R99, -RZ, RZ, 0, 0 ;  /* 0x00000000ff637435 */ /* 0x000fe200000001ff */
[----:B------:R-:W-:Y:S10]  /*1070*/  @!P0 BRA `(.L_x_5255) ;  /* 0x0000000000248947 */ /* 0x000ff40003800000 */
[----:B-----5:R-:W-:-:S04]  /*1080*/  PRMT R99, R10, 0x7632, R99 ;  /* 0x000076320a637816 */ /* 0x020fc80000000063 */
[----:B------:R-:W-:Y:S01]  /*1090*/  SHF.L.U32 R99, R99, 0x10, RZ ;  /* 0x0000001063637819 */ /* 0x000fe200000006ff */
[----:B------:R-:W-:Y:S06]  /*10a0*/  BRA `(.L_x_5255) ;  /* 0x0000000000187947 */ /* 0x000fec0003800000 */
.L_x_5254:
[----:B0----5:R-:W-:Y:S02]  /*10b0*/  PRMT R60, R6, 0x7632, R60 ;  /* 0x00007632063c7816 */ /* 0x021fe4000000003c */
[----:B------:R-:W-:Y:S02]  /*10c0*/  @P0 PRMT R61, R10, 0x7632, R61 ;  /* 0x000076320a3d0816 */ /* 0x000fe4000000003d */
[----:B------:R-:W-:Y:S02]  /*10d0*/  SHF.L.U32 R60, R60, 0x10, RZ ;  /* 0x000000103c3c7819 */ /* 0x000fe400000006ff */
[----:B------:R-:W-:-:S03]  /*10e0*/  @P0 SHF.L.U32 R62, R61, 0x10, RZ ;  /* 0x000000103d3e0819 */ /* 0x000fc600000006ff */
[----:B------:R-:W-:-:S04]  /*10f0*/  FMUL.FTZ R99, R60, UR8 ;  /* 0x000000083c637c20 */ /* 0x000fc80008410000 */
[----:B------:R-:W-:-:S07]  /*1100*/  @P0 FADD.FTZ R99, R99, R62 ;  /* 0x0000003e63630221 */ /* 0x000fce0000010000 */
.L_x_5255:
[----:B------:R-:W-:Y:S05]  /*1110*/  BSYNC B0 ;  /* 0x0000000000007941 */ /* 0x000fea0003800000 */
.L_x_5253:
[----:B------:R-:W-:Y:S04]  /*1120*/  BSSY B0, `(.L_x_5256) ;  /* 0x000000a000007945 */ /* 0x000fe80003800000 */
[----:B------:R-:W-:Y:S05]  /*1130*/  @P3 BRA `(.L_x_5257) ;  /* 0x0000000000103947 */ /* 0x000fea0003800000 */
[----:B------:R-:W-:Y:S01]  /*1140*/  MOV R97, RZ ;  /* 0x000000ff00617202 */ /* 0x000fe20000000f00 */
[----:B------:R-:W-:Y:S06]  /*1150*/  @!P0 BRA `(.L_x_5258) ;  /* 0x0000000000188947 */ /* 0x000fec0003800000 */
[----:B-----5:R-:W-:Y:S01]  /*1160*/  SHF.L.U32 R97, R11, 0x10, RZ ;  /* 0x000000100b617819 */ /* 0x020fe200000006ff */
[----:B------:R-:W-:Y:S06]  /*1170*/  BRA `(.L_x_5258) ;  /* 0x0000000000107947 */ /* 0x000fec0003800000 */
.L_x_5257:
[----:B-----5:R-:W-:Y:S02]  /*1180*/  SHF.L.U32 R97, R7, 0x10, RZ ;  /* 0x0000001007617819 */ /* 0x020fe400000006ff */
[----:B0-----:R-:W-:-:S03]  /*1190*/  @P0 SHF.L.U32 R60, R11, 0x10, RZ ;  /* 0x000000100b3c0819 */ /* 0x001fc600000006ff */
[----:B------:R-:W-:-:S04]  /*11a0*/  FMUL.FTZ R97, R97, UR8 ;  /* 0x0000000861617c20 */ /* 0x000fc80008410000 */
[----:B------:R-:W-:-:S07]  /*11b0*/  @P0 FADD.FTZ R97, R60, R97 ;  /* 0x000000613c610221 */ /* 0x000fce0000010000 */
.L_x_5258:
[----:B------:R-:W-:Y:S05]  /*11c0*/  BSYNC B0 ;  /* 0x0000000000007941 */ /* 0x000fea0003800000 */
.L_x_5256:
[----:B------:R-:W-:Y:S04]  /*11d0*/  BSSY B0, `(.L_x_5259) ;  /* 0x000000d000007945 */ /* 0x000fe80003800000 */
[----:B------:R-:W-:Y:S05]  /*11e0*/  @P3 BRA `(.L_x_5260) ;  /* 0x0000000000143947 */ /* 0x000fea0003800000 */
[----:B0-----:R-:W-:Y:S01]  /*11f0*/  HFMA2.MMA R95, -RZ, RZ, 0, 0 ;  /* 0x00000000ff5f7435 */ /* 0x001fe200000001ff */
[----:B------:R-:W-:Y:S10]  /*1200*/  @!P0 BRA `(.L_x_5261) ;  /* 0x0000000000248947 */ /* 0x000ff40003800000 */
[----:B-----5:R-:W-:-:S04]  /*1210*/  PRMT R95, R11, 0x7632, R95 ;  /* 0x000076320b5f7816 */ /* 0x020fc8000000005f */
[----:B------:R-:W-:Y:S01]  /*1220*/  SHF.L.U32 R95, R95, 0x10, RZ ;  /* 0x000000105f5f7819 */ /* 0x000fe200000006ff */
[----:B------:R-:W-:Y:S06]  /*1230*/  BRA `(.L_x_5261) ;  /* 0x0000000000187947 */ /* 0x000fec0003800000 */
.L_x_5260:
[----:B0----5:R-:W-:Y:S02]  /*1240*/  PRMT R60, R7, 0x7632, R60 ;  /* 0x00007632073c7816 */ /* 0x021fe4000000003c */
[----:B------:R-:W-:Y:S02]  /*1250*/  @P0 PRMT R61, R11, 0x7632, R61 ;  /* 0x000076320b3d0816 */ /* 0x000fe4000000003d */
[----:B------:R-:W-:Y:S02]  /*1260*/  SHF.L.U32 R60, R60, 0x10, RZ ;  /* 0x000000103c3c7819 */ /* 0x000fe400000006ff */
[----:B------:R-:W-:-:S03]  /*1270*/  @P0 SHF.L.U32 R62, R61, 0x10, RZ ;  /* 0x000000103d3e0819 */ /* 0x000fc600000006ff */
[----:B------:R-:W-:-:S04]  /*1280*/  FMUL.FTZ R95, R60, UR8 ;  /* 0x000000083c5f7c20 */ /* 0x000fc80008410000 */
[----:B------:R-:W-:-:S07]  /*1290*/  @P0 FADD.FTZ R95, R95, R62 ;  /* 0x0000003e5f5f0221 */ /* 0x000fce0000010000 */
.L_x_5261:
[----:B------:R-:W-:Y:S05]  /*12a0*/  BSYNC B0 ;  /* 0x0000000000007941 */ /* 0x000fea0003800000 */
.L_x_5259:
        /* <DEDUP_REMOVED lines=20> */
.L_x_5263:
[----:B--2--5:R-:W-:Y:S02]  /*13f0*/  SHF.L.U32 R73, R4, 0x10, RZ ;  /* 0x0000001004497819 */ /* 0x024fe400000006ff */
[----:B------:R-:W-:-:S03]  /*1400*/  @P0 SHF.L.U32 R60, R8, 0x10, RZ ;  /* 0x00000010083c0819 */ /* 0x000fc600000006ff */
[----:B------:R-:W-:-:S04]  /*1410*/  FMUL.FTZ R73, R73, UR8 ;  /* 0x0000000849497c20 */ /* 0x000fc80008410000 */
[----:B------:R-:W-:-:S07]  /*1420*/  @P0 FADD.FTZ R73, R60, R73 ;  /* 0x000000493c490221 */ /* 0x000fce0000010000 */
.L_x_5264:
[----:B------:R-:W-:Y:S05]  /*1430*/  BSYNC B0 ;  /* 0x0000000000007941 */ /* 0x000fea0003800000 */
.L_x_5262:
[----:B------:R-:W-:Y:S04]  /*1440*/  BSSY B0, `(.L_x_5265) ;  /* 0x000000d000007945 */ /* 0x000fe80003800000 */
[----:B------:R-:W-:Y:S05]  /*1450*/  @P3 BRA `(.L_x_5266) ;  /* 0x0000000000143947 */ /* 0x000fea0003800000 */
[----:B------:R-:W-:Y:S01]  /*1460*/  HFMA2.MMA R75, -RZ, RZ, 0, 0 ;  /* 0x00000000ff4b7435 */ /* 0x000fe200000001ff */
[----:B------:R-:W-:Y:S10]  /*1470*/  @!P0 BRA `(.L_x_5267) ;  /* 0x0000000000248947 */ /* 0x000ff40003800000 */
[----:B-----5:R-:W-:-:S04]  /*1480*/  PRMT R75, R8, 0x7632, R75 ;  /* 0x00007632084b7816 */ /* 0x020fc8000000004b */
[----:B------:R-:W-:Y:S01]  /*1490*/  SHF.L.U32 R75, R75, 0x10, RZ ;  /* 0x000000104b4b7819 */ /* 0x000fe200000006ff */
[----:B------:R-:W-:Y:S06]  /*14a0*/  BRA `(.L_x_5267) ;  /* 0x0000000000187947 */ /* 0x000fec0003800000 */
.L_x_5266:
[----:B-----5:R-:W-:Y:S02]  /*14b0*/  PRMT R60, R4, 0x7632, R60 ;  /* 0x00007632043c7816 */ /* 0x020fe4000000003c */
[----:B------:R-:W-:Y:S02]  /*14c0*/  @P0 PRMT R61, R8, 0x7632, R61 ;  /* 0x00007632083d0816 */ /* 0x000fe4000000003d */
[----:B------:R-:W-:Y:S02]  /*14d0*/  SHF.L.U32 R60, R60, 0x10, RZ ;  /* 0x000000103c3c7819 */ /* 0x000fe400000006ff */
[----:B------:R-:W-:-:S03]  /*14e0*/  @P0 SHF.L.U32 R62, R61, 0x10, RZ ;  /* 0x000000103d3e0819 */ /* 0x000fc600000006ff */
[----:B------:R-:W-:-:S04]  /*14f0*/  FMUL.FTZ R75, R60, UR8 ;  /* 0x000000083c4b7c20 */ /* 0x000fc80008410000 */
[----:B------:R-:W-:-:S07]  /*1500*/  @P0 FADD.FTZ R75, R75, R62 ;  /* 0x0000003e4b4b0221 */ /* 0x000fce0000010000 */
.L_x_5267:
[----:B------:R-:W-:Y:S05]  /*1510*/  BSYNC B0 ;  /* 0x0000000000007941 */ /* 0x000fea0003800000 */
.L_x_5265:
[----:B------:R-:W-:Y:S04]  /*1520*/  BSSY B0, `(.L_x_5268) ;  /* 0x000000a000007945 */ /* 0x000fe80003800000 */
[----:B------:R-:W-:Y:S05]  /*1530*/  @P3 BRA `(.L_x_5269) ;  /* 0x0000000000103947 */ /* 0x000fea0003800000 */
[----:B------:R-:W-:Y:S01]  /*1540*/  MOV R93, RZ ;  /* 0x000000ff005d7202 */ /* 0x000fe20000000f00 */
[----:B------:R-:W-:Y:S06]  /*1550*/  @!P0 BRA `(.L_x_5270) ;  /* 0x0000000000188947 */ /* 0x000fec0003800000 */
[----:B-----5:R-:W-:Y:S01]  /*1560*/  SHF.L.U32 R93, R9, 0x10, RZ ;  /* 0x00000010095d7819 */ /* 0x020fe200000006ff */
[----:B------:R-:W-:Y:S06]  /*1570*/  BRA `(.L_x_5270) ;  /* 0x0000000000107947 */ /* 0x000fec0003800000 */
.L_x_5269:
[----:B-----5:R-:W-:Y:S02]  /*1580*/  SHF.L.U32 R93, R5, 0x10, RZ ;  /* 0x00000010055d7819 */ /* 0x020fe400000006ff */
[----:B------:R-:W-:-:S03]  /*1590*/  @P0 SHF.L.U32 R60, R9, 0x10, RZ ;  /* 0x00000010093c0819 */ /* 0x000fc600000006ff */
[----:B------:R-:W-:-:S04]  /*15a0*/  FMUL.FTZ R93, R93, UR8 ;  /* 0x000000085d5d7c20 */ /* 0x000fc80008410000 */
[----:B------:R-:W-:-:S07]  /*15b0*/  @P0 FADD.FTZ R93, R60, R93 ;  /* 0x0000005d3c5d0221 */ /* 0x000fce0000010000 */
.L_x_5270:
[----:B------:R-:W-:Y:S05]  /*15c0*/  BSYNC B0 ;  /* 0x0000000000007941 */ /* 0x000fea0003800000 */
.L_x_5268:
[----:B------:R-:W-:Y:S04]  /*15d0*/  BSSY B0, `(.L_x_5271) ;  /* 0x000000d000007945 */ /* 0x000fe80003800000 */
[----:B------:R-:W-:Y:S05]  /*15e0*/  @P3 BRA `(.L_x_5272) ;  /* 0x0000000000143947 */ /* 0x000fea0003800000 */
[----:B------:R-:W-:Y:S01]  /*15f0*/  HFMA2.MMA R111, -RZ, RZ, 0, 0 ;  /* 0x00000000ff6f7435 */ /* 0x000fe200000001ff */
[----:B------:R-:W-:Y:S10]  /*1600*/  @!P0 BRA `(.L_x_5273) ;  /* 0x0000000000248947 */ /* 0x000ff40003800000 */
[----:B-----5:R-:W-:-:S04]  /*1610*/  PRMT R111, R9, 0x7632, R111 ;  /* 0x00007632096f7816 */ /* 0x020fc8000000006f */
[----:B------:R-:W-:Y:S01]  /*1620*/  SHF.L.U32 R111, R111, 0x10, RZ ;  /* 0x000000106f6f7819 */ /* 0x000fe200000006ff */
[----:B------:R-:W-:Y:S06]  /*1630*/  BRA `(.L_x_5273) ;  /* 0x0000000000187947 */ /* 0x000fec0003800000 */
.L_x_5272:
[----:B-----5:R-:W-:Y:S02]  /*1640*/  PRMT R60, R5, 0x7632, R60 ;  /* 0x00007632053c7816 */ /* 0x020fe4000000003c */
[----:B------:R-:W-:Y:S02]  /*1650*/  @P0 PRMT R61, R9, 0x7632, R61 ;  /* 0x00007632093d0816 */ /* 0x000fe4000000003d */
[----:B------:R-:W-:Y:S02]  /*1660*/  SHF.L.U32 R60, R60, 0x10, RZ ;  /* 0x000000103c3c7819 */ /* 0x000fe400000006ff */
[----:B------:R-:W-:-:S03]  /*1670*/  @P0 SHF.L.U32 R62, R61, 0x10, RZ ;  /* 0x000000103d3e0819 */ /* 0x000fc600000006ff */
[----:B------:R-:W-:-:S04]  /*1680*/  FMUL.FTZ R111, R60, UR8 ;  /* 0x000000083c6f7c20 */ /* 0x000fc80008410000 */
[----:B------:R-:W-:-:S07]  /*1690*/  @P0 FADD.FTZ R111, R111, R62 ;  /* 0x0000003e6f6f0221 */ /* 0x000fce0000010000 */
.L_x_5273:
[----:B------:R-:W-:Y:S05]  /*16a0*/  BSYNC B0 ;  /* 0x0000000000007941 */ /* 0x000fea0003800000 */
.L_x_5271:
[----:B------:R-:W-:Y:S04]  /*16b0*/  BSSY B0, `(.L_x_5274) ;  /* 0x000000a000007945 */ /* 0x000fe80003800000 */
[----:B------:R-:W-:Y:S05]  /*16c0*/  @P3 BRA `(.L_x_5275) ;  /* 0x0000000000103947 */ /* 0x000fea0003800000 */
[----:B------:R-:W-:Y:S01]  /*16d0*/  MOV R115, RZ ;  /* 0x000000ff00737202 */ /* 0x000fe20000000f00 */
[----:B------:R-:W-:Y:S06]  /*16e0*/  @!P0 BRA `(.L_x_5276) ;  /* 0x0000000000188947 */ /* 0x000fec0003800000 */
[----:B-----5:R-:W-:Y:S01]  /*16f0*/  SHF.L.U32 R115, R10, 0x10, RZ ;  /* 0x000000100a737819 */ /* 0x020fe200000006ff */
[----:B------:R-:W-:Y:S06]  /*1700*/  BRA `(.L_x_5276) ;  /* 0x0000000000107947 */ /* 0x000fec0003800000 */
.L_x_5275:
[----:B-----5:R-:W-:Y:S02]  /*1710*/  SHF.L.U32 R115, R6, 0x10, RZ ;  /* 0x0000001006737819 */ /* 0x020fe400000006ff */
[----:B------:R-:W-:-:S03]  /*1720*/  @P0 SHF.L.U32 R60, R10, 0x10, RZ ;  /* 0x000000100a3c0819 */ /* 0x000fc600000006ff */
[----:B------:R-:W-:-:S04]  /*1730*/  FMUL.FTZ R115, R115, UR8 ;  /* 0x0000000873737c20 */ /* 0x000fc80008410000 */
[----:B------:R-:W-:-:S07]  /*1740*/  @P0 FADD.FTZ R115, R60, R115 ;  /* 0x000000733c730221 */ /* 0x000fce0000010000 */
.L_x_5276:
[----:B------:R-:W-:Y:S05]  /*1750*/  BSYNC B0 ;  /* 0x0000000000007941 */ /* 0x000fea0003800000 */
.L_x_5274:
[----:B------:R-:W-:Y:S04]  /*1760*/  BSSY B0, `(.L_x_5277) ;  /* 0x000000d000007945 */ /* 0x000fe80003800000 */
[----:B------:R-:W-:Y:S05]  /*1770*/  @P3 BRA `(.L_x_5278) ;  /* 0x0000000000143947 */ /* 0x000fea0003800000 */
[----:B------:R-:W-:Y:S01]  /*1780*/  HFMA2.MMA R117, -RZ, RZ, 0, 0 ;  /* 0x00000000ff757435 */ /* 0x000fe200000001ff */
[----:B------:R-:W-:Y:S10]  /*1790*/  @!P0 BRA `(.L_x_5279) ;  /* 0x0000000000248947 */ /* 0x000ff40003800000 */
[----:B-----5:R-:W-:-:S04]  /*17a0*/  PRMT R117, R10, 0x7632, R117 ;  /* 0x000076320a757816 */ /* 0x020fc80000000075 */
[----:B------:R-:W-:Y:S01]  /*17b0*/  SHF.L.U32 R117, R117, 0x10, RZ ;  /* 0x0000001075757819 */ /* 0x000fe200000006ff */
[----:B------:R-:W-:Y:S06]  /*17c0*/  BRA `(.L_x_5279) ;  /* 0x0000000000187947 */ /* 0x000fec0003800000 */
.L_x_5278:
[----:B-----5:R-:W-:Y:S02]  /*17d0*/  PRMT R60, R6, 0x7632, R60 ;  /* 0x00007632063c7816 */ /* 0x020fe4000000003c */
[----:B------:R-:W-:Y:S02]  /*17e0*/  @P0 PRMT R61, R10, 0x7632, R61 ;  /* 0x000076320a3d0816 */ /* 0x000fe4000000003d */
[----:B------:R-:W-:Y:S02]  /*17f0*/  SHF.L.U32 R60, R60, 0x10, RZ ;  /* 0x000000103c3c7819 */ /* 0x000fe400000006ff */
[----:B------:R-:W-:-:S03]  /*1800*/  @P0 SHF.L.U32 R62, R61, 0x10, RZ ;  /* 0x000000103d3e0819 */ /* 0x000fc600000006ff */
[----:B------:R-:W-:-:S04]  /*1810*/  FMUL.FTZ R117, R60, UR8 ;  /* 0x000000083c757c20 */ /* 0x000fc80008410000 */
[----:B------:R-:W-:-:S07]  /*1820*/  @P0 FADD.FTZ R117, R117, R62 ;  /* 0x0000003e75750221 */ /* 0x000fce0000010000 */
.L_x_5279:
[----:B------:R-:W-:Y:S05]  /*1830*/  BSYNC B0 ;  /* 0x0000000000007941 */ /* 0x000fea0003800000 */
.L_x_5277:
[----:B------:R-:W-:Y:S04]  /*1840*/  BSSY B0, `(.L_x_5280) ;  /* 0x000000a000007945 */ /* 0x000fe80003800000 */
[----:B------:R-:W-:Y:S05]  /*1850*/  @P3 BRA `(.L_x_5281) ;  /* 0x0000000000103947 */ /* 0x000fea0003800000 */
[----:B------:R-:W-:Y:S01]  /*1860*/  MOV R119, RZ ;  /* 0x000000ff00777202 */ /* 0x000fe20000000f00 */
[----:B------:R-:W-:Y:S06]  /*1870*/  @!P0 BRA `(.L_x_5282) ;  /* 0x0000000000188947 */ /* 0x000fec0003800000 */
[----:B-----5:R-:W-:Y:S01]  /*1880*/  SHF.L.U32 R119, R11, 0x10, RZ ;  /* 0x000000100b777819 */ /* 0x020fe200000006ff */
[----:B------:R-:W-:Y:S06]  /*1890*/  BRA `(.L_x_5282) ;  /* 0x0000000000107947 */ /* 0x000fec0003800000 */
.L_x_5281:
[----:B-----5:R-:W-:Y:S02]  /*18a0*/  SHF.L.U32 R119, R7, 0x10, RZ ;  /* 0x0000001007777819 */ /* 0x020fe400000006ff */
[----:B------:R-:W-:-:S03]  /*18b0*/  @P0 SHF.L.U32 R60, R11, 0x10, RZ ;  /* 0x000000100b3c0819 */ /* 0x000fc600000006ff */
[----:B------:R-:W-:-:S04]  /*18c0*/  FMUL.FTZ R119, R119, UR8 ;  /* 0x0000000877777c20 */ /* 0x000fc80008410000 */
[----:B------:R-:W-:-:S07]  /*18d0*/  @P0 FADD.FTZ R119, R60, R119 ;  /* 0x000000773c770221 */ /* 0x000fce0000010000 */
.L_x_5282:
[----:B------:R-:W-:Y:S05]  /*18e0*/  BSYNC B0 ;  /* 0x0000000000007941 */ /* 0x000fea0003800000 */
.L_x_5280:
[----:B------:R-:W-:Y:S04]  /*18f0*/  BSSY B0, `(.L_x_5283) ;  /* 0x000000d000007945 */ /* 0x000fe80003800000 */
[----:B------:R-:W-:Y:S05]  /*1900*/  @P3 BRA `(.L_x_5284) ;  /* 0x0000000000143947 */ /* 0x000fea0003800000 */
[----:B------:R-:W-:Y:S01]  /*1910*/  HFMA2.MMA R121, -RZ, RZ, 0, 0 ;  /* 0x00000000ff797435 */ /* 0x000fe200000001ff */
[----:B------:R-:W-:Y:S10]  /*1920*/  @!P0 BRA `(.L_x_5285) ;  /* 0x0000000000248947 */ /* 0x000ff40003800000 */
[----:B-----5:R-:W-:-:S04]  /*1930*/  PRMT R121, R11, 0x7632, R121 ;  /* 0x000076320b797816 */ /* 0x020fc80000000079 */
[----:B------:R-:W-:Y:S01]  /*1940*/  SHF.L.U32 R121, R121, 0x10, RZ ;  /* 0x0000001079797819 */ /* 0x000fe200000006ff */
[----:B------:R-:W-:Y:S06]  /*1950*/  BRA `(.L_x_5285) ;  /* 0x0000000000187947 */ /* 0x000fec0003800000 */
.L_x_5284:
[----:B-----5:R-:W-:Y:S02]  /*1960*/  PRMT R60, R7, 0x7632, R60 ;  /* 0x00007632073c7816 */ /* 0x020fe4000000003c */
[----:B------:R-:W-:Y:S02]  /*1970*/  @P0 PRMT R61, R11, 0x7632, R61 ;  /* 0x000076320b3d0816 */ /* 0x000fe4000000003d */
[----:B------:R-:W-:Y:S02]  /*1980*/  SHF.L.U32 R60, R60, 0x10, RZ ;  /* 0x000000103c3c7819 */ /* 0x000fe400000006ff */
[----:B------:R-:W-:-:S03]  /*1990*/  @P0 SHF.L.U32 R62, R61, 0x10, RZ ;  /* 0x000000103d3e0819 */ /* 0x000fc600000006ff */
[----:B------:R-:W-:-:S04]  /*19a0*/  FMUL.FTZ R121, R60, UR8 ;  /* 0x000000083c797c20 */ /* 0x000fc80008410000 */
[----:B------:R-:W-:-:S07]  /*19b0*/  @P0 FADD.FTZ R121, R121, R62 ;  /* 0x0000003e79790221 */ /* 0x000fce0000010000 */
.L_x_5285:
[----:B------:R-:W-:Y:S05]  /*19c0*/  BSYNC B0 ;  /* 0x0000000000007941 */ /* 0x000fea0003800000 */
.L_x_5283:
        /* <DEDUP_REMOVED lines=102> */
.L_x_5300:
        /* <DEDUP_REMOVED lines=73> */
[----:B------:R-:W-:Y:S02]  /*24c0*/  IADD3 R78, R78, -0x1, RZ ;  /* 0xffffffff4e4e7810 */ /* 0x000fe40007ffe0ff */
[----:B------:R-:W-:-:S03]  /*24d0*/  FSEL R0, R123, RZ, !P1 ;  /* 0x000000ff7b007208 */ /* 0x000fc60004800000 */
[----:B------:R-:W-:Y:S02]  /*24e0*/  IMAD R78, R78, R91, RZ ;  /* 0x0000005b4e4e7224 */ /* 0x000fe400078e02ff */
[C---:B------:R-:W-:Y:S01]  /*24f0*/  FADD.FTZ R76, -R0.reuse, R79 ;  /* 0x0000004f004c7221 */ /* 0x040fe20000010100 */
[C---:B------:R-:W-:Y:S01]  /*2500*/  FADD.FTZ R72, -R0.reuse, R81 ;  /* 0x0000005100487221 */ /* 0x040fe20000010100 */
[C---:B------:R-:W-:Y:S01]  /*2510*/  FADD.FTZ R60, -R0.reuse, R89 ;  /* 0x00000059003c7221 */ /* 0x040fe20000010100 */
[----:B------:R-:W-:Y:S01]  /*2520*/  SHF.R.S32.HI R61, RZ, 0x1f, R78 ;  /* 0x0000001fff3d7819 */ /* 0x000fe2000001144e */
[C---:B------:R-:W-:Y:S01]  /*2530*/  FADD.FTZ R62, -R0.reuse, R87 ;  /* 0x00000057003e7221 */ /* 0x040fe20000010100 */
[C---:B------:R-:W-:Y:S01]  /*2540*/  FADD.FTZ R102, -R0.reuse, R75 ;  /* 0x0000004b00667221 */ /* 0x040fe20000010100 */
[----:B------:R-:W-:Y:S01]  /*2550*/  FMUL.FTZ R75, R71, R72 ;  /* 0x00000048474b7220 */ /* 0x000fe20000410000 */
[----:B------:R-:W-:Y:S01]  /*2560*/  LEA.HI R63, R61, R78, RZ, 0x3 ;  /* 0x0000004e3d3f7211 */ /* 0x000fe200078f18ff */
[C---:B------:R-:W-:Y:S01]  /*2570*/  FMUL.FTZ R76, R71.reuse, R76 ;  /* 0x0000004c474c7220 */ /* 0x040fe20000410000 */
[----:B------:R-:W0:Y:S01]  /*2580*/  LDC.64 R78, c[0x0][0x2b8] ;  /* 0x0000ae00ff4e7b82 */ /* 0x000e220000000a00 */
[C---:B------:R-:W-:Y:S01]  /*2590*/  FMUL.FTZ R61, R71.reuse, R60 ;  /* 0x0000003c473d7220 */ /* 0x040fe20000410000 */
[----:B------:R-:W-:Y:S01]  /*25a0*/  FMUL.FTZ R60, R71, R62 ;  /* 0x0000003e473c7220 */ /* 0x000fe20000410000 */
[C---:B------:R-:W-:Y:S01]  /*25b0*/  FADD.FTZ R70, -R0.reuse, R85 ;  /* 0x0000005500467221 */ /* 0x040fe20000010100 */
[----:B------:R-:W-:Y:S01]  /*25c0*/  FADD.FTZ R84, -R0, R109 ;  /* 0x0000006d00547221 */ /* 0x000fe20000010100 */
[----:B------:R-:W-:Y:S01]  /*25d0*/  FFMA.FTZ R62, R28, R75, R52 ;  /* 0x0000004b1c3e7223 */ /* 0x000fe20000010034 */
[C---:B------:R-:W-:Y:S01]  /*25e0*/  FADD.FTZ R88, -R0.reuse, R105 ;  /* 0x0000006900587221 */ /* 0x040fe20000010100 */
[C---:B------:R-:W-:Y:S01]  /*25f0*/  FADD.FTZ R90, -R0.reuse, R103 ;  /* 0x00000067005a7221 */ /* 0x040fe20000010100 */
[----:B------:R-:W-:Y:S01]  /*2600*/  FFMA.FTZ R75, R29, R76, R53 ;  /* 0x0000004c1d4b7223 */ /* 0x000fe20000010035 */
[C---:B------:R-:W-:Y:S01]  /*2610*/  FADD.FTZ R80, -R0.reuse, R77 ;  /* 0x0000004d00507221 */ /* 0x040fe20000010100 */
[C---:B------:R-:W-:Y:S01]  /*2620*/  FADD.FTZ R82, -R0.reuse, R69 ;  /* 0x0000004500527221 */ /* 0x040fe20000010100 */
[C---:B------:R-:W-:Y:S01]  /*2630*/  FADD.FTZ R100, -R0.reuse, R73 ;  /* 0x0000004900647221 */ /* 0x040fe20000010100 */
[C---:B------:R-:W-:Y:S01]  /*2640*/  FMUL.FTZ R73, R71.reuse, R70 ;  /* 0x0000004647497220 */ /* 0x040fe20000410000 */
[C---:B------:R-:W-:Y:S01]  /*2650*/  FMUL.FTZ R69, R71.reuse, R84 ;  /* 0x0000005447457220 */ /* 0x040fe20000410000 */
[C---:B------:R-:W-:Y:S01]  /*2660*/  FMUL.FTZ R91, R71.reuse, R88 ;  /* 0x00000058475b7220 */ /* 0x040fe20000410000 */
[----:B------:R-:W-:Y:S01]  /*2670*/  FMUL.FTZ R84, R71, R90 ;  /* 0x0000005a47547220 */ /* 0x000fe20000410000 */
[----:B------:R-:W-:Y:S01]  /*2680*/  FADD.FTZ R86, -R0, R107 ;  /* 0x0000006b00567221 */ /* 0x000fe20000010100 */
[----:B------:R-:W-:Y:S01]  /*2690*/  F2FP.BF16.F32.PACK_AB R62, R75, R62 ;  /* 0x0000003e4b3e723e */ /* 0x000fe200000010ff */
[C---:B------:R-:W-:Y:S01]  /*26a0*/  FMUL.FTZ R77, R71.reuse, R80 ;  /* 0x00000050474d7220 */ /* 0x040fe20000410000 */
[----:B------:R-:W-:Y:S01]  /*26b0*/  FMUL.FTZ R70, R71, R82 ;  /* 0x0000005247467220 */ /* 0x000fe20000410000 */
[----:B------:R-:W-:Y:S01]  /*26c0*/  FFMA.FTZ R75, R32, R61, R56 ;  /* 0x0000003d204b7223 */ /* 0x000fe20000010038 */
[C---:B------:R-:W-:Y:S01]  /*26d0*/  FADD.FTZ R74, -R0.reuse, R83 ;  /* 0x00000053004a7221 */ /* 0x040fe20000010100 */
[----:B------:R-:W-:Y:S01]  /*26e0*/  FADD.FTZ R104, -R0, R93 ;  /* 0x0000005d00687221 */ /* 0x000fe20000010100 */
        /* <DEDUP_REMOVED lines=12> */
[----:B------:R-:W-:Y:S01]  /*27b0*/  FMUL.FTZ R0, R71, R86 ;  /* 0x0000005647007220 */ /* 0x000fe20000410000 */
[----:B------:R-:W-:Y:S01]  /*27c0*/  LEA.HI.SX32 R63, R63, R66, 0x1d ;  /* 0x000000423f3f7211 */ /* 0x000fe200078feaff */
        /* <DEDUP_REMOVED lines=15> */
[----:B------:R-:W-:Y:S01]  /*28c0*/  F2FP.BF16.F32.PACK_AB R73, R84, R73 ;  /* 0x000000495449723e */ /* 0x000fe200000010ff */
[C---:B0-----:R-:W-:Y:S01]  /*28d0*/  IMAD.WIDE.U32 R70, R63.reuse, 0x10, R78 ;  /* 0x000000103f467825 */ /* 0x041fe200078e004e */
[----:B------:R-:W-:-:S03]  /*28e0*/  IADD3 R77, R63, 0x80, RZ ;  /* 0x000000803f4d7810 */ /* 0x000fc60007ffe0ff */
[----:B------:R-:W-:Y:S01]  /*28f0*/  FFMA.FTZ R84, R16, R81, R40 ;  /* 0x0000005110547223 */ /* 0x000fe20000010028 */
[----:B------:R-:W-:Y:S01]  /*2900*/  IADD3 R97, R63, 0x100, RZ ;  /* 0x000001003f617810 */ /* 0x000fe20007ffe0ff */
        /* <DEDUP_REMOVED lines=17> */
[----:B------:R-:W-:Y:S01]  /*2a20*/  IMAD.WIDE.U32 R76, R77, 0x10, R78 ;  /* 0x000000104d4c7825 */ /* 0x000fe200078e004e */
[----:B------:R-:W-:-:S02]  /*2a30*/  F2FP.BF16.F32.PACK_AB R60, R60, R75 ;  /* 0x0000004b3c3c723e */ /* 0x000fc400000010ff */
[----:B------:R-:W-:Y:S01]  /*2a40*/  F2FP.BF16.F32.PACK_AB R75, R98, R95 ;  /* 0x0000005f624b723e */ /* 0x000fe200000010ff */
[----:B------:R-:W-:Y:S01]  /*2a50*/  IMAD.WIDE.U32 R78, R97, 0x10, R78 ;  /* 0x00000010614e7825 */ /* 0x000fe200078e004e */
        /* <DEDUP_REMOVED lines=9> */
.L_x_5288:
[----:B------:R-:W-:Y:S05]  /*2af0*/  BSYNC B0 ;  /* 0x0000000000007941 */ /* 0x000fea0003800000 */
.L_x_5287:
[----:B------:R-:W-:Y:S02]  /*2b00*/  IADD3 R64, R64, UR10, RZ ;  /* 0x0000000a40407c10 */ /* 0x000fe4000fffe0ff */
[----:B------:R-:W-:Y:S02]  /*2b10*/  SEL R0, RZ, 0x1, P0 ;  /* 0x00000001ff007807 */ /* 0x000fe40000000000 */
[----:B------:R-:W-:-:S13]  /*2b20*/  ISETP.GE.AND P2, PT, R64, UR11, PT ;  /* 0x0000000b40007c0c */ /* 0x000fda000bf46270 */
[----:B------:R-:W-:Y:S05]  /*2b30*/  @!P2 BRA `(.L_x_5289) ;  /* 0xffffffd80010a947 */ /* 0x000fea000383ffff */
[----:B------:R-:W-:Y:S05]  /*2b40*/  EXIT ;  /* 0x000000000000794d */ /* 0x000fea0003800000 */
.L_x_5286:
[----:B------:R-:W-:Y:S01]  /*2b50*/  HFMA2.MMA R80, -RZ, RZ, 0, 5.9604644775390625e-08 ;  /* 0x00000001ff507435 */ /* 0x000fe200000001ff */
[----:B------:R-:W-:Y:S02]  /*2b60*/  MOV R113, R0 ;  /* 0x0000000000717202 */ /* 0x000fe40000000f00 */
[----:B------:R-:W-:Y:S02]  /*2b70*/  MOV R123, 0x1f ;  /* 0x0000001f007b7802 */ /* 0x000fe40000000f00 */
[----:B------:R-:W-:-:S07]  /*2b80*/  MOV R74, 0xffffffff ;  /* 0xffffffff004a7802 */ /* 0x000fce0000000f00 */
[----:B-----5:R-:W-:Y:S05]  /*2b90*/  WARPSYNC.COLLECTIVE R74, `(.L_x_5290) ;  /* 0x000000004a087348 */ /* 0x020fea0003c00000 */
[----:B------:R0:W1:Y:S02]  /*2ba0*/  SHFL.BFLY P2, R71, R113, R80, R123 ;  /* 0x0c00005071477389 */ /* 0x000064000004007b */
[----:B01---5:R-:W-:Y:S01]  /*2bb0*/  ENDCOLLECTIVE ;  /* 0x000000000000791b */ /* 0x023fe20003800000 */
.L_x_5290:
[----:B------:R-:W-:Y:S01]  /*2bc0*/  HFMA2.MMA R80, -RZ, RZ, 0, 1.1920928955078125e-07 ;  /* 0x00000002ff507435 */ /* 0x000fe200000001ff */
[----:B------:R-:W-:-:S05]  /*2bd0*/  MOV R61, R71 ;  /* 0x00000047003d7202 */ /* 0x000fca0000000f00 */
[----:B------:R-:W-:-:S05]  /*2be0*/  FADD.FTZ R61, R0, R61 ;  /* 0x0000003d003d7221 */ /* 0x000fca0000010000 */
[----:B------:R-:W-:-:S07]  /*2bf0*/  MOV R113, R61 ;  /* 0x0000003d00717202 */ /* 0x000fce0000000f00 */
[----:B------:R-:W-:Y:S05]  /*2c00*/  WARPSYNC.COLLECTIVE R74, `(.L_x_5291) ;  /* 0x000000004a087348 */ /* 0x000fea0003c00000 */
[----:B------:R0:W1:Y:S02]  /*2c10*/  SHFL.BFLY P2, R71, R113, R80, R123 ;  /* 0x0c00005071477389 */ /* 0x000064000004007b */
[----:B01----:R-:W-:Y:S01]  /*2c20*/  ENDCOLLECTIVE ;  /* 0x000000000000791b */ /* 0x003fe20003800000 */
.L_x_5291:
[----:B------:R-:W-:Y:S01]  /*2c30*/  HFMA2.MMA R80, -RZ, RZ, 0, 2.384185791015625e-07 ;  /* 0x00000004ff507435 */ /* 0x000fe200000001ff */
[----:B------:R-:W-:-:S05]  /*2c40*/  MOV R60, R71 ;  /* 0x00000047003c7202 */ /* 0x000fca0000000f00 */
[----:B------:R-:W-:-:S05]  /*2c50*/  FADD.FTZ R62, R61, R60 ;  /* 0x0000003c3d3e7221 */ /* 0x000fca0000010000 */
[----:B------:R-:W-:-:S07]  /*2c60*/  MOV R113, R62 ;  /* 0x0000003e00717202 */ /* 0x000fce0000000f00 */
[----:B------:R-:W-:Y:S05]  /*2c70*/  WARPSYNC.COLLECTIVE R74, `(.L_x_5292) ;  /* 0x000000004a087348 */ /* 0x000fea0003c00000 */
[----:B------:R0:W1:Y:S02]  /*2c80*/  SHFL.BFLY P2, R71, R113, R80, R123 ;  /* 0x0c00005071477389 */ /* 0x000064000004007b */
[----:B01----:R-:W-:Y:S01]  /*2c90*/  ENDCOLLECTIVE ;  /* 0x000000000000791b */ /* 0x003fe20003800000 */
.L_x_5292:
[----:B------:R-:W-:Y:S01]  /*2ca0*/  HFMA2.MMA R80, -RZ, RZ, 0, 4.76837158203125e-07 ;  /* 0x00000008ff507435 */ /* 0x000fe200000001ff */
[----:B------:R-:W-:-:S05]  /*2cb0*/  MOV R63, R71 ;  /* 0x00000047003f7202 */ /* 0x000fca0000000f00 */
[----:B------:R-:W-:-:S05]  /*2cc0*/  FADD.FTZ R63, R62, R63 ;  /* 0x0000003f3e3f7221 */ /* 0x000fca0000010000 */
[----:B------:R-:W-:-:S07]  /*2cd0*/  MOV R113, R63 ;  /* 0x0000003f00717202 */ /* 0x000fce0000000f00 */
[----:B------:R-:W-:Y:S05]  /*2ce0*/  WARPSYNC.COLLECTIVE R74, `(.L_x_5293) ;  /* 0x000000004a087348 */ /* 0x000fea0003c00000 */
[----:B------:R0:W1:Y:S02]  /*2cf0*/  SHFL.BFLY P2, R71, R113, R80, R123 ;  /* 0x0c00005071477389 */ /* 0x000064000004007b */
[----:B01----:R-:W-:Y:S01]  /*2d00*/  ENDCOLLECTIVE ;  /* 0x000000000000791b */ /* 0x003fe20003800000 */
.L_x_5293:
[----:B------:R-:W-:Y:S01]  /*2d10*/  HFMA2.MMA R80, -RZ, RZ, 0, 9.5367431640625e-07 ;  /* 0x00000010ff507435 */ /* 0x000fe200000001ff */
[----:B------:R-:W-:-:S05]  /*2d20*/  MOV R60, R71 ;  /* 0x00000047003c7202 */ /* 0x000fca0000000f00 */
[----:B------:R-:W-:-:S05]  /*2d30*/  FADD.FTZ R70, R63, R60 ;  /* 0x0000003c3f467221 */ /* 0x000fca0000010000 */
[----:B------:R-:W-:-:S07]  /*2d40*/  MOV R113, R70 ;  /* 0x0000004600717202 */ /* 0x000fce0000000f00 */
[----:B------:R-:W-:Y:S05]  /*2d50*/  WARPSYNC.COLLECTIVE R74, `(.L_x_5294) ;  /* 0x000000004a087348 */ /* 0x000fea0003c00000 */
[----:B------:R0:W1:Y:S02]  /*2d60*/  SHFL.BFLY P2, R71, R113, R80, R123 ;  /* 0x0c00005071477389 */ /* 0x000064000004007b */
[----:B01----:R-:W-:Y:S01]  /*2d70*/  ENDCOLLECTIVE ;  /* 0x000000000000791b */ /* 0x003fe20003800000 */
.L_x_5294:
        /* <DEDUP_REMOVED lines=55> */
.L_x_5295:
[----:B------:R-:W-:Y:S01]  /*30f0*/  HFMA2.MMA R80, -RZ, RZ, 0, 1.1920928955078125e-07 ;  /* 0x00000002ff507435 */ /* 0x000fe200000001ff */
[----:B------:R-:W-:-:S05]  /*3100*/  MOV R61, R71 ;  /* 0x00000047003d7202 */ /* 0x000fca0000000f00 */
[----:B------:R-:W-:-:S05]  /*3110*/  FADD.FTZ R61, R0, R61 ;  /* 0x0000003d003d7221 */ /* 0x000fca0000010000 */
[----:B------:R-:W-:-:S07]  /*3120*/  MOV R113, R61 ;  /* 0x0000003d00717202 */ /* 0x000fce0000000f00 */
[----:B------:R-:W-:Y:S05]  /*3130*/  WARPSYNC.COLLECTIVE R74, `(.L_x_5296) ;  /* 0x000000004a087348 */ /* 0x000fea0003c00000 */
[----:B------:R0:W1:Y:S02]  /*3140*/  SHFL.BFLY P2, R71, R113, R80, R123 ;  /* 0x0c00005071477389 */ /* 0x000064000004007b */
[----:B01----:R-:W-:Y:S01]  /*3150*/  ENDCOLLECTIVE ;  /* 0x000000000000791b */ /* 0x003fe20003800000 */
.L_x_5296:
[----:B------:R-:W-:Y:S01]  /*3160*/  HFMA2.MMA R80, -RZ, RZ, 0, 2.384185791015625e-07 ;  /* 0x00000004ff507435 */ /* 0x000fe200000001ff */
[----:B------:R-:W-:-:S05]  /*3170*/  MOV R62, R71 ;  /* 0x00000047003e7202 */ /* 0x000fca0000000f00 */
[----:B------:R-:W-:-:S05]  /*3180*/  FADD.FTZ R62, R61, R62 ;  /* 0x0000003e3d3e7221 */ /* 0x000fca0000010000 */
[----:B------:R-:W-:-:S07]  /*3190*/  MOV R113, R62 ;  /* 0x0000003e00717202 */ /* 0x000fce0000000f00 */
[----:B------:R-:W-:Y:S05]  /*31a0*/  WARPSYNC.COLLECTIVE R74, `(.L_x_5297) ;  /* 0x000000004a087348 */ /* 0x000fea0003c00000 */
[----:B------:R0:W1:Y:S02]  /*31b0*/  SHFL.BFLY P2, R71, R113, R80, R123 ;  /* 0x0c00005071477389 */ /* 0x000064000004007b */
[----:B01----:R-:W-:Y:S01]  /*31c0*/  ENDCOLLECTIVE ;  /* 0x000000000000791b */ /* 0x003fe20003800000 */
.L_x_5297:
[----:B------:R-:W-:Y:S01]  /*31d0*/  HFMA2.MMA R80, -RZ, RZ, 0, 4.76837158203125e-07 ;  /* 0x00000008ff507435 */ /* 0x000fe200000001ff */
[----:B------:R-:W-:-:S05]  /*31e0*/  MOV R63, R71 ;  /* 0x00000047003f7202 */ /* 0x000fca0000000f00 */
[----:B------:R-:W-:-:S05]  /*31f0*/  FADD.FTZ R63, R62, R63 ;  /* 0x0000003f3e3f7221 */ /* 0x000fca0000010000 */
[----:B------:R-:W-:-:S07]  /*3200*/  MOV R113, R63 ;  /* 0x0000003f00717202 */ /* 0x000fce0000000f00 */
[----:B------:R-:W-:Y:S05]  /*3210*/  WARPSYNC.COLLECTIVE R74, `(.L_x_5298) ;  /* 0x000000004a087348 */ /* 0x000fea0003c00000 */
[----:B------:R0:W1:Y:S02]  /*3220*/  SHFL.BFLY P2, R71, R113, R80, R123 ;  /* 0x0c00005071477389 */ /* 0x000064000004007b */
[----:B01----:R-:W-:Y:S01]  /*3230*/  ENDCOLLECTIVE ;  /* 0x000000000000791b */ /* 0x003fe20003800000 */
.L_x_5298:
[----:B------:R-:W-:Y:S01]  /*3240*/  HFMA2.MMA R80, -RZ, RZ, 0, 9.5367431640625e-07 ;  /* 0x00000010ff507435 */ /* 0x000fe200000001ff */
[----:B------:R-:W-:-:S05]  /*3250*/  MOV R70, R71 ;  /* 0x0000004700467202 */ /* 0x000fca0000000f00 */
[----:B------:R-:W-:-:S05]  /*3260*/  FADD.FTZ R70, R63, R70 ;  /* 0x000000463f467221 */ /* 0x000fca0000010000 */
[----:B------:R-:W-:-:S07]  /*3270*/  MOV R113, R70 ;  /* 0x0000004600717202 */ /* 0x000fce0000000f00 */
[----:B------:R-:W-:Y:S05]  /*3280*/  WARPSYNC.COLLECTIVE R74, `(.L_x_5299) ;  /* 0x000000004a087348 */ /* 0x000fea0003c00000 */
[----:B------:R0:W1:Y:S02]  /*3290*/  SHFL.BFLY P2, R71, R113, R80, R123 ;  /* 0x0c00005071477389 */ /* 0x000064000004007b */
[----:B01----:R-:W-:Y:S01]  /*32a0*/  ENDCOLLECTIVE ;  /* 0x000000000000791b */ /* 0x003fe20003800000 */
.L_x_5299:
[----:B------:R-:W-:Y:S05]  /*32b0*/  BRA `(.L_x_5300) ;  /* 0xffffffec005c7947 */ /* 0x000fea000383ffff */
.L_x_5301:
        /* <DEDUP_REMOVED lines=12> */
.L_x_23243:


//--------------------- .text._ZN10layer_norm13ln_fwd_kernelINS_13Kernel_traitsIf13__nv_bfloat16S2_S2_fjLj3072ELj1ELj1ELj4ELj16ENS_18Kernel_traits_baseILj3072EfS2_S2_S2_fjLj128EEEEELb0ELb1ELb0ELb0EEEvNS_9FwdParamsE --------------------------
	.section	.text._ZN10layer_norm13ln_fwd_kernelINS_13Kernel_traitsIf13__nv_bfloat16S2_S2_fjLj3072ELj1ELj1ELj4ELj16ENS_18Kernel_traits_baseILj3072EfS2_S2_S2_fjLj128EEEEELb0ELb1ELb0ELb0EEEvNS_9FwdParamsE,"ax",@progbits
	.align	128
        .global         _ZN10layer_norm13ln_fwd_kernelINS_13Kernel_traitsIf13__nv_bfloat16S2_S2_fjLj3072ELj1ELj1ELj4ELj16ENS_18Kernel_traits_baseILj3072EfS2_S2_S2_fjLj128EEEEELb0ELb1ELb0ELb0EEEvNS_9FwdParamsE
        .type           _ZN10layer_norm13ln_fwd_kernelINS_13Kernel_traitsIf13__nv_bfloat16S2_S2_fjLj3072ELj1ELj1ELj4ELj16ENS_18Kernel_traits_baseILj3072EfS2_S2_S2_fjLj128EEEEELb0ELb1ELb0ELb0EEEvNS_9FwdParamsE,@function
        .size           _ZN10layer_norm13ln_fwd_kernelINS_13Kernel_traitsIf13__nv_bfloat16S2_S2_fjLj3072ELj1ELj1ELj4ELj16ENS_18Kernel_traits_baseILj3072EfS2_S2_S2_fjLj128EEEEELb0ELb1ELb0ELb0EEEvNS_9FwdParamsE,(.L_x_23244 - _ZN10layer_norm13ln_fwd_kernelINS_13Kernel_traitsIf13__nv_bfloat16S2_S2_fjLj3072ELj1ELj1ELj4ELj16ENS_18Kernel_traits_baseILj3072EfS2_S2_S2_fjLj128EEEEELb0ELb1ELb0ELb0EEEvNS_9FwdParamsE)
        .other          _ZN10layer_norm13ln_fwd_kernelINS_13Kernel_traitsIf13__nv_bfloat16S2_S2_fjLj3072ELj1ELj1ELj4ELj16ENS_18Kernel_traits_baseILj3072EfS2_S2_S2_fjLj128EEEEELb0ELb1ELb0ELb0EEEvNS_9FwdParamsE,@"STO_CUDA_ENTRY STV_DEFAULT"
_ZN10layer_norm13ln_fwd_kernelINS_13Kernel_traitsIf13__nv_bfloat16S2_S2_fjLj3072ELj1ELj1ELj4ELj16ENS_18Kernel_traits_baseILj3072EfS2_S2_S2_fjLj128EEEEELb0ELb1ELb0ELb0EEEvNS_9FwdParamsE:
.text._ZN10layer_norm13ln_fwd_kernelINS_13Kernel_traitsIf13__nv_bfloat16S2_S2_fjLj3072ELj1ELj1ELj4ELj16ENS_18Kernel_traits_baseILj3072EfS2_S2_S2_fjLj128EEEEELb0ELb1ELb0ELb0EEEvNS_9FwdParamsE:
        /* <DEDUP_REMOVED lines=16> */
[----:B------:R-:W-:Y:S01]  /*0100*/  ISETP.NE.U32.AND P0, PT, RZ, UR6, PT ;  /* 0x00000006ff007c0c */ /* 0x000fe2000bf05070 */
[----:B------:R-:W-:Y:S01]  /*0110*/  ULDC.64 UR8, c[0x0][0x278] ;  /* 0x00009e0000087ab9 */ /* 0x000fe20000000a00 */
[----:B------:R-:W-:Y:S02]  /*0120*/  CS2R R18, SRZ ;  /* 0x0000000000127805 */ /* 0x000fe4000001ff00 */
[----:B------:R-:W-:Y:S02]  /*0130*/  CS2R R16, SRZ ;  /* 0x0000000000107805 */ /* 0x000fe4000001ff00 */
[----:B------:R-:W-:Y:S02]  /*0140*/  ISETP.NE.AND.EX P0, PT, RZ, UR7, PT, P0 ;  /* 0x00000007ff007c0c */ /* 0x000fe4000bf05300 */
[----:B------:R-:W-:-:S02]  /*0150*/  CS2R R22, SRZ ;  /* 0x0000000000167805 */ /* 0x000fc4000001ff00 */
[----:B------:R-:W-:-:S09]  /*0160*/  CS2R R20, SRZ ;  /* 0x0000000000147805 */ /* 0x000fd2000001ff00 */
[----:B------:R-:W-:-:S04]  /*0170*/  @P0 LEA R4, P1, R9, UR6, 0x5 ;  /* 0x0000000609040c11 */ /* 0x000fc8000f8228ff */
[C---:B------:R-:W-:Y:S02]  /*0180*/  @P0 LEA.HI.X R5, R9.reuse, UR7, RZ, 0x5, P1 ;  /* 0x0000000709050c11 */ /* 0x040fe400088f2cff */
[C---:B------:R-:W-:Y:S01]  /*0190*/  LEA R6, P1, R9.reuse, UR8, 0x5 ;  /* 0x0000000809067c11 */ /* 0x040fe2000f8228ff */
[C---:B0-----:R-:W-:Y:S02]  /*01a0*/  IMAD.WIDE.U32 R2, R9.reuse, 0x20, R2 ;  /* 0x0000002009027825 */ /* 0x041fe400078e0002 */
[----:B------:R0:W5:Y:S01]  /*01b0*/  @P0 LDG.E.128 R16, desc[UR4][R4.64] ;  /* 0x0000000404100981 */ /* 0x000162000c1e1d00 */
[----:B------:R-:W-:-:S03]  /*01c0*/  LEA.HI.X R7, R9, UR9, RZ, 0x5, P1 ;  /* 0x0000000909077c11 */ /* 0x000fc600088f2cff */
[----:B------:R0:W5:Y:S04]  /*01d0*/  @P0 LDG.E.128 R20, desc[UR4][R4.64+0x10] ;  /* 0x0000100404140981 */ /* 0x000168000c1e1d00 */
[----:B------:R0:W5:Y:S04]  /*01e0*/  LDG.E.128 R24, desc[UR4][R2.64] ;  /* 0x0000000402187981 */ /* 0x000168000c1e1d00 */
[----:B------:R0:W5:Y:S04]  /*01f0*/  LDG.E.128 R28, desc[UR4][R2.64+0x10] ;  /* 0x00001004021c7981 */ /* 0x000168000c1e1d00 */
[----:B------:R0:W5:Y:S04]  /*0200*/  LDG.E.128 R32, desc[UR4][R6.64] ;  /* 0x0000000406207981 */ /* 0x000168000c1e1d00 */
[----:B------:R0:W5:Y:S01]  /*0210*/  LDG.E.128 R36, desc[UR4][R6.64+0x10] ;  /* 0x0000100406247981 */ /* 0x000162000c1e1d00 */
[----:B------:R-:W-:-:S07]  /*0220*/  LOP3.LUT R9, R9, 0x80, RZ, 0xfc, !PT ;  /* 0x0000008009097812 */ /* 0x000fce00078efcff */
.L_x_5303:
[----:B------:R-:W-:Y:S05]  /*0230*/  BSYNC B0 ;  /* 0x0000000000007941 */ /* 0x000fea0003800000 */
.L_x_5302:
[----:B------:R-:W-:Y:S04]  /*0240*/  BSSY B0, `(.L_x_5304) ;  /* 0x0000017000007945 */ /* 0x000fe80003800000 */
[----:B------:R-:W-:Y:S05]  /*0250*/  @!P4 BRA `(.L_x_5305) ;  /* 0x000000000054c947 */ /* 0x000fea0003800000 */
[----:B------:R-:W-:Y:S01]  /*0260*/  ULDC.64 UR6, c[0x0][0x2c8] ;  /* 0x0000b20000067ab9 */ /* 0x000fe20000000a00 */
[----:B0-----:R-:W0:Y:S01]  /*0270*/  LDC.64 R6, c[0x0][0x260] ;  /* 0x00009800ff067b82 */ /* 0x001e220000000a00 */
        /* <DEDUP_REMOVED lines=18> */
[----:B------:R-:W-:-:S07]  /*03a0*/  IADD3 R9, R9, 0x80, RZ ;  /* 0x0000008009097810 */ /* 0x000fce0007ffe0ff */
.L_x_5305:
[----:B------:R-:W-:Y:S05]  /*03b0*/  BSYNC B0 ;  /* 0x0000000000007941 */ /* 0x000fea0003800000 */
.L_x_5304:
[----:B------:R-:W-:Y:S04]  /*03c0*/  BSSY B0, `(.L_x_5306) ;  /* 0x0000016000007945 */ /* 0x000fe80003800000 */
[----:B------:R-:W-:Y:S05]  /*03d0*/  @!P3 BRA `(.L_x_5307) ;  /* 0x000000000050b947 */ /* 0x000fea0003800000 */
[----:B------:R-:W-:Y:S01]  /*03e0*/  ULDC.64 UR6, c[0x0][0x2c8] ;  /* 0x0000b20000067ab9 */ /* 0x000fe20000000a00 */
[----:B01----:R-:W0:Y:S01]  /*03f0*/  LDC.64 R2, c[0x0][0x260] ;  /* 0x00009800ff027b82 */ /* 0x003e220000000a00 */
        /* <DEDUP_REMOVED lines=17> */
[----:B------:R2:W5:Y:S02]  /*0510*/  LDG.E.128 R84, desc[UR4][R6.64+0x10] ;  /* 0x0000100406547981 */ /* 0x000564000c1e1d00 */
.L_x_5307:
[----:B------:R-:W-:Y:S05]  /*0520*/  BSYNC B0 ;  /* 0x0000000000007941 */ /* 0x000fea0003800000 */
.L_x_5306:
[----:B------:R-:W3:Y:S02]  /*0530*/  S2UR UR6, SR_CTAID.X ;  /* 0x00000000000679c3 */ /* 0x000ee40000002500 */
[----:B---3--:R-:W-:Y:S01]  /*0540*/  LEA.HI R10, R93, UR6, RZ, 0x19 ;  /* 0x000000065d0a7c11 */ /* 0x008fe2000f8fc8ff */
[----:B------:R-:W-:-:S03]  /*0550*/  ULDC UR6, c[0x0][0x214] ;  /* 0x0000850000067ab9 */ /* 0x000fc60000000800 */
[----:B------:R-:W-:-:S13]  /*0560*/  ISETP.GE.AND P0, PT, R10, UR6, PT ;  /* 0x000000060a007c0c */ /* 0x000fda000bf06270 */
[----:B------:R-:W-:Y:S05]  /*0570*/  @P0 EXIT ;  /* 0x000000000000094d */ /* 0x000fea0003800000 */
[----:B------:R-:W-:Y:S01]  /*0580*/  SHF.R.S32.HI R0, RZ, 0x3, R0 ;  /* 0x00000003ff007819 */ /* 0x000fe20000011400 */
[----:B------:R-:W-:Y:S01]  /*0590*/  ULDC.64 UR6, c[0x0][0x270] ;  /* 0x00009c0000067ab9 */ /* 0x000fe20000000a00 */
[----:B012---:R-:W-:Y:S01]  /*05a0*/  LOP3.LUT R3, R93, 0x60, RZ, 0xc0, !PT ;  /* 0x000000605d037812 */ /* 0x007fe200078ec0ff */
[----:B------:R-:W-:Y:S01]  /*05b0*/  HFMA2.MMA R111, -RZ, RZ, 0, 5.9604644775390625e-08 ;  /* 0x00000001ff6f7435 */ /* 0x000fe200000001ff */
[----:B------:R-:W-:Y:S01]  /*05c0*/  LOP3.LUT R2, R0, 0x7f, RZ, 0xc0, !PT ;  /* 0x0000007f00027812 */ /* 0x000fe200078ec0ff */
[----:B------:R-:W-:Y:S01]  /*05d0*/  UISETP.NE.U32.AND UP0, UPT, UR6, URZ, UPT ;  /* 0x0000003f0600728c */ /* 0x000fe2000bf05070 */
[----:B------:R-:W-:Y:S01]  /*05e0*/  SHF.R.U32.HI R0, RZ, 0x2, R0 ;  /* 0x00000002ff007819 */ /* 0x000fe20000011600 */
[----:B------:R-:W-:Y:S01]  /*05f0*/  ULDC UR13, c[0x0][0x218] ;  /* 0x00008600000d7ab9 */ /* 0x000fe20000000800 */
[----:B------:R-:W-:Y:S01]  /*0600*/  VIADDMNMX R3, R2, -R3, RZ, !PT ;  /* 0x8000000302037246 */ /* 0x000fe200078001ff */
[----:B------:R-:W-:Y:S01]  /*0610*/  ULDC.U8 UR6, c[0x0][0x2a0] ;  /* 0x0000a80000067ab9 */ /* 0x000fe20000000000 */
[----:B------:R-:W-:Y:S01]  /*0620*/  LOP3.LUT R0, R0, 0x3fffffe0, RZ, 0xc0, !PT ;  /* 0x3fffffe000007812 */ /* 0x000fe200078ec0ff */
[----:B------:R-:W-:Y:S01]  /*0630*/  UISETP.NE.AND.EX UP0, UPT, UR7, URZ, UPT, UP0 ;  /* 0x0000003f0700728c */ /* 0x000fe2000bf05300 */
[----:B------:R-:W-:Y:S01]  /*0640*/  VIMNMX R3, R3, 0x20, PT ;  /* 0x0000002003037848 */ /* 0x000fe20003fe0100 */
[----:B------:R-:W-:Y:S01]  /*0650*/  UISETP.NE.AND UP1, UPT, UR6, URZ, UPT ;  /* 0x0000003f0600728c */ /* 0x000fe2000bf25270 */
[----:B------:R-:W-:Y:S01]  /*0660*/  SHF.L.U32 R4, R93, 0x5, RZ ;  /* 0x000000055d047819 */ /* 0x000fe200000006ff */
[----:B------:R-:W-:Y:S01]  /*0670*/  ULDC UR12, c[0x0][0x290] ;  /* 0x0000a400000c7ab9 */ /* 0x000fe20000000800 */
[----:B------:R-:W-:Y:S01]  /*0680*/  IADD3 R3, R3, R0, RZ ;  /* 0x0000000003037210 */ /* 0x000fe20007ffe0ff */
[----:B------:R-:W-:Y:S01]  /*0690*/  ULDC.64 UR8, c[0x0][0x230] ;  /* 0x00008c0000087ab9 */ /* 0x000fe20000000a00 */
[----:B------:R-:W-:Y:S01]  /*06a0*/  LOP3.LUT R5, R4, 0x3e0, RZ, 0xc0, !PT ;  /* 0x000003e004057812 */ /* 0x000fe200078ec0ff */
[----:B------:R-:W-:Y:S01]  /*06b0*/  ULDC.64 UR10, c[0x0][0x238] ;  /* 0x00008e00000a7ab9 */ /* 0x000fe20000000a00 */
[----:B------:R-:W-:Y:S01]  /*06c0*/  SHF.L.U32 R3, R3, 0x3, RZ ;  /* 0x0000000303037819 */ /* 0x000fe200000006ff */
[----:B------:R-:W-:Y:S01]  /*06d0*/  ULDC.64 UR14, c[0x0][0x210] ;  /* 0x00008400000e7ab9 */ /* 0x000fe20000000a00 */
[----:B------:R-:W-:-:S02]  /*06e0*/  VIADDMNMX R5, R2, -R5, RZ, !PT ;  /* 0x8000000502057246 */ /* 0x000fc400078001ff */
[----:B------:R-:W-:Y:S02]  /*06f0*/  I2FP.F32.U32 R3, R3 ;  /* 0x0000000300037245 */ /* 0x000fe40000201000 */
[----:B------:R-:W-:Y:S02]  /*0700*/  VIMNMX R5, R5, 0x20, PT ;  /* 0x0000002005057848 */ /* 0x000fe40003fe0100 */
[----:B------:R0:W1:Y:S02]  /*0710*/  MUFU.RCP R11, R3 ;  /* 0x00000003000b7308 */ /* 0x0000640000001000 */
[----:B------:R-:W-:-:S04]  /*0720*/  IADD3 R5, R0, R5, RZ ;  /* 0x0000000500057210 */ /* 0x000fc80007ffe0ff */
[----:B------:R-:W-:-:S07]  /*0730*/  SHF.L.U32 R9, R5, 0x3, RZ ;  /* 0x0000000305097819 */ /* 0x000fce00000006ff */
.L_x_5321:
[----:B------:R-:W-:Y:S01]  /*0740*/  PLOP3.LUT P0, PT, PT, PT, UP0, 0x80, 0x0 ;  /* 0x000000000000781c */ /* 0x000fe20003f0f008 */
[----:B------:R-:W-:Y:S01]  /*0750*/  @UP0 ULDC.64 UR6, c[0x0][0x270] ;  /* 0x00009c0000060ab9 */ /* 0x000fe20000000a00 */
[----:B------:R-:W-:Y:S02]  /*0760*/  PLOP3.LUT P1, PT, PT, PT, UP0, 0x80, 0x0 ;  /* 0x000000000000781c */ /* 0x000fe40003f2f008 */
[----:B--234-:R-:W-:-:S09]  /*0770*/  MOV R89, 0x2 ;  /* 0x0000000200597802 */ /* 0x01cfd20000000f00 */
        /* <DEDUP_REMOVED lines=9> */
[----:B------:R-:W-:-:S04]  /*0810*/  LEA.HI.SX32 R94, R91, R94, 0x1d ;  /* 0x0000005e5b5e7211 */ /* 0x000fc800078feaff */
[----:B------:R-:W-:Y:S02]  /*0820*/  MOV R113, R94 ;  /* 0x0000005e00717202 */ /* 0x000fe40000000f00 */
[----:B--2---:R-:W-:Y:S01]  /*0830*/  @P0 SHF.L.U32 R112, R88, 0x10, RZ ;  /* 0x0000001058700819 */ /* 0x004fe200000006ff */
[----:B------:R-:W-:Y:S06]  /*0840*/  @!P5 BRA `(.L_x_5309) ;  /* 0x000000040000d947 */ /* 0x000fec0003800000 */
[----:B0-----:R-:W0:Y:S01]  /*0850*/  LDC.64 R2, c[0x0][0x220] ;  /* 0x00008800ff027b82 */ /* 0x001e220000000a00 */
[----:B------:R-:W-:-:S04]  /*0860*/  ISETP.NE.U32.AND P0, PT, RZ, UR8, PT ;  /* 0x00000008ff007c0c */ /* 0x000fc8000bf05070 */
[----:B------:R-:W-:Y:S01]  /*0870*/  ISETP.NE.AND.EX P0, PT, RZ, UR9, PT, P0 ;  /* 0x00000009ff007c0c */ /* 0x000fe2000bf05300 */
[----:B0-----:R-:W-:-:S12]  /*0880*/  IMAD.WIDE.U32 R4, R94, 0x10, R2 ;  /* 0x000000105e047825 */ /* 0x001fd800078e0002 */
[C---:B------:R-:W-:Y:S01]  /*0890*/  @P0 LEA R2, P1, R94.reuse, UR8, 0x4 ;  /* 0x000000085e020c11 */ /* 0x040fe2000f8220ff */
[----:B------:R-:W2:Y:S03]  /*08a0*/  LDG.E.128 R4, desc[UR4][R4.64] ;  /* 0x0000000404047981 */ /* 0x000ea6000c1e1d00 */
[----:B------:R-:W-:-:S05]  /*08b0*/  @P0 LEA.HI.X R3, R94, UR9, RZ, 0x4, P1 ;  /* 0x000000095e030c11 */ /* 0x000fca00088f24ff */
[----:B------:R-:W3:Y:S01]  /*08c0*/  @P0 LDG.E.128 R12, desc[UR4][R2.64] ;  /* 0x00000004020c0981 */ /* 0x000ee2000c1e1d00 */
[----:B--2---:R-:W-:Y:S02]  /*08d0*/  SHF.L.U32 R89, R4, 0x10, RZ ;  /* 0x0000001004597819 */ /* 0x004fe400000006ff */
[----:B------:R-:W-:Y:S02]  /*08e0*/  SHF.L.U32 R91, R5, 0x10, RZ ;  /* 0x00000010055b7819 */ /* 0x000fe400000006ff */
[C---:B------:R-:W-:Y:S01]  /*08f0*/  SHF.L.U32 R113, R6.reuse, 0x10, RZ ;  /* 0x0000001006717819 */ /* 0x040fe200000006ff */
[-C--:B------:R-:W-:Y:S01]  /*0900*/  FMUL.FTZ R89, R89, R112.reuse ;  /* 0x0000007059597220 */ /* 0x080fe20000410000 */
[----:B------:R-:W-:Y:S01]  /*0910*/  PRMT R114, R6, 0x7632, R114 ;  /* 0x0000763206727816 */ /* 0x000fe20000000072 */
[-C--:B------:R-:W-:Y:S01]  /*0920*/  FMUL.FTZ R91, R91, R112.reuse ;  /* 0x000000705b5b7220 */ /* 0x080fe20000410000 */
[C---:B------:R-:W-:Y:S01]  /*0930*/  SHF.L.U32 R115, R7.reuse, 0x10, RZ ;  /* 0x0000001007737819 */ /* 0x040fe200000006ff */
[----:B-----5:R-:W-:Y:S01]  /*0940*/  FMUL.FTZ R8, R32, R89 ;  /* 0x0000005920087220 */ /* 0x020fe20000410000 */
[----:B------:R-:W-:Y:S01]  /*0950*/  PRMT R88, R7, 0x7632, R88 ;  /* 0x0000763207587816 */ /* 0x000fe20000000058 */
[----:B------:R-:W-:Y:S01]  /*0960*/  FMUL.FTZ R7, R34, R91 ;  /* 0x0000005b22077220 */ /* 0x000fe20000410000 */
[----:B---3--:R-:W-:Y:S01]  /*0970*/  @P0 SHF.L.U32 R2, R13, 0x10, RZ ;  /* 0x000000100d020819 */ /* 0x008fe200000006ff */
[-C--:B------:R-:W-:Y:S01]  /*0980*/  FMUL.FTZ R113, R113, R112.reuse ;  /* 0x0000007071717220 */ /* 0x080fe20000410000 */
[----:B------:R-:W-:Y:S01]  /*0990*/  SHF.L.U32 R89, R114, 0x10, RZ ;  /* 0x0000001072597819 */ /* 0x000fe200000006ff */
[-C--:B------:R-:W-:Y:S01]  /*09a0*/  FMUL.FTZ R115, R115, R112.reuse ;  /* 0x0000007073737220 */ /* 0x080fe20000410000 */
[----:B------:R-:W-:Y:S01]  /*09b0*/  @P0 SHF.L.U32 R3, R12, 0x10, RZ ;  /* 0x000000100c030819 */ /* 0x000fe200000006ff */
[----:B------:R-:W-:Y:S01]  /*09c0*/  @P0 FADD.FTZ R7, R2, R7 ;  /* 0x0000000702070221 */ /* 0x000fe20000010000 */
[----:B------:R-:W-:Y:S01]  /*09d0*/  PRMT R0, R5, 0x7632, R0 ;  /* 0x0000763205007816 */ /* 0x000fe20000000000 */
[----:B------:R-:W-:Y:S01]  /*09e0*/  FMUL.FTZ R6, R36, R113 ;  /* 0x0000007124067220 */ /* 0x000fe20000410000 */
[----:B------:R-:W-:Y:S01]  /*09f0*/  PRMT R90, R4, 0x7632, R90 ;  /* 0x00007632045a7816 */ /* 0x000fe2000000005a */
[----:B------:R-:W-:Y:S01]  /*0a00*/  FMUL.FTZ R4, R89, R112 ;  /* 0x0000007059047220 */ /* 0x000fe20000410000 */
[C---:B------:R-:W-:Y:S01]  /*0a10*/  @P0 SHF.L.U32 R5, R14.reuse, 0x10, RZ ;  /* 0x000000100e050819 */ /* 0x040fe200000006ff */
[----:B------:R-:W-:Y:S01]  /*0a20*/  @P0 FADD.FTZ R8, R3, R8 ;  /* 0x0000000803080221 */ /* 0x000fe20000010000 */
[----:B------:R-:W-:Y:S01]  /*0a30*/  @P0 PRMT R2, R14, 0x7632, R2 ;  /* 0x000076320e020816 */ /* 0x000fe20000000002 */
[----:B------:R-:W-:Y:S01]  /*0a40*/  FMUL.FTZ R4, R37, R4 ;  /* 0x0000000425047220 */ /* 0x000fe20000410000 */
[----:B------:R-:W-:Y:S01]  /*0a50*/  SHF.L.U32 R3, R90, 0x10, RZ ;  /* 0x000000105a037819 */ /* 0x000fe200000006ff */
[----:B------:R-:W-:Y:S01]  /*0a60*/  @P0 FADD.FTZ R6, R5, R6 ;  /* 0x0000000605060221 */ /* 0x000fe20000010000 */
[----:B------:R-:W-:Y:S01]  /*0a70*/  @P0 SHF.L.U32 R91, R2, 0x10, RZ ;  /* 0x00000010025b0819 */ /* 0x000fe200000006ff */
[----:B------:R-:W-:Y:S01]  /*0a80*/  FMUL.FTZ R5, R38, R115 ;  /* 0x0000007326057220 */ /* 0x000fe20000410000 */
[----:B------:R-:W-:Y:S01]  /*0a90*/  SHF.L.U32 R89, R0, 0x10, RZ ;  /* 0x0000001000597819 */ /* 0x000fe200000006ff */
[-C--:B------:R-:W-:Y:S01]  /*0aa0*/  FMUL.FTZ R0, R3, R112.reuse ;  /* 0x0000007003007220 */ /* 0x080fe20000410000 */
[----:B------:R-:W-:Y:S01]  /*0ab0*/  @P0 SHF.L.U32 R90, R15, 0x10, RZ ;  /* 0x000000100f5a0819 */ /* 0x000fe200000006ff */
[----:B------:R-:W-:Y:S01]  /*0ac0*/  @P0 FADD.FTZ R4, R91, R4 ;  /* 0x000000045b040221 */ /* 0x000fe20000010000 */
[----:B------:R-:W-:Y:S01]  /*0ad0*/  SHF.L.U32 R113, R88, 0x10, RZ ;  /* 0x0000001058717819 */ /* 0x000fe200000006ff */
[-C--:B------:R-:W-:Y:S01]  /*0ae0*/  FMUL.FTZ R2, R89, R112.reuse ;  /* 0x0000007059027220 */ /* 0x080fe20000410000 */
[----:B------:R-:W-:Y:S01]  /*0af0*/  @P0 PRMT R88, R12, 0x7632, R88 ;  /* 0x000076320c580816 */ /* 0x000fe20000000058 */
[----:B------:R-:W-:Y:S01]  /*0b00*/  @P0 FADD.FTZ R5, R90, R5 ;  /* 0x000000055a050221 */ /* 0x000fe20000010000 */
[----:B------:R-:W-:Y:S01]  /*0b10*/  @P0 PRMT R89, R13, 0x7632, R89 ;  /* 0x000076320d590816 */ /* 0x000fe20000000059 */
[----:B------:R-:W-:Y:S01]  /*0b20*/  FMUL.FTZ R90, R113, R112 ;  /* 0x00000070715a7220 */ /* 0x000fe20000410000 */
[----:B------:R-:W-:Y:S01]  /*0b30*/  @P0 PRMT R91, R15, 0x7632, R91 ;  /* 0x000076320f5b0816 */ /* 0x000fe2000000005b */
[----:B------:R-:W-:Y:S01]  /*0b40*/  FMUL.FTZ R3, R33, R0 ;  /* 0x0000000021037220 */ /* 0x000fe20000410000 */
[----:B------:R-:W-:Y:S01]  /*0b50*/  @P0 SHF.L.U32 R89, R89, 0x10, RZ ;  /* 0x0000001059590819 */ /* 0x000fe200000006ff */
[----:B------:R-:W-:Y:S01]  /*0b60*/  FMUL.FTZ R2, R35, R2 ;  /* 0x0000000223027220 */ /* 0x000fe20000410000 */
        /* <DEDUP_REMOVED lines=11> */
[----:B------:R-:W-:Y:S02]  /*0c20*/  F2FP.BF16.F32.PACK_AB R91, R0, R5 ;  /* 0x00000005005b723e */ /* 0x000fe400000010ff */
[----:B------:R-:W-:-:S03]  /*0c30*/  IADD3 R113, R94, 0x80, RZ ;  /* 0x000000805e717810 */ /* 0x000fc60007ffe0ff */
[----:B------:R2:W-:Y:S04]  /*0c40*/  STG.E.128 desc[UR4][R114.64], R88 ;  /* 0x0000005872007986 */ /* 0x0005e8000c101d04 */
.L_x_5309:
[----:B------:R-:W-:Y:S05]  /*0c50*/  BSYNC B0 ;  /* 0x0000000000007941 */ /* 0x000fea0003800000 */
.L_x_5308:
[----:B------:R-:W-:Y:S04]  /*0c60*/  BSSY B0, `(.L_x_5310) ;  /* 0x0000042000007945 */ /* 0x000fe80003800000 */
[----:B------:R-:W-:Y:S05]  /*0c70*/  @!P4 BRA `(.L_x_5311) ;  /* 0x000000040000c947 */ /* 0x000fea0003800000 */
[----:B--2---:R-:W2:Y:S01]  /*0c80*/  LDC.64 R88, c[0x0][0x220] ;  /* 0x00008800ff587b82 */ /* 0x004ea20000000a00 */
[----:B------:R-:W-:-:S04]  /*0c90*/  ISETP.NE.U32.AND P0, PT, RZ, UR8, PT ;  /* 0x00000008ff007c0c */ /* 0x000fc8000bf05070 */
[----:B------:R-:W-:-:S13]  /*0ca0*/  ISETP.NE.AND.EX P0, PT, RZ, UR9, PT, P0 ;  /* 0x00000009ff007c0c */ /* 0x000fda000bf05300 */
[C---:B------:R-:W-:Y:S01]  /*0cb0*/  @P0 LEA R96, P1, R113.reuse, UR8, 0x4 ;  /* 0x0000000871600c11 */ /* 0x040fe2000f8220ff */
[----:B--2---:R-:W-:-:S03]  /*0cc0*/  IMAD.WIDE.U32 R88, R113, 0x10, R88 ;  /* 0x0000001071587825 */ /* 0x004fc600078e0058 */
[----:B------:R-:W-:-:S03]  /*0cd0*/  @P0 LEA.HI.X R97, R113, UR9, RZ, 0x4, P1 ;  /* 0x0000000971610c11 */ /* 0x000fc600088f24ff */
[----:B------:R-:W2:Y:S04]  /*0ce0*/  LDG.E.128 R88, desc[UR4][R88.64] ;  /* 0x0000000458587981 */ /* 0x000ea8000c1e1d00 */
[----:B------:R3:W4:Y:S01]  /*0cf0*/  @P0 LDG.E.128 R12, desc[UR4][R96.64] ;  /* 0x00000004600c0981 */ /* 0x000722000c1e1d00 */
[----:B--2---:R-:W-:Y:S02]  /*0d00*/  SHF.L.U32 R95, R88, 0x10, RZ ;  /* 0x00000010585f7819 */ /* 0x004fe400000006ff */
[----:B------:R-:W-:Y:S02]  /*0d10*/  SHF.L.U32 R99, R89, 0x10, RZ ;  /* 0x0000001059637819 */ /* 0x000fe400000006ff */
[----:B------:R-:W-:Y:S01]  /*0d20*/  SHF.L.U32 R101, R90, 0x10, RZ ;  /* 0x000000105a657819 */ /* 0x000fe200000006ff */
[-C--:B------:R-:W-:Y:S01]  /*0d30*/  FMUL.FTZ R95, R95, R112.reuse ;  /* 0x000000705f5f7220 */ /* 0x080fe20000410000 */
[----:B------:R-:W-:Y:S01]  /*0d40*/  PRMT R100, R88, 0x7632, R100 ;  /* 0x0000763258647816 */ /* 0x000fe20000000064 */
[-C--:B------:R-:W-:Y:S01]  /*0d50*/  FMUL.FTZ R99, R99, R112.reuse ;  /* 0x0000007063637220 */ /* 0x080fe20000410000 */
[----:B------:R-:W-:Y:S01]  /*0d60*/  PRMT R98, R89, 0x7632, R98 ;  /* 0x0000763259627816 */ /* 0x000fe20000000062 */
[----:B-----5:R-:W-:Y:S01]  /*0d70*/  FMUL.FTZ R95, R56, R95 ;  /* 0x0000005f385f7220 */ /* 0x020fe20000410000 */
[----:B------:R-:W-:Y:S01]  /*0d80*/  PRMT R90, R90, 0x7632, R90 ;  /* 0x000076325a5a7816 */ /* 0x000fe2000000005a */
[----:B---3--:R-:W-:Y:S01]  /*0d90*/  FMUL.FTZ R96, R58, R99 ;  /* 0x000000633a607220 */ /* 0x008fe20000410000 */
[----:B------:R-:W-:Y:S01]  /*0da0*/  SHF.L.U32 R115, R91, 0x10, RZ ;  /* 0x000000105b737819 */ /* 0x000fe200000006ff */
[----:B------:R-:W-:Y:S01]  /*0db0*/  FMUL.FTZ R101, R101, R112 ;  /* 0x0000007065657220 */ /* 0x000fe20000410000 */
[----:B----4-:R-:W-:-:S02]  /*0dc0*/  @P0 SHF.L.U32 R88, R12, 0x10, RZ ;  /* 0x000000100c580819 */ /* 0x010fc400000006ff */
[----:B------:R-:W-:Y:S01]  /*0dd0*/  @P0 SHF.L.U32 R89, R13, 0x10, RZ ;  /* 0x000000100d590819 */ /* 0x000fe200000006ff */
[-C--:B------:R-:W-:Y:S01]  /*0de0*/  FMUL.FTZ R115, R115, R112.reuse ;  /* 0x0000007073737220 */ /* 0x080fe20000410000 */
[----:B------:R-:W-:Y:S01]  /*0df0*/  SHF.L.U32 R97, R90, 0x10, RZ ;  /* 0x000000105a617819 */ /* 0x000fe200000006ff */
[----:B------:R-:W-:Y:S01]  /*0e00*/  @P0 FADD.FTZ R95, R88, R95 ;  /* 0x0000005f585f0221 */ /* 0x000fe20000010000 */
[----:B------:R-:W-:Y:S01]  /*0e10*/  PRMT R91, R91, 0x7632, R91 ;  /* 0x000076325b5b7816 */ /* 0x000fe2000000005b */
[----:B------:R-:W-:Y:S01]  /*0e20*/  @P0 FADD.FTZ R96, R89, R96 ;  /* 0x0000006059600221 */ /* 0x000fe20000010000 */
[----:B------:R-:W-:Y:S01]  /*0e30*/  SHF.L.U32 R89, R100, 0x10, RZ ;  /* 0x0000001064597819 */ /* 0x000fe200000006ff */
[----:B------:R-:W-:Y:S01]  /*0e40*/  FMUL.FTZ R99, R60, R101 ;  /* 0x000000653c637220 */ /* 0x000fe20000410000 */
[----:B------:R-:W-:Y:S01]  /*0e50*/  @P0 PRMT R88, R14, 0x7632, R88 ;  /* 0x000076320e580816 */ /* 0x000fe20000000058 */
[----:B------:R-:W-:Y:S01]  /*0e60*/  FMUL.FTZ R100, R97, R112 ;  /* 0x0000007061647220 */ /* 0x000fe20000410000 */
[----:B------:R-:W-:Y:S01]  /*0e70*/  @P0 SHF.L.U32 R90, R15, 0x10, RZ ;  /* 0x000000100f5a0819 */ /* 0x000fe200000006ff */
[----:B------:R-:W-:Y:S01]  /*0e80*/  FMUL.FTZ R101, R62, R115 ;  /* 0x000000733e657220 */ /* 0x000fe20000410000 */
[----:B------:R-:W-:Y:S01]  /*0e90*/  @P0 SHF.L.U32 R102, R14, 0x10, RZ ;  /* 0x000000100e660819 */ /* 0x000fe200000006ff */
[----:B------:R-:W-:Y:S01]  /*0ea0*/  FMUL.FTZ R100, R61, R100 ;  /* 0x000000643d647220 */ /* 0x000fe20000410000 */
[----:B------:R-:W-:Y:S01]  /*0eb0*/  SHF.L.U32 R97, R98, 0x10, RZ ;  /* 0x0000001062617819 */ /* 0x000fe200000006ff */
[----:B------:R-:W-:Y:S01]  /*0ec0*/  @P0 FADD.FTZ R101, R90, R101 ;  /* 0x000000655a650221 */ /* 0x000fe20000010000 */
[----:B------:R-:W-:Y:S01]  /*0ed0*/  SHF.L.U32 R91, R91, 0x10, RZ ;  /* 0x000000105b5b7819 */ /* 0x000fe200000006ff */
[----:B------:R-:W-:Y:S01]  /*0ee0*/  @P0 FADD.FTZ R99, R102, R99 ;  /* 0x0000006366630221 */ /* 0x000fe20000010000 */
[----:B------:R-:W-:Y:S01]  /*0ef0*/  @P0 SHF.L.U32 R115, R88, 0x10, RZ ;  /* 0x0000001058730819 */ /* 0x000fe200000006ff */
[-C--:B------:R-:W-:Y:S01]  /*0f00*/  FMUL.FTZ R88, R89, R112.reuse ;  /* 0x0000007059587220 */ /* 0x080fe20000410000 */
[----:B------:R-:W-:Y:S01]  /*0f10*/  @P0 PRMT R89, R12, 0x7632, R89 ;  /* 0x000076320c590816 */ /* 0x000fe20000000059 */
[-C--:B------:R-:W-:Y:S01]  /*0f20*/  FMUL.FTZ R98, R97, R112.reuse ;  /* 0x0000007061627220 */ /* 0x080fe20000410000 */
        /* <DEDUP_REMOVED lines=10> */
[----:B------:R-:W-:Y:S01]  /*0fd0*/  @P0 FADD.FTZ R97, R88, R97 ;  /* 0x0000006158610221 */ /* 0x000fe20000010000 */
[----:B------:R-:W-:Y:S01]  /*0fe0*/  @P0 FADD.FTZ R98, R91, R98 ;  /* 0x000000625b620221 */ /* 0x000fe20000010000 */
[----:B------:R-:W-:Y:S01]  /*0ff0*/  LEA R114, P1, R113, UR10, 0x4 ;  /* 0x0000000a71727c11 */ /* 0x000fe2000f8220ff */
        /* <DEDUP_REMOVED lines=8> */
.L_x_5311:
[----:B------:R-:W-:Y:S05]  /*1080*/  BSYNC B0 ;  /* 0x0000000000007941 */ /* 0x000fea0003800000 */
.L_x_5310:
[----:B------:R-:W-:Y:S04]  /*1090*/  BSSY B0, `(.L_x_5312) ;  /* 0x0000041000007945 */ /* 0x000fe80003800000 */
[----:B------:R-:W-:Y:S05]  /*10a0*/  @!P3 BRA `(.L_x_5313) ;  /* 0x0000000000fcb947 */ /* 0x000fea0003800000 */
[----:B--23--:R-:W2:Y:S01]  /*10b0*/  LDC.64 R88, c[0x0][0x220] ;  /* 0x00008800ff587b82 */ /* 0x00cea20000000a00 */
[----:B------:R-:W-:-:S04]  /*10c0*/  ISETP.NE.U32.AND P0, PT, RZ, UR8, PT ;  /* 0x00000008ff007c0c */ /* 0x000fc8000bf05070 */
[----:B------:R-:W-:-:S13]  /*10d0*/  ISETP.NE.AND.EX P0, PT, RZ, UR9, PT, P0 ;  /* 0x00000009ff007c0c */ /* 0x000fda000bf05300 */
[C---:B------:R-:W-:Y:S01]  /*10e0*/  @P0 LEA R104, P1, R113.reuse, UR8, 0x4 ;  /* 0x0000000871680c11 */ /* 0x040fe2000f8220ff */
[----:B--2---:R-:W-:-:S03]  /*10f0*/  IMAD.WIDE.U32 R88, R113, 0x10, R88 ;  /* 0x0000001071587825 */ /* 0x004fc600078e0058 */
[----:B------:R-:W-:-:S03]  /*1100*/  @P0 LEA.HI.X R105, R113, UR9, RZ, 0x4, P1 ;  /* 0x0000000971690c11 */ /* 0x000fc600088f24ff */
[----:B------:R-:W2:Y:S04]  /*1110*/  LDG.E.128 R88, desc[UR4][R88.64] ;  /* 0x0000000458587981 */ /* 0x000ea8000c1e1d00 */
[----:B------:R-:W3:Y:S01]  /*1120*/  @P0 LDG.E.128 R12, desc[UR4][R104.64] ;  /* 0x00000004680c0981 */ /* 0x000ee2000c1e1d00 */
[C---:B--2---:R-:W-:Y:S02]  /*1130*/  SHF.L.U32 R103, R88.reuse, 0x10, RZ ;  /* 0x0000001058677819 */ /* 0x044fe400000006ff */
[----:B------:R-:W-:Y:S02]  /*1140*/  PRMT R106, R88, 0x7632, R106 ;  /* 0x00007632586a7816 */ /* 0x000fe4000000006a */
[----:B------:R-:W-:Y:S01]  /*1150*/  PRMT R88, R91, 0x7632, R88 ;  /* 0x000076325b587816 */ /* 0x000fe20000000058 */
[----:B------:R-:W-:Y:S01]  /*1160*/  FMUL.FTZ R103, R103, R112 ;  /* 0x0000007067677220 */ /* 0x000fe20000410000 */
[----:B------:R-:W-:-:S02]  /*1170*/  SHF.L.U32 R109, R90, 0x10, RZ ;  /* 0x000000105a6d7819 */ /* 0x000fc400000006ff */
[----:B------:R-:W-:Y:S01]  /*1180*/  PRMT R90, R90, 0x7632, R90 ;  /* 0x000076325a5a7816 */ /* 0x000fe2000000005a */
[----:B-----5:R-:W-:Y:S01]  /*1190*/  FMUL.FTZ R103, R80, R103 ;  /* 0x0000006750677220 */ /* 0x020fe20000410000 */
[----:B------:R-:W-:Y:S01]  /*11a0*/  SHF.L.U32 R117, R88, 0x10, RZ ;  /* 0x0000001058757819 */ /* 0x000fe200000006ff */
[-C--:B------:R-:W-:Y:S01]  /*11b0*/  FMUL.FTZ R109, R109, R112.reuse ;  /* 0x000000706d6d7220 */ /* 0x080fe20000410000 */
[----:B---3--:R-:W-:Y:S02]  /*11c0*/  @P0 SHF.L.U32 R88, R12, 0x10, RZ ;  /* 0x000000100c580819 */ /* 0x008fe400000006ff */
[----:B------:R-:W-:Y:S01]  /*11d0*/  PRMT R108, R89, 0x7632, R108 ;  /* 0x00007632596c7816 */ /* 0x000fe2000000006c */
[----:B------:R-:W-:Y:S01]  /*11e0*/  FMUL.FTZ R110, R117, R112 ;  /* 0x00000070756e7220 */ /* 0x000fe20000410000 */
[----:B------:R-:W-:Y:S01]  /*11f0*/  SHF.L.U32 R105, R90, 0x10, RZ ;  /* 0x000000105a697819 */ /* 0x000fe200000006ff */
[----:B------:R-:W-:Y:S01]  /*1200*/  @P0 FADD.FTZ R103, R88, R103 ;  /* 0x0000006758670221 */ /* 0x000fe20000010000 */
[----:B------:R-:W-:Y:S01]  /*1210*/  SHF.L.U32 R107, R89, 0x10, RZ ;  /* 0x00000010596b7819 */ /* 0x000fe200000006ff */
[----:B------:R-:W-:Y:S01]  /*1220*/  FMUL.FTZ R110, R87, R110 ;  /* 0x0000006e576e7220 */ /* 0x000fe20000410000 */
[----:B------:R-:W-:-:S02]  /*1230*/  SHF.L.U32 R89, R106, 0x10, RZ ;  /* 0x000000106a597819 */ /* 0x000fc400000006ff */
[----:B------:R-:W-:Y:S01]  /*1240*/  SHF.L.U32 R115, R91, 0x10, RZ ;  /* 0x000000105b737819 */ /* 0x000fe200000006ff */
[-C--:B------:R-:W-:Y:S01]  /*1250*/  FMUL.FTZ R107, R107, R112.reuse ;  /* 0x000000706b6b7220 */ /* 0x080fe20000410000 */
[----:B------:R-:W-:Y:S01]  /*1260*/  SHF.L.U32 R91, R108, 0x10, RZ ;  /* 0x000000106c5b7819 */ /* 0x000fe200000006ff */
[-C--:B------:R-:W-:Y:S01]  /*1270*/  FMUL.FTZ R108, R105, R112.reuse ;  /* 0x00000070696c7220 */ /* 0x080fe20000410000 */
[----:B------:R-:W-:Y:S01]  /*1280*/  @P0 PRMT R88, R14, 0x7632, R88 ;  /* 0x000076320e580816 */ /* 0x000fe20000000058 */
[----:B------:R-:W-:Y:S01]  /*1290*/  FMUL.FTZ R104, R89, R112 ;  /* 0x0000007059687220 */ /* 0x000fe20000410000 */
[----:B------:R-:W-:Y:S01]  /*12a0*/  @P0 SHF.L.U32 R90, R13, 0x10, RZ ;  /* 0x000000100d5a0819 */ /* 0x000fe200000006ff */
[----:B------:R-:W-:Y:S01]  /*12b0*/  FMUL.FTZ R108, R85, R108 ;  /* 0x0000006c556c7220 */ /* 0x000fe20000410000 */
[----:B------:R-:W-:Y:S01]  /*12c0*/  @P0 SHF.L.U32 R89, R88, 0x10, RZ ;  /* 0x0000001058590819 */ /* 0x000fe200000006ff */
[----:B------:R-:W-:Y:S01]  /*12d0*/  FMUL.FTZ R105, R82, R107 ;  /* 0x0000006b52697220 */ /* 0x000fe20000410000 */
[-C--:B------:R-:W-:Y:S01]  /*12e0*/  FMUL.FTZ R115, R115, R112.reuse ;  /* 0x0000007073737220 */ /* 0x080fe20000410000 */
[----:B------:R-:W-:Y:S01]  /*12f0*/  @P0 PRMT R88, R12, 0x7632, R88 ;  /* 0x000076320c580816 */ /* 0x000fe20000000058 */
[----:B------:R-:W-:Y:S01]  /*1300*/  FMUL.FTZ R106, R91, R112 ;  /* 0x000000705b6a7220 */ /* 0x000fe20000410000 */
[----:B------:R-:W-:Y:S01]  /*1310*/  @P0 FADD.FTZ R108, R89, R108 ;  /* 0x0000006c596c0221 */ /* 0x000fe20000010000 */
        /* <DEDUP_REMOVED lines=9> */
[----:B------:R-:W-:-:S02]  /*13b0*/  @P0 SHF.L.U32 R114, R15, 0x10, RZ ;  /* 0x000000100f720819 */ /* 0x000fc400000006ff */
[----:B------:R-:W-:Y:S01]  /*13c0*/  @P0 SHF.L.U32 R89, R88, 0x10, RZ ;  /* 0x0000001058590819 */ /* 0x000fe200000006ff */
[----:B------:R-:W-:Y:S01]  /*13d0*/  @P0 FADD.FTZ R107, R112, R107 ;  /* 0x0000006b706b0221 */ /* 0x000fe20000010000 */
[----:B------:R-:W-:Y:S01]  /*13e0*/  @P0 SHF.L.U32 R115, R90, 0x10, RZ ;  /* 0x000000105a730819 */ /* 0x000fe200000006ff */
[----:B------:R-:W-:Y:S01]  /*13f0*/  @P0 FADD.FTZ R109, R114, R109 ;  /* 0x0000006d726d0221 */ /* 0x000fe20000010000 */
[----:B------:R-:W-:Y:S01]  /*1400*/  @P0 FADD.FTZ R106, R91, R106 ;  /* 0x0000006a5b6a0221 */ /* 0x000fe20000010000 */
[----:B------:R-:W-:Y:S01]  /*1410*/  @P0 FADD.FTZ R104, R89, R104 ;  /* 0x0000006859680221 */ /* 0x000fe20000010000 */
[----:B------:R-:W-:Y:S01]  /*1420*/  LEA R112, P1, R113, UR10, 0x4 ;  /* 0x0000000a71707c11 */ /* 0x000fe2000f8220ff */
[----:B------:R-:W-:Y:S01]  /*1430*/  @P0 FADD.FTZ R110, R115, R110 ;  /* 0x0000006e736e0221 */ /* 0x000fe20000010000 */
[----:B------:R-:W-:Y:S02]  /*1440*/  F2FP.BF16.F32.PACK_AB R90, R108, R107 ;  /* 0x0000006b6c5a723e */ /* 0x000fe400000010ff */
[----:B------:R-:W-:-:S02]  /*1450*/  LEA.HI.X R113, R113, UR11, RZ, 0x4, P1 ;  /* 0x0000000b71717c11 */ /* 0x000fc400088f24ff */
[----:B------:R-:W-:Y:S02]  /*1460*/  F2FP.BF16.F32.PACK_AB R89, R106, R105 ;  /* 0x000000696a59723e */ /* 0x000fe400000010ff */
[----:B------:R-:W-:Y:S02]  /*1470*/  F2FP.BF16.F32.PACK_AB R88, R104, R103 ;  /* 0x000000676858723e */ /* 0x000fe400000010ff */
[----:B------:R-:W-:-:S05]  /*1480*/  F2FP.BF16.F32.PACK_AB R91, R110, R109 ;  /* 0x0000006d6e5b723e */ /* 0x000fca00000010ff */
[----:B------:R4:W-:Y:S02]  /*1490*/  STG.E.128 desc[UR4][R112.64], R88 ;  /* 0x0000005870007986 */ /* 0x0009e4000c101d04 */
.L_x_5313:
[----:B------:R-:W-:Y:S05]  /*14a0*/  BSYNC B0 ;  /* 0x0000000000007941 */ /* 0x000fea0003800000 */
.L_x_5312:
[----:B--234-:R-:W-:Y:S01]  /*14b0*/  FADD.FTZ R88, RZ, R8 ;  /* 0x00000008ff587221 */ /* 0x01cfe20000010000 */
[C---:B------:R-:W-:Y:S01]  /*14c0*/  ISETP.GT.U32.AND P2, PT, R92.reuse, 0xff, PT ;  /* 0x000000ff5c00780c */ /* 0x040fe20003f44070 */
        /* <DEDUP_REMOVED lines=102> */
.L_x_5332:
[----:B------:R-:W-:Y:S01]  /*1b30*/  LOP3.LUT P0, RZ, R93, 0x1f, RZ, 0xc0, !PT ;  /* 0x0000001f5dff7812 */ /* 0x000fe2000780c0ff */
[----:B------:R-:W-:Y:S05]  /*1b40*/  WARPSYNC.ALL ;  /* 0x0000000000007948 */ /* 0x000fea0003800000 */
[----:B------:R-:W-:-:S07]  /*1b50*/  LOP3.LUT R91, R91, 0x3, RZ, 0xc0, !PT ;  /* 0x000000035b5b7812 */ /* 0x000fce00078ec0ff */
[----:B------:R-:W3:Y:S01]  /*1b60*/  @!P0 S2R R112, SR_CgaCtaId ;  /* 0x0000000000708919 */ /* 0x000ee20000008800 */
[----:B------:R-:W-:Y:S02]  /*1b70*/  @!P0 MOV R89, 0x400 ;  /* 0x0000040000598802 */ /* 0x000fe40000000f00 */
[----:B------:R-:W-:Y:S02]  /*1b80*/  @!P0 IADD3 R111, R90, R91, RZ ;  /* 0x0000005b5a6f8210 */ /* 0x000fe40007ffe0ff */
[----:B---3--:R-:W-:Y:S01]  /*1b90*/  @!P0 LEA R112, R112, R89, 0x18 ;  /* 0x0000005970708211 */ /* 0x008fe200078ec0ff */
[----:B--2---:R-:W-:Y:S01]  /*1ba0*/  FADD.FTZ R89, R113, R116 ;  /* 0x0000007471597221 */ /* 0x004fe20000010000 */
[----:B-1----:R-:W-:Y:S02]  /*1bb0*/  LOP3.LUT R113, R93, 0x1f, RZ, 0xc0, !PT ;  /* 0x0000001f5d717812 */ /* 0x002fe400078ec0ff */
        /* <DEDUP_REMOVED lines=8> */
[----:B------:R-:W-:Y:S01]  /*1c40*/  HFMA2.MMA R113, -RZ, RZ, 0, 0 ;  /* 0x00000000ff717435 */ /* 0x000fe200000001ff */
[----:B------:R-:W-:-:S05]  /*1c50*/  PLOP3.LUT P2, PT, PT, PT, UP1, 0x40, 0x0 ;  /* 0x000000000000781c */ /* 0x000fca0003f4e818 */
[----:B------:R-:W-:-:S04]  /*1c60*/  @!P0 MOV R113, R9 ;  /* 0x0000000900718202 */ /* 0x000fc80000000f00 */
[----:B------:R-:W-:Y:S01]  /*1c70*/  I2FP.F32.S32 R117, R113 ;  /* 0x0000007100757245 */ /* 0x000fe20000201400 */
[----:B------:R-:W2:Y:S01]  /*1c80*/  SHFL.DOWN PT, R112, R113, 0x2, 0x1f ;  /* 0x08401f0071707f89 */ /* 0x000ea200000e0000 */
[----:B-1----:R-:W-:Y:S02]  /*1c90*/  @!P0 LEA R111, R89, R88, 0x18 ;  /* 0x00000058596f8211 */ /* 0x002fe400078ec0ff */
[----:B------:R-:W-:Y:S02]  /*1ca0*/  CS2R R88, SRZ ;  /* 0x0000000000587805 */ /* 0x000fe4000001ff00 */
[----:B------:R-:W-:Y:S02]  /*1cb0*/  @!P0 LEA R114, R90, R111, 0x3 ;  /* 0x0000006f5a728211 */ /* 0x000fe400078e18ff */
[----:B--2---:R-:W-:-:S03]  /*1cc0*/  IADD3 R90, R112, R113, RZ ;  /* 0x00000071705a7210 */ /* 0x004fc60007ffe0ff */
[----:B------:R-:W1:Y:S01]  /*1cd0*/  @!P0 LDS.64 R88, [R114] ;  /* 0x0000000072588984 */ /* 0x000e620000000a00 */
[----:B------:R-:W-:Y:S02]  /*1ce0*/  I2FP.F32.S32 R118, R112 ;  /* 0x0000007000767245 */ /* 0x000fe40000201400 */
[----:B------:R-:W-:Y:S01]  /*1cf0*/  I2FP.F32.S32 R111, R90 ;  /* 0x0000005a006f7245 */ /* 0x000fe20000201400 */
[----:B------:R-:W-:Y:S01]  /*1d00*/  SHFL.DOWN PT, R113, R90, 0x1, 0x1f ;  /* 0x08201f005a717f89 */ /* 0x000fe200000e0000 */
[----:B------:R-:W-:Y:S02]  /*1d10*/  LOP3.LUT P0, RZ, R91, 0x1f, R93, 0xf8, !PT ;  /* 0x0000001f5bff7812 */ /* 0x000fe4000780f85d */
[----:B------:R-:W2:Y:S01]  /*1d20*/  MUFU.RCP R112, R111 ;  /* 0x0000006f00707308 */ /* 0x000ea20000001000 */
[----:B-1----:R-:W1:Y:S04]  /*1d30*/  SHFL.DOWN PT, R115, R88, 0x2, 0x1f ;  /* 0x08401f0058737f89 */ /* 0x002e6800000e0000 */
[----:B------:R-:W3:Y:S01]  /*1d40*/  SHFL.DOWN PT, R116, R89, 0x2, 0x1f ;  /* 0x08401f0059747f89 */ /* 0x000ee200000e0000 */
[C---:B-1----:R-:W-:Y:S01]  /*1d50*/  FMUL.FTZ R114, R115.reuse, R118 ;  /* 0x0000007673727220 */ /* 0x042fe20000410000 */
[----:B------:R-:W-:-:S03]  /*1d60*/  FADD.FTZ R115, -R115, R88 ;  /* 0x0000005873737221 */ /* 0x000fc60000010100 */
[----:B------:R-:W-:Y:S01]  /*1d70*/  FFMA.FTZ R119, R117, R88, R114 ;  /* 0x0000005875777223 */ /* 0x000fe20000010072 */
[----:B------:R-:W-:Y:S01]  /*1d80*/  FMUL.FTZ R115, R115, R115 ;  /* 0x0000007373737220 */ /* 0x000fe20000410000 */
[----:B---3--:R-:W-:Y:S01]  /*1d90*/  FADD.FTZ R89, R116, R89 ;  /* 0x0000005974597221 */ /* 0x008fe20000010000 */
[----:B------:R-:W-:Y:S01]  /*1da0*/  IADD3 R114, R90, R113, RZ ;  /* 0x000000715a727210 */ /* 0x000fe20007ffe0ff */
[----:B--2---:R-:W-:Y:S01]  /*1db0*/  FMUL.FTZ R88, R112, R119 ;  /* 0x0000007770587220 */ /* 0x004fe20000410000 */
[----:B------:R-:W-:Y:S01]  /*1dc0*/  FMUL.FTZ R115, R115, R117 ;  /* 0x0000007573737220 */ /* 0x000fe20000410000 */
[----:B------:R-:W-:Y:S01]  /*1dd0*/  I2FP.F32.S32 R113, R113 ;  /* 0x0000007100717245 */ /* 0x000fe20000201400 */
[----:B------:R-:W1:Y:S01]  /*1de0*/  LDC R116, c[0x0][0x2d8] ;  /* 0x0000b600ff747b82 */ /* 0x000e620000000800 */
[----:B------:R-:W-:Y:S01]  /*1df0*/  I2FP.F32.S32 R114, R114 ;  /* 0x0000007200727245 */ /* 0x000fe20000201400 */
[----:B------:R-:W2:Y:S01]  /*1e00*/  SHFL.DOWN PT, R117, R88, 0x1, 0x1f ;  /* 0x08201f0058757f89 */ /* 0x000ea200000e0000 */
[----:B------:R-:W-:-:S04]  /*1e10*/  FMUL.FTZ R115, R115, R118 ;  /* 0x0000007673737220 */ /* 0x000fc80000410000 */
[----:B------:R-:W-:Y:S01]  /*1e20*/  FFMA.FTZ R89, R112, R115, R89 ;  /* 0x0000007370597223 */ /* 0x000fe20000010059 */
[----:B------:R-:W3:Y:S04]  /*1e30*/  MUFU.RCP R114, R114 ;  /* 0x0000007200727308 */ /* 0x000ee80000001000 */
[----:B------:R-:W4:Y:S01]  /*1e40*/  SHFL.DOWN PT, R112, R89, 0x1, 0x1f ;  /* 0x08201f0059707f89 */ /* 0x000f2200000e0000 */
[----:B--2---:R-:W-:Y:S01]  /*1e50*/  FMUL.FTZ R90, R117, R113 ;  /* 0x00000071755a7220 */ /* 0x004fe20000410000 */
[----:B------:R-:W-:-:S03]  /*1e60*/  FADD.FTZ R117, R88, -R117 ;  /* 0x8000007558757221 */ /* 0x000fc60000010000 */
[----:B------:R-:W-:Y:S01]  /*1e70*/  FFMA.FTZ R115, R111, R88, R90 ;  /* 0x000000586f737223 */ /* 0x000fe2000001005a */
[----:B------:R-:W-:-:S03]  /*1e80*/  FMUL.FTZ R90, R117, R117 ;  /* 0x00000075755a7220 */ /* 0x000fc60000410000 */
[----:B---3--:R-:W-:Y:S01]  /*1e90*/  FMUL.FTZ R115, R114, R115 ;  /* 0x0000007372737220 */ /* 0x008fe20000410000 */
[----:B------:R-:W-:Y:S01]  /*1ea0*/  FMUL.FTZ R90, R111, R90 ;  /* 0x0000005a6f5a7220 */ /* 0x000fe20000410000 */
[----:B----4-:R-:W-:Y:S02]  /*1eb0*/  FADD.FTZ R111, R89, R112 ;  /* 0x00000070596f7221 */ /* 0x010fe40000010000 */
[----:B------:R-:W2:Y:S01]  /*1ec0*/  @!P0 LDC.64 R88, c[0x0][0x258] ;  /* 0x00009600ff588b82 */ /* 0x000ea20000000a00 */
[----:B------:R-:W-:Y:S02]  /*1ed0*/  FMUL.FTZ R90, R90, R113 ;  /* 0x000000715a5a7220 */ /* 0x000fe40000410000 */
[----:B------:R-:W3:Y:S02]  /*1ee0*/  SHFL.IDX PT, R113, R115, RZ, 0x1f ;  /* 0x00001fff73717589 */ /* 0x000ee400000e0000 */
[----:B------:R-:W-:-:S03]  /*1ef0*/  FFMA.FTZ R114, R114, R90, R111 ;  /* 0x0000005a72727223 */ /* 0x000fc6000001006f */
[----:B------:R-:W4:Y:S02]  /*1f00*/  @!P0 LDC.64 R90, c[0x0][0x250] ;  /* 0x00009400ff5a8b82 */ /* 0x000f240000000a00 */
[----:B------:R-:W1:Y:S01]  /*1f10*/  SHFL.IDX PT, R117, R114, RZ, 0x1f ;  /* 0x00001fff72757589 */ /* 0x000e6200000e0000 */
[----:B--2---:R-:W-:-:S04]  /*1f20*/  @!P0 IMAD.WIDE R88, R10, 0x4, R88 ;  /* 0x000000040a588825 */ /* 0x004fc800078e0258 */
[----:B---3--:R-:W-:-:S05]  /*1f30*/  FMUL.FTZ R111, R113, R113 ;  /* 0x00000071716f7220 */ /* 0x008fca0000410000 */
[----:B------:R-:W-:Y:S01]  /*1f40*/  FSEL R112, R111, RZ, !P2 ;  /* 0x000000ff6f707208 */ /* 0x000fe20005000000 */
[----:B----4-:R-:W-:-:S04]  /*1f50*/  @!P0 IMAD.WIDE R90, R10, 0x4, R90 ;  /* 0x000000040a5a8825 */ /* 0x010fc800078e025a */
[----:B-1----:R-:W-:Y:S01]  /*1f60*/  FFMA.FTZ R111, R117, UR12, R116 ;  /* 0x0000000c756f7c23 */ /* 0x002fe20008010074 */
[----:B------:R-:W-:-:S03]  /*1f70*/  PLOP3.LUT P2, PT, PT, PT, UP1, 0x40, 0x0 ;  /* 0x000000000000781c */ /* 0x000fc60003f4e818 */
[----:B------:R-:W-:Y:S01]  /*1f80*/  FADD.FTZ R111, R111, R112 ;  /* 0x000000706f6f7221 */ /* 0x000fe20000010000 */
[----:B------:R1:W-:Y:S01]  /*1f90*/  @!P0 STG.E desc[UR4][R90.64], R113 ;  /* 0x000000715a008986 */ /* 0x0003e2000c101904 */
[----:B------:R-:W-:-:S04]  /*1fa0*/  FSEL R115, R113, RZ, P2 ;  /* 0x000000ff71737208 */ /* 0x000fc80001000000 */
[----:B------:R-:W2:Y:S02]  /*1fb0*/  MUFU.RSQ R111, R111 ;  /* 0x0000006f006f7308 */ /* 0x000ea40000001400 */
[----:B--2---:R1:W-:Y:S01]  /*1fc0*/  @!P0 STG.E desc[UR4][R88.64], R111 ;  /* 0x0000006f58008986 */ /* 0x0043e2000c101904 */
[----:B------:R-:W-:Y:S05]  /*1fd0*/  @!P5 BRA `(.L_x_5316) ;  /* 0x000000000080d947 */ /* 0x000fea0003800000 */
[--C-:B-1----:R-:W-:Y:S01]  /*1fe0*/  FADD.FTZ R88, R8, -R115.reuse ;  /* 0x8000007308587221 */ /* 0x102fe20000010000 */
[--C-:B------:R-:W-:Y:S01]  /*1ff0*/  FADD.FTZ R90, R3, -R115.reuse ;  /* 0x80000073035a7221 */ /* 0x100fe20000010000 */
[----:B------:R-:W1:Y:S01]  /*2000*/  LDC.64 R112, c[0x0][0x2b8] ;  /* 0x0000ae00ff707b82 */ /* 0x000e620000000a00 */
[--C-:B------:R-:W-:Y:S01]  /*2010*/  FADD.FTZ R116, R6, -R115.reuse ;  /* 0x8000007306747221 */ /* 0x100fe20000010000 */
[C---:B------:R-:W-:Y:S01]  /*2020*/  FMUL.FTZ R89, R111.reuse, R88 ;  /* 0x000000586f597220 */ /* 0x040fe20000410000 */
[----:B------:R-:W-:Y:S01]  /*2030*/  FMUL.FTZ R90, R111, R90 ;  /* 0x0000005a6f5a7220 */ /* 0x000fe20000410000 */
[--C-:B------:R-:W-:Y:S01]  /*2040*/  FADD.FTZ R114, R2, -R115.reuse ;  /* 0x8000007302727221 */ /* 0x100fe20000010000 */
[----:B------:R-:W-:Y:S01]  /*2050*/  FADD.FTZ R118, R5, -R115 ;  /* 0x8000007305767221 */ /* 0x000fe20000010000 */
[----:B-----5:R-:W-:Y:S01]  /*2060*/  FFMA.FTZ R88, R24, R89, R16 ;  /* 0x0000005918587223 */ /* 0x020fe20000010010 */
[----:B------:R-:W-:Y:S01]  /*2070*/  FFMA.FTZ R89, R25, R90, R17 ;  /* 0x0000005a19597223 */ /* 0x000fe20000010011 */
[--C-:B------:R-:W-:Y:S01]  /*2080*/  FADD.FTZ R90, R7, -R115.reuse ;  /* 0x80000073075a7221 */ /* 0x100fe20000010000 */
[--C-:B------:R-:W-:Y:S01]  /*2090*/  FADD.FTZ R120, R0, -R115.reuse ;  /* 0x8000007300787221 */ /* 0x100fe20000010000 */
[C---:B------:R-:W-:Y:S01]  /*20a0*/  FMUL.FTZ R91, R111.reuse, R116 ;  /* 0x000000746f5b7220 */ /* 0x040fe20000410000 */
[----:B------:R-:W-:Y:S01]  /*20b0*/  FMUL.FTZ R114, R111, R114 ;  /* 0x000000726f727220 */ /* 0x000fe20000410000 */
[----:B------:R-:W-:Y:S01]  /*20c0*/  F2FP.BF16.F32.PACK_AB R88, R89, R88 ;  /* 0x000000585958723e */ /* 0x000fe200000010ff */
[C---:B------:R-:W-:Y:S01]  /*20d0*/  FMUL.FTZ R89, R111.reuse, R90 ;  /* 0x0000005a6f597220 */ /* 0x040fe20000410000 */
[----:B------:R-:W-:Y:S01]  /*20e0*/  FADD.FTZ R90, R4, -R115 ;  /* 0x80000073045a7221 */ /* 0x000fe20000010000 */
[C---:B------:R-:W-:Y:S01]  /*20f0*/  FMUL.FTZ R117, R111.reuse, R118 ;  /* 0x000000766f757220 */ /* 0x040fe20000410000 */
[C---:B------:R-:W-:Y:S01]  /*2100*/  FMUL.FTZ R120, R111.reuse, R120 ;  /* 0x000000786f787220 */ /* 0x040fe20000410000 */
[----:B------:R-:W-:Y:S01]  /*2110*/  FFMA.FTZ R89, R26, R89, R18 ;  /* 0x000000591a597223 */ /* 0x000fe20000010012 */
[----:B------:R-:W-:Y:S01]  /*2120*/  FMUL.FTZ R116, R111, R90 ;  /* 0x0000005a6f747220 */ /* 0x000fe20000410000 */
        /* <DEDUP_REMOVED lines=9> */
[----:B------:R-:W-:-:S03]  /*21c0*/  IADD3 R94, R94, 0x80, RZ ;  /* 0x000000805e5e7810 */ /* 0x000fc60007ffe0ff */
[----:B------:R2:W-:Y:S04]  /*21d0*/  STG.E.128 desc[UR4][R112.64], R88 ;  /* 0x0000005870007986 */ /* 0x0005e8000c101d04 */
.L_x_5316:
[----:B------:R-:W-:Y:S05]  /*21e0*/  BSYNC B0 ;  /* 0x0000000000007941 */ /* 0x000fea0003800000 */
.L_x_5315:
[----:B------:R-:W-:Y:S04]  /*21f0*/  BSSY B0, `(.L_x_5317) ;  /* 0x0000022000007945 */ /* 0x000fe80003800000 */
[----:B------:R-:W-:Y:S05]  /*2200*/  @!P4 BRA `(.L_x_5318) ;  /* 0x000000000080c947 */ /* 0x000fea0003800000 */
[--C-:B-12---:R-:W-:Y:S01]  /*2210*/  FADD.FTZ R88, R95, -R115.reuse ;  /* 0x800000735f587221 */ /* 0x106fe20000010000 */
        /* <DEDUP_REMOVED lines=31> */
.L_x_5318:
[----:B------:R-:W-:Y:S05]  /*2410*/  BSYNC B0 ;  /* 0x0000000000007941 */ /* 0x000fea0003800000 */
.L_x_5317:
[----:B------:R-:W-:Y:S04]  /*2420*/  BSSY B0, `(.L_x_5319) ;  /* 0x0000021000007945 */ /* 0x000fe80003800000 */
[----:B------:R-:W-:Y:S05]  /*2430*/  @!P3 BRA `(.L_x_5320) ;  /* 0x00000000007cb947 */ /* 0x000fea0003800000 */
[----:B-123--:R-:W1:Y:S01]  /*2440*/  LDC.64 R88, c[0x0][0x2b8] ;  /* 0x0000ae00ff587b82 */ /* 0x00ee620000000a00 */
        /* <DEDUP_REMOVED lines=12> */
[----:B-----5:R-:W-:Y:S01]  /*2510*/  FFMA.FTZ R116, R76, R91, R68 ;  /* 0x0000005b4c747223 */ /* 0x020fe20000010044 */
[----:B------:R-:W-:Y:S01]  /*2520*/  FFMA.FTZ R91, R78, R115, R70 ;  /* 0x000000734e5b7223 */ /* 0x000fe20000010046 */
[----:B------:R-:W-:Y:S01]  /*2530*/  FFMA.FTZ R117, R77, R120, R69 ;  /* 0x000000784d757223 */ /* 0x000fe20000010045 */
        /* <DEDUP_REMOVED lines=13> */
[----:B------:R-:W-:-:S05]  /*2610*/  F2FP.BF16.F32.PACK_AB R88, R114, R111 ;  /* 0x0000006f7258723e */ /* 0x000fca00000010ff */
[----:B------:R4:W-:Y:S02]  /*2620*/  STG.E.128 desc[UR4][R112.64], R88 ;  /* 0x0000005870007986 */ /* 0x0009e4000c101d04 */
.L_x_5320:
[----:B------:R-:W-:Y:S05]  /*2630*/  BSYNC B0 ;  /* 0x0000000000007941 */ /* 0x000fea0003800000 */
.L_x_5319:
[----:B------:R-:W-:Y:S02]  /*2640*/  IADD3 R10, R10, UR14, RZ ;  /* 0x0000000e0a0a7c10 */ /* 0x000fe4000fffe0ff */
[----:B-1----:R-:W-:Y:S02]  /*2650*/  SEL R111, RZ, 0x1, P1 ;  /* 0x00000001ff6f7807 */ /* 0x002fe40000800000 */
[----:B------:R-:W-:-:S13]  /*2660*/  ISETP.GE.AND P0, PT, R10, UR15, PT ;  /* 0x0000000f0a007c0c */ /* 0x000fda000bf06270 */
[----:B------:R-:W-:Y:S05]  /*2670*/  @!P0 BRA `(.L_x_5321) ;  /* 0xffffffe000308947 */ /* 0x000fea000383ffff */
[----:B------:R-:W-:Y:S05]  /*2680*/  EXIT ;  /* 0x000000000000794d */ /* 0x000fea0003800000 */
.L_x_5314:
[----:B------:R-:W-:Y:S01]  /*2690*/  HFMA2.MMA R119, -RZ, RZ, 0, 5.9604644775390625e-08 ;  /* 0x00000001ff777435 */ /* 0x000fe200000001ff */
[----:B------:R-:W-:Y:S02]  /*26a0*/  MOV R118, R112 ;  /* 0x0000007000767202 */ /* 0x000fe40000000f00 */
[----:B------:R-:W-:Y:S02]  /*26b0*/  MOV R120, 0x1f ;  /* 0x0000001f00787802 */ /* 0x000fe40000000f00 */
[----:B------:R-:W-:-:S07]  /*26c0*/  MOV R117, 0xffffffff ;  /* 0xffffffff00757802 */ /* 0x000fce0000000f00 */
[----:B01---5:R-:W-:Y:S05]  /*26d0*/  WARPSYNC.COLLECTIVE R117, `(.L_x_5322) ;  /* 0x0000000075087348 */ /* 0x023fea0003c00000 */
[----:B------:R2:W3:Y:S02]  /*26e0*/  SHFL.BFLY P6, R116, R118, R119, R120 ;  /* 0x0c00007776747389 */ /* 0x0004e400000c0078 */
[----:B0123-5:R-:W-:Y:S01]  /*26f0*/  ENDCOLLECTIVE ;  /* 0x000000000000791b */ /* 0x02ffe20003800000 */
.L_x_5322:
[----:B------:R-:W-:Y:S01]  /*2700*/  HFMA2.MMA R119, -RZ, RZ, 0, 1.1920928955078125e-07 ;  /* 0x00000002ff777435 */ /* 0x000fe200000001ff */
[----:B------:R-:W-:-:S05]  /*2710*/  MOV R89, R116 ;  /* 0x0000007400597202 */ /* 0x000fca0000000f00 */
[----:B------:R-:W-:-:S05]  /*2720*/  FADD.FTZ R111, R112, R89 ;  /* 0x00000059706f7221 */ /* 0x000fca0000010000 */
[----:B------:R-:W-:-:S07]  /*2730*/  MOV R118, R111 ;  /* 0x0000006f00767202 */ /* 0x000fce0000000f00 */
[----:B------:R-:W-:Y:S05]  /*2740*/  WARPSYNC.COLLECTIVE R117, `(.L_x_5323) ;  /* 0x0000000075087348 */ /* 0x000fea0003c00000 */
[----:B------:R0:W1:Y:S02]  /*2750*/  SHFL.BFLY P6, R116, R118, R119, R120 ;  /* 0x0c00007776747389 */ /* 0x00006400000c0078 */
[----:B01----:R-:W-:Y:S01]  /*2760*/  ENDCOLLECTIVE ;  /* 0x000000000000791b */ /* 0x003fe20003800000 */
.L_x_5323:
[----:B------:R-:W-:Y:S01]  /*2770*/  HFMA2.MMA R119, -RZ, RZ, 0, 2.384185791015625e-07 ;  /* 0x00000004ff777435 */ /* 0x000fe200000001ff */
[----:B------:R-:W-:-:S05]  /*2780*/  MOV R88, R116 ;  /* 0x0000007400587202 */ /* 0x000fca0000000f00 */
[----:B------:R-:W-:-:S05]  /*2790*/  FADD.FTZ R113, R111, R88 ;  /* 0x000000586f717221 */ /* 0x000fca0000010000 */
[----:B------:R-:W-:-:S07]  /*27a0*/  MOV R118, R113 ;  /* 0x0000007100767202 */ /* 0x000fce0000000f00 */
[----:B------:R-:W-:Y:S05]  /*27b0*/  WARPSYNC.COLLECTIVE R117, `(.L_x_5324) ;  /* 0x0000000075087348 */ /* 0x000fea0003c00000 */
[----:B------:R0:W1:Y:S02]  /*27c0*/  SHFL.BFLY P6, R116, R118, R119, R120 ;  /* 0x0c00007776747389 */ /* 0x00006400000c0078 */
[----:B01----:R-:W-:Y:S01]  /*27d0*/  ENDCOLLECTIVE ;  /* 0x000000000000791b */ /* 0x003fe20003800000 */
.L_x_5324:
[----:B------:R-:W-:Y:S01]  /*27e0*/  HFMA2.MMA R119, -RZ, RZ, 0, 4.76837158203125e-07 ;  /* 0x00000008ff777435 */ /* 0x000fe200000001ff */
[----:B------:R-:W-:-:S05]  /*27f0*/  MOV R88, R116 ;  /* 0x0000007400587202 */ /* 0x000fca0000000f00 */
[----:B------:R-:W-:-:S05]  /*2800*/  FADD.FTZ R114, R113, R88 ;  /* 0x0000005871727221 */ /* 0x000fca0000010000 */
[----:B------:R-:W-:-:S07]  /*2810*/  MOV R118, R114 ;  /* 0x0000007200767202 */ /* 0x000fce0000000f00 */
[----:B------:R-:W-:Y:S05]  /*2820*/  WARPSYNC.COLLECTIVE R117, `(.L_x_5325) ;  /* 0x0000000075087348 */ /* 0x000fea0003c00000 */
[----:B------:R0:W1:Y:S02]  /*2830*/  SHFL.BFLY P6, R116, R118, R119, R120 ;  /* 0x0c00007776747389 */ /* 0x00006400000c0078 */
[----:B01----:R-:W-:Y:S01]  /*2840*/  ENDCOLLECTIVE ;  /* 0x000000000000791b */ /* 0x003fe20003800000 */
.L_x_5325:
[----:B------:R-:W-:Y:S01]  /*2850*/  HFMA2.MMA R119, -RZ, RZ, 0, 9.5367431640625e-07 ;  /* 0x00000010ff777435 */ /* 0x000fe200000001ff */
[----:B------:R-:W-:-:S05]  /*2860*/  MOV R89, R116 ;  /* 0x0000007400597202 */ /* 0x000fca0000000f00 */
[----:B------:R-:W-:-:S05]  /*2870*/  FADD.FTZ R115, R114, R89 ;  /* 0x0000005972737221 */ /* 0x000fca0000010000 */
[----:B------:R-:W-:-:S07]  /*2880*/  MOV R118, R115 ;  /* 0x0000007300767202 */ /* 0x000fce0000000f00 */
[----:B------:R-:W-:Y:S05]  /*2890*/  WARPSYNC.COLLECTIVE R117, `(.L_x_5326) ;  /* 0x0000000075087348 */ /* 0x000fea0003c00000 */
[----:B------:R0:W1:Y:S02]  /*28a0*/  SHFL.BFLY P6, R116, R118, R119, R120 ;  /* 0x0c00007776747389 */ /* 0x00006400000c0078 */
[----:B01----:R-:W-:Y:S01]  /*28b0*/  ENDCOLLECTIVE ;  /* 0x000000000000791b */ /* 0x003fe20003800000 */
.L_x_5326:
        /* <DEDUP_REMOVED lines=57> */
.L_x_5327:
[----:B------:R-:W-:Y:S01]  /*2c50*/  HFMA2.MMA R119, -RZ, RZ, 0, 1.1920928955078125e-07 ;  /* 0x00000002ff777435 */ /* 0x000fe200000001ff */
[----:B------:R-:W-:-:S05]  /*2c60*/  MOV R112, R116 ;  /* 0x0000007400707202 */ /* 0x000fca0000000f00 */
[----:B------:R-:W-:-:S05]  /*2c70*/  FADD.FTZ R112, R89, R112 ;  /* 0x0000007059707221 */ /* 0x000fca0000010000 */
[----:B------:R-:W-:-:S07]  /*2c80*/  MOV R118, R112 ;  /* 0x0000007000767202 */ /* 0x000fce0000000f00 */
[----:B------:R-:W-:Y:S05]  /*2c90*/  WARPSYNC.COLLECTIVE R117, `(.L_x_5328) ;  /* 0x0000000075087348 */ /* 0x000fea0003c00000 */
[----:B------:R0:W1:Y:S02]  /*2ca0*/  SHFL.BFLY P6, R116, R118, R119, R120 ;  /* 0x0c00007776747389 */ /* 0x00006400000c0078 */
[----:B01----:R-:W-:Y:S01]  /*2cb0*/  ENDCOLLECTIVE ;  /* 0x000000000000791b */ /* 0x003fe20003800000 */
.L_x_5328:
[----:B------:R-:W-:Y:S01]  /*2cc0*/  HFMA2.MMA R119, -RZ, RZ, 0, 2.384185791015625e-07 ;  /* 0x00000004ff777435 */ /* 0x000fe200000001ff */
[----:B------:R-:W-:-:S05]  /*2cd0*/  MOV R111, R116 ;  /* 0x00000074006f7202 */ /* 0x000fca0000000f00 */
[----:B------:R-:W-:-:S05]  /*2ce0*/  FADD.FTZ R111, R112, R111 ;  /* 0x0000006f706f7221 */ /* 0x000fca0000010000 */
[----:B------:R-:W-:-:S07]  /*2cf0*/  MOV R118, R111 ;  /* 0x0000006f00767202 */ /* 0x000fce0000000f00 */
[----:B------:R-:W-:Y:S05]  /*2d00*/  WARPSYNC.COLLECTIVE R117, `(.L_x_5329) ;  /* 0x0000000075087348 */ /* 0x000fea0003c00000 */
[----:B------:R0:W1:Y:S02]  /*2d10*/  SHFL.BFLY P6, R116, R118, R119, R120 ;  /* 0x0c00007776747389 */ /* 0x00006400000c0078 */
[----:B01----:R-:W-:Y:S01]  /*2d20*/  ENDCOLLECTIVE ;  /* 0x000000000000791b */ /* 0x003fe20003800000 */
.L_x_5329:
[----:B------:R-:W-:Y:S01]  /*2d30*/  HFMA2.MMA R119, -RZ, RZ, 0, 4.76837158203125e-07 ;  /* 0x00000008ff777435 */ /* 0x000fe200000001ff */
[----:B------:R-:W-:-:S05]  /*2d40*/  MOV R114, R116 ;  /* 0x0000007400727202 */ /* 0x000fca0000000f00 */
[----:B------:R-:W-:-:S05]  /*2d50*/  FADD.FTZ R114, R111, R114 ;  /* 0x000000726f727221 */ /* 0x000fca0000010000 */
[----:B------:R-:W-:-:S07]  /*2d60*/  MOV R118, R114 ;  /* 0x0000007200767202 */ /* 0x000fce0000000f00 */
[----:B------:R-:W-:Y:S05]  /*2d70*/  WARPSYNC.COLLECTIVE R117, `(.L_x_5330) ;  /* 0x0000000075087348 */ /* 0x000fea0003c00000 */
[----:B------:R0:W1:Y:S02]  /*2d80*/  SHFL.BFLY P6, R116, R118, R119, R120 ;  /* 0x0c00007776747389 */ /* 0x00006400000c0078 */
[----:B01----:R-:W-:Y:S01]  /*2d90*/  ENDCOLLECTIVE ;  /* 0x000000000000791b */ /* 0x003fe20003800000 */
.L_x_5330:
[----:B------:R-:W-:Y:S01]  /*2da0*/  HFMA2.MMA R119, -RZ, RZ, 0, 9.5367431640625e-07 ;  /* 0x00000010ff777435 */ /* 0x000fe200000001ff */
[----:B------:R-:W-:-:S05]  /*2db0*/  MOV R113, R116 ;  /* 0x0000007400717202 */ /* 0x000fca0000000f00 */
[----:B------:R-:W-:-:S05]  /*2dc0*/  FADD.FTZ R113, R114, R113 ;  /* 0x0000007172717221 */ /* 0x000fca0000010000 */
[----:B------:R-:W-:-:S07]  /*2dd0*/  MOV R118, R113 ;  /* 0x0000007100767202 */ /* 0x000fce0000000f00 */
[----:B------:R-:W-:Y:S05]  /*2de0*/  WARPSYNC.COLLECTIVE R117, `(.L_x_5331) ;  /* 0x0000000075087348 */ /* 0x000fea0003c00000 */
[----:B------:R0:W1:Y:S02]  /*2df0*/  SHFL.BFLY P6, R116, R118, R119, R120 ;  /* 0x0c00007776747389 */ /* 0x00006400000c0078 */
[----:B01----:R-:W-:Y:S01]  /*2e00*/  ENDCOLLECTIVE ;  /* 0x000000000000791b */ /* 0x003fe20003800000 */
.L_x_5331:
[----:B------:R-:W-:Y:S05]  /*2e10*/  BRA `(.L_x_5332) ;  /* 0xffffffec00447947 */ /* 0x000fea000383ffff */
.L_x_5333:
        /* <DEDUP_REMOVED lines=14> */
.L_x_23244:


//--------------------- .text._ZN10layer_norm13ln_fwd_kernelINS_13Kernel_traitsIf13__nv_bfloat16S2_S2_fjLj3072ELj1ELj1ELj4ELj16ENS_18Kernel_traits_baseILj3072EfS2_S2_S2_fjLj128EEEEELb0ELb1ELb0ELb1EEEvNS_9FwdParamsE --------------------------
	.section	.text._ZN10layer_norm13ln_fwd_kernelINS_13Kernel_traitsIf13__nv_bfloat16S2_S2_fjLj3072ELj1ELj1ELj4ELj16ENS_18Kernel_traits_baseILj3072EfS2_S2_S2_fjLj128EEEEELb0ELb1ELb0ELb1EEEvNS_9FwdParamsE,"ax",@progbits
	.align	128
        .global         _ZN10layer_norm13ln_fwd_kernelINS_13Kernel_traitsIf13__nv_bfloat16S2_S2_fjLj3072ELj1ELj1ELj4ELj16ENS_18Kernel_traits_baseILj3072EfS2_S2_S2_fjLj128EEEEELb0ELb1ELb0ELb1EEEvNS_9FwdParamsE
        .type           _ZN10layer_norm13ln_fwd_kernelINS_13Kernel_traitsIf13__nv_bfloat16S2_S2_fjLj3072ELj1ELj1ELj4ELj16ENS_18Kernel_traits_baseILj3072EfS2_S2_S2_fjLj128EEEEELb0ELb1ELb0ELb1EEEvNS_9FwdParamsE,@function
        .size           _ZN10layer_norm13ln_fwd_kernelINS_13Kernel_traitsIf13__nv_bfloat16S2_S2_fjLj3072ELj1ELj1ELj4ELj16ENS_18Kernel_traits_baseILj3072EfS2_S2_S2_fjLj128EEEEELb0ELb1ELb0ELb1EEEvNS_9FwdParamsE,(.L_x_23245 - _ZN10layer_norm13ln_fwd_kernelINS_13Kernel_traitsIf13__nv_bfloat16S2_S2_fjLj3072ELj1ELj1ELj4ELj16ENS_18Kernel_traits_baseILj3072EfS2_S2_S2_fjLj128EEEEELb0ELb1ELb0ELb1EEEvNS_9FwdParamsE)
        .other          _ZN10layer_norm13ln_fwd_kernelINS_13Kernel_traitsIf13__nv_bfloat16S2_S2_fjLj3072ELj1ELj1ELj4ELj16ENS_18Kernel_traits_baseILj3072EfS2_S2_S2_fjLj128EEEEELb0ELb1ELb0ELb1EEEvNS_9FwdParamsE,@"STO_CUDA_ENTRY STV_DEFAULT"
_ZN10layer_norm13ln_fwd_kernelINS_13Kernel_traitsIf13__nv_bfloat16S2_S2_fjLj3072ELj1ELj1ELj4ELj16ENS_18Kernel_traits_baseILj3072EfS2_S2_S2_fjLj128EEEEELb0ELb1ELb0ELb1EEEvNS_9FwdParamsE:
.text._ZN10layer_norm13ln_fwd_kernelINS_13Kernel_traitsIf13__nv_bfloat16S2_S2_fjLj3072ELj1ELj1ELj4ELj16ENS_18Kernel_traits_baseILj3072EfS2_S2_S2_fjLj128EEEEELb0ELb1ELb0ELb1EEEvNS_9FwdParamsE:
        /* <DEDUP_REMOVED lines=18> */
[----:B------:R-:W-:Y:S01]  /*0120*/  ULDC.64 UR8, c[0x0][0x278] ;  /* 0x00009e0000087ab9 */ /* 0x000fe20000000a00 */
[C---:B0-----:R-:W-:Y:S02]  /*0130*/  SHF.L.U32 R0, R5.reuse, 0x5, RZ ;  /* 0x0000000505007819 */ /* 0x041fe400000006ff */
[----:B------:R-:W-:Y:S02]  /*0140*/  LOP3.LUT R8, R5, 0x7f, RZ, 0xc0, !PT ;  /* 0x0000007f05087812 */ /* 0x000fe400078ec0ff */
[----:B------:R-:W-:-:S02]  /*0150*/  LOP3.LUT R0, R0, 0xfe0, RZ, 0xc0, !PT ;  /* 0x00000fe000007812 */ /* 0x000fc400078ec0ff */
[----:B------:R-:W-:Y:S02]  /*0160*/  LEA R8, P3, R8, UR8, 0x5 ;  /* 0x0000000808087c11 */ /* 0x000fe4000f8628ff */
[C---:B------:R-:W-:Y:S02]  /*0170*/  IADD3 R2, P2, R0.reuse, UR4, RZ ;  /* 0x0000000400027c10 */ /* 0x040fe4000ff5e0ff */
[----:B------:R-:W-:Y:S01]  /*0180*/  IADD3 R6, P1, R0, UR6, RZ ;  /* 0x0000000600067c10 */ /* 0x000fe2000ff3e0ff */
[----:B------:R-:W0:Y:S01]  /*0190*/  S2UR UR6, SR_CTAID.X ;  /* 0x00000000000679c3 */ /* 0x000e220000002500 */
[----:B------:R-:W-:Y:S01]  /*01a0*/  IADD3.X R3, RZ, UR5, RZ, P2, !PT ;  /* 0x00000005ff037c10 */ /* 0x000fe200097fe4ff */
[----:B------:R-:W-:Y:S01]  /*01b0*/  ULDC.64 UR4, c[0x0][0x208] ;  /* 0x0000820000047ab9 */ /* 0x000fe20000000a00 */
[----:B------:R-:W-:Y:S02]  /*01c0*/  SHF.R.U32.HI R0, RZ, 0x7, R5 ;  /* 0x00000007ff007819 */ /* 0x000fe40000011605 */
[----:B------:R-:W-:Y:S01]  /*01d0*/  IADD3.X R7, RZ, UR7, RZ, P1, !PT ;  /* 0x00000007ff077c10 */ /* 0x000fe20008ffe4ff */
[----:B------:R1:W5:Y:S01]  /*01e0*/  @P0 LDG.E.128 R20, desc[UR4][R2.64] ;  /* 0x0000000402140981 */ /* 0x000362000c1e1d00 */
[----:B------:R-:W-:Y:S01]  /*01f0*/  ULDC UR7, c[0x0][0x214] ;  /* 0x0000850000077ab9 */ /* 0x000fe20000000800 */
[----:B------:R-:W-:-:S02]  /*0200*/  IADD3.X R9, RZ, UR9, RZ, P3, !PT ;  /* 0x00000009ff097c10 */ /* 0x000fc40009ffe4ff */
        /* <DEDUP_REMOVED lines=8> */
[----:B------:R0:W5:Y:S01]  /*0290*/  LDG.E.128 R44, desc[UR4][R6.64] ;  /* 0x00000004062c7981 */ /* 0x000162000c1e1d00 */
[----:B------:R-:W-:-:S03]  /*02a0*/  ULDC.64 UR6, c[0x0][0x270] ;  /* 0x00009c0000067ab9 */ /* 0x000fc60000000a00 */
[----:B------:R0:W5:Y:S04]  /*02b0*/  LDG.E.128 R48, desc[UR4][R6.64+0x10] ;  /* 0x0000100406307981 */ /* 0x000168000c1e1d00 */
        /* <DEDUP_REMOVED lines=13> */
[----:B------:R-:W-:Y:S01]  /*0390*/  ULDC UR12, c[0x0][0x290] ;  /* 0x0000a400000c7ab9 */ /* 0x000fe20000000800 */
[----:B------:R-:W-:Y:S01]  /*03a0*/  ISETP.NE.U32.AND P0, PT, RZ, UR6, PT ;  /* 0x00000006ff007c0c */ /* 0x000fe2000bf05070 */
[----:B------:R-:W-:Y:S01]  /*03b0*/  ULDC.U8 UR6, c[0x0][0x2a0] ;  /* 0x0000a80000067ab9 */ /* 0x000fe20000000000 */
[----:B------:R-:W-:Y:S01]  /*03c0*/  MOV R2, R4 ;  /* 0x0000000400027202 */ /* 0x000fe20000000f00 */
[----:B------:R-:W-:Y:S01]  /*03d0*/  ULDC.64 UR8, c[0x0][0x230] ;  /* 0x00008c0000087ab9 */ /* 0x000fe20000000a00 */
[----:B------:R-:W-:Y:S01]  /*03e0*/  ISETP.NE.AND P2, PT, RZ, UR6, PT ;  /* 0x00000006ff007c0c */ /* 0x000fe2000bf45270 */
[----:B------:R-:W-:Y:S01]  /*03f0*/  ULDC.64 UR10, c[0x0][0x238] ;  /* 0x00008e00000a7ab9 */ /* 0x000fe20000000a00 */
[----:B------:R-:W-:Y:S01]  /*0400*/  LOP3.LUT R0, R0, 0x3, RZ, 0xc0, !PT ;  /* 0x0000000300007812 */ /* 0x000fe200078ec0ff */
[----:B------:R-:W-:Y:S01]  /*0410*/  ULDC.64 UR14, c[0x0][0x2b8] ;  /* 0x0000ae00000e7ab9 */ /* 0x000fe20000000a00 */
[----:B------:R-:W-:Y:S01]  /*0420*/  ISETP.NE.AND.EX P0, PT, RZ, UR7, PT, P0 ;  /* 0x00000007ff007c0c */ /* 0x000fe2000bf05300 */
[----:B------:R-:W-:Y:S01]  /*0430*/  ULDC UR7, c[0x0][0x218] ;  /* 0x0000860000077ab9 */ /* 0x000fe20000000800 */
[----:B0-----:R-:W-:-:S11]  /*0440*/  ULDC.64 UR16, c[0x0][0x210] ;  /* 0x0000840000107ab9 */ /* 0x001fd60000000a00 */
.L_x_5335:
[----:B0-----:R-:W0:Y:S01]  /*0450*/  @P0 LDC.64 R6, c[0x0][0x270] ;  /* 0x00009c00ff060b82 */ /* 0x001e220000000a00 */
[----:B------:R-:W-:Y:S01]  /*0460*/  IMAD R4, R2, UR7, RZ ;  /* 0x0000000702047c24 */ /* 0x000fe2000f8e02ff */
[----:B------:R-:W-:-:S04]  /*0470*/  ISETP.NE.U32.AND P1, PT, RZ, UR8, PT ;  /* 0x00000008ff007c0c */ /* 0x000fc8000bf25070 */
[----:B------:R-:W-:Y:S02]  /*0480*/  SHF.R.S32.HI R9, RZ, 0x1f, R4 ;  /* 0x0000001fff097819 */ /* 0x000fe40000011404 */
[----:B------:R-:W1:Y:S01]  /*0490*/  LDC.64 R122, c[0x0][0x220] ;  /* 0x00008800ff7a7b82 */ /* 0x000e620000000a00 */
[----:B------:R-:W-:Y:S02]  /*04a0*/  ISETP.NE.AND.EX P1, PT, RZ, UR9, PT, P1 ;  /* 0x00000009ff007c0c */ /* 0x000fe4000bf25310 */
[----:B------:R-:W-:Y:S02]  /*04b0*/  LEA.HI R9, R9, R4, RZ, 0x3 ;  /* 0x0000000409097211 */ /* 0x000fe400078f18ff */
[----:B------:R-:W-:-:S04]  /*04c0*/  LOP3.LUT R4, R5, 0x7f, RZ, 0xc0, !PT ;  /* 0x0000007f05047812 */ /* 0x000fc800078ec0ff */
[----:B------:R-:W-:-:S05]  /*04d0*/  LEA.HI.SX32 R125, R9, R4, 0x1d ;  /* 0x00000004097d7211 */ /* 0x000fca00078feaff */
[----:B------:R-:W-:Y:S01]  /*04e0*/  @P1 LEA R12, P3, R125, UR8, 0x4 ;  /* 0x000000087d0c1c11 */ /* 0x000fe2000f8620ff */
[----:B0-----:R-:W-:-:S04]  /*04f0*/  @P0 IMAD.WIDE R6, R2, 0x2, R6 ;  /* 0x0000000202060825 */ /* 0x001fc800078e0206 */
[C---:B-1----:R-:W-:Y:S02]  /*0500*/  IMAD.WIDE.U32 R8, R125.reuse, 0x10, R122 ;  /* 0x000000107d087825 */ /* 0x042fe400078e007a */
[----:B------:R-:W2:Y:S01]  /*0510*/  @P0 LDG.E.U16 R6, desc[UR4][R6.64] ;  /* 0x0000000406060981 */ /* 0x000ea2000c1e1500 */
[----:B------:R-:W-:-:S03]  /*0520*/  @P1 LEA.HI.X R13, R125, UR9, RZ, 0x4, P3 ;  /* 0x000000097d0d1c11 */ /* 0x000fc600098f24ff */
[----:B------:R-:W3:Y:S04]  /*0530*/  LDG.E.128 R8, desc[UR4][R8.64] ;  /* 0x0000000408087981 */ /* 0x000ee8000c1e1d00 */
[----:B------:R0:W4:Y:S01]  /*0540*/  @P1 LDG.E.128 R16, desc[UR4][R12.64] ;  /* 0x000000040c101981 */ /* 0x000122000c1e1d00 */
[----:B------:R-:W-:Y:S02]  /*0550*/  MOV R14, 0x3f800000 ;  /* 0x3f800000000e7802 */ /* 0x000fe40000000f00 */
[----:B--2---:R-:W-:Y:S02]  /*0560*/  @P0 SHF.L.U32 R14, R6, 0x10, RZ ;  /* 0x00000010060e0819 */ /* 0x004fe400000006ff */
[----:B---3--:R-:W-:Y:S02]  /*0570*/  SHF.L.U32 R93, R9, 0x10, RZ ;  /* 0x00000010095d7819 */ /* 0x008fe400000006ff */
[----:B------:R-:W-:-:S02]  /*0580*/  SHF.L.U32 R15, R8, 0x10, RZ ;  /* 0x00000010080f7819 */ /* 0x000fc400000006ff */
[----:B------:R-:W-:Y:S01]  /*0590*/  PRMT R92, R9, 0x7632, R92 ;  /* 0x00007632095c7816 */ /* 0x000fe2000000005c */
[-C--:B------:R-:W-:Y:S01]  /*05a0*/  FMUL.FTZ R93, R93, R14.reuse ;  /* 0x0000000e5d5d7220 */ /* 0x080fe20000410000 */
[----:B------:R-:W-:Y:S01]  /*05b0*/  SHF.L.U32 R9, R11, 0x10, RZ ;  /* 0x000000100b097819 */ /* 0x000fe200000006ff */
[-C--:B------:R-:W-:Y:S01]  /*05c0*/  FMUL.FTZ R15, R15, R14.reuse ;  /* 0x0000000e0f0f7220 */ /* 0x080fe20000410000 */
[----:B------:R-:W-:Y:S01]  /*05d0*/  SHF.L.U32 R95, R10, 0x10, RZ ;  /* 0x000000100a5f7819 */ /* 0x000fe200000006ff */
[----:B0----5:R-:W-:Y:S01]  /*05e0*/  FMUL.FTZ R13, R70, R93 ;  /* 0x0000005d460d7220 */ /* 0x021fe20000410000 */
[----:B------:R-:W-:Y:S01]  /*05f0*/  PRMT R11, R11, 0x7632, R11 ;  /* 0x000076320b0b7816 */ /* 0x000fe2000000000b */
[----:B------:R-:W-:Y:S01]  /*0600*/  FMUL.FTZ R105, R68, R15 ;  /* 0x0000000f44697220 */ /* 0x000fe20000410000 */
[----:B------:R-:W-:Y:S01]  /*0610*/  PRMT R4, R8, 0x7632, R4 ;  /* 0x0000763208047816 */ /* 0x000fe20000000004 */
[-C--:B------:R-:W-:Y:S01]  /*0620*/  FMUL.FTZ R95, R95, R14.reuse ;  /* 0x0000000e5f5f7220 */ /* 0x080fe20000410000 */
[----:B----4-:R-:W-:Y:S01]  /*0630*/  @P1 SHF.L.U32 R8, R17, 0x10, RZ ;  /* 0x0000001011081819 */ /* 0x010fe200000006ff */
[-C--:B------:R-:W-:Y:S01]  /*0640*/  FMUL.FTZ R101, R9, R14.reuse ;  /* 0x0000000e09657220 */ /* 0x080fe20000410000 */
[----:B------:R-:W-:Y:S01]  /*0650*/  @P1 SHF.L.U32 R6, R16, 0x10, RZ ;  /* 0x0000001010061819 */ /* 0x000fe200000006ff */
[----:B------:R-:W-:Y:S01]  /*0660*/  FMUL.FTZ R9, R72, R95 ;  /* 0x0000005f48097220 */ /* 0x000fe20000410000 */
[----:B------:R-:W-:Y:S01]  /*0670*/  SHF.L.U32 R11, R11, 0x10, RZ ;  /* 0x000000100b0b7819 */ /* 0x000fe200000006ff */
[----:B------:R-:W-:Y:S01]  /*0680*/  @P1 FADD.FTZ R13, R13, R8 ;  /* 0x000000080d0d1221 */ /* 0x000fe20000010000 */
[----:B------:R-:W-:Y:S01]  /*0690*/  SHF.L.U32 R7, R4, 0x10, RZ ;  /* 0x0000001004077819 */ /* 0x000fe200000006ff */
[----:B------:R-:W-:Y:S01]  /*06a0*/  @P1 FADD.FTZ R105, R105, R6 ;  /* 0x0000000669691221 */ /* 0x000fe20000010000 */
[----:B------:R-:W-:Y:S01]  /*06b0*/  @P1 PRMT R15, R19, 0x7632, R15 ;  /* 0x00007632130f1816 */ /* 0x000fe2000000000f */
[----:B------:R-:W-:Y:S01]  /*06c0*/  FMUL.FTZ R101, R74, R101 ;  /* 0x000000654a657220 */ /* 0x000fe20000410000 */
[----:B------:R-:W-:Y:S01]  /*06d0*/  PRMT R10, R10, 0x7632, R10 ;  /* 0x000076320a0a7816 */ /* 0x000fe2000000000a */
[-C--:B------:R-:W-:Y:S01]  /*06e0*/  FMUL.FTZ R94, R11, R14.reuse ;  /* 0x0000000e0b5e7220 */ /* 0x080fe20000410000 */
[----:B------:R-:W-:Y:S01]  /*06f0*/  @P1 SHF.L.U32 R8, R18, 0x10, RZ ;  /* 0x0000001012081819 */ /* 0x000fe200000006ff */
[----:B------:R-:W-:Y:S01]  /*0700*/  FMUL.FTZ R4, R7, R14 ;  /* 0x0000000e07047220 */ /* 0x000fe20000410000 */
[----:B------:R-:W-:Y:S01]  /*0710*/  @P1 SHF.L.U32 R12, R19, 0x10, RZ ;  /* 0x00000010130c1819 */ /* 0x000fe200000006ff */
[----:B------:R-:W-:Y:S01]  /*0720*/  FMUL.FTZ R7, R75, R94 ;  /* 0x0000005e4b077220 */ /* 0x000fe20000410000 */
[----:B------:R-:W-:Y:S01]  /*0730*/  @P1 SHF.L.U32 R96, R15, 0x10, RZ ;  /* 0x000000100f601819 */ /* 0x000fe200000006ff */
[----:B------:R-:W-:Y:S01]  /*0740*/  @P1 FADD.FTZ R9, R9, R8 ;  /* 0x0000000809091221 */ /* 0x000fe20000010000 */
[----:B------:R-:W-:Y:S01]  /*0750*/  @P1 PRMT R6, R16, 0x7632, R6 ;  /* 0x0000763210061816 */ /* 0x000fe20000000006 */
[----:B------:R-:W-:Y:S01]  /*0760*/  @P1 FADD.FTZ R101, R101, R12 ;  /* 0x0000000c65651221 */ /* 0x000fe20000010000 */
[----:B------:R-:W-:Y:S01]  /*0770*/  SHF.L.U32 R15, R10, 0x10, RZ ;  /* 0x000000100a0f7819 */ /* 0x000fe200000006ff */
[----:B------:R-:W-:Y:S01]  /*0780*/  FMUL.FTZ R103, R69, R4 ;  /* 0x0000000445677220 */ /* 0x000fe20000410000 */
[----:B------:R-:W-:Y:S01]  /*0790*/  SHF.L.U32 R11, R92, 0x10, RZ ;  /* 0x000000105c0b7819 */ /* 0x000fe200000006ff */
[----:B------:R-:W-:Y:S01]  /*07a0*/  @P1 FADD.FTZ R7, R7, R96 ;  /* 0x0000006007071221 */ /* 0x000fe20000010000 */
[----:B------:R-:W-:Y:S01]  /*07b0*/  @P1 SHF.L.U32 R6, R6, 0x10, RZ ;  /* 0x0000001006061819 */ /* 0x000fe200000006ff */
        /* <DEDUP_REMOVED lines=9> */
[----:B------:R-:W-:-:S02]  /*0850*/  SHF.L.U32 R6, R125, 0x4, RZ ;  /* 0x000000047d067819 */ /* 0x000fc400000006ff */
[----:B------:R-:W-:Y:S01]  /*0860*/  SHF.R.U32.HI R4, RZ, 0x1c, R125 ;  /* 0x0000001cff047819 */ /* 0x000fe2000001167d */
[----:B------:R-:W-:Y:S01]  /*0870*/  @P1 FADD.FTZ R11, R11, R12 ;  /* 0x0000000c0b0b1221 */ /* 0x000fe20000010000 */
[----:B------:R-:W-:Y:S01]  /*0880*/  @P1 FADD.FTZ R15, R15, R8 ;  /* 0x000000080f0f1221 */ /* 0x000fe20000010000 */
[----:B------:R-:W-:Y:S02]  /*0890*/  IADD3 R108, P3, R6, UR10, RZ ;  /* 0x0000000a066c7c10 */ /* 0x000fe4000ff7e0ff */
[----:B------:R-:W-:Y:S02]  /*08a0*/  IADD3 R8, R125, 0x80, RZ ;  /* 0x000000807d087810 */ /* 0x000fe40007ffe0ff */
[----:B------:R-:W-:Y:S02]  /*08b0*/  IADD3.X R109, R4, UR11, RZ, P3, !PT ;  /* 0x0000000b046d7c10 */ /* 0x000fe40009ffe4ff */
[----:B------:R-:W-:Y:S01]  /*08c0*/  F2FP.BF16.F32.PACK_AB R95, R7, R101 ;  /* 0x00000065075f723e */ /* 0x000fe200000010ff */
[----:B------:R-:W-:Y:S01]  /*08d0*/  IMAD.WIDE.U32 R110, R8, 0x10, R122 ;  /* 0x00000010086e7825 */ /* 0x000fe200078e007a */
[----:B------:R-:W-:-:S02]  /*08e0*/  F2FP.BF16.F32.PACK_AB R94, R11, R9 ;  /* 0x000000090b5e723e */ /* 0x000fc400000010ff */
[----:B------:R-:W-:Y:S02]  /*08f0*/  F2FP.BF16.F32.PACK_AB R93, R15, R13 ;  /* 0x0000000d0f5d723e */ /* 0x000fe400000010ff */
[----:B------:R-:W-:Y:S02]  /*0900*/  F2FP.BF16.F32.PACK_AB R92, R103, R105 ;  /* 0x00000069675c723e */ /* 0x000fe400000010ff */
[----:B------:R-:W-:-:S03]  /*0910*/  @P1 LEA R106, P3, R8, UR8, 0x4 ;  /* 0x00000008086a1c11 */ /* 0x000fc6000f8620ff */
[----:B------:R0:W-:Y:S01]  /*0920*/  STG.E.128 desc[UR4][R108.64], R92 ;  /* 0x0000005c6c007986 */ /* 0x0001e2000c101d04 */
[----:B------:R-:W-:-:S03]  /*0930*/  @P1 LEA.HI.X R107, R8, UR9, RZ, 0x4, P3 ;  /* 0x00000009086b1c11 */ /* 0x000fc600098f24ff */
[----:B------:R-:W2:Y:S04]  /*0940*/  LDG.E.128 R96, desc[UR4][R110.64] ;  /* 0x000000046e607981 */ /* 0x000ea8000c1e1d00 */
[----:B------:R-:W3:Y:S01]  /*0950*/  @P1 LDG.E.128 R16, desc[UR4][R106.64] ;  /* 0x000000046a101981 */ /* 0x000ee2000c1e1d00 */
[----:B--2---:R-:W-:Y:S02]  /*0960*/  SHF.L.U32 R113, R96, 0x10, RZ ;  /* 0x0000001060717819 */ /* 0x004fe400000006ff */
[----:B------:R-:W-:Y:S02]  /*0970*/  SHF.L.U32 R115, R97, 0x10, RZ ;  /* 0x0000001061737819 */ /* 0x000fe400000006ff */
[----:B---3--:R-:W-:Y:S01]  /*0980*/  @P1 SHF.L.U32 R10, R16, 0x10, RZ ;  /* 0x00000010100a1819 */ /* 0x008fe200000006ff */
[-C--:B------:R-:W-:Y:S01]  /*0990*/  FMUL.FTZ R113, R113, R14.reuse ;  /* 0x0000000e71717220 */ /* 0x080fe20000410000 */
[----:B0-----:R-:W-:Y:S01]  /*09a0*/  SHF.L.U32 R95, R99, 0x10, RZ ;  /* 0x00000010635f7819 */ /* 0x001fe200000006ff */
[-C--:B------:R-:W-:Y:S01]  /*09b0*/  FMUL.FTZ R115, R115, R14.reuse ;  /* 0x0000000e73737220 */ /* 0x080fe20000410000 */
[----:B------:R-:W-:Y:S01]  /*09c0*/  PRMT R96, R96, 0x7632, R96 ;  /* 0x0000763260607816 */ /* 0x000fe20000000060 */
[----:B------:R-:W-:Y:S01]  /*09d0*/  FMUL.FTZ R107, R76, R113 ;  /* 0x000000714c6b7220 */ /* 0x000fe20000410000 */
[----:B------:R-:W-:Y:S01]  /*09e0*/  PRMT R99, R99, 0x7632, R99 ;  /* 0x0000763263637816 */ /* 0x000fe20000000063 */
[----:B------:R-:W-:Y:S01]  /*09f0*/  FMUL.FTZ R109, R78, R115 ;  /* 0x000000734e6d7220 */ /* 0x000fe20000410000 */
[----:B------:R-:W-:Y:S01]  /*0a00*/  @P1 SHF.L.U32 R12, R17, 0x10, RZ ;  /* 0x00000010110c1819 */ /* 0x000fe200000006ff */
[----:B------:R-:W-:Y:S01]  /*0a10*/  @P1 FADD.FTZ R107, R10, R107 ;  /* 0x0000006b0a6b1221 */ /* 0x000fe20000010000 */
[----:B------:R-:W-:Y:S01]  /*0a20*/  SHF.L.U32 R117, R98, 0x10, RZ ;  /* 0x0000001062757819 */ /* 0x000fe200000006ff */
[-C--:B------:R-:W-:Y:S01]  /*0a30*/  FMUL.FTZ R95, R95, R14.reuse ;  /* 0x0000000e5f5f7220 */ /* 0x080fe20000410000 */
[----:B------:R-:W-:Y:S01]  /*0a40*/  @P1 PRMT R10, R16, 0x7632, R10 ;  /* 0x00007632100a1816 */ /* 0x000fe2000000000a */
[----:B------:R-:W-:Y:S01]  /*0a50*/  @P1 FADD.FTZ R109, R12, R109 ;  /* 0x0000006d0c6d1221 */ /* 0x000fe20000010000 */
[----:B------:R-:W-:Y:S01]  /*0a60*/  @P1 PRMT R92, R19, 0x7632, R92 ;  /* 0x00007632135c1816 */ /* 0x000fe2000000005c */
[-C--:B------:R-:W-:Y:S01]  /*0a70*/  FMUL.FTZ R117, R117, R14.reuse ;  /* 0x0000000e75757220 */ /* 0x080fe20000410000 */
[----:B------:R-:W-:Y:S01]  /*0a80*/  SHF.L.U32 R93, R96, 0x10, RZ ;  /* 0x00000010605d7819 */ /* 0x000fe200000006ff */
[----:B------:R-:W-:Y:S01]  /*0a90*/  FMUL.FTZ R119, R82, R95 ;  /* 0x0000005f52777220 */ /* 0x000fe20000410000 */
[----:B------:R-:W-:Y:S01]  /*0aa0*/  SHF.L.U32 R99, R99, 0x10, RZ ;  /* 0x0000001063637819 */ /* 0x000fe200000006ff */
[----:B------:R-:W-:Y:S01]  /*0ab0*/  FMUL.FTZ R121, R80, R117 ;  /* 0x0000007550797220 */ /* 0x000fe20000410000 */
[----:B------:R-:W-:Y:S01]  /*0ac0*/  @P1 SHF.L.U32 R12, R10, 0x10, RZ ;  /* 0x000000100a0c1819 */ /* 0x000fe200000006ff */
[-C--:B------:R-:W-:Y:S01]  /*0ad0*/  FMUL.FTZ R10, R93, R14.reuse ;  /* 0x0000000e5d0a7220 */ /* 0x080fe20000410000 */
[----:B------:R-:W-:Y:S01]  /*0ae0*/  @P1 SHF.L.U32 R94, R92, 0x10, RZ ;  /* 0x000000105c5e1819 */ /* 0x000fe200000006ff */
[----:B------:R-:W-:Y:S01]  /*0af0*/  FMUL.FTZ R92, R99, R14 ;  /* 0x0000000e635c7220 */ /* 0x000fe20000410000 */
[----:B------:R-:W-:Y:S01]  /*0b00*/  PRMT R97, R97, 0x7632, R97 ;  /* 0x0000763261617816 */ /* 0x000fe20000000061 */
[----:B------:R-:W-:Y:S01]  /*0b10*/  FMUL.FTZ R117, R77, R10 ;  /* 0x0000000a4d757220 */ /* 0x000fe20000410000 */
[----:B------:R-:W-:Y:S01]  /*0b20*/  PRMT R98, R98, 0x7632, R98 ;  /* 0x0000763262627816 */ /* 0x000fe20000000062 */
[----:B------:R-:W-:Y:S01]  /*0b30*/  FMUL.FTZ R115, R83, R92 ;  /* 0x0000005c53737220 */ /* 0x000fe20000410000 */
[----:B------:R-:W-:Y:S01]  /*0b40*/  SHF.L.U32 R97, R97, 0x10, RZ ;  /* 0x0000001061617819 */ /* 0x000fe200000006ff */
[----:B------:R-:W-:Y:S01]  /*0b50*/  @P1 FADD.FTZ R117, R117, R12 ;  /* 0x0000000c75751221 */ /* 0x000fe20000010000 */
[----:B------:R-:W-:Y:S01]  /*0b60*/  SHF.L.U32 R93, R98, 0x10, RZ ;  /* 0x00000010625d7819 */ /* 0x000fe200000006ff */
[----:B------:R-:W-:Y:S01]  /*0b70*/  @P1 FADD.FTZ R115, R115, R94 ;  /* 0x0000005e73731221 */ /* 0x000fe20000010000 */
[----:B------:R-:W-:Y:S01]  /*0b80*/  @P1 PRMT R92, R17, 0x7632, R92 ;  /* 0x00007632115c1816 */ /* 0x000fe2000000005c */
[-C--:B------:R-:W-:Y:S01]  /*0b90*/  FMUL.FTZ R12, R97, R14.reuse ;  /* 0x0000000e610c7220 */ /* 0x080fe20000410000 */
[C---:B------:R-:W-:Y:S01]  /*0ba0*/  @P1 PRMT R95, R18.reuse, 0x7632, R95 ;  /* 0x00007632125f1816 */ /* 0x040fe2000000005f */
[----:B------:R-:W-:Y:S01]  /*0bb0*/  FMUL.FTZ R94, R93, R14 ;  /* 0x0000000e5d5e7220 */ /* 0x000fe20000410000 */
[----:B------:R-:W-:Y:S01]  /*0bc0*/  @P1 SHF.L.U32 R100, R18, 0x10, RZ ;  /* 0x0000001012641819 */ /* 0x000fe200000006ff */
[----:B------:R-:W-:Y:S01]  /*0bd0*/  FMUL.FTZ R111, R79, R12 ;  /* 0x0000000c4f6f7220 */ /* 0x000fe20000410000 */
[----:B------:R-:W-:Y:S01]  /*0be0*/  @P1 SHF.L.U32 R104, R19, 0x10, RZ ;  /* 0x0000001013681819 */ /* 0x000fe200000006ff */
[----:B------:R-:W-:Y:S01]  /*0bf0*/  FMUL.FTZ R113, R81, R94 ;  /* 0x0000005e51717220 */ /* 0x000fe20000410000 */
[----:B------:R-:W-:Y:S01]  /*0c00*/  @P1 SHF.L.U32 R92, R92, 0x10, RZ ;  /* 0x000000105c5c1819 */ /* 0x000fe200000006ff */
[----:B------:R-:W-:Y:S01]  /*0c10*/  @P1 FADD.FTZ R121, R100, R121 ;  /* 0x0000007964791221 */ /* 0x000fe20000010000 */
[----:B------:R-:W-:Y:S01]  /*0c20*/  @P1 SHF.L.U32 R96, R95, 0x10, RZ ;  /* 0x000000105f601819 */ /* 0x000fe200000006ff */
[----:B------:R-:W-:Y:S01]  /*0c30*/  @P1 FADD.FTZ R119, R104, R119 ;  /* 0x0000007768771221 */ /* 0x000fe20000010000 */
[----:B------:R-:W-:Y:S01]  /*0c40*/  SHF.L.U32 R10, R8, 0x4, RZ ;  /* 0x00000004080a7819 */ /* 0x000fe200000006ff */
[----:B------:R-:W-:Y:S01]  /*0c50*/  @P1 FADD.FTZ R111, R111, R92 ;  /* 0x0000005c6f6f1221 */ /* 0x000fe20000010000 */
[----:B------:R-:W-:Y:S01]  /*0c60*/  IADD3 R100, R125, 0x100, RZ ;  /* 0x000001007d647810 */ /* 0x000fe20007ffe0ff */
[----:B------:R-:W-:Y:S01]  /*0c70*/  @P1 FADD.FTZ R113, R113, R96 ;  /* 0x0000006071711221 */ /* 0x000fe20000010000 */
[----:B------:R-:W-:-:S02]  /*0c80*/  SHF.R.U32.HI R8, RZ, 0x1c, R8 ;  /* 0x0000001cff087819 */ /* 0x000fc40000011608 */
[----:B------:R-:W-:Y:S01]  /*0c90*/  IADD3 R124, P3, R10, UR10, RZ ;  /* 0x0000000a0a7c7c10 */ /* 0x000fe2000ff7e0ff */
[----:B------:R-:W-:Y:S01]  /*0ca0*/  IMAD.WIDE.U32 R96, R100, 0x10, R122 ;  /* 0x0000001064607825 */ /* 0x000fe200078e007a */
[----:B------:R-:W-:Y:S02]  /*0cb0*/  F2FP.BF16.F32.PACK_AB R95, R115, R119 ;  /* 0x00000077735f723e */ /* 0x000fe400000010ff */
[----:B------:R-:W-:Y:S02]  /*0cc0*/  IADD3.X R125, R8, UR11, RZ, P3, !PT ;  /* 0x0000000b087d7c10 */ /* 0x000fe40009ffe4ff */
[----:B------:R-:W-:Y:S02]  /*0cd0*/  F2FP.BF16.F32.PACK_AB R94, R113, R121 ;  /* 0x00000079715e723e */ /* 0x000fe400000010ff */
[----:B------:R-:W-:Y:S02]  /*0ce0*/  F2FP.BF16.F32.PACK_AB R93, R111, R109 ;  /* 0x0000006d6f5d723e */ /* 0x000fe400000010ff */
[----:B------:R-:W-:-:S02]  /*0cf0*/  F2FP.BF16.F32.PACK_AB R92, R117, R107 ;  /* 0x0000006b755c723e */ /* 0x000fc400000010ff */
[----:B------:R-:W-:-:S03]  /*0d00*/  @P1 LEA R122, P3, R100, UR8, 0x4 ;  /* 0x00000008647a1c11 */ /* 0x000fc6000f8620ff */
[----:B------:R0:W-:Y:S04]  /*0d10*/  STG.E.128 desc[UR4][R124.64], R92 ;  /* 0x0000005c7c007986 */ /* 0x0001e8000c101d04 */
[----:B------:R-:W2:Y:S01]  /*0d20*/  LDG.E.128 R96, desc[UR4][R96.64] ;  /* 0x0000000460607981 */ /* 0x000ea2000c1e1d00 */
[----:B------:R-:W-:-:S05]  /*0d30*/  @P1 LEA.HI.X R123, R100, UR9, RZ, 0x4, P3 ;  /* 0x00000009647b1c11 */ /* 0x000fca00098f24ff */
[----:B------:R1:W3:Y:S01]  /*0d40*/  @P1 LDG.E.128 R16, desc[UR4][R122.64] ;  /* 0x000000047a101981 */ /* 0x0002e2000c1e1d00 */
[----:B------:R-:W-:Y:S01]  /*0d50*/  UMOV UR6, 0xffffffff ;  /* 0xffffffff00067882 */ /* 0x000fe20000000000 */
[----:B--2---:R-:W-:Y:S02]  /*0d60*/  SHF.L.U32 R110, R98, 0x10, RZ ;  /* 0x00000010626e7819 */ /* 0x004fe400000006ff */
[C---:B------:R-:W-:Y:S02]  /*0d70*/  SHF.L.U32 R12, R96.reuse, 0x10, RZ ;  /* 0x00000010600c7819 */ /* 0x040fe400000006ff */
[----:B------:R-:W-:Y:S01]  /*0d80*/  PRMT R104, R96, 0x7632, R104 ;  /* 0x0000763260687816 */ /* 0x000fe20000000068 */
[-C--:B0-----:R-:W-:Y:S01]  /*0d90*/  FMUL.FTZ R125, R110, R14.reuse ;  /* 0x0000000e6e7d7220 */ /* 0x081fe20000410000 */
[----:B------:R-:W-:Y:S01]  /*0da0*/  FADD.FTZ R110, RZ, R105 ;  /* 0x00000069ff6e7221 */ /* 0x000fe20000010000 */
[----:B------:R-:W-:Y:S01]  /*0db0*/  PRMT R108, R97, 0x7632, R108 ;  /* 0x00007632616c7816 */ /* 0x000fe2000000006c */
[-C--:B------:R-:W-:Y:S01]  /*0dc0*/  FMUL.FTZ R95, R12, R14.reuse ;  /* 0x0000000e0c5f7220 */ /* 0x080fe20000410000 */
[----:B------:R-:W-:Y:S01]  /*0dd0*/  PRMT R98, R98, 0x7632, R98 ;  /* 0x0000763262627816 */ /* 0x000fe20000000062 */
[----:B------:R-:W-:Y:S01]  /*0de0*/  FADD.FTZ R110, R110, R103 ;  /* 0x000000676e6e7221 */ /* 0x000fe20000010000 */
[C---:B------:R-:W-:Y:S01]  /*0df0*/  PRMT R92, R99.reuse, 0x7632, R92 ;  /* 0x00007632635c7816 */ /* 0x040fe2000000005c */
[----:B------:R-:W-:Y:S01]  /*0e00*/  FMUL.FTZ R12, R84, R95 ;  /* 0x0000005f540c7220 */ /* 0x000fe20000410000 */
[----:B------:R-:W-:Y:S01]  /*0e10*/  SHF.L.U32 R112, R99, 0x10, RZ ;  /* 0x0000001063707819 */ /* 0x000fe200000006ff */
[----:B------:R-:W-:Y:S01]  /*0e20*/  FADD.FTZ R110, R110, R13 ;  /* 0x0000000d6e6e7221 */ /* 0x000fe20000010000 */
[----:B------:R-:W-:Y:S01]  /*0e30*/  SHF.L.U32 R106, R97, 0x10, RZ ;  /* 0x00000010616a7819 */ /* 0x000fe200000006ff */
[----:B------:R-:W-:Y:S01]  /*0e40*/  FMUL.FTZ R125, R88, R125 ;  /* 0x0000007d587d7220 */ /* 0x000fe20000410000 */
[----:B------:R-:W-:Y:S01]  /*0e50*/  SHF.L.U32 R99, R104, 0x10, RZ ;  /* 0x0000001068637819 */ /* 0x000fe200000006ff */
[----:B------:R-:W-:Y:S01]  /*0e60*/  FADD.FTZ R110, R110, R15 ;  /* 0x0000000f6e6e7221 */ /* 0x000fe20000010000 */
[----:B-1----:R-:W-:Y:S01]  /*0e70*/  SHF.L.U32 R123, R108, 0x10, RZ ;  /* 0x000000106c7b7819 */ /* 0x002fe200000006ff */
[-C--:B------:R-:W-:Y:S01]  /*0e80*/  FMUL.FTZ R93, R106, R14.reuse ;  /* 0x0000000e6a5d7220 */ /* 0x080fe20000410000 */
[----:B------:R-:W-:Y:S01]  /*0e90*/  SHF.L.U32 R98, R98, 0x10, RZ ;  /* 0x0000001062627819 */ /* 0x000fe200000006ff */
[----:B------:R-:W-:Y:S01]  /*0ea0*/  FADD.FTZ R110, R110, R9 ;  /* 0x000000096e6e7221 */ /* 0x000fe20000010000 */
[----:B------:R-:W-:Y:S01]  /*0eb0*/  SHF.L.U32 R94, R92, 0x10, RZ ;  /* 0x000000105c5e7819 */ /* 0x000fe200000006ff */
[-C--:B------:R-:W-:Y:S01]  /*0ec0*/  FMUL.FTZ R97, R112, R14.reuse ;  /* 0x0000000e70617220 */ /* 0x080fe20000410000 */
[-C--:B------:R-:W-:Y:S01]  /*0ed0*/  FMUL.FTZ R108, R99, R14.reuse ;  /* 0x0000000e636c7220 */ /* 0x080fe20000410000 */
[----:B------:R-:W-:Y:S01]  /*0ee0*/  FADD.FTZ R110, R110, R11 ;  /* 0x0000000b6e6e7221 */ /* 0x000fe20000010000 */
[-C--:B------:R-:W-:Y:S01]  /*0ef0*/  FMUL.FTZ R92, R123, R14.reuse ;  /* 0x0000000e7b5c7220 */ /* 0x080fe20000410000 */
[-C--:B------:R-:W-:Y:S01]  /*0f00*/  FMUL.FTZ R98, R98, R14.reuse ;  /* 0x0000000e62627220 */ /* 0x080fe20000410000 */
[----:B------:R-:W-:Y:S01]  /*0f10*/  FMUL.FTZ R96, R94, R14 ;  /* 0x0000000e5e607220 */ /* 0x000fe20000410000 */
[----:B------:R-:W-:Y:S01]  /*0f20*/  FADD.FTZ R110, R110, R101 ;  /* 0x000000656e6e7221 */ /* 0x000fe20000010000 */
[----:B---3--:R-:W-:Y:S01]  /*0f30*/  @P1 SHF.L.U32 R104, R18, 0x10, RZ ;  /* 0x0000001012681819 */ /* 0x008fe200000006ff */
[----:B------:R-:W-:Y:S01]  /*0f40*/  FMUL.FTZ R97, R90, R97 ;  /* 0x000000615a617220 */ /* 0x000fe20000410000 */
[----:B------:R-:W-:Y:S01]  /*0f50*/  @P1 PRMT R95, R19, 0x7632, R95 ;  /* 0x00007632135f1816 */ /* 0x000fe2000000005f */
[----:B------:R-:W-:Y:S01]  /*0f60*/  FADD.FTZ R110, R110, R7 ;  /* 0x000000076e6e7221 */ /* 0x000fe20000010000 */
[----:B------:R-:W-:Y:S01]  /*0f70*/  @P1 PRMT R14, R17, 0x7632, R14 ;  /* 0x00007632110e1816 */ /* 0x000fe2000000000e */
[----:B------:R-:W-:Y:S01]  /*0f80*/  @P1 FADD.FTZ R125, R104, R125 ;  /* 0x0000007d687d1221 */ /* 0x000fe20000010000 */
[----:B------:R-:W-:Y:S01]  /*0f90*/  @P1 PRMT R94, R18, 0x7632, R94 ;  /* 0x00007632125e1816 */ /* 0x000fe2000000005e */
[----:B------:R-:W-:Y:S01]  /*0fa0*/  FADD.FTZ R110, R110, R107 ;  /* 0x0000006b6e6e7221 */ /* 0x000fe20000010000 */
[----:B------:R-:W-:Y:S01]  /*0fb0*/  @P1 SHF.L.U32 R106, R95, 0x10, RZ ;  /* 0x000000105f6a1819 */ /* 0x000fe200000006ff */
[----:B------:R-:W-:Y:S01]  /*0fc0*/  FMUL.FTZ R104, R89, R98 ;  /* 0x0000006259687220 */ /* 0x000fe20000410000 */
[----:B------:R-:W-:Y:S01]  /*0fd0*/  @P1 SHF.L.U32 R95, R14, 0x10, RZ ;  /* 0x000000100e5f1819 */ /* 0x000fe200000006ff */
[----:B------:R-:W-:Y:S01]  /*0fe0*/  FADD.FTZ R110, R110, R117 ;  /* 0x000000756e6e7221 */ /* 0x000fe20000010000 */
[----:B------:R-:W-:Y:S01]  /*0ff0*/  @P1 SHF.L.U32 R99, R94, 0x10, RZ ;  /* 0x000000105e631819 */ /* 0x000fe200000006ff */
[----:B------:R-:W-:Y:S01]  /*1000*/  FMUL.FTZ R14, R87, R92 ;  /* 0x0000005c570e7220 */ /* 0x000fe20000410000 */
[----:B------:R-:W-:Y:S01]  /*1010*/  FMUL.FTZ R123, R91, R96 ;  /* 0x000000605b7b7220 */ /* 0x000fe20000410000 */
[----:B------:R-:W-:Y:S01]  /*1020*/  @P1 PRMT R92, R16, 0x7632, R92 ;  /* 0x00007632105c1816 */ /* 0x000fe2000000005c */
[----:B------:R-:W-:Y:S01]  /*1030*/  FADD.FTZ R110, R110, R109 ;  /* 0x0000006d6e6e7221 */ /* 0x000fe20000010000 */
[----:B------:R-:W-:Y:S01]  /*1040*/  @P1 FADD.FTZ R14, R14, R95 ;  /* 0x0000005f0e0e1221 */ /* 0x000fe20000010000 */
[----:B------:R-:W-:Y:S01]  /*1050*/  @P1 FADD.FTZ R104, R104, R99 ;  /* 0x0000006368681221 */ /* 0x000fe20000010000 */
[----:B------:R-:W-:Y:S01]  /*1060*/  @P1 SHF.L.U32 R114, R16, 0x10, RZ ;  /* 0x0000001010721819 */ /* 0x000fe200000006ff */
[----:B------:R-:W-:Y:S01]  /*1070*/  @P1 FADD.FTZ R123, R123, R106 ;  /* 0x0000006a7b7b1221 */ /* 0x000fe20000010000 */
[----:B------:R-:W-:Y:S01]  /*1080*/  @P1 SHF.L.U32 R94, R19, 0x10, RZ ;  /* 0x00000010135e1819 */ /* 0x000fe200000006ff */
[----:B------:R-:W-:Y:S01]  /*1090*/  FADD.FTZ R110, R110, R111 ;  /* 0x0000006f6e6e7221 */ /* 0x000fe20000010000 */
[----:B------:R-:W-:Y:S01]  /*10a0*/  @P1 SHF.L.U32 R99, R17, 0x10, RZ ;  /* 0x0000001011631819 */ /* 0x000fe200000006ff */
[----:B------:R-:W-:Y:S01]  /*10b0*/  FMUL.FTZ R106, R86, R93 ;  /* 0x0000005d566a7220 */ /* 0x000fe20000410000 */
[----:B------:R-:W-:Y:S01]  /*10c0*/  @P1 SHF.L.U32 R95, R92, 0x10, RZ ;  /* 0x000000105c5f1819 */ /* 0x000fe200000006ff */
[----:B------:R-:W-:Y:S01]  /*10d0*/  FMUL.FTZ R108, R85, R108 ;  /* 0x0000006c556c7220 */ /* 0x000fe20000410000 */
[----:B------:R-:W-:Y:S01]  /*10e0*/  SHF.L.U32 R96, R100, 0x4, RZ ;  /* 0x0000000464607819 */ /* 0x000fe200000006ff */
[----:B------:R-:W-:Y:S01]  /*10f0*/  FADD.FTZ R110, R110, R121 ;  /* 0x000000796e6e7221 */ /* 0x000fe20000010000 */
[----:B------:R-:W-:Y:S01]  /*1100*/  @P1 FADD.FTZ R12, R114, R12 ;  /* 0x0000000c720c1221 */ /* 0x000fe20000010000 */
[----:B------:R-:W-:Y:S01]  /*1110*/  @P1 FADD.FTZ R97, R94, R97 ;  /* 0x000000615e611221 */ /* 0x000fe20000010000 */
[----:B------:R-:W-:Y:S01]  /*1120*/  @P1 FADD.FTZ R106, R99, R106 ;  /* 0x0000006a636a1221 */ /* 0x000fe20000010000 */
[----:B------:R-:W-:Y:S01]  /*1130*/  @P1 FADD.FTZ R108, R108, R95 ;  /* 0x0000005f6c6c1221 */ /* 0x000fe20000010000 */
[----:B------:R-:W-:Y:S01]  /*1140*/  SHF.R.U32.HI R100, RZ, 0x1c, R100 ;  /* 0x0000001cff647819 */ /* 0x000fe20000011664 */
[----:B------:R-:W-:Y:S01]  /*1150*/  FADD.FTZ R110, R110, R113 ;  /* 0x000000716e6e7221 */ /* 0x000fe20000010000 */
[----:B------:R-:W-:-:S02]  /*1160*/  IADD3 R98, P3, R96, UR10, RZ ;  /* 0x0000000a60627c10 */ /* 0x000fc4000ff7e0ff */
[----:B------:R-:W-:Y:S01]  /*1170*/  F2FP.BF16.F32.PACK_AB R95, R123, R97 ;  /* 0x000000617b5f723e */ /* 0x000fe200000010ff */
[----:B------:R-:W-:Y:S01]  /*1180*/  FADD.FTZ R110, R110, R119 ;  /* 0x000000776e6e7221 */ /* 0x000fe20000010000 */
[----:B------:R-:W-:Y:S02]  /*1190*/  IADD3.X R99, R100, UR11, RZ, P3, !PT ;  /* 0x0000000b64637c10 */ /* 0x000fe40009ffe4ff */
[----:B------:R-:W-:Y:S02]  /*11a0*/  F2FP.BF16.F32.PACK_AB R94, R104, R125 ;  /* 0x0000007d685e723e */ /* 0x000fe400000010ff */
[----:B------:R-:W-:Y:S02]  /*11b0*/  F2FP.BF16.F32.PACK_AB R93, R14, R106 ;  /* 0x0000006a0e5d723e */ /* 0x000fe400000010ff */
[----:B------:R-:W-:Y:S02]  /*11c0*/  F2FP.BF16.F32.PACK_AB R92, R108, R12 ;  /* 0x0000000c6c5c723e */ /* 0x000fe400000010ff */
[----:B------:R-:W-:-:S03]  /*11d0*/  LOP3.LUT P1, RZ, R102, 0xff, RZ, 0xc0, !PT ;  /* 0x000000ff66ff7812 */ /* 0x000fc6000782c0ff */
[----:B------:R0:W-:Y:S02]  /*11e0*/  STG.E.128 desc[UR4][R98.64], R92 ;  /* 0x0000005c62007986 */ /* 0x0001e4000c101d04 */
[----:B0-----:R-:W-:Y:S01]  /*11f0*/  FADD.FTZ R93, R110, R115 ;  /* 0x000000736e5d7221 */ /* 0x001fe20000010000 */
[----:B------:R-:W-:Y:S02]  /*1200*/  IADD3 R98, R3, 0x4, RZ ;  /* 0x0000000403627810 */ /* 0x000fe40007ffe0ff */
[----:B------:R-:W-:Y:S01]  /*1210*/  LOP3.LUT R94, R5, 0x1f, RZ, 0xc0, !PT ;  /* 0x0000001f055e7812 */ /* 0x000fe200078ec0ff */
        /* <DEDUP_REMOVED lines=78> */
.L_x_5346:
[----:B------:R-:W-:Y:S01]  /*1700*/  ISETP.NE.AND P3, PT, R94, RZ, PT ;  /* 0x000000ff5e00720c */ /* 0x000fe20003f65270 */
[----:B-1----:R-:W-:Y:S01]  /*1710*/  FADD.FTZ R93, R116, R118 ;  /* 0x00000076745d7221 */ /* 0x002fe20000010000 */
[----:B------:R-:W-:Y:S01]  /*1720*/  ISETP.GT.U32.AND P4, PT, R94, 0x3, PT ;  /* 0x000000035e00780c */ /* 0x000fe20003f84070 */
[----:B------:R-:W-:Y:S05]  /*1730*/  WARPSYNC.ALL ;  /* 0x0000000000007948 */ /* 0x000fea0003800000 */
[----:B------:R-:W-:-:S05]  /*1740*/  MOV R110, RZ ;  /* 0x000000ff006e7202 */ /* 0x000fca0000000f00 */
[----:B------:R-:W1:Y:S01]  /*1750*/  @!P3 S2R R99, SR_CgaCtaId ;  /* 0x000000000063b919 */ /* 0x000e620000008800 */
[----:B------:R-:W-:Y:S02]  /*1760*/  @!P3 MOV R98, 0x400 ;  /* 0x000004000062b802 */ /* 0x000fe40000000f00 */
[-C--:B------:R-:W-:Y:S01]  /*1770*/  @!P4 IADD3 R94, R94, R95.reuse, RZ ;  /* 0x0000005f5e5ec210 */ /* 0x080fe20007ffe0ff */
[----:B------:R-:W2:Y:S01]  /*1780*/  @!P4 S2R R102, SR_CgaCtaId ;  /* 0x000000000066c919 */ /* 0x000ea20000008800 */
[----:B------:R-:W-:Y:S02]  /*1790*/  @!P4 MOV R110, 0x300 ;  /* 0x00000300006ec802 */ /* 0x000fe40000000f00 */
[----:B-1----:R-:W-:Y:S02]  /*17a0*/  @!P3 LEA R99, R99, R98, 0x18 ;  /* 0x000000626363b211 */ /* 0x002fe400078ec0ff */
[----:B------:R-:W-:-:S04]  /*17b0*/  @!P3 IADD3 R98, R0, R95, RZ ;  /* 0x0000005f0062b210 */ /* 0x000fc80007ffe0ff */
[----:B------:R-:W-:Y:S02]  /*17c0*/  @!P3 LEA R98, R98, R99, 0x3 ;  /* 0x000000636262b211 */ /* 0x000fe400078e18ff */
[----:B------:R-:W-:-:S03]  /*17d0*/  @!P4 MOV R99, 0x400 ;  /* 0x000004000063c802 */ /* 0x000fc60000000f00 */
[----:B------:R-:W-:Y:S01]  /*17e0*/  @!P3 STS.64 [R98], R92 ;  /* 0x0000005c6200b388 */ /* 0x000fe20000000a00 */
[----:B--2---:R-:W-:Y:S01]  /*17f0*/  @!P4 LEA R99, R102, R99, 0x18 ;  /* 0x000000636663c211 */ /* 0x004fe200078ec0ff */
[----:B------:R-:W-:Y:S03]  /*1800*/  BAR.SYNC.DEFER_BLOCKING 0x0 ;  /* 0x0000000000007b1d */ /* 0x000fe60000010000 */
[----:B------:R-:W-:Y:S02]  /*1810*/  @!P4 LEA R112, R94, R99, 0x3 ;  /* 0x000000635e70c211 */ /* 0x000fe400078e18ff */
[----:B------:R-:W-:Y:S02]  /*1820*/  CS2R R94, SRZ ;  /* 0x00000000005e7805 */ /* 0x000fe4000001ff00 */
[----:B------:R-:W-:Y:S01]  /*1830*/  LOP3.LUT P3, RZ, R0, 0x1f, R5, 0xf8, !PT ;  /* 0x0000001f00ff7812 */ /* 0x000fe2000786f805 */
[----:B------:R-:W1:Y:S04]  /*1840*/  SHFL.DOWN PT, R99, R110, 0x2, 0x1f ;  /* 0x08401f006e637f89 */ /* 0x000e6800000e0000 */
[----:B------:R2:W3:Y:S01]  /*1850*/  @!P4 LDS.64 R94, [R112] ;  /* 0x00000000705ec984 */ /* 0x0004e20000000a00 */
[----:B------:R-:W-:-:S02]  /*1860*/  IADD3 R10, P4, R10, UR14, RZ ;  /* 0x0000000e0a0a7c10 */ /* 0x000fc4000ff9e0ff */
[-C--:B-1----:R-:W-:Y:S02]  /*1870*/  IADD3 R93, R99, R110.reuse, RZ ;  /* 0x0000006e635d7210 */ /* 0x082fe40007ffe0ff */
[----:B------:R-:W-:Y:S02]  /*1880*/  I2FP.F32.S32 R99, R99 ;  /* 0x0000006300637245 */ /* 0x000fe40000201400 */
[----:B------:R-:W-:Y:S02]  /*1890*/  I2FP.F32.S32 R92, R93 ;  /* 0x0000005d005c7245 */ /* 0x000fe40000201400 */
[----:B--2---:R-:W-:Y:S02]  /*18a0*/  I2FP.F32.S32 R112, R110 ;  /* 0x0000006e00707245 */ /* 0x004fe40000201400 */
[----:B------:R-:W1:Y:S01]  /*18b0*/  MUFU.RCP R98, R92 ;  /* 0x0000005c00627308 */ /* 0x000e620000001000 */
[----:B---3--:R-:W0:Y:S04]  /*18c0*/  SHFL.DOWN PT, R114, R94, 0x2, 0x1f ;  /* 0x08401f005e727f89 */ /* 0x008e2800000e0000 */
[----:B------:R-:W2:Y:S01]  /*18d0*/  SHFL.DOWN PT, R102, R95, 0x2, 0x1f ;  /* 0x08401f005f667f89 */ /* 0x000ea200000e0000 */
[C---:B0-----:R-:W-:Y:S01]  /*18e0*/  FADD.FTZ R116, -R114.reuse, R94 ;  /* 0x0000005e72747221 */ /* 0x041fe20000010100 */
[----:B------:R-:W-:-:S03]  /*18f0*/  FMUL.FTZ R114, R114, R99 ;  /* 0x0000006372727220 */ /* 0x000fc60000410000 */
[----:B------:R-:W-:Y:S01]  /*1900*/  FMUL.FTZ R116, R116, R116 ;  /* 0x0000007474747220 */ /* 0x000fe20000410000 */
[----:B------:R-:W-:Y:S01]  /*1910*/  FFMA.FTZ R110, R112, R94, R114 ;  /* 0x0000005e706e7223 */ /* 0x000fe20000010072 */
[----:B--2---:R-:W-:Y:S01]  /*1920*/  FADD.FTZ R95, R102, R95 ;  /* 0x0000005f665f7221 */ /* 0x004fe20000010000 */
[----:B------:R-:W0:Y:S01]  /*1930*/  SHFL.DOWN PT, R94, R93, 0x1, 0x1f ;  /* 0x08201f005d5e7f89 */ /* 0x000e2200000e0000 */
[----:B------:R-:W-:Y:S01]  /*1940*/  FMUL.FTZ R116, R116, R112 ;  /* 0x0000007074747220 */ /* 0x000fe20000410000 */
[----:B-1----:R-:W-:-:S03]  /*1950*/  FMUL.FTZ R110, R98, R110 ;  /* 0x0000006e626e7220 */ /* 0x002fc60000410000 */
[----:B------:R-:W-:Y:S02]  /*1960*/  FMUL.FTZ R116, R116, R99 ;  /* 0x0000006374747220 */ /* 0x000fe40000410000 */
[----:B------:R-:W1:Y:S02]  /*1970*/  SHFL.DOWN PT, R99, R110, 0x1, 0x1f ;  /* 0x08201f006e637f89 */ /* 0x000e6400000e0000 */
[----:B------:R-:W-:-:S05]  /*1980*/  FFMA.FTZ R98, R98, R116, R95 ;  /* 0x0000007462627223 */ /* 0x000fca000001005f */
[----:B------:R-:W2:Y:S01]  /*1990*/  SHFL.DOWN PT, R95, R98, 0x1, 0x1f ;  /* 0x08201f00625f7f89 */ /* 0x000ea200000e0000 */
[-C--:B0-----:R-:W-:Y:S02]  /*19a0*/  IADD3 R102, R93, R94.reuse, RZ ;  /* 0x0000005e5d667210 */ /* 0x081fe40007ffe0ff */
[----:B------:R-:W-:Y:S02]  /*19b0*/  I2FP.F32.S32 R94, R94 ;  /* 0x0000005e005e7245 */ /* 0x000fe40000201400 */
[----:B------:R-:W-:Y:S01]  /*19c0*/  I2FP.F32.S32 R102, R102 ;  /* 0x0000006600667245 */ /* 0x000fe20000201400 */
[----:B-1----:R-:W-:Y:S02]  /*19d0*/  FADD.FTZ R112, R110, -R99 ;  /* 0x800000636e707221 */ /* 0x002fe40000010000 */
[----:B------:R-:W-:-:S03]  /*19e0*/  FMUL.FTZ R99, R99, R94 ;  /* 0x0000005e63637220 */ /* 0x000fc60000410000 */
[----:B------:R-:W0:Y:S01]  /*19f0*/  MUFU.RCP R102, R102 ;  /* 0x0000006600667308 */ /* 0x000e220000001000 */
[----:B------:R-:W-:Y:S01]  /*1a00*/  FMUL.FTZ R93, R112, R112 ;  /* 0x00000070705d7220 */ /* 0x000fe20000410000 */
[----:B------:R-:W-:Y:S01]  /*1a10*/  FFMA.FTZ R99, R92, R110, R99 ;  /* 0x0000006e5c637223 */ /* 0x000fe20000010063 */
[----:B--2---:R-:W-:Y:S02]  /*1a20*/  FADD.FTZ R95, R98, R95 ;  /* 0x0000005f625f7221 */ /* 0x004fe40000010000 */
[----:B------:R-:W-:Y:S01]  /*1a30*/  FMUL.FTZ R93, R92, R93 ;  /* 0x0000005d5c5d7220 */ /* 0x000fe20000410000 */
[----:B------:R-:W1:Y:S03]  /*1a40*/  LDC R110, c[0x0][0x2d8] ;  /* 0x0000b600ff6e7b82 */ /* 0x000e660000000800 */
[----:B------:R-:W-:Y:S01]  /*1a50*/  FMUL.FTZ R93, R93, R94 ;  /* 0x0000005e5d5d7220 */ /* 0x000fe20000410000 */
[----:B0-----:R-:W-:-:S03]  /*1a60*/  FMUL.FTZ R99, R102, R99 ;  /* 0x0000006366637220 */ /* 0x001fc60000410000 */
[----:B------:R-:W-:Y:S02]  /*1a70*/  FFMA.FTZ R95, R102, R93, R95 ;  /* 0x0000005d665f7223 */ /* 0x000fe4000001005f */
[----:B------:R-:W0:Y:S01]  /*1a80*/  @!P3 LDC.64 R92, c[0x0][0x250] ;  /* 0x00009400ff5cbb82 */ /* 0x000e220000000a00 */
[----:B------:R-:W2:Y:S04]  /*1a90*/  SHFL.IDX PT, R99, R99, RZ, 0x1f ;  /* 0x00001fff63637589 */ /* 0x000ea800000e0000 */
[----:B------:R-:W1:Y:S01]  /*1aa0*/  SHFL.IDX PT, R95, R95, RZ, 0x1f ;  /* 0x00001fff5f5f7589 */ /* 0x000e6200000e0000 */
[----:B0-----:R-:W-:-:S04]  /*1ab0*/  @!P3 IMAD.WIDE R92, R2, 0x4, R92 ;  /* 0x00000004025cb825 */ /* 0x001fc800078e025c */
[C---:B--2---:R-:W-:Y:S01]  /*1ac0*/  FMUL.FTZ R94, R99.reuse, R99 ;  /* 0x00000063635e7220 */ /* 0x044fe20000410000 */
[----:B------:R-:W-:Y:S01]  /*1ad0*/  FSEL R98, R99, RZ, !P2 ;  /* 0x000000ff63627208 */ /* 0x000fe20005000000 */
[----:B------:R0:W-:Y:S03]  /*1ae0*/  @!P3 STG.E desc[UR4][R92.64], R99 ;  /* 0x000000635c00b986 */ /* 0x0001e6000c101904 */
[----:B------:R-:W-:Y:S01]  /*1af0*/  FSEL R102, R94, RZ, P2 ;  /* 0x000000ff5e667208 */ /* 0x000fe20001000000 */
[----:B-1----:R-:W-:Y:S01]  /*1b00*/  FFMA.FTZ R94, R95, UR12, R110 ;  /* 0x0000000c5f5e7c23 */ /* 0x002fe2000801006e */
[C---:B------:R-:W-:Y:S01]  /*1b10*/  FADD.FTZ R9, -R98.reuse, R9 ;  /* 0x0000000962097221 */ /* 0x040fe20000010100 */
[C---:B------:R-:W-:Y:S01]  /*1b20*/  FADD.FTZ R11, -R98.reuse, R11 ;  /* 0x0000000b620b7221 */ /* 0x040fe20000010100 */
[----:B------:R-:W-:Y:S01]  /*1b30*/  FADD.FTZ R106, -R98, R106 ;  /* 0x0000006a626a7221 */ /* 0x000fe20000010100 */
[----:B------:R-:W-:Y:S01]  /*1b40*/  FADD.FTZ R102, R94, R102 ;  /* 0x000000665e667221 */ /* 0x000fe20000010000 */
[C---:B------:R-:W-:Y:S01]  /*1b50*/  FADD.FTZ R13, -R98.reuse, R13 ;  /* 0x0000000d620d7221 */ /* 0x040fe20000010100 */
[----:B------:R-:W1:Y:S01]  /*1b60*/  @!P3 LDC.64 R94, c[0x0][0x258] ;  /* 0x00009600ff5ebb82 */ /* 0x000e620000000a00 */
[C---:B------:R-:W-:Y:S01]  /*1b70*/  FADD.FTZ R15, -R98.reuse, R15 ;  /* 0x0000000f620f7221 */ /* 0x040fe20000010100 */
[----:B0-----:R-:W0:Y:S01]  /*1b80*/  MUFU.RSQ R92, R102 ;  /* 0x00000066005c7308 */ /* 0x001e220000001400 */
        /* <DEDUP_REMOVED lines=19> */
[C---:B------:R-:W-:Y:S01]  /*1cc0*/  FADD.FTZ R97, -R98.reuse, R97 ;  /* 0x0000006162617221 */ /* 0x040fe20000010100 */
[----:B------:R-:W-:Y:S01]  /*1cd0*/  FADD.FTZ R123, -R98, R123 ;  /* 0x0000007b627b7221 */ /* 0x000fe20000010100 */
[C---:B------:R-:W-:Y:S01]  /*1ce0*/  FMUL.FTZ R11, R92.reuse, R106 ;  /* 0x0000006a5c0b7220 */ /* 0x040fe20000410000 */
[C---:B------:R-:W-:Y:S01]  /*1cf0*/  FMUL.FTZ R13, R92.reuse, R13 ;  /* 0x0000000d5c0d7220 */ /* 0x040fe20000410000 */
[C---:B------:R-:W-:Y:S01]  /*1d00*/  FMUL.FTZ R98, R92.reuse, R15 ;  /* 0x0000000f5c627220 */ /* 0x040fe20000410000 */
[----:B------:R-:W-:Y:S01]  /*1d10*/  FMUL.FTZ R106, R92, R14 ;  /* 0x0000000e5c6a7220 */ /* 0x000fe20000410000 */
[----:B-1----:R-:W-:-:S04]  /*1d20*/  @!P3 IMAD.WIDE R94, R2, 0x4, R94 ;  /* 0x00000004025eb825 */ /* 0x002fc800078e025e */
        /* <DEDUP_REMOVED lines=44> */
[----:B------:R-:W-:Y:S01]  /*1ff0*/  IADD3 R6, P3, R6, UR14, RZ ;  /* 0x0000000e06067c10 */ /* 0x000fe2000ff7e0ff */
[----:B------:R-:W-:Y:S01]  /*2000*/  FFMA.FTZ R9, R60, R7, R36 ;  /* 0x000000073c097223 */ /* 0x000fe20000010024 */
[----:B------:R-:W-:Y:S01]  /*2010*/  FFMA.FTZ R114, R61, R114, R37 ;  /* 0x000000723d727223 */ /* 0x000fe20000010025 */
[----:B------:R-:W-:-:S02]  /*2020*/  IADD3 R104, P5, R96, UR14, RZ ;  /* 0x0000000e60687c10 */ /* 0x000fc4000ffbe0ff */
[----:B------:R-:W-:Y:S02]  /*2030*/  F2FP.BF16.F32.PACK_AB R98, R97, R98 ;  /* 0x000000626162723e */ /* 0x000fe400000010ff */
[----:B------:R-:W-:Y:S02]  /*2040*/  F2FP.BF16.F32.PACK_AB R15, R112, R15 ;  /* 0x0000000f700f723e */ /* 0x000fe400000010ff */
[----:B------:R-:W-:Y:S02]  /*2050*/  F2FP.BF16.F32.PACK_AB R12, R12, R105 ;  /* 0x000000690c0c723e */ /* 0x000fe400000010ff */
[----:B------:R-:W-:Y:S02]  /*2060*/  IADD3.X R7, R4, UR15, RZ, P3, !PT ;  /* 0x0000000f04077c10 */ /* 0x000fe40009ffe4ff */
[----:B------:R-:W-:Y:S02]  /*2070*/  F2FP.BF16.F32.PACK_AB R97, R106, R11 ;  /* 0x0000000b6a61723e */ /* 0x000fe400000010ff */
[----:B------:R-:W-:Y:S01]  /*2080*/  F2FP.BF16.F32.PACK_AB R95, R118, R119 ;  /* 0x00000077765f723e */ /* 0x000fe200000010ff */
[----:B------:R0:W-:Y:S01]  /*2090*/  STG.E.128 desc[UR4][R6.64], R12 ;  /* 0x0000000c06007986 */ /* 0x0001e2000c101d04 */
[----:B------:R-:W-:-:S02]  /*20a0*/  F2FP.BF16.F32.PACK_AB R94, R99, R94 ;  /* 0x0000005e635e723e */ /* 0x000fc400000010ff */
[----:B------:R-:W-:Y:S02]  /*20b0*/  F2FP.BF16.F32.PACK_AB R93, R110, R93 ;  /* 0x0000005d6e5d723e */ /* 0x000fe400000010ff */
[----:B------:R-:W-:Y:S02]  /*20c0*/  IADD3.X R11, R8, UR15, RZ, P4, !PT ;  /* 0x0000000f080b7c10 */ /* 0x000fe4000a7fe4ff */
[----:B------:R-:W-:Y:S02]  /*20d0*/  F2FP.BF16.F32.PACK_AB R99, R120, R101 ;  /* 0x000000657863723e */ /* 0x000fe400000010ff */
[----:B------:R-:W-:Y:S01]  /*20e0*/  F2FP.BF16.F32.PACK_AB R96, R114, R9 ;  /* 0x000000097260723e */ /* 0x000fe200000010ff */
[----:B------:R0:W-:Y:S01]  /*20f0*/  STG.E.128 desc[UR4][R10.64], R92 ;  /* 0x0000005c0a007986 */ /* 0x0001e2000c101d04 */
[----:B------:R-:W-:Y:S02]  /*2100*/  IADD3.X R105, R100, UR15, RZ, P5, !PT ;  /* 0x0000000f64697c10 */ /* 0x000fe4000affe4ff */
[----:B------:R-:W-:-:S02]  /*2110*/  IADD3 R2, R2, UR16, RZ ;  /* 0x0000001002027c10 */ /* 0x000fc4000fffe0ff */
[----:B------:R-:W-:Y:S01]  /*2120*/  SEL R102, RZ, 0x1, P1 ;  /* 0x00000001ff667807 */ /* 0x000fe20000800000 */
[----:B------:R0:W-:Y:S01]  /*2130*/  STG.E.128 desc[UR4][R104.64], R96 ;  /* 0x0000006068007986 */ /* 0x0001e2000c101d04 */
[----:B------:R-:W-:-:S13]  /*2140*/  ISETP.GE.AND P3, PT, R2, UR17, PT ;  /* 0x0000001102007c0c */ /* 0x000fda000bf66270 */
[----:B------:R-:W-:Y:S05]  /*2150*/  @!P3 BRA `(.L_x_5335) ;  /* 0xffffffe000bcb947 */ /* 0x000fea000383ffff */
[----:B------:R-:W-:Y:S05]  /*2160*/  EXIT ;  /* 0x000000000000794d */ /* 0x000fea0003800000 */
.L_x_5334:
[----:B------:R-:W-:Y:S01]  /*2170*/  HFMA2.MMA R102, -RZ, RZ, 0, 5.9604644775390625e-08 ;  /* 0x00000001ff667435 */ /* 0x000fe200000001ff */
[----:B------:R-:W-:Y:S02]  /*2180*/  MOV R120, R93 ;  /* 0x0000005d00787202 */ /* 0x000fe40000000f00 */
[----:B------:R-:W-:Y:S02]  /*2190*/  MOV R99, 0x1f ;  /* 0x0000001f00637802 */ /* 0x000fe40000000f00 */
[----:B------:R-:W-:-:S07]  /*21a0*/  MOV R98, 0xffffffff ;  /* 0xffffffff00627802 */ /* 0x000fce0000000f00 */
[----:B------:R-:W-:Y:S05]  /*21b0*/  WARPSYNC.COLLECTIVE R98, `(.L_x_5336) ;  /* 0x0000000062087348 */ /* 0x000fea0003c00000 */
[----:B------:R0:W1:Y:S02]  /*21c0*/  SHFL.BFLY P3, R118, R120, R102, R99 ;  /* 0x0c00006678767389 */ /* 0x0000640000060063 */
[----:B01----:R-:W-:Y:S01]  /*21d0*/  ENDCOLLECTIVE ;  /* 0x000000000000791b */ /* 0x003fe20003800000 */
.L_x_5336:
[----:B------:R-:W-:Y:S01]  /*21e0*/  HFMA2.MMA R102, -RZ, RZ, 0, 1.1920928955078125e-07 ;  /* 0x00000002ff667435 */ /* 0x000fe200000001ff */
[----:B------:R-:W-:-:S05]  /*21f0*/  MOV R92, R118 ;  /* 0x00000076005c7202 */ /* 0x000fca0000000f00 */
[----:B------:R-:W-:-:S05]  /*2200*/  FADD.FTZ R110, R93, R92 ;  /* 0x0000005c5d6e7221 */ /* 0x000fca0000010000 */
[----:B------:R-:W-:-:S07]  /*2210*/  MOV R120, R110 ;  /* 0x0000006e00787202 */ /* 0x000fce0000000f00 */
[----:B------:R-:W-:Y:S05]  /*2220*/  WARPSYNC.COLLECTIVE R98, `(.L_x_5337) ;  /* 0x0000000062087348 */ /* 0x000fea0003c00000 */
[----:B------:R0:W1:Y:S02]  /*2230*/  SHFL.BFLY P3, R118, R120, R102, R99 ;  /* 0x0c00006678767389 */ /* 0x0000640000060063 */
[----:B01----:R-:W-:Y:S01]  /*2240*/  ENDCOLLECTIVE ;  /* 0x000000000000791b */ /* 0x003fe20003800000 */
.L_x_5337:
[----:B------:R-:W-:Y:S01]  /*2250*/  HFMA2.MMA R102, -RZ, RZ, 0, 2.384185791015625e-07 ;  /* 0x00000004ff667435 */ /* 0x000fe200000001ff */
[----:B------:R-:W-:-:S05]  /*2260*/  MOV R92, R118 ;  /* 0x00000076005c7202 */ /* 0x000fca0000000f00 */
[----:B------:R-:W-:-:S05]  /*2270*/  FADD.FTZ R112, R110, R92 ;  /* 0x0000005c6e707221 */ /* 0x000fca0000010000 */
[----:B------:R-:W-:-:S07]  /*2280*/  MOV R120, R112 ;  /* 0x0000007000787202 */ /* 0x000fce0000000f00 */
[----:B------:R-:W-:Y:S05]  /*2290*/  WARPSYNC.COLLECTIVE R98, `(.L_x_5338) ;  /* 0x0000000062087348 */ /* 0x000fea0003c00000 */
[----:B------:R0:W1:Y:S02]  /*22a0*/  SHFL.BFLY P3, R118, R120, R102, R99 ;  /* 0x0c00006678767389 */ /* 0x0000640000060063 */
[----:B01----:R-:W-:Y:S01]  /*22b0*/  ENDCOLLECTIVE ;  /* 0x000000000000791b */ /* 0x003fe20003800000 */
.L_x_5338:
[----:B------:R-:W-:Y:S01]  /*22c0*/  HFMA2.MMA R102, -RZ, RZ, 0, 4.76837158203125e-07 ;  /* 0x00000008ff667435 */ /* 0x000fe200000001ff */
[----:B------:R-:W-:-:S05]  /*22d0*/  MOV R92, R118 ;  /* 0x00000076005c7202 */ /* 0x000fca0000000f00 */
[----:B------:R-:W-:-:S05]  /*22e0*/  FADD.FTZ R114, R112, R92 ;  /* 0x0000005c70727221 */ /* 0x000fca0000010000 */
[----:B------:R-:W-:-:S07]  /*22f0*/  MOV R120, R114 ;  /* 0x0000007200787202 */ /* 0x000fce0000000f00 */
[----:B------:R-:W-:Y:S05]  /*2300*/  WARPSYNC.COLLECTIVE R98, `(.L_x_5339) ;  /* 0x0000000062087348 */ /* 0x000fea0003c00000 */
[----:B------:R0:W1:Y:S02]  /*2310*/  SHFL.BFLY P3, R118, R120, R102, R99 ;  /* 0x0c00006678767389 */ /* 0x0000640000060063 */
[----:B01----:R-:W-:Y:S01]  /*2320*/  ENDCOLLECTIVE ;  /* 0x000000000000791b */ /* 0x003fe20003800000 */
.L_x_5339:
[----:B------:R-:W-:Y:S01]  /*2330*/  HFMA2.MMA R102, -RZ, RZ, 0, 9.5367431640625e-07 ;  /* 0x00000010ff667435 */ /* 0x000fe200000001ff */
[----:B------:R-:W-:-:S05]  /*2340*/  MOV R92, R118 ;  /* 0x00000076005c7202 */ /* 0x000fca0000000f00 */
[----:B------:R-:W-:-:S05]  /*2350*/  FADD.FTZ R116, R114, R92 ;  /* 0x0000005c72747221 */ /* 0x000fca0000010000 */
[----:B------:R-:W-:-:S07]  /*2360*/  MOV R120, R116 ;  /* 0x0000007400787202 */ /* 0x000fce0000000f00 */
[----:B------:R-:W-:Y:S05]  /*2370*/  WARPSYNC.COLLECTIVE R98, `(.L_x_5340) ;  /* 0x0000000062087348 */ /* 0x000fea0003c00000 */
[----:B------:R0:W1:Y:S02]  /*2380*/  SHFL.BFLY P3, R118, R120, R102, R99 ;  /* 0x0c00006678767389 */ /* 0x0000640000060063 */
[----:B01----:R-:W-:Y:S01]  /*2390*/  ENDCOLLECTIVE ;  /* 0x000000000000791b */ /* 0x003fe20003800000 */
.L_x_5340:
        /* <DEDUP_REMOVED lines=52> */
[----:B------:R-:W-:-:S04]  /*26e0*/  MOV R98, 0xffffffff ;  /* 0xffffffff00627802 */ /* 0x000fc80000000f00 */
[----:B------:R-:W-:-:S07]  /*26f0*/  MOV R120, R93 ;  /* 0x0000005d00787202 */ /* 0x000fce0000000f00 */
[----:B------:R-:W-:Y:S05]  /*2700*/  WARPSYNC.COLLECTIVE R98, `(.L_x_5341) ;  /* 0x0000000062087348 */ /* 0x000fea0003c00000 */
[----:B------:R0:W1:Y:S02]  /*2710*/  SHFL.BFLY P3, R118, R120, R102, R99 ;  /* 0x0c00006678767389 */ /* 0x0000640000060063 */
[----:B01----:R-:W-:Y:S01]  /*2720*/  ENDCOLLECTIVE ;  /* 0x000000000000791b */ /* 0x003fe20003800000 */
.L_x_5341:
[----:B------:R-:W-:Y:S01]  /*2730*/  HFMA2.MMA R102, -RZ, RZ, 0, 1.1920928955078125e-07 ;  /* 0x00000002ff667435 */ /* 0x000fe200000001ff */
[----:B------:R-:W-:-:S05]  /*2740*/  MOV R110, R118 ;  /* 0x00000076006e7202 */ /* 0x000fca0000000f00 */
[----:B------:R-:W-:-:S05]  /*2750*/  FADD.FTZ R110, R93, R110 ;  /* 0x0000006e5d6e7221 */ /* 0x000fca0000010000 */
[----:B------:R-:W-:-:S07]  /*2760*/  MOV R120, R110 ;  /* 0x0000006e00787202 */ /* 0x000fce0000000f00 */
[----:B------:R-:W-:Y:S05]  /*2770*/  WARPSYNC.COLLECTIVE R98, `(.L_x_5342) ;  /* 0x0000000062087348 */ /* 0x000fea0003c00000 */
[----:B------:R0:W1:Y:S02]  /*2780*/  SHFL.BFLY P3, R118, R120, R102, R99 ;  /* 0x0c00006678767389 */ /* 0x0000640000060063 */
[----:B01----:R-:W-:Y:S01]  /*2790*/  ENDCOLLECTIVE ;  /* 0x000000000000791b */ /* 0x003fe20003800000 */
.L_x_5342:
[----:B------:R-:W-:Y:S01]  /*27a0*/  HFMA2.MMA R102, -RZ, RZ, 0, 2.384185791015625e-07 ;  /* 0x00000004ff667435 */ /* 0x000fe200000001ff */
[----:B------:R-:W-:-:S05]  /*27b0*/  MOV R112, R118 ;  /* 0x0000007600707202 */ /* 0x000fca0000000f00 */
[----:B------:R-:W-:-:S05]  /*27c0*/  FADD.FTZ R112, R110, R112 ;  /* 0x000000706e707221 */ /* 0x000fca0000010000 */
[----:B------:R-:W-:-:S07]  /*27d0*/  MOV R120, R112 ;  /* 0x0000007000787202 */ /* 0x000fce0000000f00 */
[----:B------:R-:W-:Y:S05]  /*27e0*/  WARPSYNC.COLLECTIVE R98, `(.L_x_5343) ;  /* 0x0000000062087348 */ /* 0x000fea0003c00000 */
[----:B------:R0:W1:Y:S02]  /*27f0*/  SHFL.BFLY P3, R118, R120, R102, R99 ;  /* 0x0c00006678767389 */ /* 0x0000640000060063 */
[----:B01----:R-:W-:Y:S01]  /*2800*/  ENDCOLLECTIVE ;  /* 0x000000000000791b */ /* 0x003fe20003800000 */
.L_x_5343:
[----:B------:R-:W-:Y:S01]  /*2810*/  HFMA2.MMA R102, -RZ, RZ, 0, 4.76837158203125e-07 ;  /* 0x00000008ff667435 */ /* 0x000fe200000001ff */
[----:B------:R-:W-:-:S05]  /*2820*/  MOV R114, R118 ;  /* 0x0000007600727202 */ /* 0x000fca0000000f00 */
[----:B------:R-:W-:-:S05]  /*2830*/  FADD.FTZ R114, R112, R114 ;  /* 0x0000007270727221 */ /* 0x000fca0000010000 */
[----:B------:R-:W-:-:S07]  /*2840*/  MOV R120, R114 ;  /* 0x0000007200787202 */ /* 0x000fce0000000f00 */
[----:B------:R-:W-:Y:S05]  /*2850*/  WARPSYNC.COLLECTIVE R98, `(.L_x_5344) ;  /* 0x0000000062087348 */ /* 0x000fea0003c00000 */
[----:B------:R0:W1:Y:S02]  /*2860*/  SHFL.BFLY P3, R118, R120, R102, R99 ;  /* 0x0c00006678767389 */ /* 0x0000640000060063 */
[----:B01----:R-:W-:Y:S01]  /*2870*/  ENDCOLLECTIVE ;  /* 0x000000000000791b */ /* 0x003fe20003800000 */
.L_x_5344:
[----:B------:R-:W-:Y:S01]  /*2880*/  HFMA2.MMA R102, -RZ, RZ, 0, 9.5367431640625e-07 ;  /* 0x00000010ff667435 */ /* 0x000fe200000001ff */
[----:B------:R-:W-:-:S05]  /*2890*/  MOV R116, R118 ;  /* 0x0000007600747202 */ /* 0x000fca0000000f00 */
[----:B------:R-:W-:-:S05]  /*28a0*/  FADD.FTZ R116, R114, R116 ;  /* 0x0000007472747221 */ /* 0x000fca0000010000 */
[----:B------:R-:W-:-:S07]  /*28b0*/  MOV R120, R116 ;  /* 0x0000007400787202 */ /* 0x000fce0000000f00 */
[----:B------:R-:W-:Y:S05]  /*28c0*/  WARPSYNC.COLLECTIVE R98, `(.L_x_5345) ;  /* 0x0000000062087348 */ /* 0x000fea0003c00000 */
[----:B------:R0:W1:Y:S02]  /*28d0*/  SHFL.BFLY P3, R118, R120, R102, R99 ;  /* 0x0c00006678767389 */ /* 0x0000640000060063 */
[----:B01----:R-:W-:Y:S01]  /*28e0*/  ENDCOLLECTIVE ;  /* 0x000000000000791b */ /* 0x003fe20003800000 */
.L_x_5345:
[----:B------:R-:W-:Y:S05]  /*28f0*/  BRA `(.L_x_5346) ;  /* 0xffffffec00807947 */ /* 0x000fea000383ffff */
.L_x_5347:
        /* <DEDUP_REMOVED lines=16> */
.L_x_23245:


//--------------------- .text._ZN10layer_norm13ln_fwd_kernelINS_13Kernel_traitsIf13__nv_bfloat16S2_S2_fjLj3072ELj1ELj1ELj4ELj16ENS_18Kernel_traits_baseILj3072EfS2_S2_S2_fjLj128EEEEELb0ELb1ELb1ELb0EEEvNS_9FwdParamsE --------------------------
	.section	.text._ZN10layer_norm13ln_fwd_kernelINS_13Kernel_traitsIf13__nv_bfloat16S2_S2_fjLj3072ELj1ELj1ELj4ELj16ENS_18Kernel_traits_baseILj3072EfS2_S2_S2_fjLj128EEEEELb0ELb1ELb1ELb0EEEvNS_9FwdParamsE,"ax",@progbits
	.align	128
        .global         _ZN10layer_norm13ln_fwd_kernelINS_13Kernel_traitsIf13__nv_bfloat16S2_S2_fjLj3072ELj1ELj1ELj4ELj16ENS_18Kernel_traits_baseILj3072EfS2_S2_S2_fjLj128EEEEELb0ELb1ELb1ELb0EEEvNS_9FwdParamsE
        .type           _ZN10layer_norm13ln_fwd_kernelINS_13Kernel_traitsIf13__nv_bfloat16S2_S2_fjLj3072ELj1ELj1ELj4ELj16ENS_18Kernel_traits_baseILj3072EfS2_S2_S2_fjLj128EEEEELb0ELb1ELb1ELb0EEEvNS_9FwdParamsE,@function
        .size           _ZN10layer_norm13ln_fwd_kernelINS_13Kernel_traitsIf13__nv_bfloat16S2_S2_fjLj3072ELj1ELj1ELj4ELj16ENS_18Kernel_traits_baseILj3072EfS2_S2_S2_fjLj128EEEEELb0ELb1ELb1ELb0EEEvNS_9FwdParamsE,(.L_x_23246 - _ZN10layer_norm13ln_fwd_kernelINS_13Kernel_traitsIf13__nv_bfloat16S2_S2_fjLj3072ELj1ELj1ELj4ELj16ENS_18Kernel_traits_baseILj3072EfS2_S2_S2_fjLj128EEEEELb0ELb1ELb1ELb0EEEvNS_9FwdParamsE)
        .other          _ZN10layer_norm13ln_fwd_kernelINS_13Kernel_traitsIf13__nv_bfloat16S2_S2_fjLj3072ELj1ELj1ELj4ELj16ENS_18Kernel_traits_baseILj3072EfS2_S2_S2_fjLj128EEEEELb0ELb1ELb1ELb0EEEvNS_9FwdParamsE,@"STO_CUDA_ENTRY STV_DEFAULT"
_ZN10layer_norm13ln_fwd_kernelINS_13Kernel_traitsIf13__nv_bfloat16S2_S2_fjLj3072ELj1ELj1ELj4ELj16ENS_18Kernel_traits_baseILj3072EfS2_S2_S2_fjLj128EEEEELb0ELb1ELb1ELb0EEEvNS_9FwdParamsE:
.text._ZN10layer_norm13ln_fwd_kernelINS_13Kernel_traitsIf13__nv_bfloat16S2_S2_fjLj3072ELj1ELj1ELj4ELj16ENS_18Kernel_traits_baseILj3072EfS2_S2_S2_fjLj128EEEEELb0ELb1ELb1ELb0EEEvNS_9FwdParamsE:
        /* <DEDUP_REMOVED lines=36> */
.L_x_5349:
[----:B------:R-:W-:Y:S05]  /*0240*/  BSYNC B0 ;  /* 0x0000000000007941 */ /* 0x000fea0003800000 */
.L_x_5348:
        /* <DEDUP_REMOVED lines=23> */
.L_x_5351:
[----:B------:R-:W-:Y:S05]  /*03c0*/  BSYNC B0 ;  /* 0x0000000000007941 */ /* 0x000fea0003800000 */
.L_x_5350:
        /* <DEDUP_REMOVED lines=22> */
.L_x_5353:
[----:B------:R-:W-:Y:S05]  /*0530*/  BSYNC B0 ;  /* 0x0000000000007941 */ /* 0x000fea0003800000 */
.L_x_5352:
[----:B------:R-:W3:Y:S02]  /*0540*/  S2UR UR6, SR_CTAID.X ;  /* 0x00000000000679c3 */ /* 0x000ee40000002500 */
[----:B---3--:R-:W-:Y:S01]  /*0550*/  LEA.HI R112, R109, UR6, RZ, 0x19 ;  /* 0x000000066d707c11 */ /* 0x008fe2000f8fc8ff */
[----:B------:R-:W-:-:S03]  /*0560*/  ULDC UR6, c[0x0][0x214] ;  /* 0x0000850000067ab9 */ /* 0x000fc60000000800 */
[----:B------:R-:W-:-:S13]  /*0570*/  ISETP.GE.AND P0, PT, R112, UR6, PT ;  /* 0x0000000670007c0c */ /* 0x000fda000bf06270 */
[----:B------:R-:W-:Y:S05]  /*0580*/  @P0 EXIT ;  /* 0x000000000000094d */ /* 0x000fea0003800000 */
[----:B------:R-:W-:Y:S01]  /*0590*/  SHF.R.S32.HI R0, RZ, 0x3, R0 ;  /* 0x00000003ff007819 */ /* 0x000fe20000011400 */
[----:B------:R-:W-:Y:S01]  /*05a0*/  HFMA2.MMA R118, -RZ, RZ, 0, 5.9604644775390625e-08 ;  /* 0x00000001ff767435 */ /* 0x000fe200000001ff */
[----:B012---:R-:W-:Y:S01]  /*05b0*/  LOP3.LUT R3, R109, 0x60, RZ, 0xc0, !PT ;  /* 0x000000606d037812 */ /* 0x007fe200078ec0ff */
[----:B------:R-:W-:Y:S01]  /*05c0*/  ULDC.U8 UR6, c[0x0][0x2a0] ;  /* 0x0000a80000067ab9 */ /* 0x000fe20000000000 */
[----:B------:R-:W-:Y:S01]  /*05d0*/  LOP3.LUT R2, R0, 0x7f, RZ, 0xc0, !PT ;  /* 0x0000007f00027812 */ /* 0x000fe200078ec0ff */
[----:B------:R-:W-:Y:S01]  /*05e0*/  UISETP.NE.AND UP0, UPT, UR6, URZ, UPT ;  /* 0x0000003f0600728c */ /* 0x000fe2000bf05270 */
[----:B------:R-:W-:Y:S01]  /*05f0*/  SHF.R.U32.HI R0, RZ, 0x2, R0 ;  /* 0x00000002ff007819 */ /* 0x000fe20000011600 */
[----:B------:R-:W-:Y:S01]  /*0600*/  ULDC UR8, c[0x0][0x29c] ;  /* 0x0000a70000087ab9 */ /* 0x000fe20000000800 */
[----:B------:R-:W-:Y:S01]  /*0610*/  VIADDMNMX R3, R2, -R3, RZ, !PT ;  /* 0x8000000302037246 */ /* 0x000fe200078001ff */
[----:B------:R-:W-:Y:S01]  /*0620*/  ULDC UR9, c[0x0][0x290] ;  /* 0x0000a40000097ab9 */ /* 0x000fe20000000800 */
[----:B------:R-:W-:Y:S01]  /*0630*/  LOP3.LUT R0, R0, 0x3fffffe0, RZ, 0xc0, !PT ;  /* 0x3fffffe000007812 */ /* 0x000fe200078ec0ff */
[----:B------:R-:W-:Y:S01]  /*0640*/  ULDC.64 UR6, c[0x0][0x230] ;  /* 0x00008c0000067ab9 */ /* 0x000fe20000000a00 */
[----:B------:R-:W-:Y:S01]  /*0650*/  VIMNMX R3, R3, 0x20, PT ;  /* 0x0000002003037848 */ /* 0x000fe20003fe0100 */
[----:B------:R-:W-:Y:S01]  /*0660*/  ULDC.64 UR10, c[0x0][0x210] ;  /* 0x00008400000a7ab9 */ /* 0x000fe20000000a00 */
[----:B------:R-:W-:-:S02]  /*0670*/  SHF.L.U32 R4, R109, 0x5, RZ ;  /* 0x000000056d047819 */ /* 0x000fc400000006ff */
[----:B------:R-:W-:Y:S02]  /*0680*/  IADD3 R3, R3, R0, RZ ;  /* 0x0000000003037210 */ /* 0x000fe40007ffe0ff */
[----:B------:R-:W-:Y:S02]  /*0690*/  LOP3.LUT R5, R4, 0x3e0, RZ, 0xc0, !PT ;  /* 0x000003e004057812 */ /* 0x000fe400078ec0ff */
[----:B------:R-:W-:Y:S02]  /*06a0*/  SHF.L.U32 R3, R3, 0x3, RZ ;  /* 0x0000000303037819 */ /* 0x000fe400000006ff */
[----:B------:R-:W-:Y:S02]  /*06b0*/  VIADDMNMX R5, R2, -R5, RZ, !PT ;  /* 0x8000000502057246 */ /* 0x000fe400078001ff */
[----:B------:R-:W-:Y:S02]  /*06c0*/  I2FP.F32.U32 R3, R3 ;  /* 0x0000000300037245 */ /* 0x000fe40000201000 */
[----:B------:R-:W-:-:S02]  /*06d0*/  VIMNMX R5, R5, 0x20, PT ;  /* 0x0000002005057848 */ /* 0x000fc40003fe0100 */
[----:B------:R0:W1:Y:S02]  /*06e0*/  MUFU.RCP R111, R3 ;  /* 0x00000003006f7308 */ /* 0x0000640000001000 */
[----:B------:R-:W-:-:S04]  /*06f0*/  IADD3 R5, R0, R5, RZ ;  /* 0x0000000500057210 */ /* 0x000fc80007ffe0ff */
[----:B------:R-:W-:-:S07]  /*0700*/  SHF.L.U32 R110, R5, 0x3, RZ ;  /* 0x00000003056e7819 */ /* 0x000fce00000006ff */
.L_x_5439:
[----:B-123--:R-:W2:Y:S08]  /*0710*/  LDC.64 R92, c[0x0][0x280] ;  /* 0x0000a000ff5c7b82 */ /* 0x00eeb00000000a00 */
[----:B------:R-:W3:Y:S01]  /*0720*/  LDC R115, c[0x0][0x218] ;  /* 0x00008600ff737b82 */ /* 0x000ee20000000800 */
[----:B--2---:R-:W-:-:S05]  /*0730*/  IMAD.WIDE R92, R112, 0x4, R92 ;  /* 0x00000004705c7825 */ /* 0x004fca00078e025c */
[----:B------:R2:W4:Y:S02]  /*0740*/  LDG.E R119, desc[UR4][R92.64] ;  /* 0x000000045c777981 */ /* 0x000524000c1e1900 */
[----:B--2---:R-:W2:Y:S02]  /*0750*/  LDC.64 R92, c[0x0][0x288] ;  /* 0x0000a200ff5c7b82 */ /* 0x004ea40000000a00 */
[----:B--2---:R-:W-:-:S05]  /*0760*/  IMAD.WIDE R92, R112, 0x4, R92 ;  /* 0x00000004705c7825 */ /* 0x004fca00078e025c */
[----:B-----5:R2:W5:Y:S01]  /*0770*/  LDG.E R116, desc[UR4][R92.64] ;  /* 0x000000045c747981 */ /* 0x020562000c1e1900 */
[----:B---3--:R-:W-:Y:S01]  /*0780*/  IMAD R94, R112, R115, RZ ;  /* 0x00000073705e7224 */ /* 0x008fe200078e02ff */
[----:B------:R-:W-:Y:S01]  /*0790*/  BSSY B0, `(.L_x_5354) ;  /* 0x000008b000007945 */ /* 0x000fe20003800000 */
[----:B------:R-:W-:-:S03]  /*07a0*/  MOV R121, RZ ;  /* 0x000000ff00797202 */ /* 0x000fc60000000f00 */
[----:B------:R-:W-:-:S04]  /*07b0*/  SHF.R.S32.HI R95, RZ, 0x1f, R94 ;  /* 0x0000001fff5f7819 */ /* 0x000fc8000001145e */
[----:B------:R-:W-:Y:S02]  /*07c0*/  LEA.HI R95, R95, R94, RZ, 0x3 ;  /* 0x0000005e5f5f7211 */ /* 0x000fe400078f18ff */
[----:B----4-:R-:W-:-:S13]  /*07d0*/  ISETP.GE.AND P1, PT, R119, 0x1, PT ;  /* 0x000000017700780c */ /* 0x010fda0003f26270 */
[----:B------:R-:W-:-:S05]  /*07e0*/  @P1 IADD3 R120, R119, -0x1, RZ ;  /* 0xffffffff77781810 */ /* 0x000fca0007ffe0ff */
[----:B------:R-:W-:-:S05]  /*07f0*/  @P1 IMAD R120, R120, R115, RZ ;  /* 0x0000007378781224 */ /* 0x000fca00078e02ff */
[----:B------:R-:W-:-:S04]  /*0800*/  @P1 SHF.R.S32.HI R117, RZ, 0x1f, R120 ;  /* 0x0000001fff751819 */ /* 0x000fc80000011478 */
[----:B------:R-:W-:Y:S02]  /*0810*/  @P1 LEA.HI R117, R117, R120, RZ, 0x3 ;  /* 0x0000007875751211 */ /* 0x000fe400078f18ff */
[-C--:B------:R-:W-:Y:S02]  /*0820*/  LEA.HI.SX32 R120, R95, R114.reuse, 0x1d ;  /* 0x000000725f787211 */ /* 0x080fe400078feaff */
[----:B------:R-:W-:Y:S02]  /*0830*/  @P1 LEA.HI.SX32 R121, R117, R114, 0x1d ;  /* 0x0000007275791211 */ /* 0x000fe400078feaff */
[----:B------:R-:W-:Y:S01]  /*0840*/  SHF.R.S32.HI R117, RZ, 0x1f, R112 ;  /* 0x0000001fff757819 */ /* 0x000fe20000011470 */
[----:B--2---:R-:W-:Y:S06]  /*0850*/  @!P5 BRA `(.L_x_5355) ;  /* 0x0000000400f8d947 */ /* 0x004fec0003800000 */
[----:B------:R-:W-:Y:S01]  /*0860*/  ISETP.NE.U32.AND P0, PT, RZ, UR6, PT ;  /* 0x00000006ff007c0c */ /* 0x000fe2000bf05070 */
[----:B------:R-:W2:Y:S03]  /*0870*/  @P1 LDC.64 R4, c[0x0][0x220] ;  /* 0x00008800ff041b82 */ /* 0x000ea60000000a00 */
[----:B------:R-:W-:-:S13]  /*0880*/  ISETP.NE.AND.EX P0, PT, RZ, UR7, PT, P0 ;  /* 0x00000007ff007c0c */ /* 0x000fda000bf05300 */
[----:B0-----:R-:W0:Y:S01]  /*0890*/  @P0 LDC.64 R2, c[0x0][0x230] ;  /* 0x00008c00ff020b82 */ /* 0x001e220000000a00 */
[----:B--2---:R-:W-:-:S05]  /*08a0*/  @P1 IMAD.WIDE.U32 R4, R121, 0x10, R4 ;  /* 0x0000001079041825 */ /* 0x004fca00078e0004 */
[----:B------:R2:W5:Y:S01]  /*08b0*/  @P1 LDG.E.128 R84, desc[UR4][R4.64] ;  /* 0x0000000404541981 */ /* 0x000562000c1e1d00 */
[----:B0-----:R-:W-:-:S05]  /*08c0*/  @P0 IMAD.WIDE.U32 R2, R120, 0x10, R2 ;  /* 0x0000001078020825 */ /* 0x001fca00078e0002 */
[----:B------:R2:W5:Y:S01]  /*08d0*/  @P0 LDG.E.128 R88, desc[UR4][R2.64] ;  /* 0x0000000402580981 */ /* 0x000562000c1e1d00 */
[----:B------:R-:W-:Y:S01]  /*08e0*/  ISETP.GT.AND P2, PT, R119, RZ, PT ;  /* 0x000000ff7700720c */ /* 0x000fe20003f44270 */
[----:B------:R-:W-:-:S12]  /*08f0*/  BSSY B1, `(.L_x_5356) ;  /* 0x000000b000017945 */ /* 0x000fd80003800000 */
[----:B--2---:R-:W-:Y:S05]  /*0900*/  @P2 BRA `(.L_x_5357) ;  /* 0x0000000000102947 */ /* 0x004fea0003800000 */
[----:B------:R-:W-:Y:S01]  /*0910*/  MOV R0, RZ ;  /* 0x000000ff00007202 */ /* 0x000fe20000000f00 */
[----:B------:R-:W-:Y:S06]  /*0920*/  @!P0 BRA `(.L_x_5358) ;  /* 0x00000000001c8947 */ /* 0x000fec0003800000 */
[----:B-----5:R-:W-:Y:S01]  /*0930*/  SHF.L.U32 R0, R88, 0x10, RZ ;  /* 0x0000001058007819 */ /* 0x020fe200000006ff */
[----:B------:R-:W-:Y:S06]  /*0940*/  BRA `(.L_x_5358) ;  /* 0x0000000000147947 */ /* 0x000fec0003800000 */
.L_x_5357:
[----:B-----5:R-:W-:Y:S02]  /*0950*/  SHF.L.U32 R0, R84, 0x10, RZ ;  /* 0x0000001054007819 */ /* 0x020fe400000006ff */
[----:B------:R-:W-:-:S03]  /*0960*/  @P0 SHF.L.U32 R5, R88, 0x10, RZ ;  /* 0x0000001058050819 */ /* 0x000fc600000006ff */
[----:B------:R-:W-:-:S04]  /*0970*/  FMUL.FTZ R3, R0, UR8 ;  /* 0x0000000800037c20 */ /* 0x000fc80008410000 */
[----:B------:R-:W-:-:S04]  /*0980*/  FMUL.FTZ R0, R32, R3 ;  /* 0x0000000320007220 */ /* 0x000fc80000410000 */
[----:B------:R-:W-:-:S07]  /*0990*/  @P0 FADD.FTZ R0, R5, R0 ;  /* 0x0000000005000221 */ /* 0x000fce0000010000 */
.L_x_5358:
[----:B------:R-:W-:Y:S05]  /*09a0*/  BSYNC B1 ;  /* 0x0000000000017941 */ /* 0x000fea0003800000 */
.L_x_5356:
[----:B------:R-:W-:Y:S04]  /*09b0*/  BSSY B1, `(.L_x_5359) ;  /* 0x000000e000017945 */ /* 0x000fe80003800000 */
[----:B------:R-:W-:Y:S05]  /*09c0*/  @P2 BRA `(.L_x_5360) ;  /* 0x0000000000142947 */ /* 0x000fea0003800000 */
[----:B------:R-:W-:Y:S01]  /*09d0*/  HFMA2.MMA R2, -RZ, RZ, 0, 0 ;  /* 0x00000000ff027435 */ /* 0x000fe200000001ff */
[----:B------:R-:W-:Y:S10]  /*09e0*/  @!P0 BRA `(.L_x_5361) ;  /* 0x0000000000288947 */ /* 0x000ff40003800000 */
[----:B-----5:R-:W-:-:S04]  /*09f0*/  PRMT R2, R88, 0x7632, R2 ;  /* 0x0000763258027816 */ /* 0x020fc80000000002 */
[----:B------:R-:W-:Y:S01]  /*0a00*/  SHF.L.U32 R2, R2, 0x10, RZ ;  /* 0x0000001002027819 */ /* 0x000fe200000006ff */
[----:B------:R-:W-:Y:S06]  /*0a10*/  BRA `(.L_x_5361) ;  /* 0x00000000001c7947 */ /* 0x000fec0003800000 */
.L_x_5360:
[----:B-----5:R-:W-:Y:S02]  /*0a20*/  PRMT R2, R84, 0x7632, R2 ;  /* 0x0000763254027816 */ /* 0x020fe40000000002 */
[----:B------:R-:W-:Y:S02]  /*0a30*/  @P0 PRMT R3, R88, 0x7632, R3 ;  /* 0x0000763258030816 */ /* 0x000fe40000000003 */
[----:B------:R-:W-:Y:S02]  /*0a40*/  SHF.L.U32 R2, R2, 0x10, RZ ;  /* 0x0000001002027819 */ /* 0x000fe400000006ff */
[----:B------:R-:W-:-:S03]  /*0a50*/  @P0 SHF.L.U32 R3, R3, 0x10, RZ ;  /* 0x0000001003030819 */ /* 0x000fc600000006ff */
[----:B------:R-:W-:-:S04]  /*0a60*/  FMUL.FTZ R2, R2, UR8 ;  /* 0x0000000802027c20 */ /* 0x000fc80008410000 */
[----:B------:R-:W-:-:S04]  /*0a70*/  FMUL.FTZ R2, R33, R2 ;  /* 0x0000000221027220 */ /* 0x000fc80000410000 */
[----:B------:R-:W-:-:S07]  /*0a80*/  @P0 FADD.FTZ R2, R3, R2 ;  /* 0x0000000203020221 */ /* 0x000fce0000010000 */
.L_x_5361:
[----:B------:R-:W-:Y:S05]  /*0a90*/  BSYNC B1 ;  /* 0x0000000000017941 */ /* 0x000fea0003800000 */
.L_x_5359:
[----:B------:R-:W-:Y:S04]  /*0aa0*/  BSSY B1, `(.L_x_5362) ;  /* 0x000000b000017945 */ /* 0x000fe80003800000 */
[----:B------:R-:W-:Y:S05]  /*0ab0*/  @P2 BRA `(.L_x_5363) ;  /* 0x0000000000102947 */ /* 0x000fea0003800000 */
[----:B------:R-:W-:Y:S01]  /*0ac0*/  MOV R3, RZ ;  /* 0x000000ff00037202 */ /* 0x000fe20000000f00 */
[----:B------:R-:W-:Y:S06]  /*0ad0*/  @!P0 BRA `(.L_x_5364) ;  /* 0x00000000001c8947 */ /* 0x000fec0003800000 */
[----:B-----5:R-:W-:Y:S01]  /*0ae0*/  SHF.L.U32 R3, R89, 0x10, RZ ;  /* 0x0000001059037819 */ /* 0x020fe200000006ff */
[----:B------:R-:W-:Y:S06]  /*0af0*/  BRA `(.L_x_5364) ;  /* 0x0000000000147947 */ /* 0x000fec0003800000 */
.L_x_5363:
[----:B-----5:R-:W-:Y:S02]  /*0b00*/  SHF.L.U32 R3, R85, 0x10, RZ ;  /* 0x0000001055037819 */ /* 0x020fe400000006ff */
[----:B------:R-:W-:-:S03]  /*0b10*/  @P0 SHF.L.U32 R4, R89, 0x10, RZ ;  /* 0x0000001059040819 */ /* 0x000fc600000006ff */
[----:B------:R-:W-:-:S04]  /*0b20*/  FMUL.FTZ R3, R3, UR8 ;  /* 0x0000000803037c20 */ /* 0x000fc80008410000 */
[----:B------:R-:W-:-:S04]  /*0b30*/  FMUL.FTZ R3, R34, R3 ;  /* 0x0000000322037220 */ /* 0x000fc80000410000 */
[----:B------:R-:W-:-:S07]  /*0b40*/  @P0 FADD.FTZ R3, R4, R3 ;  /* 0x0000000304030221 */ /* 0x000fce0000010000 */
.L_x_5364:
[----:B------:R-:W-:Y:S05]  /*0b50*/  BSYNC B1 ;  /* 0x0000000000017941 */ /* 0x000fea0003800000 */
.L_x_5362:
[----:B------:R-:W-:Y:S04]  /*0b60*/  BSSY B1, `(.L_x_5365) ;  /* 0x000000e000017945 */ /* 0x000fe80003800000 */
[----:B------:R-:W-:Y:S05]  /*0b70*/  @P2 BRA `(.L_x_5366) ;  /* 0x0000000000142947 */ /* 0x000fea0003800000 */
[----:B------:R-:W-:Y:S01]  /*0b80*/  HFMA2.MMA R4, -RZ, RZ, 0, 0 ;  /* 0x00000000ff047435 */ /* 0x000fe200000001ff */
[----:B------:R-:W-:Y:S10]  /*0b90*/  @!P0 BRA `(.L_x_5367) ;  /* 0x0000000000288947 */ /* 0x000ff40003800000 */
[----:B-----5:R-:W-:-:S04]  /*0ba0*/  PRMT R4, R89, 0x7632, R4 ;  /* 0x0000763259047816 */ /* 0x020fc80000000004 */
[----:B------:R-:W-:Y:S01]  /*0bb0*/  SHF.L.U32 R4, R4, 0x10, RZ ;  /* 0x0000001004047819 */ /* 0x000fe200000006ff */
[----:B------:R-:W-:Y:S06]  /*0bc0*/  BRA `(.L_x_5367) ;  /* 0x00000000001c7947 */ /* 0x000fec0003800000 */
.L_x_5366:
[----:B-----5:R-:W-:Y:S02]  /*0bd0*/  PRMT R4, R85, 0x7632, R4 ;  /* 0x0000763255047816 */ /* 0x020fe40000000004 */
[----:B------:R-:W-:Y:S02]  /*0be0*/  @P0 PRMT R5, R89, 0x7632, R5 ;  /* 0x0000763259050816 */ /* 0x000fe40000000005 */
[----:B------:R-:W-:Y:S02]  /*0bf0*/  SHF.L.U32 R4, R4, 0x10, RZ ;  /* 0x0000001004047819 */ /* 0x000fe400000006ff */
[----:B------:R-:W-:-:S03]  /*0c00*/  @P0 SHF.L.U32 R5, R5, 0x10, RZ ;  /* 0x0000001005050819 */ /* 0x000fc600000006ff */
[----:B------:R-:W-:-:S04]  /*0c10*/  FMUL.FTZ R4, R4, UR8 ;  /* 0x0000000804047c20 */ /* 0x000fc80008410000 */
[----:B------:R-:W-:-:S04]  /*0c20*/  FMUL.FTZ R4, R35, R4 ;  /* 0x0000000423047220 */ /* 0x000fc80000410000 */
[----:B------:R-:W-:-:S07]  /*0c30*/  @P0 FADD.FTZ R4, R5, R4 ;  /* 0x0000000405040221 */ /* 0x000fce0000010000 */
.L_x_5367:
[----:B------:R-:W-:Y:S05]  /*0c40*/  BSYNC B1 ;  /* 0x0000000000017941 */ /* 0x000fea0003800000 */
.L_x_5365:
[----:B------:R-:W-:Y:S04]  /*0c50*/  BSSY B1, `(.L_x_5368) ;  /* 0x000000b000017945 */ /* 0x000fe80003800000 */
[----:B------:R-:W-:Y:S05]  /*0c60*/  @P2 BRA `(.L_x_5369) ;  /* 0x0000000000102947 */ /* 0x000fea0003800000 */
[----:B------:R-:W-:Y:S01]  /*0c70*/  MOV R5, RZ ;  /* 0x000000ff00057202 */ /* 0x000fe20000000f00 */
[----:B------:R-:W-:Y:S06]  /*0c80*/  @!P0 BRA `(.L_x_5370) ;  /* 0x00000000001c8947 */ /* 0x000fec0003800000 */
[----:B-----5:R-:W-:Y:S01]  /*0c90*/  SHF.L.U32 R5, R90, 0x10, RZ ;  /* 0x000000105a057819 */ /* 0x020fe200000006ff */
[----:B------:R-:W-:Y:S06]  /*0ca0*/  BRA `(.L_x_5370) ;  /* 0x0000000000147947 */ /* 0x000fec0003800000 */
.L_x_5369:
[----:B-----5:R-:W-:Y:S02]  /*0cb0*/  SHF.L.U32 R5, R86, 0x10, RZ ;  /* 0x0000001056057819 */ /* 0x020fe400000006ff */
[----:B------:R-:W-:-:S03]  /*0cc0*/  @P0 SHF.L.U32 R6, R90, 0x10, RZ ;  /* 0x000000105a060819 */ /* 0x000fc600000006ff */
[----:B------:R-:W-:-:S04]  /*0cd0*/  FMUL.FTZ R5, R5, UR8 ;  /* 0x0000000805057c20 */ /* 0x000fc80008410000 */
[----:B------:R-:W-:-:S04]  /*0ce0*/  FMUL.FTZ R5, R28, R5 ;  /* 0x000000051c057220 */ /* 0x000fc80000410000 */
[----:B------:R-:W-:-:S07]  /*0cf0*/  @P0 FADD.FTZ R5, R6, R5 ;  /* 0x0000000506050221 */ /* 0x000fce0000010000 */
.L_x_5370:
[----:B------:R-:W-:Y:S05]  /*0d00*/  BSYNC B1 ;  /* 0x0000000000017941 */ /* 0x000fea0003800000 */
.L_x_5368:
[----:B------:R-:W-:Y:S04]  /*0d10*/  BSSY B1, `(.L_x_5371) ;  /* 0x000000e000017945 */ /* 0x000fe80003800000 */
[----:B------:R-:W-:Y:S05]  /*0d20*/  @P2 BRA `(.L_x_5372) ;  /* 0x0000000000142947 */ /* 0x000fea0003800000 */
[----:B------:R-:W-:Y:S01]  /*0d30*/  HFMA2.MMA R6, -RZ, RZ, 0, 0 ;  /* 0x00000000ff067435 */ /* 0x000fe200000001ff */
[----:B------:R-:W-:Y:S10]  /*0d40*/  @!P0 BRA `(.L_x_5373) ;  /* 0x0000000000288947 */ /* 0x000ff40003800000 */
[----:B-----5:R-:W-:-:S04]  /*0d50*/  PRMT R6, R90, 0x7632, R6 ;  /* 0x000076325a067816 */ /* 0x020fc80000000006 */
[----:B------:R-:W-:Y:S01]  /*0d60*/  SHF.L.U32 R6, R6, 0x10, RZ ;  /* 0x0000001006067819 */ /* 0x000fe200000006ff */
[----:B------:R-:W-:Y:S06]  /*0d70*/  BRA `(.L_x_5373) ;  /* 0x00000000001c7947 */ /* 0x000fec0003800000 */
.L_x_5372:
[----:B-----5:R-:W-:Y:S02]  /*0d80*/  PRMT R6, R86, 0x7632, R6 ;  /* 0x0000763256067816 */ /* 0x020fe40000000006 */
[----:B------:R-:W-:Y:S02]  /*0d90*/  @P0 PRMT R7, R90, 0x7632, R7 ;  /* 0x000076325a070816 */ /* 0x000fe40000000007 */
[----:B------:R-:W-:Y:S02]  /*0da0*/  SHF.L.U32 R6, R6, 0x10, RZ ;  /* 0x0000001006067819 */ /* 0x000fe400000006ff */
[----:B------:R-:W-:-:S03]  /*0db0*/  @P0 SHF.L.U32 R7, R7, 0x10, RZ ;  /* 0x0000001007070819 */ /* 0x000fc600000006ff */
[----:B------:R-:W-:-:S04]  /*0dc0*/  FMUL.FTZ R6, R6, UR8 ;  /* 0x0000000806067c20 */ /* 0x000fc80008410000 */
[----:B------:R-:W-:-:S04]  /*0dd0*/  FMUL.FTZ R6, R29, R6 ;  /* 0x000000061d067220 */ /* 0x000fc80000410000 */
[----:B------:R-:W-:-:S07]  /*0de0*/  @P0 FADD.FTZ R6, R7, R6 ;  /* 0x0000000607060221 */ /* 0x000fce0000010000 */
.L_x_5373:
[----:B------:R-:W-:Y:S05]  /*0df0*/  BSYNC B1 ;  /* 0x0000000000017941 */ /* 0x000fea0003800000 */
.L_x_5371:
[----:B------:R-:W-:Y:S04]  /*0e00*/  BSSY B1, `(.L_x_5374) ;  /* 0x000000b000017945 */ /* 0x000fe80003800000 */
[----:B------:R-:W-:Y:S05]  /*0e10*/  @P2 BRA `(.L_x_5375) ;  /* 0x0000000000102947 */ /* 0x000fea0003800000 */
[----:B------:R-:W-:Y:S01]  /*0e20*/  MOV R7, RZ ;  /* 0x000000ff00077202 */ /* 0x000fe20000000f00 */
[----:B------:R-:W-:Y:S06]  /*0e30*/  @!P0 BRA `(.L_x_5376) ;  /* 0x00000000001c8947 */ /* 0x000fec0003800000 */
[----:B-----5:R-:W-:Y:S01]  /*0e40*/  SHF.L.U32 R7, R91, 0x10, RZ ;  /* 0x000000105b077819 */ /* 0x020fe200000006ff */
[----:B------:R-:W-:Y:S06]  /*0e50*/  BRA `(.L_x_5376) ;  /* 0x0000000000147947 */ /* 0x000fec0003800000 */
.L_x_5375:
[----:B-----5:R-:W-:Y:S02]  /*0e60*/  SHF.L.U32 R7, R87, 0x10, RZ ;  /* 0x0000001057077819 */ /* 0x020fe400000006ff */
[----:B------:R-:W-:-:S03]  /*0e70*/  @P0 SHF.L.U32 R8, R91, 0x10, RZ ;  /* 0x000000105b080819 */ /* 0x000fc600000006ff */
[----:B------:R-:W-:-:S04]  /*0e80*/  FMUL.FTZ R7, R7, UR8 ;  /* 0x0000000807077c20 */ /* 0x000fc80008410000 */
[----:B------:R-:W-:-:S04]  /*0e90*/  FMUL.FTZ R7, R30, R7 ;  /* 0x000000071e077220 */ /* 0x000fc80000410000 */
[----:B------:R-:W-:-:S07]  /*0ea0*/  @P0 FADD.FTZ R7, R8, R7 ;  /* 0x0000000708070221 */ /* 0x000fce0000010000 */
.L_x_5376:
[----:B------:R-:W-:Y:S05]  /*0eb0*/  BSYNC B1 ;  /* 0x0000000000017941 */ /* 0x000fea0003800000 */
.L_x_5374:
[----:B------:R-:W-:Y:S04]  /*0ec0*/  BSSY B1, `(.L_x_5377) ;  /* 0x000000e000017945 */ /* 0x000fe80003800000 */
[----:B------:R-:W-:Y:S05]  /*0ed0*/  @P2 BRA `(.L_x_5378) ;  /* 0x0000000000142947 */ /* 0x000fea0003800000 */
[----:B------:R-:W-:Y:S01]  /*0ee0*/  HFMA2.MMA R8, -RZ, RZ, 0, 0 ;  /* 0x00000000ff087435 */ /* 0x000fe200000001ff */
[----:B------:R-:W-:Y:S10]  /*0ef0*/  @!P0 BRA `(.L_x_5379) ;  /* 0x0000000000288947 */ /* 0x000ff40003800000 */
[----:B-----5:R-:W-:-:S04]  /*0f00*/  PRMT R8, R91, 0x7632, R8 ;  /* 0x000076325b087816 */ /* 0x020fc80000000008 */
[----:B------:R-:W-:Y:S01]  /*0f10*/  SHF.L.U32 R8, R8, 0x10, RZ ;  /* 0x0000001008087819 */ /* 0x000fe200000006ff */
[----:B------:R-:W-:Y:S06]  /*0f20*/  BRA `(.L_x_5379) ;  /* 0x00000000001c7947 */ /* 0x000fec0003800000 */
.L_x_5378:
[----:B-----5:R-:W-:Y:S02]  /*0f30*/  PRMT R8, R87, 0x7632, R8 ;  /* 0x0000763257087816 */ /* 0x020fe40000000008 */
[----:B------:R-:W-:Y:S02]  /*0f40*/  @P0 PRMT R92, R91, 0x7632, R92 ;  /* 0x000076325b5c0816 */ /* 0x000fe4000000005c */
[----:B------:R-:W-:Y:S02]  /*0f50*/  SHF.L.U32 R8, R8, 0x10, RZ ;  /* 0x0000001008087819 */ /* 0x000fe400000006ff */
[----:B------:R-:W-:-:S03]  /*0f60*/  @P0 SHF.L.U32 R93, R92, 0x10, RZ ;  /* 0x000000105c5d0819 */ /* 0x000fc600000006ff */
[----:B------:R-:W-:-:S04]  /*0f70*/  FMUL.FTZ R8, R8, UR8 ;  /* 0x0000000808087c20 */ /* 0x000fc80008410000 */
[----:B------:R-:W-:-:S04]  /*0f80*/  FMUL.FTZ R8, R31, R8 ;  /* 0x000000081f087220 */ /* 0x000fc80000410000 */
[----:B------:R-:W-:-:S07]  /*0f90*/  @P0 FADD.FTZ R8, R93, R8 ;  /* 0x000000085d080221 */ /* 0x000fce0000010000 */
.L_x_5379:
[----:B------:R-:W-:Y:S05]  /*0fa0*/  BSYNC B1 ;  /* 0x0000000000017941 */ /* 0x000fea0003800000 */
.L_x_5377:
        /* <DEDUP_REMOVED lines=9> */
.L_x_5355:
[----:B------:R-:W-:Y:S05]  /*1040*/  BSYNC B0 ;  /* 0x0000000000007941 */ /* 0x000fea0003800000 */
.L_x_5354:
        /* <DEDUP_REMOVED lines=17> */
.L_x_5383:
[----:B-----5:R-:W-:Y:S02]  /*1160*/  SHF.L.U32 R9, R84, 0x10, RZ ;  /* 0x0000001054097819 */ /* 0x020fe400000006ff */
[----:B------:R-:W-:-:S03]  /*1170*/  @P0 SHF.L.U32 R10, R88, 0x10, RZ ;  /* 0x00000010580a0819 */ /* 0x000fc600000006ff */
[----:B------:R-:W-:-:S04]  /*1180*/  FMUL.FTZ R9, R9, UR8 ;  /* 0x0000000809097c20 */ /* 0x000fc80008410000 */
[----:B------:R-:W-:-:S04]  /*1190*/  FMUL.FTZ R9, R56, R9 ;  /* 0x0000000938097220 */ /* 0x000fc80000410000 */
[----:B------:R-:W-:-:S07]  /*11a0*/  @P0 FADD.FTZ R9, R10, R9 ;  /* 0x000000090a090221 */ /* 0x000fce0000010000 */
.L_x_5384:
[----:B------:R-:W-:Y:S05]  /*11b0*/  BSYNC B1 ;  /* 0x0000000000017941 */ /* 0x000fea0003800000 */
.L_x_5382:
[----:B------:R-:W-:Y:S04]  /*11c0*/  BSSY B1, `(.L_x_5385) ;  /* 0x000000e000017945 */ /* 0x000fe80003800000 */
[----:B------:R-:W-:Y:S05]  /*11d0*/  @P2 BRA `(.L_x_5386) ;  /* 0x0000000000142947 */ /* 0x000fea0003800000 */
[----:B------:R-:W-:Y:S01]  /*11e0*/  HFMA2.MMA R10, -RZ, RZ, 0, 0 ;  /* 0x00000000ff0a7435 */ /* 0x000fe200000001ff */
[----:B------:R-:W-:Y:S10]  /*11f0*/  @!P0 BRA `(.L_x_5387) ;  /* 0x0000000000288947 */ /* 0x000ff40003800000 */
[----:B-----5:R-:W-:-:S04]  /*1200*/  PRMT R10, R88, 0x7632, R10 ;  /* 0x00007632580a7816 */ /* 0x020fc8000000000a */
[----:B------:R-:W-:Y:S01]  /*1210*/  SHF.L.U32 R10, R10, 0x10, RZ ;  /* 0x000000100a0a7819 */ /* 0x000fe200000006ff */
[----:B------:R-:W-:Y:S06]  /*1220*/  BRA `(.L_x_5387) ;  /* 0x00000000001c7947 */ /* 0x000fec0003800000 */
.L_x_5386:
[----:B-----5:R-:W-:Y:S02]  /*1230*/  PRMT R10, R84, 0x7632, R10 ;  /* 0x00007632540a7816 */ /* 0x020fe4000000000a */
[----:B------:R-:W-:Y:S02]  /*1240*/  @P0 PRMT R11, R88, 0x7632, R11 ;  /* 0x00007632580b0816 */ /* 0x000fe4000000000b */
[----:B------:R-:W-:Y:S02]  /*1250*/  SHF.L.U32 R10, R10, 0x10, RZ ;  /* 0x000000100a0a7819 */ /* 0x000fe400000006ff */
[----:B------:R-:W-:-:S03]  /*1260*/  @P0 SHF.L.U32 R11, R11, 0x10, RZ ;  /* 0x000000100b0b0819 */ /* 0x000fc600000006ff */
[----:B------:R-:W-:-:S04]  /*1270*/  FMUL.FTZ R10, R10, UR8 ;  /* 0x000000080a0a7c20 */ /* 0x000fc80008410000 */
[----:B------:R-:W-:-:S04]  /*1280*/  FMUL.FTZ R10, R57, R10 ;  /* 0x0000000a390a7220 */ /* 0x000fc80000410000 */
[----:B------:R-:W-:-:S07]  /*1290*/  @P0 FADD.FTZ R10, R11, R10 ;  /* 0x0000000a0b0a0221 */ /* 0x000fce0000010000 */
.L_x_5387:
[----:B------:R-:W-:Y:S05]  /*12a0*/  BSYNC B1 ;  /* 0x0000000000017941 */ /* 0x000fea0003800000 */
.L_x_5385:
[----:B------:R-:W-:Y:S04]  /*12b0*/  BSSY B1, `(.L_x_5388) ;  /* 0x000000b000017945 */ /* 0x000fe80003800000 */
[----:B------:R-:W-:Y:S05]  /*12c0*/  @P2 BRA `(.L_x_5389) ;  /* 0x0000000000102947 */ /* 0x000fea0003800000 */
[----:B------:R-:W-:Y:S01]  /*12d0*/  MOV R11, RZ ;  /* 0x000000ff000b7202 */ /* 0x000fe20000000f00 */
[----:B------:R-:W-:Y:S06]  /*12e0*/  @!P0 BRA `(.L_x_5390) ;  /* 0x00000000001c8947 */ /* 0x000fec0003800000 */
[----:B-----5:R-:W-:Y:S01]  /*12f0*/  SHF.L.U32 R11, R89, 0x10, RZ ;  /* 0x00000010590b7819 */ /* 0x020fe200000006ff */
[----:B------:R-:W-:Y:S06]  /*1300*/  BRA `(.L_x_5390) ;  /* 0x0000000000147947 */ /* 0x000fec0003800000 */
.L_x_5389:
[----:B-----5:R-:W-:Y:S02]  /*1310*/  SHF.L.U32 R11, R85, 0x10, RZ ;  /* 0x00000010550b7819 */ /* 0x020fe400000006ff */
[----:B------:R-:W-:-:S03]  /*1320*/  @P0 SHF.L.U32 R92, R89, 0x10, RZ ;  /* 0x00000010595c0819 */ /* 0x000fc600000006ff */
[----:B------:R-:W-:-:S04]  /*1330*/  FMUL.FTZ R11, R11, UR8 ;  /* 0x000000080b0b7c20 */ /* 0x000fc80008410000 */
[----:B------:R-:W-:-:S04]  /*1340*/  FMUL.FTZ R11, R58, R11 ;  /* 0x0000000b3a0b7220 */ /* 0x000fc80000410000 */
[----:B------:R-:W-:-:S07]  /*1350*/  @P0 FADD.FTZ R11, R92, R11 ;  /* 0x0000000b5c0b0221 */ /* 0x000fce0000010000 */
.L_x_5390:
[----:B------:R-:W-:Y:S05]  /*1360*/  BSYNC B1 ;  /* 0x0000000000017941 */ /* 0x000fea0003800000 */
.L_x_5388:
[----:B------:R-:W-:Y:S04]  /*1370*/  BSSY B1, `(.L_x_5391) ;  /* 0x000000e000017945 */ /* 0x000fe80003800000 */
[----:B------:R-:W-:Y:S05]  /*1380*/  @P2 BRA `(.L_x_5392) ;  /* 0x0000000000142947 */ /* 0x000fea0003800000 */
[----:B------:R-:W-:Y:S01]  /*1390*/  HFMA2.MMA R96, -RZ, RZ, 0, 0 ;  /* 0x00000000ff607435 */ /* 0x000fe200000001ff */
[----:B------:R-:W-:Y:S10]  /*13a0*/  @!P0 BRA `(.L_x_5393) ;  /* 0x0000000000288947 */ /* 0x000ff40003800000 */
[----:B-----5:R-:W-:-:S04]  /*13b0*/  PRMT R96, R89, 0x7632, R96 ;  /* 0x0000763259607816 */ /* 0x020fc80000000060 */
[----:B------:R-:W-:Y:S01]  /*13c0*/  SHF.L.U32 R96, R96, 0x10, RZ ;  /* 0x0000001060607819 */ /* 0x000fe200000006ff */
[----:B------:R-:W-:Y:S06]  /*13d0*/  BRA `(.L_x_5393) ;  /* 0x00000000001c7947 */ /* 0x000fec0003800000 */
.L_x_5392:
[----:B-----5:R-:W-:Y:S02]  /*13e0*/  PRMT R92, R85, 0x7632, R92 ;  /* 0x00007632555c7816 */ /* 0x020fe4000000005c */
[----:B------:R-:W-:Y:S02]  /*13f0*/  @P0 PRMT R93, R89, 0x7632, R93 ;  /* 0x00007632595d0816 */ /* 0x000fe4000000005d */
[----:B------:R-:W-:Y:S02]  /*1400*/  SHF.L.U32 R92, R92, 0x10, RZ ;  /* 0x000000105c5c7819 */ /* 0x000fe400000006ff */
[----:B------:R-:W-:-:S03]  /*1410*/  @P0 SHF.L.U32 R93, R93, 0x10, RZ ;  /* 0x000000105d5d0819 */ /* 0x000fc600000006ff */
[----:B------:R-:W-:-:S04]  /*1420*/  FMUL.FTZ R92, R92, UR8 ;  /* 0x000000085c5c7c20 */ /* 0x000fc80008410000 */
[----:B------:R-:W-:-:S04]  /*1430*/  FMUL.FTZ R96, R59, R92 ;  /* 0x0000005c3b607220 */ /* 0x000fc80000410000 */
[----:B------:R-:W-:-:S07]  /*1440*/  @P0 FADD.FTZ R96, R93, R96 ;  /* 0x000000605d600221 */ /* 0x000fce0000010000 */
.L_x_5393:
[----:B------:R-:W-:Y:S05]  /*1450*/  BSYNC B1 ;  /* 0x0000000000017941 */ /* 0x000fea0003800000 */
.L_x_5391:
[----:B------:R-:W-:Y:S04]  /*1460*/  BSSY B1, `(.L_x_5394) ;  /* 0x000000b000017945 */ /* 0x000fe80003800000 */
[----:B------:R-:W-:Y:S05]  /*1470*/  @P2 BRA `(.L_x_5395) ;  /* 0x0000000000102947 */ /* 0x000fea0003800000 */
[----:B------:R-:W-:Y:S01]  /*1480*/  MOV R97, RZ ;  /* 0x000000ff00617202 */ /* 0x000fe20000000f00 */
[----:B------:R-:W-:Y:S06]  /*1490*/  @!P0 BRA `(.L_x_5396) ;  /* 0x00000000001c8947 */ /* 0x000fec0003800000 */
[----:B-----5:R-:W-:Y:S01]  /*14a0*/  SHF.L.U32 R97, R90, 0x10, RZ ;  /* 0x000000105a617819 */ /* 0x020fe200000006ff */
[----:B------:R-:W-:Y:S06]  /*14b0*/  BRA `(.L_x_5396) ;  /* 0x0000000000147947 */ /* 0x000fec0003800000 */
.L_x_5395:
[----:B-----5:R-:W-:-:S05]  /*14c0*/  SHF.L.U32 R92, R86, 0x10, RZ ;  /* 0x00000010565c7819 */ /* 0x020fca00000006ff */
[----:B------:R-:W-:Y:S01]  /*14d0*/  FMUL.FTZ R97, R92, UR8 ;  /* 0x000000085c617c20 */ /* 0x000fe20008410000 */
[----:B------:R-:W-:-:S03]  /*14e0*/  @P0 SHF.L.U32 R92, R90, 0x10, RZ ;  /* 0x000000105a5c0819 */ /* 0x000fc600000006ff */
[----:B------:R-:W-:-:S04]  /*14f0*/  FMUL.FTZ R97, R52, R97 ;  /* 0x0000006134617220 */ /* 0x000fc80000410000 */
[----:B------:R-:W-:-:S07]  /*1500*/  @P0 FADD.FTZ R97, R92, R97 ;  /* 0x000000615c610221 */ /* 0x000fce0000010000 */
.L_x_5396:
[----:B------:R-:W-:Y:S05]  /*1510*/  BSYNC B1 ;  /* 0x0000000000017941 */ /* 0x000fea0003800000 */
.L_x_5394:
[----:B------:R-:W-:Y:S04]  /*1520*/  BSSY B1, `(.L_x_5397) ;  /* 0x000000e000017945 */ /* 0x000fe80003800000 */
[----:B------:R-:W-:Y:S05]  /*1530*/  @P2 BRA `(.L_x_5398) ;  /* 0x0000000000142947 */ /* 0x000fea0003800000 */
[----:B------:R-:W-:Y:S01]  /*1540*/  HFMA2.MMA R98, -RZ, RZ, 0, 0 ;  /* 0x00000000ff627435 */ /* 0x000fe200000001ff */
[----:B------:R-:W-:Y:S10]  /*1550*/  @!P0 BRA `(.L_x_5399) ;  /* 0x0000000000288947 */ /* 0x000ff40003800000 */
[----:B-----5:R-:W-:-:S04]  /*1560*/  PRMT R98, R90, 0x7632, R98 ;  /* 0x000076325a627816 */ /* 0x020fc80000000062 */
[----:B------:R-:W-:Y:S01]  /*1570*/  SHF.L.U32 R98, R98, 0x10, RZ ;  /* 0x0000001062627819 */ /* 0x000fe200000006ff */
[----:B------:R-:W-:Y:S06]  /*1580*/  BRA `(.L_x_5399) ;  /* 0x00000000001c7947 */ /* 0x000fec0003800000 */
.L_x_5398:
[----:B-----5:R-:W-:Y:S02]  /*1590*/  PRMT R92, R86, 0x7632, R92 ;  /* 0x00007632565c7816 */ /* 0x020fe4000000005c */
[----:B------:R-:W-:Y:S02]  /*15a0*/  @P0 PRMT R93, R90, 0x7632, R93 ;  /* 0x000076325a5d0816 */ /* 0x000fe4000000005d */
[----:B------:R-:W-:Y:S02]  /*15b0*/  SHF.L.U32 R92, R92, 0x10, RZ ;  /* 0x000000105c5c7819 */ /* 0x000fe400000006ff */
[----:B------:R-:W-:-:S03]  /*15c0*/  @P0 SHF.L.U32 R93, R93, 0x10, RZ ;  /* 0x000000105d5d0819 */ /* 0x000fc600000006ff */
[----:B------:R-:W-:-:S04]  /*15d0*/  FMUL.FTZ R92, R92, UR8 ;  /* 0x000000085c5c7c20 */ /* 0x000fc80008410000 */
[----:B------:R-:W-:-:S04]  /*15e0*/  FMUL.FTZ R98, R53, R92 ;  /* 0x0000005c35627220 */ /* 0x000fc80000410000 */
[----:B------:R-:W-:-:S07]  /*15f0*/  @P0 FADD.FTZ R98, R93, R98 ;  /* 0x000000625d620221 */ /* 0x000fce0000010000 */
.L_x_5399:
[----:B------:R-:W-:Y:S05]  /*1600*/  BSYNC B1 ;  /* 0x0000000000017941 */ /* 0x000fea0003800000 */
.L_x_5397:
[----:B------:R-:W-:Y:S04]  /*1610*/  BSSY B1, `(.L_x_5400) ;  /* 0x000000b000017945 */ /* 0x000fe80003800000 */
[----:B------:R-:W-:Y:S05]  /*1620*/  @P2 BRA `(.L_x_5401) ;  /* 0x0000000000102947 */ /* 0x000fea0003800000 */
[----:B------:R-:W-:Y:S01]  /*1630*/  MOV R99, RZ ;  /* 0x000000ff00637202 */ /* 0x000fe20000000f00 */
[----:B------:R-:W-:Y:S06]  /*1640*/  @!P0 BRA `(.L_x_5402) ;  /* 0x00000000001c8947 */ /* 0x000fec0003800000 */
[----:B-----5:R-:W-:Y:S01]  /*1650*/  SHF.L.U32 R99, R91, 0x10, RZ ;  /* 0x000000105b637819 */ /* 0x020fe200000006ff */
[----:B------:R-:W-:Y:S06]  /*1660*/  BRA `(.L_x_5402) ;  /* 0x0000000000147947 */ /* 0x000fec0003800000 */
.L_x_5401:
[----:B-----5:R-:W-:-:S05]  /*1670*/  SHF.L.U32 R92, R87, 0x10, RZ ;  /* 0x00000010575c7819 */ /* 0x020fca00000006ff */
[----:B------:R-:W-:Y:S01]  /*1680*/  FMUL.FTZ R99, R92, UR8 ;  /* 0x000000085c637c20 */ /* 0x000fe20008410000 */
[----:B------:R-:W-:-:S03]  /*1690*/  @P0 SHF.L.U32 R92, R91, 0x10, RZ ;  /* 0x000000105b5c0819 */ /* 0x000fc600000006ff */
[----:B------:R-:W-:-:S04]  /*16a0*/  FMUL.FTZ R99, R54, R99 ;  /* 0x0000006336637220 */ /* 0x000fc80000410000 */
[----:B------:R-:W-:-:S07]  /*16b0*/  @P0 FADD.FTZ R99, R92, R99 ;  /* 0x000000635c630221 */ /* 0x000fce0000010000 */
.L_x_5402:
[----:B------:R-:W-:Y:S05]  /*16c0*/  BSYNC B1 ;  /* 0x0000000000017941 */ /* 0x000fea0003800000 */
.L_x_5400:
[----:B------:R-:W-:Y:S04]  /*16d0*/  BSSY B1, `(.L_x_5403) ;  /* 0x000000e000017945 */ /* 0x000fe80003800000 */
[----:B------:R-:W-:Y:S05]  /*16e0*/  @P2 BRA `(.L_x_5404) ;  /* 0x0000000000142947 */ /* 0x000fea0003800000 */
[----:B------:R-:W-:Y:S01]  /*16f0*/  HFMA2.MMA R100, -RZ, RZ, 0, 0 ;  /* 0x00000000ff647435 */ /* 0x000fe200000001ff */
[----:B------:R-:W-:Y:S10]  /*1700*/  @!P0 BRA `(.L_x_5405) ;  /* 0x0000000000288947 */ /* 0x000ff40003800000 */
[----:B-----5:R-:W-:-:S04]  /*1710*/  PRMT R100, R91, 0x7632, R100 ;  /* 0x000076325b647816 */ /* 0x020fc80000000064 */
[----:B------:R-:W-:Y:S01]  /*1720*/  SHF.L.U32 R100, R100, 0x10, RZ ;  /* 0x0000001064647819 */ /* 0x000fe200000006ff */
[----:B------:R-:W-:Y:S06]  /*1730*/  BRA `(.L_x_5405) ;  /* 0x00000000001c7947 */ /* 0x000fec0003800000 */
.L_x_5404:
[----:B-----5:R-:W-:Y:S02]  /*1740*/  PRMT R92, R87, 0x7632, R92 ;  /* 0x00007632575c7816 */ /* 0x020fe4000000005c */
[----:B------:R-:W-:Y:S02]  /*1750*/  @P0 PRMT R93, R91, 0x7632, R93 ;  /* 0x000076325b5d0816 */ /* 0x000fe4000000005d */
[----:B------:R-:W-:Y:S02]  /*1760*/  SHF.L.U32 R92, R92, 0x10, RZ ;  /* 0x000000105c5c7819 */ /* 0x000fe400000006ff */
[----:B------:R-:W-:-:S03]  /*1770*/  @P0 SHF.L.U32 R93, R93, 0x10, RZ ;  /* 0x000000105d5d0819 */ /* 0x000fc600000006ff */
[----:B------:R-:W-:-:S04]  /*1780*/  FMUL.FTZ R92, R92, UR8 ;  /* 0x000000085c5c7c20 */ /* 0x000fc80008410000 */
[----:B------:R-:W-:-:S04]  /*1790*/  FMUL.FTZ R100, R55, R92 ;  /* 0x0000005c37647220 */ /* 0x000fc80000410000 */
[----:B------:R-:W-:-:S07]  /*17a0*/  @P0 FADD.FTZ R100, R93, R100 ;  /* 0x000000645d640221 */ /* 0x000fce0000010000 */
.L_x_5405:
[----:B------:R-:W-:Y:S05]  /*17b0*/  BSYNC B1 ;  /* 0x0000000000017941 */ /* 0x000fea0003800000 */
.L_x_5403:
[----:B------:R-:W2:Y:S01]  /*17c0*/  LDC.64 R122, c[0x0][0x238] ;  /* 0x00008e00ff7a7b82 */ /* 0x000ea20000000a00 */
[----:B------:R-:W-:Y:S02]  /*17d0*/  F2FP.BF16.F32.PACK_AB R95, R100, R99 ;  /* 0x00000063645f723e */ /* 0x000fe400000010ff */
[----:B------:R-:W-:Y:S02]  /*17e0*/  F2FP.BF16.F32.PACK_AB R94, R98, R97 ;  /* 0x00000061625e723e */ /* 0x000fe400000010ff */
[----:B------:R-:W-:Y:S02]  /*17f0*/  F2FP.BF16.F32.PACK_AB R93, R96, R11 ;  /* 0x0000000b605d723e */ /* 0x000fe400000010ff */
[----:B------:R-:W-:Y:S02]  /*1800*/  F2FP.BF16.F32.PACK_AB R92, R10, R9 ;  /* 0x000000090a5c723e */ /* 0x000fe400000010ff */
[----:B------:R-:W-:Y:S01]  /*1810*/  IADD3 R121, R121, 0x80, RZ ;  /* 0x0000008079797810 */ /* 0x000fe20007ffe0ff */
[C---:B--2---:R-:W-:Y:S01]  /*1820*/  IMAD.WIDE.U32 R122, R120.reuse, 0x10, R122 ;  /* 0x00000010787a7825 */ /* 0x044fe200078e007a */
[----:B------:R-:W-:-:S04]  /*1830*/  IADD3 R120, R120, 0x80, RZ ;  /* 0x0000008078787810 */ /* 0x000fc80007ffe0ff */
[----:B------:R3:W-:Y:S03]  /*1840*/  STG.E.128 desc[UR4][R122.64], R92 ;  /* 0x0000005c7a007986 */ /* 0x0007e6000c101d04 */
.L_x_5381:
[----:B------:R-:W-:Y:S05]  /*1850*/  BSYNC B0 ;  /* 0x0000000000007941 */ /* 0x000fea0003800000 */
.L_x_5380:
        /* <DEDUP_REMOVED lines=17> */
.L_x_5409:
[----:B-----5:R-:W-:-:S05]  /*1970*/  SHF.L.U32 R92, R84, 0x10, RZ ;  /* 0x00000010545c7819 */ /* 0x020fca00000006ff */
[----:B------:R-:W-:Y:S01]  /*1980*/  FMUL.FTZ R101, R92, UR8 ;  /* 0x000000085c657c20 */ /* 0x000fe20008410000 */
[----:B------:R-:W-:-:S03]  /*1990*/  @P0 SHF.L.U32 R92, R88, 0x10, RZ ;  /* 0x00000010585c0819 */ /* 0x000fc600000006ff */
[----:B------:R-:W-:-:S04]  /*19a0*/  FMUL.FTZ R101, R80, R101 ;  /* 0x0000006550657220 */ /* 0x000fc80000410000 */
[----:B------:R-:W-:-:S07]  /*19b0*/  @P0 FADD.FTZ R101, R92, R101 ;  /* 0x000000655c650221 */ /* 0x000fce0000010000 */
.L_x_5410:
[----:B------:R-:W-:Y:S05]  /*19c0*/  BSYNC B1 ;  /* 0x0000000000017941 */ /* 0x000fea0003800000 */
.L_x_5408:
[----:B------:R-:W-:Y:S04]  /*19d0*/  BSSY B1, `(.L_x_5411) ;  /* 0x000000e000017945 */ /* 0x000fe80003800000 */
[----:B------:R-:W-:Y:S05]  /*19e0*/  @P1 BRA `(.L_x_5412) ;  /* 0x0000000000141947 */ /* 0x000fea0003800000 */
[----:B------:R-:W-:Y:S01]  /*19f0*/  HFMA2.MMA R102, -RZ, RZ, 0, 0 ;  /* 0x00000000ff667435 */ /* 0x000fe200000001ff */
[----:B------:R-:W-:Y:S10]  /*1a00*/  @!P0 BRA `(.L_x_5413) ;  /* 0x0000000000288947 */ /* 0x000ff40003800000 */
[----:B-----5:R-:W-:-:S04]  /*1a10*/  PRMT R102, R88, 0x7632, R102 ;  /* 0x0000763258667816 */ /* 0x020fc80000000066 */
[----:B------:R-:W-:Y:S01]  /*1a20*/  SHF.L.U32 R102, R102, 0x10, RZ ;  /* 0x0000001066667819 */ /* 0x000fe200000006ff */
[----:B------:R-:W-:Y:S06]  /*1a30*/  BRA `(.L_x_5413) ;  /* 0x00000000001c7947 */ /* 0x000fec0003800000 */
.L_x_5412:
[----:B-----5:R-:W-:Y:S02]  /*1a40*/  PRMT R92, R84, 0x7632, R92 ;  /* 0x00007632545c7816 */ /* 0x020fe4000000005c */
[----:B------:R-:W-:Y:S02]  /*1a50*/  @P0 PRMT R93, R88, 0x7632, R93 ;  /* 0x00007632585d0816 */ /* 0x000fe4000000005d */
[----:B------:R-:W-:Y:S02]  /*1a60*/  SHF.L.U32 R92, R92, 0x10, RZ ;  /* 0x000000105c5c7819 */ /* 0x000fe400000006ff */
[----:B------:R-:W-:-:S03]  /*1a70*/  @P0 SHF.L.U32 R93, R93, 0x10, RZ ;  /* 0x000000105d5d0819 */ /* 0x000fc600000006ff */
[----:B------:R-:W-:-:S04]  /*1a80*/  FMUL.FTZ R92, R92, UR8 ;  /* 0x000000085c5c7c20 */ /* 0x000fc80008410000 */
[----:B------:R-:W-:-:S04]  /*1a90*/  FMUL.FTZ R102, R81, R92 ;  /* 0x0000005c51667220 */ /* 0x000fc80000410000 */
[----:B------:R-:W-:-:S07]  /*1aa0*/  @P0 FADD.FTZ R102, R93, R102 ;  /* 0x000000665d660221 */ /* 0x000fce0000010000 */
.L_x_5413:
[----:B------:R-:W-:Y:S05]  /*1ab0*/  BSYNC B1 ;  /* 0x0000000000017941 */ /* 0x000fea0003800000 */
.L_x_5411:
[----:B------:R-:W-:Y:S04]  /*1ac0*/  BSSY B1, `(.L_x_5414) ;  /* 0x000000b000017945 */ /* 0x000fe80003800000 */
[----:B------:R-:W-:Y:S05]  /*1ad0*/  @P1 BRA `(.L_x_5415) ;  /* 0x0000000000101947 */ /* 0x000fea0003800000 */
[----:B------:R-:W-:Y:S01]  /*1ae0*/  MOV R103, RZ ;  /* 0x000000ff00677202 */ /* 0x000fe20000000f00 */
[----:B------:R-:W-:Y:S06]  /*1af0*/  @!P0 BRA `(.L_x_5416) ;  /* 0x00000000001c8947 */ /* 0x000fec0003800000 */
[----:B-----5:R-:W-:Y:S01]  /*1b00*/  SHF.L.U32 R103, R89, 0x10, RZ ;  /* 0x0000001059677819 */ /* 0x020fe200000006ff */
[----:B------:R-:W-:Y:S06]  /*1b10*/  BRA `(.L_x_5416) ;  /* 0x0000000000147947 */ /* 0x000fec0003800000 */
.L_x_5415:
[----:B-----5:R-:W-:-:S05]  /*1b20*/  SHF.L.U32 R92, R85, 0x10, RZ ;  /* 0x00000010555c7819 */ /* 0x020fca00000006ff */
[----:B------:R-:W-:Y:S01]  /*1b30*/  FMUL.FTZ R103, R92, UR8 ;  /* 0x000000085c677c20 */ /* 0x000fe20008410000 */
[----:B------:R-:W-:-:S03]  /*1b40*/  @P0 SHF.L.U32 R92, R89, 0x10, RZ ;  /* 0x00000010595c0819 */ /* 0x000fc600000006ff */
[----:B------:R-:W-:-:S04]  /*1b50*/  FMUL.FTZ R103, R82, R103 ;  /* 0x0000006752677220 */ /* 0x000fc80000410000 */
[----:B------:R-:W-:-:S07]  /*1b60*/  @P0 FADD.FTZ R103, R92, R103 ;  /* 0x000000675c670221 */ /* 0x000fce0000010000 */
.L_x_5416:
[----:B------:R-:W-:Y:S05]  /*1b70*/  BSYNC B1 ;  /* 0x0000000000017941 */ /* 0x000fea0003800000 */
.L_x_5414:
[----:B------:R-:W-:Y:S04]  /*1b80*/  BSSY B1, `(.L_x_5417) ;  /* 0x000000e000017945 */ /* 0x000fe80003800000 */
[----:B------:R-:W-:Y:S05]  /*1b90*/  @P1 BRA `(.L_x_5418) ;  /* 0x0000000000141947 */ /* 0x000fea0003800000 */
[----:B------:R-:W-:Y:S01]  /*1ba0*/  HFMA2.MMA R104, -RZ, RZ, 0, 0 ;  /* 0x00000000ff687435 */ /* 0x000fe200000001ff */
[----:B------:R-:W-:Y:S10]  /*1bb0*/  @!P0 BRA `(.L_x_5419) ;  /* 0x0000000000288947 */ /* 0x000ff40003800000 */
[----:B-----5:R-:W-:-:S04]  /*1bc0*/  PRMT R104, R89, 0x7632, R104 ;  /* 0x0000763259687816 */ /* 0x020fc80000000068 */
[----:B------:R-:W-:Y:S01]  /*1bd0*/  SHF.L.U32 R104, R104, 0x10, RZ ;  /* 0x0000001068687819 */ /* 0x000fe200000006ff */
[----:B------:R-:W-:Y:S06]  /*1be0*/  BRA `(.L_x_5419) ;  /* 0x00000000001c7947 */ /* 0x000fec0003800000 */
.L_x_5418:
[----:B-----5:R-:W-:Y:S02]  /*1bf0*/  PRMT R92, R85, 0x7632, R92 ;  /* 0x00007632555c7816 */ /* 0x020fe4000000005c */
[----:B------:R-:W-:Y:S02]  /*1c00*/  @P0 PRMT R93, R89, 0x7632, R93 ;  /* 0x00007632595d0816 */ /* 0x000fe4000000005d */
[----:B------:R-:W-:Y:S02]  /*1c10*/  SHF.L.U32 R92, R92, 0x10, RZ ;  /* 0x000000105c5c7819 */ /* 0x000fe400000006ff */
[----:B------:R-:W-:-:S03]  /*1c20*/  @P0 SHF.L.U32 R93, R93, 0x10, RZ ;  /* 0x000000105d5d0819 */ /* 0x000fc600000006ff */
[----:B------:R-:W-:-:S04]  /*1c30*/  FMUL.FTZ R92, R92, UR8 ;  /* 0x000000085c5c7c20 */ /* 0x000fc80008410000 */
[----:B------:R-:W-:-:S04]  /*1c40*/  FMUL.FTZ R104, R83, R92 ;  /* 0x0000005c53687220 */ /* 0x000fc80000410000 */
[----:B------:R-:W-:-:S07]  /*1c50*/  @P0 FADD.FTZ R104, R93, R104 ;  /* 0x000000685d680221 */ /* 0x000fce0000010000 */
.L_x_5419:
[----:B------:R-:W-:Y:S05]  /*1c60*/  BSYNC B1 ;  /* 0x0000000000017941 */ /* 0x000fea0003800000 */
.L_x_5417:
[----:B------:R-:W-:Y:S04]  /*1c70*/  BSSY B1, `(.L_x_5420) ;  /* 0x000000b000017945 */ /* 0x000fe80003800000 */
[----:B------:R-:W-:Y:S05]  /*1c80*/  @P1 BRA `(.L_x_5421) ;  /* 0x0000000000101947 */ /* 0x000fea0003800000 */
[----:B------:R-:W-:Y:S01]  /*1c90*/  MOV R105, RZ ;  /* 0x000000ff00697202 */ /* 0x000fe20000000f00 */
[----:B------:R-:W-:Y:S06]  /*1ca0*/  @!P0 BRA `(.L_x_5422) ;  /* 0x00000000001c8947 */ /* 0x000fec0003800000 */
[----:B-----5:R-:W-:Y:S01]  /*1cb0*/  SHF.L.U32 R105, R90, 0x10, RZ ;  /* 0x000000105a697819 */ /* 0x020fe200000006ff */
[----:B------:R-:W-:Y:S06]  /*1cc0*/  BRA `(.L_x_5422) ;  /* 0x0000000000147947 */ /* 0x000fec0003800000 */
.L_x_5421:
[----:B-----5:R-:W-:-:S05]  /*1cd0*/  SHF.L.U32 R92, R86, 0x10, RZ ;  /* 0x00000010565c7819 */ /* 0x020fca00000006ff */
[----:B------:R-:W-:Y:S01]  /*1ce0*/  FMUL.FTZ R105, R92, UR8 ;  /* 0x000000085c697c20 */ /* 0x000fe20008410000 */
[----:B------:R-:W-:-:S03]  /*1cf0*/  @P0 SHF.L.U32 R92, R90, 0x10, RZ ;  /* 0x000000105a5c0819 */ /* 0x000fc600000006ff */
[----:B------:R-:W-:-:S04]  /*1d00*/  FMUL.FTZ R105, R76, R105 ;  /* 0x000000694c697220 */ /* 0x000fc80000410000 */
[----:B------:R-:W-:-:S07]  /*1d10*/  @P0 FADD.FTZ R105, R92, R105 ;  /* 0x000000695c690221 */ /* 0x000fce0000010000 */
.L_x_5422:
[----:B------:R-:W-:Y:S05]  /*1d20*/  BSYNC B1 ;  /* 0x0000000000017941 */ /* 0x000fea0003800000 */
.L_x_5420:
[----:B------:R-:W-:Y:S04]  /*1d30*/  BSSY B1, `(.L_x_5423) ;  /* 0x000000e000017945 */ /* 0x000fe80003800000 */
[----:B------:R-:W-:Y:S05]  /*1d40*/  @P1 BRA `(.L_x_5424) ;  /* 0x0000000000141947 */ /* 0x000fea0003800000 */
[----:B------:R-:W-:Y:S01]  /*1d50*/  HFMA2.MMA R106, -RZ, RZ, 0, 0 ;  /* 0x00000000ff6a7435 */ /* 0x000fe200000001ff */
[----:B------:R-:W-:Y:S10]  /*1d60*/  @!P0 BRA `(.L_x_5425) ;  /* 0x0000000000288947 */ /* 0x000ff40003800000 */
[----:B-----5:R-:W-:-:S04]  /*1d70*/  PRMT R106, R90, 0x7632, R106 ;  /* 0x000076325a6a7816 */ /* 0x020fc8000000006a */
[----:B------:R-:W-:Y:S01]  /*1d80*/  SHF.L.U32 R106, R106, 0x10, RZ ;  /* 0x000000106a6a7819 */ /* 0x000fe200000006ff */
[----:B------:R-:W-:Y:S06]  /*1d90*/  BRA `(.L_x_5425) ;  /* 0x00000000001c7947 */ /* 0x000fec0003800000 */
.L_x_5424:
[----:B-----5:R-:W-:Y:S02]  /*1da0*/  PRMT R92, R86, 0x7632, R92 ;  /* 0x00007632565c7816 */ /* 0x020fe4000000005c */
[----:B------:R-:W-:Y:S02]  /*1db0*/  @P0 PRMT R93, R90, 0x7632, R93 ;  /* 0x000076325a5d0816 */ /* 0x000fe4000000005d */
[----:B------:R-:W-:Y:S02]  /*1dc0*/  SHF.L.U32 R92, R92, 0x10, RZ ;  /* 0x000000105c5c7819 */ /* 0x000fe400000006ff */
[----:B------:R-:W-:-:S03]  /*1dd0*/  @P0 SHF.L.U32 R93, R93, 0x10, RZ ;  /* 0x000000105d5d0819 */ /* 0x000fc600000006ff */
[----:B------:R-:W-:-:S04]  /*1de0*/  FMUL.FTZ R92, R92, UR8 ;  /* 0x000000085c5c7c20 */ /* 0x000fc80008410000 */
[----:B------:R-:W-:-:S04]  /*1df0*/  FMUL.FTZ R106, R77, R92 ;  /* 0x0000005c4d6a7220 */ /* 0x000fc80000410000 */
[----:B------:R-:W-:-:S07]  /*1e00*/  @P0 FADD.FTZ R106, R93, R106 ;  /* 0x0000006a5d6a0221 */ /* 0x000fce0000010000 */
.L_x_5425:
[----:B------:R-:W-:Y:S05]  /*1e10*/  BSYNC B1 ;  /* 0x0000000000017941 */ /* 0x000fea0003800000 */
.L_x_5423:
[----:B------:R-:W-:Y:S04]  /*1e20*/  BSSY B1, `(.L_x_5426) ;  /* 0x000000b000017945 */ /* 0x000fe80003800000 */
[----:B------:R-:W-:Y:S05]  /*1e30*/  @P1 BRA `(.L_x_5427) ;  /* 0x0000000000101947 */ /* 0x000fea0003800000 */
[----:B------:R-:W-:Y:S01]  /*1e40*/  MOV R107, RZ ;  /* 0x000000ff006b7202 */ /* 0x000fe20000000f00 */
[----:B------:R-:W-:Y:S06]  /*1e50*/  @!P0 BRA `(.L_x_5428) ;  /* 0x00000000001c8947 */ /* 0x000fec0003800000 */
[----:B-----5:R-:W-:Y:S01]  /*1e60*/  SHF.L.U32 R107, R91, 0x10, RZ ;  /* 0x000000105b6b7819 */ /* 0x020fe200000006ff */
[----:B------:R-:W-:Y:S06]  /*1e70*/  BRA `(.L_x_5428) ;  /* 0x0000000000147947 */ /* 0x000fec0003800000 */
.L_x_5427:
[----:B-----5:R-:W-:-:S05]  /*1e80*/  SHF.L.U32 R92, R87, 0x10, RZ ;  /* 0x00000010575c7819 */ /* 0x020fca00000006ff */
[----:B------:R-:W-:Y:S01]  /*1e90*/  FMUL.FTZ R107, R92, UR8 ;  /* 0x000000085c6b7c20 */ /* 0x000fe20008410000 */
[----:B------:R-:W-:-:S03]  /*1ea0*/  @P0 SHF.L.U32 R92, R91, 0x10, RZ ;  /* 0x000000105b5c0819 */ /* 0x000fc600000006ff */
[----:B------:R-:W-:-:S04]  /*1eb0*/  FMUL.FTZ R107, R78, R107 ;  /* 0x0000006b4e6b7220 */ /* 0x000fc80000410000 */
[----:B------:R-:W-:-:S07]  /*1ec0*/  @P0 FADD.FTZ R107, R92, R107 ;  /* 0x0000006b5c6b0221 */ /* 0x000fce0000010000 */
.L_x_5428:
[----:B------:R-:W-:Y:S05]  /*1ed0*/  BSYNC B1 ;  /* 0x0000000000017941 */ /* 0x000fea0003800000 */
.L_x_5426:
[----:B------:R-:W-:Y:S04]  /*1ee0*/  BSSY B1, `(.L_x_5429) ;  /* 0x000000e000017945 */ /* 0x000fe80003800000 */
[----:B------:R-:W-:Y:S05]  /*1ef0*/  @P1 BRA `(.L_x_5430) ;  /* 0x0000000000141947 */ /* 0x000fea0003800000 */
[----:B------:R-:W-:Y:S01]  /*1f00*/  HFMA2.MMA R108, -RZ, RZ, 0, 0 ;  /* 0x00000000ff6c7435 */ /* 0x000fe200000001ff */
[----:B------:R-:W-:Y:S10]  /*1f10*/  @!P0 BRA `(.L_x_5431) ;  /* 0x0000000000288947 */ /* 0x000ff40003800000 */
[----:B-----5:R-:W-:-:S04]  /*1f20*/  PRMT R108, R91, 0x7632, R108 ;  /* 0x000076325b6c7816 */ /* 0x020fc8000000006c */
[----:B------:R-:W-:Y:S01]  /*1f30*/  SHF.L.U32 R108, R108, 0x10, RZ ;  /* 0x000000106c6c7819 */ /* 0x000fe200000006ff */
[----:B------:R-:W-:Y:S06]  /*1f40*/  BRA `(.L_x_5431) ;  /* 0x00000000001c7947 */ /* 0x000fec0003800000 */
.L_x_5430:
[----:B-----5:R-:W-:Y:S02]  /*1f50*/  PRMT R92, R87, 0x7632, R92 ;  /* 0x00007632575c7816 */ /* 0x020fe4000000005c */
[----:B------:R-:W-:Y:S02]  /*1f60*/  @P0 PRMT R93, R91, 0x7632, R93 ;  /* 0x000076325b5d0816 */ /* 0x000fe4000000005d */
[----:B------:R-:W-:Y:S02]  /*1f70*/  SHF.L.U32 R92, R92, 0x10, RZ ;  /* 0x000000105c5c7819 */ /* 0x000fe400000006ff */
[----:B------:R-:W-:-:S03]  /*1f80*/  @P0 SHF.L.U32 R93, R93, 0x10, RZ ;  /* 0x000000105d5d0819 */ /* 0x000fc600000006ff */
[----:B------:R-:W-:-:S04]  /*1f90*/  FMUL.FTZ R92, R92, UR8 ;  /* 0x000000085c5c7c20 */ /* 0x000fc80008410000 */
[----:B------:R-:W-:-:S04]  /*1fa0*/  FMUL.FTZ R108, R79, R92 ;  /* 0x0000005c4f6c7220 */ /* 0x000fc80000410000 */
[----:B------:R-:W-:-:S07]  /*1fb0*/  @P0 FADD.FTZ R108, R93, R108 ;  /* 0x0000006c5d6c0221 */ /* 0x000fce0000010000 */
.L_x_5431:
[----:B------:R-:W-:Y:S05]  /*1fc0*/  BSYNC B1 ;  /* 0x0000000000017941 */ /* 0x000fea0003800000 */
.L_x_5429:
[----:B------:R-:W2:Y:S01]  /*1fd0*/  LDC.64 R92, c[0x0][0x238] ;  /* 0x00008e00ff5c7b82 */ /* 0x000ea20000000a00 */
[----:B------:R-:W-:Y:S02]  /*1fe0*/  F2FP.BF16.F32.PACK_AB R95, R108, R107 ;  /* 0x0000006b6c5f723e */ /* 0x000fe400000010ff */
[----:B------:R-:W-:Y:S01]  /*1ff0*/  F2FP.BF16.F32.PACK_AB R94, R106, R105 ;  /* 0x000000696a5e723e */ /* 0x000fe200000010ff */
[----:B--2---:R-:W-:Y:S01]  /*2000*/  IMAD.WIDE.U32 R120, R120, 0x10, R92 ;  /* 0x0000001078787825 */ /* 0x004fe200078e005c */
[----:B------:R-:W-:Y:S02]  /*2010*/  F2FP.BF16.F32.PACK_AB R93, R104, R103 ;  /* 0x00000067685d723e */ /* 0x000fe400000010ff */
[----:B------:R-:W-:-:S05]  /*2020*/  F2FP.BF16.F32.PACK_AB R92, R102, R101 ;  /* 0x00000065665c723e */ /* 0x000fca00000010ff */
[----:B------:R4:W-:Y:S02]  /*2030*/  STG.E.128 desc[UR4][R120.64], R92 ;  /* 0x0000005c78007986 */ /* 0x0009e4000c101d04 */
.L_x_5407:
[----:B------:R-:W-:Y:S05]  /*2040*/  BSYNC B0 ;  /* 0x0000000000007941 */ /* 0x000fea0003800000 */
.L_x_5406:
        /* <DEDUP_REMOVED lines=104> */
.L_x_5450:
[----:B------:R-:W-:Y:S01]  /*26d0*/  LOP3.LUT P1, RZ, R109, 0x1f, RZ, 0xc0, !PT ;  /* 0x0000001f6dff7812 */ /* 0x000fe2000782c0ff */
[----:B--2---:R-:W-:Y:S01]  /*26e0*/  FADD.FTZ R93, R125, R122 ;  /* 0x0000007a7d5d7221 */ /* 0x004fe20000010000 */
[----:B------:R-:W-:Y:S01]  /*26f0*/  LOP3.LUT R95, R95, 0x3, RZ, 0xc0, !PT ;  /* 0x000000035f5f7812 */ /* 0x000fe200078ec0ff */
[----:B------:R-:W-:Y:S10]  /*2700*/  WARPSYNC.ALL ;  /* 0x0000000000007948 */ /* 0x000ff40003800000 */
[----:B------:R-:W2:Y:S01]  /*2710*/  @!P1 S2R R119, SR_CgaCtaId ;  /* 0x0000000000779919 */ /* 0x000ea20000008800 */
[----:B------:R-:W-:-:S04]  /*2720*/  @!P1 MOV R118, 0x400 ;  /* 0x0000040000769802 */ /* 0x000fc80000000f00 */
[----:B--2---:R-:W-:Y:S02]  /*2730*/  @!P1 LEA R119, R119, R118, 0x18 ;  /* 0x0000007677779211 */ /* 0x004fe400078ec0ff */
[----:B------:R-:W-:-:S04]  /*2740*/  @!P1 IADD3 R118, R94, R95, RZ ;  /* 0x0000005f5e769210 */ /* 0x000fc80007ffe0ff */
[----:B------:R-:W-:Y:S02]  /*2750*/  @!P1 LEA R118, R118, R119, 0x3 ;  /* 0x0000007776769211 */ /* 0x000fe400078e18ff */
[----:B------:R-:W-:-:S03]  /*2760*/  LOP3.LUT R119, R109, 0x1f, RZ, 0xc0, !PT ;  /* 0x0000001f6d777812 */ /* 0x000fc600078ec0ff */
[----:B------:R2:W-:Y:S01]  /*2770*/  @!P1 STS.64 [R118], R92 ;  /* 0x0000005c76009388 */ /* 0x0005e20000000a00 */
[----:B------:R-:W-:-:S13]  /*2780*/  ISETP.GT.U32.AND P1, PT, R119, 0x3, PT ;  /* 0x000000037700780c */ /* 0x000fda0003f24070 */
[----:B--2---:R-:W2:Y:S01]  /*2790*/  @!P1 S2R R93, SR_CgaCtaId ;  /* 0x00000000005d9919 */ /* 0x004ea20000008800 */
        /* <DEDUP_REMOVED lines=8> */
[----:B------:R-:W3:Y:S01]  /*2820*/  SHFL.DOWN PT, R121, R120, 0x2, 0x1f ;  /* 0x08401f0078797f89 */ /* 0x000ee200000e0000 */
[----:B--2---:R-:W-:-:S04]  /*2830*/  @!P1 LEA R93, R93, R92, 0x18 ;  /* 0x0000005c5d5d9211 */ /* 0x004fc800078ec0ff */
[----:B------:R-:W-:Y:S02]  /*2840*/  @!P1 LEA R119, R94, R93, 0x3 ;  /* 0x0000005d5e779211 */ /* 0x000fe400078e18ff */
[----:B------:R-:W-:Y:S02]  /*2850*/  CS2R R92, SRZ ;  /* 0x00000000005c7805 */ /* 0x000fe4000001ff00 */
[----:B---3--:R-:W-:Y:S02]  /*2860*/  I2FP.F32.S32 R118, R121 ;  /* 0x0000007900767245 */ /* 0x008fe40000201400 */
[----:B------:R-:W-:Y:S02]  /*2870*/  IADD3 R94, R121, R120, RZ ;  /* 0x00000078795e7210 */ /* 0x000fe40007ffe0ff */
[----:B------:R-:W2:Y:S01]  /*2880*/  @!P1 LDS.64 R92, [R119] ;  /* 0x00000000775c9984 */ /* 0x000ea20000000a00 */
[----:B------:R-:W-:-:S03]  /*2890*/  LOP3.LUT P1, RZ, R95, 0x1f, R109, 0xf8, !PT ;  /* 0x0000001f5fff7812 */ /* 0x000fc6000782f86d */
[----:B--2---:R-:W2:Y:S02]  /*28a0*/  SHFL.DOWN PT, R123, R92, 0x2, 0x1f ;  /* 0x08401f005c7b7f89 */ /* 0x004ea400000e0000 */
[C---:B--2---:R-:W-:Y:S01]  /*28b0*/  FADD.FTZ R121, -R123.reuse, R92 ;  /* 0x0000005c7b797221 */ /* 0x044fe20000010100 */
[----:B------:R-:W-:-:S03]  /*28c0*/  FMUL.FTZ R123, R123, R118 ;  /* 0x000000767b7b7220 */ /* 0x000fc60000410000 */
[----:B------:R-:W-:Y:S01]  /*28d0*/  FMUL.FTZ R121, R121, R121 ;  /* 0x0000007979797220 */ /* 0x000fe20000410000 */
[----:B------:R-:W-:Y:S01]  /*28e0*/  FFMA.FTZ R119, R122, R92, R123 ;  /* 0x0000005c7a777223 */ /* 0x000fe2000001007b */
[----:B------:R-:W-:Y:S02]  /*28f0*/  I2FP.F32.S32 R92, R94 ;  /* 0x0000005e005c7245 */ /* 0x000fe40000201400 */
[----:B------:R-:W-:Y:S02]  /*2900*/  FMUL.FTZ R121, R121, R122 ;  /* 0x0000007a79797220 */ /* 0x000fe40000410000 */
[----:B------:R-:W2:Y:S01]  /*2910*/  SHFL.DOWN PT, R122, R93, 0x2, 0x1f ;  /* 0x08401f005d7a7f89 */ /* 0x000ea200000e0000 */
[----:B------:R-:W3:Y:S01]  /*2920*/  MUFU.RCP R120, R92 ;  /* 0x0000005c00787308 */ /* 0x000ee20000001000 */
[----:B------:R-:W-:Y:S01]  /*2930*/  FMUL.FTZ R118, R121, R118 ;  /* 0x0000007679767220 */ /* 0x000fe20000410000 */
[----:B---3--:R-:W-:Y:S01]  /*2940*/  FMUL.FTZ R123, R120, R119 ;  /* 0x00000077787b7220 */ /* 0x008fe20000410000 */
[----:B--2---:R-:W-:-:S04]  /*2950*/  FADD.FTZ R121, R122, R93 ;  /* 0x0000005d7a797221 */ /* 0x004fc80000010000 */
[----:B------:R-:W-:Y:S02]  /*2960*/  FFMA.FTZ R118, R120, R118, R121 ;  /* 0x0000007678767223 */ /* 0x000fe40000010079 */
[----:B------:R-:W2:Y:S04]  /*2970*/  SHFL.DOWN PT, R121, R94, 0x1, 0x1f ;  /* 0x08201f005e797f89 */ /* 0x000ea800000e0000 */
[----:B------:R-:W3:Y:S01]  /*2980*/  SHFL.DOWN PT, R120, R123, 0x1, 0x1f ;  /* 0x08201f007b787f89 */ /* 0x000ee200000e0000 */
[-C--:B--2---:R-:W-:Y:S02]  /*2990*/  I2FP.F32.S32 R119, R121.reuse ;  /* 0x0000007900777245 */ /* 0x084fe40000201400 */
[----:B------:R-:W-:Y:S01]  /*29a0*/  IADD3 R122, R94, R121, RZ ;  /* 0x000000795e7a7210 */ /* 0x000fe20007ffe0ff */
[----:B---3--:R-:W-:-:S02]  /*29b0*/  FADD.FTZ R124, R123, -R120 ;  /* 0x800000787b7c7221 */ /* 0x008fc40000010000 */
[----:B------:R-:W-:Y:S01]  /*29c0*/  FMUL.FTZ R93, R120, R119 ;  /* 0x00000077785d7220 */ /* 0x000fe20000410000 */
[----:B------:R-:W-:Y:S01]  /*29d0*/  I2FP.F32.S32 R120, R122 ;  /* 0x0000007a00787245 */ /* 0x000fe20000201400 */
[----:B------:R-:W2:Y:S01]  /*29e0*/  SHFL.DOWN PT, R121, R118, 0x1, 0x1f ;  /* 0x08201f0076797f89 */ /* 0x000ea200000e0000 */
[----:B-1----:R-:W-:Y:S01]  /*29f0*/  FMUL.FTZ R125, R124, R124 ;  /* 0x0000007c7c7d7220 */ /* 0x002fe20000410000 */
[C---:B------:R-:W-:Y:S01]  /*2a00*/  FFMA.FTZ R93, R92.reuse, R123, R93 ;  /* 0x0000007b5c5d7223 */ /* 0x040fe2000001005d */
[----:B------:R-:W1:Y:S02]  /*2a10*/  @!P1 LDC.64 R94, c[0x0][0x258] ;  /* 0x00009600ff5e9b82 */ /* 0x000e640000000a00 */
[----:B------:R-:W3:Y:S01]  /*2a20*/  MUFU.RCP R120, R120 ;  /* 0x0000007800787308 */ /* 0x000ee20000001000 */
[----:B------:R-:W-:-:S04]  /*2a30*/  FMUL.FTZ R92, R92, R125 ;  /* 0x0000007d5c5c7220 */ /* 0x000fc80000410000 */
[----:B------:R-:W-:Y:S01]  /*2a40*/  FMUL.FTZ R92, R92, R119 ;  /* 0x000000775c5c7220 */ /* 0x000fe20000410000 */
[----:B---3--:R-:W-:Y:S01]  /*2a50*/  FMUL.FTZ R119, R120, R93 ;  /* 0x0000005d78777220 */ /* 0x008fe20000410000 */
[----:B--2---:R-:W-:Y:S02]  /*2a60*/  FADD.FTZ R121, R118, R121 ;  /* 0x0000007976797221 */ /* 0x004fe40000010000 */
[----:B------:R-:W2:Y:S01]  /*2a70*/  LDC R118, c[0x0][0x2d8] ;  /* 0x0000b600ff767b82 */ /* 0x000ea20000000800 */
[----:B-1----:R-:W-:Y:S01]  /*2a80*/  @!P1 LEA R94, P6, R112, R94, 0x2 ;  /* 0x0000005e705e9211 */ /* 0x002fe200078c10ff */
[----:B------:R-:W-:Y:S01]  /*2a90*/  FFMA.FTZ R121, R120, R92, R121 ;  /* 0x0000005c78797223 */ /* 0x000fe20000010079 */
[----:B------:R-:W1:Y:S02]  /*2aa0*/  SHFL.IDX PT, R119, R119, RZ, 0x1f ;  /* 0x00001fff77777589 */ /* 0x000e6400000e0000 */
[----:B------:R-:W-:-:S03]  /*2ab0*/  @!P1 LEA.HI.X R95, R112, R95, R117, 0x2, P6 ;  /* 0x0000005f705f9211 */ /* 0x000fc600030f1475 */
[----:B------:R-:W2:Y:S01]  /*2ac0*/  SHFL.IDX PT, R121, R121, RZ, 0x1f ;  /* 0x00001fff79797589 */ /* 0x000ea200000e0000 */
[----:B------:R-:W3:Y:S01]  /*2ad0*/  @!P1 LDC.64 R92, c[0x0][0x250] ;  /* 0x00009400ff5c9b82 */ /* 0x000ee20000000a00 */
[----:B-1----:R-:W-:-:S05]  /*2ae0*/  FMUL.FTZ R120, R119, R119 ;  /* 0x0000007777787220 */ /* 0x002fca0000410000 */
[----:B------:R-:W-:Y:S01]  /*2af0*/  FSEL R123, R120, RZ, !P2 ;  /* 0x000000ff787b7208 */ /* 0x000fe20005000000 */
[----:B--2---:R-:W-:Y:S01]  /*2b00*/  FFMA.FTZ R118, R121, UR9, R118 ;  /* 0x0000000979767c23 */ /* 0x004fe20008010076 */
[----:B---3--:R-:W-:-:S03]  /*2b10*/  @!P1 LEA R92, P2, R112, R92, 0x2 ;  /* 0x0000005c705c9211 */ /* 0x008fc600078410ff */
[----:B------:R-:W-:Y:S01]  /*2b20*/  FADD.FTZ R118, R118, R123 ;  /* 0x0000007b76767221 */ /* 0x000fe20000010000 */
[----:B------:R-:W-:-:S05]  /*2b30*/  @!P1 LEA.HI.X R93, R112, R93, R117, 0x2, P2 ;  /* 0x0000005d705d9211 */ /* 0x000fca00010f1475 */
[----:B------:R-:W1:Y:S01]  /*2b40*/  MUFU.RSQ R118, R118 ;  /* 0x0000007600767308 */ /* 0x000e620000001400 */
[----:B------:R2:W-:Y:S04]  /*2b50*/  @!P1 STG.E desc[UR4][R92.64], R119 ;  /* 0x000000775c009986 */ /* 0x0005e8000c101904 */
[----:B-1----:R2:W-:Y:S01]  /*2b60*/  @!P1 STG.E desc[UR4][R94.64], R118 ;  /* 0x000000765e009986 */ /* 0x0025e2000c101904 */
[----:B-----5:R-:W-:-:S13]  /*2b70*/  ISETP.GE.AND P1, PT, R116, 0x1, PT ;  /* 0x000000017400780c */ /* 0x020fda0003f26270 */
[----:B--2---:R-:W-:Y:S05]  /*2b80*/  @!P1 BRA `(.L_x_5434) ;  /* 0x0000000400b89947 */ /* 0x004fea0003800000 */
[----:B------:R-:W-:Y:S01]  /*2b90*/  IADD3 R116, R116, -0x1, RZ ;  /* 0xffffffff74747810 */ /* 0x000fe20007ffe0ff */
[----:B------:R-:W-:Y:S01]  /*2ba0*/  BSSY B1, `(.L_x_5435) ;  /* 0x0000029000017945 */ /* 0x000fe20003800000 */
[----:B------:R-:W-:Y:S02]  /*2bb0*/  PLOP3.LUT P1, PT, PT, PT, UP0, 0x40, 0x0 ;  /* 0x000000000000781c */ /* 0x000fe40003f2e808 */
        /* <DEDUP_REMOVED lines=21> */
[----:B------:R-:W-:Y:S01]  /*2d10*/  F2FP.BF16.F32.PACK_AB R92, R93, R92 ;  /* 0x0000005c5d5c723e */ /* 0x000fe200000010ff */
[--C-:B------:R-:W-:Y:S01]  /*2d20*/  FADD.FTZ R123, R7, -R119.reuse ;  /* 0x80000077077b7221 */ /* 0x100fe20000010000 */
[----:B------:R-:W-:Y:S01]  /*2d30*/  F2FP.BF16.F32.PACK_AB R93, R116, R117 ;  /* 0x00000075745d723e */ /* 0x000fe200000010ff */
[----:B------:R-:W-:Y:S01]  /*2d40*/  FADD.FTZ R125, R8, -R119 ;  /* 0x80000077087d7221 */ /* 0x000fe20000010000 */
[----:B------:R-:W1:Y:S01]  /*2d50*/  LDC.64 R116, c[0x0][0x2b8] ;  /* 0x0000ae00ff747b82 */ /* 0x000e620000000a00 */
[C---:B------:R-:W-:Y:S01]  /*2d60*/  FMUL.FTZ R95, R118.reuse, R95 ;  /* 0x0000005f765f7220 */ /* 0x040fe20000410000 */
[C---:B------:R-:W-:Y:S01]  /*2d70*/  FMUL.FTZ R120, R118.reuse, R121 ;  /* 0x0000007976787220 */ /* 0x040fe20000410000 */
[C---:B------:R-:W-:Y:S01]  /*2d80*/  FMUL.FTZ R123, R118.reuse, R123 ;  /* 0x0000007b767b7220 */ /* 0x040fe20000410000 */
[----:B------:R-:W-:Y:S01]  /*2d90*/  FMUL.FTZ R122, R118, R125 ;  /* 0x0000007d767a7220 */ /* 0x000fe20000410000 */
[----:B------:R-:W-:Y:S01]  /*2da0*/  FFMA.FTZ R94, R24, R95, R16 ;  /* 0x0000005f185e7223 */ /* 0x000fe20000010010 */
[----:B------:R-:W-:Y:S01]  /*2db0*/  FFMA.FTZ R95, R25, R120, R17 ;  /* 0x00000078195f7223 */ /* 0x000fe20000010011 */
[----:B------:R-:W-:Y:S01]  /*2dc0*/  FFMA.FTZ R123, R26, R123, R18 ;  /* 0x0000007b1a7b7223 */ /* 0x000fe20000010012 */
[----:B------:R-:W-:-:S03]  /*2dd0*/  FFMA.FTZ R122, R27, R122, R19 ;  /* 0x0000007a1b7a7223 */ /* 0x000fc60000010013 */
[----:B------:R-:W-:Y:S02]  /*2de0*/  F2FP.BF16.F32.PACK_AB R94, R95, R94 ;  /* 0x0000005e5f5e723e */ /* 0x000fe400000010ff */
[----:B------:R-:W-:Y:S01]  /*2df0*/  F2FP.BF16.F32.PACK_AB R95, R122, R123 ;  /* 0x0000007b7a5f723e */ /* 0x000fe200000010ff */
[C---:B-1----:R-:W-:Y:S01]  /*2e00*/  IMAD.WIDE.U32 R116, R115.reuse, 0x10, R116 ;  /* 0x0000001073747825 */ /* 0x042fe200078e0074 */
[----:B------:R-:W-:-:S04]  /*2e10*/  IADD3 R115, R115, 0x80, RZ ;  /* 0x0000008073737810 */ /* 0x000fc80007ffe0ff */
[----:B------:R1:W-:Y:S03]  /*2e20*/  STG.E.128 desc[UR4][R116.64], R92 ;  /* 0x0000005c74007986 */ /* 0x0003e6000c101d04 */
.L_x_5436:
[----:B------:R-:W-:Y:S05]  /*2e30*/  BSYNC B1 ;  /* 0x0000000000017941 */ /* 0x000fea0003800000 */
.L_x_5435:
[----:B------:R-:W-:Y:S04]  /*2e40*/  BSSY B1, `(.L_x_5437) ;  /* 0x0000022000017945 */ /* 0x000fe80003800000 */
[----:B------:R-:W-:Y:S05]  /*2e50*/  @!P4 BRA `(.L_x_5438) ;  /* 0x000000000080c947 */ /* 0x000fea0003800000 */
        /* <DEDUP_REMOVED lines=32> */
.L_x_5438:
[----:B------:R-:W-:Y:S05]  /*3060*/  BSYNC B1 ;  /* 0x0000000000017941 */ /* 0x000fea0003800000 */
.L_x_5437:
[----:B------:R-:W-:Y:S05]  /*3070*/  @!P3 BRA `(.L_x_5434) ;  /* 0x00000000007cb947 */ /* 0x000fea0003800000 */
[--C-:B-12---:R-:W-:Y:S01]  /*3080*/  FADD.FTZ R116, R105, -R119.reuse ;  /* 0x8000007769747221 */ /* 0x106fe20000010000 */
        /* <DEDUP_REMOVED lines=10> */
[----:B------:R-:W1:Y:S01]  /*3130*/  LDC.64 R116, c[0x0][0x2b8] ;  /* 0x0000ae00ff747b82 */ /* 0x000e620000000a00 */
        /* <DEDUP_REMOVED lines=8> */
[----:B------:R-:W-:-:S05]  /*31c0*/  FFMA.FTZ R118, R75, R118, R67 ;  /* 0x000000764b767223 */ /* 0x000fca0000010043 */
[----:B------:R-:W-:Y:S01]  /*31d0*/  F2FP.BF16.F32.PACK_AB R95, R118, R95 ;  /* 0x0000005f765f723e */ /* 0x000fe200000010ff */
[----:B------:R-:W-:Y:S01]  /*31e0*/  FFMA.FTZ R118, R68, R93, R60 ;  /* 0x0000005d44767223 */ /* 0x000fe2000001003c */
[----:B------:R-:W-:Y:S01]  /*31f0*/  FFMA.FTZ R93, R70, R121, R62 ;  /* 0x00000079465d7223 */ /* 0x000fe2000001003e */
[----:B------:R-:W-:Y:S01]  /*3200*/  FFMA.FTZ R121, R72, R119, R64 ;  /* 0x0000007748797223 */ /* 0x000fe20000010040 */
[----:B------:R-:W-:-:S03]  /*3210*/  FFMA.FTZ R119, R69, R92, R61 ;  /* 0x0000005c45777223 */ /* 0x000fc6000001003d */
[----:B------:R-:W-:Y:S02]  /*3220*/  F2FP.BF16.F32.PACK_AB R93, R120, R93 ;  /* 0x0000005d785d723e */ /* 0x000fe400000010ff */
[----:B------:R-:W-:Y:S01]  /*3230*/  F2FP.BF16.F32.PACK_AB R94, R122, R121 ;  /* 0x000000797a5e723e */ /* 0x000fe200000010ff */
[----:B-1----:R-:W-:Y:S01]  /*3240*/  IMAD.WIDE.U32 R116, R115, 0x10, R116 ;  /* 0x0000001073747825 */ /* 0x002fe200078e0074 */
[----:B------:R-:W-:-:S05]  /*3250*/  F2FP.BF16.F32.PACK_AB R92, R119, R118 ;  /* 0x00000076775c723e */ /* 0x000fca00000010ff */
[----:B------:R3:W-:Y:S02]  /*3260*/  STG.E.128 desc[UR4][R116.64], R92 ;  /* 0x0000005c74007986 */ /* 0x0007e4000c101d04 */
.L_x_5434:
[----:B------:R-:W-:Y:S05]  /*3270*/  BSYNC B0 ;  /* 0x0000000000007941 */ /* 0x000fea0003800000 */
.L_x_5433:
[----:B------:R-:W-:Y:S02]  /*3280*/  IADD3 R112, R112, UR10, RZ ;  /* 0x0000000a70707c10 */ /* 0x000fe4000fffe0ff */
[----:B------:R-:W-:Y:S02]  /*3290*/  SEL R118, RZ, 0x1, P0 ;  /* 0x00000001ff767807 */ /* 0x000fe40000000000 */
[----:B------:R-:W-:-:S13]  /*32a0*/  ISETP.GE.AND P1, PT, R112, UR11, PT ;  /* 0x0000000b70007c0c */ /* 0x000fda000bf26270 */
[----:B------:R-:W-:Y:S05]  /*32b0*/  @!P1 BRA `(.L_x_5439) ;  /* 0xffffffd400149947 */ /* 0x000fea000383ffff */
[----:B------:R-:W-:Y:S05]  /*32c0*/  EXIT ;  /* 0x000000000000794d */ /* 0x000fea0003800000 */
.L_x_5432:
[----:B------:R-:W-:Y:S01]  /*32d0*/  HFMA2.MMA R118, -RZ, RZ, 0, 5.9604644775390625e-08 ;  /* 0x00000001ff767435 */ /* 0x000fe200000001ff */
[----:B------:R-:W-:Y:S02]  /*32e0*/  MOV R119, 0x1f ;  /* 0x0000001f00777802 */ /* 0x000fe40000000f00 */
[----:B------:R-:W-:-:S08]  /*32f0*/  MOV R121, 0xffffffff ;  /* 0xffffffff00797802 */ /* 0x000fd00000000f00 */
[----:B01---5:R-:W-:Y:S05]  /*3300*/  WARPSYNC.COLLECTIVE R121, `(.L_x_5440) ;  /* 0x0000000079087348 */ /* 0x023fea0003c00000 */
[----:B------:R2:W3:Y:S02]  /*3310*/  SHFL.BFLY P6, R122, R120, R118, R119 ;  /* 0x0c000076787a7389 */ /* 0x0004e400000c0077 */
[----:B0123-5:R-:W-:Y:S01]  /*3320*/  ENDCOLLECTIVE ;  /* 0x000000000000791b */ /* 0x02ffe20003800000 */
.L_x_5440:
[----:B------:R-:W-:Y:S01]  /*3330*/  HFMA2.MMA R118, -RZ, RZ, 0, 1.1920928955078125e-07 ;  /* 0x00000002ff767435 */ /* 0x000fe200000001ff */
[----:B------:R-:W-:-:S05]  /*3340*/  FADD.FTZ R123, R120, R122 ;  /* 0x0000007a787b7221 */ /* 0x000fca0000010000 */
[----:B------:R-:W-:-:S07]  /*3350*/  MOV R120, R123 ;  /* 0x0000007b00787202 */ /* 0x000fce0000000f00 */
[----:B------:R-:W-:Y:S05]  /*3360*/  WARPSYNC.COLLECTIVE R121, `(.L_x_5441) ;  /* 0x0000000079087348 */ /* 0x000fea0003c00000 */
[----:B------:R0:W1:Y:S02]  /*3370*/  SHFL.BFLY P6, R122, R120, R118, R119 ;  /* 0x0c000076787a7389 */ /* 0x00006400000c0077 */
[----:B01----:R-:W-:Y:S01]  /*3380*/  ENDCOLLECTIVE ;  /* 0x000000000000791b */ /* 0x003fe20003800000 */
.L_x_5441:
[----:B------:R-:W-:Y:S01]  /*3390*/  HFMA2.MMA R118, -RZ, RZ, 0, 2.384185791015625e-07 ;  /* 0x00000004ff767435 */ /* 0x000fe200000001ff */
[----:B------:R-:W-:-:S05]  /*33a0*/  FADD.FTZ R124, R123, R122 ;  /* 0x0000007a7b7c7221 */ /* 0x000fca0000010000 */
[----:B------:R-:W-:-:S07]  /*33b0*/  MOV R120, R124 ;  /* 0x0000007c00787202 */ /* 0x000fce0000000f00 */
[----:B------:R-:W-:Y:S05]  /*33c0*/  WARPSYNC.COLLECTIVE R121, `(.L_x_5442) ;  /* 0x0000000079087348 */ /* 0x000fea0003c00000 */
[----:B------:R0:W1:Y:S02]  /*33d0*/  SHFL.BFLY P6, R122, R120, R118, R119 ;  /* 0x0c000076787a7389 */ /* 0x00006400000c0077 */
[----:B01----:R-:W-:Y:S01]  /*33e0*/  ENDCOLLECTIVE ;  /* 0x000000000000791b */ /* 0x003fe20003800000 */
.L_x_5442:
[----:B------:R-:W-:Y:S01]  /*33f0*/  HFMA2.MMA R118, -RZ, RZ, 0, 4.76837158203125e-07 ;  /* 0x00000008ff767435 */ /* 0x000fe200000001ff */
[----:B------:R-:W-:-:S05]  /*3400*/  FADD.FTZ R125, R124, R122 ;  /* 0x0000007a7c7d7221 */ /* 0x000fca0000010000 */
[----:B------:R-:W-:-:S07]  /*3410*/  MOV R120, R125 ;  /* 0x0000007d00787202 */ /* 0x000fce0000000f00 */
[----:B------:R-:W-:Y:S05]  /*3420*/  WARPSYNC.COLLECTIVE R121, `(.L_x_5443) ;  /* 0x0000000079087348 */ /* 0x000fea0003c00000 */
[----:B------:R0:W1:Y:S02]  /*3430*/  SHFL.BFLY P6, R122, R120, R118, R119 ;  /* 0x0c000076787a7389 */ /* 0x00006400000c0077 */
[----:B01----:R-:W-:Y:S01]  /*3440*/  ENDCOLLECTIVE ;  /* 0x000000000000791b */ /* 0x003fe20003800000 */
.L_x_5443:
[----:B------:R-:W-:Y:S01]  /*3450*/  HFMA2.MMA R118, -RZ, RZ, 0, 9.5367431640625e-07 ;  /* 0x00000010ff767435 */ /* 0x000fe200000001ff */
[----:B------:R-:W-:-:S05]  /*3460*/  FADD.FTZ R125, R125, R122 ;  /* 0x0000007a7d7d7221 */ /* 0x000fca0000010000 */
[----:B------:R-:W-:-:S07]  /*3470*/  MOV R120, R125 ;  /* 0x0000007d00787202 */ /* 0x000fce0000000f00 */
[----:B------:R-:W-:Y:S05]  /*3480*/  WARPSYNC.COLLECTIVE R121, `(.L_x_5444) ;  /* 0x0000000079087348 */ /* 0x000fea0003c00000 */
[----:B------:R0:W1:Y:S02]  /*3490*/  SHFL.BFLY P6, R122, R120, R118, R119 ;  /* 0x0c000076787a7389 */ /* 0x00006400000c0077 */
[----:B01----:R-:W-:Y:S01]  /*34a0*/  ENDCOLLECTIVE ;  /* 0x000000000000791b */ /* 0x003fe20003800000 */
.L_x_5444:
        /* <DEDUP_REMOVED lines=51> */
[----:B------:R-:W-:Y:S01]  /*37e0*/  HFMA2.MMA R118, -RZ, RZ, 0, 5.9604644775390625e-08 ;  /* 0x00000001ff767435 */ /* 0x000fe200000001ff */
[----:B------:R-:W-:-:S03]  /*37f0*/  MOV R119, 0x1f ;  /* 0x0000001f00777802 */ /* 0x000fc60000000f00 */
[----:B------:R-:W-:-:S07]  /*3800*/  MOV R120, R93 ;  /* 0x0000005d00787202 */ /* 0x000fce0000000f00 */
[----:B------:R-:W-:Y:S05]  /*3810*/  WARPSYNC.COLLECTIVE R121, `(.L_x_5445) ;  /* 0x0000000079087348 */ /* 0x000fea0003c00000 */
[----:B------:R0:W1:Y:S02]  /*3820*/  SHFL.BFLY P6, R122, R120, R118, R119 ;  /* 0x0c000076787a7389 */ /* 0x00006400000c0077 */
[----:B01----:R-:W-:Y:S01]  /*3830*/  ENDCOLLECTIVE ;  /* 0x000000000000791b */ /* 0x003fe20003800000 */
.L_x_5445:
[----:B------:R-:W-:Y:S01]  /*3840*/  HFMA2.MMA R118, -RZ, RZ, 0, 1.1920928955078125e-07 ;  /* 0x00000002ff767435 */ /* 0x000fe200000001ff */
[----:B------:R-:W-:-:S10]  /*3850*/  FADD.FTZ R120, R93, R122 ;  /* 0x0000007a5d787221 */ /* 0x000fd40000010000 */
[----:B------:R-:W-:Y:S05]  /*3860*/  WARPSYNC.COLLECTIVE R121, `(.L_x_5446) ;  /* 0x0000000079087348 */ /* 0x000fea0003c00000 */
[----:B------:R0:W1:Y:S02]  /*3870*/  SHFL.BFLY P6, R122, R120, R118, R119 ;  /* 0x0c000076787a7389 */ /* 0x00006400000c0077 */
[----:B01----:R-:W-:Y:S01]  /*3880*/  ENDCOLLECTIVE ;  /* 0x000000000000791b */ /* 0x003fe20003800000 */
.L_x_5446:
[----:B------:R-:W-:Y:S01]  /*3890*/  HFMA2.MMA R118, -RZ, RZ, 0, 2.384185791015625e-07 ;  /* 0x00000004ff767435 */ /* 0x000fe200000001ff */
[----:B------:R-:W-:-:S05]  /*38a0*/  FADD.FTZ R123, R120, R122 ;  /* 0x0000007a787b7221 */ /* 0x000fca0000010000 */
[----:B------:R-:W-:-:S07]  /*38b0*/  MOV R120, R123 ;  /* 0x0000007b00787202 */ /* 0x000fce0000000f00 */
[----:B------:R-:W-:Y:S05]  /*38c0*/  WARPSYNC.COLLECTIVE R121, `(.L_x_5447) ;  /* 0x0000000079087348 */ /* 0x000fea0003c00000 */
[----:B------:R0:W1:Y:S02]  /*38d0*/  SHFL.BFLY P6, R122, R120, R118, R119 ;  /* 0x0c000076787a7389 */ /* 0x00006400000c0077 */
[----:B01----:R-:W-:Y:S01]  /*38e0*/  ENDCOLLECTIVE ;  /* 0x000000000000791b */ /* 0x003fe20003800000 */
.L_x_5447:
[----:B------:R-:W-:Y:S01]  /*38f0*/  HFMA2.MMA R118, -RZ, RZ, 0, 4.76837158203125e-07 ;  /* 0x00000008ff767435 */ /* 0x000fe200000001ff */
[----:B------:R-:W-:-:S05]  /*3900*/  FADD.FTZ R124, R123, R122 ;  /* 0x0000007a7b7c7221 */ /* 0x000fca0000010000 */
[----:B------:R-:W-:-:S07]  /*3910*/  MOV R120, R124 ;  /* 0x0000007c00787202 */ /* 0x000fce0000000f00 */
[----:B------:R-:W-:Y:S05]  /*3920*/  WARPSYNC.COLLECTIVE R121, `(.L_x_5448) ;  /* 0x0000000079087348 */ /* 0x000fea0003c00000 */
[----:B------:R0:W1:Y:S02]  /*3930*/  SHFL.BFLY P6, R122, R120, R118, R119 ;  /* 0x0c000076787a7389 */ /* 0x00006400000c0077 */
[----:B01----:R-:W-:Y:S01]  /*3940*/  ENDCOLLECTIVE ;  /* 0x000000000000791b */ /* 0x003fe20003800000 */
.L_x_5448:
[----:B------:R-:W-:Y:S01]  /*3950*/  HFMA2.MMA R118, -RZ, RZ, 0, 9.5367431640625e-07 ;  /* 0x00000010ff767435 */ /* 0x000fe200000001ff */
[----:B------:R-:W-:-:S05]  /*3960*/  FADD.FTZ R125, R124, R122 ;  /* 0x0000007a7c7d7221 */ /* 0x000fca0000010000 */
[----:B------:R-:W-:-:S07]  /*3970*/  MOV R120, R125 ;  /* 0x0000007d00787202 */ /* 0x000fce0000000f00 */
[----:B------:R-:W-:Y:S05]  /*3980*/  WARPSYNC.COLLECTIVE R121, `(.L_x_5449) ;  /* 0x0000000079087348 */ /* 0x000fea0003c00000 */
[----:B------:R0:W1:Y:S02]  /*3990*/  SHFL.BFLY P6, R122, R120, R118, R119 ;  /* 0x0c000076787a7389 */ /* 0x00006400000c0077 */
[----:B01----:R-:W-:Y:S01]  /*39a0*/  ENDCOLLECTIVE ;  /* 0x000000000000791b */ /* 0x003fe20003800000 */
.L_x_5449:
[----:B------:R-:W-:Y:S05]  /*39b0*/  BRA `(.L_x_5450) ;  /* 0xffffffec00447947 */ /* 0x000fea000383ffff */
.L_x_5451:
        /* <DEDUP_REMOVED lines=12> */
.L_x_23246:


//--------------------- .text._ZN10layer_norm13ln_fwd_kernelINS_13Kernel_traitsIf13__nv_bfloat16S2_S2_fjLj3072ELj1ELj1ELj4ELj16ENS_18Kernel_traits_baseILj3072EfS2_S2_S2_fjLj128EEEEELb0ELb1ELb1ELb1EEEvNS_9FwdParamsE --------------------------
	.section	.text._ZN10layer_norm13ln_fwd_kernelINS_13Kernel_traitsIf13__nv_bfloat16S2_S2_fjLj3072ELj1ELj1ELj4ELj16ENS_18Kernel_traits_baseILj3072EfS2_S2_S2_fjLj128EEEEELb0ELb1ELb1ELb1EEEvNS_9FwdParamsE,"ax",@progbits
	.align	128
        .global         _ZN10layer_norm13ln_fwd_kernelINS_13Kernel_traitsIf13__nv_bfloat16S2_S2_fjLj3072ELj1ELj1ELj4ELj16ENS_18Kernel_traits_baseILj3072EfS2_S2_S2_fjLj128EEEEELb0ELb1ELb1ELb1EEEvNS_9FwdParamsE
        .type           _ZN10layer_norm13ln_fwd_kernelINS_13Kernel_traitsIf13__nv_bfloat16S2_S2_fjLj3072ELj1ELj1ELj4ELj16ENS_18Kernel_traits_baseILj3072EfS2_S2_S2_fjLj128EEEEELb0ELb1ELb1ELb1EEEvNS_9FwdParamsE,@function
        .size           _ZN10layer_norm13ln_fwd_kernelINS_13Kernel_traitsIf13__nv_bfloat16S2_S2_fjLj3072ELj1ELj1ELj4ELj16ENS_18Kernel_traits_baseILj3072EfS2_S2_S2_fjLj128EEEEELb0ELb1ELb1ELb1EEEvNS_9FwdParamsE,(.L_x_23247 - _ZN10layer_norm13ln_fwd_kernelINS_13Kernel_traitsIf13__nv_bfloat16S2_S2_fjLj3072ELj1ELj1ELj4ELj16ENS_18Kernel_traits_baseILj3072EfS2_S2_S2_fjLj128EEEEELb0ELb1ELb1ELb1EEEvNS_9FwdParamsE)
        .other          _ZN10layer_norm13ln_fwd_kernelINS_13Kernel_traitsIf13__nv_bfloat16S2_S2_fjLj3072ELj1ELj1ELj4ELj16ENS_18Kernel_traits_baseILj3072EfS2_S2_S2_fjLj128EEEEELb0ELb1ELb1ELb1EEEvNS_9FwdParamsE,@"STO_CUDA_ENTRY STV_DEFAULT"
_ZN10layer_norm13ln_fwd_kernelINS_13Kernel_traitsIf13__nv_bfloat16S2_S2_fjLj3072ELj1ELj1ELj4ELj16ENS_18Kernel_traits_baseILj3072EfS2_S2_S2_fjLj128EEEEELb0ELb1ELb1ELb1EEEvNS_9FwdParamsE:
.text._ZN10layer_norm13ln_fwd_kernelINS_13Kernel_traitsIf13__nv_bfloat16S2_S2_fjLj3072ELj1ELj1ELj4ELj16ENS_18Kernel_traits_baseILj3072EfS2_S2_S2_fjLj128EEEEELb0ELb1ELb1ELb1EEEvNS_9FwdParamsE:
        /* <DEDUP_REMOVED lines=19> */
[----:B0-----:R-:W-:Y:S02]  /*0130*/  SHF.L.U32 R0, R101, 0x5, RZ ;  /* 0x0000000565007819 */ /* 0x001fe400000006ff */
[----:B------:R-:W-:Y:S02]  /*0140*/  SHF.R.U32.HI R99, RZ, 0x7, R101 ;  /* 0x00000007ff637819 */ /* 0x000fe40000011665 */
[----:B------:R-:W-:-:S02]  /*0150*/  LOP3.LUT R0, R0, 0xfe0, RZ, 0xc0, !PT ;  /* 0x00000fe000007812 */ /* 0x000fc400078ec0ff */
[----:B------:R-:W-:Y:S02]  /*0160*/  LOP3.LUT R100, R101, 0x7f, RZ, 0xc0, !PT ;  /* 0x0000007f65647812 */ /* 0x000fe400078ec0ff */
[C---:B------:R-:W-:Y:S02]  /*0170*/  IADD3 R4, P2, R0.reuse, UR4, RZ ;  /* 0x0000000400047c10 */ /* 0x040fe4000ff5e0ff */
[----:B------:R-:W-:Y:S01]  /*0180*/  IADD3 R2, P1, R0, UR6, RZ ;  /* 0x0000000600027c10 */ /* 0x000fe2000ff3e0ff */
[----:B------:R-:W0:Y:S01]  /*0190*/  S2UR UR6, SR_CTAID.X ;  /* 0x00000000000679c3 */ /* 0x000e220000002500 */
[----:B------:R-:W-:Y:S01]  /*01a0*/  IADD3.X R5, RZ, UR5, RZ, P2, !PT ;  /* 0x00000005ff057c10 */ /* 0x000fe200097fe4ff */
[----:B------:R-:W-:Y:S01]  /*01b0*/  ULDC.64 UR4, c[0x0][0x208] ;  /* 0x0000820000047ab9 */ /* 0x000fe20000000a00 */
[----:B------:R-:W-:Y:S01]  /*01c0*/  IADD3.X R3, RZ, UR7, RZ, P1, !PT ;  /* 0x00000007ff037c10 */ /* 0x000fe20008ffe4ff */
[----:B------:R-:W-:Y:S01]  /*01d0*/  ULDC UR7, c[0x0][0x214] ;  /* 0x0000850000077ab9 */ /* 0x000fe20000000800 */
[----:B------:R-:W-:Y:S01]  /*01e0*/  LEA R6, P3, R100, UR8, 0x5 ;  /* 0x0000000864067c11 */ /* 0x000fe2000f8628ff */
[----:B------:R1:W5:Y:S03]  /*01f0*/  @P0 LDG.E.128 R12, desc[UR4][R4.64] ;  /* 0x00000004040c0981 */ /* 0x000366000c1e1d00 */
[----:B------:R-:W-:Y:S01]  /*0200*/  IADD3.X R7, RZ, UR9, RZ, P3, !PT ;  /* 0x00000009ff077c10 */ /* 0x000fe20009ffe4ff */
        /* <DEDUP_REMOVED lines=24> */
[----:B------:R-:W-:Y:S01]  /*0390*/  IADD3 R96, R99, 0x4, RZ ;  /* 0x0000000463607810 */ /* 0x000fe20007ffe0ff */
[----:B------:R-:W-:Y:S01]  /*03a0*/  ULDC UR8, c[0x0][0x29c] ;  /* 0x0000a70000087ab9 */ /* 0x000fe20000000800 */
[----:B------:R-:W-:Y:S01]  /*03b0*/  LOP3.LUT R97, R97, 0x3, RZ, 0xc0, !PT ;  /* 0x0000000361617812 */ /* 0x000fe200078ec0ff */
[----:B------:R-:W-:Y:S01]  /*03c0*/  ULDC UR9, c[0x0][0x290] ;  /* 0x0000a40000097ab9 */ /* 0x000fe20000000800 */
[----:B------:R-:W-:Y:S01]  /*03d0*/  ISETP.NE.AND P1, PT, RZ, UR6, PT ;  /* 0x00000006ff007c0c */ /* 0x000fe2000bf25270 */
[----:B------:R-:W-:Y:S01]  /*03e0*/  ULDC.64 UR6, c[0x0][0x230] ;  /* 0x00008c0000067ab9 */ /* 0x000fe20000000a00 */
[----:B0-----:R-:W-:-:S11]  /*03f0*/  ULDC.64 UR10, c[0x0][0x210] ;  /* 0x00008400000a7ab9 */ /* 0x001fd60000000a00 */
.L_x_5527:
        /* <DEDUP_REMOVED lines=9> */
[----:B0-----:R-:W-:-:S07]  /*0490*/  SHF.R.S32.HI R5, RZ, 0x1f, R0 ;  /* 0x0000001fff057819 */ /* 0x001fce0000011400 */
[----:B------:R-:W0:Y:S01]  /*04a0*/  @P0 LDC.64 R8, c[0x0][0x230] ;  /* 0x00008c00ff080b82 */ /* 0x000e220000000a00 */
[----:B------:R-:W-:-:S04]  /*04b0*/  LEA.HI R5, R5, R0, RZ, 0x3 ;  /* 0x0000000005057211 */ /* 0x000fc800078f18ff */
[----:B------:R-:W-:Y:S01]  /*04c0*/  LEA.HI.SX32 R117, R5, R100, 0x1d ;  /* 0x0000006405757211 */ /* 0x000fe200078feaff */
[----:B--2---:R-:W-:-:S04]  /*04d0*/  IMAD.WIDE R4, R98, 0x4, R6 ;  /* 0x0000000462047825 */ /* 0x004fc800078e0206 */
[----:B0-----:R-:W-:-:S05]  /*04e0*/  @P0 IMAD.WIDE.U32 R6, R117, 0x10, R8 ;  /* 0x0000001075060825 */ /* 0x001fca00078e0008 */
[----:B-----5:R0:W5:Y:S01]  /*04f0*/  @P0 LDG.E.128 R84, desc[UR4][R6.64] ;  /* 0x0000000406540981 */ /* 0x020162000c1e1d00 */
[----:B---3--:R-:W-:-:S13]  /*0500*/  ISETP.GE.AND P2, PT, R92, 0x1, PT ;  /* 0x000000015c00780c */ /* 0x008fda0003f46270 */
[----:B------:R-:W1:Y:S01]  /*0510*/  @P2 LDC.64 R2, c[0x0][0x220] ;  /* 0x00008800ff022b82 */ /* 0x000e620000000a00 */
[----:B------:R-:W-:-:S05]  /*0520*/  @P2 IADD3 R10, R92, -0x1, RZ ;  /* 0xffffffff5c0a2810 */ /* 0x000fca0007ffe0ff */
[----:B------:R-:W-:-:S05]  /*0530*/  @P2 IMAD R10, R10, R11, RZ ;  /* 0x0000000b0a0a2224 */ /* 0x000fca00078e02ff */
[----:B------:R-:W-:-:S04]  /*0540*/  @P2 SHF.R.S32.HI R93, RZ, 0x1f, R10 ;  /* 0x0000001fff5d2819 */ /* 0x000fc8000001140a */
[----:B------:R-:W-:Y:S02]  /*0550*/  @P2 LEA.HI R93, R93, R10, RZ, 0x3 ;  /* 0x0000000a5d5d2211 */ /* 0x000fe400078f18ff */
[----:B------:R0:W5:Y:S02]  /*0560*/  LDG.E R10, desc[UR4][R4.64] ;  /* 0x00000004040a7981 */ /* 0x000164000c1e1900 */
[----:B------:R-:W-:-:S05]  /*0570*/  @P2 LEA.HI.SX32 R116, R93, R100, 0x1d ;  /* 0x000000645d742211 */ /* 0x000fca00078feaff */
[----:B-1----:R-:W-:-:S05]  /*0580*/  @P2 IMAD.WIDE.U32 R2, R116, 0x10, R2 ;  /* 0x0000001074022825 */ /* 0x002fca00078e0002 */
[----:B------:R0:W5:Y:S01]  /*0590*/  @P2 LDG.E.128 R88, desc[UR4][R2.64] ;  /* 0x0000000402582981 */ /* 0x000162000c1e1d00 */
[----:B------:R-:W-:Y:S01]  /*05a0*/  ISETP.GT.AND P3, PT, R92, RZ, PT ;  /* 0x000000ff5c00720c */ /* 0x000fe20003f64270 */
[----:B------:R-:W-:Y:S01]  /*05b0*/  BSSY B0, `(.L_x_5452) ;  /* 0x000000c000007945 */ /* 0x000fe20003800000 */
[----:B------:R-:W-:-:S11]  /*05c0*/  SHF.R.S32.HI R9, RZ, 0x1f, R98 ;  /* 0x0000001fff097819 */ /* 0x000fd60000011462 */
[----:B0-----:R-:W-:Y:S05]  /*05d0*/  @P3 BRA `(.L_x_5453) ;  /* 0x0000000000103947 */ /* 0x001fea0003800000 */
[----:B------:R-:W-:Y:S01]  /*05e0*/  MOV R8, RZ ;  /* 0x000000ff00087202 */ /* 0x000fe20000000f00 */
[----:B------:R-:W-:Y:S06]  /*05f0*/  @!P0 BRA `(.L_x_5454) ;  /* 0x00000000001c8947 */ /* 0x000fec0003800000 */
[----:B-----5:R-:W-:Y:S01]  /*0600*/  SHF.L.U32 R8, R84, 0x10, RZ ;  /* 0x0000001054087819 */ /* 0x020fe200000006ff */
[----:B------:R-:W-:Y:S06]  /*0610*/  BRA `(.L_x_5454) ;  /* 0x0000000000147947 */ /* 0x000fec0003800000 */
.L_x_5453:
[----:B-----5:R-:W-:Y:S02]  /*0620*/  SHF.L.U32 R0, R88, 0x10, RZ ;  /* 0x0000001058007819 */ /* 0x020fe400000006ff */
[----:B------:R-:W-:-:S03]  /*0630*/  @P0 SHF.L.U32 R5, R84, 0x10, RZ ;  /* 0x0000001054050819 */ /* 0x000fc600000006ff */
[----:B------:R-:W-:-:S04]  /*0640*/  FMUL.FTZ R3, R0, UR8 ;  /* 0x0000000800037c20 */ /* 0x000fc80008410000 */
[----:B------:R-:W-:-:S04]  /*0650*/  FMUL.FTZ R8, R60, R3 ;  /* 0x000000033c087220 */ /* 0x000fc80000410000 */
[----:B------:R-:W-:-:S07]  /*0660*/  @P0 FADD.FTZ R8, R8, R5 ;  /* 0x0000000508080221 */ /* 0x000fce0000010000 */
.L_x_5454:
[----:B------:R-:W-:Y:S05]  /*0670*/  BSYNC B0 ;  /* 0x0000000000007941 */ /* 0x000fea0003800000 */
.L_x_5452:
[----:B------:R-:W-:Y:S04]  /*0680*/  BSSY B0, `(.L_x_5455) ;  /* 0x000000e000007945 */ /* 0x000fe80003800000 */
[----:B------:R-:W-:Y:S05]  /*0690*/  @P3 BRA `(.L_x_5456) ;  /* 0x0000000000143947 */ /* 0x000fea0003800000 */
[----:B------:R-:W-:Y:S01]  /*06a0*/  HFMA2.MMA R7, -RZ, RZ, 0, 0 ;  /* 0x00000000ff077435 */ /* 0x000fe200000001ff */
[----:B------:R-:W-:Y:S10]  /*06b0*/  @!P0 BRA `(.L_x_5457) ;  /* 0x0000000000288947 */ /* 0x000ff40003800000 */
[----:B-----5:R-:W-:-:S04]  /*06c0*/  PRMT R7, R84, 0x7632, R7 ;  /* 0x0000763254077816 */ /* 0x020fc80000000007 */
[----:B------:R-:W-:Y:S01]  /*06d0*/  SHF.L.U32 R7, R7, 0x10, RZ ;  /* 0x0000001007077819 */ /* 0x000fe200000006ff */
[----:B------:R-:W-:Y:S06]  /*06e0*/  BRA `(.L_x_5457) ;  /* 0x00000000001c7947 */ /* 0x000fec0003800000 */
.L_x_5456:
[----:B-----5:R-:W-:Y:S02]  /*06f0*/  PRMT R0, R88, 0x7632, R0 ;  /* 0x0000763258007816 */ /* 0x020fe40000000000 */
[----:B------:R-:W-:Y:S02]  /*0700*/  @P0 PRMT R2, R84, 0x7632, R2 ;  /* 0x0000763254020816 */ /* 0x000fe40000000002 */
[----:B------:R-:W-:Y:S02]  /*0710*/  SHF.L.U32 R0, R0, 0x10, RZ ;  /* 0x0000001000007819 */ /* 0x000fe400000006ff */
[----:B------:R-:W-:-:S03]  /*0720*/  @P0 SHF.L.U32 R2, R2, 0x10, RZ ;  /* 0x0000001002020819 */ /* 0x000fc600000006ff */
[----:B------:R-:W-:-:S04]  /*0730*/  FMUL.FTZ R0, R0, UR8 ;  /* 0x0000000800007c20 */ /* 0x000fc80008410000 */
[----:B------:R-:W-:-:S04]  /*0740*/  FMUL.FTZ R7, R61, R0 ;  /* 0x000000003d077220 */ /* 0x000fc80000410000 */
[----:B------:R-:W-:-:S07]  /*0750*/  @P0 FADD.FTZ R7, R7, R2 ;  /* 0x0000000207070221 */ /* 0x000fce0000010000 */
.L_x_5457:
[----:B------:R-:W-:Y:S05]  /*0760*/  BSYNC B0 ;  /* 0x0000000000007941 */ /* 0x000fea0003800000 */
.L_x_5455:
[----:B------:R-:W-:Y:S04]  /*0770*/  BSSY B0, `(.L_x_5458) ;  /* 0x000000b000007945 */ /* 0x000fe80003800000 */
[----:B------:R-:W-:Y:S05]  /*0780*/  @P3 BRA `(.L_x_5459) ;  /* 0x0000000000103947 */ /* 0x000fea0003800000 */
[----:B------:R-:W-:Y:S01]  /*0790*/  MOV R6, RZ ;  /* 0x000000ff00067202 */ /* 0x000fe20000000f00 */
[----:B------:R-:W-:Y:S06]  /*07a0*/  @!P0 BRA `(.L_x_5460) ;  /* 0x00000000001c8947 */ /* 0x000fec0003800000 */
[----:B-----5:R-:W-:Y:S01]  /*07b0*/  SHF.L.U32 R6, R85, 0x10, RZ ;  /* 0x0000001055067819 */ /* 0x020fe200000006ff */
[----:B------:R-:W-:Y:S06]  /*07c0*/  BRA `(.L_x_5460) ;  /* 0x0000000000147947 */ /* 0x000fec0003800000 */
.L_x_5459:
[----:B-----5:R-:W-:Y:S02]  /*07d0*/  SHF.L.U32 R0, R89, 0x10, RZ ;  /* 0x0000001059007819 */ /* 0x020fe400000006ff */
[----:B------:R-:W-:-:S03]  /*07e0*/  @P0 SHF.L.U32 R5, R85, 0x10, RZ ;  /* 0x0000001055050819 */ /* 0x000fc600000006ff */
[----:B------:R-:W-:-:S04]  /*07f0*/  FMUL.FTZ R3, R0, UR8 ;  /* 0x0000000800037c20 */ /* 0x000fc80008410000 */
[----:B------:R-:W-:-:S04]  /*0800*/  FMUL.FTZ R6, R62, R3 ;  /* 0x000000033e067220 */ /* 0x000fc80000410000 */
[----:B------:R-:W-:-:S07]  /*0810*/  @P0 FADD.FTZ R6, R6, R5 ;  /* 0x0000000506060221 */ /* 0x000fce0000010000 */
.L_x_5460:
[----:B------:R-:W-:Y:S05]  /*0820*/  BSYNC B0 ;  /* 0x0000000000007941 */ /* 0x000fea0003800000 */
.L_x_5458:
[----:B------:R-:W-:Y:S04]  /*0830*/  BSSY B0, `(.L_x_5461) ;  /* 0x000000e000007945 */ /* 0x000fe80003800000 */
[----:B------:R-:W-:Y:S05]  /*0840*/  @P3 BRA `(.L_x_5462) ;  /* 0x0000000000143947 */ /* 0x000fea0003800000 */
[----:B------:R-:W-:Y:S01]  /*0850*/  HFMA2.MMA R5, -RZ, RZ, 0, 0 ;  /* 0x00000000ff057435 */ /* 0x000fe200000001ff */
[----:B------:R-:W-:Y:S10]  /*0860*/  @!P0 BRA `(.L_x_5463) ;  /* 0x0000000000288947 */ /* 0x000ff40003800000 */
[----:B-----5:R-:W-:-:S04]  /*0870*/  PRMT R5, R85, 0x7632, R5 ;  /* 0x0000763255057816 */ /* 0x020fc80000000005 */
[----:B------:R-:W-:Y:S01]  /*0880*/  SHF.L.U32 R5, R5, 0x10, RZ ;  /* 0x0000001005057819 */ /* 0x000fe200000006ff */
[----:B------:R-:W-:Y:S06]  /*0890*/  BRA `(.L_x_5463) ;  /* 0x00000000001c7947 */ /* 0x000fec0003800000 */
.L_x_5462:
[----:B-----5:R-:W-:Y:S02]  /*08a0*/  PRMT R0, R89, 0x7632, R0 ;  /* 0x0000763259007816 */ /* 0x020fe40000000000 */
[----:B------:R-:W-:Y:S02]  /*08b0*/  @P0 PRMT R2, R85, 0x7632, R2 ;  /* 0x0000763255020816 */ /* 0x000fe40000000002 */
[----:B------:R-:W-:Y:S02]  /*08c0*/  SHF.L.U32 R0, R0, 0x10, RZ ;  /* 0x0000001000007819 */ /* 0x000fe400000006ff */
[----:B------:R-:W-:-:S03]  /*08d0*/  @P0 SHF.L.U32 R2, R2, 0x10, RZ ;  /* 0x0000001002020819 */ /* 0x000fc600000006ff */
[----:B------:R-:W-:-:S04]  /*08e0*/  FMUL.FTZ R0, R0, UR8 ;  /* 0x0000000800007c20 */ /* 0x000fc80008410000 */
[----:B------:R-:W-:-:S04]  /*08f0*/  FMUL.FTZ R5, R63, R0 ;  /* 0x000000003f057220 */ /* 0x000fc80000410000 */
[----:B------:R-:W-:-:S07]  /*0900*/  @P0 FADD.FTZ R5, R5, R2 ;  /* 0x0000000205050221 */ /* 0x000fce0000010000 */
.L_x_5463:
[----:B------:R-:W-:Y:S05]  /*0910*/  BSYNC B0 ;  /* 0x0000000000007941 */ /* 0x000fea0003800000 */
.L_x_5461:
[----:B------:R-:W-:Y:S04]  /*0920*/  BSSY B0, `(.L_x_5464) ;  /* 0x000000b000007945 */ /* 0x000fe80003800000 */
[----:B------:R-:W-:Y:S05]  /*0930*/  @P3 BRA `(.L_x_5465) ;  /* 0x0000000000103947 */ /* 0x000fea0003800000 */
[----:B------:R-:W-:Y:S01]  /*0940*/  MOV R4, RZ ;  /* 0x000000ff00047202 */ /* 0x000fe20000000f00 */
[----:B------:R-:W-:Y:S06]  /*0950*/  @!P0 BRA `(.L_x_5466) ;  /* 0x00000000001c8947 */ /* 0x000fec0003800000 */
[----:B-----5:R-:W-:Y:S01]  /*0960*/  SHF.L.U32 R4, R86, 0x10, RZ ;  /* 0x0000001056047819 */ /* 0x020fe200000006ff */
[----:B------:R-:W-:Y:S06]  /*0970*/  BRA `(.L_x_5466) ;  /* 0x0000000000147947 */ /* 0x000fec0003800000 */
.L_x_5465:
[----:B-----5:R-:W-:Y:S02]  /*0980*/  SHF.L.U32 R0, R90, 0x10, RZ ;  /* 0x000000105a007819 */ /* 0x020fe400000006ff */
[----:B------:R-:W-:-:S03]  /*0990*/  @P0 SHF.L.U32 R93, R86, 0x10, RZ ;  /* 0x00000010565d0819 */ /* 0x000fc600000006ff */
[----:B------:R-:W-:-:S04]  /*09a0*/  FMUL.FTZ R3, R0, UR8 ;  /* 0x0000000800037c20 */ /* 0x000fc80008410000 */
[----:B------:R-:W-:-:S04]  /*09b0*/  FMUL.FTZ R4, R64, R3 ;  /* 0x0000000340047220 */ /* 0x000fc80000410000 */
[----:B------:R-:W-:-:S07]  /*09c0*/  @P0 FADD.FTZ R4, R4, R93 ;  /* 0x0000005d04040221 */ /* 0x000fce0000010000 */
.L_x_5466:
[----:B------:R-:W-:Y:S05]  /*09d0*/  BSYNC B0 ;  /* 0x0000000000007941 */ /* 0x000fea0003800000 */
.L_x_5464:
[----:B------:R-:W-:Y:S04]  /*09e0*/  BSSY B0, `(.L_x_5467) ;  /* 0x000000e000007945 */ /* 0x000fe80003800000 */
[----:B------:R-:W-:Y:S05]  /*09f0*/  @P3 BRA `(.L_x_5468) ;  /* 0x0000000000143947 */ /* 0x000fea0003800000 */
[----:B------:R-:W-:Y:S01]  /*0a00*/  HFMA2.MMA R3, -RZ, RZ, 0, 0 ;  /* 0x00000000ff037435 */ /* 0x000fe200000001ff */
[----:B------:R-:W-:Y:S10]  /*0a10*/  @!P0 BRA `(.L_x_5469) ;  /* 0x0000000000288947 */ /* 0x000ff40003800000 */
[----:B-----5:R-:W-:-:S04]  /*0a20*/  PRMT R3, R86, 0x7632, R3 ;  /* 0x0000763256037816 */ /* 0x020fc80000000003 */
[----:B------:R-:W-:Y:S01]  /*0a30*/  SHF.L.U32 R3, R3, 0x10, RZ ;  /* 0x0000001003037819 */ /* 0x000fe200000006ff */
[----:B------:R-:W-:Y:S06]  /*0a40*/  BRA `(.L_x_5469) ;  /* 0x00000000001c7947 */ /* 0x000fec0003800000 */
.L_x_5468:
[----:B-----5:R-:W-:Y:S02]  /*0a50*/  PRMT R0, R90, 0x7632, R0 ;  /* 0x000076325a007816 */ /* 0x020fe40000000000 */
[----:B------:R-:W-:Y:S02]  /*0a60*/  @P0 PRMT R2, R86, 0x7632, R2 ;  /* 0x0000763256020816 */ /* 0x000fe40000000002 */
[----:B------:R-:W-:Y:S02]  /*0a70*/  SHF.L.U32 R0, R0, 0x10, RZ ;  /* 0x0000001000007819 */ /* 0x000fe400000006ff */
[----:B------:R-:W-:-:S03]  /*0a80*/  @P0 SHF.L.U32 R2, R2, 0x10, RZ ;  /* 0x0000001002020819 */ /* 0x000fc600000006ff */
[----:B------:R-:W-:-:S04]  /*0a90*/  FMUL.FTZ R0, R0, UR8 ;  /* 0x0000000800007c20 */ /* 0x000fc80008410000 */
[----:B------:R-:W-:-:S04]  /*0aa0*/  FMUL.FTZ R3, R65, R0 ;  /* 0x0000000041037220 */ /* 0x000fc80000410000 */
[----:B------:R-:W-:-:S07]  /*0ab0*/  @P0 FADD.FTZ R3, R3, R2 ;  /* 0x0000000203030221 */ /* 0x000fce0000010000 */
.L_x_5469:
[----:B------:R-:W-:Y:S05]  /*0ac0*/  BSYNC B0 ;  /* 0x0000000000007941 */ /* 0x000fea0003800000 */
.L_x_5467:
[----:B------:R-:W-:Y:S04]  /*0ad0*/  BSSY B0, `(.L_x_5470) ;  /* 0x000000b000007945 */ /* 0x000fe80003800000 */
[----:B------:R-:W-:Y:S05]  /*0ae0*/  @P3 BRA `(.L_x_5471) ;  /* 0x0000000000103947 */ /* 0x000fea0003800000 */
[----:B------:R-:W-:Y:S01]  /*0af0*/  MOV R2, RZ ;  /* 0x000000ff00027202 */ /* 0x000fe20000000f00 */
[----:B------:R-:W-:Y:S06]  /*0b00*/  @!P0 BRA `(.L_x_5472) ;  /* 0x00000000001c8947 */ /* 0x000fec0003800000 */
[----:B-----5:R-:W-:Y:S01]  /*0b10*/  SHF.L.U32 R2, R87, 0x10, RZ ;  /* 0x0000001057027819 */ /* 0x020fe200000006ff */
[----:B------:R-:W-:Y:S06]  /*0b20*/  BRA `(.L_x_5472) ;  /* 0x0000000000147947 */ /* 0x000fec0003800000 */
.L_x_5471:
[----:B-----5:R-:W-:Y:S02]  /*0b30*/  SHF.L.U32 R0, R91, 0x10, RZ ;  /* 0x000000105b007819 */ /* 0x020fe400000006ff */
[----:B------:R-:W-:-:S03]  /*0b40*/  @P0 SHF.L.U32 R95, R87, 0x10, RZ ;  /* 0x00000010575f0819 */ /* 0x000fc600000006ff */
[----:B------:R-:W-:-:S04]  /*0b50*/  FMUL.FTZ R93, R0, UR8 ;  /* 0x00000008005d7c20 */ /* 0x000fc80008410000 */
[----:B------:R-:W-:-:S04]  /*0b60*/  FMUL.FTZ R2, R66, R93 ;  /* 0x0000005d42027220 */ /* 0x000fc80000410000 */
[----:B------:R-:W-:-:S07]  /*0b70*/  @P0 FADD.FTZ R2, R2, R95 ;  /* 0x0000005f02020221 */ /* 0x000fce0000010000 */
.L_x_5472:
[----:B------:R-:W-:Y:S05]  /*0b80*/  BSYNC B0 ;  /* 0x0000000000007941 */ /* 0x000fea0003800000 */
.L_x_5470:
[----:B------:R-:W-:Y:S04]  /*0b90*/  BSSY B0, `(.L_x_5473) ;  /* 0x000000e000007945 */ /* 0x000fe80003800000 */
[----:B------:R-:W-:Y:S05]  /*0ba0*/  @P3 BRA `(.L_x_5474) ;  /* 0x0000000000143947 */ /* 0x000fea0003800000 */
[----:B------:R-:W-:Y:S01]  /*0bb0*/  HFMA2.MMA R0, -RZ, RZ, 0, 0 ;  /* 0x00000000ff007435 */ /* 0x000fe200000001ff */
[----:B------:R-:W-:Y:S10]  /*0bc0*/  @!P0 BRA `(.L_x_5475) ;  /* 0x0000000000288947 */ /* 0x000ff40003800000 */
[----:B-----5:R-:W-:-:S04]  /*0bd0*/  PRMT R0, R87, 0x7632, R0 ;  /* 0x0000763257007816 */ /* 0x020fc80000000000 */
[----:B------:R-:W-:Y:S01]  /*0be0*/  SHF.L.U32 R0, R0, 0x10, RZ ;  /* 0x0000001000007819 */ /* 0x000fe200000006ff */
[----:B------:R-:W-:Y:S06]  /*0bf0*/  BRA `(.L_x_5475) ;  /* 0x00000000001c7947 */ /* 0x000fec0003800000 */
.L_x_5474:
[----:B-----5:R-:W-:Y:S02]  /*0c00*/  PRMT R0, R91, 0x7632, R0 ;  /* 0x000076325b007816 */ /* 0x020fe40000000000 */
[----:B------:R-:W-:Y:S02]  /*0c10*/  @P0 PRMT R92, R87, 0x7632, R92 ;  /* 0x00007632575c0816 */ /* 0x000fe4000000005c */
[----:B------:R-:W-:Y:S02]  /*0c20*/  SHF.L.U32 R0, R0, 0x10, RZ ;  /* 0x0000001000007819 */ /* 0x000fe400000006ff */
[----:B------:R-:W-:-:S03]  /*0c30*/  @P0 SHF.L.U32 R93, R92, 0x10, RZ ;  /* 0x000000105c5d0819 */ /* 0x000fc600000006ff */
[----:B------:R-:W-:-:S04]  /*0c40*/  FMUL.FTZ R0, R0, UR8 ;  /* 0x0000000800007c20 */ /* 0x000fc80008410000 */
[----:B------:R-:W-:-:S04]  /*0c50*/  FMUL.FTZ R0, R67, R0 ;  /* 0x0000000043007220 */ /* 0x000fc80000410000 */
[----:B------:R-:W-:-:S07]  /*0c60*/  @P0 FADD.FTZ R0, R0, R93 ;  /* 0x0000005d00000221 */ /* 0x000fce0000010000 */
.L_x_5475:
[----:B------:R-:W-:Y:S05]  /*0c70*/  BSYNC B0 ;  /* 0x0000000000007941 */ /* 0x000fea0003800000 */
.L_x_5473:
        /* <DEDUP_REMOVED lines=21> */
.L_x_5477:
[----:B0----5:R-:W-:-:S05]  /*0dd0*/  SHF.L.U32 R92, R88, 0x10, RZ ;  /* 0x00000010585c7819 */ /* 0x021fca00000006ff */
[----:B------:R-:W-:Y:S01]  /*0de0*/  FMUL.FTZ R109, R92, UR8 ;  /* 0x000000085c6d7c20 */ /* 0x000fe20008410000 */
[----:B------:R-:W-:-:S03]  /*0df0*/  @P0 SHF.L.U32 R92, R84, 0x10, RZ ;  /* 0x00000010545c0819 */ /* 0x000fc600000006ff */
[----:B------:R-:W-:-:S04]  /*0e00*/  FMUL.FTZ R109, R68, R109 ;  /* 0x0000006d446d7220 */ /* 0x000fc80000410000 */
[----:B------:R-:W-:-:S07]  /*0e10*/  @P0 FADD.FTZ R109, R92, R109 ;  /* 0x0000006d5c6d0221 */ /* 0x000fce0000010000 */
.L_x_5478:
[----:B------:R-:W-:Y:S05]  /*0e20*/  BSYNC B0 ;  /* 0x0000000000007941 */ /* 0x000fea0003800000 */
.L_x_5476:
[----:B------:R-:W-:Y:S04]  /*0e30*/  BSSY B0, `(.L_x_5479) ;  /* 0x000000e000007945 */ /* 0x000fe80003800000 */
[----:B------:R-:W-:Y:S05]  /*0e40*/  @P3 BRA `(.L_x_5480) ;  /* 0x0000000000143947 */ /* 0x000fea0003800000 */
[----:B------:R-:W-:Y:S01]  /*0e50*/  HFMA2.MMA R108, -RZ, RZ, 0, 0 ;  /* 0x00000000ff6c7435 */ /* 0x000fe200000001ff */
[----:B------:R-:W-:Y:S10]  /*0e60*/  @!P0 BRA `(.L_x_5481) ;  /* 0x0000000000288947 */ /* 0x000ff40003800000 */
[----:B-----5:R-:W-:-:S04]  /*0e70*/  PRMT R108, R84, 0x7632, R108 ;  /* 0x00007632546c7816 */ /* 0x020fc8000000006c */
[----:B------:R-:W-:Y:S01]  /*0e80*/  SHF.L.U32 R108, R108, 0x10, RZ ;  /* 0x000000106c6c7819 */ /* 0x000fe200000006ff */
[----:B------:R-:W-:Y:S06]  /*0e90*/  BRA `(.L_x_5481) ;  /* 0x00000000001c7947 */ /* 0x000fec0003800000 */
.L_x_5480:
[----:B0----5:R-:W-:Y:S02]  /*0ea0*/  PRMT R92, R88, 0x7632, R92 ;  /* 0x00007632585c7816 */ /* 0x021fe4000000005c */
[----:B------:R-:W-:Y:S02]  /*0eb0*/  @P0 PRMT R93, R84, 0x7632, R93 ;  /* 0x00007632545d0816 */ /* 0x000fe4000000005d */
[----:B------:R-:W-:Y:S02]  /*0ec0*/  SHF.L.U32 R92, R92, 0x10, RZ ;  /* 0x000000105c5c7819 */ /* 0x000fe400000006ff */
[----:B------:R-:W-:-:S03]  /*0ed0*/  @P0 SHF.L.U32 R93, R93, 0x10, RZ ;  /* 0x000000105d5d0819 */ /* 0x000fc600000006ff */
[----:B------:R-:W-:-:S04]  /*0ee0*/  FMUL.FTZ R92, R92, UR8 ;  /* 0x000000085c5c7c20 */ /* 0x000fc80008410000 */
[----:B------:R-:W-:-:S04]  /*0ef0*/  FMUL.FTZ R108, R69, R92 ;  /* 0x0000005c456c7220 */ /* 0x000fc80000410000 */
[----:B------:R-:W-:-:S07]  /*0f00*/  @P0 FADD.FTZ R108, R108, R93 ;  /* 0x0000005d6c6c0221 */ /* 0x000fce0000010000 */
.L_x_5481:
[----:B------:R-:W-:Y:S05]  /*0f10*/  BSYNC B0 ;  /* 0x0000000000007941 */ /* 0x000fea0003800000 */
.L_x_5479:
[----:B------:R-:W-:Y:S04]  /*0f20*/  BSSY B0, `(.L_x_5482) ;  /* 0x000000b000007945 */ /* 0x000fe80003800000 */
[----:B------:R-:W-:Y:S05]  /*0f30*/  @P3 BRA `(.L_x_5483) ;  /* 0x0000000000103947 */ /* 0x000fea0003800000 */
[----:B0-----:R-:W-:Y:S01]  /*0f40*/  MOV R107, RZ ;  /* 0x000000ff006b7202 */ /* 0x001fe20000000f00 */
[----:B------:R-:W-:Y:S06]  /*0f50*/  @!P0 BRA `(.L_x_5484) ;  /* 0x00000000001c8947 */ /* 0x000fec0003800000 */
[----:B-----5:R-:W-:Y:S01]  /*0f60*/  SHF.L.U32 R107, R85, 0x10, RZ ;  /* 0x00000010556b7819 */ /* 0x020fe200000006ff */
[----:B------:R-:W-:Y:S06]  /*0f70*/  BRA `(.L_x_5484) ;  /* 0x0000000000147947 */ /* 0x000fec0003800000 */
.L_x_5483:
[----:B0----5:R-:W-:-:S05]  /*0f80*/  SHF.L.U32 R92, R89, 0x10, RZ ;  /* 0x00000010595c7819 */ /* 0x021fca00000006ff */
[----:B------:R-:W-:Y:S01]  /*0f90*/  FMUL.FTZ R107, R92, UR8 ;  /* 0x000000085c6b7c20 */ /* 0x000fe20008410000 */
[----:B------:R-:W-:-:S03]  /*0fa0*/  @P0 SHF.L.U32 R92, R85, 0x10, RZ ;  /* 0x00000010555c0819 */ /* 0x000fc600000006ff */
[----:B------:R-:W-:-:S04]  /*0fb0*/  FMUL.FTZ R107, R70, R107 ;  /* 0x0000006b466b7220 */ /* 0x000fc80000410000 */
[----:B------:R-:W-:-:S07]  /*0fc0*/  @P0 FADD.FTZ R107, R92, R107 ;  /* 0x0000006b5c6b0221 */ /* 0x000fce0000010000 */
.L_x_5484:
[----:B------:R-:W-:Y:S05]  /*0fd0*/  BSYNC B0 ;  /* 0x0000000000007941 */ /* 0x000fea0003800000 */
.L_x_5482:
[----:B------:R-:W-:Y:S04]  /*0fe0*/  BSSY B0, `(.L_x_5485) ;  /* 0x000000e000007945 */ /* 0x000fe80003800000 */
[----:B------:R-:W-:Y:S05]  /*0ff0*/  @P3 BRA `(.L_x_5486) ;  /* 0x0000000000143947 */ /* 0x000fea0003800000 */
[----:B------:R-:W-:Y:S01]  /*1000*/  HFMA2.MMA R106, -RZ, RZ, 0, 0 ;  /* 0x00000000ff6a7435 */ /* 0x000fe200000001ff */
[----:B------:R-:W-:Y:S10]  /*1010*/  @!P0 BRA `(.L_x_5487) ;  /* 0x0000000000288947 */ /* 0x000ff40003800000 */
[----:B-----5:R-:W-:-:S04]  /*1020*/  PRMT R106, R85, 0x7632, R106 ;  /* 0x00007632556a7816 */ /* 0x020fc8000000006a */
[----:B------:R-:W-:Y:S01]  /*1030*/  SHF.L.U32 R106, R106, 0x10, RZ ;  /* 0x000000106a6a7819 */ /* 0x000fe200000006ff */
[----:B------:R-:W-:Y:S06]  /*1040*/  BRA `(.L_x_5487) ;  /* 0x00000000001c7947 */ /* 0x000fec0003800000 */
.L_x_5486:
[----:B-----5:R-:W-:Y:S02]  /*1050*/  PRMT R92, R89, 0x7632, R92 ;  /* 0x00007632595c7816 */ /* 0x020fe4000000005c */
[----:B------:R-:W-:Y:S02]  /*1060*/  @P0 PRMT R93, R85, 0x7632, R93 ;  /* 0x00007632555d0816 */ /* 0x000fe4000000005d */
[----:B------:R-:W-:Y:S02]  /*1070*/  SHF.L.U32 R92, R92, 0x10, RZ ;  /* 0x000000105c5c7819 */ /* 0x000fe400000006ff */
[----:B------:R-:W-:-:S03]  /*1080*/  @P0 SHF.L.U32 R93, R93, 0x10, RZ ;  /* 0x000000105d5d0819 */ /* 0x000fc600000006ff */
[----:B------:R-:W-:-:S04]  /*1090*/  FMUL.FTZ R92, R92, UR8 ;  /* 0x000000085c5c7c20 */ /* 0x000fc80008410000 */
[----:B------:R-:W-:-:S04]  /*10a0*/  FMUL.FTZ R106, R71, R92 ;  /* 0x0000005c476a7220 */ /* 0x000fc80000410000 */
[----:B------:R-:W-:-:S07]  /*10b0*/  @P0 FADD.FTZ R106, R106, R93 ;  /* 0x0000005d6a6a0221 */ /* 0x000fce0000010000 */
.L_x_5487:
[----:B------:R-:W-:Y:S05]  /*10c0*/  BSYNC B0 ;  /* 0x0000000000007941 */ /* 0x000fea0003800000 */
.L_x_5485:
[----:B------:R-:W-:Y:S04]  /*10d0*/  BSSY B0, `(.L_x_5488) ;  /* 0x000000b000007945 */ /* 0x000fe80003800000 */
[----:B------:R-:W-:Y:S05]  /*10e0*/  @P3 BRA `(.L_x_5489) ;  /* 0x0000000000103947 */ /* 0x000fea0003800000 */
[----:B------:R-:W-:Y:S01]  /*10f0*/  MOV R105, RZ ;  /* 0x000000ff00697202 */ /* 0x000fe20000000f00 */
[----:B------:R-:W-:Y:S06]  /*1100*/  @!P0 BRA `(.L_x_5490) ;  /* 0x00000000001c8947 */ /* 0x000fec0003800000 */
[----:B-----5:R-:W-:Y:S01]  /*1110*/  SHF.L.U32 R105, R86, 0x10, RZ ;  /* 0x0000001056697819 */ /* 0x020fe200000006ff */
[----:B------:R-:W-:Y:S06]  /*1120*/  BRA `(.L_x_5490) ;  /* 0x0000000000147947 */ /* 0x000fec0003800000 */
.L_x_5489:
[----:B-----5:R-:W-:-:S05]  /*1130*/  SHF.L.U32 R92, R90, 0x10, RZ ;  /* 0x000000105a5c7819 */ /* 0x020fca00000006ff */
[----:B------:R-:W-:Y:S01]  /*1140*/  FMUL.FTZ R105, R92, UR8 ;  /* 0x000000085c697c20 */ /* 0x000fe20008410000 */
[----:B------:R-:W-:-:S03]  /*1150*/  @P0 SHF.L.U32 R92, R86, 0x10, RZ ;  /* 0x00000010565c0819 */ /* 0x000fc600000006ff */
[----:B------:R-:W-:-:S04]  /*1160*/  FMUL.FTZ R105, R72, R105 ;  /* 0x0000006948697220 */ /* 0x000fc80000410000 */
[----:B------:R-:W-:-:S07]  /*1170*/  @P0 FADD.FTZ R105, R92, R105 ;  /* 0x000000695c690221 */ /* 0x000fce0000010000 */
.L_x_5490:
[----:B------:R-:W-:Y:S05]  /*1180*/  BSYNC B0 ;  /* 0x0000000000007941 */ /* 0x000fea0003800000 */
.L_x_5488:
[----:B------:R-:W-:Y:S04]  /*1190*/  BSSY B0, `(.L_x_5491) ;  /* 0x000000e000007945 */ /* 0x000fe80003800000 */
[----:B------:R-:W-:Y:S05]  /*11a0*/  @P3 BRA `(.L_x_5492) ;  /* 0x0000000000143947 */ /* 0x000fea0003800000 */
[----:B------:R-:W-:Y:S01]  /*11b0*/  HFMA2.MMA R104, -RZ, RZ, 0, 0 ;  /* 0x00000000ff687435 */ /* 0x000fe200000001ff */
[----:B------:R-:W-:Y:S10]  /*11c0*/  @!P0 BRA `(.L_x_5493) ;  /* 0x0000000000288947 */ /* 0x000ff40003800000 */
[----:B-----5:R-:W-:-:S04]  /*11d0*/  PRMT R104, R86, 0x7632, R104 ;  /* 0x0000763256687816 */ /* 0x020fc80000000068 */
[----:B------:R-:W-:Y:S01]  /*11e0*/  SHF.L.U32 R104, R104, 0x10, RZ ;  /* 0x0000001068687819 */ /* 0x000fe200000006ff */
[----:B------:R-:W-:Y:S06]  /*11f0*/  BRA `(.L_x_5493) ;  /* 0x00000000001c7947 */ /* 0x000fec0003800000 */
.L_x_5492:
[----:B-----5:R-:W-:Y:S02]  /*1200*/  PRMT R92, R90, 0x7632, R92 ;  /* 0x000076325a5c7816 */ /* 0x020fe4000000005c */
[----:B------:R-:W-:Y:S02]  /*1210*/  @P0 PRMT R93, R86, 0x7632, R93 ;  /* 0x00007632565d0816 */ /* 0x000fe4000000005d */
[----:B------:R-:W-:Y:S02]  /*1220*/  SHF.L.U32 R92, R92, 0x10, RZ ;  /* 0x000000105c5c7819 */ /* 0x000fe400000006ff */
[----:B------:R-:W-:-:S03]  /*1230*/  @P0 SHF.L.U32 R93, R93, 0x10, RZ ;  /* 0x000000105d5d0819 */ /* 0x000fc600000006ff */
[----:B------:R-:W-:-:S04]  /*1240*/  FMUL.FTZ R92, R92, UR8 ;  /* 0x000000085c5c7c20 */ /* 0x000fc80008410000 */
[----:B------:R-:W-:-:S04]  /*1250*/  FMUL.FTZ R104, R73, R92 ;  /* 0x0000005c49687220 */ /* 0x000fc80000410000 */
[----:B------:R-:W-:-:S07]  /*1260*/  @P0 FADD.FTZ R104, R104, R93 ;  /* 0x0000005d68680221 */ /* 0x000fce0000010000 */
.L_x_5493:
[----:B------:R-:W-:Y:S05]  /*1270*/  BSYNC B0 ;  /* 0x0000000000007941 */ /* 0x000fea0003800000 */
.L_x_5491:
[----:B------:R-:W-:Y:S04]  /*1280*/  BSSY B0, `(.L_x_5494) ;  /* 0x000000b000007945 */ /* 0x000fe80003800000 */
[----:B------:R-:W-:Y:S05]  /*1290*/  @P3 BRA `(.L_x_5495) ;  /* 0x0000000000103947 */ /* 0x000fea0003800000 */
[----:B------:R-:W-:Y:S01]  /*12a0*/  MOV R103, RZ ;  /* 0x000000ff00677202 */ /* 0x000fe20000000f00 */
[----:B------:R-:W-:Y:S06]  /*12b0*/  @!P0 BRA `(.L_x_5496) ;  /* 0x00000000001c8947 */ /* 0x000fec0003800000 */
[----:B-----5:R-:W-:Y:S01]  /*12c0*/  SHF.L.U32 R103, R87, 0x10, RZ ;  /* 0x0000001057677819 */ /* 0x020fe200000006ff */
[----:B------:R-:W-:Y:S06]  /*12d0*/  BRA `(.L_x_5496) ;  /* 0x0000000000147947 */ /* 0x000fec0003800000 */
.L_x_5495:
[----:B-----5:R-:W-:-:S05]  /*12e0*/  SHF.L.U32 R92, R91, 0x10, RZ ;  /* 0x000000105b5c7819 */ /* 0x020fca00000006ff */
[----:B------:R-:W-:Y:S01]  /*12f0*/  FMUL.FTZ R103, R92, UR8 ;  /* 0x000000085c677c20 */ /* 0x000fe20008410000 */
[----:B------:R-:W-:-:S03]  /*1300*/  @P0 SHF.L.U32 R92, R87, 0x10, RZ ;  /* 0x00000010575c0819 */ /* 0x000fc600000006ff */
[----:B------:R-:W-:-:S04]  /*1310*/  FMUL.FTZ R103, R74, R103 ;  /* 0x000000674a677220 */ /* 0x000fc80000410000 */
[----:B------:R-:W-:-:S07]  /*1320*/  @P0 FADD.FTZ R103, R92, R103 ;  /* 0x000000675c670221 */ /* 0x000fce0000010000 */
.L_x_5496:
[----:B------:R-:W-:Y:S05]  /*1330*/  BSYNC B0 ;  /* 0x0000000000007941 */ /* 0x000fea0003800000 */
.L_x_5494:
[----:B------:R-:W-:Y:S04]  /*1340*/  BSSY B0, `(.L_x_5497) ;  /* 0x000000e000007945 */ /* 0x000fe80003800000 */
[----:B------:R-:W-:Y:S05]  /*1350*/  @P3 BRA `(.L_x_5498) ;  /* 0x0000000000143947 */ /* 0x000fea0003800000 */
[----:B------:R-:W-:Y:S01]  /*1360*/  HFMA2.MMA R102, -RZ, RZ, 0, 0 ;  /* 0x00000000ff667435 */ /* 0x000fe200000001ff */
[----:B------:R-:W-:Y:S10]  /*1370*/  @!P0 BRA `(.L_x_5499) ;  /* 0x0000000000288947 */ /* 0x000ff40003800000 */
[----:B-----5:R-:W-:-:S04]  /*1380*/  PRMT R102, R87, 0x7632, R102 ;  /* 0x0000763257667816 */ /* 0x020fc80000000066 */
[----:B------:R-:W-:Y:S01]  /*1390*/  SHF.L.U32 R102, R102, 0x10, RZ ;  /* 0x0000001066667819 */ /* 0x000fe200000006ff */
[----:B------:R-:W-:Y:S06]  /*13a0*/  BRA `(.L_x_5499) ;  /* 0x00000000001c7947 */ /* 0x000fec0003800000 */
.L_x_5498:
[----:B-----5:R-:W-:Y:S02]  /*13b0*/  PRMT R92, R91, 0x7632, R92 ;  /* 0x000076325b5c7816 */ /* 0x020fe4000000005c */
[----:B------:R-:W-:Y:S02]  /*13c0*/  @P0 PRMT R93, R87, 0x7632, R93 ;  /* 0x00007632575d0816 */ /* 0x000fe4000000005d */
[----:B------:R-:W-:Y:S02]  /*13d0*/  SHF.L.U32 R92, R92, 0x10, RZ ;  /* 0x000000105c5c7819 */ /* 0x000fe400000006ff */
[----:B------:R-:W-:-:S03]  /*13e0*/  @P0 SHF.L.U32 R93, R93, 0x10, RZ ;  /* 0x000000105d5d0819 */ /* 0x000fc600000006ff */
[----:B------:R-:W-:-:S04]  /*13f0*/  FMUL.FTZ R92, R92, UR8 ;  /* 0x000000085c5c7c20 */ /* 0x000fc80008410000 */
[----:B------:R-:W-:-:S04]  /*1400*/  FMUL.FTZ R102, R75, R92 ;  /* 0x0000005c4b667220 */ /* 0x000fc80000410000 */
[----:B------:R-:W-:-:S07]  /*1410*/  @P0 FADD.FTZ R102, R102, R93 ;  /* 0x0000005d66660221 */ /* 0x000fce0000010000 */
.L_x_5499:
[----:B------:R-:W-:Y:S05]  /*1420*/  BSYNC B0 ;  /* 0x0000000000007941 */ /* 0x000fea0003800000 */
.L_x_5497:
[----:B------:R-:W0:Y:S01]  /*1430*/  @P2 LDC.64 R112, c[0x0][0x220] ;  /* 0x00008800ff702b82 */ /* 0x000e220000000a00 */
[----:B------:R-:W-:Y:S01]  /*1440*/  @P2 IADD3 R123, R116, 0x100, RZ ;  /* 0x00000100747b2810 */ /* 0x000fe20007ffe0ff */
[----:B------:R-:W-:Y:S01]  /*1450*/  IMAD.WIDE.U32 R114, R114, 0x10, R120 ;  /* 0x0000001072727825 */ /* 0x000fe200078e0078 */
[----:B------:R-:W-:Y:S02]  /*1460*/  IADD3 R119, R117, 0x100, RZ ;  /* 0x0000010075777810 */ /* 0x000fe40007ffe0ff */
        /* <DEDUP_REMOVED lines=16> */
.L_x_5501:
[----:B--2--5:R-:W-:Y:S02]  /*1570*/  SHF.L.U32 R92, R88, 0x10, RZ ;  /* 0x00000010585c7819 */ /* 0x024fe400000006ff */
[----:B------:R-:W-:-:S03]  /*1580*/  @P0 SHF.L.U32 R95, R84, 0x10, RZ ;  /* 0x00000010545f0819 */ /* 0x000fc600000006ff */
[----:B------:R-:W-:-:S04]  /*1590*/  FMUL.FTZ R93, R92, UR8 ;  /* 0x000000085c5d7c20 */ /* 0x000fc80008410000 */
[----:B------:R-:W-:-:S04]  /*15a0*/  FMUL.FTZ R110, R76, R93 ;  /* 0x0000005d4c6e7220 */ /* 0x000fc80000410000 */
[----:B------:R-:W-:-:S07]  /*15b0*/  @P0 FADD.FTZ R110, R95, R110 ;  /* 0x0000006e5f6e0221 */ /* 0x000fce0000010000 */
.L_x_5502:
[----:B------:R-:W-:Y:S05]  /*15c0*/  BSYNC B0 ;  /* 0x0000000000007941 */ /* 0x000fea0003800000 */
.L_x_5500:
[----:B------:R-:W-:Y:S04]  /*15d0*/  BSSY B0, `(.L_x_5503) ;  /* 0x000000e000007945 */ /* 0x000fe80003800000 */
[----:B------:R-:W-:Y:S05]  /*15e0*/  @P3 BRA `(.L_x_5504) ;  /* 0x0000000000143947 */ /* 0x000fea0003800000 */
[----:B------:R-:W-:Y:S01]  /*15f0*/  HFMA2.MMA R111, -RZ, RZ, 0, 0 ;  /* 0x00000000ff6f7435 */ /* 0x000fe200000001ff */
[----:B------:R-:W-:Y:S10]  /*1600*/  @!P0 BRA `(.L_x_5505) ;  /* 0x0000000000288947 */ /* 0x000ff40003800000 */
[----:B-----5:R-:W-:-:S04]  /*1610*/  PRMT R111, R84, 0x7632, R111 ;  /* 0x00007632546f7816 */ /* 0x020fc8000000006f */
[----:B------:R-:W-:Y:S01]  /*1620*/  SHF.L.U32 R111, R111, 0x10, RZ ;  /* 0x000000106f6f7819 */ /* 0x000fe200000006ff */
[----:B------:R-:W-:Y:S06]  /*1630*/  BRA `(.L_x_5505) ;  /* 0x00000000001c7947 */ /* 0x000fec0003800000 */
.L_x_5504:
[----:B-----5:R-:W-:Y:S02]  /*1640*/  PRMT R92, R88, 0x7632, R92 ;  /* 0x00007632585c7816 */ /* 0x020fe4000000005c */
[----:B------:R-:W-:Y:S02]  /*1650*/  @P0 PRMT R93, R84, 0x7632, R93 ;  /* 0x00007632545d0816 */ /* 0x000fe4000000005d */
[----:B------:R-:W-:Y:S02]  /*1660*/  SHF.L.U32 R92, R92, 0x10, RZ ;  /* 0x000000105c5c7819 */ /* 0x000fe400000006ff */
[----:B------:R-:W-:-:S03]  /*1670*/  @P0 SHF.L.U32 R94, R93, 0x10, RZ ;  /* 0x000000105d5e0819 */ /* 0x000fc600000006ff */
[----:B------:R-:W-:-:S04]  /*1680*/  FMUL.FTZ R92, R92, UR8 ;  /* 0x000000085c5c7c20 */ /* 0x000fc80008410000 */
[----:B------:R-:W-:-:S04]  /*1690*/  FMUL.FTZ R111, R77, R92 ;  /* 0x0000005c4d6f7220 */ /* 0x000fc80000410000 */
[----:B------:R-:W-:-:S07]  /*16a0*/  @P0 FADD.FTZ R111, R111, R94 ;  /* 0x0000005e6f6f0221 */ /* 0x000fce0000010000 */
.L_x_5505:
[----:B------:R-:W-:Y:S05]  /*16b0*/  BSYNC B0 ;  /* 0x0000000000007941 */ /* 0x000fea0003800000 */
.L_x_5503:
[----:B------:R-:W-:Y:S04]  /*16c0*/  BSSY B0, `(.L_x_5506) ;  /* 0x000000b000007945 */ /* 0x000fe80003800000 */
[----:B------:R-:W-:Y:S05]  /*16d0*/  @P3 BRA `(.L_x_5507) ;  /* 0x0000000000103947 */ /* 0x000fea0003800000 */
[----:B------:R-:W-:Y:S01]  /*16e0*/  MOV R112, RZ ;  /* 0x000000ff00707202 */ /* 0x000fe20000000f00 */
[----:B------:R-:W-:Y:S06]  /*16f0*/  @!P0 BRA `(.L_x_5508) ;  /* 0x00000000001c8947 */ /* 0x000fec0003800000 */
[----:B-----5:R-:W-:Y:S01]  /*1700*/  SHF.L.U32 R112, R85, 0x10, RZ ;  /* 0x0000001055707819 */ /* 0x020fe200000006ff */
[----:B------:R-:W-:Y:S06]  /*1710*/  BRA `(.L_x_5508) ;  /* 0x0000000000147947 */ /* 0x000fec0003800000 */
.L_x_5507:
[----:B-----5:R-:W-:Y:S02]  /*1720*/  SHF.L.U32 R92, R89, 0x10, RZ ;  /* 0x00000010595c7819 */ /* 0x020fe400000006ff */
[----:B------:R-:W-:-:S03]  /*1730*/  @P0 SHF.L.U32 R95, R85, 0x10, RZ ;  /* 0x00000010555f0819 */ /* 0x000fc600000006ff */
[----:B------:R-:W-:-:S04]  /*1740*/  FMUL.FTZ R93, R92, UR8 ;  /* 0x000000085c5d7c20 */ /* 0x000fc80008410000 */
[----:B------:R-:W-:-:S04]  /*1750*/  FMUL.FTZ R112, R78, R93 ;  /* 0x0000005d4e707220 */ /* 0x000fc80000410000 */
[----:B------:R-:W-:-:S07]  /*1760*/  @P0 FADD.FTZ R112, R95, R112 ;  /* 0x000000705f700221 */ /* 0x000fce0000010000 */
.L_x_5508:
[----:B------:R-:W-:Y:S05]  /*1770*/  BSYNC B0 ;  /* 0x0000000000007941 */ /* 0x000fea0003800000 */
.L_x_5506:
[----:B------:R-:W-:Y:S04]  /*1780*/  BSSY B0, `(.L_x_5509) ;  /* 0x000000e000007945 */ /* 0x000fe80003800000 */
[----:B------:R-:W-:Y:S05]  /*1790*/  @P3 BRA `(.L_x_5510) ;  /* 0x0000000000143947 */ /* 0x000fea0003800000 */
[----:B------:R-:W-:Y:S01]  /*17a0*/  HFMA2.MMA R113, -RZ, RZ, 0, 0 ;  /* 0x00000000ff717435 */ /* 0x000fe200000001ff */
[----:B------:R-:W-:Y:S10]  /*17b0*/  @!P0 BRA `(.L_x_5511) ;  /* 0x0000000000288947 */ /* 0x000ff40003800000 */
[----:B-----5:R-:W-:-:S04]  /*17c0*/  PRMT R113, R85, 0x7632, R113 ;  /* 0x0000763255717816 */ /* 0x020fc80000000071 */
[----:B------:R-:W-:Y:S01]  /*17d0*/  SHF.L.U32 R113, R113, 0x10, RZ ;  /* 0x0000001071717819 */ /* 0x000fe200000006ff */
[----:B------:R-:W-:Y:S06]  /*17e0*/  BRA `(.L_x_5511) ;  /* 0x00000000001c7947 */ /* 0x000fec0003800000 */
.L_x_5510:
[----:B-----5:R-:W-:Y:S02]  /*17f0*/  PRMT R92, R89, 0x7632, R92 ;  /* 0x00007632595c7816 */ /* 0x020fe4000000005c */
[----:B------:R-:W-:Y:S02]  /*1800*/  @P0 PRMT R93, R85, 0x7632, R93 ;  /* 0x00007632555d0816 */ /* 0x000fe4000000005d */
[----:B------:R-:W-:Y:S02]  /*1810*/  SHF.L.U32 R92, R92, 0x10, RZ ;  /* 0x000000105c5c7819 */ /* 0x000fe400000006ff */
[----:B------:R-:W-:-:S03]  /*1820*/  @P0 SHF.L.U32 R94, R93, 0x10, RZ ;  /* 0x000000105d5e0819 */ /* 0x000fc600000006ff */
[----:B------:R-:W-:-:S04]  /*1830*/  FMUL.FTZ R92, R92, UR8 ;  /* 0x000000085c5c7c20 */ /* 0x000fc80008410000 */
[----:B------:R-:W-:-:S04]  /*1840*/  FMUL.FTZ R113, R79, R92 ;  /* 0x0000005c4f717220 */ /* 0x000fc80000410000 */
[----:B------:R-:W-:-:S07]  /*1850*/  @P0 FADD.FTZ R113, R113, R94 ;  /* 0x0000005e71710221 */ /* 0x000fce0000010000 */
.L_x_5511:
[----:B------:R-:W-:Y:S05]  /*1860*/  BSYNC B0 ;  /* 0x0000000000007941 */ /* 0x000fea0003800000 */
.L_x_5509:
[----:B------:R-:W-:Y:S04]  /*1870*/  BSSY B0, `(.L_x_5512) ;  /* 0x000000b000007945 */ /* 0x000fe80003800000 */
[----:B------:R-:W-:Y:S05]  /*1880*/  @P3 BRA `(.L_x_5513) ;  /* 0x0000000000103947 */ /* 0x000fea0003800000 */
[----:B------:R-:W-:Y:S01]  /*1890*/  MOV R114, RZ ;  /* 0x000000ff00727202 */ /* 0x000fe20000000f00 */
[----:B------:R-:W-:Y:S06]  /*18a0*/  @!P0 BRA `(.L_x_5514) ;  /* 0x00000000001c8947 */ /* 0x000fec0003800000 */
[----:B-----5:R-:W-:Y:S01]  /*18b0*/  SHF.L.U32 R114, R86, 0x10, RZ ;  /* 0x0000001056727819 */ /* 0x020fe200000006ff */
[----:B------:R-:W-:Y:S06]  /*18c0*/  BRA `(.L_x_5514) ;  /* 0x0000000000147947 */ /* 0x000fec0003800000 */
.L_x_5513:
[----:B-----5:R-:W-:-:S05]  /*18d0*/  SHF.L.U32 R92, R90, 0x10, RZ ;  /* 0x000000105a5c7819 */ /* 0x020fca00000006ff */
[----:B------:R-:W-:-:S04]  /*18e0*/  FMUL.FTZ R93, R92, UR8 ;  /* 0x000000085c5d7c20 */ /* 0x000fc80008410000 */
[----:B------:R-:W-:Y:S01]  /*18f0*/  FMUL.FTZ R114, R80, R93 ;  /* 0x0000005d50727220 */ /* 0x000fe20000410000 */
[----:B------:R-:W-:-:S05]  /*1900*/  @P0 SHF.L.U32 R93, R86, 0x10, RZ ;  /* 0x00000010565d0819 */ /* 0x000fca00000006ff */
[----:B------:R-:W-:-:S07]  /*1910*/  @P0 FADD.FTZ R114, R93, R114 ;  /* 0x000000725d720221 */ /* 0x000fce0000010000 */
.L_x_5514:
[----:B------:R-:W-:Y:S05]  /*1920*/  BSYNC B0 ;  /* 0x0000000000007941 */ /* 0x000fea0003800000 */
.L_x_5512:
[----:B------:R-:W-:Y:S04]  /*1930*/  BSSY B0, `(.L_x_5515) ;  /* 0x000000e000007945 */ /* 0x000fe80003800000 */
[----:B------:R-:W-:Y:S05]  /*1940*/  @P3 BRA `(.L_x_5516) ;  /* 0x0000000000143947 */ /* 0x000fea0003800000 */
[----:B------:R-:W-:Y:S01]  /*1950*/  HFMA2.MMA R115, -RZ, RZ, 0, 0 ;  /* 0x00000000ff737435 */ /* 0x000fe200000001ff */
[----:B------:R-:W-:Y:S10]  /*1960*/  @!P0 BRA `(.L_x_5517) ;  /* 0x0000000000288947 */ /* 0x000ff40003800000 */
[----:B-----5:R-:W-:-:S04]  /*1970*/  PRMT R115, R86, 0x7632, R115 ;  /* 0x0000763256737816 */ /* 0x020fc80000000073 */
[----:B------:R-:W-:Y:S01]  /*1980*/  SHF.L.U32 R115, R115, 0x10, RZ ;  /* 0x0000001073737819 */ /* 0x000fe200000006ff */
[----:B------:R-:W-:Y:S06]  /*1990*/  BRA `(.L_x_5517) ;  /* 0x00000000001c7947 */ /* 0x000fec0003800000 */
.L_x_5516:
[----:B-----5:R-:W-:Y:S02]  /*19a0*/  PRMT R92, R90, 0x7632, R92 ;  /* 0x000076325a5c7816 */ /* 0x020fe4000000005c */
[----:B------:R-:W-:Y:S02]  /*19b0*/  @P0 PRMT R93, R86, 0x7632, R93 ;  /* 0x00007632565d0816 */ /* 0x000fe4000000005d */
[----:B------:R-:W-:Y:S02]  /*19c0*/  SHF.L.U32 R92, R92, 0x10, RZ ;  /* 0x000000105c5c7819 */ /* 0x000fe400000006ff */
[----:B------:R-:W-:-:S03]  /*19d0*/  @P0 SHF.L.U32 R94, R93, 0x10, RZ ;  /* 0x000000105d5e0819 */ /* 0x000fc600000006ff */
[----:B------:R-:W-:-:S04]  /*19e0*/  FMUL.FTZ R92, R92, UR8 ;  /* 0x000000085c5c7c20 */ /* 0x000fc80008410000 */
[----:B------:R-:W-:-:S04]  /*19f0*/  FMUL.FTZ R115, R81, R92 ;  /* 0x0000005c51737220 */ /* 0x000fc80000410000 */
[----:B------:R-:W-:-:S07]  /*1a00*/  @P0 FADD.FTZ R115, R115, R94 ;  /* 0x0000005e73730221 */ /* 0x000fce0000010000 */
.L_x_5517:
[----:B------:R-:W-:Y:S05]  /*1a10*/  BSYNC B0 ;  /* 0x0000000000007941 */ /* 0x000fea0003800000 */
.L_x_5515:
[----:B------:R-:W-:Y:S04]  /*1a20*/  BSSY B0, `(.L_x_5518) ;  /* 0x000000b000007945 */ /* 0x000fe80003800000 */
[----:B------:R-:W-:Y:S05]  /*1a30*/  @P3 BRA `(.L_x_5519) ;  /* 0x0000000000103947 */ /* 0x000fea0003800000 */
[----:B------:R-:W-:Y:S01]  /*1a40*/  MOV R116, RZ ;  /* 0x000000ff00747202 */ /* 0x000fe20000000f00 */
[----:B------:R-:W-:Y:S06]  /*1a50*/  @!P0 BRA `(.L_x_5520) ;  /* 0x00000000001c8947 */ /* 0x000fec0003800000 */
[----:B-----5:R-:W-:Y:S01]  /*1a60*/  SHF.L.U32 R116, R87, 0x10, RZ ;  /* 0x0000001057747819 */ /* 0x020fe200000006ff */
[----:B------:R-:W-:Y:S06]  /*1a70*/  BRA `(.L_x_5520) ;  /* 0x0000000000147947 */ /* 0x000fec0003800000 */
.L_x_5519:
[----:B-----5:R-:W-:-:S05]  /*1a80*/  SHF.L.U32 R92, R91, 0x10, RZ ;  /* 0x000000105b5c7819 */ /* 0x020fca00000006ff */
[----:B------:R-:W-:-:S04]  /*1a90*/  FMUL.FTZ R93, R92, UR8 ;  /* 0x000000085c5d7c20 */ /* 0x000fc80008410000 */
[----:B------:R-:W-:Y:S01]  /*1aa0*/  FMUL.FTZ R116, R82, R93 ;  /* 0x0000005d52747220 */ /* 0x000fe20000410000 */
[----:B------:R-:W-:-:S05]  /*1ab0*/  @P0 SHF.L.U32 R93, R87, 0x10, RZ ;  /* 0x00000010575d0819 */ /* 0x000fca00000006ff */
[----:B------:R-:W-:-:S07]  /*1ac0*/  @P0 FADD.FTZ R116, R93, R116 ;  /* 0x000000745d740221 */ /* 0x000fce0000010000 */
.L_x_5520:
[----:B------:R-:W-:Y:S05]  /*1ad0*/  BSYNC B0 ;  /* 0x0000000000007941 */ /* 0x000fea0003800000 */
.L_x_5518:
[----:B------:R-:W-:Y:S04]  /*1ae0*/  BSSY B0, `(.L_x_5521) ;  /* 0x000000e000007945 */ /* 0x000fe80003800000 */
[----:B------:R-:W-:Y:S05]  /*1af0*/  @P3 BRA `(.L_x_5522) ;  /* 0x0000000000143947 */ /* 0x000fea0003800000 */
[----:B------:R-:W-:Y:S01]  /*1b00*/  HFMA2.MMA R117, -RZ, RZ, 0, 0 ;  /* 0x00000000ff757435 */ /* 0x000fe200000001ff */
[----:B------:R-:W-:Y:S10]  /*1b10*/  @!P0 BRA `(.L_x_5523) ;  /* 0x0000000000288947 */ /* 0x000ff40003800000 */
[----:B-----5:R-:W-:-:S04]  /*1b20*/  PRMT R117, R87, 0x7632, R117 ;  /* 0x0000763257757816 */ /* 0x020fc80000000075 */
[----:B------:R-:W-:Y:S01]  /*1b30*/  SHF.L.U32 R117, R117, 0x10, RZ ;  /* 0x0000001075757819 */ /* 0x000fe200000006ff */
[----:B------:R-:W-:Y:S06]  /*1b40*/  BRA `(.L_x_5523) ;  /* 0x00000000001c7947 */ /* 0x000fec0003800000 */
.L_x_5522:
[----:B-----5:R-:W-:Y:S02]  /*1b50*/  PRMT R92, R91, 0x7632, R92 ;  /* 0x000076325b5c7816 */ /* 0x020fe4000000005c */
[----:B------:R-:W-:Y:S02]  /*1b60*/  @P0 PRMT R93, R87, 0x7632, R93 ;  /* 0x00007632575d0816 */ /* 0x000fe4000000005d */
[----:B------:R-:W-:Y:S02]  /*1b70*/  SHF.L.U32 R92, R92, 0x10, RZ ;  /* 0x000000105c5c7819 */ /* 0x000fe400000006ff */
[----:B------:R-:W-:-:S03]  /*1b80*/  @P0 SHF.L.U32 R94, R93, 0x10, RZ ;  /* 0x000000105d5e0819 */ /* 0x000fc600000006ff */
[----:B------:R-:W-:-:S04]  /*1b90*/  FMUL.FTZ R92, R92, UR8 ;  /* 0x000000085c5c7c20 */ /* 0x000fc80008410000 */
[----:B------:R-:W-:-:S04]  /*1ba0*/  FMUL.FTZ R117, R83, R92 ;  /* 0x0000005c53757220 */ /* 0x000fc80000410000 */
[----:B------:R-:W-:-:S07]  /*1bb0*/  @P0 FADD.FTZ R117, R117, R94 ;  /* 0x0000005e75750221 */ /* 0x000fce0000010000 */
.L_x_5523:
[----:B------:R-:W-:Y:S05]  /*1bc0*/  BSYNC B0 ;  /* 0x0000000000007941 */ /* 0x000fea0003800000 */
.L_x_5521:
        /* <DEDUP_REMOVED lines=8> */
[----:B------:R-:W-:-:S02]  /*1c50*/  F2FP.BF16.F32.PACK_AB R92, R111, R110 ;  /* 0x0000006e6f5c723e */ /* 0x000fc400000010ff */
[----:B------:R-:W-:Y:S01]  /*1c60*/  LOP3.LUT P0, RZ, R118, 0xff, RZ, 0xc0, !PT ;  /* 0x000000ff76ff7812 */ /* 0x000fe2000780c0ff */
[----:B------:R-:W-:Y:S02]  /*1c70*/  FADD.FTZ R119, R122, R5 ;  /* 0x000000057a777221 */ /* 0x000fe40000010000 */
[----:B------:R0:W-:Y:S02]  /*1c80*/  STG.E.128 desc[UR4][R120.64], R92 ;  /* 0x0000005c78007986 */ /* 0x0001e4000c101d04 */
[----:B------:R-:W-:-:S04]  /*1c90*/  FADD.FTZ R122, R119, R4 ;  /* 0x00000004777a7221 */ /* 0x000fc80000010000 */
[----:B------:R-:W-:-:S04]  /*1ca0*/  FADD.FTZ R119, R122, R3 ;  /* 0x000000037a777221 */ /* 0x000fc80000010000 */
[----:B------:R-:W-:-:S04]  /*1cb0*/  FADD.FTZ R119, R119, R2 ;  /* 0x0000000277777221 */ /* 0x000fc80000010000 */
[----:B------:R-:W-:-:S04]  /*1cc0*/  FADD.FTZ R122, R119, R0 ;  /* 0x00000000777a7221 */ /* 0x000fc80000010000 */
[----:B------:R-:W-:Y:S01]  /*1cd0*/  FADD.FTZ R119, R122, R109 ;  /* 0x0000006d7a777221 */ /* 0x000fe20000010000 */
[----:B0-----:R-:W-:Y:S02]  /*1ce0*/  LOP3.LUT R95, R101, 0x1f, RZ, 0xc0, !PT ;  /* 0x0000001f655f7812 */ /* 0x001fe400078ec0ff */
[----:B------:R-:W-:Y:S01]  /*1cf0*/  SEL R94, R96, R99, !P0 ;  /* 0x00000063605e7207 */ /* 0x000fe20004000000 */
        /* <DEDUP_REMOVED lines=84> */
.L_x_5538:
        /* <DEDUP_REMOVED lines=16> */
[----:B------:R-:W-:Y:S02]  /*2340*/  BSSY B0, `(.L_x_5525) ;  /* 0x000009c000007945 */ /* 0x000fe40003800000 */
[----:B------:R-:W-:-:S02]  /*2350*/  I2FP.F32.S32 R123, R119 ;  /* 0x00000077007b7245 */ /* 0x000fc40000201400 */
[----:B-1----:R-:W-:-:S04]  /*2360*/  @!P2 LEA R93, R93, R92, 0x18 ;  /* 0x0000005c5d5da211 */ /* 0x002fc800078ec0ff */
[----:B------:R-:W-:Y:S02]  /*2370*/  @!P2 LEA R95, R94, R93, 0x3 ;  /* 0x0000005d5e5fa211 */ /* 0x000fe400078e18ff */
[----:B------:R-:W-:Y:S01]  /*2380*/  CS2R R92, SRZ ;  /* 0x00000000005c7805 */ /* 0x000fe2000001ff00 */
[----:B------:R-:W1:Y:S05]  /*2390*/  SHFL.DOWN PT, R94, R119, 0x2, 0x1f ;  /* 0x08401f00775e7f89 */ /* 0x000e6a00000e0000 */
[----:B------:R2:W3:Y:S01]  /*23a0*/  @!P2 LDS.64 R92, [R95] ;  /* 0x000000005f5ca984 */ /* 0x0004e20000000a00 */
[----:B------:R-:W-:Y:S02]  /*23b0*/  LOP3.LUT P2, RZ, R97, 0x1f, R101, 0xf8, !PT ;  /* 0x0000001f61ff7812 */ /* 0x000fe4000784f865 */
[----:B-1----:R-:W-:-:S02]  /*23c0*/  I2FP.F32.S32 R118, R94 ;  /* 0x0000005e00767245 */ /* 0x002fc40000201400 */
[----:B------:R-:W-:-:S04]  /*23d0*/  IADD3 R94, R94, R119, RZ ;  /* 0x000000775e5e7210 */ /* 0x000fc80007ffe0ff */
[----:B--2---:R-:W-:Y:S01]  /*23e0*/  I2FP.F32.S32 R95, R94 ;  /* 0x0000005e005f7245 */ /* 0x004fe20000201400 */
[----:B------:R-:W-:Y:S04]  /*23f0*/  SHFL.DOWN PT, R119, R94, 0x1, 0x1f ;  /* 0x08201f005e777f89 */ /* 0x000fe800000e0000 */
[----:B---3--:R-:W1:Y:S02]  /*2400*/  SHFL.DOWN PT, R121, R92, 0x2, 0x1f ;  /* 0x08401f005c797f89 */ /* 0x008e6400000e0000 */
[C---:B-1----:R-:W-:Y:S01]  /*2410*/  FADD.FTZ R120, -R121.reuse, R92 ;  /* 0x0000005c79787221 */ /* 0x042fe20000010100 */
[----:B------:R-:W-:-:S03]  /*2420*/  FMUL.FTZ R122, R121, R118 ;  /* 0x00000076797a7220 */ /* 0x000fc60000410000 */
[----:B------:R-:W-:Y:S01]  /*2430*/  FMUL.FTZ R120, R120, R120 ;  /* 0x0000007878787220 */ /* 0x000fe20000410000 */
[----:B------:R-:W-:Y:S02]  /*2440*/  FFMA.FTZ R121, R123, R92, R122 ;  /* 0x0000005c7b797223 */ /* 0x000fe4000001007a */
[----:B------:R-:W1:Y:S01]  /*2450*/  SHFL.DOWN PT, R122, R93, 0x2, 0x1f ;  /* 0x08401f005d7a7f89 */ /* 0x000e6200000e0000 */
[----:B------:R-:W-:Y:S02]  /*2460*/  FMUL.FTZ R123, R120, R123 ;  /* 0x0000007b787b7220 */ /* 0x000fe40000410000 */
[----:B------:R-:W2:Y:S02]  /*2470*/  MUFU.RCP R120, R95 ;  /* 0x0000005f00787308 */ /* 0x000ea40000001000 */
[----:B------:R-:W-:Y:S01]  /*2480*/  FMUL.FTZ R118, R123, R118 ;  /* 0x000000767b767220 */ /* 0x000fe20000410000 */
[----:B--2---:R-:W-:Y:S01]  /*2490*/  FMUL.FTZ R92, R120, R121 ;  /* 0x00000079785c7220 */ /* 0x004fe20000410000 */
[----:B-1----:R-:W-:-:S04]  /*24a0*/  FADD.FTZ R123, R122, R93 ;  /* 0x0000005d7a7b7221 */ /* 0x002fc80000010000 */
[----:B------:R-:W1:Y:S01]  /*24b0*/  SHFL.DOWN PT, R121, R92, 0x1, 0x1f ;  /* 0x08201f005c797f89 */ /* 0x000e6200000e0000 */
[-C--:B------:R-:W-:Y:S01]  /*24c0*/  I2FP.F32.S32 R122, R119.reuse ;  /* 0x00000077007a7245 */ /* 0x080fe20000201400 */
[----:B------:R-:W-:Y:S01]  /*24d0*/  FFMA.FTZ R120, R120, R118, R123 ;  /* 0x0000007678787223 */ /* 0x000fe2000001007b */
[----:B------:R-:W-:-:S04]  /*24e0*/  IADD3 R118, R94, R119, RZ ;  /* 0x000000775e767210 */ /* 0x000fc80007ffe0ff */
[----:B------:R-:W2:Y:S01]  /*24f0*/  SHFL.DOWN PT, R123, R120, 0x1, 0x1f ;  /* 0x08201f00787b7f89 */ /* 0x000ea200000e0000 */
[----:B------:R-:W-:-:S04]  /*2500*/  I2FP.F32.S32 R118, R118 ;  /* 0x0000007600767245 */ /* 0x000fc80000201400 */
[----:B------:R3:W4:Y:S02]  /*2510*/  MUFU.RCP R93, R118 ;  /* 0x00000076005d7308 */ /* 0x0007240000001000 */
[----:B---3--:R-:W3:Y:S01]  /*2520*/  LDC R118, c[0x0][0x2d8] ;  /* 0x0000b600ff767b82 */ /* 0x008ee20000000800 */
[----:B-1----:R-:W-:Y:S01]  /*2530*/  FADD.FTZ R119, R92, -R121 ;  /* 0x800000795c777221 */ /* 0x002fe20000010000 */
[----:B------:R-:W-:-:S03]  /*2540*/  FMUL.FTZ R124, R121, R122 ;  /* 0x0000007a797c7220 */ /* 0x000fc60000410000 */
[----:B------:R-:W-:Y:S01]  /*2550*/  FMUL.FTZ R94, R119, R119 ;  /* 0x00000077775e7220 */ /* 0x000fe20000410000 */
[----:B------:R-:W-:-:S03]  /*2560*/  FFMA.FTZ R124, R95, R92, R124 ;  /* 0x0000005c5f7c7223 */ /* 0x000fc6000001007c */
[----:B------:R-:W-:Y:S01]  /*2570*/  FMUL.FTZ R94, R95, R94 ;  /* 0x0000005e5f5e7220 */ /* 0x000fe20000410000 */
[----:B----4-:R-:W-:Y:S01]  /*2580*/  FMUL.FTZ R119, R93, R124 ;  /* 0x0000007c5d777220 */ /* 0x010fe20000410000 */
[----:B--2---:R-:W-:Y:S02]  /*2590*/  FADD.FTZ R92, R120, R123 ;  /* 0x0000007b785c7221 */ /* 0x004fe40000010000 */
[----:B------:R-:W-:-:S03]  /*25a0*/  FMUL.FTZ R94, R94, R122 ;  /* 0x0000007a5e5e7220 */ /* 0x000fc60000410000 */
[----:B------:R-:W1:Y:S01]  /*25b0*/  SHFL.IDX PT, R119, R119, RZ, 0x1f ;  /* 0x00001fff77777589 */ /* 0x000e6200000e0000 */
[----:B------:R-:W-:Y:S02]  /*25c0*/  FFMA.FTZ R120, R93, R94, R92 ;  /* 0x0000005e5d787223 */ /* 0x000fe4000001005c */
[----:B------:R-:W2:Y:S03]  /*25d0*/  @!P2 LDC.64 R92, c[0x0][0x250] ;  /* 0x00009400ff5cab82 */ /* 0x000ea60000000a00 */
[----:B------:R-:W3:Y:S05]  /*25e0*/  SHFL.IDX PT, R123, R120, RZ, 0x1f ;  /* 0x00001fff787b7589 */ /* 0x000eea00000e0000 */
[----:B------:R-:W4:Y:S01]  /*25f0*/  @!P2 LDC.64 R94, c[0x0][0x258] ;  /* 0x00009600ff5eab82 */ /* 0x000f220000000a00 */
[----:B-1----:R-:W-:Y:S01]  /*2600*/  FMUL.FTZ R121, R119, R119 ;  /* 0x0000007777797220 */ /* 0x002fe20000410000 */
[----:B--2---:R-:W-:-:S04]  /*2610*/  @!P2 LEA R92, P3, R98, R92, 0x2 ;  /* 0x0000005c625ca211 */ /* 0x004fc800078610ff */
[----:B------:R-:W-:Y:S01]  /*2620*/  FSEL R121, R121, RZ, P1 ;  /* 0x000000ff79797208 */ /* 0x000fe20000800000 */
[----:B---3--:R-:W-:Y:S01]  /*2630*/  FFMA.FTZ R118, R123, UR9, R118 ;  /* 0x000000097b767c23 */ /* 0x008fe20008010076 */
[----:B------:R-:W-:-:S03]  /*2640*/  @!P2 LEA.HI.X R93, R98, R93, R9, 0x2, P3 ;  /* 0x0000005d625da211 */ /* 0x000fc600018f1409 */
[----:B------:R-:W-:Y:S01]  /*2650*/  FADD.FTZ R118, R118, R121 ;  /* 0x0000007976767221 */ /* 0x000fe20000010000 */
[C---:B----4-:R-:W-:Y:S01]  /*2660*/  @!P2 LEA R94, P4, R98.reuse, R94, 0x2 ;  /* 0x0000005e625ea211 */ /* 0x050fe200078810ff */
[----:B------:R1:W-:Y:S03]  /*2670*/  @!P2 STG.E desc[UR4][R92.64], R119 ;  /* 0x000000775c00a986 */ /* 0x0003e6000c101904 */
[----:B------:R-:W-:Y:S01]  /*2680*/  @!P2 LEA.HI.X R95, R98, R95, R9, 0x2, P4 ;  /* 0x0000005f625fa211 */ /* 0x000fe200020f1409 */
[----:B------:R-:W2:Y:S04]  /*2690*/  MUFU.RSQ R118, R118 ;  /* 0x0000007600767308 */ /* 0x000ea80000001400 */
[----:B--2---:R1:W-:Y:S01]  /*26a0*/  @!P2 STG.E desc[UR4][R94.64], R118 ;  /* 0x000000765e00a986 */ /* 0x0043e2000c101904 */
[----:B------:R-:W-:-:S13]  /*26b0*/  ISETP.GE.AND P2, PT, R10, 0x1, PT ;  /* 0x000000010a00780c */ /* 0x000fda0003f46270 */
[----:B-1----:R-:W-:Y:S05]  /*26c0*/  @!P2 BRA `(.L_x_5526) ;  /* 0x00000004008ca947 */ /* 0x002fea0003800000 */
        /* <DEDUP_REMOVED lines=8> */
[----:B------:R-:W-:Y:S01]  /*2750*/  FMUL.FTZ R92, R118, R4 ;  /* 0x00000004765c7220 */ /* 0x000fe20000410000 */
[C---:B------:R-:W-:Y:S01]  /*2760*/  FADD.FTZ R2, -R9.reuse, R2 ;  /* 0x0000000209027221 */ /* 0x040fe20000010100 */
[----:B------:R-:W-:Y:S01]  /*2770*/  LEA.HI R11, R10, R11, RZ, 0x3 ;  /* 0x0000000b0a0b7211 */ /* 0x000fe200078f18ff */
[C---:B------:R-:W-:Y:S01]  /*2780*/  FMUL.FTZ R10, R118.reuse, R5 ;  /* 0x00000005760a7220 */ /* 0x040fe20000410000 */
[C---:B------:R-:W-:Y:S01]  /*2790*/  FADD.FTZ R0, -R9.reuse, R0 ;  /* 0x0000000009007221 */ /* 0x040fe20000010100 */
[----:B------:R-:W1:Y:S01]  /*27a0*/  LDC.64 R4, c[0x0][0x2b8] ;  /* 0x0000ae00ff047b82 */ /* 0x000e620000000a00 */
        /* <DEDUP_REMOVED lines=18> */
[----:B------:R-:W-:Y:S01]  /*28d0*/  LEA.HI.SX32 R11, R11, R100, 0x1d ;  /* 0x000000640b0b7211 */ /* 0x000fe200078feaff */
[C---:B------:R-:W-:Y:S01]  /*28e0*/  FMUL.FTZ R6, R118.reuse, R6 ;  /* 0x0000000676067220 */ /* 0x040fe20000410000 */
[C---:B------:R-:W-:Y:S01]  /*28f0*/  FMUL.FTZ R93, R118.reuse, R3 ;  /* 0x00000003765d7220 */ /* 0x040fe20000410000 */
[C---:B------:R-:W-:Y:S01]  /*2900*/  FMUL.FTZ R94, R118.reuse, R2 ;  /* 0x00000002765e7220 */ /* 0x040fe20000410000 */
[C---:B------:R-:W-:Y:S01]  /*2910*/  FMUL.FTZ R0, R118.reuse, R0 ;  /* 0x0000000076007220 */ /* 0x040fe20000410000 */
[C---:B------:R-:W-:Y:S01]  /*2920*/  FMUL.FTZ R95, R118.reuse, R103 ;  /* 0x00000067765f7220 */ /* 0x040fe20000410000 */
[----:B------:R-:W-:Y:S01]  /*2930*/  FMUL.FTZ R120, R118, R9 ;  /* 0x0000000976787220 */ /* 0x000fe20000410000 */
[C---:B------:R-:W-:Y:S01]  /*2940*/  IADD3 R103, R11.reuse, 0x80, RZ ;  /* 0x000000800b677810 */ /* 0x040fe20007ffe0ff */
[C---:B-1----:R-:W-:Y:S01]  /*2950*/  IMAD.WIDE.U32 R2, R11.reuse, 0x10, R4 ;  /* 0x000000100b027825 */ /* 0x042fe200078e0004 */
[----:B------:R-:W-:-:S03]  /*2960*/  IADD3 R119, R11, 0x100, RZ ;  /* 0x000001000b777810 */ /* 0x000fc60007ffe0ff */
        /* <DEDUP_REMOVED lines=10> */
[----:B------:R-:W-:Y:S01]  /*2a10*/  FMUL.FTZ R117, R118, R102 ;  /* 0x0000006676757220 */ /* 0x000fe20000410000 */
        /* <DEDUP_REMOVED lines=20> */
[----:B------:R-:W-:Y:S01]  /*2b60*/  IMAD.WIDE.U32 R102, R103, 0x10, R4 ;  /* 0x0000001067667825 */ /* 0x000fe200078e0004 */
[----:B------:R-:W-:-:S03]  /*2b70*/  F2FP.BF16.F32.PACK_AB R8, R7, R8 ;  /* 0x000000080708723e */ /* 0x000fc600000010ff */
[----:B------:R-:W-:Y:S01]  /*2b80*/  FFMA.FTZ R106, R47, R106, R23 ;  /* 0x0000006a2f6a7223 */ /* 0x000fe20000010017 */
[----:B------:R-:W-:Y:S01]  /*2b90*/  F2FP.BF16.F32.PACK_AB R6, R93, R6 ;  /* 0x000000065d06723e */ /* 0x000fe200000010ff */
[----:B------:R-:W-:-:S04]  /*2ba0*/  IMAD.WIDE.U32 R118, R119, 0x10, R4 ;  /* 0x0000001077767825 */ /* 0x000fc800078e0004 */
        /* <DEDUP_REMOVED lines=18> */
[----:B------:R-:W-:Y:S02]  /*2cd0*/  F2FP.BF16.F32.PACK_AB R93, R113, R112 ;  /* 0x00000070715d723e */ /* 0x000fe400000010ff */
[----:B------:R-:W-:-:S05]  /*2ce0*/  F2FP.BF16.F32.PACK_AB R92, R111, R92 ;  /* 0x0000005c6f5c723e */ /* 0x000fca00000010ff */
[----:B------:R1:W-:Y:S02]  /*2cf0*/  STG.E.128 desc[UR4][R118.64], R92 ;  /* 0x0000005c76007986 */ /* 0x0003e4000c101d04 */
.L_x_5526:
[----:B------:R-:W-:Y:S05]  /*2d00*/  BSYNC B0 ;  /* 0x0000000000007941 */ /* 0x000fea0003800000 */
.L_x_5525:
[----:B------:R-:W-:Y:S02]  /*2d10*/  IADD3 R98, R98, UR10, RZ ;  /* 0x0000000a62627c10 */ /* 0x000fe4000fffe0ff */
[----:B-1----:R-:W-:Y:S02]  /*2d20*/  SEL R118, RZ, 0x1, P0 ;  /* 0x00000001ff767807 */ /* 0x002fe40000000000 */
[----:B------:R-:W-:-:S13]  /*2d30*/  ISETP.GE.AND P2, PT, R98, UR11, PT ;  /* 0x0000000b62007c0c */ /* 0x000fda000bf46270 */
[----:B------:R-:W-:Y:S05]  /*2d40*/  @!P2 BRA `(.L_x_5527) ;  /* 0xffffffd400aca947 */ /* 0x000fea000383ffff */
[----:B------:R-:W-:Y:S05]  /*2d50*/  EXIT ;  /* 0x000000000000794d */ /* 0x000fea0003800000 */
.L_x_5524:
[----:B------:R-:W-:Y:S01]  /*2d60*/  HFMA2.MMA R120, -RZ, RZ, 0, 5.9604644775390625e-08 ;  /* 0x00000001ff787435 */ /* 0x000fe200000001ff */
[----:B------:R-:W-:Y:S02]  /*2d70*/  MOV R119, 0x1f ;  /* 0x0000001f00777802 */ /* 0x000fe40000000f00 */
[----:B------:R-:W-:-:S08]  /*2d80*/  MOV R118, 0xffffffff ;  /* 0xffffffff00767802 */ /* 0x000fd00000000f00 */
[----:B-----5:R-:W-:Y:S05]  /*2d90*/  WARPSYNC.COLLECTIVE R118, `(.L_x_5528) ;  /* 0x0000000076087348 */ /* 0x020fea0003c00000 */
[----:B------:R0:W1:Y:S02]  /*2da0*/  SHFL.BFLY P2, R93, R121, R120, R119 ;  /* 0x0c000078795d7389 */ /* 0x0000640000040077 */
[----:B01---5:R-:W-:Y:S01]  /*2db0*/  ENDCOLLECTIVE ;  /* 0x000000000000791b */ /* 0x023fe20003800000 */
.L_x_5528:
[----:B------:R-:W-:Y:S01]  /*2dc0*/  HFMA2.MMA R120, -RZ, RZ, 0, 1.1920928955078125e-07 ;  /* 0x00000002ff787435 */ /* 0x000fe200000001ff */
[----:B------:R-:W-:-:S05]  /*2dd0*/  FADD.FTZ R122, R121, R93 ;  /* 0x0000005d797a7221 */ /* 0x000fca0000010000 */
[----:B------:R-:W-:-:S07]  /*2de0*/  MOV R121, R122 ;  /* 0x0000007a00797202 */ /* 0x000fce0000000f00 */
[----:B------:R-:W-:Y:S05]  /*2df0*/  WARPSYNC.COLLECTIVE R118, `(.L_x_5529) ;  /* 0x0000000076087348 */ /* 0x000fea0003c00000 */
[----:B------:R0:W1:Y:S02]  /*2e00*/  SHFL.BFLY P2, R93, R121, R120, R119 ;  /* 0x0c000078795d7389 */ /* 0x0000640000040077 */
[----:B01----:R-:W-:Y:S01]  /*2e10*/  ENDCOLLECTIVE ;  /* 0x000000000000791b */ /* 0x003fe20003800000 */
.L_x_5529:
[----:B------:R-:W-:Y:S01]  /*2e20*/  HFMA2.MMA R120, -RZ, RZ, 0, 2.384185791015625e-07 ;  /* 0x00000004ff787435 */ /* 0x000fe200000001ff */
[----:B------:R-:W-:-:S05]  /*2e30*/  FADD.FTZ R123, R122, R93 ;  /* 0x0000005d7a7b7221 */ /* 0x000fca0000010000 */
[----:B------:R-:W-:-:S07]  /*2e40*/  MOV R121, R123 ;  /* 0x0000007b00797202 */ /* 0x000fce0000000f00 */
[----:B------:R-:W-:Y:S05]  /*2e50*/  WARPSYNC.COLLECTIVE R118, `(.L_x_5530) ;  /* 0x0000000076087348 */ /* 0x000fea0003c00000 */
[----:B------:R0:W1:Y:S02]  /*2e60*/  SHFL.BFLY P2, R93, R121, R120, R119 ;  /* 0x0c000078795d7389 */ /* 0x0000640000040077 */
[----:B01----:R-:W-:Y:S01]  /*2e70*/  ENDCOLLECTIVE ;  /* 0x000000000000791b */ /* 0x003fe20003800000 */
.L_x_5530:
[----:B------:R-:W-:Y:S01]  /*2e80*/  HFMA2.MMA R120, -RZ, RZ, 0, 4.76837158203125e-07 ;  /* 0x00000008ff787435 */ /* 0x000fe200000001ff */
[----:B------:R-:W-:-:S05]  /*2e90*/  FADD.FTZ R124, R123, R93 ;  /* 0x0000005d7b7c7221 */ /* 0x000fca0000010000 */
[----:B------:R-:W-:-:S07]  /*2ea0*/  MOV R121, R124 ;  /* 0x0000007c00797202 */ /* 0x000fce0000000f00 */
[----:B------:R-:W-:Y:S05]  /*2eb0*/  WARPSYNC.COLLECTIVE R118, `(.L_x_5531) ;  /* 0x0000000076087348 */ /* 0x000fea0003c00000 */
[----:B------:R0:W1:Y:S02]  /*2ec0*/  SHFL.BFLY P2, R93, R121, R120, R119 ;  /* 0x0c000078795d7389 */ /* 0x0000640000040077 */
[----:B01----:R-:W-:Y:S01]  /*2ed0*/  ENDCOLLECTIVE ;  /* 0x000000000000791b */ /* 0x003fe20003800000 */
.L_x_5531:
[----:B------:R-:W-:Y:S01]  /*2ee0*/  HFMA2.MMA R120, -RZ, RZ, 0, 9.5367431640625e-07 ;  /* 0x00000010ff787435 */ /* 0x000fe200000001ff */
[----:B------:R-:W-:-:S05]  /*2ef0*/  FADD.FTZ R125, R124, R93 ;  /* 0x0000005d7c7d7221 */ /* 0x000fca0000010000 */
[----:B------:R-:W-:-:S07]  /*2f00*/  MOV R121, R125 ;  /* 0x0000007d00797202 */ /* 0x000fce0000000f00 */
[----:B------:R-:W-:Y:S05]  /*2f10*/  WARPSYNC.COLLECTIVE R118, `(.L_x_5532) ;  /* 0x0000000076087348 */ /* 0x000fea0003c00000 */
[----:B------:R0:W1:Y:S02]  /*2f20*/  SHFL.BFLY P2, R93, R121, R120, R119 ;  /* 0x0c000078795d7389 */ /* 0x0000640000040077 */
[----:B01----:R-:W-:Y:S01]  /*2f30*/  ENDCOLLECTIVE ;  /* 0x000000000000791b */ /* 0x003fe20003800000 */
.L_x_5532:
        /* <DEDUP_REMOVED lines=55> */
.L_x_5533:
[----:B------:R-:W-:Y:S01]  /*32b0*/  HFMA2.MMA R120, -RZ, RZ, 0, 1.1920928955078125e-07 ;  /* 0x00000002ff787435 */ /* 0x000fe200000001ff */
[----:B------:R-:W-:-:S05]  /*32c0*/  FADD.FTZ R122, R121, R93 ;  /* 0x0000005d797a7221 */ /* 0x000fca0000010000 */
[----:B------:R-:W-:-:S07]  /*32d0*/  MOV R121, R122 ;  /* 0x0000007a00797202 */ /* 0x000fce0000000f00 */
[----:B------:R-:W-:Y:S05]  /*32e0*/  WARPSYNC.COLLECTIVE R118, `(.L_x_5534) ;  /* 0x0000000076087348 */ /* 0x000fea0003c00000 */
[----:B------:R0:W1:Y:S02]  /*32f0*/  SHFL.BFLY P2, R93, R121, R120, R119 ;  /* 0x0c000078795d7389 */ /* 0x0000640000040077 */
[----:B01----:R-:W-:Y:S01]  /*3300*/  ENDCOLLECTIVE ;  /* 0x000000000000791b */ /* 0x003fe20003800000 */
.L_x_5534:
[----:B------:R-:W-:Y:S01]  /*3310*/  HFMA2.MMA R120, -RZ, RZ, 0, 2.384185791015625e-07 ;  /* 0x00000004ff787435 */ /* 0x000fe200000001ff */
[----:B------:R-:W-:-:S05]  /*3320*/  FADD.FTZ R123, R122, R93 ;  /* 0x0000005d7a7b7221 */ /* 0x000fca0000010000 */
[----:B------:R-:W-:-:S07]  /*3330*/  MOV R121, R123 ;  /* 0x0000007b00797202 */ /* 0x000fce0000000f00 */
[----:B------:R-:W-:Y:S05]  /*3340*/  WARPSYNC.COLLECTIVE R118, `(.L_x_5535) ;  /* 0x0000000076087348 */ /* 0x000fea0003c00000 */
[----:B------:R0:W1:Y:S02]  /*3350*/  SHFL.BFLY P2, R93, R121, R120, R119 ;  /* 0x0c000078795d7389 */ /* 0x0000640000040077 */
[----:B01----:R-:W-:Y:S01]  /*3360*/  ENDCOLLECTIVE ;  /* 0x000000000000791b */ /* 0x003fe20003800000 */
.L_x_5535:
[----:B------:R-:W-:Y:S01]  /*3370*/  HFMA2.MMA R120, -RZ, RZ, 0, 4.76837158203125e-07 ;  /* 0x00000008ff787435 */ /* 0x000fe200000001ff */
[----:B------:R-:W-:-:S05]  /*3380*/  FADD.FTZ R124, R123, R93 ;  /* 0x0000005d7b7c7221 */ /* 0x000fca0000010000 */
[----:B------:R-:W-:-:S07]  /*3390*/  MOV R121, R124 ;  /* 0x0000007c00797202 */ /* 0x000fce0000000f00 */
[----:B------:R-:W-:Y:S05]  /*33a0*/  WARPSYNC.COLLECTIVE R118, `(.L_x_5536) ;  /* 0x0000000076087348 */ /* 0x000fea0003c00000 */
[----:B------:R0:W1:Y:S02]  /*33b0*/  SHFL.BFLY P2, R93, R121, R120, R119 ;  /* 0x0c000078795d7389 */ /* 0x0000640000040077 */
[----:B01----:R-:W-:Y:S01]  /*33c0*/  ENDCOLLECTIVE ;  /* 0x000000000000791b */ /* 0x003fe20003800000 */
.L_x_5536:
[----:B------:R-:W-:Y:S01]  /*33d0*/  HFMA2.MMA R120, -RZ, RZ, 0, 9.5367431640625e-07 ;  /* 0x00000010ff787435 */ /* 0x000fe200000001ff */
[----:B------:R-:W-:-:S05]  /*33e0*/  FADD.FTZ R125, R124, R93 ;  /* 0x0000005d7c7d7221 */ /* 0x000fca0000010000 */
[----:B------:R-:W-:-:S07]  /*33f0*/  MOV R121, R125 ;  /* 0x0000007d00797202 */ /* 0x000fce0000000f00 */
[----:B------:R-:W-:Y:S05]  /*3400*/  WARPSYNC.COLLECTIVE R118, `(.L_x_5537) ;  /* 0x0000000076087348 */ /* 0x000fea0003c00000 */
[----:B------:R0:W1:Y:S02]  /*3410*/  SHFL.BFLY P2, R93, R121, R120, R119 ;  /* 0x0c000078795d7389 */ /* 0x0000640000040077 */
[----:B01----:R-:W-:Y:S01]  /*3420*/  ENDCOLLECTIVE ;  /* 0x000000000000791b */ /* 0x003fe20003800000 */
.L_x_5537:
[----:B------:R-:W-:Y:S05]  /*3430*/  BRA `(.L_x_5538) ;  /* 0xffffffec00807947 */ /* 0x000fea000383ffff */
.L_x_5539:
        /* <DEDUP_REMOVED lines=12> */
.L_x_23247:


//--------------------- .text._ZN10layer_norm13ln_fwd_kernelINS_13Kernel_traitsIf13__nv_bfloat16S2_S2_fjLj3072ELj1ELj1ELj4ELj16ENS_18Kernel_traits_baseILj3072EfS2_S2_S2_fjLj128EEEEELb1ELb0ELb0ELb0EEEvNS_9FwdParamsE --------------------------
	.section	.text._ZN10layer_norm13ln_fwd_kernelINS_13Kernel_traitsIf13__nv_bfloat16S2_S2_fjLj3072ELj1ELj1ELj4ELj16ENS_18Kernel_traits_baseILj3072EfS2_S2_S2_fjLj128EEEEELb1ELb0ELb0ELb0EEEvNS_9FwdParamsE,"ax",@progbits
	.align	128
        .global         _ZN10layer_norm13ln_fwd_kernelINS_13Kernel_traitsIf13__nv_bfloat16S2_S2_fjLj3072ELj1ELj1ELj4ELj16ENS_18Kernel_traits_baseILj3072EfS2_S2_S2_fjLj128EEEEELb1ELb0ELb0ELb0EEEvNS_9FwdParamsE
        .type           _ZN10layer_norm13ln_fwd_kernelINS_13Kernel_traitsIf13__nv_bfloat16S2_S2_fjLj3072ELj1ELj1ELj4ELj16ENS_18Kernel_traits_baseILj3072EfS2_S2_S2_fjLj128EEEEELb1ELb0ELb0ELb0EEEvNS_9FwdParamsE,@function
        .size           _ZN10layer_norm13ln_fwd_kernelINS_13Kernel_traitsIf13__nv_bfloat16S2_S2_fjLj3072ELj1ELj1ELj4ELj16ENS_18Kernel_traits_baseILj3072EfS2_S2_S2_fjLj128EEEEELb1ELb0ELb0ELb0EEEvNS_9FwdParamsE,(.L_x_23248 - _ZN10layer_norm13ln_fwd_kernelINS_13Kernel_traitsIf13__nv_bfloat16S2_S2_fjLj3072ELj1ELj1ELj4ELj16ENS_18Kernel_traits_baseILj3072EfS2_S2_S2_fjLj128EEEEELb1ELb0ELb0ELb0EEEvNS_9FwdParamsE)
        .other          _ZN10layer_norm13ln_fwd_kernelINS_13Kernel_traitsIf13__nv_bfloat16S2_S2_fjLj3072ELj1ELj1ELj4ELj16ENS_18Kernel_traits_baseILj3072EfS2_S2_S2_fjLj128EEEEELb1ELb0ELb0ELb0EEEvNS_9FwdParamsE,@"STO_CUDA_ENTRY STV_DEFAULT"
_ZN10layer_norm13ln_fwd_kernelINS_13Kernel_traitsIf13__nv_bfloat16S2_S2_fjLj3072ELj1ELj1ELj4ELj16ENS_18Kernel_traits_baseILj3072EfS2_S2_S2_fjLj128EEEEELb1ELb0ELb0ELb0EEEvNS_9FwdParamsE:
.text._ZN10layer_norm13ln_fwd_kernelINS_13Kernel_traitsIf13__nv_bfloat16S2_S2_fjLj3072ELj1ELj1ELj4ELj16ENS_18Kernel_traits_baseILj3072EfS2_S2_S2_fjLj128EEEEELb1ELb0ELb0ELb0EEEvNS_9FwdParamsE:
        /* <DEDUP_REMOVED lines=18> */
[----:B------:R-:W-:Y:S01]  /*0120*/  BSSY B0, `(.L_x_5540) ;  /* 0x000005a000007945 */ /* 0x000fe20003800000 */
[----:B--2---:R-:W-:-:S02]  /*0130*/  @P0 R2UR UR6, R2 ;  /* 0x00000000020602ca */ /* 0x004fc400000e0000 */
[----:B------:R-:W-:Y:S01]  /*0140*/  @P0 R2UR UR7, R3 ;  /* 0x00000000030702ca */ /* 0x000fe200000e0000 */
[----:B0-----:R-:W-:-:S04]  /*0150*/  IMAD R2, R9, UR8, R0 ;  /* 0x0000000809027c24 */ /* 0x001fc8000f8e0200 */
[----:B------:R-:W-:Y:S01]  /*0160*/  IMAD.WIDE.U32 R8, R2, -0x326172a9, RZ ;  /* 0xcd9e8d5702087825 */ /* 0x000fe200078e00ff */
[----:B---3--:R-:W-:-:S05]  /*0170*/  @P0 IADD3 R10, P1, R4, R13, RZ ;  /* 0x0000000d040a0210 */ /* 0x008fca0007f3e0ff */
        /* <DEDUP_REMOVED lines=36> */
[----:B------:R-:W-:Y:S01]  /*03c0*/  UIADD3 UR30, UR7, 0x646e171e, URZ ;  /* 0x646e171e071e7890 */ /* 0x000fe2000fffe03f */
[----:B------:R-:W-:Y:S01]  /*03d0*/  IMAD.WIDE.U32 R8, R9, -0x326172a9, RZ ;  /* 0xcd9e8d5709087825 */ /* 0x000fe200078e00ff */
[----:B------:R-:W-:-:S03]  /*03e0*/  UIADD3 UR29, UR6, -0x4ab325aa, URZ ;  /* 0xb54cda56061d7890 */ /* 0x000fc6000fffe03f */
[----:B------:R-:W-:Y:S01]  /*03f0*/  IMAD.WIDE.U32 R6, R6, -0x2daee0ad, RZ ;  /* 0xd2511f5306067825 */ /* 0x000fe200078e00ff */
[----:B-1----:R-:W-:-:S04]  /*0400*/  SHF.R.S32.HI R5, RZ, 0x1f, R16 ;  /* 0x0000001fff057819 */ /* 0x002fc80000011410 */
[----:B------:R-:W-:Y:S02]  /*0410*/  LOP3.LUT R12, R7, UR30, R12, 0x96, !PT ;  /* 0x0000001e070c7c12 */ /* 0x000fe4000f8e960c */
[----:B------:R-:W-:Y:S02]  /*0420*/  LOP3.LUT R7, R0, 0x7f, RZ, 0xc0, !PT ;  /* 0x0000007f00077812 */ /* 0x000fe400078ec0ff */
[----:B------:R-:W-:Y:S02]  /*0430*/  LOP3.LUT R20, R9, UR29, R14, 0x96, !PT ;  /* 0x0000001d09147c12 */ /* 0x000fe4000f8e960e */
[----:B------:R-:W-:Y:S02]  /*0440*/  LEA.HI R14, R5, R16, RZ, 0x3 ;  /* 0x00000010050e7211 */ /* 0x000fe400078f18ff */
        /* <DEDUP_REMOVED lines=13> */
[----:B------:R-:W-:Y:S01]  /*0520*/  UIADD3 UR34, UR7, -0x24c28bd8, URZ ;  /* 0xdb3d742807227890 */ /* 0x000fe2000fffe03f */
[----:B------:R-:W-:Y:S01]  /*0530*/  LEA.HI R6, R0, UR8, RZ, 0x19 ;  /* 0x0000000800067c11 */ /* 0x000fe2000f8fc8ff */
[----:B------:R-:W-:-:S02]  /*0540*/  UIADD3 UR35, UR6, -0x700cb87f, URZ ;  /* 0x8ff3478106237890 */ /* 0x000fc4000fffe03f */
        /* <DEDUP_REMOVED lines=23> */
.L_x_5541:
[----:B------:R-:W-:Y:S05]  /*06c0*/  BSYNC B0 ;  /* 0x0000000000007941 */ /* 0x000fea0003800000 */
.L_x_5540:
        /* <DEDUP_REMOVED lines=18> */
.L_x_5543:
[----:B------:R-:W-:Y:S05]  /*07f0*/  BSYNC B0 ;  /* 0x0000000000007941 */ /* 0x000fea0003800000 */
.L_x_5542:
        /* <DEDUP_REMOVED lines=17> */
.L_x_5545:
[----:B------:R-:W-:Y:S05]  /*0910*/  BSYNC B0 ;  /* 0x0000000000007941 */ /* 0x000fea0003800000 */
.L_x_5544:
[----:B------:R-:W-:Y:S01]  /*0920*/  ULDC UR8, c[0x0][0x214] ;  /* 0x0000850000087ab9 */ /* 0x000fe20000000800 */
[----:B------:R-:W-:Y:S02]  /*0930*/  LOP3.LUT R20, R11, UR34, R20, 0x96, !PT ;  /* 0x000000220b147c12 */ /* 0x000fe4000f8e9614 */
[----:B------:R-:W-:-:S13]  /*0940*/  ISETP.GE.AND P0, PT, R6, UR8, PT ;  /* 0x0000000806007c0c */ /* 0x000fda000bf06270 */
[----:B------:R-:W-:Y:S05]  /*0950*/  @P0 EXIT ;  /* 0x000000000000094d */ /* 0x000fea0003800000 */
[----:B------:R-:W-:Y:S01]  /*0960*/  SHF.R.S32.HI R14, RZ, 0x3, R14 ;  /* 0x00000003ff0e7819 */ /* 0x000fe2000001140e */
[----:B012---:R-:W-:Y:S01]  /*0970*/  IMAD R13, R18, -0x326172a9, RZ ;  /* 0xcd9e8d57120d7824 */ /* 0x007fe200078e02ff */
[----:B------:R-:W-:Y:S01]  /*0980*/  LOP3.LUT R7, R0, 0x60, RZ, 0xc0, !PT ;  /* 0x0000006000077812 */ /* 0x000fe200078ec0ff */
[----:B------:R-:W-:Y:S01]  /*0990*/  IMAD.HI.U32 R12, R20, -0x326172a9, RZ ;  /* 0xcd9e8d57140c7827 */ /* 0x000fe200078e00ff */
[----:B------:R-:W-:Y:S01]  /*09a0*/  LOP3.LUT R8, R14, 0x7f, RZ, 0xc0, !PT ;  /* 0x0000007f0e087812 */ /* 0x000fe200078ec0ff */
[----:B------:R-:W-:Y:S01]  /*09b0*/  ULDC.64 UR8, c[0x0][0x270] ;  /* 0x00009c0000087ab9 */ /* 0x000fe20000000a00 */
[----:B------:R-:W-:Y:S01]  /*09c0*/  SHF.R.U32.HI R14, RZ, 0x2, R14 ;  /* 0x00000002ff0e7819 */ /* 0x000fe2000001160e */
[----:B------:R-:W-:Y:S01]  /*09d0*/  IMAD.SHL.U32 R11, R0, 0x20, RZ ;  /* 0x00000020000b7824 */ /* 0x000fe200078e00ff */
[----:B------:R-:W-:Y:S01]  /*09e0*/  VIADDMNMX R9, R8, -R7, RZ, !PT ;  /* 0x8000000708097246 */ /* 0x000fe200078001ff */
[----:B------:R-:W-:Y:S01]  /*09f0*/  UISETP.NE.U32.AND UP0, UPT, UR8, URZ, UPT ;  /* 0x0000003f0800728c */ /* 0x000fe2000bf05070 */
[----:B------:R-:W-:Y:S01]  /*0a00*/  LOP3.LUT R14, R14, 0x3fffffe0, RZ, 0xc0, !PT ;  /* 0x3fffffe00e0e7812 */ /* 0x000fe200078ec0ff */
[----:B------:R-:W-:Y:S01]  /*0a10*/  IMAD.MOV.U32 R99, RZ, RZ, 0x1 ;  /* 0x00000001ff637424 */ /* 0x000fe200078e00ff */
[----:B------:R-:W-:Y:S01]  /*0a20*/  VIMNMX R9, R9, 0x20, PT ;  /* 0x0000002009097848 */ /* 0x000fe20003fe0100 */
[----:B------:R-:W-:Y:S01]  /*0a30*/  ULDC.U8 UR8, c[0x0][0x2a0] ;  /* 0x0000a80000087ab9 */ /* 0x000fe20000000000 */
[----:B------:R-:W-:Y:S01]  /*0a40*/  LOP3.LUT R7, R12, UR35, R13, 0x96, !PT ;  /* 0x000000230c077c12 */ /* 0x000fe2000f8e960d */
[----:B------:R-:W-:Y:S01]  /*0a50*/  IMAD R13, R16, -0x2daee0ad, RZ ;  /* 0xd2511f53100d7824 */ /* 0x000fe200078e02ff */
[----:B------:R-:W-:Y:S01]  /*0a60*/  LOP3.LUT R11, R11, 0x3e0, RZ, 0xc0, !PT ;  /* 0x000003e00b0b7812 */ /* 0x000fe200078ec0ff */
[----:B------:R-:W-:Y:S01]  /*0a70*/  IMAD.IADD R9, R9, 0x1, R14 ;  /* 0x0000000109097824 */ /* 0x000fe200078e020e */
[----:B------:R-:W-:Y:S01]  /*0a80*/  UISETP.NE.AND.EX UP0, UPT, UR9, URZ, UPT, UP0 ;  /* 0x0000003f0900728c */ /* 0x000fe2000bf05300 */
[----:B------:R-:W-:Y:S01]  /*0a90*/  IMAD R12, R22, -0x2daee0ad, RZ ;  /* 0xd2511f53160c7824 */ /* 0x000fe200078e02ff */
[----:B------:R-:W-:Y:S01]  /*0aa0*/  VIADDMNMX R11, R8, -R11, RZ, !PT ;  /* 0x8000000b080b7246 */ /* 0x000fe200078001ff */
[----:B------:R-:W-:Y:S01]  /*0ab0*/  IMAD.HI.U32 R8, R22, -0x2daee0ad, RZ ;  /* 0xd2511f5316087827 */ /* 0x000fe200078e00ff */
[----:B------:R-:W-:Y:S01]  /*0ac0*/  SHF.L.U32 R9, R9, 0x3, RZ ;  /* 0x0000000309097819 */ /* 0x000fe200000006ff */
[----:B------:R-:W-:Y:S01]  /*0ad0*/  ULDC UR37, c[0x0][0x218] ;  /* 0x0000860000257ab9 */ /* 0x000fe20000000800 */
[----:B------:R-:W-:Y:S01]  /*0ae0*/  VIMNMX R11, R11, 0x20, PT ;  /* 0x000000200b0b7848 */ /* 0x000fe20003fe0100 */
[----:B------:R-:W-:Y:S01]  /*0af0*/  ULDC UR16, c[0x0][0x290] ;  /* 0x0000a40000107ab9 */ /* 0x000fe20000000800 */
[----:B------:R-:W-:Y:S01]  /*0b00*/  I2FP.F32.U32 R16, R9 ;  /* 0x0000000900107245 */ /* 0x000fe20000201000 */
[----:B------:R-:W-:Y:S01]  /*0b10*/  UISETP.NE.AND UP1, UPT, UR8, URZ, UPT ;  /* 0x0000003f0800728c */ /* 0x000fe2000bf25270 */
[----:B------:R-:W-:Y:S01]  /*0b20*/  LOP3.LUT R9, R10, 0x3, RZ, 0xc0, !PT ;  /* 0x000000030a097812 */ /* 0x000fe200078ec0ff */
[----:B------:R-:W-:Y:S01]  /*0b30*/  IMAD.IADD R14, R14, 0x1, R11 ;  /* 0x000000010e0e7824 */ /* 0x000fe200078e020b */
[----:B------:R0:W1:Y:S01]  /*0b40*/  MUFU.RCP R10, R16 ;  /* 0x00000010000a7308 */ /* 0x0000620000001000 */
[----:B------:R-:W-:Y:S01]  /*0b50*/  LOP3.LUT R8, R8, UR36, R13, 0x96, !PT ;  /* 0x0000002408087c12 */ /* 0x000fe2000f8e960d */
[----:B------:R-:W-:Y:S01]  /*0b60*/  HFMA2.MMA R13, -RZ, RZ, 0, 0 ;  /* 0x00000000ff0d7435 */ /* 0x000fe200000001ff */
[----:B------:R-:W-:Y:S01]  /*0b70*/  IMAD R11, R20, -0x326172a9, RZ ;  /* 0xcd9e8d57140b7824 */ /* 0x000fe200078e02ff */
[----:B------:R-:W-:Y:S01]  /*0b80*/  ULDC.64 UR10, c[0x0][0x230] ;  /* 0x00008c00000a7ab9 */ /* 0x000fe20000000a00 */
[----:B------:R-:W-:Y:S01]  /*0b90*/  IMAD.SHL.U32 R14, R14, 0x8, RZ ;  /* 0x000000080e0e7824 */ /* 0x000fe200078e00ff */
[----:B------:R-:W-:Y:S01]  /*0ba0*/  ULDC.64 UR12, c[0x0][0x238] ;  /* 0x00008e00000c7ab9 */ /* 0x000fe20000000a00 */
[----:B------:R-:W-:Y:S01]  /*0bb0*/  ULDC.64 UR14, c[0x0][0x240] ;  /* 0x00009000000e7ab9 */ /* 0x000fe20000000a00 */
[----:B------:R-:W-:-:S05]  /*0bc0*/  ULDC.64 UR18, c[0x0][0x210] ;  /* 0x0000840000127ab9 */ /* 0x000fca0000000a00 */
.L_x_5727:
[----:B------:R-:W-:Y:S01]  /*0bd0*/  PLOP3.LUT P0, PT, PT, PT, UP0, 0x80, 0x0 ;  /* 0x000000000000781c */ /* 0x000fe20003f0f008 */
[----:B--23--:R-:W-:Y:S01]  /*0be0*/  IMAD.MOV.U32 R73, RZ, RZ, 0x2 ;  /* 0x00000002ff497424 */ /* 0x00cfe200078e00ff */
        /* <DEDUP_REMOVED lines=16> */
[----:B------:R-:W2:Y:S01]  /*0cf0*/  LDC.64 R72, c[0x0][0x220] ;  /* 0x00008800ff487b82 */ /* 0x000ea20000000a00 */
[----:B------:R-:W-:-:S04]  /*0d00*/  ISETP.NE.U32.AND P0, PT, RZ, UR10, PT ;  /* 0x0000000aff007c0c */ /* 0x000fc8000bf05070 */
[----:B------:R-:W-:-:S13]  /*0d10*/  ISETP.NE.AND.EX P0, PT, RZ, UR11, PT, P0 ;  /* 0x0000000bff007c0c */ /* 0x000fda000bf05300 */
[----:B------:R-:W-:-:S04]  /*0d20*/  @P0 LEA R100, P1, R98, UR10, 0x4 ;  /* 0x0000000a62640c11 */ /* 0x000fc8000f8220ff */
[C---:B------:R-:W-:Y:S01]  /*0d30*/  @P0 LEA.HI.X R101, R98.reuse, UR11, RZ, 0x4, P1 ;  /* 0x0000000b62650c11 */ /* 0x040fe200088f24ff */
[----:B--2---:R-:W-:-:S04]  /*0d40*/  IMAD.WIDE.U32 R72, R98, 0x10, R72 ;  /* 0x0000001062487825 */ /* 0x004fc800078e0048 */
[----:B------:R2:W5:Y:S04]  /*0d50*/  @P0 LDG.E.128 R20, desc[UR4][R100.64] ;  /* 0x0000000464140981 */ /* 0x000568000c1e1d00 */
[----:B------:R-:W5:Y:S01]  /*0d60*/  LDG.E.128 R72, desc[UR4][R72.64] ;  /* 0x0000000448487981 */ /* 0x000f62000c1e1d00 */
[C---:B------:R-:W-:Y:S01]  /*0d70*/  ISETP.NE.AND P1, PT, R9.reuse, 0x1, PT ;  /* 0x000000010900780c */ /* 0x040fe20003f25270 */
[----:B------:R-:W-:Y:S01]  /*0d80*/  BSSY B1, `(.L_x_5548) ;  /* 0x000000c000017945 */ /* 0x000fe20003800000 */
[----:B------:R-:W-:-:S11]  /*0d90*/  IADD3 R78, R9, 0x1, RZ ;  /* 0x00000001094e7810 */ /* 0x000fd60007ffe0ff */
[----:B--2---:R-:W-:Y:S05]  /*0da0*/  @!P1 BRA `(.L_x_5549) ;  /* 0x0000000000209947 */ /* 0x004fea0003800000 */
[----:B------:R-:W-:Y:S01]  /*0db0*/  ISETP.NE.AND P1, PT, R9, 0x2, PT ;  /* 0x000000020900780c */ /* 0x000fe20003f25270 */
[----:B0-----:R-:W-:-:S12]  /*0dc0*/  IMAD.MOV.U32 R16, RZ, RZ, R8 ;  /* 0x000000ffff107224 */ /* 0x001fd800078e0008 */
[----:B------:R-:W-:Y:S05]  /*0dd0*/  @!P1 BRA `(.L_x_5550) ;  /* 0x0000000000189947 */ /* 0x000fea0003800000 */
[----:B------:R-:W-:Y:S01]  /*0de0*/  ISETP.NE.AND P1, PT, R9, 0x3, PT ;  /* 0x000000030900780c */ /* 0x000fe20003f25270 */
[----:B------:R-:W-:-:S12]  /*0df0*/  IMAD.MOV.U32 R16, RZ, RZ, R7 ;  /* 0x000000ffff107224 */ /* 0x000fd800078e0007 */
[----:B------:R-:W-:Y:S05]  /*0e00*/  @P1 BRA `(.L_x_5550) ;  /* 0x00000000000c1947 */ /* 0x000fea0003800000 */
[----:B------:R-:W-:Y:S01]  /*0e10*/  MOV R16, R12 ;  /* 0x0000000c00107202 */ /* 0x000fe20000000f00 */
[----:B------:R-:W-:Y:S06]  /*0e20*/  BRA `(.L_x_5550) ;  /* 0x0000000000047947 */ /* 0x000fec0003800000 */
.L_x_5549:
[----:B0-----:R-:W-:-:S07]  /*0e30*/  IMAD.MOV.U32 R16, RZ, RZ, R11 ;  /* 0x000000ffff107224 */ /* 0x001fce00078e000b */
.L_x_5550:
[----:B------:R-:W-:Y:S05]  /*0e40*/  BSYNC B1 ;  /* 0x0000000000017941 */ /* 0x000fea0003800000 */
.L_x_5548:
        /* <DEDUP_REMOVED lines=16> */
.L_x_5554:
[----:B------:R-:W-:Y:S05]  /*0f50*/  BSYNC B2 ;  /* 0x0000000000027941 */ /* 0x000fea0003800000 */
.L_x_5553:
        /* <DEDUP_REMOVED lines=44> */
.L_x_5552:
[----:B------:R-:W-:Y:S05]  /*1220*/  BSYNC B1 ;  /* 0x0000000000017941 */ /* 0x000fea0003800000 */
.L_x_5551:
[----:B------:R-:W0:Y:S01]  /*1230*/  LDC R95, c[0x0][0x298] ;  /* 0x0000a600ff5f7b82 */ /* 0x000e220000000800 */
[----:B------:R-:W-:Y:S01]  /*1240*/  HFMA2.MMA R103, -RZ, RZ, 0.1171875, 0 ;  /* 0x2f800000ff677435 */ /* 0x000fe200000001ff */
[----:B------:R-:W-:Y:S01]  /*1250*/  I2FP.F32.U32 R16, R16 ;  /* 0x0000001000107245 */ /* 0x000fe20000201000 */
[----:B-----5:R-:W-:Y:S01]  /*1260*/  IMAD.U32 R77, R72, 0x10000, RZ ;  /* 0x00010000484d7824 */ /* 0x020fe200078e00ff */
[----:B------:R-:W-:Y:S01]  /*1270*/  ISETP.NE.AND P1, PT, R78, 0x1, PT ;  /* 0x000000014e00780c */ /* 0x000fe20003f25270 */
[----:B------:R-:W-:Y:S01]  /*1280*/  BSSY B1, `(.L_x_5555) ;  /* 0x0000016000017945 */ /* 0x000fe20003800000 */
[----:B------:R-:W-:Y:S02]  /*1290*/  PRMT R72, R72, 0x7632, R72 ;  /* 0x0000763248487816 */ /* 0x000fe40000000048 */
[----:B------:R-:W2:Y:S01]  /*12a0*/  LDC R104, c[0x0][0x294] ;  /* 0x0000a500ff687b82 */ /* 0x000ea20000000800 */
[----:B------:R-:W-:Y:S02]  /*12b0*/  IADD3 R83, R78, 0x1, RZ ;  /* 0x000000014e537810 */ /* 0x000fe40007ffe0ff */
[----:B------:R-:W-:Y:S01]  /*12c0*/  FFMA.FTZ R9, R16, R103, 1.1641532182693481445e-10 ;  /* 0x2f00000010097423 */ /* 0x000fe20000010067 */
[----:B------:R-:W-:-:S04]  /*12d0*/  FMUL.FTZ R16, R77, R108 ;  /* 0x0000006c4d107220 */ /* 0x000fc80000410000 */
[----:B0-----:R-:W-:Y:S01]  /*12e0*/  FMUL.FTZ R16, R16, R95 ;  /* 0x0000005f10107220 */ /* 0x001fe20000410000 */
[----:B--2---:R-:W-:Y:S01]  /*12f0*/  FSETP.GTU.FTZ.AND P2, PT, R9, R104, PT ;  /* 0x000000680900720b */ /* 0x004fe20003f5c000 */
[----:B------:R-:W-:-:S03]  /*1300*/  @P0 IMAD.U32 R9, R20, 0x10000, RZ ;  /* 0x0001000014090824 */ /* 0x000fc600078e00ff */
[----:B------:R-:W-:Y:S02]  /*1310*/  FSEL R16, R16, RZ, !P2 ;  /* 0x000000ff10107208 */ /* 0x000fe40005000000 */
[----:B------:R-:W-:-:S03]  /*1320*/  P2R R102, PR, RZ, 0x4 ;  /* 0x00000004ff667803 */ /* 0x000fc60000000000 */
        /* <DEDUP_REMOVED lines=10> */
.L_x_5556:
[----:B------:R-:W-:-:S07]  /*13d0*/  IMAD.MOV.U32 R77, RZ, RZ, R11 ;  /* 0x000000ffff4d7224 */ /* 0x000fce00078e000b */
.L_x_5557:
[----:B------:R-:W-:Y:S05]  /*13e0*/  BSYNC B1 ;  /* 0x0000000000017941 */ /* 0x000fea0003800000 */
.L_x_5555:
        /* <DEDUP_REMOVED lines=16> */
.L_x_5561:
[----:B------:R-:W-:Y:S05]  /*14f0*/  BSYNC B2 ;  /* 0x0000000000027941 */ /* 0x000fea0003800000 */
.L_x_5560:
        /* <DEDUP_REMOVED lines=44> */
.L_x_5559:
[----:B------:R-:W-:Y:S05]  /*17c0*/  BSYNC B1 ;  /* 0x0000000000017941 */ /* 0x000fea0003800000 */
.L_x_5558:
[----:B------:R-:W-:Y:S01]  /*17d0*/  I2FP.F32.U32 R78, R77 ;  /* 0x0000004d004e7245 */ /* 0x000fe20000201000 */
[----:B------:R-:W-:Y:S01]  /*17e0*/  BSSY B1, `(.L_x_5562) ;  /* 0x0000017000017945 */ /* 0x000fe20003800000 */
[----:B------:R-:W-:Y:S01]  /*17f0*/  SHF.L.U32 R77, R72, 0x10, RZ ;  /* 0x00000010484d7819 */ /* 0x000fe200000006ff */
[C---:B------:R-:W-:Y:S01]  /*1800*/  VIADD R91, R83.reuse, 0x1 ;  /* 0x00000001535b7836 */ /* 0x040fe20000000000 */
[----:B------:R-:W-:Y:S01]  /*1810*/  ISETP.NE.AND P1, PT, R83, 0x1, PT ;  /* 0x000000015300780c */ /* 0x000fe20003f25270 */
[----:B------:R-:W-:Y:S02]  /*1820*/  FFMA.FTZ R9, R78, R103, 1.1641532182693481445e-10 ;  /* 0x2f0000004e097423 */ /* 0x000fe40000010067 */
[----:B------:R-:W-:Y:S01]  /*1830*/  FMUL.FTZ R72, R77, R108 ;  /* 0x0000006c4d487220 */ /* 0x000fe20000410000 */
[----:B------:R-:W-:Y:S02]  /*1840*/  @P0 PRMT R77, R20, 0x7632, R77 ;  /* 0x00007632144d0816 */ /* 0x000fe4000000004d */
[----:B------:R-:W-:Y:S01]  /*1850*/  FSETP.GTU.FTZ.AND P2, PT, R9, R104, PT ;  /* 0x000000680900720b */ /* 0x000fe20003f5c000 */
[----:B------:R-:W-:-:S02]  /*1860*/  FMUL.FTZ R72, R72, R95 ;  /* 0x0000005f48487220 */ /* 0x000fc40000410000 */
[----:B------:R-:W-:Y:S01]  /*1870*/  @P0 IMAD.U32 R78, R77, 0x10000, RZ ;  /* 0x000100004d4e0824 */ /* 0x000fe200078e00ff */
        /* <DEDUP_REMOVED lines=12> */
.L_x_5563:
[----:B------:R-:W-:-:S07]  /*1940*/  MOV R72, R11 ;  /* 0x0000000b00487202 */ /* 0x000fce0000000f00 */
.L_x_5564:
[----:B------:R-:W-:Y:S05]  /*1950*/  BSYNC B1 ;  /* 0x0000000000017941 */ /* 0x000fea0003800000 */
.L_x_5562:
        /* <DEDUP_REMOVED lines=16> */
.L_x_5568:
[----:B------:R-:W-:Y:S05]  /*1a60*/  BSYNC B2 ;  /* 0x0000000000027941 */ /* 0x000fea0003800000 */
.L_x_5567:
        /* <DEDUP_REMOVED lines=44> */
.L_x_5566:
[----:B------:R-:W-:Y:S05]  /*1d30*/  BSYNC B1 ;  /* 0x0000000000017941 */ /* 0x000fea0003800000 */
.L_x_5565:
[----:B------:R-:W-:Y:S01]  /*1d40*/  I2FP.F32.U32 R72, R72 ;  /* 0x0000004800487245 */ /* 0x000fe20000201000 */
[----:B------:R-:W-:Y:S01]  /*1d50*/  IMAD.U32 R83, R73, 0x10000, RZ ;  /* 0x0001000049537824 */ /* 0x000fe200078e00ff */
[C---:B------:R-:W-:Y:S01]  /*1d60*/  ISETP.NE.AND P2, PT, R91.reuse, 0x1, PT ;  /* 0x000000015b00780c */ /* 0x040fe20003f45270 */
[----:B------:R-:W-:Y:S01]  /*1d70*/  BSSY B1, `(.L_x_5569) ;  /* 0x0000014000017945 */ /* 0x000fe20003800000 */
[----:B------:R-:W-:Y:S02]  /*1d80*/  VIADD R92, R91, 0x1 ;  /* 0x000000015b5c7836 */ /* 0x000fe40000000000 */
[----:B------:R-:W-:Y:S01]  /*1d90*/  FFMA.FTZ R9, R72, R103, 1.1641532182693481445e-10 ;  /* 0x2f00000048097423 */ /* 0x000fe20000010067 */
[----:B------:R-:W-:Y:S01]  /*1da0*/  FMUL.FTZ R72, R83, R108 ;  /* 0x0000006c53487220 */ /* 0x000fe20000410000 */
[----:B------:R-:W-:-:S03]  /*1db0*/  PRMT R83, R73, 0x7632, R83 ;  /* 0x0000763249537816 */ /* 0x000fc60000000053 */
[----:B------:R-:W-:Y:S01]  /*1dc0*/  FMUL.FTZ R72, R72, R95 ;  /* 0x0000005f48487220 */ /* 0x000fe20000410000 */
[----:B------:R-:W-:Y:S02]  /*1dd0*/  FSETP.GTU.FTZ.AND P1, PT, R9, R104, PT ;  /* 0x000000680900720b */ /* 0x000fe40003f3c000 */
[----:B------:R-:W-:Y:S02]  /*1de0*/  @P0 SHF.L.U32 R9, R21, 0x10, RZ ;  /* 0x0000001015090819 */ /* 0x000fe400000006ff */
        /* <DEDUP_REMOVED lines=11> */
.L_x_5570:
[----:B------:R-:W-:-:S07]  /*1ea0*/  IMAD.MOV.U32 R84, RZ, RZ, R11 ;  /* 0x000000ffff547224 */ /* 0x000fce00078e000b */
.L_x_5571:
[----:B------:R-:W-:Y:S05]  /*1eb0*/  BSYNC B1 ;  /* 0x0000000000017941 */ /* 0x000fea0003800000 */
.L_x_5569:
        /* <DEDUP_REMOVED lines=16> */
.L_x_5575:
[----:B------:R-:W-:Y:S05]  /*1fc0*/  BSYNC B2 ;  /* 0x0000000000027941 */ /* 0x000fea0003800000 */
.L_x_5574:
        /* <DEDUP_REMOVED lines=44> */
.L_x_5573:
[----:B------:R-:W-:Y:S05]  /*2290*/  BSYNC B1 ;  /* 0x0000000000017941 */ /* 0x000fea0003800000 */
.L_x_5572:
[----:B------:R-:W-:Y:S01]  /*22a0*/  I2FP.F32.U32 R72, R84 ;  /* 0x0000005400487245 */ /* 0x000fe20000201000 */
[----:B------:R-:W-:Y:S01]  /*22b0*/  IMAD.U32 R83, R83, 0x10000, RZ ;  /* 0x0001000053537824 */ /* 0x000fe200078e00ff */
[----:B------:R-:W-:Y:S01]  /*22c0*/  ISETP.NE.AND P3, PT, R92, 0x1, PT ;  /* 0x000000015c00780c */ /* 0x000fe20003f65270 */
        /* <DEDUP_REMOVED lines=19> */
.L_x_5577:
[----:B------:R-:W-:-:S07]  /*2400*/  IMAD.MOV.U32 R83, RZ, RZ, R11 ;  /* 0x000000ffff537224 */ /* 0x000fce00078e000b */
.L_x_5578:
[----:B------:R-:W-:Y:S05]  /*2410*/  BSYNC B1 ;  /* 0x0000000000017941 */ /* 0x000fea0003800000 */
.L_x_5576:
        /* <DEDUP_REMOVED lines=16> */
.L_x_5582:
[----:B------:R-:W-:Y:S05]  /*2520*/  BSYNC B2 ;  /* 0x0000000000027941 */ /* 0x000fea0003800000 */
.L_x_5581:
        /* <DEDUP_REMOVED lines=41> */
[----:B------:R-:W-:Y:S01]  /*27c0*/  IMAD.MOV.U32 R12, RZ, RZ, R72 ;  /* 0x000000ffff0c7224 */ /* 0x000fe200078e0048 */
[----:B------:R-:W-:Y:S01]  /*27d0*/  LOP3.LUT R8, R73, UR36, R8, 0x96, !PT ;  /* 0x0000002449087c12 */ /* 0x000fe2000f8e9608 */
[----:B------:R-:W-:-:S07]  /*27e0*/  IMAD.MOV.U32 R100, RZ, RZ, RZ ;  /* 0x000000ffff647224 */ /* 0x000fce00078e00ff */
.L_x_5580:
[----:B------:R-:W-:Y:S05]  /*27f0*/  BSYNC B1 ;  /* 0x0000000000017941 */ /* 0x000fea0003800000 */
.L_x_5579:
        /* <DEDUP_REMOVED lines=22> */
.L_x_5584:
[----:B------:R-:W-:-:S07]  /*2960*/  MOV R91, R11 ;  /* 0x0000000b005b7202 */ /* 0x000fce0000000f00 */
.L_x_5585:
[----:B------:R-:W-:Y:S05]  /*2970*/  BSYNC B1 ;  /* 0x0000000000017941 */ /* 0x000fea0003800000 */
.L_x_5583:
        /* <DEDUP_REMOVED lines=16> */
.L_x_5589:
[----:B------:R-:W-:Y:S05]  /*2a80*/  BSYNC B2 ;  /* 0x0000000000027941 */ /* 0x000fea0003800000 */
.L_x_5588:
        /* <DEDUP_REMOVED lines=44> */
.L_x_5587:
[----:B------:R-:W-:Y:S05]  /*2d50*/  BSYNC B1 ;  /* 0x0000000000017941 */ /* 0x000fea0003800000 */
.L_x_5586:
        /* <DEDUP_REMOVED lines=22> */
.L_x_5591:
[----:B------:R-:W-:-:S07]  /*2ec0*/  IMAD.MOV.U32 R74, RZ, RZ, R11 ;  /* 0x000000ffff4a7224 */ /* 0x000fce00078e000b */
.L_x_5592:
[----:B------:R-:W-:Y:S05]  /*2ed0*/  BSYNC B1 ;  /* 0x0000000000017941 */ /* 0x000fea0003800000 */
.L_x_5590:
        /* <DEDUP_REMOVED lines=16> */
.L_x_5596:
[----:B------:R-:W-:Y:S05]  /*2fe0*/  BSYNC B2 ;  /* 0x0000000000027941 */ /* 0x000fea0003800000 */
.L_x_5595:
        /* <DEDUP_REMOVED lines=42> */
[----:B------:R-:W-:Y:S01]  /*3290*/  LOP3.LUT R8, R73, UR36, R8, 0x96, !PT ;  /* 0x0000002449087c12 */ /* 0x000fe2000f8e9608 */
[----:B------:R-:W-:-:S09]  /*32a0*/  IMAD.MOV.U32 R12, RZ, RZ, R72 ;  /* 0x000000ffff0c7224 */ /* 0x000fd200078e0048 */
.L_x_5594:
[----:B------:R-:W-:Y:S05]  /*32b0*/  BSYNC B1 ;  /* 0x0000000000017941 */ /* 0x000fea0003800000 */
.L_x_5593:
[----:B------:R-:W-:Y:S01]  /*32c0*/  I2FP.F32.U32 R72, R74 ;  /* 0x0000004a00487245 */ /* 0x000fe20000201000 */
[----:B------:R-:W-:Y:S01]  /*32d0*/  IMAD.U32 R73, R75, 0x10000, RZ ;  /* 0x000100004b497824 */ /* 0x000fe200078e00ff */
[----:B------:R-:W-:Y:S01]  /*32e0*/  ISETP.NE.AND P6, PT, R100, 0x1, PT ;  /* 0x000000016400780c */ /* 0x000fe20003fc5270 */
[----:B------:R-:W-:Y:S01]  /*32f0*/  @P0 IMAD.U32 R74, R23, 0x10000, RZ ;  /* 0x00010000174a0824 */ /* 0x000fe200078e00ff */
[----:B------:R-:W-:Y:S01]  /*3300*/  BSSY B1, `(.L_x_5597) ;  /* 0x0000013000017945 */ /* 0x000fe20003800000 */
[----:B------:R-:W-:Y:S01]  /*3310*/  FFMA.FTZ R9, R72, R103, 1.1641532182693481445e-10 ;  /* 0x2f00000048097423 */ /* 0x000fe20000010067 */
[----:B------:R-:W-:Y:S01]  /*3320*/  FMUL.FTZ R72, R73, R108 ;  /* 0x0000006c49487220 */ /* 0x000fe20000410000 */
[----:B------:R-:W-:-:S03]  /*3330*/  PRMT R106, R75, 0x7632, R106 ;  /* 0x000076324b6a7816 */ /* 0x000fc6000000006a */
[----:B------:R-:W-:Y:S01]  /*3340*/  FMUL.FTZ R72, R72, R95 ;  /* 0x0000005f48487220 */ /* 0x000fe20000410000 */
[----:B------:R-:W-:Y:S02]  /*3350*/  FSETP.GTU.FTZ.AND P5, PT, R9, R104, PT ;  /* 0x000000680900720b */ /* 0x000fe40003fbc000 */
[----:B------:R-:W-:Y:S02]  /*3360*/  IADD3 R9, R100, 0x1, RZ ;  /* 0x0000000164097810 */ /* 0x000fe40007ffe0ff */
        /* <DEDUP_REMOVED lines=11> */
.L_x_5598:
[----:B------:R-:W-:-:S07]  /*3420*/  IMAD.MOV.U32 R107, RZ, RZ, R11 ;  /* 0x000000ffff6b7224 */ /* 0x000fce00078e000b */
.L_x_5599:
[----:B------:R-:W-:Y:S05]  /*3430*/  BSYNC B1 ;  /* 0x0000000000017941 */ /* 0x000fea0003800000 */
.L_x_5597:
        /* <DEDUP_REMOVED lines=18> */
.L_x_5603:
[----:B------:R-:W-:Y:S05]  /*3560*/  BSYNC B2 ;  /* 0x0000000000027941 */ /* 0x000fea0003800000 */
.L_x_5602:
        /* <DEDUP_REMOVED lines=41> */
[----:B------:R-:W-:Y:S01]  /*3800*/  MOV R11, R74 ;  /* 0x0000004a000b7202 */ /* 0x000fe20000000f00 */
[----:B------:R-:W-:Y:S01]  /*3810*/  IMAD.MOV.U32 R12, RZ, RZ, R72 ;  /* 0x000000ffff0c7224 */ /* 0x000fe200078e0048 */
[----:B------:R-:W-:-:S07]  /*3820*/  LOP3.LUT R8, R73, UR36, R8, 0x96, !PT ;  /* 0x0000002449087c12 */ /* 0x000fce000f8e9608 */
.L_x_5601:
[----:B------:R-:W-:Y:S05]  /*3830*/  BSYNC B1 ;  /* 0x0000000000017941 */ /* 0x000fea0003800000 */
.L_x_5600:
[----:B------:R-:W-:Y:S02]  /*3840*/  I2FP.F32.U32 R72, R107 ;  /* 0x0000006b00487245 */ /* 0x000fe40000201000 */
[----:B------:R-:W-:Y:S02]  /*3850*/  SEL R109, RZ, 0x10000, P5 ;  /* 0x00010000ff6d7807 */ /* 0x000fe40002800000 */
[----:B------:R-:W-:Y:S01]  /*3860*/  SHF.L.U32 R73, R106, 0x10, RZ ;  /* 0x000000106a497819 */ /* 0x000fe200000006ff */
[----:B------:R-:W-:Y:S01]  /*3870*/  FFMA.FTZ R103, R72, R103, 1.1641532182693481445e-10 ;  /* 0x2f00000048677423 */ /* 0x000fe20000010067 */
[----:B------:R-:W-:Y:S02]  /*3880*/  ISETP.NE.AND P5, PT, R105, RZ, PT ;  /* 0x000000ff6900720c */ /* 0x000fe40003fa5270 */
[----:B------:R-:W-:Y:S01]  /*3890*/  SEL R100, RZ, 0x1, P2 ;  /* 0x00000001ff647807 */ /* 0x000fe20001000000 */
[----:B------:R-:W-:Y:S01]  /*38a0*/  FMUL.FTZ R74, R73, R108 ;  /* 0x0000006c494a7220 */ /* 0x000fe20000410000 */
[----:B------:R-:W-:-:S02]  /*38b0*/  SEL R101, RZ, 0x1, P1 ;  /* 0x00000001ff657807 */ /* 0x000fc40000800000 */
[----:B------:R-:W-:Y:S01]  /*38c0*/  SEL R105, RZ, 0x1, P5 ;  /* 0x00000001ff697807 */ /* 0x000fe20002800000 */
[----:B------:R-:W-:Y:S01]  /*38d0*/  FMUL.FTZ R74, R74, R95 ;  /* 0x0000005f4a4a7220 */ /* 0x000fe20000410000 */
        /* <DEDUP_REMOVED lines=9> */
[----:B------:R-:W-:Y:S01]  /*3970*/  SEL R101, RZ, 0x1, P6 ;  /* 0x00000001ff657807 */ /* 0x000fe20003000000 */
[----:B------:R-:W-:Y:S01]  /*3980*/  @P0 IMAD.U32 R100, R75, 0x10000, RZ ;  /* 0x000100004b640824 */ /* 0x000fe200078e00ff */
[----:B------:R-:W-:Y:S02]  /*3990*/  LOP3.LUT R104, R104, R72, R106, 0xfe, !PT ;  /* 0x0000004868687212 */ /* 0x000fe400078efe6a */
[----:B------:R-:W-:Y:S01]  /*39a0*/  LOP3.LUT R72, R102, R103, R109, 0xfe, !PT ;  /* 0x0000006766487212 */ /* 0x000fe200078efe6d */
        /* <DEDUP_REMOVED lines=11> */
[C---:B------:R-:W-:Y:S02]  /*3a60*/  LEA.HI.X R101, R98.reuse, UR15, RZ, 0x3, P1 ;  /* 0x0000000f62657c11 */ /* 0x040fe400088f1cff */
[----:B------:R-:W-:Y:S01]  /*3a70*/  LOP3.LUT R105, R105, R109, R107, 0xfe, !PT ;  /* 0x0000006d69697212 */ /* 0x000fe200078efe6b */
[----:B------:R2:W-:Y:S01]  /*3a80*/  STG.E.128 desc[UR4][R102.64], R72 ;  /* 0x0000004866007986 */ /* 0x0005e2000c101d04 */
[----:B------:R-:W-:-:S03]  /*3a90*/  VIADD R109, R98, 0x80 ;  /* 0x00000080626d7836 */ /* 0x000fc60000000000 */
[----:B------:R2:W-:Y:S04]  /*3aa0*/  STG.E.64 desc[UR4][R100.64], R104 ;  /* 0x0000006864007986 */ /* 0x0005e8000c101b04 */
.L_x_5547:
[----:B------:R-:W-:Y:S05]  /*3ab0*/  BSYNC B0 ;  /* 0x0000000000007941 */ /* 0x000fea0003800000 */
.L_x_5546:
[----:B------:R-:W-:Y:S01]  /*3ac0*/  ISETP.NE.AND P0, PT, R17, RZ, PT ;  /* 0x000000ff1100720c */ /* 0x000fe20003f05270 */
[----:B------:R-:W-:-:S12]  /*3ad0*/  BSSY B0, `(.L_x_5604) ;  /* 0x00002de000007945 */ /* 0x000fd80003800000 */
[----:B------:R-:W-:Y:S05]  /*3ae0*/  @!P0 BRA `(.L_x_5605) ;  /* 0x0000002c00708947 */ /* 0x000fea0003800000 */
[----:B--2---:R-:W2:Y:S01]  /*3af0*/  LDC.64 R72, c[0x0][0x220] ;  /* 0x00008800ff487b82 */ /* 0x004ea20000000a00 */
        /* <DEDUP_REMOVED lines=19> */
.L_x_5607:
[----:B------:R-:W-:-:S07]  /*3c30*/  IMAD.MOV.U32 R18, RZ, RZ, R11 ;  /* 0x000000ffff127224 */ /* 0x000fce00078e000b */
.L_x_5608:
[----:B------:R-:W-:Y:S05]  /*3c40*/  BSYNC B1 ;  /* 0x0000000000017941 */ /* 0x000fea0003800000 */
.L_x_5606:
        /* <DEDUP_REMOVED lines=16> */
.L_x_5612:
[----:B------:R-:W-:Y:S05]  /*3d50*/  BSYNC B2 ;  /* 0x0000000000027941 */ /* 0x000fea0003800000 */
.L_x_5611:
        /* <DEDUP_REMOVED lines=44> */
.L_x_5610:
[----:B------:R-:W-:Y:S05]  /*4020*/  BSYNC B1 ;  /* 0x0000000000017941 */ /* 0x000fea0003800000 */
.L_x_5609:
[----:B------:R-:W2:Y:S01]  /*4030*/  LDC R96, c[0x0][0x298] ;  /* 0x0000a600ff607b82 */ /* 0x000ea20000000800 */
[----:B------:R-:W-:Y:S01]  /*4040*/  HFMA2.MMA R103, -RZ, RZ, 0.1171875, 0 ;  /* 0x2f800000ff677435 */ /* 0x000fe200000001ff */
[----:B------:R-:W-:Y:S01]  /*4050*/  I2FP.F32.U32 R18, R18 ;  /* 0x0000001200127245 */ /* 0x000fe20000201000 */
[----:B-----5:R-:W-:Y:S01]  /*4060*/  IMAD.U32 R79, R72, 0x10000, RZ ;  /* 0x00010000484f7824 */ /* 0x020fe200078e00ff */
[----:B------:R-:W-:Y:S01]  /*4070*/  ISETP.NE.AND P1, PT, R80, 0x1, PT ;  /* 0x000000015000780c */ /* 0x000fe20003f25270 */
[----:B------:R-:W-:Y:S01]  /*4080*/  BSSY B1, `(.L_x_5613) ;  /* 0x0000016000017945 */ /* 0x000fe20003800000 */
[----:B------:R-:W-:Y:S01]  /*4090*/  PRMT R72, R72, 0x7632, R72 ;  /* 0x0000763248487816 */ /* 0x000fe20000000048 */
[----:B------:R-:W-:Y:S01]  /*40a0*/  FMUL.FTZ R79, R79, R108 ;  /* 0x0000006c4f4f7220 */ /* 0x000fe20000410000 */
[----:B------:R-:W3:Y:S01]  /*40b0*/  LDC R102, c[0x0][0x294] ;  /* 0x0000a500ff667b82 */ /* 0x000ee20000000800 */
[----:B------:R-:W-:Y:S02]  /*40c0*/  IADD3 R85, R80, 0x1, RZ ;  /* 0x0000000150557810 */ /* 0x000fe40007ffe0ff */
[----:B------:R-:W-:Y:S01]  /*40d0*/  FFMA.FTZ R9, R18, R103, 1.1641532182693481445e-10 ;  /* 0x2f00000012097423 */ /* 0x000fe20000010067 */
[----:B--2---:R-:W-:-:S04]  /*40e0*/  FMUL.FTZ R79, R79, R96 ;  /* 0x000000604f4f7220 */ /* 0x004fc80000410000 */
[----:B---3--:R-:W-:Y:S01]  /*40f0*/  FSETP.GTU.FTZ.AND P2, PT, R9, R102, PT ;  /* 0x000000660900720b */ /* 0x008fe20003f5c000 */
        /* <DEDUP_REMOVED lines=13> */
.L_x_5614:
[----:B------:R-:W-:-:S07]  /*41d0*/  IMAD.MOV.U32 R79, RZ, RZ, R11 ;  /* 0x000000ffff4f7224 */ /* 0x000fce00078e000b */
.L_x_5615:
[----:B------:R-:W-:Y:S05]  /*41e0*/  BSYNC B1 ;  /* 0x0000000000017941 */ /* 0x000fea0003800000 */
.L_x_5613:
        /* <DEDUP_REMOVED lines=16> */
.L_x_5619:
[----:B------:R-:W-:Y:S05]  /*42f0*/  BSYNC B2 ;  /* 0x0000000000027941 */ /* 0x000fea0003800000 */
.L_x_5618:
        /* <DEDUP_REMOVED lines=44> */
.L_x_5617:
[----:B------:R-:W-:Y:S05]  /*45c0*/  BSYNC B1 ;  /* 0x0000000000017941 */ /* 0x000fea0003800000 */
.L_x_5616:
        /* <DEDUP_REMOVED lines=23> */
.L_x_5621:
[----:B------:R-:W-:-:S07]  /*4740*/  MOV R72, R11 ;  /* 0x0000000b00487202 */ /* 0x000fce0000000f00 */
.L_x_5622:
[----:B------:R-:W-:Y:S05]  /*4750*/  BSYNC B1 ;  /* 0x0000000000017941 */ /* 0x000fea0003800000 */
.L_x_5620:
        /* <DEDUP_REMOVED lines=16> */
.L_x_5626:
[----:B------:R-:W-:Y:S05]  /*4860*/  BSYNC B2 ;  /* 0x0000000000027941 */ /* 0x000fea0003800000 */
.L_x_5625:
        /* <DEDUP_REMOVED lines=44> */
.L_x_5624:
[----:B------:R-:W-:Y:S05]  /*4b30*/  BSYNC B1 ;  /* 0x0000000000017941 */ /* 0x000fea0003800000 */
.L_x_5623:
[----:B------:R-:W-:Y:S01]  /*4b40*/  I2FP.F32.U32 R72, R72 ;  /* 0x0000004800487245 */ /* 0x000fe20000201000 */
[----:B------:R-:W-:Y:S01]  /*4b50*/  IMAD.U32 R85, R73, 0x10000, RZ ;  /* 0x0001000049557824 */ /* 0x000fe200078e00ff */
[C---:B------:R-:W-:Y:S01]  /*4b60*/  ISETP.NE.AND P2, PT, R89.reuse, 0x1, PT ;  /* 0x000000015900780c */ /* 0x040fe20003f45270 */
[----:B------:R-:W-:Y:S01]  /*4b70*/  BSSY B1, `(.L_x_5627) ;  /* 0x0000014000017945 */ /* 0x000fe20003800000 */
[----:B------:R-:W-:Y:S02]  /*4b80*/  VIADD R90, R89, 0x1 ;  /* 0x00000001595a7836 */ /* 0x000fe40000000000 */
[----:B------:R-:W-:Y:S01]  /*4b90*/  FFMA.FTZ R9, R72, R103, 1.1641532182693481445e-10 ;  /* 0x2f00000048097423 */ /* 0x000fe20000010067 */
[----:B------:R-:W-:-:S04]  /*4ba0*/  FMUL.FTZ R85, R85, R108 ;  /* 0x0000006c55557220 */ /* 0x000fc80000410000 */
[----:B------:R-:W-:Y:S01]  /*4bb0*/  FMUL.FTZ R85, R85, R96 ;  /* 0x0000006055557220 */ /* 0x000fe20000410000 */
[----:B------:R-:W-:Y:S02]  /*4bc0*/  FSETP.GTU.FTZ.AND P1, PT, R9, R102, PT ;  /* 0x000000660900720b */ /* 0x000fe40003f3c000 */
[----:B------:R-:W-:Y:S02]  /*4bd0*/  @P0 SHF.L.U32 R9, R21, 0x10, RZ ;  /* 0x0000001015090819 */ /* 0x000fe400000006ff */
[----:B------:R-:W-:Y:S02]  /*4be0*/  FSEL R80, R85, RZ, !P1 ;  /* 0x000000ff55507208 */ /* 0x000fe40004800000 */
[----:B------:R-:W-:-:S03]  /*4bf0*/  PRMT R85, R73, 0x7632, R85 ;  /* 0x0000763249557816 */ /* 0x000fc60000000055 */
        /* <DEDUP_REMOVED lines=10> */
.L_x_5628:
[----:B------:R-:W-:-:S07]  /*4ca0*/  IMAD.MOV.U32 R86, RZ, RZ, R11 ;  /* 0x000000ffff567224 */ /* 0x000fce00078e000b */
.L_x_5629:
[----:B------:R-:W-:Y:S05]  /*4cb0*/  BSYNC B1 ;  /* 0x0000000000017941 */ /* 0x000fea0003800000 */
.L_x_5627:
        /* <DEDUP_REMOVED lines=16> */
.L_x_5633:
[----:B------:R-:W-:Y:S05]  /*4dc0*/  BSYNC B2 ;  /* 0x0000000000027941 */ /* 0x000fea0003800000 */
.L_x_5632:
        /* <DEDUP_REMOVED lines=44> */
.L_x_5631:
[----:B------:R-:W-:Y:S05]  /*5090*/  BSYNC B1 ;  /* 0x0000000000017941 */ /* 0x000fea0003800000 */
.L_x_5630:
        /* <DEDUP_REMOVED lines=22> */
.L_x_5635:
[----:B------:R-:W-:-:S07]  /*5200*/  MOV R86, R11 ;  /* 0x0000000b00567202 */ /* 0x000fce0000000f00 */
.L_x_5636:
[----:B------:R-:W-:Y:S05]  /*5210*/  BSYNC B1 ;  /* 0x0000000000017941 */ /* 0x000fea0003800000 */
.L_x_5634:
        /* <DEDUP_REMOVED lines=16> */
.L_x_5640:
[----:B------:R-:W-:Y:S05]  /*5320*/  BSYNC B2 ;  /* 0x0000000000027941 */ /* 0x000fea0003800000 */
.L_x_5639:
        /* <DEDUP_REMOVED lines=44> */
.L_x_5638:
[----:B------:R-:W-:Y:S05]  /*55f0*/  BSYNC B1 ;  /* 0x0000000000017941 */ /* 0x000fea0003800000 */
.L_x_5637:
        /* <DEDUP_REMOVED lines=22> */
.L_x_5642:
[----:B------:R-:W-:-:S07]  /*5760*/  IMAD.MOV.U32 R89, RZ, RZ, R11 ;  /* 0x000000ffff597224 */ /* 0x000fce00078e000b */
.L_x_5643:
[----:B------:R-:W-:Y:S05]  /*5770*/  BSYNC B1 ;  /* 0x0000000000017941 */ /* 0x000fea0003800000 */
.L_x_5641:
        /* <DEDUP_REMOVED lines=16> */
.L_x_5647:
[----:B------:R-:W-:Y:S05]  /*5880*/  BSYNC B2 ;  /* 0x0000000000027941 */ /* 0x000fea0003800000 */
.L_x_5646:
        /* <DEDUP_REMOVED lines=44> */
.L_x_5645:
[----:B------:R-:W-:Y:S05]  /*5b50*/  BSYNC B1 ;  /* 0x0000000000017941 */ /* 0x000fea0003800000 */
.L_x_5644:
        /* <DEDUP_REMOVED lines=22> */
.L_x_5649:
[----:B------:R-:W-:-:S07]  /*5cc0*/  MOV R74, R11 ;  /* 0x0000000b004a7202 */ /* 0x000fce0000000f00 */
.L_x_5650:
[----:B------:R-:W-:Y:S05]  /*5cd0*/  BSYNC B1 ;  /* 0x0000000000017941 */ /* 0x000fea0003800000 */
.L_x_5648:
        /* <DEDUP_REMOVED lines=16> */
.L_x_5654:
[----:B------:R-:W-:Y:S05]  /*5de0*/  BSYNC B2 ;  /* 0x0000000000027941 */ /* 0x000fea0003800000 */
.L_x_5653:
        /* <DEDUP_REMOVED lines=44> */
.L_x_5652:
[----:B------:R-:W-:Y:S05]  /*60b0*/  BSYNC B1 ;  /* 0x0000000000017941 */ /* 0x000fea0003800000 */
.L_x_5651:
[----:B------:R-:W-:Y:S01]  /*60c0*/  I2FP.F32.U32 R72, R74 ;  /* 0x0000004a00487245 */ /* 0x000fe20000201000 */
[C---:B------:R-:W-:Y:S01]  /*60d0*/  IMAD.U32 R73, R75.reuse, 0x10000, RZ ;  /* 0x000100004b497824 */ /* 0x040fe200078e00ff */
[----:B------:R-:W-:Y:S01]  /*60e0*/  ISETP.NE.AND P6, PT, R100, 0x1, PT ;  /* 0x000000016400780c */ /* 0x000fe20003fc5270 */
[----:B------:R-:W-:Y:S01]  /*60f0*/  BSSY B1, `(.L_x_5655) ;  /* 0x0000014000017945 */ /* 0x000fe20003800000 */
[----:B------:R-:W-:Y:S01]  /*6100*/  PRMT R106, R75, 0x7632, R106 ;  /* 0x000076324b6a7816 */ /* 0x000fe2000000006a */
[----:B------:R-:W-:Y:S01]  /*6110*/  FFMA.FTZ R9, R72, R103, 1.1641532182693481445e-10 ;  /* 0x2f00000048097423 */ /* 0x000fe20000010067 */
[----:B------:R-:W-:Y:S01]  /*6120*/  FMUL.FTZ R73, R73, R108 ;  /* 0x0000006c49497220 */ /* 0x000fe20000410000 */
[----:B------:R-:W-:-:S03]  /*6130*/  @P0 SHF.L.U32 R72, R23, 0x10, RZ ;  /* 0x0000001017480819 */ /* 0x000fc600000006ff */
[----:B------:R-:W-:Y:S01]  /*6140*/  FMUL.FTZ R73, R73, R96 ;  /* 0x0000006049497220 */ /* 0x000fe20000410000 */
[----:B------:R-:W-:Y:S01]  /*6150*/  FSETP.GTU.FTZ.AND P5, PT, R9, R102, PT ;  /* 0x000000660900720b */ /* 0x000fe20003fbc000 */
[----:B------:R-:W-:-:S03]  /*6160*/  VIADD R9, R100, 0x1 ;  /* 0x0000000164097836 */ /* 0x000fc60000000000 */
        /* <DEDUP_REMOVED lines=11> */
.L_x_5656:
[----:B------:R-:W-:-:S07]  /*6220*/  IMAD.MOV.U32 R107, RZ, RZ, R11 ;  /* 0x000000ffff6b7224 */ /* 0x000fce00078e000b */
.L_x_5657:
[----:B------:R-:W-:Y:S05]  /*6230*/  BSYNC B1 ;  /* 0x0000000000017941 */ /* 0x000fea0003800000 */
.L_x_5655:
        /* <DEDUP_REMOVED lines=18> */
.L_x_5661:
[----:B------:R-:W-:Y:S05]  /*6360*/  BSYNC B2 ;  /* 0x0000000000027941 */ /* 0x000fea0003800000 */
.L_x_5660:
        /* <DEDUP_REMOVED lines=44> */
.L_x_5659:
[----:B------:R-:W-:Y:S05]  /*6630*/  BSYNC B1 ;  /* 0x0000000000017941 */ /* 0x000fea0003800000 */
.L_x_5658:
[----:B------:R-:W-:Y:S02]  /*6640*/  I2FP.F32.U32 R72, R107 ;  /* 0x0000006b00487245 */ /* 0x000fe40000201000 */
[----:B------:R-:W-:Y:S02]  /*6650*/  SEL R111, RZ, 0x10000, P5 ;  /* 0x00010000ff6f7807 */ /* 0x000fe40002800000 */
[----:B------:R-:W-:Y:S01]  /*6660*/  SHF.L.U32 R73, R106, 0x10, RZ ;  /* 0x000000106a497819 */ /* 0x000fe200000006ff */
[----:B------:R-:W-:Y:S01]  /*6670*/  FFMA.FTZ R103, R72, R103, 1.1641532182693481445e-10 ;  /* 0x2f00000048677423 */ /* 0x000fe20000010067 */
[----:B------:R-:W-:Y:S02]  /*6680*/  ISETP.NE.AND P5, PT, R105, RZ, PT ;  /* 0x000000ff6900720c */ /* 0x000fe40003fa5270 */
[----:B------:R-:W-:Y:S01]  /*6690*/  ISETP.NE.AND P6, PT, R104, RZ, PT ;  /* 0x000000ff6800720c */ /* 0x000fe20003fc5270 */
[----:B------:R-:W-:Y:S01]  /*66a0*/  FMUL.FTZ R75, R73, R108 ;  /* 0x0000006c494b7220 */ /* 0x000fe20000410000 */
[----:B------:R-:W-:-:S02]  /*66b0*/  SEL R100, RZ, 0x1, P2 ;  /* 0x00000001ff647807 */ /* 0x000fc40001000000 */
[----:B------:R-:W-:Y:S01]  /*66c0*/  SEL R101, RZ, 0x1, P1 ;  /* 0x00000001ff657807 */ /* 0x000fe20000800000 */
[----:B------:R-:W-:Y:S01]  /*66d0*/  FMUL.FTZ R75, R75, R96 ;  /* 0x000000604b4b7220 */ /* 0x000fe20000410000 */
[----:B------:R-:W-:Y:S01]  /*66e0*/  SEL R104, RZ, 0x1, P5 ;  /* 0x00000001ff687807 */ /* 0x000fe20002800000 */
[----:B------:R-:W-:Y:S01]  /*66f0*/  IMAD.WIDE.U32 R72, R100, 0x1000000, RZ ;  /* 0x0100000064487825 */ /* 0x000fe200078e00ff */
[----:B------:R-:W-:Y:S02]  /*6700*/  FSETP.GTU.FTZ.AND P1, PT, R103, R102, PT ;  /* 0x000000666700720b */ /* 0x000fe40003f3c000 */
[----:B------:R-:W-:Y:S01]  /*6710*/  @P0 PRMT R74, R23, 0x7632, R74 ;  /* 0x00007632174a0816 */ /* 0x000fe2000000004a */
        /* <DEDUP_REMOVED lines=22> */
[----:B------:R3:W-:Y:S01]  /*6880*/  STG.E.128 desc[UR4][R102.64], R72 ;  /* 0x0000004866007986 */ /* 0x0007e2000c101d04 */
[----:B------:R-:W-:-:S03]  /*6890*/  IADD3 R109, R109, 0x80, RZ ;  /* 0x000000806d6d7810 */ /* 0x000fc60007ffe0ff */
[----:B------:R3:W-:Y:S04]  /*68a0*/  STG.E.64 desc[UR4][R100.64], R104 ;  /* 0x0000006864007986 */ /* 0x0007e8000c101b04 */
.L_x_5605:
[----:B------:R-:W-:Y:S05]  /*68b0*/  BSYNC B0 ;  /* 0x0000000000007941 */ /* 0x000fea0003800000 */
.L_x_5604:
[----:B------:R-:W-:Y:S01]  /*68c0*/  ISETP.NE.AND P0, PT, R19, RZ, PT ;  /* 0x000000ff1300720c */ /* 0x000fe20003f05270 */
[----:B------:R-:W-:-:S12]  /*68d0*/  BSSY B0, `(.L_x_5662) ;  /* 0x00002dd000007945 */ /* 0x000fd80003800000 */
[----:B------:R-:W-:Y:S05]  /*68e0*/  @!P0 BRA `(.L_x_5663) ;  /* 0x0000002c006c8947 */ /* 0x000fea0003800000 */
[----:B--23--:R-:W2:Y:S01]  /*68f0*/  LDC.64 R72, c[0x0][0x220] ;  /* 0x00008800ff487b82 */ /* 0x00cea20000000a00 */
        /* <DEDUP_REMOVED lines=9> */
[----:B------:R-:W-:-:S11]  /*6990*/  VIADD R82, R9, 0x1 ;  /* 0x0000000109527836 */ /* 0x000fd60000000000 */
[----:B--2---:R-:W-:Y:S05]  /*69a0*/  @!P1 BRA `(.L_x_5665) ;  /* 0x0000000000209947 */ /* 0x004fea0003800000 */
        /* <DEDUP_REMOVED lines=8> */
.L_x_5665:
[----:B------:R-:W-:-:S07]  /*6a30*/  IMAD.MOV.U32 R76, RZ, RZ, R11 ;  /* 0x000000ffff4c7224 */ /* 0x000fce00078e000b */
.L_x_5666:
[----:B------:R-:W-:Y:S05]  /*6a40*/  BSYNC B1 ;  /* 0x0000000000017941 */ /* 0x000fea0003800000 */
.L_x_5664:
        /* <DEDUP_REMOVED lines=16> */
.L_x_5670:
[----:B------:R-:W-:Y:S05]  /*6b50*/  BSYNC B2 ;  /* 0x0000000000027941 */ /* 0x000fea0003800000 */
.L_x_5669:
        /* <DEDUP_REMOVED lines=44> */
.L_x_5668:
[----:B------:R-:W-:Y:S05]  /*6e20*/  BSYNC B1 ;  /* 0x0000000000017941 */ /* 0x000fea0003800000 */
.L_x_5667:
[----:B------:R-:W2:Y:S01]  /*6e30*/  LDC R102, c[0x0][0x298] ;  /* 0x0000a600ff667b82 */ /* 0x000ea20000000800 */
[----:B------:R-:W-:Y:S01]  /*6e40*/  HFMA2.MMA R104, -RZ, RZ, 0.1171875, 0 ;  /* 0x2f800000ff687435 */ /* 0x000fe200000001ff */
[----:B------:R-:W-:Y:S01]  /*6e50*/  I2FP.F32.U32 R9, R76 ;  /* 0x0000004c00097245 */ /* 0x000fe20000201000 */
[----:B-----5:R-:W-:Y:S01]  /*6e60*/  IMAD.U32 R81, R72, 0x10000, RZ ;  /* 0x0001000048517824 */ /* 0x020fe200078e00ff */
[C---:B------:R-:W-:Y:S01]  /*6e70*/  ISETP.NE.AND P1, PT, R82.reuse, 0x1, PT ;  /* 0x000000015200780c */ /* 0x040fe20003f25270 */
[----:B------:R-:W-:Y:S01]  /*6e80*/  BSSY B1, `(.L_x_5671) ;  /* 0x0000016000017945 */ /* 0x000fe20003800000 */
[----:B------:R-:W-:Y:S02]  /*6e90*/  VIADD R87, R82, 0x1 ;  /* 0x0000000152577836 */ /* 0x000fe40000000000 */
[----:B------:R-:W-:Y:S01]  /*6ea0*/  FMUL.FTZ R81, R81, R108 ;  /* 0x0000006c51517220 */ /* 0x000fe20000410000 */
[----:B------:R-:W3:Y:S02]  /*6eb0*/  LDC R103, c[0x0][0x294] ;  /* 0x0000a500ff677b82 */ /* 0x000ee40000000800 */
[----:B------:R-:W-:Y:S01]  /*6ec0*/  FFMA.FTZ R76, R9, R104, 1.1641532182693481445e-10 ;  /* 0x2f000000094c7423 */ /* 0x000fe20000010068 */
[----:B------:R-:W-:Y:S01]  /*6ed0*/  @P0 SHF.L.U32 R9, R20, 0x10, RZ ;  /* 0x0000001014090819 */ /* 0x000fe200000006ff */
[----:B--2---:R-:W-:-:S03]  /*6ee0*/  FMUL.FTZ R81, R81, R102 ;  /* 0x0000006651517220 */ /* 0x004fc60000410000 */
[----:B---3--:R-:W-:-:S04]  /*6ef0*/  FSETP.GTU.FTZ.AND P2, PT, R76, R103, PT ;  /* 0x000000674c00720b */ /* 0x008fc80003f5c000 */
[----:B------:R-:W-:Y:S02]  /*6f00*/  FSEL R76, R81, RZ, !P2 ;  /* 0x000000ff514c7208 */ /* 0x000fe40005000000 */
[----:B------:R-:W-:Y:S02]  /*6f10*/  P2R R97, PR, RZ, 0x4 ;  /* 0x00000004ff617803 */ /* 0x000fe40000000000 */
[----:B------:R-:W-:Y:S01]  /*6f20*/  PRMT R81, R72, 0x7632, R81 ;  /* 0x0000763248517816 */ /* 0x000fe20000000051 */
        /* <DEDUP_REMOVED lines=10> */
.L_x_5672:
[----:B------:R-:W-:-:S07]  /*6fd0*/  IMAD.MOV.U32 R72, RZ, RZ, R11 ;  /* 0x000000ffff487224 */ /* 0x000fce00078e000b */
.L_x_5673:
[----:B------:R-:W-:Y:S05]  /*6fe0*/  BSYNC B1 ;  /* 0x0000000000017941 */ /* 0x000fea0003800000 */
.L_x_5671:
        /* <DEDUP_REMOVED lines=16> */
.L_x_5677:
[----:B------:R-:W-:Y:S05]  /*70f0*/  BSYNC B2 ;  /* 0x0000000000027941 */ /* 0x000fea0003800000 */
.L_x_5676:
        /* <DEDUP_REMOVED lines=44> */
.L_x_5675:
[----:B------:R-:W-:Y:S05]  /*73c0*/  BSYNC B1 ;  /* 0x0000000000017941 */ /* 0x000fea0003800000 */
.L_x_5674:
        /* <DEDUP_REMOVED lines=23> */
.L_x_5679:
[----:B------:R-:W-:-:S07]  /*7540*/  MOV R72, R11 ;  /* 0x0000000b00487202 */ /* 0x000fce0000000f00 */
.L_x_5680:
[----:B------:R-:W-:Y:S05]  /*7550*/  BSYNC B1 ;  /* 0x0000000000017941 */ /* 0x000fea0003800000 */
.L_x_5678:
        /* <DEDUP_REMOVED lines=16> */
.L_x_5684:
[----:B------:R-:W-:Y:S05]  /*7660*/  BSYNC B2 ;  /* 0x0000000000027941 */ /* 0x000fea0003800000 */
.L_x_5683:
        /* <DEDUP_REMOVED lines=44> */
.L_x_5682:
[----:B------:R-:W-:Y:S05]  /*7930*/  BSYNC B1 ;  /* 0x0000000000017941 */ /* 0x000fea0003800000 */
.L_x_5681:
[----:B------:R-:W-:Y:S01]  /*7940*/  I2FP.F32.U32 R9, R72 ;  /* 0x0000004800097245 */ /* 0x000fe20000201000 */
[----:B------:R-:W-:Y:S01]  /*7950*/  IMAD.U32 R87, R73, 0x10000, RZ ;  /* 0x0001000049577824 */ /* 0x000fe200078e00ff */
[C---:B------:R-:W-:Y:S01]  /*7960*/  ISETP.NE.AND P2, PT, R93.reuse, 0x1, PT ;  /* 0x000000015d00780c */ /* 0x040fe20003f45270 */
[----:B------:R-:W-:Y:S01]  /*7970*/  BSSY B1, `(.L_x_5685) ;  /* 0x0000014000017945 */ /* 0x000fe20003800000 */
[----:B------:R-:W-:Y:S02]  /*7980*/  VIADD R94, R93, 0x1 ;  /* 0x000000015d5e7836 */ /* 0x000fe40000000000 */
[----:B------:R-:W-:Y:S01]  /*7990*/  FFMA.FTZ R72, R9, R104, 1.1641532182693481445e-10 ;  /* 0x2f00000009487423 */ /* 0x000fe20000010068 */
[----:B------:R-:W-:Y:S01]  /*79a0*/  FMUL.FTZ R87, R87, R108 ;  /* 0x0000006c57577220 */ /* 0x000fe20000410000 */
[----:B------:R-:W-:-:S03]  /*79b0*/  @P0 SHF.L.U32 R9, R21, 0x10, RZ ;  /* 0x0000001015090819 */ /* 0x000fc600000006ff */
[----:B------:R-:W-:Y:S01]  /*79c0*/  FMUL.FTZ R87, R87, R102 ;  /* 0x0000006657577220 */ /* 0x000fe20000410000 */
[----:B------:R-:W-:-:S04]  /*79d0*/  FSETP.GTU.FTZ.AND P1, PT, R72, R103, PT ;  /* 0x000000674800720b */ /* 0x000fc80003f3c000 */
        /* <DEDUP_REMOVED lines=12> */
.L_x_5686:
[----:B------:R-:W-:-:S07]  /*7aa0*/  IMAD.MOV.U32 R88, RZ, RZ, R11 ;  /* 0x000000ffff587224 */ /* 0x000fce00078e000b */
.L_x_5687:
[----:B------:R-:W-:Y:S05]  /*7ab0*/  BSYNC B1 ;  /* 0x0000000000017941 */ /* 0x000fea0003800000 */
.L_x_5685:
        /* <DEDUP_REMOVED lines=16> */
.L_x_5691:
[----:B------:R-:W-:Y:S05]  /*7bc0*/  BSYNC B2 ;  /* 0x0000000000027941 */ /* 0x000fea0003800000 */
.L_x_5690:
        /* <DEDUP_REMOVED lines=44> */
.L_x_5689:
[----:B------:R-:W-:Y:S05]  /*7e90*/  BSYNC B1 ;  /* 0x0000000000017941 */ /* 0x000fea0003800000 */
.L_x_5688:
        /* <DEDUP_REMOVED lines=22> */
.L_x_5693:
[----:B------:R-:W-:-:S07]  /*8000*/  MOV R88, R11 ;  /* 0x0000000b00587202 */ /* 0x000fce0000000f00 */
.L_x_5694:
[----:B------:R-:W-:Y:S05]  /*8010*/  BSYNC B1 ;  /* 0x0000000000017941 */ /* 0x000fea0003800000 */
.L_x_5692:
        /* <DEDUP_REMOVED lines=16> */
.L_x_5698:
[----:B------:R-:W-:Y:S05]  /*8120*/  BSYNC B2 ;  /* 0x0000000000027941 */ /* 0x000fea0003800000 */
.L_x_5697:
        /* <DEDUP_REMOVED lines=44> */
.L_x_5696:
[----:B------:R-:W-:Y:S05]  /*83f0*/  BSYNC B1 ;  /* 0x0000000000017941 */ /* 0x000fea0003800000 */
.L_x_5695:
[----:B------:R-:W-:Y:S01]  /*8400*/  I2FP.F32.U32 R9, R88 ;  /* 0x0000005800097245 */ /* 0x000fe20000201000 */
[----:B------:R-:W-:Y:S01]  /*8410*/  IMAD.U32 R73, R74, 0x10000, RZ ;  /* 0x000100004a497824 */ /* 0x000fe200078e00ff */
[----:B------:R-:W-:Y:S01]  /*8420*/  ISETP.NE.AND P4, PT, R100, 0x1, PT ;  /* 0x000000016400780c */ /* 0x000fe20003f85270 */
[----:B------:R-:W-:Y:S01]  /*8430*/  BSSY B1, `(.L_x_5699) ;  /* 0x0000014000017945 */ /* 0x000fe20003800000 */
[----:B------:R-:W-:Y:S01]  /*8440*/  PRMT R74, R74, 0x7632, R74 ;  /* 0x000076324a4a7816 */ /* 0x000fe2000000004a */
[----:B------:R-:W-:Y:S01]  /*8450*/  FFMA.FTZ R72, R9, R104, 1.1641532182693481445e-10 ;  /* 0x2f00000009487423 */ /* 0x000fe20000010068 */
[----:B------:R-:W-:Y:S01]  /*8460*/  FMUL.FTZ R73, R73, R108 ;  /* 0x0000006c49497220 */ /* 0x000fe20000410000 */
[----:B------:R-:W-:Y:S01]  /*8470*/  @P0 SHF.L.U32 R9, R22, 0x10, RZ ;  /* 0x0000001016090819 */ /* 0x000fe200000006ff */
        /* <DEDUP_REMOVED lines=14> */
.L_x_5700:
[----:B------:R-:W-:-:S07]  /*8560*/  IMAD.MOV.U32 R93, RZ, RZ, R11 ;  /* 0x000000ffff5d7224 */ /* 0x000fce00078e000b */
.L_x_5701:
[----:B------:R-:W-:Y:S05]  /*8570*/  BSYNC B1 ;  /* 0x0000000000017941 */ /* 0x000fea0003800000 */
.L_x_5699:
        /* <DEDUP_REMOVED lines=16> */
.L_x_5705:
[----:B------:R-:W-:Y:S05]  /*8680*/  BSYNC B2 ;  /* 0x0000000000027941 */ /* 0x000fea0003800000 */
.L_x_5704:
        /* <DEDUP_REMOVED lines=44> */
.L_x_5703:
[----:B------:R-:W-:Y:S05]  /*8950*/  BSYNC B1 ;  /* 0x0000000000017941 */ /* 0x000fea0003800000 */
.L_x_5702:
        /* <DEDUP_REMOVED lines=22> */
.L_x_5707:
[----:B------:R-:W-:-:S07]  /*8ac0*/  MOV R74, R11 ;  /* 0x0000000b004a7202 */ /* 0x000fce0000000f00 */
.L_x_5708:
[----:B------:R-:W-:Y:S05]  /*8ad0*/  BSYNC B1 ;  /* 0x0000000000017941 */ /* 0x000fea0003800000 */
.L_x_5706:
        /* <DEDUP_REMOVED lines=16> */
.L_x_5712:
[----:B------:R-:W-:Y:S05]  /*8be0*/  BSYNC B2 ;  /* 0x0000000000027941 */ /* 0x000fea0003800000 */
.L_x_5711:
        /* <DEDUP_REMOVED lines=44> */
.L_x_5710:
[----:B------:R-:W-:Y:S05]  /*8eb0*/  BSYNC B1 ;  /* 0x0000000000017941 */ /* 0x000fea0003800000 */
.L_x_5709:
        /* <DEDUP_REMOVED lines=22> */
.L_x_5714:
[----:B------:R-:W-:-:S07]  /*9020*/  IMAD.MOV.U32 R107, RZ, RZ, R11 ;  /* 0x000000ffff6b7224 */ /* 0x000fce00078e000b */
.L_x_5715:
[----:B------:R-:W-:Y:S05]  /*9030*/  BSYNC B1 ;  /* 0x0000000000017941 */ /* 0x000fea0003800000 */
.L_x_5713:
        /* <DEDUP_REMOVED lines=18> */
.L_x_5719:
[----:B------:R-:W-:Y:S05]  /*9160*/  BSYNC B2 ;  /* 0x0000000000027941 */ /* 0x000fea0003800000 */
.L_x_5718:
        /* <DEDUP_REMOVED lines=44> */
.L_x_5717:
[----:B------:R-:W-:Y:S05]  /*9430*/  BSYNC B1 ;  /* 0x0000000000017941 */ /* 0x000fea0003800000 */
.L_x_5716:
        /* <DEDUP_REMOVED lines=13> */
[----:B------:R-:W-:Y:S01]  /*9510*/  SEL R110, RZ, 0x100, P4 ;  /* 0x00000100ff6e7807 */ /* 0x000fe20002000000 */
[----:B------:R-:W-:Y:S01]  /*9520*/  IMAD.WIDE.U32 R104, R105, 0x10000, RZ ;  /* 0x0001000069687825 */ /* 0x000fe200078e00ff */
[----:B------:R-:W-:Y:S02]  /*9530*/  SEL R102, RZ, 0x1000000, P1 ;  /* 0x01000000ff667807 */ /* 0x000fe40000800000 */
[----:B------:R-:W-:Y:S01]  /*9540*/  ISETP.NE.AND P6, PT, R97, RZ, PT ;  /* 0x000000ff6100720c */ /* 0x000fe20003fc5270 */
        /* <DEDUP_REMOVED lines=21> */
.L_x_5663:
[----:B------:R-:W-:Y:S05]  /*96a0*/  BSYNC B0 ;  /* 0x0000000000007941 */ /* 0x000fea0003800000 */
.L_x_5662:
[----:B--234-:R-:W-:Y:S01]  /*96b0*/  FADD.FTZ R72, RZ, R16 ;  /* 0x00000010ff487221 */ /* 0x01cfe20000010000 */
[----:B------:R-:W-:Y:S01]  /*96c0*/  ISETP.NE.AND P5, PT, R15, RZ, PT ;  /* 0x000000ff0f00720c */ /* 0x000fe20003fa5270 */
[----:B------:R-:W-:Y:S01]  /*96d0*/  UMOV UR8, 0xffffffff ;  /* 0xffffffff00087882 */ /* 0x000fe20000000000 */
[----:B------:R-:W-:Y:S01]  /*96e0*/  ISETP.GT.U32.AND P0, PT, R5, 0xff, PT ;  /* 0x000000ff0500780c */ /* 0x000fe20003f04070 */
[----:B------:R-:W-:Y:S01]  /*96f0*/  FADD.FTZ R73, R77, R72 ;  /* 0x000000484d497221 */ /* 0x000fe20000010000 */
[----:B------:R-:W-:Y:S02]  /*9700*/  LOP3.LUT P1, RZ, R99, 0xff, RZ, 0xc0, !PT ;  /* 0x000000ff63ff7812 */ /* 0x000fe4000782c0ff */
[----:B------:R-:W-:Y:S01]  /*9710*/  ISETP.GT.U32.AND P2, PT, R5, 0x17f, PT ;  /* 0x0000017f0500780c */ /* 0x000fe20003f44070 */
[----:B------:R-:W-:Y:S01]  /*9720*/  FADD.FTZ R73, R78, R73 ;  /* 0x000000494e497221 */ /* 0x000fe20000010000 */
[----:B------:R-:W-:-:S03]  /*9730*/  LOP3.LUT P3, RZ, R0, 0x1f, RZ, 0xc0, !PT ;  /* 0x0000001f00ff7812 */ /* 0x000fc6000786c0ff */
        /* <DEDUP_REMOVED lines=18> */
[----:B------:R-:W-:Y:S01]  /*9860*/  FADD.FTZ R72, R88, R75 ;  /* 0x0000004b58487221 */ /* 0x000fe20000010000 */
[----:B------:R-:W-:-:S03]  /*9870*/  SHF.R.U32.HI R75, RZ, 0x5, R0 ;  /* 0x00000005ff4b7819 */ /* 0x000fc60000011600 */
[----:B------:R-:W-:Y:S01]  /*9880*/  FADD.FTZ R99, R93, R72 ;  /* 0x000000485d637221 */ /* 0x000fe20000010000 */
[----:B------:R-:W-:-:S03]  /*9890*/  LOP3.LUT R74, R75, 0x7fffffc, RZ, 0xc0, !PT ;  /* 0x07fffffc4b4a7812 */ /* 0x000fc600078ec0ff */
[----:B------:R-:W-:Y:S01]  /*98a0*/  FADD.FTZ R72, R94, R99 ;  /* 0x000000635e487221 */ /* 0x000fe20000010000 */
[----:B------:R-:W-:-:S03]  /*98b0*/  @!P1 IADD3 R74, R74, 0x4, RZ ;  /* 0x000000044a4a9810 */ /* 0x000fc60007ffe0ff */
        /* <DEDUP_REMOVED lines=19> */
[--C-:B------:R-:W-:Y:S01]  /*99f0*/  FADD.FTZ R99, R79, -R72.reuse ;  /* 0x800000484f637221 */ /* 0x100fe20000010000 */
[--C-:B------:R-:W-:Y:S01]  /*9a00*/  FADD.FTZ R101, R80, -R72.reuse ;  /* 0x8000004850657221 */ /* 0x100fe20000010000 */
[----:B------:R-:W-:Y:S01]  /*9a10*/  FFMA.FTZ R73, R104, R104, R73 ;  /* 0x0000006868497223 */ /* 0x000fe20000010049 */
[----:B------:R-:W-:-:S03]  /*9a20*/  FADD.FTZ R104, R83, -R72 ;  /* 0x8000004853687221 */ /* 0x000fc60000010000 */
[----:B------:R-:W-:-:S04]  /*9a30*/  FFMA.FTZ R73, R106, R106, R73 ;  /* 0x0000006a6a497223 */ /* 0x000fc80000010049 */
        /* <DEDUP_REMOVED lines=47> */
.L_x_5738:
[----:B------:R-:W3:Y:S01]  /*9d30*/  @!P3 S2R R100, SR_CgaCtaId ;  /* 0x000000000064b919 */ /* 0x000ee20000008800 */
[----:B------:R-:W-:Y:S01]  /*9d40*/  LOP3.LUT R75, R75, 0x3, RZ, 0xc0, !PT ;  /* 0x000000034b4b7812 */ /* 0x000fe200078ec0ff */
[----:B------:R-:W-:Y:S05]  /*9d50*/  WARPSYNC.ALL ;  /* 0x0000000000007948 */ /* 0x000fea0003800000 */
[----:B------:R-:W-:Y:S01]  /*9d60*/  @!P3 MOV R73, 0x400 ;  /* 0x000004000049b802 */ /* 0x000fe20000000f00 */
[----:B------:R-:W-:-:S03]  /*9d70*/  @!P3 IMAD.IADD R99, R74, 0x1, R75 ;  /* 0x000000014a63b824 */ /* 0x000fc600078e024b */
[----:B---3--:R-:W-:Y:S01]  /*9d80*/  @!P3 LEA R100, R100, R73, 0x18 ;  /* 0x000000496464b211 */ /* 0x008fe200078ec0ff */
[----:B--2---:R-:W-:Y:S01]  /*9d90*/  FADD.FTZ R73, R101, R104 ;  /* 0x0000006865497221 */ /* 0x004fe20000010000 */
[----:B-1----:R-:W-:Y:S02]  /*9da0*/  LOP3.LUT R101, R0, 0x1f, RZ, 0xc0, !PT ;  /* 0x0000001f00657812 */ /* 0x002fe400078ec0ff */
[----:B------:R-:W-:Y:S02]  /*9db0*/  @!P3 LEA R99, R99, R100, 0x3 ;  /* 0x000000646363b211 */ /* 0x000fe400078e18ff */
[----:B------:R-:W-:-:S03]  /*9dc0*/  ISETP.GT.U32.AND P0, PT, R101, 0x3, PT ;  /* 0x000000036500780c */ /* 0x000fc60003f04070 */
[----:B------:R1:W-:Y:S10]  /*9dd0*/  @!P3 STS.64 [R99], R72 ;  /* 0x000000486300b388 */ /* 0x0003f40000000a00 */
        /* <DEDUP_REMOVED lines=20> */
[----:B------:R-:W3:Y:S04]  /*9f20*/  SHFL.DOWN PT, R101, R72, 0x2, 0x1f ;  /* 0x08401f0048657f89 */ /* 0x000ee800000e0000 */
[----:B------:R-:W4:Y:S01]  /*9f30*/  SHFL.DOWN PT, R104, R73, 0x2, 0x1f ;  /* 0x08401f0049687f89 */ /* 0x000f2200000e0000 */
[----:B-1----:R-:W-:-:S02]  /*9f40*/  IADD3 R103, R103, R108, RZ ;  /* 0x0000006c67677210 */ /* 0x002fc40007ffe0ff */
[----:B------:R-:W-:Y:S02]  /*9f50*/  I2FP.F32.S32 R108, R108 ;  /* 0x0000006c006c7245 */ /* 0x000fe40000201400 */
[----:B------:R-:W-:Y:S01]  /*9f60*/  I2FP.F32.S32 R103, R103 ;  /* 0x0000006700677245 */ /* 0x000fe20000201400 */
[C---:B---3--:R-:W-:Y:S01]  /*9f70*/  FMUL.FTZ R107, R101.reuse, R102 ;  /* 0x00000066656b7220 */ /* 0x048fe20000410000 */
[----:B------:R-:W-:-:S03]  /*9f80*/  FADD.FTZ R101, -R101, R72 ;  /* 0x0000004865657221 */ /* 0x000fc60000010100 */
[----:B------:R-:W-:Y:S01]  /*9f90*/  FFMA.FTZ R106, R100, R72, R107 ;  /* 0x00000048646a7223 */ /* 0x000fe2000001006b */
[----:B------:R-:W-:Y:S01]  /*9fa0*/  FMUL.FTZ R101, R101, R101 ;  /* 0x0000006565657220 */ /* 0x000fe20000410000 */
[----:B----4-:R-:W-:Y:S01]  /*9fb0*/  FADD.FTZ R104, R104, R73 ;  /* 0x0000004968687221 */ /* 0x010fe20000010000 */
[----:B------:R-:W1:Y:S01]  /*9fc0*/  MUFU.RCP R103, R103 ;  /* 0x0000006700677308 */ /* 0x000e620000001000 */
[----:B--2---:R-:W-:Y:S01]  /*9fd0*/  FMUL.FTZ R99, R105, R106 ;  /* 0x0000006a69637220 */ /* 0x004fe20000410000 */
[----:B------:R-:W-:-:S04]  /*9fe0*/  FMUL.FTZ R101, R101, R100 ;  /* 0x0000006465657220 */ /* 0x000fc80000410000 */
        /* <DEDUP_REMOVED lines=9> */
[----:B-1----:R-:W-:Y:S01]  /*a080*/  FMUL.FTZ R99, R103, R72 ;  /* 0x0000004867637220 */ /* 0x002fe20000410000 */
[----:B---3--:R-:W-:Y:S01]  /*a090*/  FADD.FTZ R100, R101, R100 ;  /* 0x0000006465647221 */ /* 0x008fe20000010000 */
[----:B------:R-:W1:Y:S01]  /*a0a0*/  @!P0 LDC.64 R74, c[0x0][0x250] ;  /* 0x00009400ff4a8b82 */ /* 0x000e620000000a00 */
[----:B------:R-:W-:Y:S02]  /*a0b0*/  FMUL.FTZ R73, R73, R108 ;  /* 0x0000006c49497220 */ /* 0x000fe40000410000 */
[----:B------:R-:W2:Y:S02]  /*a0c0*/  SHFL.IDX PT, R105, R99, RZ, 0x1f ;  /* 0x00001fff63697589 */ /* 0x000ea400000e0000 */
[----:B------:R-:W-:-:S03]  /*a0d0*/  FFMA.FTZ R100, R103, R73, R100 ;  /* 0x0000004967647223 */ /* 0x000fc60000010064 */
[----:B------:R-:W3:Y:S03]  /*a0e0*/  LDC R103, c[0x0][0x2d8] ;  /* 0x0000b600ff677b82 */ /* 0x000ee60000000800 */
[----:B------:R-:W3:Y:S05]  /*a0f0*/  SHFL.IDX PT, R100, R100, RZ, 0x1f ;  /* 0x00001fff64647589 */ /* 0x000eea00000e0000 */
[----:B------:R-:W4:Y:S01]  /*a100*/  @!P0 LDC.64 R72, c[0x0][0x258] ;  /* 0x00009600ff488b82 */ /* 0x000f220000000a00 */
[----:B-1----:R-:W-:-:S04]  /*a110*/  @!P0 IMAD.WIDE R74, R6, 0x4, R74 ;  /* 0x00000004064a8825 */ /* 0x002fc800078e024a */
[----:B--2---:R-:W-:Y:S01]  /*a120*/  FMUL.FTZ R101, R105, R105 ;  /* 0x0000006969657220 */ /* 0x004fe20000410000 */
[----:B------:R1:W-:Y:S04]  /*a130*/  @!P0 STG.E desc[UR4][R74.64], R105 ;  /* 0x000000694a008986 */ /* 0x0003e8000c101904 */
[----:B------:R-:W-:Y:S02]  /*a140*/  FSEL R102, R101, RZ, !P2 ;  /* 0x000000ff65667208 */ /* 0x000fe40005000000 */
[----:B------:R-:W-:Y:S01]  /*a150*/  PLOP3.LUT P2, PT, PT, PT, UP1, 0x40, 0x0 ;  /* 0x000000000000781c */ /* 0x000fe20003f4e818 */
[----:B---3--:R-:W-:-:S03]  /*a160*/  FFMA.FTZ R101, R100, UR16, R103 ;  /* 0x0000001064657c23 */ /* 0x008fc60008010067 */
[----:B------:R-:W-:Y:S01]  /*a170*/  FSEL R103, R105, RZ, P2 ;  /* 0x000000ff69677208 */ /* 0x000fe20001000000 */
[----:B------:R-:W-:Y:S01]  /*a180*/  FADD.FTZ R99, R101, R102 ;  /* 0x0000006665637221 */ /* 0x000fe20000010000 */
[----:B----4-:R-:W-:-:S05]  /*a190*/  @!P0 IMAD.WIDE R72, R6, 0x4, R72 ;  /* 0x0000000406488825 */ /* 0x010fca00078e0248 */
[----:B------:R-:W2:Y:S02]  /*a1a0*/  MUFU.RSQ R99, R99 ;  /* 0x0000006300637308 */ /* 0x000ea40000001400 */
[----:B--2---:R1:W-:Y:S01]  /*a1b0*/  @!P0 STG.E desc[UR4][R72.64], R99 ;  /* 0x0000006348008986 */ /* 0x0043e2000c101904 */
[----:B------:R-:W-:Y:S05]  /*a1c0*/  @!P5 BRA `(.L_x_5722) ;  /* 0x000000000080d947 */ /* 0x000fea0003800000 */
[----:B------:R-:W2:Y:S01]  /*a1d0*/  LDC.64 R100, c[0x0][0x2b8] ;  /* 0x0000ae00ff647b82 */ /* 0x000ea20000000a00 */
        /* <DEDUP_REMOVED lines=25> */
[----:B--2---:R-:W-:Y:S01]  /*a370*/  IMAD.WIDE.U32 R100, R98, 0x10, R100 ;  /* 0x0000001062647825 */ /* 0x004fe200078e0064 */
[----:B------:R-:W-:-:S02]  /*a380*/  F2FP.BF16.F32.PACK_AB R73, R104, R75 ;  /* 0x0000004b6849723e */ /* 0x000fc400000010ff */
[----:B------:R-:W-:Y:S01]  /*a390*/  F2FP.BF16.F32.PACK_AB R74, R105, R74 ;  /* 0x0000004a694a723e */ /* 0x000fe200000010ff */
[----:B------:R-:W-:Y:S01]  /*a3a0*/  VIADD R98, R98, 0x80 ;  /* 0x0000008062627836 */ /* 0x000fe20000000000 */
[----:B------:R-:W-:-:S05]  /*a3b0*/  F2FP.BF16.F32.PACK_AB R75, R112, R107 ;  /* 0x0000006b704b723e */ /* 0x000fca00000010ff */
[----:B------:R2:W-:Y:S02]  /*a3c0*/  STG.E.128 desc[UR4][R100.64], R72 ;  /* 0x0000004864007986 */ /* 0x0005e4000c101d04 */
.L_x_5722:
[----:B------:R-:W-:Y:S05]  /*a3d0*/  BSYNC B0 ;  /* 0x0000000000007941 */ /* 0x000fea0003800000 */
.L_x_5721:
[----:B------:R-:W-:Y:S01]  /*a3e0*/  ISETP.NE.AND P0, PT, R17, RZ, PT ;  /* 0x000000ff1100720c */ /* 0x000fe20003f05270 */
[----:B------:R-:W-:-:S12]  /*a3f0*/  BSSY B0, `(.L_x_5723) ;  /* 0x0000022000007945 */ /* 0x000fd80003800000 */
[----:B------:R-:W-:Y:S05]  /*a400*/  @!P0 BRA `(.L_x_5724) ;  /* 0x0000000000808947 */ /* 0x000fea0003800000 */
[----:B--2---:R-:W2:Y:S01]  /*a410*/  LDC.64 R100, c[0x0][0x2b8] ;  /* 0x0000ae00ff647b82 */ /* 0x004ea20000000a00 */
        /* <DEDUP_REMOVED lines=27> */
[----:B------:R-:W-:Y:S02]  /*a5d0*/  F2FP.BF16.F32.PACK_AB R74, R105, R74 ;  /* 0x0000004a694a723e */ /* 0x000fe400000010ff */
[----:B------:R-:W-:Y:S02]  /*a5e0*/  F2FP.BF16.F32.PACK_AB R75, R112, R107 ;  /* 0x0000006b704b723e */ /* 0x000fe400000010ff */
[----:B------:R-:W-:-:S03]  /*a5f0*/  IADD3 R98, R98, 0x80, RZ ;  /* 0x0000008062627810 */ /* 0x000fc60007ffe0ff */
[----:B------:R3:W-:Y:S04]  /*a600*/  STG.E.128 desc[UR4][R100.64], R72 ;  /* 0x0000004864007986 */ /* 0x0007e8000c101d04 */
.L_x_5724:
[----:B------:R-:W-:Y:S05]  /*a610*/  BSYNC B0 ;  /* 0x0000000000007941 */ /* 0x000fea0003800000 */
.L_x_5723:
[----:B------:R-:W-:Y:S01]  /*a620*/  ISETP.NE.AND P0, PT, R19, RZ, PT ;  /* 0x000000ff1300720c */ /* 0x000fe20003f05270 */
[----:B------:R-:W-:-:S12]  /*a630*/  BSSY B0, `(.L_x_5725) ;  /* 0x0000021000007945 */ /* 0x000fd80003800000 */
        /* <DEDUP_REMOVED lines=32> */
.L_x_5726:
[----:B------:R-:W-:Y:S05]  /*a840*/  BSYNC B0 ;  /* 0x0000000000007941 */ /* 0x000fea0003800000 */
.L_x_5725:
[----:B------:R-:W-:Y:S01]  /*a850*/  VIADD R6, R6, UR18 ;  /* 0x0000001206067c36 */ /* 0x000fe20008000000 */
[----:B-1--4-:R-:W-:-:S04]  /*a860*/  SEL R99, RZ, 0x1, P1 ;  /* 0x00000001ff637807 */ /* 0x012fc80000800000 */
[----:B------:R-:W-:-:S13]  /*a870*/  ISETP.GE.AND P0, PT, R6, UR19, PT ;  /* 0x0000001306007c0c */ /* 0x000fda000bf06270 */
[----:B------:R-:W-:Y:S05]  /*a880*/  @!P0 BRA `(.L_x_5727) ;  /* 0xffffff6000d08947 */ /* 0x000fea000383ffff */
[----:B------:R-:W-:Y:S05]  /*a890*/  EXIT ;  /* 0x000000000000794d */ /* 0x000fea0003800000 */
.L_x_5720:
[----:B------:R-:W-:Y:S01]  /*a8a0*/  HFMA2.MMA R108, -RZ, RZ, 0, 1.847743988037109375e-06 ;  /* 0x0000001fff6c7435 */ /* 0x000fe200000001ff */
[----:B------:R-:W-:Y:S01]  /*a8b0*/  MOV R106, R73 ;  /* 0x00000049006a7202 */ /* 0x000fe20000000f00 */
[----:B------:R-:W-:Y:S02]  /*a8c0*/  IMAD.MOV.U32 R107, RZ, RZ, 0x1 ;  /* 0x00000001ff6b7424 */ /* 0x000fe400078e00ff */
[----:B------:R-:W-:-:S07]  /*a8d0*/  IMAD.MOV.U32 R105, RZ, RZ, -0x1 ;  /* 0xffffffffff697424 */ /* 0x000fce00078e00ff */
[----:B01---5:R-:W-:Y:S05]  /*a8e0*/  WARPSYNC.COLLECTIVE R105, `(.L_x_5728) ;  /* 0x0000000069087348 */ /* 0x023fea0003c00000 */
[----:B------:R2:W3:Y:S02]  /*a8f0*/  SHFL.BFLY P4, R103, R106, R107, R108 ;  /* 0x0c00006b6a677389 */ /* 0x0004e4000008006c */
[----:B0123-5:R-:W-:Y:S01]  /*a900*/  ENDCOLLECTIVE ;  /* 0x000000000000791b */ /* 0x02ffe20003800000 */
.L_x_5728:
[----:B------:R-:W-:Y:S01]  /*a910*/  HFMA2.MMA R107, -RZ, RZ, 0, 1.1920928955078125e-07 ;  /* 0x00000002ff6b7435 */ /* 0x000fe200000001ff */
[----:B------:R-:W-:-:S05]  /*a920*/  MOV R72, R103 ;  /* 0x0000006700487202 */ /* 0x000fca0000000f00 */
[----:B------:R-:W-:-:S04]  /*a930*/  FADD.FTZ R99, R73, R72 ;  /* 0x0000004849637221 */ /* 0x000fc80000010000 */
[----:B------:R-:W-:-:S07]  /*a940*/  IMAD.MOV.U32 R106, RZ, RZ, R99 ;  /* 0x000000ffff6a7224 */ /* 0x000fce00078e0063 */
[----:B------:R-:W-:Y:S05]  /*a950*/  WARPSYNC.COLLECTIVE R105, `(.L_x_5729) ;  /* 0x0000000069087348 */ /* 0x000fea0003c00000 */
[----:B------:R0:W1:Y:S02]  /*a960*/  SHFL.BFLY P4, R103, R106, R107, R108 ;  /* 0x0c00006b6a677389 */ /* 0x000064000008006c */
[----:B01----:R-:W-:Y:S01]  /*a970*/  ENDCOLLECTIVE ;  /* 0x000000000000791b */ /* 0x003fe20003800000 */
.L_x_5729:
[----:B------:R-:W-:Y:S02]  /*a980*/  IMAD.MOV.U32 R107, RZ, RZ, 0x4 ;  /* 0x00000004ff6b7424 */ /* 0x000fe400078e00ff */
[----:B------:R-:W-:-:S04]  /*a990*/  IMAD.MOV.U32 R72, RZ, RZ, R103 ;  /* 0x000000ffff487224 */ /* 0x000fc800078e0067 */
[----:B------:R-:W-:-:S05]  /*a9a0*/  FADD.FTZ R100, R99, R72 ;  /* 0x0000004863647221 */ /* 0x000fca0000010000 */
[----:B------:R-:W-:-:S07]  /*a9b0*/  MOV R106, R100 ;  /* 0x00000064006a7202 */ /* 0x000fce0000000f00 */
[----:B------:R-:W-:Y:S05]  /*a9c0*/  WARPSYNC.COLLECTIVE R105, `(.L_x_5730) ;  /* 0x0000000069087348 */ /* 0x000fea0003c00000 */
[----:B------:R0:W1:Y:S02]  /*a9d0*/  SHFL.BFLY P4, R103, R106, R107, R108 ;  /* 0x0c00006b6a677389 */ /* 0x000064000008006c */
[----:B01----:R-:W-:Y:S01]  /*a9e0*/  ENDCOLLECTIVE ;  /* 0x000000000000791b */ /* 0x003fe20003800000 */
.L_x_5730:
[----:B------:R-:W-:Y:S01]  /*a9f0*/  HFMA2.MMA R107, -RZ, RZ, 0, 4.76837158203125e-07 ;  /* 0x00000008ff6b7435 */ /* 0x000fe200000001ff */
[----:B------:R-:W-:-:S05]  /*aa00*/  MOV R101, R103 ;  /* 0x0000006700657202 */ /* 0x000fca0000000f00 */
[----:B------:R-:W-:-:S04]  /*aa10*/  FADD.FTZ R101, R100, R101 ;  /* 0x0000006564657221 */ /* 0x000fc80000010000 */
[----:B------:R-:W-:-:S07]  /*aa20*/  IMAD.MOV.U32 R106, RZ, RZ, R101 ;  /* 0x000000ffff6a7224 */ /* 0x000fce00078e0065 */
[----:B------:R-:W-:Y:S05]  /*aa30*/  WARPSYNC.COLLECTIVE R105, `(.L_x_5731) ;  /* 0x0000000069087348 */ /* 0x000fea0003c00000 */
[----:B------:R0:W1:Y:S02]  /*aa40*/  SHFL.BFLY P4, R103, R106, R107, R108 ;  /* 0x0c00006b6a677389 */ /* 0x000064000008006c */
[----:B01----:R-:W-:Y:S01]  /*aa50*/  ENDCOLLECTIVE ;  /* 0x000000000000791b */ /* 0x003fe20003800000 */
.L_x_5731:
[----:B------:R-:W-:Y:S02]  /*aa60*/  IMAD.MOV.U32 R107, RZ, RZ, 0x10 ;  /* 0x00000010ff6b7424 */ /* 0x000fe400078e00ff */
[----:B------:R-:W-:-:S04]  /*aa70*/  IMAD.MOV.U32 R72, RZ, RZ, R103 ;  /* 0x000000ffff487224 */ /* 0x000fc800078e0067 */
[----:B------:R-:W-:-:S05]  /*aa80*/  FADD.FTZ R102, R101, R72 ;  /* 0x0000004865667221 */ /* 0x000fca0000010000 */
[----:B------:R-:W-:-:S07]  /*aa90*/  MOV R106, R102 ;  /* 0x00000066006a7202 */ /* 0x000fce0000000f00 */
[----:B------:R-:W-:Y:S05]  /*aaa0*/  WARPSYNC.COLLECTIVE R105, `(.L_x_5732) ;  /* 0x0000000069087348 */ /* 0x000fea0003c00000 */
[----:B------:R0:W1:Y:S02]  /*aab0*/  SHFL.BFLY P4, R103, R106, R107, R108 ;  /* 0x0c00006b6a677389 */ /* 0x000064000008006c */
[----:B01----:R-:W-:Y:S01]  /*aac0*/  ENDCOLLECTIVE ;  /* 0x000000000000791b */ /* 0x003fe20003800000 */
.L_x_5732:
[----:B------:R-:W-:Y:S02]  /*aad0*/  IMAD.MOV.U32 R107, RZ, RZ, 0x1 ;  /* 0x00000001ff6b7424 */ /* 0x000fe400078e00ff */
        /* <DEDUP_REMOVED lines=55> */
.L_x_5733:
[----:B------:R-:W-:Y:S01]  /*ae50*/  HFMA2.MMA R107, -RZ, RZ, 0, 1.1920928955078125e-07 ;  /* 0x00000002ff6b7435 */ /* 0x000fe200000001ff */
[----:B------:R-:W-:-:S05]  /*ae60*/  MOV R100, R103 ;  /* 0x0000006700647202 */ /* 0x000fca0000000f00 */
[----:B------:R-:W-:-:S04]  /*ae70*/  FADD.FTZ R100, R73, R100 ;  /* 0x0000006449647221 */ /* 0x000fc80000010000 */
[----:B------:R-:W-:-:S07]  /*ae80*/  IMAD.MOV.U32 R106, RZ, RZ, R100 ;  /* 0x000000ffff6a7224 */ /* 0x000fce00078e0064 */
[----:B------:R-:W-:Y:S05]  /*ae90*/  WARPSYNC.COLLECTIVE R105, `(.L_x_5734) ;  /* 0x0000000069087348 */ /* 0x000fea0003c00000 */
[----:B------:R0:W1:Y:S02]  /*aea0*/  SHFL.BFLY P4, R103, R106, R107, R108 ;  /* 0x0c00006b6a677389 */ /* 0x000064000008006c */
[----:B01----:R-:W-:Y:S01]  /*aeb0*/  ENDCOLLECTIVE ;  /* 0x000000000000791b */ /* 0x003fe20003800000 */
.L_x_5734:
[----:B------:R-:W-:Y:S02]  /*aec0*/  IMAD.MOV.U32 R107, RZ, RZ, 0x4 ;  /* 0x00000004ff6b7424 */ /* 0x000fe400078e00ff */
[----:B------:R-:W-:-:S04]  /*aed0*/  IMAD.MOV.U32 R99, RZ, RZ, R103 ;  /* 0x000000ffff637224 */ /* 0x000fc800078e0067 */
[----:B------:R-:W-:-:S05]  /*aee0*/  FADD.FTZ R99, R100, R99 ;  /* 0x0000006364637221 */ /* 0x000fca0000010000 */
[----:B------:R-:W-:-:S07]  /*aef0*/  MOV R106, R99 ;  /* 0x00000063006a7202 */ /* 0x000fce0000000f00 */
[----:B------:R-:W-:Y:S05]  /*af00*/  WARPSYNC.COLLECTIVE R105, `(.L_x_5735) ;  /* 0x0000000069087348 */ /* 0x000fea0003c00000 */
[----:B------:R0:W1:Y:S02]  /*af10*/  SHFL.BFLY P4, R103, R106, R107, R108 ;  /* 0x0c00006b6a677389 */ /* 0x000064000008006c */
[----:B01----:R-:W-:Y:S01]  /*af20*/  ENDCOLLECTIVE ;  /* 0x000000000000791b */ /* 0x003fe20003800000 */
.L_x_5735:
[----:B------:R-:W-:Y:S01]  /*af30*/  HFMA2.MMA R107, -RZ, RZ, 0, 4.76837158203125e-07 ;  /* 0x00000008ff6b7435 */ /* 0x000fe200000001ff */
[----:B------:R-:W-:-:S05]  /*af40*/  MOV R102, R103 ;  /* 0x0000006700667202 */ /* 0x000fca0000000f00 */
[----:B------:R-:W-:-:S04]  /*af50*/  FADD.FTZ R102, R99, R102 ;  /* 0x0000006663667221 */ /* 0x000fc80000010000 */
[----:B------:R-:W-:-:S07]  /*af60*/  IMAD.MOV.U32 R106, RZ, RZ, R102 ;  /* 0x000000ffff6a7224 */ /* 0x000fce00078e0066 */
[----:B------:R-:W-:Y:S05]  /*af70*/  WARPSYNC.COLLECTIVE R105, `(.L_x_5736) ;  /* 0x0000000069087348 */ /* 0x000fea0003c00000 */
[----:B------:R0:W1:Y:S02]  /*af80*/  SHFL.BFLY P4, R103, R106, R107, R108 ;  /* 0x0c00006b6a677389 */ /* 0x000064000008006c */
[----:B01----:R-:W-:Y:S01]  /*af90*/  ENDCOLLECTIVE ;  /* 0x000000000000791b */ /* 0x003fe20003800000 */
.L_x_5736:
[----:B------:R-:W-:Y:S02]  /*afa0*/  IMAD.MOV.U32 R107, RZ, RZ, 0x10 ;  /* 0x00000010ff6b7424 */ /* 0x000fe400078e00ff */
[----:B------:R-:W-:-:S04]  /*afb0*/  IMAD.MOV.U32 R101, RZ, RZ, R103 ;  /* 0x000000ffff657224 */ /* 0x000fc800078e0067 */
[----:B------:R-:W-:-:S05]  /*afc0*/  FADD.FTZ R101, R102, R101 ;  /* 0x0000006566657221 */ /* 0x000fca0000010000 */
[----:B------:R-:W-:-:S07]  /*afd0*/  MOV R106, R101 ;  /* 0x00000065006a7202 */ /* 0x000fce0000000f00 */
[----:B------:R-:W-:Y:S05]  /*afe0*/  WARPSYNC.COLLECTIVE R105, `(.L_x_5737) ;  /* 0x0000000069087348 */ /* 0x000fea0003c00000 */
[----:B------:R0:W1:Y:S02]  /*aff0*/  SHFL.BFLY P4, R103, R106, R107, R108 ;  /* 0x0c00006b6a677389 */ /* 0x000064000008006c */
[----:B01----:R-:W-:Y:S01]  /*b000*/  ENDCOLLECTIVE ;  /* 0x000000000000791b */ /* 0x003fe20003800000 */
.L_x_5737:
[----:B------:R-:W-:Y:S01]  /*b010*/  MOV R104, R103 ;  /* 0x0000006700687202 */ /* 0x000fe20000000f00 */
[----:B------:R-:W-:Y:S06]  /*b020*/  BRA `(.L_x_5738) ;  /* 0xffffffec00407947 */ /* 0x000fec000383ffff */
.L_x_5739:
        /* <DEDUP_REMOVED lines=13> */
.L_x_23248:


//--------------------- .text._ZN10layer_norm13ln_fwd_kernelINS_13Kernel_traitsIf13__nv_bfloat16S2_S2_fjLj3072ELj1ELj1ELj4ELj16ENS_18Kernel_traits_baseILj3072EfS2_S2_S2_fjLj128EEEEELb1ELb0ELb0ELb1EEEvNS_9FwdParamsE --------------------------
	.section	.text._ZN10layer_norm13ln_fwd_kernelINS_13Kernel_traitsIf13__nv_bfloat16S2_S2_fjLj3072ELj1ELj1ELj4ELj16ENS_18Kernel_traits_baseILj3072EfS2_S2_S2_fjLj128EEEEELb1ELb0ELb0ELb1EEEvNS_9FwdParamsE,"ax",@progbits
	.align	128
        .global         _ZN10layer_norm13ln_fwd_kernelINS_13Kernel_traitsIf13__nv_bfloat16S2_S2_fjLj3072ELj1ELj1ELj4ELj16ENS_18Kernel_traits_baseILj3072EfS2_S2_S2_fjLj128EEEEELb1ELb0ELb0ELb1EEEvNS_9FwdParamsE
        .type           _ZN10layer_norm13ln_fwd_kernelINS_13Kernel_traitsIf13__nv_bfloat16S2_S2_fjLj3072ELj1ELj1ELj4ELj16ENS_18Kernel_traits_baseILj3072EfS2_S2_S2_fjLj128EEEEELb1ELb0ELb0ELb1EEEvNS_9FwdParamsE,@function
        .size           _ZN10layer_norm13ln_fwd_kernelINS_13Kernel_traitsIf13__nv_bfloat16S2_S2_fjLj3072ELj1ELj1ELj4ELj16ENS_18Kernel_traits_baseILj3072EfS2_S2_S2_fjLj128EEEEELb1ELb0ELb0ELb1EEEvNS_9FwdParamsE,(.L_x_23249 - _ZN10layer_norm13ln_fwd_kernelINS_13Kernel_traitsIf13__nv_bfloat16S2_S2_fjLj3072ELj1ELj1ELj4ELj16ENS_18Kernel_traits_baseILj3072EfS2_S2_S2_fjLj128EEEEELb1ELb0ELb0ELb1EEEvNS_9FwdParamsE)
        .other          _ZN10layer_norm13ln_fwd_kernelINS_13Kernel_traitsIf13__nv_bfloat16S2_S2_fjLj3072ELj1ELj1ELj4ELj16ENS_18Kernel_traits_baseILj3072EfS2_S2_S2_fjLj128EEEEELb1ELb0ELb0ELb1EEEvNS_9FwdParamsE,@"STO_CUDA_ENTRY STV_DEFAULT"
_ZN10layer_norm13ln_fwd_kernelINS_13Kernel_traitsIf13__nv_bfloat16S2_S2_fjLj3072ELj1ELj1ELj4ELj16ENS_18Kernel_traits_baseILj3072EfS2_S2_S2_fjLj128EEEEELb1ELb0ELb0ELb1EEEvNS_9FwdParamsE:
.text._ZN10layer_norm13ln_fwd_kernelINS_13Kernel_traitsIf13__nv_bfloat16S2_S2_fjLj3072ELj1ELj1ELj4ELj16ENS_18Kernel_traits_baseILj3072EfS2_S2_S2_fjLj128EEEEELb1ELb0ELb0ELb1EEEvNS_9FwdParamsE:
        /* <DEDUP_REMOVED lines=8> */
[----:B------:R-:W1:Y:S01]  /*0080*/  LDC R79, c[0x0][0x2ec] ;  /* 0x0000bb00ff4f7b82 */ /* 0x000e620000000800 */
[----:B------:R-:W2:Y:S01]  /*0090*/  S2R R0, SR_TID.X ;  /* 0x0000000000007919 */ /* 0x000ea20000002100 */
[----:B------:R-:W-:Y:S01]  /*00a0*/  ULDC.64 UR10, c[0x0][0x2c8] ;  /* 0x0000b200000a7ab9 */ /* 0x000fe20000000a00 */
[----:B------:R-:W-:Y:S01]  /*00b0*/  ULDC.64 UR12, c[0x0][0x260] ;  /* 0x00009800000c7ab9 */ /* 0x000fe20000000a00 */
[----:B------:R-:W-:-:S04]  /*00c0*/  ULDC UR9, c[0x0][0x214] ;  /* 0x0000850000097ab9 */ /* 0x000fc80000000800 */
[----:B------:R-:W3:Y:S01]  /*00d0*/  @P0 LDG.E.64 R2, desc[UR4][R2.64] ;  /* 0x0000000402020981 */ /* 0x000ee2000c1e1b00 */
[----:B------:R-:W4:Y:S01]  /*00e0*/  @P0 LDC R11, c[0x0][0x2f0] ;  /* 0x0000bc00ff0b0b82 */ /* 0x000f220000000800 */
[----:B0-----:R-:W-:Y:S01]  /*00f0*/  @P0 MOV R6, R78 ;  /* 0x0000004e00060202 */ /* 0x001fe20000000f00 */
[----:B-1----:R-:W-:-:S05]  /*0100*/  @P0 IMAD.MOV.U32 R7, RZ, RZ, R79 ;  /* 0x000000ffff070224 */ /* 0x002fca00078e004f */
[----:B------:R-:W4:Y:S01]  /*0110*/  @P0 LDG.E.64 R4, desc[UR4][R6.64] ;  /* 0x0000000406040981 */ /* 0x000f22000c1e1b00 */
[----:B------:R-:W2:Y:S01]  /*0120*/  S2UR UR8, SR_CTAID.X ;  /* 0x00000000000879c3 */ /* 0x000ea20000002500 */
[----:B------:R-:W-:Y:S02]  /*0130*/  CS2R R68, SRZ ;  /* 0x0000000000447805 */ /* 0x000fe4000001ff00 */
[----:B------:R-:W-:Y:S02]  /*0140*/  CS2R R70, SRZ ;  /* 0x0000000000467805 */ /* 0x000fe4000001ff00 */
[----:B------:R-:W-:Y:S02]  /*0150*/  CS2R R64, SRZ ;  /* 0x0000000000407805 */ /* 0x000fe4000001ff00 */
[----:B------:R-:W-:Y:S02]  /*0160*/  CS2R R66, SRZ ;  /* 0x0000000000427805 */ /* 0x000fe4000001ff00 */
[----:B------:R-:W-:-:S02]  /*0170*/  CS2R R60, SRZ ;  /* 0x00000000003c7805 */ /* 0x000fc4000001ff00 */
[----:B------:R-:W-:Y:S02]  /*0180*/  CS2R R62, SRZ ;  /* 0x00000000003e7805 */ /* 0x000fe4000001ff00 */
[----:B------:R-:W-:Y:S01]  /*0190*/  CS2R R56, SRZ ;  /* 0x0000000000387805 */ /* 0x000fe2000001ff00 */
[----:B------:R-:W2:Y:S01]  /*01a0*/  LDC R9, c[0x0][RZ] ;  /* 0x00000000ff097b82 */ /* 0x000ea20000000800 */
[----:B------:R-:W-:Y:S02]  /*01b0*/  CS2R R58, SRZ ;  /* 0x00000000003a7805 */ /* 0x000fe4000001ff00 */
[----:B------:R-:W-:Y:S02]  /*01c0*/  CS2R R52, SRZ ;  /* 0x0000000000347805 */ /* 0x000fe4000001ff00 */
[----:B------:R-:W-:Y:S02]  /*01d0*/  CS2R R54, SRZ ;  /* 0x0000000000367805 */ /* 0x000fe4000001ff00 */
[----:B------:R-:W-:-:S02]  /*01e0*/  CS2R R48, SRZ ;  /* 0x0000000000307805 */ /* 0x000fc4000001ff00 */
[----:B------:R-:W-:Y:S01]  /*01f0*/  CS2R R50, SRZ ;  /* 0x0000000000327805 */ /* 0x000fe2000001ff00 */
[----:B--2---:R-:W-:Y:S01]  /*0200*/  IMAD R12, R9, UR8, R0 ;  /* 0x00000008090c7c24 */ /* 0x004fe2000f8e0200 */
[----:B---3--:R-:W-:Y:S02]  /*0210*/  @P0 R2UR UR6, R2 ;  /* 0x00000000020602ca */ /* 0x008fe400000e0000 */
[----:B------:R-:W-:-:S11]  /*0220*/  @P0 R2UR UR7, R3 ;  /* 0x00000000030702ca */ /* 0x000fd600000e0000 */
[----:B------:R-:W-:Y:S02]  /*0230*/  UIADD3 UR18, UR6, -0x61c88647, URZ ;  /* 0x9e3779b906127890 */ /* 0x000fe4000fffe03f */
[----:B------:R-:W-:Y:S02]  /*0240*/  UIADD3 UR19, UR7, -0x4498517b, URZ ;  /* 0xbb67ae8507137890 */ /* 0x000fe4000fffe03f */
[----:B------:R-:W-:Y:S02]  /*0250*/  UIADD3 UR20, UR6, 0x3c6ef372, URZ ;  /* 0x3c6ef37206147890 */ /* 0x000fe4000fffe03f */
[----:B------:R-:W-:Y:S01]  /*0260*/  UIADD3 UR21, UR7, 0x76cf5d0a, URZ ;  /* 0x76cf5d0a07157890 */ /* 0x000fe2000fffe03f */
[----:B----4-:R-:W-:Y:S01]  /*0270*/  @P0 IADD3 R78, P1, R4, R11, RZ ;  /* 0x0000000b044e0210 */ /* 0x010fe20007f3e0ff */
[----:B------:R-:W-:Y:S02]  /*0280*/  UIADD3 UR23, UR7, 0x32370b8f, URZ ;  /* 0x32370b8f07177890 */ /* 0x000fe4000fffe03f */
[----:B------:R-:W-:Y:S01]  /*0290*/  UIADD3 UR22, UR6, -0x255992d5, URZ ;  /* 0xdaa66d2b06167890 */ /* 0x000fe2000fffe03f */
[----:B------:R-:W-:Y:S01]  /*02a0*/  @P0 IADD3.X R79, RZ, R5, RZ, P1, !PT ;  /* 0x00000005ff4f0210 */ /* 0x000fe20000ffe4ff */
[----:B------:R-:W-:Y:S01]  /*02b0*/  IMAD.WIDE.U32 R4, R12, -0x326172a9, RZ ;  /* 0xcd9e8d570c047825 */ /* 0x000fe200078e00ff */
[----:B------:R-:W-:Y:S01]  /*02c0*/  UIADD3 UR24, UR6, 0x78dde6e4, URZ ;  /* 0x78dde6e406187890 */ /* 0x000fe2000fffe03f */
[----:B------:R-:W-:Y:S01]  /*02d0*/  ISETP.NE.U32.AND P0, PT, RZ, UR10, PT ;  /* 0x0000000aff007c0c */ /* 0x000fe2000bf05070 */
[----:B------:R-:W-:Y:S01]  /*02e0*/  UIADD3 UR25, UR7, -0x126145ec, URZ ;  /* 0xed9eba1407197890 */ /* 0x000fe2000fffe03f */
[--C-:B------:R-:W-:Y:S01]  /*02f0*/  SHF.R.U32.HI R13, RZ, 0x2, R79.reuse ;  /* 0x00000002ff0d7819 */ /* 0x100fe2000001164f */
[----:B------:R-:W-:Y:S01]  /*0300*/  UIADD3 UR27, UR7, -0x56f99767, URZ ;  /* 0xa9066899071b7890 */ /* 0x000fe2000fffe03f */
[----:B------:R-:W-:Y:S01]  /*0310*/  SHF.R.U64 R14, R78, 0x2, R79 ;  /* 0x000000024e0e7819 */ /* 0x000fe2000000124f */
[----:B------:R-:W-:-:S02]  /*0320*/  UIADD3 UR26, UR6, 0x1715609d, URZ ;  /* 0x1715609d061a7890 */ /* 0x000fc4000fffe03f */
[----:B------:R-:W-:Y:S01]  /*0330*/  LOP3.LUT R6, R5, UR6, R13, 0x96, !PT ;  /* 0x0000000605067c12 */ /* 0x000fe2000f8e960d */
[----:B------:R-:W-:Y:S01]  /*0340*/  UIADD3 UR28, UR6, -0x4ab325aa, URZ ;  /* 0xb54cda56061c7890 */ /* 0x000fe2000fffe03f */
[----:B------:R-:W-:Y:S01]  /*0350*/  ISETP.NE.AND.EX P0, PT, RZ, UR11, PT, P0 ;  /* 0x0000000bff007c0c */ /* 0x000fe2000bf05300 */
[----:B------:R-:W-:Y:S01]  /*0360*/  IMAD.WIDE.U32 R2, R14, -0x2daee0ad, RZ ;  /* 0xd2511f530e027825 */ /* 0x000fe200078e00ff */
[----:B------:R-:W-:Y:S02]  /*0370*/  UIADD3 UR29, UR7, 0x646e171e, URZ ;  /* 0x646e171e071d7890 */ /* 0x000fe4000fffe03f */
[----:B------:R-:W-:Y:S01]  /*0380*/  UIADD3 UR31, UR7, 0x1fd5c5a3, URZ ;  /* 0x1fd5c5a3071f7890 */ /* 0x000fe2000fffe03f */
[----:B------:R-:W-:Y:S01]  /*0390*/  IMAD.WIDE.U32 R6, R6, -0x2daee0ad, RZ ;  /* 0xd2511f5306067825 */ /* 0x000fe200078e00ff */
[----:B------:R-:W-:Y:S01]  /*03a0*/  LOP3.LUT R3, R3, UR7, RZ, 0x3c, !PT ;  /* 0x0000000703037c12 */ /* 0x000fe2000f8e3cff */
[----:B------:R-:W-:Y:S02]  /*03b0*/  UIADD3 UR30, UR6, 0x5384540f, URZ ;  /* 0x5384540f061e7890 */ /* 0x000fe4000fffe03f */
[----:B------:R-:W-:Y:S01]  /*03c0*/  UIADD3 UR32, UR6, -0xe443238, URZ ;  /* 0xf1bbcdc806207890 */ /* 0x000fe2000fffe03f */
[----:B------:R-:W-:Y:S01]  /*03d0*/  LOP3.LUT R8, R7, UR19, R2, 0x96, !PT ;  /* 0x0000001307087c12 */ /* 0x000fe2000f8e9602 */
[----:B------:R-:W-:Y:S01]  /*03e0*/  IMAD.WIDE.U32 R2, R3, -0x326172a9, RZ ;  /* 0xcd9e8d5703027825 */ /* 0x000fe200078e00ff */
[----:B------:R-:W-:-:S03]  /*03f0*/  UIADD3 UR33, UR7, -0x24c28bd8, URZ ;  /* 0xdb3d742807217890 */ /* 0x000fc6000fffe03f */
        /* <DEDUP_REMOVED lines=18> */
[----:B------:R-:W-:Y:S01]  /*0520*/  IMAD.SHL.U32 R6, R0, 0x20, RZ ;  /* 0x0000002000067824 */ /* 0x000fe200078e00ff */
[----:B------:R-:W-:Y:S01]  /*0530*/  LOP3.LUT R10, R5, UR28, R2, 0x96, !PT ;  /* 0x0000001c050a7c12 */ /* 0x000fe2000f8e9602 */
[----:B------:R-:W-:-:S04]  /*0540*/  IMAD.WIDE.U32 R2, R3, -0x2daee0ad, RZ ;  /* 0xd2511f5303027825 */ /* 0x000fc800078e00ff */
[----:B------:R-:W-:Y:S01]  /*0550*/  IMAD.WIDE.U32 R10, R10, -0x2daee0ad, RZ ;  /* 0xd2511f530a0a7825 */ /* 0x000fe200078e00ff */
[----:B------:R-:W-:-:S04]  /*0560*/  LOP3.LUT R3, R3, UR29, R8, 0x96, !PT ;  /* 0x0000001d03037c12 */ /* 0x000fc8000f8e9608 */
[----:B------:R-:W-:Y:S01]  /*0570*/  LOP3.LUT R9, R11, UR31, R2, 0x96, !PT ;  /* 0x0000001f0b097c12 */ /* 0x000fe2000f8e9602 */
[----:B------:R-:W-:-:S04]  /*0580*/  IMAD.WIDE.U32 R2, R3, -0x326172a9, RZ ;  /* 0xcd9e8d5703027825 */ /* 0x000fc800078e00ff */
[----:B------:R-:W-:Y:S01]  /*0590*/  IMAD.HI.U32 R5, R9, -0x326172a9, RZ ;  /* 0xcd9e8d5709057827 */ /* 0x000fe200078e00ff */
[----:B------:R-:W-:Y:S02]  /*05a0*/  LOP3.LUT R8, R3, UR30, R4, 0x96, !PT ;  /* 0x0000001e03087c12 */ /* 0x000fe4000f8e9604 */
[----:B------:R-:W-:Y:S02]  /*05b0*/  LOP3.LUT R4, R6, 0xfe0, RZ, 0xc0, !PT ;  /* 0x00000fe006047812 */ /* 0x000fe400078ec0ff */
[----:B------:R-:W-:Y:S01]  /*05c0*/  LOP3.LUT R84, R5, UR32, R2, 0x96, !PT ;  /* 0x0000002005547c12 */ /* 0x000fe2000f8e9602 */
[----:B------:R-:W-:Y:S01]  /*05d0*/  IMAD.HI.U32 R3, R8, -0x2daee0ad, RZ ;  /* 0xd2511f5308037827 */ /* 0x000fe200078e00ff */
[C---:B------:R-:W-:Y:S02]  /*05e0*/  IADD3 R6, P2, R4.reuse, UR10, RZ ;  /* 0x0000000a04067c10 */ /* 0x040fe4000ff5e0ff */
[----:B------:R-:W-:Y:S02]  /*05f0*/  IADD3 R4, P1, R4, UR12, RZ ;  /* 0x0000000c04047c10 */ /* 0x000fe4000ff3e0ff */
[----:B------:R-:W-:-:S02]  /*0600*/  IADD3.X R7, RZ, UR11, RZ, P2, !PT ;  /* 0x0000000bff077c10 */ /* 0x000fc400097fe4ff */
[----:B------:R-:W-:Y:S01]  /*0610*/  LEA.HI R2, R0, UR8, RZ, 0x19 ;  /* 0x0000000800027c11 */ /* 0x000fe2000f8fc8ff */
[----:B------:R-:W-:Y:S01]  /*0620*/  IMAD.X R5, RZ, RZ, UR13, P1 ;  /* 0x0000000dff057e24 */ /* 0x000fe200088e06ff */
[----:B------:R-:W-:Y:S01]  /*0630*/  LOP3.LUT R10, R3, UR33, R10, 0x96, !PT ;  /* 0x00000021030a7c12 */ /* 0x000fe2000f8e960a */
[----:B------:R0:W5:Y:S01]  /*0640*/  @P0 LDG.E.128 R68, desc[UR4][R6.64] ;  /* 0x0000000406440981 */ /* 0x000162000c1e1d00 */
[----:B------:R-:W-:-:S03]  /*0650*/  ISETP.GE.AND P1, PT, R2, UR9, PT ;  /* 0x0000000902007c0c */ /* 0x000fc6000bf26270 */
[----:B------:R0:W5:Y:S04]  /*0660*/  @P0 LDG.E.128 R64, desc[UR4][R6.64+0x10] ;  /* 0x0000100406400981 */ /* 0x000168000c1e1d00 */
[----:B------:R0:W5:Y:S04]  /*0670*/  @P0 LDG.E.128 R60, desc[UR4][R6.64+0x1000] ;  /* 0x00100004063c0981 */ /* 0x000168000c1e1d00 */
[----:B------:R0:W5:Y:S04]  /*0680*/  @P0 LDG.E.128 R56, desc[UR4][R6.64+0x1010] ;  /* 0x0010100406380981 */ /* 0x000168000c1e1d00 */
[----:B------:R0:W5:Y:S04]  /*0690*/  @P0 LDG.E.128 R52, desc[UR4][R6.64+0x2000] ;  /* 0x0020000406340981 */ /* 0x000168000c1e1d00 */
[----:B------:R0:W5:Y:S01]  /*06a0*/  @P0 LDG.E.128 R48, desc[UR4][R6.64+0x2010] ;  /* 0x0020100406300981 */ /* 0x000162000c1e1d00 */
[----:B------:R-:W-:Y:S05]  /*06b0*/  @P1 EXIT ;  /* 0x000000000000194d */ /* 0x000fea0003800000 */
[----:B------:R-:W-:Y:S01]  /*06c0*/  UIADD3 UR34, UR6, -0x700cb87f, URZ ;  /* 0x8ff3478106227890 */ /* 0x000fe2000fffe03f */
[----:B------:R-:W-:Y:S01]  /*06d0*/  IMAD R3, R8, -0x2daee0ad, RZ ;  /* 0xd2511f5308037824 */ /* 0x000fe200078e02ff */
[----:B------:R-:W-:Y:S01]  /*06e0*/  UIADD3 UR35, UR7, -0x695add53, URZ ;  /* 0x96a522ad07237890 */ /* 0x000fe2000fffe03f */
[----:B0-----:R-:W-:Y:S01]  /*06f0*/  IMAD R7, R9, -0x326172a9, RZ ;  /* 0xcd9e8d5709077824 */ /* 0x001fe200078e02ff */
[----:B------:R-:W-:Y:S01]  /*0700*/  ULDC.64 UR8, c[0x0][0x270] ;  /* 0x00009c0000087ab9 */ /* 0x000fe20000000a00 */
[----:B------:R-:W-:Y:S01]  /*0710*/  IMAD.HI.U32 R16, R10, -0x326172a9, RZ ;  /* 0xcd9e8d570a107827 */ /* 0x000fe200078e00ff */
[----:B------:R-:W5:Y:S03]  /*0720*/  LDG.E.128 R44, desc[UR4][R4.64] ;  /* 0x00000004042c7981 */ /* 0x000f66000c1e1d00 */
[----:B------:R-:W-:Y:S01]  /*0730*/  IMAD.WIDE.U32 R84, R84, -0x2daee0ad, RZ ;  /* 0xd2511f5354547825 */ /* 0x000fe200078e00ff */
[----:B------:R-:W-:Y:S01]  /*0740*/  HFMA2.MMA R6, -RZ, RZ, 0, 0 ;  /* 0x00000000ff067435 */ /* 0x000fe200000001ff */
[----:B------:R-:W5:Y:S01]  /*0750*/  LDG.E.128 R40, desc[UR4][R4.64+0x10] ;  /* 0x0000100404287981 */ /* 0x000f62000c1e1d00 */
[----:B------:R-:W-:Y:S01]  /*0760*/  UISETP.NE.U32.AND UP0, UPT, UR8, URZ, UPT ;  /* 0x0000003f0800728c */ /* 0x000fe2000bf05070 */
[----:B------:R-:W-:Y:S01]  /*0770*/  LOP3.LUT R16, R16, UR34, R7, 0x96, !PT ;  /* 0x0000002210107c12 */ /* 0x000fe2000f8e9607 */
[----:B------:R-:W-:Y:S01]  /*0780*/  IMAD.MOV.U32 R7, RZ, RZ, 0x1 ;  /* 0x00000001ff077424 */ /* 0x000fe200078e00ff */
[----:B------:R-:W5:Y:S01]  /*0790*/  LDG.E.128 R36, desc[UR4][R4.64+0x1000] ;  /* 0x0010000404247981 */ /* 0x000f62000c1e1d00 */
[----:B------:R-:W-:Y:S01]  /*07a0*/  LOP3.LUT R82, R85, UR35, R3, 0x96, !PT ;  /* 0x0000002355527c12 */ /* 0x000fe2000f8e9603 */
[----:B------:R-:W-:Y:S01]  /*07b0*/  IMAD R80, R10, -0x326172a9, RZ ;  /* 0xcd9e8d570a507824 */ /* 0x000fe200078e02ff */
[----:B------:R-:W-:Y:S01]  /*07c0*/  MOV R3, R12 ;  /* 0x0000000c00037202 */ /* 0x000fe20000000f00 */
[----:B------:R-:W5:Y:S01]  /*07d0*/  LDG.E.128 R32, desc[UR4][R4.64+0x1010] ;  /* 0x0010100404207981 */ /* 0x000f62000c1e1d00 */
[----:B------:R-:W-:Y:S01]  /*07e0*/  LOP3.LUT R78, R78, 0x3, RZ, 0xc0, !PT ;  /* 0x000000034e4e7812 */ /* 0x000fe200078ec0ff */
[----:B------:R-:W-:-:S02]  /*07f0*/  ULDC.U8 UR8, c[0x0][0x2a0] ;  /* 0x0000a80000087ab9 */ /* 0x000fc40000000000 */
[----:B------:R-:W5:Y:S04]  /*0800*/  LDG.E.128 R28, desc[UR4][R4.64+0x2000] ;  /* 0x00200004041c7981 */ /* 0x000f68000c1e1d00 */
[----:B------:R0:W5:Y:S01]  /*0810*/  LDG.E.128 R24, desc[UR4][R4.64+0x2010] ;  /* 0x0020100404187981 */ /* 0x000162000c1e1d00 */
[----:B------:R-:W-:Y:S01]  /*0820*/  UISETP.NE.AND.EX UP0, UPT, UR9, URZ, UPT, UP0 ;  /* 0x0000003f0900728c */ /* 0x000fe2000bf05300 */
[----:B------:R-:W-:Y:S01]  /*0830*/  ULDC UR10, c[0x0][0x218] ;  /* 0x00008600000a7ab9 */ /* 0x000fe20000000800 */
[----:B------:R-:W-:Y:S01]  /*0840*/  ULDC UR11, c[0x0][0x290] ;  /* 0x0000a400000b7ab9 */ /* 0x000fe20000000800 */
[----:B------:R-:W-:Y:S01]  /*0850*/  UISETP.NE.AND UP1, UPT, UR8, URZ, UPT ;  /* 0x0000003f0800728c */ /* 0x000fe2000bf25270 */
[----:B------:R-:W-:Y:S01]  /*0860*/  ULDC.64 UR12, c[0x0][0x230] ;  /* 0x00008c00000c7ab9 */ /* 0x000fe20000000a00 */
[----:B------:R-:W-:Y:S01]  /*0870*/  ULDC.64 UR14, c[0x0][0x2b8] ;  /* 0x0000ae00000e7ab9 */ /* 0x000fe20000000a00 */
[----:B------:R-:W-:Y:S01]  /*0880*/  ULDC.64 UR16, c[0x0][0x210] ;  /* 0x0000840000107ab9 */ /* 0x000fe20000000a00 */
[----:B0-----:R-:W-:Y:S01]  /*0890*/  IMAD.MOV.U32 R4, RZ, RZ, R14 ;  /* 0x000000ffff047224 */ /* 0x001fe200078e000e */
[----:B------:R-:W-:-:S07]  /*08a0*/  MOV R5, R13 ;  /* 0x0000000d00057202 */ /* 0x000fce0000000f00 */
.L_x_5909:
        /* <DEDUP_REMOVED lines=16> */
[----:B-----5:R-:W5:Y:S01]  /*09b0*/  LDG.E.128 R72, desc[UR4][R72.64] ;  /* 0x0000000448487981 */ /* 0x020f62000c1e1d00 */
        /* <DEDUP_REMOVED lines=17> */
.L_x_5741:
[----:B------:R-:W-:-:S07]  /*0ad0*/  MOV R9, R80 ;  /* 0x0000005000097202 */ /* 0x000fce0000000f00 */
.L_x_5742:
[----:B------:R-:W-:Y:S05]  /*0ae0*/  BSYNC B0 ;  /* 0x0000000000007941 */ /* 0x000fea0003800000 */
.L_x_5740:
        /* <DEDUP_REMOVED lines=16> */
.L_x_5746:
[----:B------:R-:W-:Y:S05]  /*0bf0*/  BSYNC B1 ;  /* 0x0000000000017941 */ /* 0x000fea0003800000 */
.L_x_5745:
        /* <DEDUP_REMOVED lines=41> */
[----:B------:R-:W-:-:S07]  /*0e90*/  LOP3.LUT R82, R85, UR35, R82, 0x96, !PT ;  /* 0x0000002355527c12 */ /* 0x000fce000f8e9652 */
.L_x_5744:
[----:B------:R-:W-:Y:S05]  /*0ea0*/  BSYNC B0 ;  /* 0x0000000000007941 */ /* 0x000fea0003800000 */
.L_x_5743:
[----:B------:R-:W0:Y:S01]  /*0eb0*/  LDC R12, c[0x0][0x298] ;  /* 0x0000a600ff0c7b82 */ /* 0x000e220000000800 */
[----:B------:R-:W-:Y:S01]  /*0ec0*/  I2FP.F32.U32 R18, R9 ;  /* 0x0000000900127245 */ /* 0x000fe20000201000 */
[----:B------:R-:W-:Y:S01]  /*0ed0*/  IMAD.MOV.U32 R15, RZ, RZ, 0x2f800000 ;  /* 0x2f800000ff0f7424 */ /* 0x000fe200078e00ff */
[----:B-----5:R-:W-:Y:S01]  /*0ee0*/  SHF.L.U32 R11, R72, 0x10, RZ ;  /* 0x00000010480b7819 */ /* 0x020fe200000006ff */
[----:B------:R-:W-:Y:S01]  /*0ef0*/  BSSY B0, `(.L_x_5747) ;  /* 0x0000017000007945 */ /* 0x000fe20003800000 */
[----:B------:R-:W-:Y:S01]  /*0f00*/  ISETP.NE.AND P1, PT, R17, 0x1, PT ;  /* 0x000000011100780c */ /* 0x000fe20003f25270 */
[----:B------:R-:W-:Y:S01]  /*0f10*/  FFMA.FTZ R9, R18, R15, 1.1641532182693481445e-10 ;  /* 0x2f00000012097423 */ /* 0x000fe2000001000f */
[----:B------:R-:W-:Y:S01]  /*0f20*/  @P0 IMAD.U32 R18, R20, 0x10000, RZ ;  /* 0x0001000014120824 */ /* 0x000fe200078e00ff */
[----:B------:R-:W1:Y:S01]  /*0f30*/  LDC R14, c[0x0][0x294] ;  /* 0x0000a500ff0e7b82 */ /* 0x000e620000000800 */
[----:B------:R-:W-:Y:S01]  /*0f40*/  FMUL.FTZ R11, R11, R10 ;  /* 0x0000000a0b0b7220 */ /* 0x000fe20000410000 */
[----:B------:R-:W-:-:S02]  /*0f50*/  PRMT R72, R72, 0x7632, R72 ;  /* 0x0000763248487816 */ /* 0x000fc40000000048 */
[----:B------:R-:W-:Y:S01]  /*0f60*/  IADD3 R19, R17, 0x1, RZ ;  /* 0x0000000111137810 */ /* 0x000fe20007ffe0ff */
[----:B0-----:R-:W-:Y:S01]  /*0f70*/  FMUL.FTZ R11, R11, R12 ;  /* 0x0000000c0b0b7220 */ /* 0x001fe20000410000 */
[----:B-1----:R-:W-:-:S04]  /*0f80*/  FSETP.GTU.FTZ.AND P2, PT, R9, R14, PT ;  /* 0x0000000e0900720b */ /* 0x002fc80003f5c000 */
        /* <DEDUP_REMOVED lines=12> */
.L_x_5748:
[----:B------:R-:W-:-:S07]  /*1050*/  MOV R11, R80 ;  /* 0x00000050000b7202 */ /* 0x000fce0000000f00 */
.L_x_5749:
[----:B------:R-:W-:Y:S05]  /*1060*/  BSYNC B0 ;  /* 0x0000000000007941 */ /* 0x000fea0003800000 */
.L_x_5747:
        /* <DEDUP_REMOVED lines=16> */
.L_x_5753:
[----:B------:R-:W-:Y:S05]  /*1170*/  BSYNC B1 ;  /* 0x0000000000017941 */ /* 0x000fea0003800000 */
.L_x_5752:
        /* <DEDUP_REMOVED lines=41> */
[----:B------:R-:W-:Y:S01]  /*1410*/  IMAD.MOV.U32 R19, RZ, RZ, RZ ;  /* 0x000000ffff137224 */ /* 0x000fe200078e00ff */
[----:B------:R-:W-:-:S07]  /*1420*/  MOV R84, R18 ;  /* 0x0000001200547202 */ /* 0x000fce0000000f00 */
.L_x_5751:
[----:B------:R-:W-:Y:S05]  /*1430*/  BSYNC B0 ;  /* 0x0000000000007941 */ /* 0x000fea0003800000 */
.L_x_5750:
        /* <DEDUP_REMOVED lines=23> */
.L_x_5755:
[----:B------:R-:W-:-:S07]  /*15b0*/  MOV R13, R80 ;  /* 0x00000050000d7202 */ /* 0x000fce0000000f00 */
.L_x_5756:
[----:B------:R-:W-:Y:S05]  /*15c0*/  BSYNC B0 ;  /* 0x0000000000007941 */ /* 0x000fea0003800000 */
.L_x_5754:
        /* <DEDUP_REMOVED lines=16> */
.L_x_5760:
[----:B------:R-:W-:Y:S05]  /*16d0*/  BSYNC B1 ;  /* 0x0000000000017941 */ /* 0x000fea0003800000 */
.L_x_5759:
        /* <DEDUP_REMOVED lines=41> */
[----:B------:R-:W-:Y:S02]  /*1970*/  LOP3.LUT R82, R19, UR35, R82, 0x96, !PT ;  /* 0x0000002313527c12 */ /* 0x000fe4000f8e9652 */
[----:B------:R-:W-:-:S07]  /*1980*/  MOV R84, R18 ;  /* 0x0000001200547202 */ /* 0x000fce0000000f00 */
.L_x_5758:
[----:B------:R-:W-:Y:S05]  /*1990*/  BSYNC B0 ;  /* 0x0000000000007941 */ /* 0x000fea0003800000 */
.L_x_5757:
[----:B------:R-:W-:Y:S01]  /*19a0*/  I2FP.F32.U32 R18, R13 ;  /* 0x0000000d00127245 */ /* 0x000fe20000201000 */
[----:B------:R-:W-:Y:S01]  /*19b0*/  BSSY B0, `(.L_x_5761) ;  /* 0x0000016000007945 */ /* 0x000fe20003800000 */
[----:B------:R-:W-:Y:S02]  /*19c0*/  SHF.L.U32 R17, R73, 0x10, RZ ;  /* 0x0000001049117819 */ /* 0x000fe400000006ff */
[----:B------:R-:W-:Y:S01]  /*19d0*/  ISETP.NE.AND P2, PT, R76, 0x1, PT ;  /* 0x000000014c00780c */ /* 0x000fe20003f45270 */
[----:B------:R-:W-:Y:S01]  /*19e0*/  FFMA.FTZ R13, R18, R15, 1.1641532182693481445e-10 ;  /* 0x2f000000120d7423 */ /* 0x000fe2000001000f */
[----:B------:R-:W-:Y:S02]  /*19f0*/  @P0 IMAD.U32 R18, R21, 0x10000, RZ ;  /* 0x0001000015120824 */ /* 0x000fe400078e00ff */
[----:B------:R-:W-:Y:S01]  /*1a00*/  FMUL.FTZ R17, R17, R10 ;  /* 0x0000000a11117220 */ /* 0x000fe20000410000 */
[----:B------:R-:W-:Y:S02]  /*1a10*/  PRMT R73, R73, 0x7632, R73 ;  /* 0x0000763249497816 */ /* 0x000fe40000000049 */
[----:B------:R-:W-:Y:S01]  /*1a20*/  FSETP.GTU.FTZ.AND P1, PT, R13, R14, PT ;  /* 0x0000000e0d00720b */ /* 0x000fe20003f3c000 */
[----:B------:R-:W-:Y:S01]  /*1a30*/  FMUL.FTZ R17, R17, R12 ;  /* 0x0000000c11117220 */ /* 0x000fe20000410000 */
[----:B------:R-:W-:-:S04]  /*1a40*/  IADD3 R19, R76, 0x1, RZ ;  /* 0x000000014c137810 */ /* 0x000fc80007ffe0ff */
        /* <DEDUP_REMOVED lines=11> */
.L_x_5762:
[----:B------:R-:W-:-:S07]  /*1b00*/  MOV R17, R80 ;  /* 0x0000005000117202 */ /* 0x000fce0000000f00 */
.L_x_5763:
[----:B------:R-:W-:Y:S05]  /*1b10*/  BSYNC B0 ;  /* 0x0000000000007941 */ /* 0x000fea0003800000 */
.L_x_5761:
        /* <DEDUP_REMOVED lines=16> */
.L_x_5767:
[----:B------:R-:W-:Y:S05]  /*1c20*/  BSYNC B1 ;  /* 0x0000000000017941 */ /* 0x000fea0003800000 */
.L_x_5766:
        /* <DEDUP_REMOVED lines=43> */
.L_x_5765:
[----:B------:R-:W-:Y:S05]  /*1ee0*/  BSYNC B0 ;  /* 0x0000000000007941 */ /* 0x000fea0003800000 */
.L_x_5764:
        /* <DEDUP_REMOVED lines=22> */
.L_x_5769:
[----:B------:R-:W-:-:S07]  /*2050*/  MOV R18, R80 ;  /* 0x0000005000127202 */ /* 0x000fce0000000f00 */
.L_x_5770:
[----:B------:R-:W-:Y:S05]  /*2060*/  BSYNC B0 ;  /* 0x0000000000007941 */ /* 0x000fea0003800000 */
.L_x_5768:
        /* <DEDUP_REMOVED lines=16> */
.L_x_5774:
[----:B------:R-:W-:Y:S05]  /*2170*/  BSYNC B1 ;  /* 0x0000000000017941 */ /* 0x000fea0003800000 */
.L_x_5773:
        /* <DEDUP_REMOVED lines=44> */
.L_x_5772:
[----:B------:R-:W-:Y:S05]  /*2440*/  BSYNC B0 ;  /* 0x0000000000007941 */ /* 0x000fea0003800000 */
.L_x_5771:
        /* <DEDUP_REMOVED lines=22> */
.L_x_5776:
[----:B------:R-:W-:-:S07]  /*25b0*/  IMAD.MOV.U32 R18, RZ, RZ, R80 ;  /* 0x000000ffff127224 */ /* 0x000fce00078e0050 */
.L_x_5777:
[----:B------:R-:W-:Y:S05]  /*25c0*/  BSYNC B0 ;  /* 0x0000000000007941 */ /* 0x000fea0003800000 */
.L_x_5775:
        /* <DEDUP_REMOVED lines=16> */
.L_x_5781:
[----:B------:R-:W-:Y:S05]  /*26d0*/  BSYNC B1 ;  /* 0x0000000000017941 */ /* 0x000fea0003800000 */
.L_x_5780:
        /* <DEDUP_REMOVED lines=44> */
.L_x_5779:
[----:B------:R-:W-:Y:S05]  /*29a0*/  BSYNC B0 ;  /* 0x0000000000007941 */ /* 0x000fea0003800000 */
.L_x_5778:
        /* <DEDUP_REMOVED lines=22> */
.L_x_5783:
[----:B------:R-:W-:-:S07]  /*2b10*/  MOV R18, R80 ;  /* 0x0000005000127202 */ /* 0x000fce0000000f00 */
.L_x_5784:
[----:B------:R-:W-:Y:S05]  /*2b20*/  BSYNC B0 ;  /* 0x0000000000007941 */ /* 0x000fea0003800000 */
.L_x_5782:
        /* <DEDUP_REMOVED lines=16> */
.L_x_5788:
[----:B------:R-:W-:Y:S05]  /*2c30*/  BSYNC B1 ;  /* 0x0000000000017941 */ /* 0x000fea0003800000 */
.L_x_5787:
        /* <DEDUP_REMOVED lines=44> */
.L_x_5786:
[----:B------:R-:W-:Y:S05]  /*2f00*/  BSYNC B0 ;  /* 0x0000000000007941 */ /* 0x000fea0003800000 */
.L_x_5785:
[----:B------:R-:W-:Y:S01]  /*2f10*/  I2FP.F32.U32 R18, R18 ;  /* 0x0000001200127245 */ /* 0x000fe20000201000 */
[C---:B------:R-:W-:Y:S01]  /*2f20*/  IMAD.U32 R77, R75.reuse, 0x10000, RZ ;  /* 0x000100004b4d7824 */ /* 0x040fe200078e00ff */
        /* <DEDUP_REMOVED lines=20> */
.L_x_5790:
[----:B------:R-:W-:-:S07]  /*3070*/  IMAD.MOV.U32 R18, RZ, RZ, R80 ;  /* 0x000000ffff127224 */ /* 0x000fce00078e0050 */
.L_x_5791:
[----:B------:R-:W-:Y:S05]  /*3080*/  BSYNC B0 ;  /* 0x0000000000007941 */ /* 0x000fea0003800000 */
.L_x_5789:
        /* <DEDUP_REMOVED lines=18> */
.L_x_5795:
[----:B------:R-:W-:Y:S05]  /*31b0*/  BSYNC B1 ;  /* 0x0000000000017941 */ /* 0x000fea0003800000 */
.L_x_5794:
        /* <DEDUP_REMOVED lines=44> */
.L_x_5793:
[----:B------:R-:W-:Y:S05]  /*3480*/  BSYNC B0 ;  /* 0x0000000000007941 */ /* 0x000fea0003800000 */
.L_x_5792:
[----:B------:R-:W-:Y:S01]  /*3490*/  I2FP.F32.U32 R18, R18 ;  /* 0x0000001200127245 */ /* 0x000fe20000201000 */
[----:B------:R-:W0:Y:S01]  /*34a0*/  LDC.64 R96, c[0x0][0x238] ;  /* 0x00008e00ff607b82 */ /* 0x000e220000000a00 */
[----:B------:R-:W-:Y:S02]  /*34b0*/  SEL R91, RZ, 0x10000, P5 ;  /* 0x00010000ff5b7807 */ /* 0x000fe40002800000 */
[----:B------:R-:W-:Y:S01]  /*34c0*/  SEL R78, RZ, 0x100, P4 ;  /* 0x00000100ff4e7807 */ /* 0x000fe20002000000 */
[----:B------:R-:W-:Y:S01]  /*34d0*/  FFMA.FTZ R73, R18, R15, 1.1641532182693481445e-10 ;  /* 0x2f00000012497423 */ /* 0x000fe2000001000f */
[----:B------:R-:W-:Y:S02]  /*34e0*/  ISETP.NE.AND P5, PT, R72, RZ, PT ;  /* 0x000000ff4800720c */ /* 0x000fe40003fa5270 */
[----:B------:R-:W-:Y:S01]  /*34f0*/  SHF.L.U32 R75, R75, 0x10, RZ ;  /* 0x000000104b4b7819 */ /* 0x000fe200000006ff */
[----:B------:R-:W1:Y:S01]  /*3500*/  LDC.64 R92, c[0x0][0x240] ;  /* 0x00009000ff5c7b82 */ /* 0x000e620000000a00 */
[----:B------:R-:W-:-:S02]  /*3510*/  FSETP.GTU.FTZ.AND P4, PT, R73, R14, PT ;  /* 0x0000000e4900720b */ /* 0x000fc40003f9c000 */
[----:B------:R-:W-:Y:S01]  /*3520*/  SEL R76, RZ, 0x1, P2 ;  /* 0x00000001ff4c7807 */ /* 0x000fe20001000000 */
[----:B------:R-:W-:Y:S01]  /*3530*/  FMUL.FTZ R79, R75, R10 ;  /* 0x0000000a4b4f7220 */ /* 0x000fe20000410000 */
[----:B------:R-:W-:Y:S02]  /*3540*/  SEL R88, RZ, 0x1, P1 ;  /* 0x00000001ff587807 */ /* 0x000fe40000800000 */
[----:B------:R-:W-:Y:S01]  /*3550*/  SEL R74, RZ, 0x1, P5 ;  /* 0x00000001ff4a7807 */ /* 0x000fe20002800000 */
[----:B------:R-:W2:Y:S01]  /*3560*/  @P0 LDC.64 R72, c[0x0][0x230] ;  /* 0x00008c00ff480b82 */ /* 0x000ea20000000a00 */
[----:B------:R-:W-:Y:S01]  /*3570*/  FMUL.FTZ R79, R79, R12 ;  /* 0x0000000c4f4f7220 */ /* 0x000fe20000410000 */
[----:B------:R-:W-:Y:S01]  /*3580*/  @P0 PRMT R18, R23, 0x7632, R18 ;  /* 0x0000763217120816 */ /* 0x000fe20000000012 */
[----:B------:R-:W-:Y:S01]  /*3590*/  IMAD.WIDE.U32 R76, R76, 0x1000000, RZ ;  /* 0x010000004c4c7825 */ /* 0x000fe200078e00ff */
[----:B------:R-:W-:Y:S02]  /*35a0*/  SEL R86, RZ, 0x1000000, P4 ;  /* 0x01000000ff567807 */ /* 0x000fe40002000000 */
[----:B------:R-:W-:Y:S01]  /*35b0*/  ISETP.NE.AND P6, PT, R85, RZ, PT ;  /* 0x000000ff5500720c */ /* 0x000fe20003fc5270 */
[----:B------:R-:W-:Y:S01]  /*35c0*/  IMAD.WIDE.U32 R88, R88, 0x10000, RZ ;  /* 0x0001000058587825 */ /* 0x000fe200078e00ff */
[----:B------:R-:W-:-:S02]  /*35d0*/  FSEL R85, R79, RZ, !P4 ;  /* 0x000000ff4f557208 */ /* 0x000fc40006000000 */
[----:B------:R-:W-:Y:S01]  /*35e0*/  SEL R87, RZ, 0x1, P6 ;  /* 0x00000001ff577807 */ /* 0x000fe20003000000 */
[----:B------:R-:W-:-:S04]  /*35f0*/  IMAD.WIDE.U32 R74, R74, 0x100, RZ ;  /* 0x000001004a4a7825 */ /* 0x000fc800078e00ff */
[----:B------:R-:W-:Y:S01]  /*3600*/  @P0 IMAD.U32 R18, R18, 0x10000, RZ ;  /* 0x0001000012120824 */ /* 0x000fe200078e00ff */
[----:B------:R-:W-:Y:S02]  /*3610*/  LOP3.LUT R88, R74, R76, R88, 0xfe, !PT ;  /* 0x0000004c4a587212 */ /* 0x000fe400078efe58 */
[----:B------:R-:W-:Y:S01]  /*3620*/  LOP3.LUT R76, R78, R86, R91, 0xfe, !PT ;  /* 0x000000564e4c7212 */ /* 0x000fe200078efe5b */
[----:B------:R-:W-:Y:S01]  /*3630*/  @P0 FADD.FTZ R85, R85, R18 ;  /* 0x0000001255550221 */ /* 0x000fe20000010000 */
[----:B------:R-:W-:Y:S02]  /*3640*/  SEL R91, RZ, 0x1, P3 ;  /* 0x00000001ff5b7807 */ /* 0x000fe40001800000 */
[----:B------:R-:W-:Y:S02]  /*3650*/  IADD3 R18, R8, 0x80, RZ ;  /* 0x0000008008127810 */ /* 0x000fe40007ffe0ff */
[----:B------:R-:W-:Y:S02]  /*3660*/  LOP3.LUT R91, R77, R76, R91, 0xfe, !PT ;  /* 0x0000004c4d5b7212 */ /* 0x000fe400078efe5b */
[----:B------:R-:W-:Y:S01]  /*3670*/  LOP3.LUT R88, R88, R87, RZ, 0xfc, !PT ;  /* 0x0000005758587212 */ /* 0x000fe200078efcff */
[----:B0-----:R-:W-:Y:S01]  /*3680*/  IMAD.WIDE.U32 R86, R8, 0x10, R96 ;  /* 0x0000001008567825 */ /* 0x001fe200078e0060 */
[----:B------:R-:W-:-:S02]  /*3690*/  F2FP.BF16.F32.PACK_AB R78, R81, R19 ;  /* 0x00000013514e723e */ /* 0x000fc400000010ff */
[----:B------:R-:W-:Y:S01]  /*36a0*/  F2FP.BF16.F32.PACK_AB R77, R17, R13 ;  /* 0x0000000d114d723e */ /* 0x000fe200000010ff */
[C---:B--2---:R-:W-:Y:S01]  /*36b0*/  @P0 IMAD.WIDE.U32 R94, R18.reuse, 0x10, R72 ;  /* 0x00000010125e0825 */ /* 0x044fe200078e0048 */
[----:B------:R-:W-:Y:S02]  /*36c0*/  F2FP.BF16.F32.PACK_AB R76, R11, R9 ;  /* 0x000000090b4c723e */ /* 0x000fe400000010ff */
[----:B------:R-:W-:Y:S01]  /*36d0*/  F2FP.BF16.F32.PACK_AB R79, R85, R83 ;  /* 0x00000053554f723e */ /* 0x000fe200000010ff */
[----:B------:R-:W-:Y:S01]  /*36e0*/  IMAD.WIDE.U32 R72, R18, 0x10, R108 ;  /* 0x0000001012487825 */ /* 0x000fe200078e006c */
[----:B------:R-:W-:-:S03]  /*36f0*/  LOP3.LUT R89, R75, R91, R89, 0xfe, !PT ;  /* 0x0000005b4b597212 */ /* 0x000fc600078efe59 */
[----:B-1----:R-:W-:Y:S01]  /*3700*/  IMAD.WIDE.U32 R90, R8, 0x8, R92 ;  /* 0x00000008085a7825 */ /* 0x002fe200078e005c */
        /* <DEDUP_REMOVED lines=16> */
.L_x_5797:
[----:B------:R-:W-:-:S07]  /*3810*/  IMAD.MOV.U32 R76, RZ, RZ, R80 ;  /* 0x000000ffff4c7224 */ /* 0x000fce00078e0050 */
.L_x_5798:
[----:B------:R-:W-:Y:S05]  /*3820*/  BSYNC B0 ;  /* 0x0000000000007941 */ /* 0x000fea0003800000 */
.L_x_5796:
        /* <DEDUP_REMOVED lines=16> */
.L_x_5802:
[----:B------:R-:W-:Y:S05]  /*3930*/  BSYNC B1 ;  /* 0x0000000000017941 */ /* 0x000fea0003800000 */
.L_x_5801:
        /* <DEDUP_REMOVED lines=44> */
.L_x_5800:
[----:B------:R-:W-:Y:S05]  /*3c00*/  BSYNC B0 ;  /* 0x0000000000007941 */ /* 0x000fea0003800000 */
.L_x_5799:
[----:B------:R-:W-:Y:S01]  /*3c10*/  I2FP.F32.U32 R76, R76 ;  /* 0x0000004c004c7245 */ /* 0x000fe20000201000 */
[----:B-----5:R-:W-:Y:S01]  /*3c20*/  @P0 IMAD.U32 R78, R20, 0x10000, RZ ;  /* 0x00010000144e0824 */ /* 0x020fe200078e00ff */
[----:B------:R-:W-:Y:S01]  /*3c30*/  SHF.L.U32 R79, R72, 0x10, RZ ;  /* 0x00000010484f7819 */ /* 0x000fe200000006ff */
[----:B------:R-:W-:Y:S01]  /*3c40*/  BSSY B0, `(.L_x_5803) ;  /* 0x0000015000007945 */ /* 0x000fe20003800000 */
[----:B------:R-:W-:Y:S01]  /*3c50*/  ISETP.NE.AND P1, PT, R99, 0x1, PT ;  /* 0x000000016300780c */ /* 0x000fe20003f25270 */
[----:B------:R-:W-:Y:S02]  /*3c60*/  FFMA.FTZ R77, R76, R15, 1.1641532182693481445e-10 ;  /* 0x2f0000004c4d7423 */ /* 0x000fe4000001000f */
[----:B------:R-:W-:-:S03]  /*3c70*/  FMUL.FTZ R79, R79, R10 ;  /* 0x0000000a4f4f7220 */ /* 0x000fc60000410000 */
[----:B------:R-:W-:Y:S01]  /*3c80*/  FSETP.GTU.FTZ.AND P2, PT, R77, R14, PT ;  /* 0x0000000e4d00720b */ /* 0x000fe20003f5c000 */
[----:B------:R-:W-:Y:S01]  /*3c90*/  FMUL.FTZ R79, R79, R12 ;  /* 0x0000000c4f4f7220 */ /* 0x000fe20000410000 */
[----:B------:R-:W-:Y:S02]  /*3ca0*/  PRMT R77, R72, 0x7632, R77 ;  /* 0x00007632484d7816 */ /* 0x000fe4000000004d */
        /* <DEDUP_REMOVED lines=13> */
.L_x_5804:
[----:B------:R-:W-:-:S07]  /*3d80*/  MOV R72, R80 ;  /* 0x0000005000487202 */ /* 0x000fce0000000f00 */
.L_x_5805:
[----:B------:R-:W-:Y:S05]  /*3d90*/  BSYNC B0 ;  /* 0x0000000000007941 */ /* 0x000fea0003800000 */
.L_x_5803:
        /* <DEDUP_REMOVED lines=16> */
.L_x_5809:
[----:B------:R-:W-:Y:S05]  /*3ea0*/  BSYNC B1 ;  /* 0x0000000000017941 */ /* 0x000fea0003800000 */
.L_x_5808:
        /* <DEDUP_REMOVED lines=44> */
.L_x_5807:
[----:B------:R-:W-:Y:S05]  /*4170*/  BSYNC B0 ;  /* 0x0000000000007941 */ /* 0x000fea0003800000 */
.L_x_5806:
[----:B------:R-:W-:Y:S01]  /*4180*/  I2FP.F32.U32 R72, R72 ;  /* 0x0000004800487245 */ /* 0x000fe20000201000 */
[----:B------:R-:W-:Y:S01]  /*4190*/  IMAD.U32 R79, R77, 0x10000, RZ ;  /* 0x000100004d4f7824 */ /* 0x000fe200078e00ff */
[C---:B------:R-:W-:Y:S01]  /*41a0*/  ISETP.NE.AND P1, PT, R78.reuse, 0x1, PT ;  /* 0x000000014e00780c */ /* 0x040fe20003f25270 */
[----:B------:R-:W-:Y:S01]  /*41b0*/  BSSY B0, `(.L_x_5810) ;  /* 0x0000015000007945 */ /* 0x000fe20003800000 */
[----:B------:R-:W-:Y:S02]  /*41c0*/  VIADD R90, R78, 0x1 ;  /* 0x000000014e5a7836 */ /* 0x000fe40000000000 */
[----:B------:R-:W-:Y:S01]  /*41d0*/  FFMA.FTZ R77, R72, R15, 1.1641532182693481445e-10 ;  /* 0x2f000000484d7423 */ /* 0x000fe2000001000f */
[----:B------:R-:W-:Y:S01]  /*41e0*/  FMUL.FTZ R79, R79, R10 ;  /* 0x0000000a4f4f7220 */ /* 0x000fe20000410000 */
[----:B------:R-:W-:-:S03]  /*41f0*/  @P0 PRMT R72, R20, 0x7632, R72 ;  /* 0x0000763214480816 */ /* 0x000fc60000000048 */
[----:B------:R-:W-:Y:S01]  /*4200*/  FMUL.FTZ R79, R79, R12 ;  /* 0x0000000c4f4f7220 */ /* 0x000fe20000410000 */
[----:B------:R-:W-:Y:S02]  /*4210*/  FSETP.GTU.FTZ.AND P2, PT, R77, R14, PT ;  /* 0x0000000e4d00720b */ /* 0x000fe40003f5c000 */
[----:B------:R-:W-:Y:S02]  /*4220*/  @P0 SHF.L.U32 R72, R72, 0x10, RZ ;  /* 0x0000001048480819 */ /* 0x000fe400000006ff */
        /* <DEDUP_REMOVED lines=12> */
.L_x_5811:
[----:B------:R-:W-:-:S07]  /*42f0*/  IMAD.MOV.U32 R72, RZ, RZ, R80 ;  /* 0x000000ffff487224 */ /* 0x000fce00078e0050 */
.L_x_5812:
[----:B------:R-:W-:Y:S05]  /*4300*/  BSYNC B0 ;  /* 0x0000000000007941 */ /* 0x000fea0003800000 */
.L_x_5810:
        /* <DEDUP_REMOVED lines=16> */
.L_x_5816:
[----:B------:R-:W-:Y:S05]  /*4410*/  BSYNC B1 ;  /* 0x0000000000017941 */ /* 0x000fea0003800000 */
.L_x_5815:
        /* <DEDUP_REMOVED lines=44> */
.L_x_5814:
[----:B------:R-:W-:Y:S05]  /*46e0*/  BSYNC B0 ;  /* 0x0000000000007941 */ /* 0x000fea0003800000 */
.L_x_5813:
        /* <DEDUP_REMOVED lines=22> */
.L_x_5818:
[----:B------:R-:W-:-:S07]  /*4850*/  MOV R88, R80 ;  /* 0x0000005000587202 */ /* 0x000fce0000000f00 */
.L_x_5819:
[----:B------:R-:W-:Y:S05]  /*4860*/  BSYNC B0 ;  /* 0x0000000000007941 */ /* 0x000fea0003800000 */
.L_x_5817:
        /* <DEDUP_REMOVED lines=16> */
.L_x_5823:
[----:B------:R-:W-:Y:S05]  /*4970*/  BSYNC B1 ;  /* 0x0000000000017941 */ /* 0x000fea0003800000 */
.L_x_5822:
        /* <DEDUP_REMOVED lines=44> */
.L_x_5821:
[----:B------:R-:W-:Y:S05]  /*4c40*/  BSYNC B0 ;  /* 0x0000000000007941 */ /* 0x000fea0003800000 */
.L_x_5820:
        /* <DEDUP_REMOVED lines=22> */
.L_x_5825:
[----:B------:R-:W-:-:S07]  /*4db0*/  IMAD.MOV.U32 R86, RZ, RZ, R80 ;  /* 0x000000ffff567224 */ /* 0x000fce00078e0050 */
.L_x_5826:
[----:B------:R-:W-:Y:S05]  /*4dc0*/  BSYNC B0 ;  /* 0x0000000000007941 */ /* 0x000fea0003800000 */
.L_x_5824:
        /* <DEDUP_REMOVED lines=16> */
.L_x_5830:
[----:B------:R-:W-:Y:S05]  /*4ed0*/  BSYNC B1 ;  /* 0x0000000000017941 */ /* 0x000fea0003800000 */
.L_x_5829:
        /* <DEDUP_REMOVED lines=44> */
.L_x_5828:
[----:B------:R-:W-:Y:S05]  /*51a0*/  BSYNC B0 ;  /* 0x0000000000007941 */ /* 0x000fea0003800000 */
.L_x_5827:
        /* <DEDUP_REMOVED lines=22> */
.L_x_5832:
[----:B------:R-:W-:-:S07]  /*5310*/  MOV R86, R80 ;  /* 0x0000005000567202 */ /* 0x000fce0000000f00 */
.L_x_5833:
[----:B------:R-:W-:Y:S05]  /*5320*/  BSYNC B0 ;  /* 0x0000000000007941 */ /* 0x000fea0003800000 */
.L_x_5831:
        /* <DEDUP_REMOVED lines=16> */
.L_x_5837:
[----:B------:R-:W-:Y:S05]  /*5430*/  BSYNC B1 ;  /* 0x0000000000017941 */ /* 0x000fea0003800000 */
.L_x_5836:
        /* <DEDUP_REMOVED lines=44> */
.L_x_5835:
[----:B------:R-:W-:Y:S05]  /*5700*/  BSYNC B0 ;  /* 0x0000000000007941 */ /* 0x000fea0003800000 */
.L_x_5834:
        /* <DEDUP_REMOVED lines=22> */
.L_x_5839:
[----:B------:R-:W-:-:S07]  /*5870*/  IMAD.MOV.U32 R74, RZ, RZ, R80 ;  /* 0x000000ffff4a7224 */ /* 0x000fce00078e0050 */
.L_x_5840:
[----:B------:R-:W-:Y:S05]  /*5880*/  BSYNC B0 ;  /* 0x0000000000007941 */ /* 0x000fea0003800000 */
.L_x_5838:
        /* <DEDUP_REMOVED lines=16> */
.L_x_5844:
[----:B------:R-:W-:Y:S05]  /*5990*/  BSYNC B1 ;  /* 0x0000000000017941 */ /* 0x000fea0003800000 */
.L_x_5843:
        /* <DEDUP_REMOVED lines=44> */
.L_x_5842:
[----:B------:R-:W-:Y:S05]  /*5c60*/  BSYNC B0 ;  /* 0x0000000000007941 */ /* 0x000fea0003800000 */
.L_x_5841:
        /* <DEDUP_REMOVED lines=22> */
.L_x_5846:
[----:B------:R-:W-:-:S07]  /*5dd0*/  MOV R88, R80 ;  /* 0x0000005000587202 */ /* 0x000fce0000000f00 */
.L_x_5847:
[----:B------:R-:W-:Y:S05]  /*5de0*/  BSYNC B0 ;  /* 0x0000000000007941 */ /* 0x000fea0003800000 */
.L_x_5845:
        /* <DEDUP_REMOVED lines=18> */
.L_x_5851:
[----:B------:R-:W-:Y:S05]  /*5f10*/  BSYNC B1 ;  /* 0x0000000000017941 */ /* 0x000fea0003800000 */
.L_x_5850:
        /* <DEDUP_REMOVED lines=44> */
.L_x_5849:
[----:B------:R-:W-:Y:S05]  /*61e0*/  BSYNC B0 ;  /* 0x0000000000007941 */ /* 0x000fea0003800000 */
.L_x_5848:
[----:B------:R-:W-:Y:S01]  /*61f0*/  I2FP.F32.U32 R72, R88 ;  /* 0x0000005800487245 */ /* 0x000fe20000201000 */
[----:B------:R-:W-:Y:S01]  /*6200*/  IMAD.U32 R75, R86, 0x10000, RZ ;  /* 0x00010000564b7824 */ /* 0x000fe200078e00ff */
[----:B------:R-:W-:Y:S01]  /*6210*/  SEL R88, RZ, 0x100, P4 ;  /* 0x00000100ff587807 */ /* 0x000fe20002000000 */
[----:B------:R-:W-:Y:S01]  /*6220*/  IMAD.WIDE.U32 R114, R18, 0x10, R96 ;  /* 0x0000001012727825 */ /* 0x000fe200078e0060 */
[----:B------:R-:W-:-:S03]  /*6230*/  SEL R113, RZ, 0x10000, P5 ;  /* 0x00010000ff717807 */ /* 0x000fc60002800000 */
[----:B------:R-:W-:Y:S01]  /*6240*/  FFMA.FTZ R73, R72, R15, 1.1641532182693481445e-10 ;  /* 0x2f00000048497423 */ /* 0x000fe2000001000f */
[----:B------:R-:W-:Y:S01]  /*6250*/  ISETP.NE.AND P5, PT, R77, RZ, PT ;  /* 0x000000ff4d00720c */ /* 0x000fe20003fa5270 */
[----:B------:R-:W-:Y:S01]  /*6260*/  FMUL.FTZ R79, R75, R10 ;  /* 0x0000000a4b4f7220 */ /* 0x000fe20000410000 */
[----:B------:R-:W-:Y:S02]  /*6270*/  ISETP.NE.AND P6, PT, R76, RZ, PT ;  /* 0x000000ff4c00720c */ /* 0x000fe40003fc5270 */
[----:B------:R-:W-:Y:S01]  /*6280*/  FSETP.GTU.FTZ.AND P4, PT, R73, R14, PT ;  /* 0x0000000e4900720b */ /* 0x000fe20003f9c000 */
[----:B------:R-:W-:Y:S01]  /*6290*/  FMUL.FTZ R79, R79, R12 ;  /* 0x0000000c4f4f7220 */ /* 0x000fe20000410000 */
[----:B------:R-:W0:Y:S01]  /*62a0*/  @P0 LDC.64 R72, c[0x0][0x230] ;  /* 0x00008c00ff480b82 */ /* 0x000e220000000a00 */
[----:B------:R-:W-:Y:S02]  /*62b0*/  SEL R76, RZ, 0x1, P2 ;  /* 0x00000001ff4c7807 */ /* 0x000fe40001000000 */
[----:B------:R-:W-:-:S02]  /*62c0*/  SEL R110, RZ, 0x1, P1 ;  /* 0x00000001ff6e7807 */ /* 0x000fc40000800000 */
[----:B------:R-:W-:Y:S01]  /*62d0*/  SEL R74, RZ, 0x1, P5 ;  /* 0x00000001ff4a7807 */ /* 0x000fe20002800000 */
[----:B------:R-:W-:Y:S01]  /*62e0*/  IMAD.WIDE.U32 R76, R76, 0x1000000, RZ ;  /* 0x010000004c4c7825 */ /* 0x000fe200078e00ff */
[----:B------:R-:W-:Y:S02]  /*62f0*/  @P0 PRMT R78, R23, 0x7632, R78 ;  /* 0x00007632174e0816 */ /* 0x000fe4000000004e */
[----:B------:R-:W-:Y:S01]  /*6300*/  SEL R86, RZ, 0x1000000, P4 ;  /* 0x01000000ff567807 */ /* 0x000fe20002000000 */
[----:B------:R-:W-:Y:S01]  /*6310*/  IMAD.WIDE.U32 R110, R110, 0x10000, RZ ;  /* 0x000100006e6e7825 */ /* 0x000fe200078e00ff */
[----:B------:R-:W-:Y:S02]  /*6320*/  @P0 SHF.L.U32 R78, R78, 0x10, RZ ;  /* 0x000000104e4e0819 */ /* 0x000fe400000006ff */
[----:B------:R-:W-:Y:S01]  /*6330*/  FSEL R107, R79, RZ, !P4 ;  /* 0x000000ff4f6b7208 */ /* 0x000fe20006000000 */
[----:B------:R-:W-:Y:S01]  /*6340*/  IMAD.WIDE.U32 R74, R74, 0x100, RZ ;  /* 0x000001004a4a7825 */ /* 0x000fe200078e00ff */
[----:B------:R-:W-:-:S03]  /*6350*/  SEL R105, RZ, 0x1, P6 ;  /* 0x00000001ff697807 */ /* 0x000fc60003000000 */
[----:B------:R-:W-:Y:S01]  /*6360*/  @P0 FADD.FTZ R107, R107, R78 ;  /* 0x0000004e6b6b0221 */ /* 0x000fe20000010000 */
[----:B------:R-:W-:Y:S02]  /*6370*/  LOP3.LUT R110, R74, R76, R110, 0xfe, !PT ;  /* 0x0000004c4a6e7212 */ /* 0x000fe400078efe6e */
[----:B------:R-:W-:Y:S02]  /*6380*/  LOP3.LUT R76, R88, R86, R113, 0xfe, !PT ;  /* 0x00000056584c7212 */ /* 0x000fe400078efe71 */
[----:B------:R-:W-:Y:S02]  /*6390*/  SEL R113, RZ, 0x1, P3 ;  /* 0x00000001ff717807 */ /* 0x000fe40001800000 */
[----:B------:R-:W-:Y:S01]  /*63a0*/  LOP3.LUT R110, R110, R105, RZ, 0xfc, !PT ;  /* 0x000000696e6e7212 */ /* 0x000fe200078efcff */
[----:B------:R-:W-:Y:S01]  /*63b0*/  VIADD R105, R8, 0x100 ;  /* 0x0000010008697836 */ /* 0x000fe20000000000 */
[----:B------:R-:W-:Y:S02]  /*63c0*/  LOP3.LUT R113, R77, R76, R113, 0xfe, !PT ;  /* 0x0000004c4d717212 */ /* 0x000fe400078efe71 */
[----:B------:R-:W-:Y:S01]  /*63d0*/  F2FP.BF16.F32.PACK_AB R78, R103, R95 ;  /* 0x0000005f674e723e */ /* 0x000fe200000010ff */
[----:B0-----:R-:W-:Y:S01]  /*63e0*/  @P0 IMAD.WIDE.U32 R116, R105, 0x10, R72 ;  /* 0x0000001069740825 */ /* 0x001fe200078e0048 */
[----:B------:R-:W-:-:S02]  /*63f0*/  F2FP.BF16.F32.PACK_AB R77, R99, R89 ;  /* 0x00000059634d723e */ /* 0x000fc400000010ff */
        /* <DEDUP_REMOVED lines=21> */
.L_x_5853:
[----:B------:R-:W-:-:S07]  /*6550*/  MOV R86, R80 ;  /* 0x0000005000567202 */ /* 0x000fce0000000f00 */
.L_x_5854:
[----:B------:R-:W-:Y:S05]  /*6560*/  BSYNC B0 ;  /* 0x0000000000007941 */ /* 0x000fea0003800000 */
.L_x_5852:
        /* <DEDUP_REMOVED lines=16> */
.L_x_5858:
[----:B------:R-:W-:Y:S05]  /*6670*/  BSYNC B1 ;  /* 0x0000000000017941 */ /* 0x000fea0003800000 */
.L_x_5857:
        /* <DEDUP_REMOVED lines=44> */
.L_x_5856:
[----:B------:R-:W-:Y:S05]  /*6940*/  BSYNC B0 ;  /* 0x0000000000007941 */ /* 0x000fea0003800000 */
.L_x_5855:
[----:B------:R-:W-:Y:S01]  /*6950*/  I2FP.F32.U32 R76, R86 ;  /* 0x00000056004c7245 */ /* 0x000fe20000201000 */
[----:B-----5:R-:W-:Y:S01]  /*6960*/  IMAD.U32 R79, R72, 0x10000, RZ ;  /* 0x00010000484f7824 */ /* 0x020fe200078e00ff */
[----:B------:R-:W-:Y:S01]  /*6970*/  ISETP.NE.AND P1, PT, R94, 0x1, PT ;  /* 0x000000015e00780c */ /* 0x000fe20003f25270 */
[----:B------:R-:W-:Y:S01]  /*6980*/  BSSY B0, `(.L_x_5859) ;  /* 0x0000015000007945 */ /* 0x000fe20003800000 */
[----:B------:R-:W-:Y:S01]  /*6990*/  PRMT R88, R72, 0x7632, R88 ;  /* 0x0000763248587816 */ /* 0x000fe20000000058 */
[----:B------:R-:W-:Y:S01]  /*69a0*/  FFMA.FTZ R77, R76, R15, 1.1641532182693481445e-10 ;  /* 0x2f0000004c4d7423 */ /* 0x000fe2000001000f */
[----:B------:R-:W-:Y:S01]  /*69b0*/  FMUL.FTZ R79, R79, R10 ;  /* 0x0000000a4f4f7220 */ /* 0x000fe20000410000 */
[----:B------:R-:W-:-:S03]  /*69c0*/  @P0 SHF.L.U32 R76, R20, 0x10, RZ ;  /* 0x00000010144c0819 */ /* 0x000fc600000006ff */
        /* <DEDUP_REMOVED lines=15> */
.L_x_5860:
[----:B------:R-:W-:-:S07]  /*6ac0*/  IMAD.MOV.U32 R72, RZ, RZ, R80 ;  /* 0x000000ffff487224 */ /* 0x000fce00078e0050 */
.L_x_5861:
[----:B------:R-:W-:Y:S05]  /*6ad0*/  BSYNC B0 ;  /* 0x0000000000007941 */ /* 0x000fea0003800000 */
.L_x_5859:
        /* <DEDUP_REMOVED lines=16> */
.L_x_5865:
[----:B------:R-:W-:Y:S05]  /*6be0*/  BSYNC B1 ;  /* 0x0000000000017941 */ /* 0x000fea0003800000 */
.L_x_5864:
        /* <DEDUP_REMOVED lines=44> */
.L_x_5863:
[----:B------:R-:W-:Y:S05]  /*6eb0*/  BSYNC B0 ;  /* 0x0000000000007941 */ /* 0x000fea0003800000 */
.L_x_5862:
        /* <DEDUP_REMOVED lines=23> */
.L_x_5867:
[----:B------:R-:W-:-:S07]  /*7030*/  MOV R72, R80 ;  /* 0x0000005000487202 */ /* 0x000fce0000000f00 */
.L_x_5868:
[----:B------:R-:W-:Y:S05]  /*7040*/  BSYNC B0 ;  /* 0x0000000000007941 */ /* 0x000fea0003800000 */
.L_x_5866:
        /* <DEDUP_REMOVED lines=16> */
.L_x_5872:
[----:B------:R-:W-:Y:S05]  /*7150*/  BSYNC B1 ;  /* 0x0000000000017941 */ /* 0x000fea0003800000 */
.L_x_5871:
        /* <DEDUP_REMOVED lines=44> */
.L_x_5870:
[----:B------:R-:W-:Y:S05]  /*7420*/  BSYNC B0 ;  /* 0x0000000000007941 */ /* 0x000fea0003800000 */
.L_x_5869:
        /* <DEDUP_REMOVED lines=22> */
.L_x_5874:
[----:B------:R-:W-:-:S07]  /*7590*/  IMAD.MOV.U32 R94, RZ, RZ, R80 ;  /* 0x000000ffff5e7224 */ /* 0x000fce00078e0050 */
.L_x_5875:
[----:B------:R-:W-:Y:S05]  /*75a0*/  BSYNC B0 ;  /* 0x0000000000007941 */ /* 0x000fea0003800000 */
.L_x_5873:
        /* <DEDUP_REMOVED lines=16> */
.L_x_5879:
[----:B------:R-:W-:Y:S05]  /*76b0*/  BSYNC B1 ;  /* 0x0000000000017941 */ /* 0x000fea0003800000 */
.L_x_5878:
        /* <DEDUP_REMOVED lines=44> */
.L_x_5877:
[----:B------:R-:W-:Y:S05]  /*7980*/  BSYNC B0 ;  /* 0x0000000000007941 */ /* 0x000fea0003800000 */
.L_x_5876:
        /* <DEDUP_REMOVED lines=22> */
.L_x_5881:
[----:B------:R-:W-:-:S07]  /*7af0*/  MOV R90, R80 ;  /* 0x00000050005a7202 */ /* 0x000fce0000000f00 */
.L_x_5882:
[----:B------:R-:W-:Y:S05]  /*7b00*/  BSYNC B0 ;  /* 0x0000000000007941 */ /* 0x000fea0003800000 */
.L_x_5880:
        /* <DEDUP_REMOVED lines=16> */
.L_x_5886:
[----:B------:R-:W-:Y:S05]  /*7c10*/  BSYNC B1 ;  /* 0x0000000000017941 */ /* 0x000fea0003800000 */
.L_x_5885:
        /* <DEDUP_REMOVED lines=44> */
.L_x_5884:
[----:B------:R-:W-:Y:S05]  /*7ee0*/  BSYNC B0 ;  /* 0x0000000000007941 */ /* 0x000fea0003800000 */
.L_x_5883:
        /* <DEDUP_REMOVED lines=22> */
.L_x_5888:
[----:B------:R-:W-:-:S07]  /*8050*/  IMAD.MOV.U32 R90, RZ, RZ, R80 ;  /* 0x000000ffff5a7224 */ /* 0x000fce00078e0050 */
.L_x_5889:
[----:B------:R-:W-:Y:S05]  /*8060*/  BSYNC B0 ;  /* 0x0000000000007941 */ /* 0x000fea0003800000 */
.L_x_5887:
        /* <DEDUP_REMOVED lines=16> */
.L_x_5893:
[----:B------:R-:W-:Y:S05]  /*8170*/  BSYNC B1 ;  /* 0x0000000000017941 */ /* 0x000fea0003800000 */
.L_x_5892:
        /* <DEDUP_REMOVED lines=44> */
.L_x_5891:
[----:B------:R-:W-:Y:S05]  /*8440*/  BSYNC B0 ;  /* 0x0000000000007941 */ /* 0x000fea0003800000 */
.L_x_5890:
        /* <DEDUP_REMOVED lines=22> */
.L_x_5895:
[----:B------:R-:W-:-:S07]  /*85b0*/  MOV R74, R80 ;  /* 0x00000050004a7202 */ /* 0x000fce0000000f00 */
.L_x_5896:
[----:B------:R-:W-:Y:S05]  /*85c0*/  BSYNC B0 ;  /* 0x0000000000007941 */ /* 0x000fea0003800000 */
.L_x_5894:
        /* <DEDUP_REMOVED lines=16> */
.L_x_5900:
[----:B------:R-:W-:Y:S05]  /*86d0*/  BSYNC B1 ;  /* 0x0000000000017941 */ /* 0x000fea0003800000 */
.L_x_5899:
        /* <DEDUP_REMOVED lines=44> */
.L_x_5898:
[----:B------:R-:W-:Y:S05]  /*89a0*/  BSYNC B0 ;  /* 0x0000000000007941 */ /* 0x000fea0003800000 */
.L_x_5897:
        /* <DEDUP_REMOVED lines=22> */
.L_x_5902:
[----:B------:R-:W-:-:S07]  /*8b10*/  IMAD.MOV.U32 R94, RZ, RZ, R80 ;  /* 0x000000ffff5e7224 */ /* 0x000fce00078e0050 */
.L_x_5903:
[----:B------:R-:W-:Y:S05]  /*8b20*/  BSYNC B0 ;  /* 0x0000000000007941 */ /* 0x000fea0003800000 */
.L_x_5901:
        /* <DEDUP_REMOVED lines=18> */
.L_x_5907:
[----:B------:R-:W-:Y:S05]  /*8c50*/  BSYNC B1 ;  /* 0x0000000000017941 */ /* 0x000fea0003800000 */
.L_x_5906:
        /* <DEDUP_REMOVED lines=44> */
.L_x_5905:
[----:B------:R-:W-:Y:S05]  /*8f20*/  BSYNC B0 ;  /* 0x0000000000007941 */ /* 0x000fea0003800000 */
.L_x_5904:
[----:B------:R-:W-:Y:S01]  /*8f30*/  FADD.FTZ R72, RZ, R9 ;  /* 0x00000009ff487221 */ /* 0x000fe20000010000 */
[----:B------:R-:W-:Y:S01]  /*8f40*/  ISETP.NE.AND P6, PT, R86, RZ, PT ;  /* 0x000000ff5600720c */ /* 0x000fe20003fc5270 */
[----:B------:R-:W-:Y:S01]  /*8f50*/  IMAD.WIDE.U32 R96, R105, 0x10, R96 ;  /* 0x0000001069607825 */ /* 0x000fe200078e0060 */
[----:B------:R-:W-:-:S03]  /*8f60*/  SEL R74, RZ, 0x10000, P5 ;  /* 0x00010000ff4a7807 */ /* 0x000fc60002800000 */
[----:B------:R-:W-:Y:S01]  /*8f70*/  FADD.FTZ R72, R72, R11 ;  /* 0x0000000b48487221 */ /* 0x000fe20000010000 */
[----:B------:R-:W-:Y:S01]  /*8f80*/  SHF.L.U32 R73, R90, 0x10, RZ ;  /* 0x000000105a497819 */ /* 0x000fe200000006ff */
[----:B------:R-:W-:Y:S01]  /*8f90*/  IMAD.WIDE.U32 R92, R105, 0x8, R92 ;  /* 0x00000008695c7825 */ /* 0x000fe200078e005c */
[----:B------:R-:W-:-:S03]  /*8fa0*/  ISETP.NE.AND P5, PT, R88, RZ, PT ;  /* 0x000000ff5800720c */ /* 0x000fc60003fa5270 */
[----:B------:R-:W-:Y:S01]  /*8fb0*/  FADD.FTZ R72, R72, R13 ;  /* 0x0000000d48487221 */ /* 0x000fe20000010000 */
[----:B------:R-:W-:Y:S01]  /*8fc0*/  SEL R123, RZ, 0x100, P4 ;  /* 0x00000100ff7b7807 */ /* 0x000fe20002000000 */
[----:B------:R-:W-:Y:S01]  /*8fd0*/  FMUL.FTZ R73, R73, R10 ;  /* 0x0000000a49497220 */ /* 0x000fe20000410000 */
[----:B------:R-:W-:Y:S01]  /*8fe0*/  @P0 PRMT R10, R23, 0x7632, R10 ;  /* 0x00007632170a0816 */ /* 0x000fe2000000000a */
[----:B------:R-:W-:Y:S01]  /*8ff0*/  FADD.FTZ R72, R72, R17 ;  /* 0x0000001148487221 */ /* 0x000fe20000010000 */
[----:B------:R-:W-:Y:S01]  /*9000*/  SEL R75, RZ, 0x1, P6 ;  /* 0x00000001ff4b7807 */ /* 0x000fe20003000000 */
[----:B------:R-:W-:Y:S01]  /*9010*/  FMUL.FTZ R12, R73, R12 ;  /* 0x0000000c490c7220 */ /* 0x000fe20000410000 */
[----:B------:R-:W-:Y:S01]  /*9020*/  UMOV UR8, 0xffffffff ;  /* 0xffffffff00087882 */ /* 0x000fe20000000000 */
[----:B------:R-:W-:Y:S01]  /*9030*/  FADD.FTZ R72, R72, R19 ;  /* 0x0000001348487221 */ /* 0x000fe20000010000 */
[----:B------:R-:W-:-:S03]  /*9040*/  @P0 IMAD.U32 R10, R10, 0x10000, RZ ;  /* 0x000100000a0a0824 */ /* 0x000fc600078e00ff */
[----:B------:R-:W-:-:S04]  /*9050*/  FADD.FTZ R72, R72, R81 ;  /* 0x0000005148487221 */ /* 0x000fc80000010000 */
[----:B------:R-:W-:Y:S01]  /*9060*/  FADD.FTZ R76, R72, R83 ;  /* 0x00000053484c7221 */ /* 0x000fe20000010000 */
[----:B------:R-:W-:-:S03]  /*9070*/  I2FP.F32.U32 R72, R94 ;  /* 0x0000005e00487245 */ /* 0x000fc60000201000 */
[----:B------:R-:W-:Y:S02]  /*9080*/  FADD.FTZ R76, R76, R85 ;  /* 0x000000554c4c7221 */ /* 0x000fe40000010000 */
[----:B------:R-:W-:Y:S01]  /*9090*/  FFMA.FTZ R15, R72, R15, 1.1641532182693481445e-10 ;  /* 0x2f000000480f7423 */ /* 0x000fe2000001000f */
[----:B------:R-:W-:Y:S01]  /*90a0*/  SEL R72, RZ, 0x1, P2 ;  /* 0x00000001ff487807 */ /* 0x000fe20001000000 */
[----:B------:R-:W-:-:S03]  /*90b0*/  FADD.FTZ R76, R76, R87 ;  /* 0x000000574c4c7221 */ /* 0x000fc60000010000 */
[----:B------:R-:W-:Y:S01]  /*90c0*/  FSETP.GTU.FTZ.AND P2, PT, R15, R14, PT ;  /* 0x0000000e0f00720b */ /* 0x000fe20003f5c000 */
[----:B------:R-:W-:Y:S01]  /*90d0*/  FADD.FTZ R76, R76, R91 ;  /* 0x0000005b4c4c7221 */ /* 0x000fe20000010000 */
[----:B------:R-:W-:Y:S01]  /*90e0*/  SEL R14, RZ, 0x1, P5 ;  /* 0x00000001ff0e7807 */ /* 0x000fe20002800000 */
[----:B------:R-:W-:Y:S01]  /*90f0*/  IMAD.WIDE.U32 R72, R72, 0x1000000, RZ ;  /* 0x0100000048487825 */ /* 0x000fe200078e00ff */
[----:B------:R-:W-:-:S03]  /*9100*/  SEL R88, RZ, 0x1000000, P2 ;  /* 0x01000000ff587807 */ /* 0x000fc60001000000 */
[----:B------:R-:W-:Y:S01]  /*9110*/  FADD.FTZ R86, R76, R89 ;  /* 0x000000594c567221 */ /* 0x000fe20000010000 */
[----:B------:R-:W-:Y:S01]  /*9120*/  SEL R76, RZ, 0x1, P1 ;  /* 0x00000001ff4c7807 */ /* 0x000fe20000800000 */
[----:B------:R-:W-:Y:S01]  /*9130*/  IMAD.WIDE.U32 R14, R14, 0x100, RZ ;  /* 0x000001000e0e7825 */ /* 0x000fe200078e00ff */
[----:B------:R-:W-:-:S03]  /*9140*/  FSEL R79, R12, RZ, !P2 ;  /* 0x000000ff0c4f7208 */ /* 0x000fc60005000000 */
[----:B------:R-:W-:Y:S01]  /*9150*/  FADD.FTZ R86, R86, R99 ;  /* 0x0000006356567221 */ /* 0x000fe20000010000 */
[----:B------:R-:W-:Y:S01]  /*9160*/  SHF.R.U32.HI R12, RZ, 0x5, R0 ;  /* 0x00000005ff0c7819 */ /* 0x000fe20000011600 */
[----:B------:R-:W-:Y:S01]  /*9170*/  IMAD.WIDE.U32 R76, R76, 0x10000, RZ ;  /* 0x000100004c4c7825 */ /* 0x000fe200078e00ff */
[----:B------:R-:W-:-:S03]  /*9180*/  LOP3.LUT P1, RZ, R0, 0x1f, RZ, 0xc0, !PT ;  /* 0x0000001f00ff7812 */ /* 0x000fc6000782c0ff */
[----:B------:R-:W-:Y:S01]  /*9190*/  FADD.FTZ R86, R86, R95 ;  /* 0x0000005f56567221 */ /* 0x000fe20000010000 */
[----:B------:R-:W-:Y:S01]  /*91a0*/  @P0 FADD.FTZ R79, R79, R10 ;  /* 0x0000000a4f4f0221 */ /* 0x000fe20000010000 */
[----:B------:R-:W-:Y:S02]  /*91b0*/  LOP3.LUT P0, RZ, R7, 0xff, RZ, 0xc0, !PT ;  /* 0x000000ff07ff7812 */ /* 0x000fe4000780c0ff */
[----:B------:R-:W-:Y:S01]  /*91c0*/  FADD.FTZ R86, R86, R103 ;  /* 0x0000006756567221 */ /* 0x000fe20000010000 */
[----:B------:R-:W-:Y:S02]  /*91d0*/  LOP3.LUT R14, R14, R72, R76, 0xfe, !PT ;  /* 0x000000480e0e7212 */ /* 0x000fe400078efe4c */
[----:B------:R-:W-:Y:S01]  /*91e0*/  LOP3.LUT R72, R123, R88, R74, 0xfe, !PT ;  /* 0x000000587b487212 */ /* 0x000fe200078efe4a */
[----:B------:R-:W-:Y:S01]  /*91f0*/  FADD.FTZ R86, R86, R101 ;  /* 0x0000006556567221 */ /* 0x000fe20000010000 */
[----:B------:R-:W-:Y:S02]  /*9200*/  SEL R123, RZ, 0x1, P3 ;  /* 0x00000001ff7b7807 */ /* 0x000fe40001800000 */
[----:B------:R-:W-:Y:S01]  /*9210*/  LOP3.LUT R14, R14, R75, RZ, 0xfc, !PT ;  /* 0x0000004b0e0e7212 */ /* 0x000fe200078efcff */
[----:B------:R-:W-:Y:S01]  /*9220*/  FADD.FTZ R86, R86, R107 ;  /* 0x0000006b56567221 */ /* 0x000fe20000010000 */
[----:B------:R-:W-:-:S02]  /*9230*/  LOP3.LUT R123, R73, R72, R123, 0xfe, !PT ;  /* 0x00000048497b7212 */ /* 0x000fc400078efe7b */
[----:B------:R-:W-:Y:S01]  /*9240*/  F2FP.BF16.F32.PACK_AB R74, R119, R115 ;  /* 0x00000073774a723e */ /* 0x000fe200000010ff */
[----:B------:R-:W-:Y:S01]  /*9250*/  FADD.FTZ R86, R86, R109 ;  /* 0x0000006d56567221 */ /* 0x000fe20000010000 */
[----:B------:R-:W-:Y:S02]  /*9260*/  F2FP.BF16.F32.PACK_AB R73, R117, R111 ;  /* 0x0000006f7549723e */ /* 0x000fe400000010ff */
[----:B------:R-:W-:Y:S01]  /*9270*/  F2FP.BF16.F32.PACK_AB R72, R113, R109 ;  /* 0x0000006d7148723e */ /* 0x000fe200000010ff */
[----:B------:R-:W-:Y:S01]  /*9280*/  FADD.FTZ R86, R86, R113 ;  /* 0x0000007156567221 */ /* 0x000fe20000010000 */
[----:B------:R-:W-:Y:S02]  /*9290*/  F2FP.BF16.F32.PACK_AB R75, R79, R121 ;  /* 0x000000794f4b723e */ /* 0x000fe400000010ff */
[----:B------:R-:W-:Y:S01]  /*92a0*/  LOP3.LUT R15, R15, R123, R77, 0xfe, !PT ;  /* 0x0000007b0f0f7212 */ /* 0x000fe200078efe4d */
[----:B------:R-:W-:Y:S01]  /*92b0*/  FADD.FTZ R86, R86, R111 ;  /* 0x0000006f56567221 */ /* 0x000fe20000010000 */
[----:B------:R-:W-:Y:S01]  /*92c0*/  LOP3.LUT R10, R12, 0x7fffffc, RZ, 0xc0, !PT ;  /* 0x07fffffc0c0a7812 */ /* 0x000fe200078ec0ff */
[----:B------:R0:W-:Y:S02]  /*92d0*/  STG.E.128 desc[UR4][R96.64], R72 ;  /* 0x0000004860007986 */ /* 0x0001e4000c101d04 */
[----:B------:R-:W-:Y:S01]  /*92e0*/  FADD.FTZ R86, R86, R117 ;  /* 0x0000007556567221 */ /* 0x000fe20000010000 */
[----:B------:R-:W-:Y:S01]  /*92f0*/  @!P0 IADD3 R10, R10, 0x4, RZ ;  /* 0x000000040a0a8810 */ /* 0x000fe20007ffe0ff */
[----:B------:R0:W-:Y:S02]  /*9300*/  STG.E.64 desc[UR4][R92.64], R14 ;  /* 0x0000000e5c007986 */ /* 0x0001e4000c101b04 */
        /* <DEDUP_REMOVED lines=19> */
[C---:B------:R-:W-:Y:S01]  /*9440*/  FADD.FTZ R72, -R14.reuse, R17 ;  /* 0x000000110e487221 */ /* 0x040fe20000010100 */
[----:B------:R-:W-:Y:S01]  /*9450*/  FFMA.FTZ R7, R7, R7, RZ ;  /* 0x0000000707077223 */ /* 0x000fe200000100ff */
[----:B------:R-:W-:-:S03]  /*9460*/  FADD.FTZ R74, -R14, R83 ;  /* 0x000000530e4a7221 */ /* 0x000fc60000010100 */
[----:B------:R-:W-:Y:S01]  /*9470*/  FFMA.FTZ R7, R76, R76, R7 ;  /* 0x0000004c4c077223 */ /* 0x000fe20000010007 */
[----:B------:R-:W-:-:S03]  /*9480*/  FADD.FTZ R76, -R14, R19 ;  /* 0x000000130e4c7221 */ /* 0x000fc60000010100 */
[----:B------:R-:W-:-:S04]  /*9490*/  FFMA.FTZ R7, R86, R86, R7 ;  /* 0x0000005656077223 */ /* 0x000fc80000010007 */
        /* <DEDUP_REMOVED lines=48> */
.L_x_5920:
[----:B------:R-:W2:Y:S01]  /*97a0*/  @!P1 S2R R72, SR_CgaCtaId ;  /* 0x0000000000489919 */ /* 0x000ea20000008800 */
[----:B------:R-:W-:Y:S01]  /*97b0*/  LOP3.LUT R75, R0, 0x1f, RZ, 0xc0, !PT ;  /* 0x0000001f004b7812 */ /* 0x000fe200078ec0ff */
[----:B------:R-:W-:Y:S05]  /*97c0*/  WARPSYNC.ALL ;  /* 0x0000000000007948 */ /* 0x000fea0003800000 */
[----:B------:R-:W-:Y:S02]  /*97d0*/  ISETP.GT.U32.AND P2, PT, R75, 0x3, PT ;  /* 0x000000034b00780c */ /* 0x000fe40003f44070 */
[----:B------:R-:W-:Y:S02]  /*97e0*/  LOP3.LUT R7, R12, 0x3, RZ, 0xc0, !PT ;  /* 0x000000030c077812 */ /* 0x000fe400078ec0ff */
[----:B------:R-:W-:-:S02]  /*97f0*/  @!P1 MOV R15, 0x400 ;  /* 0x00000400000f9802 */ /* 0x000fc40000000f00 */
[----:B------:R-:W-:Y:S01]  /*9800*/  PLOP3.LUT P3, PT, PT, PT, UP1, 0x40, 0x0 ;  /* 0x000000000000781c */ /* 0x000fe20003f6e818 */
[----:B------:R-:W-:-:S06]  /*9810*/  @!P1 IMAD.IADD R12, R10, 0x1, R7 ;  /* 0x000000010a0c9824 */ /* 0x000fcc00078e0207 */
[----:B------:R-:W3:Y:S01]  /*9820*/  @!P2 S2R R77, SR_CgaCtaId ;  /* 0x00000000004da919 */ /* 0x000ee20000008800 */
[----:B------:R-:W-:Y:S01]  /*9830*/  @!P2 IMAD.IADD R10, R10, 0x1, R75 ;  /* 0x000000010a0aa824 */ /* 0x000fe200078e024b */
[----:B--2---:R-:W-:Y:S02]  /*9840*/  @!P1 LEA R15, R72, R15, 0x18 ;  /* 0x0000000f480f9211 */ /* 0x004fe400078ec0ff */
[----:B------:R-:W-:Y:S02]  /*9850*/  @!P2 MOV R72, 0x400 ;  /* 0x000004000048a802 */ /* 0x000fe40000000f00 */
[----:B------:R-:W-:Y:S01]  /*9860*/  @!P1 LEA R12, R12, R15, 0x3 ;  /* 0x0000000f0c0c9211 */ /* 0x000fe200078e18ff */
[----:B-1----:R-:W-:-:S05]  /*9870*/  FADD.FTZ R15, R73, R76 ;  /* 0x0000004c490f7221 */ /* 0x002fca0000010000 */
[----:B------:R-:W-:Y:S01]  /*9880*/  @!P1 STS.64 [R12], R14 ;  /* 0x0000000e0c009388 */ /* 0x000fe20000000a00 */
[----:B------:R-:W-:Y:S01]  /*9890*/  BAR.SYNC.DEFER_BLOCKING 0x0 ;  /* 0x0000000000007b1d */ /* 0x000fe20000010000 */
[----:B------:R-:W-:Y:S02]  /*98a0*/  LOP3.LUT P1, RZ, R7, 0x1f, R0, 0xf8, !PT ;  /* 0x0000001f07ff7812 */ /* 0x000fe4000782f800 */
[----:B---3--:R-:W-:Y:S02]  /*98b0*/  @!P2 LEA R77, R77, R72, 0x18 ;  /* 0x000000484d4da211 */ /* 0x008fe400078ec0ff */
[----:B0-----:R-:W-:Y:S02]  /*98c0*/  CS2R R72, SRZ ;  /* 0x0000000000487805 */ /* 0x001fe4000001ff00 */
[----:B------:R-:W-:Y:S01]  /*98d0*/  @!P2 LEA R74, R10, R77, 0x3 ;  /* 0x0000004d0a4aa211 */ /* 0x000fe200078e18ff */
[----:B------:R-:W-:Y:S01]  /*98e0*/  IMAD.MOV.U32 R10, RZ, RZ, RZ ;  /* 0x000000ffff0a7224 */ /* 0x000fe200078e00ff */
[----:B------:R-:W-:-:S05]  /*98f0*/  @!P2 MOV R10, 0x300 ;  /* 0x00000300000aa802 */ /* 0x000fca0000000f00 */
[----:B------:R-:W0:Y:S04]  /*9900*/  SHFL.DOWN PT, R75, R10, 0x2, 0x1f ;  /* 0x08401f000a4b7f89 */ /* 0x000e2800000e0000 */
[----:B------:R1:W2:Y:S01]  /*9910*/  @!P2 LDS.64 R72, [R74] ;  /* 0x000000004a48a984 */ /* 0x0002a20000000a00 */
[----:B------:R-:W-:Y:S02]  /*9920*/  PLOP3.LUT P2, PT, PT, PT, UP1, 0x40, 0x0 ;  /* 0x000000000000781c */ /* 0x000fe40003f4e818 */
[----:B-1----:R-:W-:Y:S01]  /*9930*/  I2FP.F32.S32 R74, R10 ;  /* 0x0000000a004a7245 */ /* 0x002fe20000201400 */
[----:B0-----:R-:W-:Y:S01]  /*9940*/  IMAD.IADD R14, R75, 0x1, R10 ;  /* 0x000000014b0e7824 */ /* 0x001fe200078e020a */
[----:B------:R-:W-:-:S04]  /*9950*/  I2FP.F32.S32 R86, R75 ;  /* 0x0000004b00567245 */ /* 0x000fc80000201400 */
[----:B------:R-:W-:Y:S01]  /*9960*/  I2FP.F32.S32 R15, R14 ;  /* 0x0000000e000f7245 */ /* 0x000fe20000201400 */
[----:B------:R-:W0:Y:S03]  /*9970*/  SHFL.DOWN PT, R93, R14, 0x1, 0x1f ;  /* 0x08201f000e5d7f89 */ /* 0x000e2600000e0000 */
[----:B------:R-:W1:Y:S01]  /*9980*/  MUFU.RCP R76, R15 ;  /* 0x0000000f004c7308 */ /* 0x000e620000001000 */
[----:B--2---:R-:W2:Y:S04]  /*9990*/  SHFL.DOWN PT, R77, R72, 0x2, 0x1f ;  /* 0x08401f00484d7f89 */ /* 0x004ea800000e0000 */
[----:B------:R-:W3:Y:S01]  /*99a0*/  SHFL.DOWN PT, R12, R73, 0x2, 0x1f ;  /* 0x08401f00490c7f89 */ /* 0x000ee200000e0000 */
[----:B0-----:R-:W-:-:S02]  /*99b0*/  IADD3 R14, R14, R93, RZ ;  /* 0x0000005d0e0e7210 */ /* 0x001fc40007ffe0ff */
[----:B------:R-:W-:Y:S02]  /*99c0*/  I2FP.F32.S32 R93, R93 ;  /* 0x0000005d005d7245 */ /* 0x000fe40000201400 */
[----:B------:R-:W-:-:S06]  /*99d0*/  I2FP.F32.S32 R14, R14 ;  /* 0x0000000e000e7245 */ /* 0x000fcc0000201400 */
[----:B------:R-:W0:Y:S01]  /*99e0*/  MUFU.RCP R14, R14 ;  /* 0x0000000e000e7308 */ /* 0x000e220000001000 */
[C---:B--2---:R-:W-:Y:S01]  /*99f0*/  FMUL.FTZ R75, R77.reuse, R86 ;  /* 0x000000564d4b7220 */ /* 0x044fe20000410000 */
[----:B------:R-:W-:-:S03]  /*9a00*/  FADD.FTZ R77, -R77, R72 ;  /* 0x000000484d4d7221 */ /* 0x000fc60000010100 */
        /* <DEDUP_REMOVED lines=17> */
[----:B------:R-:W0:Y:S02]  /*9b20*/  LDC R12, c[0x0][0x2d8] ;  /* 0x0000b600ff0c7b82 */ /* 0x000e240000000800 */
[----:B------:R-:W1:Y:S01]  /*9b30*/  SHFL.IDX PT, R75, R75, RZ, 0x1f ;  /* 0x00001fff4b4b7589 */ /* 0x000e6200000e0000 */
[----:B------:R-:W-:-:S05]  /*9b40*/  FFMA.FTZ R7, R14, R72, R15 ;  /* 0x000000480e077223 */ /* 0x000fca000001000f */
[----:B------:R-:W2:Y:S01]  /*9b50*/  @!P1 LDC.64 R72, c[0x0][0x250] ;  /* 0x00009400ff489b82 */ /* 0x000ea20000000a00 */
[----:B------:R-:W0:Y:S01]  /*9b60*/  SHFL.IDX PT, R7, R7, RZ, 0x1f ;  /* 0x00001fff07077589 */ /* 0x000e2200000e0000 */
[----:B-1----:R-:W-:-:S05]  /*9b70*/  FMUL.FTZ R10, R75, R75 ;  /* 0x0000004b4b0a7220 */ /* 0x002fca0000410000 */
[----:B------:R-:W-:Y:S01]  /*9b80*/  FSEL R15, R10, RZ, !P2 ;  /* 0x000000ff0a0f7208 */ /* 0x000fe20005000000 */
[----:B--2---:R-:W-:-:S04]  /*9b90*/  @!P1 IMAD.WIDE R72, R2, 0x4, R72 ;  /* 0x0000000402489825 */ /* 0x004fc800078e0248 */
[----:B0-----:R-:W-:Y:S01]  /*9ba0*/  FFMA.FTZ R10, R7, UR11, R12 ;  /* 0x0000000b070a7c23 */ /* 0x001fe2000801000c */
[----:B------:R-:W-:-:S03]  /*9bb0*/  FSEL R12, R75, RZ, P3 ;  /* 0x000000ff4b0c7208 */ /* 0x000fc60001800000 */
[----:B------:R-:W-:Y:S01]  /*9bc0*/  FADD.FTZ R10, R10, R15 ;  /* 0x0000000f0a0a7221 */ /* 0x000fe20000010000 */
[----:B------:R0:W-:Y:S01]  /*9bd0*/  @!P1 STG.E desc[UR4][R72.64], R75 ;  /* 0x0000004b48009986 */ /* 0x0001e2000c101904 */
[----:B------:R-:W1:Y:S01]  /*9be0*/  @!P1 LDC.64 R14, c[0x0][0x258] ;  /* 0x00009600ff0e9b82 */ /* 0x000e620000000a00 */
[C---:B------:R-:W-:Y:S01]  /*9bf0*/  FADD.FTZ R76, -R12.reuse, R11 ;  /* 0x0000000b0c4c7221 */ /* 0x040fe20000010100 */
[----:B------:R2:W3:Y:S01]  /*9c00*/  MUFU.RSQ R7, R10 ;  /* 0x0000000a00077308 */ /* 0x0004e20000001400 */
        /* <DEDUP_REMOVED lines=8> */
[----:B--2---:R-:W2:Y:S01]  /*9c90*/  LDC.64 R10, c[0x0][0x2b8] ;  /* 0x0000ae00ff0a7b82 */ /* 0x004ea20000000a00 */
        /* <DEDUP_REMOVED lines=15> */
[----:B-1----:R-:W-:-:S04]  /*9d90*/  @!P1 IMAD.WIDE R12, R2, 0x4, R14 ;  /* 0x00000004020c9825 */ /* 0x002fc800078e020e */
[C---:B---3--:R-:W-:Y:S01]  /*9da0*/  FMUL.FTZ R15, R7.reuse, R74 ;  /* 0x0000004a070f7220 */ /* 0x048fe20000410000 */
[C---:B------:R-:W-:Y:S01]  /*9db0*/  FMUL.FTZ R74, R7.reuse, R88 ;  /* 0x00000058074a7220 */ /* 0x040fe20000410000 */
[C---:B------:R-:W-:Y:S01]  /*9dc0*/  FMUL.FTZ R14, R7.reuse, R76 ;  /* 0x0000004c070e7220 */ /* 0x040fe20000410000 */
[----:B------:R-:W-:Y:S01]  /*9dd0*/  FMUL.FTZ R79, R7, R90 ;  /* 0x0000005a074f7220 */ /* 0x000fe20000410000 */
[----:B0-----:R-:W-:Y:S01]  /*9de0*/  FFMA.FTZ R73, R44, R15, R68 ;  /* 0x0000000f2c497223 */ /* 0x001fe20000010044 */
[----:B------:R-:W-:Y:S01]  /*9df0*/  FFMA.FTZ R90, R47, R74, R71 ;  /* 0x0000004a2f5a7223 */ /* 0x000fe20000010047 */
        /* <DEDUP_REMOVED lines=23> */
[----:B0-----:R-:W-:Y:S01]  /*9f70*/  F2FP.BF16.F32.PACK_AB R12, R74, R73 ;  /* 0x000000494a0c723e */ /* 0x001fe200000010ff */
[----:B------:R-:W-:Y:S01]  /*9f80*/  FFMA.FTZ R74, R32, R87, R56 ;  /* 0x00000057204a7223 */ /* 0x000fe20000010038 */
[----:B------:R-:W-:Y:S01]  /*9f90*/  FFMA.FTZ R7, R33, R108, R57 ;  /* 0x0000006c21077223 */ /* 0x000fe20000010039 */
[----:B------:R-:W-:Y:S01]  /*9fa0*/  FFMA.FTZ R79, R40, R79, R64 ;  /* 0x0000004f284f7223 */ /* 0x000fe20000010040 */
[----:B------:R-:W-:Y:S01]  /*9fb0*/  FFMA.FTZ R92, R41, R92, R65 ;  /* 0x0000005c295c7223 */ /* 0x000fe20000010041 */
[----:B------:R-:W-:Y:S01]  /*9fc0*/  FFMA.FTZ R15, R42, R81, R66 ;  /* 0x000000512a0f7223 */ /* 0x000fe20000010042 */
[----:B------:R-:W-:Y:S01]  /*9fd0*/  FFMA.FTZ R96, R43, R96, R67 ;  /* 0x000000602b607223 */ /* 0x000fe20000010043 */
[----:B--2---:R-:W-:Y:S01]  /*9fe0*/  IMAD.WIDE.U32 R18, R18, 0x10, R10 ;  /* 0x0000001012127825 */ /* 0x004fe200078e000a */
[----:B------:R-:W-:-:S03]  /*9ff0*/  F2FP.BF16.F32.PACK_AB R13, R90, R75 ;  /* 0x0000004b5a0d723e */ /* 0x000fc600000010ff */
        /* <DEDUP_REMOVED lines=17> */
[----:B------:R-:W-:Y:S01]  /*a110*/  LEA R92, P2, R105, UR14, 0x4 ;  /* 0x0000000e695c7c11 */ /* 0x000fe2000f8420ff */
[----:B------:R-:W-:Y:S01]  /*a120*/  VIADD R2, R2, UR16 ;  /* 0x0000001002027c36 */ /* 0x000fe20008000000 */
[----:B------:R-:W-:-:S02]  /*a130*/  F2FP.BF16.F32.PACK_AB R15, R96, R15 ;  /* 0x0000000f600f723e */ /* 0x000fc400000010ff */
[----:B------:R-:W-:Y:S02]  /*a140*/  F2FP.BF16.F32.PACK_AB R73, R72, R73 ;  /* 0x000000494849723e */ /* 0x000fe400000010ff */
[----:B------:R-:W-:Y:S02]  /*a150*/  LEA.HI.X R91, R8, UR15, RZ, 0x4, P1 ;  /* 0x0000000f085b7c11 */ /* 0x000fe400088f24ff */
[----:B------:R-:W-:Y:S02]  /*a160*/  F2FP.BF16.F32.PACK_AB R75, R112, R75 ;  /* 0x0000004b704b723e */ /* 0x000fe400000010ff */
[----:B------:R-:W-:Y:S01]  /*a170*/  F2FP.BF16.F32.PACK_AB R72, R100, R83 ;  /* 0x000000536448723e */ /* 0x000fe200000010ff */
[----:B------:R0:W-:Y:S01]  /*a180*/  STG.E.128 desc[UR4][R90.64], R12 ;  /* 0x0000000c5a007986 */ /* 0x0001e2000c101d04 */
[----:B------:R-:W-:Y:S02]  /*a190*/  F2FP.BF16.F32.PACK_AB R11, R94, R11 ;  /* 0x0000000b5e0b723e */ /* 0x000fe400000010ff */
[----:B------:R-:W-:Y:S01]  /*a1a0*/  F2FP.BF16.F32.PACK_AB R10, R77, R10 ;  /* 0x0000000a4d0a723e */ /* 0x000fe200000010ff */
[----:B------:R0:W-:Y:S01]  /*a1b0*/  STG.E.128 desc[UR4][R18.64], R72 ;  /* 0x0000004812007986 */ /* 0x0001e2000c101d04 */
[----:B------:R-:W-:-:S02]  /*a1c0*/  F2FP.BF16.F32.PACK_AB R9, R86, R17 ;  /* 0x000000115609723e */ /* 0x000fc400000010ff */
[----:B------:R-:W-:Y:S02]  /*a1d0*/  LEA.HI.X R93, R105, UR15, RZ, 0x4, P2 ;  /* 0x0000000f695d7c11 */ /* 0x000fe400090f24ff */
[----:B------:R-:W-:Y:S02]  /*a1e0*/  F2FP.BF16.F32.PACK_AB R8, R76, R7 ;  /* 0x000000074c08723e */ /* 0x000fe400000010ff */
[----:B------:R-:W-:Y:S02]  /*a1f0*/  ISETP.GE.AND P1, PT, R2, UR17, PT ;  /* 0x0000001102007c0c */ /* 0x000fe4000bf26270 */
[----:B------:R-:W-:Y:S01]  /*a200*/  SEL R7, RZ, 0x1, P0 ;  /* 0x00000001ff077807 */ /* 0x000fe20000000000 */
[----:B------:R0:W-:Y:S10]  /*a210*/  STG.E.128 desc[UR4][R92.64], R8 ;  /* 0x000000085c007986 */ /* 0x0001f4000c101d04 */
[----:B------:R-:W-:Y:S05]  /*a220*/  @!P1 BRA `(.L_x_5909) ;  /* 0xffffff6400a09947 */ /* 0x000fea000383ffff */
[----:B------:R-:W-:Y:S05]  /*a230*/  EXIT ;  /* 0x000000000000794d */ /* 0x000fea0003800000 */
.L_x_5908:
[----:B------:R-:W-:Y:S01]  /*a240*/  HFMA2.MMA R77, -RZ, RZ, 0, 5.9604644775390625e-08 ;  /* 0x00000001ff4d7435 */ /* 0x000fe200000001ff */
[----:B------:R-:W-:Y:S01]  /*a250*/  IMAD.MOV.U32 R88, RZ, RZ, 0x1f ;  /* 0x0000001fff587424 */ /* 0x000fe200078e00ff */
[----:B------:R-:W-:-:S09]  /*a260*/  MOV R75, 0xffffffff ;  /* 0xffffffff004b7802 */ /* 0x000fd20000000f00 */
[----:B------:R-:W-:Y:S05]  /*a270*/  WARPSYNC.COLLECTIVE R75, `(.L_x_5910) ;  /* 0x000000004b087348 */ /* 0x000fea0003c00000 */
[----:B------:R0:W1:Y:S02]  /*a280*/  SHFL.BFLY P2, R76, R86, R77, R88 ;  /* 0x0c00004d564c7389 */ /* 0x0000640000040058 */
[----:B01----:R-:W-:Y:S01]  /*a290*/  ENDCOLLECTIVE ;  /* 0x000000000000791b */ /* 0x003fe20003800000 */
.L_x_5910:
[----:B------:R-:W-:Y:S02]  /*a2a0*/  IMAD.MOV.U32 R77, RZ, RZ, 0x2 ;  /* 0x00000002ff4d7424 */ /* 0x000fe400078e00ff */
[----:B------:R-:W-:-:S04]  /*a2b0*/  IMAD.MOV.U32 R7, RZ, RZ, R76 ;  /* 0x000000ffff077224 */ /* 0x000fc800078e004c */
[----:B------:R-:W-:-:S05]  /*a2c0*/  FADD.FTZ R15, R86, R7 ;  /* 0x00000007560f7221 */ /* 0x000fca0000010000 */
[----:B------:R-:W-:-:S07]  /*a2d0*/  MOV R86, R15 ;  /* 0x0000000f00567202 */ /* 0x000fce0000000f00 */
[----:B------:R-:W-:Y:S05]  /*a2e0*/  WARPSYNC.COLLECTIVE R75, `(.L_x_5911) ;  /* 0x000000004b087348 */ /* 0x000fea0003c00000 */
[----:B------:R0:W1:Y:S02]  /*a2f0*/  SHFL.BFLY P2, R76, R86, R77, R88 ;  /* 0x0c00004d564c7389 */ /* 0x0000640000040058 */
[----:B01----:R-:W-:Y:S01]  /*a300*/  ENDCOLLECTIVE ;  /* 0x000000000000791b */ /* 0x003fe20003800000 */
.L_x_5911:
[----:B------:R-:W-:Y:S01]  /*a310*/  HFMA2.MMA R77, -RZ, RZ, 0, 2.384185791015625e-07 ;  /* 0x00000004ff4d7435 */ /* 0x000fe200000001ff */
[----:B------:R-:W-:-:S05]  /*a320*/  MOV R14, R76 ;  /* 0x0000004c000e7202 */ /* 0x000fca0000000f00 */
[----:B------:R-:W-:-:S04]  /*a330*/  FADD.FTZ R72, R15, R14 ;  /* 0x0000000e0f487221 */ /* 0x000fc80000010000 */
[----:B------:R-:W-:-:S07]  /*a340*/  IMAD.MOV.U32 R86, RZ, RZ, R72 ;  /* 0x000000ffff567224 */ /* 0x000fce00078e0048 */
[----:B------:R-:W-:Y:S05]  /*a350*/  WARPSYNC.COLLECTIVE R75, `(.L_x_5912) ;  /* 0x000000004b087348 */ /* 0x000fea0003c00000 */
[----:B------:R0:W1:Y:S02]  /*a360*/  SHFL.BFLY P2, R76, R86, R77, R88 ;  /* 0x0c00004d564c7389 */ /* 0x0000640000040058 */
[----:B01----:R-:W-:Y:S01]  /*a370*/  ENDCOLLECTIVE ;  /* 0x000000000000791b */ /* 0x003fe20003800000 */
.L_x_5912:
[----:B------:R-:W-:Y:S02]  /*a380*/  IMAD.MOV.U32 R77, RZ, RZ, 0x8 ;  /* 0x00000008ff4d7424 */ /* 0x000fe400078e00ff */
[----:B------:R-:W-:-:S04]  /*a390*/  IMAD.MOV.U32 R7, RZ, RZ, R76 ;  /* 0x000000ffff077224 */ /* 0x000fc800078e004c */
[----:B------:R-:W-:-:S05]  /*a3a0*/  FADD.FTZ R73, R72, R7 ;  /* 0x0000000748497221 */ /* 0x000fca0000010000 */
[----:B------:R-:W-:-:S07]  /*a3b0*/  MOV R86, R73 ;  /* 0x0000004900567202 */ /* 0x000fce0000000f00 */
[----:B------:R-:W-:Y:S05]  /*a3c0*/  WARPSYNC.COLLECTIVE R75, `(.L_x_5913) ;  /* 0x000000004b087348 */ /* 0x000fea0003c00000 */
[----:B------:R0:W1:Y:S02]  /*a3d0*/  SHFL.BFLY P2, R76, R86, R77, R88 ;  /* 0x0c00004d564c7389 */ /* 0x0000640000040058 */
[----:B01----:R-:W-:Y:S01]  /*a3e0*/  ENDCOLLECTIVE ;  /* 0x000000000000791b */ /* 0x003fe20003800000 */
.L_x_5913:
[----:B------:R-:W-:Y:S01]  /*a3f0*/  HFMA2.MMA R77, -RZ, RZ, 0, 9.5367431640625e-07 ;  /* 0x00000010ff4d7435 */ /* 0x000fe200000001ff */
[----:B------:R-:W-:-:S05]  /*a400*/  MOV R14, R76 ;  /* 0x0000004c000e7202 */ /* 0x000fca0000000f00 */
[----:B------:R-:W-:-:S04]  /*a410*/  FADD.FTZ R74, R73, R14 ;  /* 0x0000000e494a7221 */ /* 0x000fc80000010000 */
[----:B------:R-:W-:-:S07]  /*a420*/  IMAD.MOV.U32 R86, RZ, RZ, R74 ;  /* 0x000000ffff567224 */ /* 0x000fce00078e004a */
[----:B------:R-:W-:Y:S05]  /*a430*/  WARPSYNC.COLLECTIVE R75, `(.L_x_5914) ;  /* 0x000000004b087348 */ /* 0x000fea0003c00000 */
[----:B------:R0:W1:Y:S02]  /*a440*/  SHFL.BFLY P2, R76, R86, R77, R88 ;  /* 0x0c00004d564c7389 */ /* 0x0000640000040058 */
[----:B01----:R-:W-:Y:S01]  /*a450*/  ENDCOLLECTIVE ;  /* 0x000000000000791b */ /* 0x003fe20003800000 */
.L_x_5914:
[----:B------:R-:W-:Y:S02]  /*a460*/  IMAD.MOV.U32 R77, RZ, RZ, 0x1 ;  /* 0x00000001ff4d7424 */ /* 0x000fe400078e00ff */
        /* <DEDUP_REMOVED lines=55> */
.L_x_5915:
[----:B------:R-:W-:Y:S01]  /*a7e0*/  HFMA2.MMA R77, -RZ, RZ, 0, 1.1920928955078125e-07 ;  /* 0x00000002ff4d7435 */ /* 0x000fe200000001ff */
[----:B------:R-:W-:-:S05]  /*a7f0*/  MOV R72, R76 ;  /* 0x0000004c00487202 */ /* 0x000fca0000000f00 */
[----:B------:R-:W-:-:S04]  /*a800*/  FADD.FTZ R72, R7, R72 ;  /* 0x0000004807487221 */ /* 0x000fc80000010000 */
[----:B------:R-:W-:-:S07]  /*a810*/  IMAD.MOV.U32 R86, RZ, RZ, R72 ;  /* 0x000000ffff567224 */ /* 0x000fce00078e0048 */
[----:B------:R-:W-:Y:S05]  /*a820*/  WARPSYNC.COLLECTIVE R75, `(.L_x_5916) ;  /* 0x000000004b087348 */ /* 0x000fea0003c00000 */
[----:B------:R0:W1:Y:S02]  /*a830*/  SHFL.BFLY P2, R76, R86, R77, R88 ;  /* 0x0c00004d564c7389 */ /* 0x0000640000040058 */
[----:B01----:R-:W-:Y:S01]  /*a840*/  ENDCOLLECTIVE ;  /* 0x000000000000791b */ /* 0x003fe20003800000 */
.L_x_5916:
[----:B------:R-:W-:Y:S02]  /*a850*/  IMAD.MOV.U32 R77, RZ, RZ, 0x4 ;  /* 0x00000004ff4d7424 */ /* 0x000fe400078e00ff */
[----:B------:R-:W-:-:S04]  /*a860*/  IMAD.MOV.U32 R15, RZ, RZ, R76 ;  /* 0x000000ffff0f7224 */ /* 0x000fc800078e004c */
[----:B------:R-:W-:-:S05]  /*a870*/  FADD.FTZ R15, R72, R15 ;  /* 0x0000000f480f7221 */ /* 0x000fca0000010000 */
[----:B------:R-:W-:-:S07]  /*a880*/  MOV R86, R15 ;  /* 0x0000000f00567202 */ /* 0x000fce0000000f00 */
[----:B------:R-:W-:Y:S05]  /*a890*/  WARPSYNC.COLLECTIVE R75, `(.L_x_5917) ;  /* 0x000000004b087348 */ /* 0x000fea0003c00000 */
[----:B------:R0:W1:Y:S02]  /*a8a0*/  SHFL.BFLY P2, R76, R86, R77, R88 ;  /* 0x0c00004d564c7389 */ /* 0x0000640000040058 */
[----:B01----:R-:W-:Y:S01]  /*a8b0*/  ENDCOLLECTIVE ;  /* 0x000000000000791b */ /* 0x003fe20003800000 */
.L_x_5917:
[----:B------:R-:W-:Y:S01]  /*a8c0*/  HFMA2.MMA R77, -RZ, RZ, 0, 4.76837158203125e-07 ;  /* 0x00000008ff4d7435 */ /* 0x000fe200000001ff */
[----:B------:R-:W-:-:S05]  /*a8d0*/  MOV R74, R76 ;  /* 0x0000004c004a7202 */ /* 0x000fca0000000f00 */
[----:B------:R-:W-:-:S04]  /*a8e0*/  FADD.FTZ R74, R15, R74 ;  /* 0x0000004a0f4a7221 */ /* 0x000fc80000010000 */
[----:B------:R-:W-:-:S07]  /*a8f0*/  IMAD.MOV.U32 R86, RZ, RZ, R74 ;  /* 0x000000ffff567224 */ /* 0x000fce00078e004a */
[----:B------:R-:W-:Y:S05]  /*a900*/  WARPSYNC.COLLECTIVE R75, `(.L_x_5918) ;  /* 0x000000004b087348 */ /* 0x000fea0003c00000 */
[----:B------:R0:W1:Y:S02]  /*a910*/  SHFL.BFLY P2, R76, R86, R77, R88 ;  /* 0x0c00004d564c7389 */ /* 0x0000640000040058 */
[----:B01----:R-:W-:Y:S01]  /*a920*/  ENDCOLLECTIVE ;  /* 0x000000000000791b */ /* 0x003fe20003800000 */
.L_x_5918:
[----:B------:R-:W-:Y:S01]  /*a930*/  HFMA2.MMA R77, -RZ, RZ, 0, 9.5367431640625e-07 ;  /* 0x00000010ff4d7435 */ /* 0x000fe200000001ff */
[----:B------:R-:W-:-:S04]  /*a940*/  IMAD.MOV.U32 R73, RZ, RZ, R76 ;  /* 0x000000ffff497224 */ /* 0x000fc800078e004c */
[----:B------:R-:W-:-:S05]  /*a950*/  FADD.FTZ R73, R74, R73 ;  /* 0x000000494a497221 */ /* 0x000fca0000010000 */
[----:B------:R-:W-:-:S07]  /*a960*/  MOV R86, R73 ;  /* 0x0000004900567202 */ /* 0x000fce0000000f00 */
[----:B------:R-:W-:Y:S05]  /*a970*/  WARPSYNC.COLLECTIVE R75, `(.L_x_5919) ;  /* 0x000000004b087348 */ /* 0x000fea0003c00000 */
[----:B------:R0:W1:Y:S02]  /*a980*/  SHFL.BFLY P2, R76, R86, R77, R88 ;  /* 0x0c00004d564c7389 */ /* 0x0000640000040058 */
[----:B01----:R-:W-:Y:S01]  /*a990*/  ENDCOLLECTIVE ;  /* 0x000000000000791b */ /* 0x003fe20003800000 */
.L_x_5919:
[----:B------:R-:W-:Y:S05]  /*a9a0*/  BRA `(.L_x_5920) ;  /* 0xffffffec007c7947 */ /* 0x000fea000383ffff */
.L_x_5921:
        /* <DEDUP_REMOVED lines=13> */
.L_x_23249:


//--------------------- .text._ZN10layer_norm13ln_fwd_kernelINS_13Kernel_traitsIf13__nv_bfloat16S2_S2_fjLj3072ELj1ELj1ELj4ELj16ENS_18Kernel_traits_baseILj3072EfS2_S2_S2_fjLj128EEEEELb1ELb0ELb1ELb0EEEvNS_9FwdParamsE --------------------------
	.section	.text._ZN10layer_norm13ln_fwd_kernelINS_13Kernel_traitsIf13__nv_bfloat16S2_S2_fjLj3072ELj1ELj1ELj4ELj16ENS_18Kernel_traits_baseILj3072EfS2_S2_S2_fjLj128EEEEELb1ELb0ELb1ELb0EEEvNS_9FwdParamsE,"ax",@progbits
	.align	128
        .global         _ZN10layer_norm13ln_fwd_kernelINS_13Kernel_traitsIf13__nv_bfloat16S2_S2_fjLj3072ELj1ELj1ELj4ELj16ENS_18Kernel_traits_baseILj3072EfS2_S2_S2_fjLj128EEEEELb1ELb0ELb1ELb0EEEvNS_9FwdParamsE
        .type           _ZN10layer_norm13ln_fwd_kernelINS_13Kernel_traitsIf13__nv_bfloat16S2_S2_fjLj3072ELj1ELj1ELj4ELj16ENS_18Kernel_traits_baseILj3072EfS2_S2_S2_fjLj128EEEEELb1ELb0ELb1ELb0EEEvNS_9FwdParamsE,@function
        .size           _ZN10layer_norm13ln_fwd_kernelINS_13Kernel_traitsIf13__nv_bfloat16S2_S2_fjLj3072ELj1ELj1ELj4ELj16ENS_18Kernel_traits_baseILj3072EfS2_S2_S2_fjLj128EEEEELb1ELb0ELb1ELb0EEEvNS_9FwdParamsE,(.L_x_23250 - _ZN10layer_norm13ln_fwd_kernelINS_13Kernel_traitsIf13__nv_bfloat16S2_S2_fjLj3072ELj1ELj1ELj4ELj16ENS_18Kernel_traits_baseILj3072EfS2_S2_S2_fjLj128EEEEELb1ELb0ELb1ELb0EEEvNS_9FwdParamsE)
        .other          _ZN10layer_norm13ln_fwd_kernelINS_13Kernel_traitsIf13__nv_bfloat16S2_S2_fjLj3072ELj1ELj1ELj4ELj16ENS_18Kernel_traits_baseILj3072EfS2_S2_S2_fjLj128EEEEELb1ELb0ELb1ELb0EEEvNS_9FwdParamsE,@"STO_CUDA_ENTRY STV_DEFAULT"
_ZN10layer_norm13ln_fwd_kernelINS_13Kernel_traitsIf13__nv_bfloat16S2_S2_fjLj3072ELj1ELj1ELj4ELj16ENS_18Kernel_traits_baseILj3072EfS2_S2_S2_fjLj128EEEEELb1ELb0ELb1ELb0EEEvNS_9FwdParamsE:
.text._ZN10layer_norm13ln_fwd_kernelINS_13Kernel_traitsIf13__nv_bfloat16S2_S2_fjLj3072ELj1ELj1ELj4ELj16ENS_18Kernel_traits_baseILj3072EfS2_S2_S2_fjLj128EEEEELb1ELb0ELb1ELb0EEEvNS_9FwdParamsE:
        /* <DEDUP_REMOVED lines=107> */
.L_x_5923:
[----:B------:R-:W-:Y:S05]  /*06b0*/  BSYNC B0 ;  /* 0x0000000000007941 */ /* 0x000fea0003800000 */
.L_x_5922:
        /* <DEDUP_REMOVED lines=17> */
[----:B------:R-:W-:-:S07]  /*07d0*/  VIADD R5, R5, 0x80 ;  /* 0x0000008005057836 */ /* 0x000fce0000000000 */
.L_x_5925:
[----:B------:R-:W-:Y:S05]  /*07e0*/  BSYNC B0 ;  /* 0x0000000000007941 */ /* 0x000fea0003800000 */
.L_x_5924:
        /* <DEDUP_REMOVED lines=17> */
.L_x_5927:
[----:B------:R-:W-:Y:S05]  /*0900*/  BSYNC B0 ;  /* 0x0000000000007941 */ /* 0x000fea0003800000 */
.L_x_5926:
[----:B------:R-:W-:Y:S01]  /*0910*/  ULDC UR8, c[0x0][0x214] ;  /* 0x0000850000087ab9 */ /* 0x000fe20000000800 */
[----:B------:R-:W-:Y:S02]  /*0920*/  LOP3.LUT R13, R13, UR31, R10, 0x96, !PT ;  /* 0x0000001f0d0d7c12 */ /* 0x000fe4000f8e960a */
[----:B------:R-:W-:-:S13]  /*0930*/  ISETP.GE.AND P2, PT, R98, UR8, PT ;  /* 0x0000000862007c0c */ /* 0x000fda000bf46270 */
[----:B------:R-:W-:Y:S05]  /*0940*/  @P2 EXIT ;  /* 0x000000000000294d */ /* 0x000fea0003800000 */
[----:B------:R-:W-:Y:S01]  /*0950*/  SHF.R.S32.HI R0, RZ, 0x3, R0 ;  /* 0x00000003ff007819 */ /* 0x000fe20000011400 */
[C---:B012---:R-:W-:Y:S01]  /*0960*/  IMAD.SHL.U32 R6, R4.reuse, 0x20, RZ ;  /* 0x0000002004067824 */ /* 0x047fe200078e00ff */
[----:B------:R-:W-:Y:S01]  /*0970*/  LOP3.LUT R5, R4, 0x60, RZ, 0xc0, !PT ;  /* 0x0000006004057812 */ /* 0x000fe200078ec0ff */
[----:B------:R-:W-:Y:S01]  /*0980*/  IMAD R9, R12, -0x2daee0ad, RZ ;  /* 0xd2511f530c097824 */ /* 0x000fe200078e02ff */
[----:B------:R-:W-:Y:S01]  /*0990*/  LOP3.LUT R2, R0, 0x7f, RZ, 0xc0, !PT ;  /* 0x0000007f00027812 */ /* 0x000fe200078ec0ff */
[----:B------:R-:W-:Y:S01]  /*09a0*/  IMAD R11, R14, -0x326172a9, RZ ;  /* 0xcd9e8d570e0b7824 */ /* 0x000fe200078e02ff */
[----:B------:R-:W-:Y:S01]  /*09b0*/  SHF.R.U32.HI R0, RZ, 0x2, R0 ;  /* 0x00000002ff007819 */ /* 0x000fe20000011600 */
[----:B------:R-:W-:Y:S01]  /*09c0*/  HFMA2.MMA R108, -RZ, RZ, 0, 5.9604644775390625e-08 ;  /* 0x00000001ff6c7435 */ /* 0x000fe200000001ff */
[----:B------:R-:W-:Y:S01]  /*09d0*/  VIADDMNMX R5, R2, -R5, RZ, !PT ;  /* 0x8000000502057246 */ /* 0x000fe200078001ff */
[----:B------:R-:W-:Y:S01]  /*09e0*/  ULDC.U8 UR8, c[0x0][0x2a0] ;  /* 0x0000a80000087ab9 */ /* 0x000fe20000000000 */
[----:B------:R-:W-:Y:S01]  /*09f0*/  LOP3.LUT R7, R6, 0x3e0, RZ, 0xc0, !PT ;  /* 0x000003e006077812 */ /* 0x000fe200078ec0ff */
[----:B------:R-:W-:Y:S01]  /*0a00*/  IMAD R86, R13, -0x326172a9, RZ ;  /* 0xcd9e8d570d567824 */ /* 0x000fe200078e02ff */
[----:B------:R-:W-:Y:S01]  /*0a10*/  LOP3.LUT R6, R0, 0x3fffffe0, RZ, 0xc0, !PT ;  /* 0x3fffffe000067812 */ /* 0x000fe200078ec0ff */
[----:B------:R-:W-:Y:S01]  /*0a20*/  IMAD.HI.U32 R0, R84, -0x2daee0ad, RZ ;  /* 0xd2511f5354007827 */ /* 0x000fe200078e00ff */
[----:B------:R-:W-:Y:S01]  /*0a30*/  VIMNMX R5, R5, 0x20, PT ;  /* 0x0000002005057848 */ /* 0x000fe20003fe0100 */
[----:B------:R-:W-:Y:S01]  /*0a40*/  UISETP.NE.AND UP0, UPT, UR8, URZ, UPT ;  /* 0x0000003f0800728c */ /* 0x000fe2000bf05270 */
[----:B------:R-:W-:Y:S01]  /*0a50*/  VIADDMNMX R7, R2, -R7, RZ, !PT ;  /* 0x8000000702077246 */ /* 0x000fe200078001ff */
[----:B------:R-:W-:Y:S01]  /*0a60*/  IMAD.HI.U32 R2, R13, -0x326172a9, RZ ;  /* 0xcd9e8d570d027827 */ /* 0x000fe200078e00ff */
[----:B------:R-:W-:Y:S01]  /*0a70*/  IADD3 R5, R5, R6, RZ ;  /* 0x0000000605057210 */ /* 0x000fe20007ffe0ff */
[----:B------:R-:W-:Y:S01]  /*0a80*/  ULDC UR10, c[0x0][0x294] ;  /* 0x0000a500000a7ab9 */ /* 0x000fe20000000800 */
[----:B------:R-:W-:Y:S01]  /*0a90*/  VIMNMX R7, R7, 0x20, PT ;  /* 0x0000002007077848 */ /* 0x000fe20003fe0100 */
[----:B------:R-:W-:Y:S01]  /*0aa0*/  IMAD R84, R84, -0x2daee0ad, RZ ;  /* 0xd2511f5354547824 */ /* 0x000fe200078e02ff */
[----:B------:R-:W-:Y:S01]  /*0ab0*/  LOP3.LUT R2, R2, UR32, R11, 0x96, !PT ;  /* 0x0000002002027c12 */ /* 0x000fe2000f8e960b */
[----:B------:R-:W-:Y:S01]  /*0ac0*/  IMAD.SHL.U32 R5, R5, 0x8, RZ ;  /* 0x0000000805057824 */ /* 0x000fe200078e00ff */
[----:B------:R-:W-:Y:S01]  /*0ad0*/  LOP3.LUT R0, R0, UR33, R9, 0x96, !PT ;  /* 0x0000002100007c12 */ /* 0x000fe2000f8e9609 */
[----:B------:R-:W-:Y:S01]  /*0ae0*/  IMAD.IADD R7, R6, 0x1, R7 ;  /* 0x0000000106077824 */ /* 0x000fe200078e0207 */
[----:B------:R-:W-:Y:S01]  /*0af0*/  LOP3.LUT R82, R82, 0x3, RZ, 0xc0, !PT ;  /* 0x0000000352527812 */ /* 0x000fe200078ec0ff */
[----:B------:R-:W-:Y:S01]  /*0b00*/  ULDC UR11, c[0x0][0x290] ;  /* 0x0000a400000b7ab9 */ /* 0x000fe20000000800 */
[----:B------:R-:W-:Y:S01]  /*0b10*/  I2FP.F32.U32 R90, R5 ;  /* 0x00000005005a7245 */ /* 0x000fe20000201000 */
[----:B------:R-:W-:Y:S01]  /*0b20*/  IMAD.MOV.U32 R5, RZ, RZ, RZ ;  /* 0x000000ffff057224 */ /* 0x000fe200078e00ff */
[----:B------:R-:W-:Y:S01]  /*0b30*/  ULDC.64 UR12, c[0x0][0x298] ;  /* 0x0000a600000c7ab9 */ /* 0x000fe20000000a00 */
[----:B------:R-:W-:Y:S01]  /*0b40*/  IMAD.SHL.U32 R88, R7, 0x8, RZ ;  /* 0x0000000807587824 */ /* 0x000fe200078e00ff */
[----:B------:R-:W-:Y:S01]  /*0b50*/  ULDC.64 UR8, c[0x0][0x230] ;  /* 0x00008c0000087ab9 */ /* 0x000fe20000000a00 */
[----:B------:R-:W-:Y:S01]  /*0b60*/  ULDC.64 UR14, c[0x0][0x210] ;  /* 0x00008400000e7ab9 */ /* 0x000fe20000000a00 */
[----:B------:R-:W0:Y:S04]  /*0b70*/  MUFU.RCP R90, R90 ;  /* 0x0000005a005a7308 */ /* 0x000e280000001000 */
.L_x_6185:
[----:B012---:R-:W1:Y:S08]  /*0b80*/  LDC.64 R72, c[0x0][0x280] ;  /* 0x0000a000ff487b82 */ /* 0x007e700000000a00 */
[----:B------:R-:W2:Y:S01]  /*0b90*/  LDC R115, c[0x0][0x218] ;  /* 0x00008600ff737b82 */ /* 0x000ea20000000800 */
[----:B-1----:R-:W-:-:S07]  /*0ba0*/  IMAD.WIDE R74, R98, 0x4, R72 ;  /* 0x00000004624a7825 */ /* 0x002fce00078e0248 */
[----:B------:R-:W1:Y:S01]  /*0bb0*/  LDC.64 R72, c[0x0][0x288] ;  /* 0x0000a200ff487b82 */ /* 0x000e620000000a00 */
[----:B------:R3:W4:Y:S01]  /*0bc0*/  LDG.E R112, desc[UR6][R74.64] ;  /* 0x000000064a707981 */ /* 0x000722000c1e1900 */
[----:B-1----:R-:W-:-:S05]  /*0bd0*/  IMAD.WIDE R72, R98, 0x4, R72 ;  /* 0x0000000462487825 */ /* 0x002fca00078e0248 */
[----:B-----5:R1:W5:Y:S01]  /*0be0*/  LDG.E R104, desc[UR6][R72.64] ;  /* 0x0000000648687981 */ /* 0x020362000c1e1900 */
[----:B--2---:R-:W-:Y:S01]  /*0bf0*/  IMAD R106, R98, R115, RZ ;  /* 0x00000073626a7224 */ /* 0x004fe200078e02ff */
[----:B------:R-:W-:Y:S04]  /*0c00*/  BSSY B0, `(.L_x_5928) ;  /* 0x0000343000007945 */ /* 0x000fe80003800000 */
[----:B------:R-:W-:-:S04]  /*0c10*/  SHF.R.S32.HI R117, RZ, 0x1f, R106 ;  /* 0x0000001fff757819 */ /* 0x000fc8000001146a */
[----:B---3--:R-:W-:Y:S01]  /*0c20*/  LEA.HI R75, R117, R106, RZ, 0x3 ;  /* 0x0000006a754b7211 */ /* 0x008fe200078f18ff */
[----:B------:R-:W-:Y:S01]  /*0c30*/  IMAD.MOV.U32 R117, RZ, RZ, RZ ;  /* 0x000000ffff757224 */ /* 0x000fe200078e00ff */
[----:B------:R-:W-:Y:S02]  /*0c40*/  SHF.R.S32.HI R106, RZ, 0x1f, R98 ;  /* 0x0000001fff6a7819 */ /* 0x000fe40000011462 */
[----:B----4-:R-:W-:-:S13]  /*0c50*/  ISETP.GE.AND P2, PT, R112, 0x1, PT ;  /* 0x000000017000780c */ /* 0x010fda0003f46270 */
[----:B------:R-:W-:-:S05]  /*0c60*/  @P2 IADD3 R110, R112, -0x1, RZ ;  /* 0xffffffff706e2810 */ /* 0x000fca0007ffe0ff */
[----:B------:R-:W-:-:S05]  /*0c70*/  @P2 IMAD R110, R110, R115, RZ ;  /* 0x000000736e6e2224 */ /* 0x000fca00078e02ff */
[----:B------:R-:W-:-:S04]  /*0c80*/  @P2 SHF.R.S32.HI R119, RZ, 0x1f, R110 ;  /* 0x0000001fff772819 */ /* 0x000fc8000001146e */
[----:B------:R-:W-:Y:S02]  /*0c90*/  @P2 LEA.HI R119, R119, R110, RZ, 0x3 ;  /* 0x0000006e77772211 */ /* 0x000fe400078f18ff */
[----:B------:R-:W-:Y:S02]  /*0ca0*/  LEA.HI.SX32 R110, R75, R100, 0x1d ;  /* 0x000000644b6e7211 */ /* 0x000fe400078feaff */
[----:B------:R-:W-:-:S04]  /*0cb0*/  @P2 LOP3.LUT R100, R4, 0x7f, RZ, 0xc0, !PT ;  /* 0x0000007f04642812 */ /* 0x000fc800078ec0ff */
[----:B------:R-:W-:Y:S01]  /*0cc0*/  @P2 LEA.HI.SX32 R117, R119, R100, 0x1d ;  /* 0x0000006477752211 */ /* 0x000fe200078feaff */
[----:B-1----:R-:W-:Y:S06]  /*0cd0*/  @!P1 BRA `(.L_x_5929) ;  /* 0x0000003000d49947 */ /* 0x002fec0003800000 */
[----:B------:R-:W-:Y:S01]  /*0ce0*/  ISETP.NE.U32.AND P3, PT, RZ, UR8, PT ;  /* 0x00000008ff007c0c */ /* 0x000fe2000bf65070 */
[----:B------:R-:W1:Y:S03]  /*0cf0*/  @P2 LDC.64 R74, c[0x0][0x220] ;  /* 0x00008800ff4a2b82 */ /* 0x000e660000000a00 */
[----:B------:R-:W-:-:S13]  /*0d00*/  ISETP.NE.AND.EX P3, PT, RZ, UR9, PT, P3 ;  /* 0x00000009ff007c0c */ /* 0x000fda000bf65330 */
[----:B------:R-:W2:Y:S01]  /*0d10*/  @P3 LDC.64 R72, c[0x0][0x230] ;  /* 0x00008c00ff483b82 */ /* 0x000ea20000000a00 */
[----:B-1----:R-:W-:-:S05]  /*0d20*/  @P2 IMAD.WIDE.U32 R74, R117, 0x10, R74 ;  /* 0x00000010754a2825 */ /* 0x002fca00078e004a */
[----:B------:R1:W5:Y:S01]  /*0d30*/  @P2 LDG.E.128 R64, desc[UR6][R74.64] ;  /* 0x000000064a402981 */ /* 0x000362000c1e1d00 */
[----:B--2---:R-:W-:-:S05]  /*0d40*/  @P3 IMAD.WIDE.U32 R72, R110, 0x10, R72 ;  /* 0x000000106e483825 */ /* 0x004fca00078e0048 */
[----:B------:R1:W5:Y:S01]  /*0d50*/  @P3 LDG.E.128 R68, desc[UR6][R72.64] ;  /* 0x0000000648443981 */ /* 0x000362000c1e1d00 */
[----:B------:R-:W-:Y:S01]  /*0d60*/  ISETP.GT.AND P4, PT, R112, RZ, PT ;  /* 0x000000ff7000720c */ /* 0x000fe20003f84270 */
[----:B------:R-:W-:-:S12]  /*0d70*/  BSSY B1, `(.L_x_5930) ;  /* 0x000005f000017945 */ /* 0x000fd80003800000 */
[----:B-1----:R-:W-:Y:S05]  /*0d80*/  @P4 BRA `(.L_x_5931) ;  /* 0x0000000000184947 */ /* 0x002fea0003800000 */
[----:B------:R-:W-:Y:S01]  /*0d90*/  IMAD.MOV.U32 R7, RZ, RZ, RZ ;  /* 0x000000ffff077224 */ /* 0x000fe200078e00ff */
[----:B------:R-:W-:Y:S01]  /*0da0*/  MOV R13, R82 ;  /* 0x00000052000d7202 */ /* 0x000fe20000000f00 */
[----:B------:R-:W-:Y:S06]  /*0db0*/  @!P3 BRA `(.L_x_5932) ;  /* 0x000000040068b947 */ /* 0x000fec0003800000 */
[----:B------:R-:W-:Y:S02]  /*0dc0*/  IMAD.MOV.U32 R13, RZ, RZ, R82 ;  /* 0x000000ffff0d7224 */ /* 0x000fe400078e0052 */
[----:B-----5:R-:W-:Y:S01]  /*0dd0*/  IMAD.U32 R7, R68, 0x10000, RZ ;  /* 0x0001000044077824 */ /* 0x020fe200078e00ff */
[----:B------:R-:W-:Y:S06]  /*0de0*/  BRA `(.L_x_5932) ;  /* 0x00000004005c7947 */ /* 0x000fec0003800000 */
.L_x_5931:
        /* <DEDUP_REMOVED lines=12> */
.L_x_5934:
[----:B------:R-:W-:-:S07]  /*0eb0*/  IMAD.MOV.U32 R9, RZ, RZ, R86 ;  /* 0x000000ffff097224 */ /* 0x000fce00078e0056 */
.L_x_5935:
[----:B------:R-:W-:Y:S05]  /*0ec0*/  BSYNC B2 ;  /* 0x0000000000027941 */ /* 0x000fea0003800000 */
.L_x_5933:
        /* <DEDUP_REMOVED lines=16> */
.L_x_5939:
[----:B------:R-:W-:Y:S05]  /*0fd0*/  BSYNC B3 ;  /* 0x0000000000037941 */ /* 0x000fea0003800000 */
.L_x_5938:
        /* <DEDUP_REMOVED lines=44> */
.L_x_5937:
[----:B------:R-:W-:Y:S05]  /*12a0*/  BSYNC B2 ;  /* 0x0000000000027941 */ /* 0x000fea0003800000 */
.L_x_5936:
        /* <DEDUP_REMOVED lines=11> */
.L_x_5932:
[----:B------:R-:W-:Y:S05]  /*1360*/  BSYNC B1 ;  /* 0x0000000000017941 */ /* 0x000fea0003800000 */
.L_x_5930:
        /* <DEDUP_REMOVED lines=9> */
.L_x_5941:
        /* <DEDUP_REMOVED lines=12> */
.L_x_5944:
[----:B------:R-:W-:-:S07]  /*14c0*/  IMAD.MOV.U32 R11, RZ, RZ, R86 ;  /* 0x000000ffff0b7224 */ /* 0x000fce00078e0056 */
.L_x_5945:
[----:B------:R-:W-:Y:S05]  /*14d0*/  BSYNC B2 ;  /* 0x0000000000027941 */ /* 0x000fea0003800000 */
.L_x_5943:
        /* <DEDUP_REMOVED lines=16> */
.L_x_5949:
[----:B------:R-:W-:Y:S05]  /*15e0*/  BSYNC B3 ;  /* 0x0000000000037941 */ /* 0x000fea0003800000 */
.L_x_5948:
        /* <DEDUP_REMOVED lines=11> */
[----:B------:R-:W-:Y:S01]  /*16a0*/  IMAD.WIDE.U32 R72, R15, -0x326172a9, RZ ;  /* 0xcd9e8d570f487825 */ /* 0x000fe200078e00ff */
[----:B------:R-:W-:-:S04]  /*16b0*/  HFMA2.MMA R15, -RZ, RZ, 0, 0 ;  /* 0x00000000ff0f7435 */ /* 0x000fc800000001ff */
        /* <DEDUP_REMOVED lines=31> */
.L_x_5947:
[----:B------:R-:W-:Y:S05]  /*18b0*/  BSYNC B2 ;  /* 0x0000000000027941 */ /* 0x000fea0003800000 */
.L_x_5946:
[----:B-----5:R-:W-:Y:S02]  /*18c0*/  PRMT R9, R64, 0x7632, R9 ;  /* 0x0000763240097816 */ /* 0x020fe40000000009 */
[----:B------:R-:W-:Y:S01]  /*18d0*/  I2FP.F32.U32 R8, R11 ;  /* 0x0000000b00087245 */ /* 0x000fe20000201000 */
[----:B------:R-:W-:Y:S02]  /*18e0*/  IMAD.MOV.U32 R11, RZ, RZ, 0x2f800000 ;  /* 0x2f800000ff0b7424 */ /* 0x000fe400078e00ff */
        /* <DEDUP_REMOVED lines=10> */
.L_x_5942:
[----:B------:R-:W-:Y:S05]  /*1990*/  BSYNC B1 ;  /* 0x0000000000017941 */ /* 0x000fea0003800000 */
.L_x_5940:
        /* <DEDUP_REMOVED lines=8> */
.L_x_5951:
        /* <DEDUP_REMOVED lines=12> */
.L_x_5954:
[----:B------:R-:W-:-:S07]  /*1ae0*/  MOV R13, R86 ;  /* 0x00000056000d7202 */ /* 0x000fce0000000f00 */
.L_x_5955:
[----:B------:R-:W-:Y:S05]  /*1af0*/  BSYNC B2 ;  /* 0x0000000000027941 */ /* 0x000fea0003800000 */
.L_x_5953:
        /* <DEDUP_REMOVED lines=16> */
.L_x_5959:
[----:B------:R-:W-:Y:S05]  /*1c00*/  BSYNC B3 ;  /* 0x0000000000037941 */ /* 0x000fea0003800000 */
.L_x_5958:
        /* <DEDUP_REMOVED lines=44> */
.L_x_5957:
[----:B------:R-:W-:Y:S05]  /*1ed0*/  BSYNC B2 ;  /* 0x0000000000027941 */ /* 0x000fea0003800000 */
.L_x_5956:
        /* <DEDUP_REMOVED lines=11> */
.L_x_5952:
[----:B------:R-:W-:Y:S05]  /*1f90*/  BSYNC B1 ;  /* 0x0000000000017941 */ /* 0x000fea0003800000 */
.L_x_5950:
        /* <DEDUP_REMOVED lines=9> */
.L_x_5961:
        /* <DEDUP_REMOVED lines=12> */
.L_x_5964:
[----:B------:R-:W-:-:S07]  /*20f0*/  IMAD.MOV.U32 R15, RZ, RZ, R86 ;  /* 0x000000ffff0f7224 */ /* 0x000fce00078e0056 */
.L_x_5965:
[----:B------:R-:W-:Y:S05]  /*2100*/  BSYNC B2 ;  /* 0x0000000000027941 */ /* 0x000fea0003800000 */
.L_x_5963:
        /* <DEDUP_REMOVED lines=16> */
.L_x_5969:
[----:B------:R-:W-:Y:S05]  /*2210*/  BSYNC B3 ;  /* 0x0000000000037941 */ /* 0x000fea0003800000 */
.L_x_5968:
        /* <DEDUP_REMOVED lines=44> */
.L_x_5967:
[----:B------:R-:W-:Y:S05]  /*24e0*/  BSYNC B2 ;  /* 0x0000000000027941 */ /* 0x000fea0003800000 */
.L_x_5966:
[----:B------:R-:W-:Y:S01]  /*24f0*/  I2FP.F32.U32 R12, R15 ;  /* 0x0000000f000c7245 */ /* 0x000fe20000201000 */
[----:B------:R-:W-:Y:S01]  /*2500*/  HFMA2.MMA R15, -RZ, RZ, 0.1171875, 0 ;  /* 0x2f800000ff0f7435 */ /* 0x000fe200000001ff */
[----:B-----5:R-:W-:-:S05]  /*2510*/  PRMT R13, R65, 0x7632, R13 ;  /* 0x00007632410d7816 */ /* 0x020fca000000000d */
        /* <DEDUP_REMOVED lines=10> */
.L_x_5962:
[----:B------:R-:W-:Y:S05]  /*25c0*/  BSYNC B1 ;  /* 0x0000000000017941 */ /* 0x000fea0003800000 */
.L_x_5960:
        /* <DEDUP_REMOVED lines=8> */
.L_x_5971:
        /* <DEDUP_REMOVED lines=12> */
.L_x_5974:
[----:B------:R-:W-:-:S07]  /*2710*/  IMAD.MOV.U32 R77, RZ, RZ, R86 ;  /* 0x000000ffff4d7224 */ /* 0x000fce00078e0056 */
.L_x_5975:
[----:B------:R-:W-:Y:S05]  /*2720*/  BSYNC B2 ;  /* 0x0000000000027941 */ /* 0x000fea0003800000 */
.L_x_5973:
        /* <DEDUP_REMOVED lines=16> */
.L_x_5979:
[----:B------:R-:W-:Y:S05]  /*2830*/  BSYNC B3 ;  /* 0x0000000000037941 */ /* 0x000fea0003800000 */
.L_x_5978:
        /* <DEDUP_REMOVED lines=44> */
.L_x_5977:
[----:B------:R-:W-:Y:S05]  /*2b00*/  BSYNC B2 ;  /* 0x0000000000027941 */ /* 0x000fea0003800000 */
.L_x_5976:
        /* <DEDUP_REMOVED lines=11> */
.L_x_5972:
[----:B------:R-:W-:Y:S05]  /*2bc0*/  BSYNC B1 ;  /* 0x0000000000017941 */ /* 0x000fea0003800000 */
.L_x_5970:
        /* <DEDUP_REMOVED lines=9> */
.L_x_5981:
        /* <DEDUP_REMOVED lines=12> */
.L_x_5984:
[----:B------:R-:W-:-:S07]  /*2d20*/  MOV R79, R86 ;  /* 0x00000056004f7202 */ /* 0x000fce0000000f00 */
.L_x_5985:
[----:B------:R-:W-:Y:S05]  /*2d30*/  BSYNC B2 ;  /* 0x0000000000027941 */ /* 0x000fea0003800000 */
.L_x_5983:
        /* <DEDUP_REMOVED lines=16> */
.L_x_5989:
[----:B------:R-:W-:Y:S05]  /*2e40*/  BSYNC B3 ;  /* 0x0000000000037941 */ /* 0x000fea0003800000 */
.L_x_5988:
        /* <DEDUP_REMOVED lines=44> */
.L_x_5987:
[----:B------:R-:W-:Y:S05]  /*3110*/  BSYNC B2 ;  /* 0x0000000000027941 */ /* 0x000fea0003800000 */
.L_x_5986:
        /* <DEDUP_REMOVED lines=13> */
.L_x_5982:
[----:B------:R-:W-:Y:S05]  /*31f0*/  BSYNC B1 ;  /* 0x0000000000017941 */ /* 0x000fea0003800000 */
.L_x_5980:
        /* <DEDUP_REMOVED lines=8> */
.L_x_5991:
        /* <DEDUP_REMOVED lines=12> */
.L_x_5994:
[----:B------:R-:W-:-:S07]  /*3340*/  IMAD.MOV.U32 R81, RZ, RZ, R86 ;  /* 0x000000ffff517224 */ /* 0x000fce00078e0056 */
.L_x_5995:
[----:B------:R-:W-:Y:S05]  /*3350*/  BSYNC B2 ;  /* 0x0000000000027941 */ /* 0x000fea0003800000 */
.L_x_5993:
        /* <DEDUP_REMOVED lines=16> */
.L_x_5999:
[----:B------:R-:W-:Y:S05]  /*3460*/  BSYNC B3 ;  /* 0x0000000000037941 */ /* 0x000fea0003800000 */
.L_x_5998:
        /* <DEDUP_REMOVED lines=44> */
.L_x_5997:
[----:B------:R-:W-:Y:S05]  /*3730*/  BSYNC B2 ;  /* 0x0000000000027941 */ /* 0x000fea0003800000 */
.L_x_5996:
        /* <DEDUP_REMOVED lines=11> */
.L_x_5992:
[----:B------:R-:W-:Y:S05]  /*37f0*/  BSYNC B1 ;  /* 0x0000000000017941 */ /* 0x000fea0003800000 */
.L_x_5990:
        /* <DEDUP_REMOVED lines=9> */
.L_x_6001:
        /* <DEDUP_REMOVED lines=12> */
.L_x_6004:
[----:B------:R-:W-:-:S07]  /*3950*/  MOV R114, R86 ;  /* 0x0000005600727202 */ /* 0x000fce0000000f00 */
.L_x_6005:
[----:B------:R-:W-:Y:S05]  /*3960*/  BSYNC B2 ;  /* 0x0000000000027941 */ /* 0x000fea0003800000 */
.L_x_6003:
        /* <DEDUP_REMOVED lines=16> */
.L_x_6009:
[----:B------:R-:W-:Y:S05]  /*3a70*/  BSYNC B3 ;  /* 0x0000000000037941 */ /* 0x000fea0003800000 */
.L_x_6008:
        /* <DEDUP_REMOVED lines=44> */
.L_x_6007:
[----:B------:R-:W-:Y:S05]  /*3d40*/  BSYNC B2 ;  /* 0x0000000000027941 */ /* 0x000fea0003800000 */
.L_x_6006:
        /* <DEDUP_REMOVED lines=13> */
.L_x_6002:
[----:B------:R-:W-:Y:S05]  /*3e20*/  BSYNC B1 ;  /* 0x0000000000017941 */ /* 0x000fea0003800000 */
.L_x_6000:
[----:B------:R-:W1:Y:S01]  /*3e30*/  LDC.64 R118, c[0x0][0x238] ;  /* 0x00008e00ff767b82 */ /* 0x000e620000000a00 */
[----:B------:R-:W-:Y:S01]  /*3e40*/  F2FP.BF16.F32.PACK_AB R75, R81, R79 ;  /* 0x0000004f514b723e */ /* 0x000fe200000010ff */
[----:B------:R-:W-:Y:S01]  /*3e50*/  BSSY B1, `(.L_x_6010) ;  /* 0x000001b000017945 */ /* 0x000fe20003800000 */
[----:B------:R-:W-:Y:S02]  /*3e60*/  F2FP.BF16.F32.PACK_AB R74, R77, R15 ;  /* 0x0000000f4d4a723e */ /* 0x000fe400000010ff */
[----:B------:R-:W-:Y:S02]  /*3e70*/  F2FP.BF16.F32.PACK_AB R73, R13, R11 ;  /* 0x0000000b0d49723e */ /* 0x000fe400000010ff */
[----:B------:R-:W-:Y:S01]  /*3e80*/  F2FP.BF16.F32.PACK_AB R72, R9, R7 ;  /* 0x000000070948723e */ /* 0x000fe200000010ff */
[----:B-1----:R-:W-:-:S05]  /*3e90*/  IMAD.WIDE.U32 R118, R110, 0x10, R118 ;  /* 0x000000106e767825 */ /* 0x002fca00078e0076 */
[----:B------:R1:W-:Y:S01]  /*3ea0*/  STG.E.128 desc[UR6][R118.64], R72 ;  /* 0x0000004876007986 */ /* 0x0003e2000c101d06 */
[----:B------:R-:W-:Y:S05]  /*3eb0*/  @!P2 BRA `(.L_x_6011) ;  /* 0x000000000050a947 */ /* 0x000fea0003800000 */
[----:B-1----:R-:W-:Y:S02]  /*3ec0*/  SHF.L.U32 R72, R78, 0x10, RZ ;  /* 0x000000104e487819 */ /* 0x002fe400000006ff */
[----:B------:R-:W-:Y:S02]  /*3ed0*/  LOP3.LUT R74, R80, 0xffff, RZ, 0xc0, !PT ;  /* 0x0000ffff504a7812 */ /* 0x000fe400078ec0ff */
[----:B------:R-:W-:Y:S02]  /*3ee0*/  LOP3.LUT R123, R72, 0xff0000, RZ, 0xc0, !PT ;  /* 0x00ff0000487b7812 */ /* 0x000fe400078ec0ff */
[----:B------:R-:W1:Y:S01]  /*3ef0*/  LDC.64 R72, c[0x0][0x240] ;  /* 0x00009000ff487b82 */ /* 0x000e620000000a00 */
        /* <DEDUP_REMOVED lines=13> */
[----:B-1----:R-:W-:Y:S01]  /*3fd0*/  IMAD.WIDE.U32 R72, R117, 0x8, R72 ;  /* 0x0000000875487825 */ /* 0x002fe200078e0048 */
[----:B------:R-:W-:-:S05]  /*3fe0*/  LOP3.LUT R74, R119, 0xff, R6, 0xf8, !PT ;  /* 0x000000ff774a7812 */ /* 0x000fca00078ef806 */
[----:B------:R2:W-:Y:S02]  /*3ff0*/  STG.E.64 desc[UR6][R72.64], R74 ;  /* 0x0000004a48007986 */ /* 0x0005e4000c101b06 */
.L_x_6011:
[----:B------:R-:W-:Y:S05]  /*4000*/  BSYNC B1 ;  /* 0x0000000000017941 */ /* 0x000fea0003800000 */
.L_x_6010:
[----:B------:R-:W-:Y:S01]  /*4010*/  VIADD R110, R110, 0x80 ;  /* 0x000000806e6e7836 */ /* 0x000fe20000000000 */
[----:B------:R-:W-:-:S07]  /*4020*/  IADD3 R117, R117, 0x80, RZ ;  /* 0x0000008075757810 */ /* 0x000fce0007ffe0ff */
.L_x_5929:
[----:B------:R-:W-:Y:S05]  /*4030*/  BSYNC B0 ;  /* 0x0000000000007941 */ /* 0x000fea0003800000 */
.L_x_5928:
[----:B------:R-:W-:Y:S01]  /*4040*/  ISETP.NE.AND P3, PT, R102, RZ, PT ;  /* 0x000000ff6600720c */ /* 0x000fe20003f65270 */
[----:B------:R-:W-:-:S12]  /*4050*/  BSSY B0, `(.L_x_6012) ;  /* 0x0000332000007945 */ /* 0x000fd80003800000 */
[----:B------:R-:W-:Y:S05]  /*4060*/  @!P3 BRA `(.L_x_6013) ;  /* 0x0000003000c0b947 */ /* 0x000fea0003800000 */
[----:B------:R-:W-:Y:S01]  /*4070*/  ISETP.NE.U32.AND P3, PT, RZ, UR8, PT ;  /* 0x00000008ff007c0c */ /* 0x000fe2000bf65070 */
[----:B-12---:R-:W1:Y:S03]  /*4080*/  @P2 LDC.64 R74, c[0x0][0x220] ;  /* 0x00008800ff4a2b82 */ /* 0x006e660000000a00 */
[----:B------:R-:W-:-:S13]  /*4090*/  ISETP.NE.AND.EX P3, PT, RZ, UR9, PT, P3 ;  /* 0x00000009ff007c0c */ /* 0x000fda000bf65330 */
[----:B------:R-:W2:Y:S01]  /*40a0*/  @P3 LDC.64 R72, c[0x0][0x230] ;  /* 0x00008c00ff483b82 */ /* 0x000ea20000000a00 */
[----:B-1----:R-:W-:-:S05]  /*40b0*/  @P2 IMAD.WIDE.U32 R74, R117, 0x10, R74 ;  /* 0x00000010754a2825 */ /* 0x002fca00078e004a */
[----:B-----5:R1:W5:Y:S01]  /*40c0*/  @P2 LDG.E.128 R64, desc[UR6][R74.64] ;  /* 0x000000064a402981 */ /* 0x020362000c1e1d00 */
        /* <DEDUP_REMOVED lines=8> */
[----:B------:R-:W-:Y:S01]  /*4150*/  IMAD.MOV.U32 R72, RZ, RZ, R82 ;  /* 0x000000ffff487224 */ /* 0x000fe200078e0052 */
[----:B-----5:R-:W-:Y:S01]  /*4160*/  SHF.L.U32 R83, R68, 0x10, RZ ;  /* 0x0000001044537819 */ /* 0x020fe200000006ff */
[----:B------:R-:W-:Y:S06]  /*4170*/  BRA `(.L_x_6016) ;  /* 0x0000000400547947 */ /* 0x000fec0003800000 */
.L_x_6015:
        /* <DEDUP_REMOVED lines=12> */
.L_x_6018:
[----:B------:R-:W-:-:S07]  /*4240*/  IMAD.MOV.U32 R6, RZ, RZ, R86 ;  /* 0x000000ffff067224 */ /* 0x000fce00078e0056 */
.L_x_6019:
[----:B------:R-:W-:Y:S05]  /*4250*/  BSYNC B2 ;  /* 0x0000000000027941 */ /* 0x000fea0003800000 */
.L_x_6017:
        /* <DEDUP_REMOVED lines=16> */
.L_x_6023:
[----:B------:R-:W-:Y:S05]  /*4360*/  BSYNC B3 ;  /* 0x0000000000037941 */ /* 0x000fea0003800000 */
.L_x_6022:
        /* <DEDUP_REMOVED lines=42> */
.L_x_6021:
[----:B------:R-:W-:Y:S05]  /*4610*/  BSYNC B2 ;  /* 0x0000000000027941 */ /* 0x000fea0003800000 */
.L_x_6020:
        /* <DEDUP_REMOVED lines=10> */
[----:B------:R-:W-:-:S07]  /*46c0*/  @P3 FADD.FTZ R83, R82, R83 ;  /* 0x0000005352533221 */ /* 0x000fce0000010000 */
.L_x_6016:
[----:B------:R-:W-:Y:S05]  /*46d0*/  BSYNC B1 ;  /* 0x0000000000017941 */ /* 0x000fea0003800000 */
.L_x_6014:
        /* <DEDUP_REMOVED lines=9> */
.L_x_6025:
        /* <DEDUP_REMOVED lines=12> */
.L_x_6028:
[----:B------:R-:W-:-:S07]  /*4830*/  IMAD.MOV.U32 R8, RZ, RZ, R86 ;  /* 0x000000ffff087224 */ /* 0x000fce00078e0056 */
.L_x_6029:
[----:B------:R-:W-:Y:S05]  /*4840*/  BSYNC B2 ;  /* 0x0000000000027941 */ /* 0x000fea0003800000 */
.L_x_6027:
        /* <DEDUP_REMOVED lines=16> */
.L_x_6033:
[----:B------:R-:W-:Y:S05]  /*4950*/  BSYNC B3 ;  /* 0x0000000000037941 */ /* 0x000fea0003800000 */
.L_x_6032:
        /* <DEDUP_REMOVED lines=42> */
.L_x_6031:
[----:B------:R-:W-:Y:S05]  /*4c00*/  BSYNC B2 ;  /* 0x0000000000027941 */ /* 0x000fea0003800000 */
.L_x_6030:
        /* <DEDUP_REMOVED lines=13> */
.L_x_6026:
[----:B------:R-:W-:Y:S05]  /*4ce0*/  BSYNC B1 ;  /* 0x0000000000017941 */ /* 0x000fea0003800000 */
.L_x_6024:
        /* <DEDUP_REMOVED lines=8> */
.L_x_6035:
        /* <DEDUP_REMOVED lines=12> */
.L_x_6038:
[----:B------:R-:W-:-:S07]  /*4e30*/  IMAD.MOV.U32 R10, RZ, RZ, R86 ;  /* 0x000000ffff0a7224 */ /* 0x000fce00078e0056 */
.L_x_6039:
[----:B------:R-:W-:Y:S05]  /*4e40*/  BSYNC B2 ;  /* 0x0000000000027941 */ /* 0x000fea0003800000 */
.L_x_6037:
        /* <DEDUP_REMOVED lines=16> */
.L_x_6043:
[----:B------:R-:W-:Y:S05]  /*4f50*/  BSYNC B3 ;  /* 0x0000000000037941 */ /* 0x000fea0003800000 */
.L_x_6042:
        /* <DEDUP_REMOVED lines=43> */
.L_x_6041:
[----:B------:R-:W-:Y:S05]  /*5210*/  BSYNC B2 ;  /* 0x0000000000027941 */ /* 0x000fea0003800000 */
.L_x_6040:
        /* <DEDUP_REMOVED lines=11> */
.L_x_6036:
[----:B------:R-:W-:Y:S05]  /*52d0*/  BSYNC B1 ;  /* 0x0000000000017941 */ /* 0x000fea0003800000 */
.L_x_6034:
        /* <DEDUP_REMOVED lines=9> */
.L_x_6045:
        /* <DEDUP_REMOVED lines=12> */
.L_x_6048:
[----:B------:R-:W-:-:S07]  /*5430*/  MOV R12, R86 ;  /* 0x00000056000c7202 */ /* 0x000fce0000000f00 */
.L_x_6049:
[----:B------:R-:W-:Y:S05]  /*5440*/  BSYNC B2 ;  /* 0x0000000000027941 */ /* 0x000fea0003800000 */
.L_x_6047:
        /* <DEDUP_REMOVED lines=16> */
.L_x_6053:
[----:B------:R-:W-:Y:S05]  /*5550*/  BSYNC B3 ;  /* 0x0000000000037941 */ /* 0x000fea0003800000 */
.L_x_6052:
        /* <DEDUP_REMOVED lines=44> */
.L_x_6051:
[----:B------:R-:W-:Y:S05]  /*5820*/  BSYNC B2 ;  /* 0x0000000000027941 */ /* 0x000fea0003800000 */
.L_x_6050:
        /* <DEDUP_REMOVED lines=13> */
.L_x_6046:
[----:B------:R-:W-:Y:S05]  /*5900*/  BSYNC B1 ;  /* 0x0000000000017941 */ /* 0x000fea0003800000 */
.L_x_6044:
        /* <DEDUP_REMOVED lines=8> */
.L_x_6055:
        /* <DEDUP_REMOVED lines=12> */
.L_x_6058:
[----:B------:R-:W-:-:S07]  /*5a50*/  MOV R14, R86 ;  /* 0x00000056000e7202 */ /* 0x000fce0000000f00 */
.L_x_6059:
[----:B------:R-:W-:Y:S05]  /*5a60*/  BSYNC B2 ;  /* 0x0000000000027941 */ /* 0x000fea0003800000 */
.L_x_6057:
        /* <DEDUP_REMOVED lines=16> */
.L_x_6063:
[----:B------:R-:W-:Y:S05]  /*5b70*/  BSYNC B3 ;  /* 0x0000000000037941 */ /* 0x000fea0003800000 */
.L_x_6062:
        /* <DEDUP_REMOVED lines=44> */
.L_x_6061:
[----:B------:R-:W-:Y:S05]  /*5e40*/  BSYNC B2 ;  /* 0x0000000000027941 */ /* 0x000fea0003800000 */
.L_x_6060:
        /* <DEDUP_REMOVED lines=11> */
.L_x_6056:
[----:B------:R-:W-:Y:S05]  /*5f00*/  BSYNC B1 ;  /* 0x0000000000017941 */ /* 0x000fea0003800000 */
.L_x_6054:
        /* <DEDUP_REMOVED lines=9> */
.L_x_6065:
        /* <DEDUP_REMOVED lines=12> */
.L_x_6068:
[----:B------:R-:W-:-:S07]  /*6060*/  MOV R76, R86 ;  /* 0x00000056004c7202 */ /* 0x000fce0000000f00 */
.L_x_6069:
[----:B------:R-:W-:Y:S05]  /*6070*/  BSYNC B2 ;  /* 0x0000000000027941 */ /* 0x000fea0003800000 */
.L_x_6067:
        /* <DEDUP_REMOVED lines=16> */
.L_x_6073:
[----:B------:R-:W-:Y:S05]  /*6180*/  BSYNC B3 ;  /* 0x0000000000037941 */ /* 0x000fea0003800000 */
.L_x_6072:
        /* <DEDUP_REMOVED lines=44> */
.L_x_6071:
[----:B------:R-:W-:Y:S05]  /*6450*/  BSYNC B2 ;  /* 0x0000000000027941 */ /* 0x000fea0003800000 */
.L_x_6070:
        /* <DEDUP_REMOVED lines=13> */
.L_x_6066:
[----:B------:R-:W-:Y:S05]  /*6530*/  BSYNC B1 ;  /* 0x0000000000017941 */ /* 0x000fea0003800000 */
.L_x_6064:
        /* <DEDUP_REMOVED lines=8> */
.L_x_6075:
        /* <DEDUP_REMOVED lines=12> */
.L_x_6078:
[----:B------:R-:W-:-:S07]  /*6680*/  MOV R78, R86 ;  /* 0x00000056004e7202 */ /* 0x000fce0000000f00 */
.L_x_6079:
[----:B------:R-:W-:Y:S05]  /*6690*/  BSYNC B2 ;  /* 0x0000000000027941 */ /* 0x000fea0003800000 */
.L_x_6077:
        /* <DEDUP_REMOVED lines=16> */
.L_x_6083:
[----:B------:R-:W-:Y:S05]  /*67a0*/  BSYNC B3 ;  /* 0x0000000000037941 */ /* 0x000fea0003800000 */
.L_x_6082:
        /* <DEDUP_REMOVED lines=44> */
.L_x_6081:
[----:B------:R-:W-:Y:S05]  /*6a70*/  BSYNC B2 ;  /* 0x0000000000027941 */ /* 0x000fea0003800000 */
.L_x_6080:
        /* <DEDUP_REMOVED lines=11> */
.L_x_6076:
[----:B------:R-:W-:Y:S05]  /*6b30*/  BSYNC B1 ;  /* 0x0000000000017941 */ /* 0x000fea0003800000 */
.L_x_6074:
        /* <DEDUP_REMOVED lines=9> */
.L_x_6085:
        /* <DEDUP_REMOVED lines=12> */
.L_x_6088:
[----:B------:R-:W-:-:S07]  /*6c90*/  MOV R80, R86 ;  /* 0x0000005600507202 */ /* 0x000fce0000000f00 */
.L_x_6089:
[----:B------:R-:W-:Y:S05]  /*6ca0*/  BSYNC B2 ;  /* 0x0000000000027941 */ /* 0x000fea0003800000 */
.L_x_6087:
        /* <DEDUP_REMOVED lines=16> */
.L_x_6093:
[----:B------:R-:W-:Y:S05]  /*6db0*/  BSYNC B3 ;  /* 0x0000000000037941 */ /* 0x000fea0003800000 */
.L_x_6092:
        /* <DEDUP_REMOVED lines=44> */
.L_x_6091:
[----:B------:R-:W-:Y:S05]  /*7080*/  BSYNC B2 ;  /* 0x0000000000027941 */ /* 0x000fea0003800000 */
.L_x_6090:
        /* <DEDUP_REMOVED lines=13> */
.L_x_6086:
[----:B------:R-:W-:Y:S05]  /*7160*/  BSYNC B1 ;  /* 0x0000000000017941 */ /* 0x000fea0003800000 */
.L_x_6084:
        /* <DEDUP_REMOVED lines=29> */
.L_x_6095:
[----:B------:R-:W-:Y:S05]  /*7340*/  BSYNC B1 ;  /* 0x0000000000017941 */ /* 0x000fea0003800000 */
.L_x_6094:
[----:B------:R-:W-:Y:S01]  /*7350*/  VIADD R110, R110, 0x80 ;  /* 0x000000806e6e7836 */ /* 0x000fe20000000000 */
[----:B------:R-:W-:-:S07]  /*7360*/  IADD3 R117, R117, 0x80, RZ ;  /* 0x0000008075757810 */ /* 0x000fce0007ffe0ff */
.L_x_6013:
[----:B------:R-:W-:Y:S05]  /*7370*/  BSYNC B0 ;  /* 0x0000000000007941 */ /* 0x000fea0003800000 */
.L_x_6012:
[----:B------:R-:W-:Y:S04]  /*7380*/  BSSY B0, `(.L_x_6096) ;  /* 0x0000333000007945 */ /* 0x000fe80003800000 */
        /* <DEDUP_REMOVED lines=18> */
.L_x_6099:
        /* <DEDUP_REMOVED lines=12> */
.L_x_6102:
[----:B------:R-:W-:-:S07]  /*7570*/  IMAD.MOV.U32 R6, RZ, RZ, R86 ;  /* 0x000000ffff067224 */ /* 0x000fce00078e0056 */
.L_x_6103:
[----:B------:R-:W-:Y:S05]  /*7580*/  BSYNC B2 ;  /* 0x0000000000027941 */ /* 0x000fea0003800000 */
.L_x_6101:
        /* <DEDUP_REMOVED lines=16> */
.L_x_6107:
[----:B------:R-:W-:Y:S05]  /*7690*/  BSYNC B3 ;  /* 0x0000000000037941 */ /* 0x000fea0003800000 */
.L_x_6106:
        /* <DEDUP_REMOVED lines=44> */
.L_x_6105:
[----:B------:R-:W-:Y:S05]  /*7960*/  BSYNC B2 ;  /* 0x0000000000027941 */ /* 0x000fea0003800000 */
.L_x_6104:
        /* <DEDUP_REMOVED lines=11> */
.L_x_6100:
[----:B------:R-:W-:Y:S05]  /*7a20*/  BSYNC B1 ;  /* 0x0000000000017941 */ /* 0x000fea0003800000 */
.L_x_6098:
        /* <DEDUP_REMOVED lines=9> */
.L_x_6109:
        /* <DEDUP_REMOVED lines=12> */
.L_x_6112:
[----:B------:R-:W-:-:S07]  /*7b80*/  IMAD.MOV.U32 R8, RZ, RZ, R86 ;  /* 0x000000ffff087224 */ /* 0x000fce00078e0056 */
.L_x_6113:
[----:B------:R-:W-:Y:S05]  /*7b90*/  BSYNC B2 ;  /* 0x0000000000027941 */ /* 0x000fea0003800000 */
.L_x_6111:
        /* <DEDUP_REMOVED lines=16> */
.L_x_6117:
[----:B------:R-:W-:Y:S05]  /*7ca0*/  BSYNC B3 ;  /* 0x0000000000037941 */ /* 0x000fea0003800000 */
.L_x_6116:
        /* <DEDUP_REMOVED lines=44> */
.L_x_6115:
[----:B------:R-:W-:Y:S05]  /*7f70*/  BSYNC B2 ;  /* 0x0000000000027941 */ /* 0x000fea0003800000 */
.L_x_6114:
        /* <DEDUP_REMOVED lines=13> */
.L_x_6110:
[----:B------:R-:W-:Y:S05]  /*8050*/  BSYNC B1 ;  /* 0x0000000000017941 */ /* 0x000fea0003800000 */
.L_x_6108:
        /* <DEDUP_REMOVED lines=8> */
.L_x_6119:
        /* <DEDUP_REMOVED lines=12> */
.L_x_6122:
[----:B------:R-:W-:-:S07]  /*81a0*/  IMAD.MOV.U32 R10, RZ, RZ, R86 ;  /* 0x000000ffff0a7224 */ /* 0x000fce00078e0056 */
.L_x_6123:
[----:B------:R-:W-:Y:S05]  /*81b0*/  BSYNC B2 ;  /* 0x0000000000027941 */ /* 0x000fea0003800000 */
.L_x_6121:
        /* <DEDUP_REMOVED lines=16> */
.L_x_6127:
[----:B------:R-:W-:Y:S05]  /*82c0*/  BSYNC B3 ;  /* 0x0000000000037941 */ /* 0x000fea0003800000 */
.L_x_6126:
        /* <DEDUP_REMOVED lines=44> */
.L_x_6125:
[----:B------:R-:W-:Y:S05]  /*8590*/  BSYNC B2 ;  /* 0x0000000000027941 */ /* 0x000fea0003800000 */
.L_x_6124:
        /* <DEDUP_REMOVED lines=11> */
.L_x_6120:
[----:B------:R-:W-:Y:S05]  /*8650*/  BSYNC B1 ;  /* 0x0000000000017941 */ /* 0x000fea0003800000 */
.L_x_6118:
        /* <DEDUP_REMOVED lines=9> */
.L_x_6129:
        /* <DEDUP_REMOVED lines=12> */
.L_x_6132:
[----:B------:R-:W-:-:S07]  /*87b0*/  IMAD.MOV.U32 R12, RZ, RZ, R86 ;  /* 0x000000ffff0c7224 */ /* 0x000fce00078e0056 */
.L_x_6133:
[----:B------:R-:W-:Y:S05]  /*87c0*/  BSYNC B2 ;  /* 0x0000000000027941 */ /* 0x000fea0003800000 */
.L_x_6131:
        /* <DEDUP_REMOVED lines=16> */
.L_x_6137:
[----:B------:R-:W-:Y:S05]  /*88d0*/  BSYNC B3 ;  /* 0x0000000000037941 */ /* 0x000fea0003800000 */
.L_x_6136:
        /* <DEDUP_REMOVED lines=44> */
.L_x_6135:
[----:B------:R-:W-:Y:S05]  /*8ba0*/  BSYNC B2 ;  /* 0x0000000000027941 */ /* 0x000fea0003800000 */
.L_x_6134:
        /* <DEDUP_REMOVED lines=13> */
.L_x_6130:
[----:B------:R-:W-:Y:S05]  /*8c80*/  BSYNC B1 ;  /* 0x0000000000017941 */ /* 0x000fea0003800000 */
.L_x_6128:
        /* <DEDUP_REMOVED lines=8> */
.L_x_6139:
        /* <DEDUP_REMOVED lines=12> */
.L_x_6142:
[----:B------:R-:W-:-:S07]  /*8dd0*/  IMAD.MOV.U32 R14, RZ, RZ, R86 ;  /* 0x000000ffff0e7224 */ /* 0x000fce00078e0056 */
.L_x_6143:
[----:B------:R-:W-:Y:S05]  /*8de0*/  BSYNC B2 ;  /* 0x0000000000027941 */ /* 0x000fea0003800000 */
.L_x_6141:
        /* <DEDUP_REMOVED lines=16> */
.L_x_6147:
[----:B------:R-:W-:Y:S05]  /*8ef0*/  BSYNC B3 ;  /* 0x0000000000037941 */ /* 0x000fea0003800000 */
.L_x_6146:
        /* <DEDUP_REMOVED lines=44> */
.L_x_6145:
[----:B------:R-:W-:Y:S05]  /*91c0*/  BSYNC B2 ;  /* 0x0000000000027941 */ /* 0x000fea0003800000 */
.L_x_6144:
        /* <DEDUP_REMOVED lines=11> */
.L_x_6140:
[----:B------:R-:W-:Y:S05]  /*9280*/  BSYNC B1 ;  /* 0x0000000000017941 */ /* 0x000fea0003800000 */
.L_x_6138:
        /* <DEDUP_REMOVED lines=9> */
.L_x_6149:
        /* <DEDUP_REMOVED lines=12> */
.L_x_6152:
[----:B------:R-:W-:-:S07]  /*93e0*/  IMAD.MOV.U32 R76, RZ, RZ, R86 ;  /* 0x000000ffff4c7224 */ /* 0x000fce00078e0056 */
.L_x_6153:
[----:B------:R-:W-:Y:S05]  /*93f0*/  BSYNC B2 ;  /* 0x0000000000027941 */ /* 0x000fea0003800000 */
.L_x_6151:
        /* <DEDUP_REMOVED lines=16> */
.L_x_6157:
[----:B------:R-:W-:Y:S05]  /*9500*/  BSYNC B3 ;  /* 0x0000000000037941 */ /* 0x000fea0003800000 */
.L_x_6156:
        /* <DEDUP_REMOVED lines=44> */
.L_x_6155:
[----:B------:R-:W-:Y:S05]  /*97d0*/  BSYNC B2 ;  /* 0x0000000000027941 */ /* 0x000fea0003800000 */
.L_x_6154:
        /* <DEDUP_REMOVED lines=13> */
.L_x_6150:
[----:B------:R-:W-:Y:S05]  /*98b0*/  BSYNC B1 ;  /* 0x0000000000017941 */ /* 0x000fea0003800000 */
.L_x_6148:
        /* <DEDUP_REMOVED lines=8> */
.L_x_6159:
        /* <DEDUP_REMOVED lines=12> */
.L_x_6162:
[----:B------:R-:W-:-:S07]  /*9a00*/  IMAD.MOV.U32 R78, RZ, RZ, R86 ;  /* 0x000000ffff4e7224 */ /* 0x000fce00078e0056 */
.L_x_6163:
[----:B------:R-:W-:Y:S05]  /*9a10*/  BSYNC B2 ;  /* 0x0000000000027941 */ /* 0x000fea0003800000 */
.L_x_6161:
        /* <DEDUP_REMOVED lines=16> */
.L_x_6167:
[----:B------:R-:W-:Y:S05]  /*9b20*/  BSYNC B3 ;  /* 0x0000000000037941 */ /* 0x000fea0003800000 */
.L_x_6166:
        /* <DEDUP_REMOVED lines=44> */
.L_x_6165:
[----:B------:R-:W-:Y:S05]  /*9df0*/  BSYNC B2 ;  /* 0x0000000000027941 */ /* 0x000fea0003800000 */
.L_x_6164:
        /* <DEDUP_REMOVED lines=11> */
.L_x_6160:
[----:B------:R-:W-:Y:S05]  /*9eb0*/  BSYNC B1 ;  /* 0x0000000000017941 */ /* 0x000fea0003800000 */
.L_x_6158:
        /* <DEDUP_REMOVED lines=9> */
.L_x_6169:
        /* <DEDUP_REMOVED lines=12> */
.L_x_6172:
[----:B------:R-:W-:-:S07]  /*a010*/  IMAD.MOV.U32 R80, RZ, RZ, R86 ;  /* 0x000000ffff507224 */ /* 0x000fce00078e0056 */
.L_x_6173:
[----:B------:R-:W-:Y:S05]  /*a020*/  BSYNC B2 ;  /* 0x0000000000027941 */ /* 0x000fea0003800000 */
.L_x_6171:
        /* <DEDUP_REMOVED lines=16> */
.L_x_6177:
[----:B------:R-:W-:Y:S05]  /*a130*/  BSYNC B3 ;  /* 0x0000000000037941 */ /* 0x000fea0003800000 */
.L_x_6176:
        /* <DEDUP_REMOVED lines=44> */
.L_x_6175:
[----:B------:R-:W-:Y:S05]  /*a400*/  BSYNC B2 ;  /* 0x0000000000027941 */ /* 0x000fea0003800000 */
.L_x_6174:
        /* <DEDUP_REMOVED lines=13> */
.L_x_6170:
[----:B------:R-:W-:Y:S05]  /*a4e0*/  BSYNC B1 ;  /* 0x0000000000017941 */ /* 0x000fea0003800000 */
.L_x_6168:
[----:B------:R-:W1:Y:S01]  /*a4f0*/  LDC.64 R72, c[0x0][0x238] ;  /* 0x00008e00ff487b82 */ /* 0x000e620000000a00 */
[----:B------:R-:W-:Y:S02]  /*a500*/  F2FP.BF16.F32.PACK_AB R75, R113, R111 ;  /* 0x0000006f714b723e */ /* 0x000fe400000010ff */
[----:B------:R-:W-:Y:S01]  /*a510*/  F2FP.BF16.F32.PACK_AB R74, R109, R107 ;  /* 0x0000006b6d4a723e */ /* 0x000fe200000010ff */
[----:B-1----:R-:W-:Y:S01]  /*a520*/  IMAD.WIDE.U32 R118, R110, 0x10, R72 ;  /* 0x000000106e767825 */ /* 0x002fe200078e0048 */
[----:B------:R-:W-:Y:S02]  /*a530*/  F2FP.BF16.F32.PACK_AB R73, R105, R103 ;  /* 0x000000676949723e */ /* 0x000fe400000010ff */
[----:B------:R-:W-:-:S05]  /*a540*/  F2FP.BF16.F32.PACK_AB R72, R101, R99 ;  /* 0x000000636548723e */ /* 0x000fca00000010ff */
[----:B------:R3:W-:Y:S01]  /*a550*/  STG.E.128 desc[UR6][R118.64], R72 ;  /* 0x0000004876007986 */ /* 0x0007e2000c101d06 */
[----:B------:R-:W-:Y:S05]  /*a560*/  @!P2 BRA `(.L_x_6097) ;  /* 0x000000000050a947 */ /* 0x000fea0003800000 */
[----:B---3--:R-:W-:Y:S01]  /*a570*/  IMAD.U32 R72, R78, 0x10000, RZ ;  /* 0x000100004e487824 */ /* 0x008fe200078e00ff */
[----:B------:R-:W-:Y:S02]  /*a580*/  LOP3.LUT R74, R80, 0xffff, RZ, 0xc0, !PT ;  /* 0x0000ffff504a7812 */ /* 0x000fe400078ec0ff */
[----:B------:R-:W-:Y:S02]  /*a590*/  PRMT R119, R76, 0x7104, RZ ;  /* 0x000071044c777816 */ /* 0x000fe400000000ff */
[----:B------:R-:W-:Y:S02]  /*a5a0*/  LOP3.LUT R75, R72, 0xff0000, RZ, 0xc0, !PT ;  /* 0x00ff0000484b7812 */ /* 0x000fe400078ec0ff */
[----:B------:R-:W1:Y:S01]  /*a5b0*/  LDC.64 R72, c[0x0][0x240] ;  /* 0x00009000ff487b82 */ /* 0x000e620000000a00 */
        /* <DEDUP_REMOVED lines=12> */
[----:B-1----:R-:W-:Y:S01]  /*a680*/  IMAD.WIDE.U32 R72, R117, 0x8, R72 ;  /* 0x0000000875487825 */ /* 0x002fe200078e0048 */
[----:B------:R-:W-:-:S05]  /*a690*/  LOP3.LUT R74, R119, 0xff, R6, 0xf8, !PT ;  /* 0x000000ff774a7812 */ /* 0x000fca00078ef806 */
[----:B------:R4:W-:Y:S02]  /*a6a0*/  STG.E.64 desc[UR6][R72.64], R74 ;  /* 0x0000004a48007986 */ /* 0x0009e4000c101b06 */
.L_x_6097:
[----:B------:R-:W-:Y:S05]  /*a6b0*/  BSYNC B0 ;  /* 0x0000000000007941 */ /* 0x000fea0003800000 */
.L_x_6096:
[----:B-1234-:R-:W-:Y:S01]  /*a6c0*/  FADD.FTZ R72, RZ, R7 ;  /* 0x00000007ff487221 */ /* 0x01efe20000010000 */
        /* <DEDUP_REMOVED lines=41> */
[----:B------:R-:W1:Y:S02]  /*a960*/  SHFL.BFLY PT, R73, R116, 0x10, 0x1f ;  /* 0x0e001f0074497f89 */ /* 0x000e6400000e0000 */
[----:B-1----:R-:W-:-:S04]  /*a970*/  FADD.FTZ R73, R116, R73 ;  /* 0x0000004974497221 */ /* 0x002fc80000010000 */
[----:B0-----:R-:W-:-:S04]  /*a980*/  FMUL.FTZ R72, R90, R73 ;  /* 0x000000495a487220 */ /* 0x001fc80000410000 */
        /* <DEDUP_REMOVED lines=58> */
.L_x_6196:
        /* <DEDUP_REMOVED lines=96> */
[--C-:B------:R-:W-:Y:S01]  /*b330*/  FADD.FTZ R106, R13, -R104.reuse ;  /* 0x800000680d6a7221 */ /* 0x100fe20000010000 */
[--C-:B------:R-:W-:Y:S01]  /*b340*/  FADD.FTZ R108, R81, -R104.reuse ;  /* 0x80000068516c7221 */ /* 0x100fe20000010000 */
[----:B------:R-:W-:Y:S01]  /*b350*/  FMUL.FTZ R110, R117, R110 ;  /* 0x0000006e756e7220 */ /* 0x000fe20000410000 */
[----:B------:R-:W-:Y:S01]  /*b360*/  F2FP.BF16.F32.PACK_AB R72, R73, R72 ;  /* 0x000000484948723e */ /* 0x000fe200000010ff */
        /* <DEDUP_REMOVED lines=17> */
.L_x_6182:
[----:B------:R-:W-:Y:S05]  /*b480*/  BSYNC B1 ;  /* 0x0000000000017941 */ /* 0x000fea0003800000 */
.L_x_6181:
[----:B------:R-:W-:Y:S01]  /*b490*/  ISETP.NE.AND P2, PT, R102, RZ, PT ;  /* 0x000000ff6600720c */ /* 0x000fe20003f45270 */
[----:B------:R-:W-:-:S12]  /*b4a0*/  BSSY B1, `(.L_x_6183) ;  /* 0x0000022000017945 */ /* 0x000fd80003800000 */
[----:B------:R-:W-:Y:S05]  /*b4b0*/  @!P2 BRA `(.L_x_6184) ;  /* 0x000000000080a947 */ /* 0x000fea0003800000 */
[--C-:B0-----:R-:W-:Y:S01]  /*b4c0*/  FADD.FTZ R72, R83, -R104.reuse ;  /* 0x8000006853487221 */ /* 0x101fe20000010000 */
        /* <DEDUP_REMOVED lines=31> */
.L_x_6184:
[----:B------:R-:W-:Y:S05]  /*b6c0*/  BSYNC B1 ;  /* 0x0000000000017941 */ /* 0x000fea0003800000 */
.L_x_6183:
        /* <DEDUP_REMOVED lines=32> */
.L_x_6180:
[----:B------:R-:W-:Y:S05]  /*b8d0*/  BSYNC B0 ;  /* 0x0000000000007941 */ /* 0x000fea0003800000 */
.L_x_6179:
[----:B------:R-:W-:Y:S02]  /*b8e0*/  IADD3 R98, R98, UR14, RZ ;  /* 0x0000000e62627c10 */ /* 0x000fe4000fffe0ff */
[----:B------:R-:W-:Y:S02]  /*b8f0*/  SEL R108, RZ, 0x1, P3 ;  /* 0x00000001ff6c7807 */ /* 0x000fe40001800000 */
[----:B------:R-:W-:-:S13]  /*b900*/  ISETP.GE.AND P2, PT, R98, UR15, PT ;  /* 0x0000000f62007c0c */ /* 0x000fda000bf46270 */
[----:B------:R-:W-:Y:S05]  /*b910*/  @!P2 BRA `(.L_x_6185) ;  /* 0xffffff500098a947 */ /* 0x000fea000383ffff */
[----:B------:R-:W-:Y:S05]  /*b920*/  EXIT ;  /* 0x000000000000794d */ /* 0x000fea0003800000 */
.L_x_6178:
[----:B------:R-:W-:Y:S01]  /*b930*/  HFMA2.MMA R122, -RZ, RZ, 0, 5.9604644775390625e-08 ;  /* 0x00000001ff7a7435 */ /* 0x000fe200000001ff */
[----:B------:R-:W-:Y:S01]  /*b940*/  IMAD.MOV.U32 R121, RZ, RZ, R74 ;  /* 0x000000ffff797224 */ /* 0x000fe200078e004a */
[----:B------:R-:W-:Y:S01]  /*b950*/  MOV R118, 0xffffffff ;  /* 0xffffffff00767802 */ /* 0x000fe20000000f00 */
[----:B------:R-:W-:-:S08]  /*b960*/  IMAD.MOV.U32 R123, RZ, RZ, 0x1f ;  /* 0x0000001fff7b7424 */ /* 0x000fd000078e00ff */
[----:B0----5:R-:W-:Y:S05]  /*b970*/  WARPSYNC.COLLECTIVE R118, `(.L_x_6186) ;  /* 0x0000000076087348 */ /* 0x021fea0003c00000 */
[----:B------:R1:W2:Y:S02]  /*b980*/  SHFL.BFLY P6, R120, R121, R122, R123 ;  /* 0x0c00007a79787389 */ /* 0x0002a400000c007b */
[----:B012--5:R-:W-:Y:S01]  /*b990*/  ENDCOLLECTIVE ;  /* 0x000000000000791b */ /* 0x027fe20003800000 */
.L_x_6186:
[----:B------:R-:W-:Y:S02]  /*b9a0*/  IMAD.MOV.U32 R122, RZ, RZ, 0x2 ;  /* 0x00000002ff7a7424 */ /* 0x000fe400078e00ff */
[----:B------:R-:W-:-:S04]  /*b9b0*/  IMAD.MOV.U32 R73, RZ, RZ, R120 ;  /* 0x000000ffff497224 */ /* 0x000fc800078e0078 */
[----:B------:R-:W-:-:S05]  /*b9c0*/  FADD.FTZ R110, R74, R73 ;  /* 0x000000494a6e7221 */ /* 0x000fca0000010000 */
[----:B------:R-:W-:-:S07]  /*b9d0*/  MOV R121, R110 ;  /* 0x0000006e00797202 */ /* 0x000fce0000000f00 */
[----:B------:R-:W-:Y:S05]  /*b9e0*/  WARPSYNC.COLLECTIVE R118, `(.L_x_6187) ;  /* 0x0000000076087348 */ /* 0x000fea0003c00000 */
[----:B------:R0:W1:Y:S02]  /*b9f0*/  SHFL.BFLY P6, R120, R121, R122, R123 ;  /* 0x0c00007a79787389 */ /* 0x00006400000c007b */
[----:B01----:R-:W-:Y:S01]  /*ba00*/  ENDCOLLECTIVE ;  /* 0x000000000000791b */ /* 0x003fe20003800000 */
.L_x_6187:
[----:B------:R-:W-:Y:S01]  /*ba10*/  HFMA2.MMA R122, -RZ, RZ, 0, 2.384185791015625e-07 ;  /* 0x00000004ff7a7435 */ /* 0x000fe200000001ff */
[----:B------:R-:W-:-:S05]  /*ba20*/  MOV R73, R120 ;  /* 0x0000007800497202 */ /* 0x000fca0000000f00 */
[----:B------:R-:W-:-:S04]  /*ba30*/  FADD.FTZ R112, R110, R73 ;  /* 0x000000496e707221 */ /* 0x000fc80000010000 */
[----:B------:R-:W-:-:S07]  /*ba40*/  IMAD.MOV.U32 R121, RZ, RZ, R112 ;  /* 0x000000ffff797224 */ /* 0x000fce00078e0070 */
[----:B------:R-:W-:Y:S05]  /*ba50*/  WARPSYNC.COLLECTIVE R118, `(.L_x_6188) ;  /* 0x0000000076087348 */ /* 0x000fea0003c00000 */
[----:B------:R0:W1:Y:S02]  /*ba60*/  SHFL.BFLY P6, R120, R121, R122, R123 ;  /* 0x0c00007a79787389 */ /* 0x00006400000c007b */
[----:B01----:R-:W-:Y:S01]  /*ba70*/  ENDCOLLECTIVE ;  /* 0x000000000000791b */ /* 0x003fe20003800000 */
.L_x_6188:
[----:B------:R-:W-:Y:S02]  /*ba80*/  IMAD.MOV.U32 R122, RZ, RZ, 0x8 ;  /* 0x00000008ff7a7424 */ /* 0x000fe400078e00ff */
[----:B------:R-:W-:-:S04]  /*ba90*/  IMAD.MOV.U32 R73, RZ, RZ, R120 ;  /* 0x000000ffff497224 */ /* 0x000fc800078e0078 */
[----:B------:R-:W-:-:S05]  /*baa0*/  FADD.FTZ R114, R112, R73 ;  /* 0x0000004970727221 */ /* 0x000fca0000010000 */
[----:B------:R-:W-:-:S07]  /*bab0*/  MOV R121, R114 ;  /* 0x0000007200797202 */ /* 0x000fce0000000f00 */
[----:B------:R-:W-:Y:S05]  /*bac0*/  WARPSYNC.COLLECTIVE R118, `(.L_x_6189) ;  /* 0x0000000076087348 */ /* 0x000fea0003c00000 */
[----:B------:R0:W1:Y:S02]  /*bad0*/  SHFL.BFLY P6, R120, R121, R122, R123 ;  /* 0x0c00007a79787389 */ /* 0x00006400000c007b */
[----:B01----:R-:W-:Y:S01]  /*bae0*/  ENDCOLLECTIVE ;  /* 0x000000000000791b */ /* 0x003fe20003800000 */
.L_x_6189:
[----:B------:R-:W-:Y:S01]  /*baf0*/  HFMA2.MMA R122, -RZ, RZ, 0, 9.5367431640625e-07 ;  /* 0x00000010ff7a7435 */ /* 0x000fe200000001ff */
[----:B------:R-:W-:-:S05]  /*bb00*/  MOV R73, R120 ;  /* 0x0000007800497202 */ /* 0x000fca0000000f00 */
[----:B------:R-:W-:-:S04]  /*bb10*/  FADD.FTZ R116, R114, R73 ;  /* 0x0000004972747221 */ /* 0x000fc80000010000 */
[----:B------:R-:W-:-:S07]  /*bb20*/  IMAD.MOV.U32 R121, RZ, RZ, R116 ;  /* 0x000000ffff797224 */ /* 0x000fce00078e0074 */
[----:B------:R-:W-:Y:S05]  /*bb30*/  WARPSYNC.COLLECTIVE R118, `(.L_x_6190) ;  /* 0x0000000076087348 */ /* 0x000fea0003c00000 */
[----:B------:R0:W1:Y:S02]  /*bb40*/  SHFL.BFLY P6, R120, R121, R122, R123 ;  /* 0x0c00007a79787389 */ /* 0x00006400000c007b */
[----:B01----:R-:W-:Y:S01]  /*bb50*/  ENDCOLLECTIVE ;  /* 0x000000000000791b */ /* 0x003fe20003800000 */
.L_x_6190:
        /* <DEDUP_REMOVED lines=57> */
.L_x_6191:
[----:B------:R-:W-:Y:S01]  /*bef0*/  HFMA2.MMA R122, -RZ, RZ, 0, 1.1920928955078125e-07 ;  /* 0x00000002ff7a7435 */ /* 0x000fe200000001ff */
[----:B------:R-:W-:-:S05]  /*bf00*/  MOV R74, R120 ;  /* 0x00000078004a7202 */ /* 0x000fca0000000f00 */
[----:B------:R-:W-:-:S04]  /*bf10*/  FADD.FTZ R74, R73, R74 ;  /* 0x0000004a494a7221 */ /* 0x000fc80000010000 */
[----:B------:R-:W-:-:S07]  /*bf20*/  IMAD.MOV.U32 R121, RZ, RZ, R74 ;  /* 0x000000ffff797224 */ /* 0x000fce00078e004a */
[----:B------:R-:W-:Y:S05]  /*bf30*/  WARPSYNC.COLLECTIVE R118, `(.L_x_6192) ;  /* 0x0000000076087348 */ /* 0x000fea0003c00000 */
[----:B------:R0:W1:Y:S02]  /*bf40*/  SHFL.BFLY P6, R120, R121, R122, R123 ;  /* 0x0c00007a79787389 */ /* 0x00006400000c007b */
[----:B01----:R-:W-:Y:S01]  /*bf50*/  ENDCOLLECTIVE ;  /* 0x000000000000791b */ /* 0x003fe20003800000 */
.L_x_6192:
[----:B------:R-:W-:Y:S02]  /*bf60*/  IMAD.MOV.U32 R122, RZ, RZ, 0x4 ;  /* 0x00000004ff7a7424 */ /* 0x000fe400078e00ff */
[----:B------:R-:W-:-:S04]  /*bf70*/  IMAD.MOV.U32 R117, RZ, RZ, R120 ;  /* 0x000000ffff757224 */ /* 0x000fc800078e0078 */
[----:B------:R-:W-:-:S05]  /*bf80*/  FADD.FTZ R117, R74, R117 ;  /* 0x000000754a757221 */ /* 0x000fca0000010000 */
[----:B------:R-:W-:-:S07]  /*bf90*/  MOV R121, R117 ;  /* 0x0000007500797202 */ /* 0x000fce0000000f00 */
[----:B------:R-:W-:Y:S05]  /*bfa0*/  WARPSYNC.COLLECTIVE R118, `(.L_x_6193) ;  /* 0x0000000076087348 */ /* 0x000fea0003c00000 */
[----:B------:R0:W1:Y:S02]  /*bfb0*/  SHFL.BFLY P6, R120, R121, R122, R123 ;  /* 0x0c00007a79787389 */ /* 0x00006400000c007b */
[----:B01----:R-:W-:Y:S01]  /*bfc0*/  ENDCOLLECTIVE ;  /* 0x000000000000791b */ /* 0x003fe20003800000 */
.L_x_6193:
[----:B------:R-:W-:Y:S01]  /*bfd0*/  HFMA2.MMA R122, -RZ, RZ, 0, 4.76837158203125e-07 ;  /* 0x00000008ff7a7435 */ /* 0x000fe200000001ff */
[----:B------:R-:W-:-:S05]  /*bfe0*/  MOV R110, R120 ;  /* 0x00000078006e7202 */ /* 0x000fca0000000f00 */
[----:B------:R-:W-:-:S04]  /*bff0*/  FADD.FTZ R110, R117, R110 ;  /* 0x0000006e756e7221 */ /* 0x000fc80000010000 */
[----:B------:R-:W-:-:S07]  /*c000*/  IMAD.MOV.U32 R121, RZ, RZ, R110 ;  /* 0x000000ffff797224 */ /* 0x000fce00078e006e */
[----:B------:R-:W-:Y:S05]  /*c010*/  WARPSYNC.COLLECTIVE R118, `(.L_x_6194) ;  /* 0x0000000076087348 */ /* 0x000fea0003c00000 */
[----:B------:R0:W1:Y:S02]  /*c020*/  SHFL.BFLY P6, R120, R121, R122, R123 ;  /* 0x0c00007a79787389 */ /* 0x00006400000c007b */
[----:B01----:R-:W-:Y:S01]  /*c030*/  ENDCOLLECTIVE ;  /* 0x000000000000791b */ /* 0x003fe20003800000 */
.L_x_6194:
[----:B------:R-:W-:Y:S02]  /*c040*/  IMAD.MOV.U32 R122, RZ, RZ, 0x10 ;  /* 0x00000010ff7a7424 */ /* 0x000fe400078e00ff */
[----:B------:R-:W-:-:S04]  /*c050*/  IMAD.MOV.U32 R119, RZ, RZ, R120 ;  /* 0x000000ffff777224 */ /* 0x000fc800078e0078 */
[----:B------:R-:W-:-:S05]  /*c060*/  FADD.FTZ R119, R110, R119 ;  /* 0x000000776e777221 */ /* 0x000fca0000010000 */
[----:B------:R-:W-:-:S07]  /*c070*/  MOV R121, R119 ;  /* 0x0000007700797202 */ /* 0x000fce0000000f00 */
[----:B------:R-:W-:Y:S05]  /*c080*/  WARPSYNC.COLLECTIVE R118, `(.L_x_6195) ;  /* 0x0000000076087348 */ /* 0x000fea0003c00000 */
[----:B------:R0:W1:Y:S02]  /*c090*/  SHFL.BFLY P6, R120, R121, R122, R123 ;  /* 0x0c00007a79787389 */ /* 0x00006400000c007b */
[----:B01----:R-:W-:Y:S01]  /*c0a0*/  ENDCOLLECTIVE ;  /* 0x000000000000791b */ /* 0x003fe20003800000 */
.L_x_6195:
[----:B------:R-:W-:Y:S01]  /*c0b0*/  MOV R112, R120 ;  /* 0x0000007800707202 */ /* 0x000fe20000000f00 */
[----:B------:R-:W-:Y:S06]  /*c0c0*/  BRA `(.L_x_6196) ;  /* 0xffffffec00187947 */ /* 0x000fec000383ffff */
.L_x_6197:
        /* <DEDUP_REMOVED lines=11> */
.L_x_23250:


//--------------------- .text._ZN10layer_norm13ln_fwd_kernelINS_13Kernel_traitsIf13__nv_bfloat16S2_S2_fjLj3072ELj1ELj1ELj4ELj16ENS_18Kernel_traits_baseILj3072EfS2_S2_S2_fjLj128EEEEELb1ELb0ELb1ELb1EEEvNS_9FwdParamsE --------------------------
	.section	.text._ZN10layer_norm13ln_fwd_kernelINS_13Kernel_traitsIf13__nv_bfloat16S2_S2_fjLj3072ELj1ELj1ELj4ELj16ENS_18Kernel_traits_baseILj3072EfS2_S2_S2_fjLj128EEEEELb1ELb0ELb1ELb1EEEvNS_9FwdParamsE,"ax",@progbits
	.align	128
        .global         _ZN10layer_norm13ln_fwd_kernelINS_13Kernel_traitsIf13__nv_bfloat16S2_S2_fjLj3072ELj1ELj1ELj4ELj16ENS_18Kernel_traits_baseILj3072EfS2_S2_S2_fjLj128EEEEELb1ELb0ELb1ELb1EEEvNS_9FwdParamsE
        .type           _ZN10layer_norm13ln_fwd_kernelINS_13Kernel_traitsIf13__nv_bfloat16S2_S2_fjLj3072ELj1ELj1ELj4ELj16ENS_18Kernel_traits_baseILj3072EfS2_S2_S2_fjLj128EEEEELb1ELb0ELb1ELb1EEEvNS_9FwdParamsE,@function
        .size           _ZN10layer_norm13ln_fwd_kernelINS_13Kernel_traitsIf13__nv_bfloat16S2_S2_fjLj3072ELj1ELj1ELj4ELj16ENS_18Kernel_traits_baseILj3072EfS2_S2_S2_fjLj128EEEEELb1ELb0ELb1ELb1EEEvNS_9FwdParamsE,(.L_x_23251 - _ZN10layer_norm13ln_fwd_kernelINS_13Kernel_traitsIf13__nv_bfloat16S2_S2_fjLj3072ELj1ELj1ELj4ELj16ENS_18Kernel_traits_baseILj3072EfS2_S2_S2_fjLj128EEEEELb1ELb0ELb1ELb1EEEvNS_9FwdParamsE)
        .other          _ZN10layer_norm13ln_fwd_kernelINS_13Kernel_traitsIf13__nv_bfloat16S2_S2_fjLj3072ELj1ELj1ELj4ELj16ENS_18Kernel_traits_baseILj3072EfS2_S2_S2_fjLj128EEEEELb1ELb0ELb1ELb1EEEvNS_9FwdParamsE,@"STO_CUDA_ENTRY STV_DEFAULT"
_ZN10layer_norm13ln_fwd_kernelINS_13Kernel_traitsIf13__nv_bfloat16S2_S2_fjLj3072ELj1ELj1ELj4ELj16ENS_18Kernel_traits_baseILj3072EfS2_S2_S2_fjLj128EEEEELb1ELb0ELb1ELb1EEEvNS_9FwdParamsE:
.text._ZN10layer_norm13ln_fwd_kernelINS_13Kernel_traitsIf13__nv_bfloat16S2_S2_fjLj3072ELj1ELj1ELj4ELj16ENS_18Kernel_traits_baseILj3072EfS2_S2_S2_fjLj128EEEEELb1ELb0ELb1ELb1EEEvNS_9FwdParamsE:
        /* <DEDUP_REMOVED lines=41> */
[----:B------:R-:W-:-:S02]  /*0290*/  UIADD3 UR20, UR6, -0x255992d5, URZ ;  /* 0xdaa66d2b06147890 */ /* 0x000fc4000fffe03f */
[----:B------:R-:W-:Y:S01]  /*02a0*/  @P0 IMAD.X R89, RZ, RZ, R5, P1 ;  /* 0x000000ffff590224 */ /* 0x000fe200008e0605 */
[----:B------:R-:W-:Y:S01]  /*02b0*/  UIADD3 UR22, UR6, 0x78dde6e4, URZ ;  /* 0x78dde6e406167890 */ /* 0x000fe2000fffe03f */
[----:B------:R-:W-:Y:S01]  /*02c0*/  IMAD.WIDE.U32 R4, R10, -0x326172a9, RZ ;  /* 0xcd9e8d570a047825 */ /* 0x000fe200078e00ff */
[----:B------:R-:W-:Y:S01]  /*02d0*/  UIADD3 UR23, UR7, -0x126145ec, URZ ;  /* 0xed9eba1407177890 */ /* 0x000fe2000fffe03f */
[----:B------:R-:W-:Y:S01]  /*02e0*/  ISETP.NE.U32.AND P0, PT, RZ, UR10, PT ;  /* 0x0000000aff007c0c */ /* 0x000fe2000bf05070 */
[----:B------:R-:W-:Y:S01]  /*02f0*/  UIADD3 UR25, UR7, -0x56f99767, URZ ;  /* 0xa906689907197890 */ /* 0x000fe2000fffe03f */
[--C-:B------:R-:W-:Y:S01]  /*0300*/  SHF.R.U32.HI R11, RZ, 0x2, R89.reuse ;  /* 0x00000002ff0b7819 */ /* 0x100fe20000011659 */
[----:B------:R-:W-:Y:S01]  /*0310*/  UIADD3 UR24, UR6, 0x1715609d, URZ ;  /* 0x1715609d06187890 */ /* 0x000fe2000fffe03f */
[----:B------:R-:W-:Y:S01]  /*0320*/  SHF.R.U64 R12, R88, 0x2, R89 ;  /* 0x00000002580c7819 */ /* 0x000fe20000001259 */
[----:B------:R-:W-:Y:S02]  /*0330*/  UIADD3 UR26, UR6, -0x4ab325aa, URZ ;  /* 0xb54cda56061a7890 */ /* 0x000fe4000fffe03f */
[----:B------:R-:W-:Y:S01]  /*0340*/  LOP3.LUT R6, R5, UR6, R11, 0x96, !PT ;  /* 0x0000000605067c12 */ /* 0x000fe2000f8e960b */
[----:B------:R-:W-:Y:S01]  /*0350*/  UIADD3 UR27, UR7, 0x646e171e, URZ ;  /* 0x646e171e071b7890 */ /* 0x000fe2000fffe03f */
[----:B------:R-:W-:Y:S01]  /*0360*/  ISETP.NE.AND.EX P0, PT, RZ, UR11, PT, P0 ;  /* 0x0000000bff007c0c */ /* 0x000fe2000bf05300 */
[----:B------:R-:W-:Y:S01]  /*0370*/  IMAD.WIDE.U32 R2, R12, -0x2daee0ad, RZ ;  /* 0xd2511f530c027825 */ /* 0x000fe200078e00ff */
[----:B------:R-:W-:-:S02]  /*0380*/  UIADD3 UR29, UR7, 0x1fd5c5a3, URZ ;  /* 0x1fd5c5a3071d7890 */ /* 0x000fc4000fffe03f */
[----:B------:R-:W-:Y:S01]  /*0390*/  UIADD3 UR28, UR6, 0x5384540f, URZ ;  /* 0x5384540f061c7890 */ /* 0x000fe2000fffe03f */
[----:B------:R-:W-:Y:S01]  /*03a0*/  IMAD.WIDE.U32 R6, R6, -0x2daee0ad, RZ ;  /* 0xd2511f5306067825 */ /* 0x000fe200078e00ff */
[----:B------:R-:W-:Y:S01]  /*03b0*/  LOP3.LUT R3, R3, UR7, RZ, 0x3c, !PT ;  /* 0x0000000703037c12 */ /* 0x000fe2000f8e3cff */
[----:B------:R-:W-:Y:S02]  /*03c0*/  UIADD3 UR30, UR6, -0xe443238, URZ ;  /* 0xf1bbcdc8061e7890 */ /* 0x000fe4000fffe03f */
[----:B------:R-:W-:Y:S01]  /*03d0*/  UIADD3 UR31, UR7, -0x24c28bd8, URZ ;  /* 0xdb3d7428071f7890 */ /* 0x000fe2000fffe03f */
        /* <DEDUP_REMOVED lines=26> */
[----:B------:R-:W-:-:S03]  /*0580*/  SHF.L.U32 R7, R0, 0x5, RZ ;  /* 0x0000000500077819 */ /* 0x000fc600000006ff */
[----:B------:R-:W-:Y:S01]  /*0590*/  IMAD.HI.U32 R5, R14, -0x326172a9, RZ ;  /* 0xcd9e8d570e057827 */ /* 0x000fe200078e00ff */
[----:B------:R-:W-:Y:S02]  /*05a0*/  LOP3.LUT R7, R7, 0xfe0, RZ, 0xc0, !PT ;  /* 0x00000fe007077812 */ /* 0x000fe400078ec0ff */
[----:B------:R-:W-:Y:S02]  /*05b0*/  LOP3.LUT R13, R3, UR28, R4, 0x96, !PT ;  /* 0x0000001c030d7c12 */ /* 0x000fe4000f8e9604 */
[----:B------:R-:W-:Y:S02]  /*05c0*/  IADD3 R4, P2, R7, UR10, RZ ;  /* 0x0000000a07047c10 */ /* 0x000fe4000ff5e0ff */
[----:B------:R-:W-:Y:S01]  /*05d0*/  LOP3.LUT R15, R5, UR30, R2, 0x96, !PT ;  /* 0x0000001e050f7c12 */ /* 0x000fe2000f8e9602 */
[----:B------:R-:W-:Y:S01]  /*05e0*/  IMAD.HI.U32 R3, R13, -0x2daee0ad, RZ ;  /* 0xd2511f530d037827 */ /* 0x000fe200078e00ff */
[----:B------:R-:W-:Y:S02]  /*05f0*/  IADD3 R8, P1, R7, UR12, RZ ;  /* 0x0000000c07087c10 */ /* 0x000fe4000ff3e0ff */
[----:B------:R-:W-:Y:S01]  /*0600*/  LEA.HI R2, R0, UR8, RZ, 0x19 ;  /* 0x0000000800027c11 */ /* 0x000fe2000f8fc8ff */
[----:B------:R-:W-:Y:S01]  /*0610*/  IMAD.X R5, RZ, RZ, UR11, P2 ;  /* 0x0000000bff057e24 */ /* 0x000fe200090e06ff */
[----:B------:R-:W-:Y:S01]  /*0620*/  LOP3.LUT R64, R3, UR31, R6, 0x96, !PT ;  /* 0x0000001f03407c12 */ /* 0x000fe2000f8e9606 */
[----:B------:R-:W-:Y:S01]  /*0630*/  IMAD.X R9, RZ, RZ, UR13, P1 ;  /* 0x0000000dff097e24 */ /* 0x000fe200088e06ff */
[----:B------:R-:W-:-:S02]  /*0640*/  ISETP.GE.AND P1, PT, R2, UR9, PT ;  /* 0x0000000902007c0c */ /* 0x000fc4000bf26270 */
[----:B------:R0:W5:Y:S04]  /*0650*/  @P0 LDG.E.128 R16, desc[UR4][R4.64] ;  /* 0x0000000404100981 */ /* 0x000168000c1e1d00 */
[----:B------:R0:W5:Y:S04]  /*0660*/  @P0 LDG.E.128 R20, desc[UR4][R4.64+0x10] ;  /* 0x0000100404140981 */ /* 0x000168000c1e1d00 */
[----:B------:R0:W5:Y:S04]  /*0670*/  @P0 LDG.E.128 R24, desc[UR4][R4.64+0x1000] ;  /* 0x0010000404180981 */ /* 0x000168000c1e1d00 */
[----:B------:R0:W5:Y:S04]  /*0680*/  @P0 LDG.E.128 R28, desc[UR4][R4.64+0x1010] ;  /* 0x00101004041c0981 */ /* 0x000168000c1e1d00 */
[----:B------:R0:W5:Y:S04]  /*0690*/  @P0 LDG.E.128 R32, desc[UR4][R4.64+0x2000] ;  /* 0x0020000404200981 */ /* 0x000168000c1e1d00 */
[----:B------:R0:W5:Y:S01]  /*06a0*/  @P0 LDG.E.128 R36, desc[UR4][R4.64+0x2010] ;  /* 0x0020100404240981 */ /* 0x000162000c1e1d00 */
[----:B------:R-:W-:Y:S05]  /*06b0*/  @P1 EXIT ;  /* 0x000000000000194d */ /* 0x000fea0003800000 */
[----:B------:R-:W-:Y:S01]  /*06c0*/  UIADD3 UR32, UR6, -0x700cb87f, URZ ;  /* 0x8ff3478106207890 */ /* 0x000fe2000fffe03f */
[----:B0-----:R-:W-:Y:S01]  /*06d0*/  IMAD R4, R14, -0x326172a9, RZ ;  /* 0xcd9e8d570e047824 */ /* 0x001fe200078e02ff */
[----:B------:R-:W-:Y:S01]  /*06e0*/  UIADD3 UR33, UR7, -0x695add53, URZ ;  /* 0x96a522ad07217890 */ /* 0x000fe2000fffe03f */
[----:B------:R-:W-:Y:S01]  /*06f0*/  IMAD.HI.U32 R3, R64, -0x326172a9, RZ ;  /* 0xcd9e8d5740037827 */ /* 0x000fe200078e00ff */
[----:B------:R-:W5:Y:S03]  /*0700*/  LDG.E.128 R40, desc[UR4][R8.64] ;  /* 0x0000000408287981 */ /* 0x000f66000c1e1d00 */
[----:B------:R-:W-:Y:S01]  /*0710*/  IMAD R5, R13, -0x2daee0ad, RZ ;  /* 0xd2511f530d057824 */ /* 0x000fe200078e02ff */
[----:B------:R-:W5:Y:S01]  /*0720*/  LDG.E.128 R44, desc[UR4][R8.64+0x10] ;  /* 0x00001004082c7981 */ /* 0x000f62000c1e1d00 */
[----:B------:R-:W-:Y:S01]  /*0730*/  IMAD.WIDE.U32 R6, R15, -0x2daee0ad, RZ ;  /* 0xd2511f530f067825 */ /* 0x000fe200078e00ff */
[----:B------:R-:W-:Y:S01]  /*0740*/  LOP3.LUT R3, R3, UR32, R4, 0x96, !PT ;  /* 0x0000002003037c12 */ /* 0x000fe2000f8e9604 */
[----:B------:R-:W-:Y:S01]  /*0750*/  ULDC.U8 UR8, c[0x0][0x2a0] ;  /* 0x0000a80000087ab9 */ /* 0x000fe20000000000 */
[----:B------:R-:W5:Y:S01]  /*0760*/  LDG.E.128 R48, desc[UR4][R8.64+0x1000] ;  /* 0x0010000408307981 */ /* 0x000f62000c1e1d00 */
[----:B------:R-:W-:Y:S01]  /*0770*/  LOP3.LUT R88, R88, 0x3, RZ, 0xc0, !PT ;  /* 0x0000000358587812 */ /* 0x000fe200078ec0ff */
[----:B------:R-:W-:Y:S01]  /*0780*/  IMAD.MOV.U32 R94, RZ, RZ, 0x1 ;  /* 0x00000001ff5e7424 */ /* 0x000fe200078e00ff */
[----:B------:R-:W-:Y:S01]  /*0790*/  LOP3.LUT R4, R7, UR33, R5, 0x96, !PT ;  /* 0x0000002107047c12 */ /* 0x000fe2000f8e9605 */
[----:B------:R-:W5:Y:S01]  /*07a0*/  LDG.E.128 R52, desc[UR4][R8.64+0x1010] ;  /* 0x0010100408347981 */ /* 0x000f62000c1e1d00 */
[----:B------:R-:W-:Y:S01]  /*07b0*/  MOV R5, R6 ;  /* 0x0000000600057202 */ /* 0x000fe20000000f00 */
[----:B------:R-:W-:Y:S01]  /*07c0*/  IMAD.MOV.U32 R6, RZ, RZ, R10 ;  /* 0x000000ffff067224 */ /* 0x000fe200078e000a */
[----:B------:R-:W-:Y:S01]  /*07d0*/  ULDC UR10, c[0x0][0x294] ;  /* 0x0000a500000a7ab9 */ /* 0x000fe20000000800 */
[----:B------:R-:W5:Y:S01]  /*07e0*/  LDG.E.128 R56, desc[UR4][R8.64+0x2000] ;  /* 0x0020000408387981 */ /* 0x000f62000c1e1d00 */
[----:B------:R-:W-:Y:S01]  /*07f0*/  IMAD.MOV.U32 R7, RZ, RZ, R12 ;  /* 0x000000ffff077224 */ /* 0x000fe200078e000c */
[----:B------:R-:W-:-:S02]  /*0800*/  ULDC UR11, c[0x0][0x290] ;  /* 0x0000a400000b7ab9 */ /* 0x000fc40000000800 */
[----:B------:R0:W5:Y:S01]  /*0810*/  LDG.E.128 R60, desc[UR4][R8.64+0x2010] ;  /* 0x00201004083c7981 */ /* 0x000162000c1e1d00 */
[----:B------:R-:W-:Y:S01]  /*0820*/  IMAD.MOV.U32 R10, RZ, RZ, RZ ;  /* 0x000000ffff0a7224 */ /* 0x000fe200078e00ff */
[----:B------:R-:W-:Y:S01]  /*0830*/  ISETP.NE.AND P2, PT, RZ, UR8, PT ;  /* 0x00000008ff007c0c */ /* 0x000fe2000bf45270 */
[----:B------:R-:W-:Y:S01]  /*0840*/  ULDC.64 UR12, c[0x0][0x298] ;  /* 0x0000a600000c7ab9 */ /* 0x000fe20000000a00 */
[----:B------:R-:W-:Y:S01]  /*0850*/  ULDC.64 UR8, c[0x0][0x230] ;  /* 0x00008c0000087ab9 */ /* 0x000fe20000000a00 */
[----:B------:R-:W-:Y:S01]  /*0860*/  ULDC.64 UR14, c[0x0][0x210] ;  /* 0x00008400000e7ab9 */ /* 0x000fe20000000a00 */
[----:B0-----:R-:W-:Y:S01]  /*0870*/  MOV R8, R11 ;  /* 0x0000000b00087202 */ /* 0x001fe20000000f00 */
[----:B------:R-:W-:Y:S01]  /*0880*/  IMAD R9, R64, -0x326172a9, RZ ;  /* 0xcd9e8d5740097824 */ /* 0x000fe200078e02ff */
[----:B------:R-:W-:-:S07]  /*0890*/  LOP3.LUT R11, R0, 0x7f, RZ, 0xc0, !PT ;  /* 0x0000007f000b7812 */ /* 0x000fce00078ec0ff */
.L_x_6447:
        /* <DEDUP_REMOVED lines=34> */
[----:B------:R-:W-:Y:S02]  /*0ac0*/  IMAD.MOV.U32 R72, RZ, RZ, R88 ;  /* 0x000000ffff487224 */ /* 0x000fe400078e0058 */
[----:B-----5:R-:W-:Y:S01]  /*0ad0*/  IMAD.U32 R83, R68, 0x10000, RZ ;  /* 0x0001000044537824 */ /* 0x020fe200078e00ff */
[----:B------:R-:W-:Y:S06]  /*0ae0*/  BRA `(.L_x_6200) ;  /* 0x00000004005c7947 */ /* 0x000fec0003800000 */
.L_x_6199:
        /* <DEDUP_REMOVED lines=12> */
.L_x_6202:
[----:B------:R-:W-:-:S07]  /*0bb0*/  IMAD.MOV.U32 R12, RZ, RZ, R9 ;  /* 0x000000ffff0c7224 */ /* 0x000fce00078e0009 */
.L_x_6203:
[----:B------:R-:W-:Y:S05]  /*0bc0*/  BSYNC B1 ;  /* 0x0000000000017941 */ /* 0x000fea0003800000 */
.L_x_6201:
        /* <DEDUP_REMOVED lines=16> */
.L_x_6207:
[----:B------:R-:W-:Y:S05]  /*0cd0*/  BSYNC B2 ;  /* 0x0000000000027941 */ /* 0x000fea0003800000 */
.L_x_6206:
        /* <DEDUP_REMOVED lines=44> */
.L_x_6205:
[----:B------:R-:W-:Y:S05]  /*0fa0*/  BSYNC B1 ;  /* 0x0000000000017941 */ /* 0x000fea0003800000 */
.L_x_6204:
        /* <DEDUP_REMOVED lines=11> */
.L_x_6200:
[----:B------:R-:W-:Y:S05]  /*1060*/  BSYNC B0 ;  /* 0x0000000000007941 */ /* 0x000fea0003800000 */
.L_x_6198:
        /* <DEDUP_REMOVED lines=9> */
.L_x_6209:
        /* <DEDUP_REMOVED lines=12> */
.L_x_6212:
[----:B------:R-:W-:-:S07]  /*11c0*/  IMAD.MOV.U32 R13, RZ, RZ, R9 ;  /* 0x000000ffff0d7224 */ /* 0x000fce00078e0009 */
.L_x_6213:
[----:B------:R-:W-:Y:S05]  /*11d0*/  BSYNC B1 ;  /* 0x0000000000017941 */ /* 0x000fea0003800000 */
.L_x_6211:
        /* <DEDUP_REMOVED lines=16> */
.L_x_6217:
[----:B------:R-:W-:Y:S05]  /*12e0*/  BSYNC B2 ;  /* 0x0000000000027941 */ /* 0x000fea0003800000 */
.L_x_6216:
        /* <DEDUP_REMOVED lines=44> */
.L_x_6215:
[----:B------:R-:W-:Y:S05]  /*15b0*/  BSYNC B1 ;  /* 0x0000000000017941 */ /* 0x000fea0003800000 */
.L_x_6214:
        /* <DEDUP_REMOVED lines=13> */
.L_x_6210:
[----:B------:R-:W-:Y:S05]  /*1690*/  BSYNC B0 ;  /* 0x0000000000007941 */ /* 0x000fea0003800000 */
.L_x_6208:
        /* <DEDUP_REMOVED lines=8> */
.L_x_6219:
        /* <DEDUP_REMOVED lines=12> */
.L_x_6222:
[----:B------:R-:W-:-:S07]  /*17e0*/  IMAD.MOV.U32 R14, RZ, RZ, R9 ;  /* 0x000000ffff0e7224 */ /* 0x000fce00078e0009 */
.L_x_6223:
[----:B------:R-:W-:Y:S05]  /*17f0*/  BSYNC B1 ;  /* 0x0000000000017941 */ /* 0x000fea0003800000 */
.L_x_6221:
        /* <DEDUP_REMOVED lines=16> */
.L_x_6227:
[----:B------:R-:W-:Y:S05]  /*1900*/  BSYNC B2 ;  /* 0x0000000000027941 */ /* 0x000fea0003800000 */
.L_x_6226:
        /* <DEDUP_REMOVED lines=44> */
.L_x_6225:
[----:B------:R-:W-:Y:S05]  /*1bd0*/  BSYNC B1 ;  /* 0x0000000000017941 */ /* 0x000fea0003800000 */
.L_x_6224:
        /* <DEDUP_REMOVED lines=11> */
.L_x_6220:
[----:B------:R-:W-:Y:S05]  /*1c90*/  BSYNC B0 ;  /* 0x0000000000007941 */ /* 0x000fea0003800000 */
.L_x_6218:
        /* <DEDUP_REMOVED lines=9> */
.L_x_6229:
        /* <DEDUP_REMOVED lines=12> */
.L_x_6232:
[----:B------:R-:W-:-:S07]  /*1df0*/  IMAD.MOV.U32 R15, RZ, RZ, R9 ;  /* 0x000000ffff0f7224 */ /* 0x000fce00078e0009 */
.L_x_6233:
[----:B------:R-:W-:Y:S05]  /*1e00*/  BSYNC B1 ;  /* 0x0000000000017941 */ /* 0x000fea0003800000 */
.L_x_6231:
        /* <DEDUP_REMOVED lines=16> */
.L_x_6237:
[----:B------:R-:W-:Y:S05]  /*1f10*/  BSYNC B2 ;  /* 0x0000000000027941 */ /* 0x000fea0003800000 */
.L_x_6236:
        /* <DEDUP_REMOVED lines=44> */
.L_x_6235:
[----:B------:R-:W-:Y:S05]  /*21e0*/  BSYNC B1 ;  /* 0x0000000000017941 */ /* 0x000fea0003800000 */
.L_x_6234:
        /* <DEDUP_REMOVED lines=13> */
.L_x_6230:
[----:B------:R-:W-:Y:S05]  /*22c0*/  BSYNC B0 ;  /* 0x0000000000007941 */ /* 0x000fea0003800000 */
.L_x_6228:
        /* <DEDUP_REMOVED lines=8> */
.L_x_6239:
        /* <DEDUP_REMOVED lines=12> */
.L_x_6242:
[----:B------:R-:W-:-:S07]  /*2410*/  IMAD.MOV.U32 R72, RZ, RZ, R9 ;  /* 0x000000ffff487224 */ /* 0x000fce00078e0009 */
.L_x_6243:
[----:B------:R-:W-:Y:S05]  /*2420*/  BSYNC B1 ;  /* 0x0000000000017941 */ /* 0x000fea0003800000 */
.L_x_6241:
        /* <DEDUP_REMOVED lines=16> */
.L_x_6247:
[----:B------:R-:W-:Y:S05]  /*2530*/  BSYNC B2 ;  /* 0x0000000000027941 */ /* 0x000fea0003800000 */
.L_x_6246:
        /* <DEDUP_REMOVED lines=44> */
.L_x_6245:
[----:B------:R-:W-:Y:S05]  /*2800*/  BSYNC B1 ;  /* 0x0000000000017941 */ /* 0x000fea0003800000 */
.L_x_6244:
[----:B------:R-:W-:Y:S01]  /*2810*/  HFMA2.MMA R75, -RZ, RZ, 0.1171875, 0 ;  /* 0x2f800000ff4b7435 */ /* 0x000fe200000001ff */
[----:B------:R-:W-:Y:S01]  /*2820*/  I2FP.F32.U32 R72, R72 ;  /* 0x0000004800487245 */ /* 0x000fe20000201000 */
[----:B-----5:R-:W-:-:S04]  /*2830*/  IMAD.U32 R73, R66, 0x10000, RZ ;  /* 0x0001000042497824 */ /* 0x020fc800078e00ff */
[----:B------:R-:W-:-:S04]  /*2840*/  FMUL.FTZ R73, R73, UR13 ;  /* 0x0000000d49497c20 */ /* 0x000fc80008410000 */
[----:B------:R-:W-:Y:S01]  /*2850*/  FFMA.FTZ R72, R72, R75, 1.1641532182693481445e-10 ;  /* 0x2f00000048487423 */ /* 0x000fe2000001004b */
[----:B------:R-:W-:-:S04]  /*2860*/  FMUL.FTZ R73, R73, UR12 ;  /* 0x0000000c49497c20 */ /* 0x000fc80008410000 */
[----:B------:R-:W-:Y:S02]  /*2870*/  FSETP.GTU.FTZ.AND P4, PT, R72, UR10, PT ;  /* 0x0000000a48007c0b */ /* 0x000fe4000bf9c000 */
[----:B------:R-:W-:Y:S02]  /*2880*/  @P0 SHF.L.U32 R72, R70, 0x10, RZ ;  /* 0x0000001046480819 */ /* 0x000fe400000006ff */
[----:B------:R-:W-:Y:S02]  /*2890*/  FSEL R79, R73, RZ, !P4 ;  /* 0x000000ff494f7208 */ /* 0x000fe40006000000 */
[----:B------:R-:W-:-:S03]  /*28a0*/  SEL R84, RZ, 0x1, P4 ;  /* 0x00000001ff547807 */ /* 0x000fc60002000000 */
[----:B------:R-:W-:-:S07]  /*28b0*/  @P0 FADD.FTZ R79, R79, R72 ;  /* 0x000000484f4f0221 */ /* 0x000fce0000010000 */
.L_x_6240:
[----:B------:R-:W-:Y:S05]  /*28c0*/  BSYNC B0 ;  /* 0x0000000000007941 */ /* 0x000fea0003800000 */
.L_x_6238:
        /* <DEDUP_REMOVED lines=9> */
.L_x_6249:
        /* <DEDUP_REMOVED lines=12> */
.L_x_6252:
[----:B------:R-:W-:-:S07]  /*2a20*/  IMAD.MOV.U32 R72, RZ, RZ, R9 ;  /* 0x000000ffff487224 */ /* 0x000fce00078e0009 */
.L_x_6253:
[----:B------:R-:W-:Y:S05]  /*2a30*/  BSYNC B1 ;  /* 0x0000000000017941 */ /* 0x000fea0003800000 */
.L_x_6251:
        /* <DEDUP_REMOVED lines=16> */
.L_x_6257:
[----:B------:R-:W-:Y:S05]  /*2b40*/  BSYNC B2 ;  /* 0x0000000000027941 */ /* 0x000fea0003800000 */
.L_x_6256:
        /* <DEDUP_REMOVED lines=44> */
.L_x_6255:
[----:B------:R-:W-:Y:S05]  /*2e10*/  BSYNC B1 ;  /* 0x0000000000017941 */ /* 0x000fea0003800000 */
.L_x_6254:
        /* <DEDUP_REMOVED lines=13> */
.L_x_6250:
[----:B------:R-:W-:Y:S05]  /*2ef0*/  BSYNC B0 ;  /* 0x0000000000007941 */ /* 0x000fea0003800000 */
.L_x_6248:
        /* <DEDUP_REMOVED lines=8> */
.L_x_6259:
        /* <DEDUP_REMOVED lines=12> */
.L_x_6262:
[----:B------:R-:W-:-:S07]  /*3040*/  IMAD.MOV.U32 R72, RZ, RZ, R9 ;  /* 0x000000ffff487224 */ /* 0x000fce00078e0009 */
.L_x_6263:
[----:B------:R-:W-:Y:S05]  /*3050*/  BSYNC B1 ;  /* 0x0000000000017941 */ /* 0x000fea0003800000 */
.L_x_6261:
        /* <DEDUP_REMOVED lines=16> */
.L_x_6267:
[----:B------:R-:W-:Y:S05]  /*3160*/  BSYNC B2 ;  /* 0x0000000000027941 */ /* 0x000fea0003800000 */
.L_x_6266:
        /* <DEDUP_REMOVED lines=44> */
.L_x_6265:
[----:B------:R-:W-:Y:S05]  /*3430*/  BSYNC B1 ;  /* 0x0000000000017941 */ /* 0x000fea0003800000 */
.L_x_6264:
        /* <DEDUP_REMOVED lines=11> */
.L_x_6260:
[----:B------:R-:W-:Y:S05]  /*34f0*/  BSYNC B0 ;  /* 0x0000000000007941 */ /* 0x000fea0003800000 */
.L_x_6258:
        /* <DEDUP_REMOVED lines=9> */
.L_x_6269:
        /* <DEDUP_REMOVED lines=12> */
.L_x_6272:
[----:B------:R-:W-:-:S07]  /*3650*/  IMAD.MOV.U32 R74, RZ, RZ, R9 ;  /* 0x000000ffff4a7224 */ /* 0x000fce00078e0009 */
.L_x_6273:
[----:B------:R-:W-:Y:S05]  /*3660*/  BSYNC B1 ;  /* 0x0000000000017941 */ /* 0x000fea0003800000 */
.L_x_6271:
        /* <DEDUP_REMOVED lines=16> */
.L_x_6277:
[----:B------:R-:W-:Y:S05]  /*3770*/  BSYNC B2 ;  /* 0x0000000000027941 */ /* 0x000fea0003800000 */
.L_x_6276:
        /* <DEDUP_REMOVED lines=44> */
.L_x_6275:
[----:B------:R-:W-:Y:S05]  /*3a40*/  BSYNC B1 ;  /* 0x0000000000017941 */ /* 0x000fea0003800000 */
.L_x_6274:
[----:B------:R-:W-:Y:S01]  /*3a50*/  HFMA2.MMA R75, -RZ, RZ, 0.1171875, 0 ;  /* 0x2f800000ff4b7435 */ /* 0x000fe200000001ff */
[----:B-----5:R-:W-:Y:S02]  /*3a60*/  PRMT R73, R67, 0x7632, R73 ;  /* 0x0000763243497816 */ /* 0x020fe40000000049 */
[----:B------:R-:W-:Y:S02]  /*3a70*/  I2FP.F32.U32 R72, R74 ;  /* 0x0000004a00487245 */ /* 0x000fe40000201000 */
[----:B------:R-:W-:Y:S01]  /*3a80*/  @P0 PRMT R74, R71, 0x7632, R74 ;  /* 0x00007632474a0816 */ /* 0x000fe2000000004a */
[----:B------:R-:W-:-:S04]  /*3a90*/  IMAD.U32 R73, R73, 0x10000, RZ ;  /* 0x0001000049497824 */ /* 0x000fc800078e00ff */
[----:B------:R-:W-:Y:S01]  /*3aa0*/  FFMA.FTZ R72, R72, R75, 1.1641532182693481445e-10 ;  /* 0x2f00000048487423 */ /* 0x000fe2000001004b */
[----:B------:R-:W-:Y:S01]  /*3ab0*/  FMUL.FTZ R73, R73, UR13 ;  /* 0x0000000d49497c20 */ /* 0x000fe20008410000 */
[----:B------:R-:W-:-:S03]  /*3ac0*/  @P0 SHF.L.U32 R75, R74, 0x10, RZ ;  /* 0x000000104a4b0819 */ /* 0x000fc600000006ff */
[----:B------:R-:W-:Y:S01]  /*3ad0*/  FMUL.FTZ R73, R73, UR12 ;  /* 0x0000000c49497c20 */ /* 0x000fe20008410000 */
[----:B------:R-:W-:-:S04]  /*3ae0*/  FSETP.GTU.FTZ.AND P4, PT, R72, UR10, PT ;  /* 0x0000000a48007c0b */ /* 0x000fc8000bf9c000 */
[----:B------:R-:W-:Y:S02]  /*3af0*/  FSEL R76, R73, RZ, !P4 ;  /* 0x000000ff494c7208 */ /* 0x000fe40006000000 */
[----:B------:R-:W-:-:S03]  /*3b00*/  SEL R87, RZ, 0x1, P4 ;  /* 0x00000001ff577807 */ /* 0x000fc60002000000 */
[----:B------:R-:W-:-:S07]  /*3b10*/  @P0 FADD.FTZ R76, R76, R75 ;  /* 0x0000004b4c4c0221 */ /* 0x000fce0000010000 */
.L_x_6270:
[----:B------:R-:W-:Y:S05]  /*3b20*/  BSYNC B0 ;  /* 0x0000000000007941 */ /* 0x000fea0003800000 */
.L_x_6268:
        /* <DEDUP_REMOVED lines=35> */
.L_x_6279:
[----:B------:R-:W-:Y:S05]  /*3d60*/  BSYNC B0 ;  /* 0x0000000000007941 */ /* 0x000fea0003800000 */
.L_x_6278:
        /* <DEDUP_REMOVED lines=10> */
.L_x_6281:
        /* <DEDUP_REMOVED lines=12> */
.L_x_6284:
[----:B------:R-:W-:-:S07]  /*3ed0*/  MOV R12, R9 ;  /* 0x00000009000c7202 */ /* 0x000fce0000000f00 */
.L_x_6285:
[----:B------:R-:W-:Y:S05]  /*3ee0*/  BSYNC B1 ;  /* 0x0000000000017941 */ /* 0x000fea0003800000 */
.L_x_6283:
        /* <DEDUP_REMOVED lines=16> */
.L_x_6289:
[----:B------:R-:W-:Y:S05]  /*3ff0*/  BSYNC B2 ;  /* 0x0000000000027941 */ /* 0x000fea0003800000 */
.L_x_6288:
        /* <DEDUP_REMOVED lines=44> */
.L_x_6287:
[----:B------:R-:W-:Y:S05]  /*42c0*/  BSYNC B1 ;  /* 0x0000000000017941 */ /* 0x000fea0003800000 */
.L_x_6286:
[----:B------:R-:W-:Y:S01]  /*42d0*/  I2FP.F32.U32 R12, R12 ;  /* 0x0000000c000c7245 */ /* 0x000fe20000201000 */
[----:B------:R-:W-:Y:S01]  /*42e0*/  IMAD.MOV.U32 R73, RZ, RZ, 0x2f800000 ;  /* 0x2f800000ff497424 */ /* 0x000fe200078e00ff */
[----:B-----5:R-:W-:Y:S01]  /*42f0*/  SHF.L.U32 R74, R64, 0x10, RZ ;  /* 0x00000010404a7819 */ /* 0x020fe200000006ff */
[----:B--2---:R-:W-:Y:S02]  /*4300*/  @P0 IMAD.U32 R96, R68, 0x10000, RZ ;  /* 0x0001000044600824 */ /* 0x004fe400078e00ff */
[----:B------:R-:W-:Y:S02]  /*4310*/  FFMA.FTZ R12, R12, R73, 1.1641532182693481445e-10 ;  /* 0x2f0000000c0c7423 */ /* 0x000fe40000010049 */
[----:B------:R-:W-:-:S03]  /*4320*/  FMUL.FTZ R74, R74, UR13 ;  /* 0x0000000d4a4a7c20 */ /* 0x000fc60008410000 */
[----:B------:R-:W-:Y:S01]  /*4330*/  FSETP.GTU.FTZ.AND P4, PT, R12, UR10, PT ;  /* 0x0000000a0c007c0b */ /* 0x000fe2000bf9c000 */
[----:B------:R-:W-:-:S03]  /*4340*/  FMUL.FTZ R74, R74, UR12 ;  /* 0x0000000c4a4a7c20 */ /* 0x000fc60008410000 */
[----:B------:R-:W-:Y:S02]  /*4350*/  SEL R12, RZ, 0x1, P4 ;  /* 0x00000001ff0c7807 */ /* 0x000fe40002000000 */
[----:B------:R-:W-:-:S05]  /*4360*/  FSEL R103, R74, RZ, !P4 ;  /* 0x000000ff4a677208 */ /* 0x000fca0006000000 */
[----:B------:R-:W-:-:S07]  /*4370*/  @P0 FADD.FTZ R103, R96, R103 ;  /* 0x0000006760670221 */ /* 0x000fce0000010000 */
.L_x_6282:
[----:B------:R-:W-:Y:S05]  /*4380*/  BSYNC B0 ;  /* 0x0000000000007941 */ /* 0x000fea0003800000 */
.L_x_6280:
        /* <DEDUP_REMOVED lines=9> */
.L_x_6291:
        /* <DEDUP_REMOVED lines=12> */
.L_x_6294:
[----:B------:R-:W-:-:S07]  /*44e0*/  MOV R13, R9 ;  /* 0x00000009000d7202 */ /* 0x000fce0000000f00 */
.L_x_6295:
[----:B------:R-:W-:Y:S05]  /*44f0*/  BSYNC B1 ;  /* 0x0000000000017941 */ /* 0x000fea0003800000 */
.L_x_6293:
        /* <DEDUP_REMOVED lines=16> */
.L_x_6299:
[----:B------:R-:W-:Y:S05]  /*4600*/  BSYNC B2 ;  /* 0x0000000000027941 */ /* 0x000fea0003800000 */
.L_x_6298:
        /* <DEDUP_REMOVED lines=44> */
.L_x_6297:
[----:B------:R-:W-:Y:S05]  /*48d0*/  BSYNC B1 ;  /* 0x0000000000017941 */ /* 0x000fea0003800000 */
.L_x_6296:
        /* <DEDUP_REMOVED lines=13> */
.L_x_6292:
[----:B------:R-:W-:Y:S05]  /*49b0*/  BSYNC B0 ;  /* 0x0000000000007941 */ /* 0x000fea0003800000 */
.L_x_6290:
        /* <DEDUP_REMOVED lines=8> */
.L_x_6301:
        /* <DEDUP_REMOVED lines=12> */
.L_x_6304:
[----:B------:R-:W-:-:S07]  /*4b00*/  MOV R14, R9 ;  /* 0x00000009000e7202 */ /* 0x000fce0000000f00 */
.L_x_6305:
[----:B------:R-:W-:Y:S05]  /*4b10*/  BSYNC B1 ;  /* 0x0000000000017941 */ /* 0x000fea0003800000 */
.L_x_6303:
        /* <DEDUP_REMOVED lines=16> */
.L_x_6309:
[----:B------:R-:W-:Y:S05]  /*4c20*/  BSYNC B2 ;  /* 0x0000000000027941 */ /* 0x000fea0003800000 */
.L_x_6308:
        /* <DEDUP_REMOVED lines=44> */
.L_x_6307:
[----:B------:R-:W-:Y:S05]  /*4ef0*/  BSYNC B1 ;  /* 0x0000000000017941 */ /* 0x000fea0003800000 */
.L_x_6306:
        /* <DEDUP_REMOVED lines=11> */
.L_x_6302:
[----:B------:R-:W-:Y:S05]  /*4fb0*/  BSYNC B0 ;  /* 0x0000000000007941 */ /* 0x000fea0003800000 */
.L_x_6300:
        /* <DEDUP_REMOVED lines=9> */
.L_x_6311:
        /* <DEDUP_REMOVED lines=12> */
.L_x_6314:
[----:B------:R-:W-:-:S07]  /*5110*/  MOV R15, R9 ;  /* 0x00000009000f7202 */ /* 0x000fce0000000f00 */
.L_x_6315:
[----:B------:R-:W-:Y:S05]  /*5120*/  BSYNC B1 ;  /* 0x0000000000017941 */ /* 0x000fea0003800000 */
.L_x_6313:
        /* <DEDUP_REMOVED lines=16> */
.L_x_6319:
[----:B------:R-:W-:Y:S05]  /*5230*/  BSYNC B2 ;  /* 0x0000000000027941 */ /* 0x000fea0003800000 */
.L_x_6318:
        /* <DEDUP_REMOVED lines=44> */
.L_x_6317:
[----:B------:R-:W-:Y:S05]  /*5500*/  BSYNC B1 ;  /* 0x0000000000017941 */ /* 0x000fea0003800000 */
.L_x_6316:
        /* <DEDUP_REMOVED lines=13> */
.L_x_6312:
[----:B------:R-:W-:Y:S05]  /*55e0*/  BSYNC B0 ;  /* 0x0000000000007941 */ /* 0x000fea0003800000 */
.L_x_6310:
[----:B------:R-:W-:Y:S04]  /*55f0*/  BSSY B0, `(.L_x_6320) ;  /* 0x000005f000007945 */ /* 0x000fe80003800000 */
[----:B------:R-:W-:Y:S05]  /*5600*/  @P3 BRA `(.L_x_6321) ;  /* 0x0000000000183947 */ /* 0x000fea0003800000 */
[----:B--2---:R-:W-:Y:S01]  /*5610*/  MOV R99, RZ ;  /* 0x000000ff00637202 */ /* 0x004fe20000000f00 */
[----:B------:R-:W-:Y:S01]  /*5620*/  IMAD.MOV.U32 R72, RZ, RZ, R73 ;  /* 0x000000ffff487224 */ /* 0x000fe200078e0049 */
[----:B------:R-:W-:Y:S06]  /*5630*/  @!P0 BRA `(.L_x_6322) ;  /* 0x0000000400688947 */ /* 0x000fec0003800000 */
[----:B------:R-:W-:Y:S01]  /*5640*/  MOV R72, R73 ;  /* 0x0000004900487202 */ /* 0x000fe20000000f00 */
[----:B-----5:R-:W-:Y:S01]  /*5650*/  IMAD.U32 R99, R70, 0x10000, RZ ;  /* 0x0001000046637824 */ /* 0x020fe200078e00ff */
[----:B------:R-:W-:Y:S06]  /*5660*/  BRA `(.L_x_6322) ;  /* 0x00000004005c7947 */ /* 0x000fec0003800000 */
.L_x_6321:
        /* <DEDUP_REMOVED lines=12> */
.L_x_6324:
[----:B------:R-:W-:-:S07]  /*5730*/  MOV R84, R9 ;  /* 0x0000000900547202 */ /* 0x000fce0000000f00 */
.L_x_6325:
[----:B------:R-:W-:Y:S05]  /*5740*/  BSYNC B1 ;  /* 0x0000000000017941 */ /* 0x000fea0003800000 */
.L_x_6323:
        /* <DEDUP_REMOVED lines=16> */
.L_x_6329:
[----:B------:R-:W-:Y:S05]  /*5850*/  BSYNC B2 ;  /* 0x0000000000027941 */ /* 0x000fea0003800000 */
.L_x_6328:
        /* <DEDUP_REMOVED lines=44> */
.L_x_6327:
[----:B------:R-:W-:Y:S05]  /*5b20*/  BSYNC B1 ;  /* 0x0000000000017941 */ /* 0x000fea0003800000 */
.L_x_6326:
        /* <DEDUP_REMOVED lines=9> */
[----:B--2---:R-:W-:-:S05]  /*5bc0*/  FSEL R99, R75, RZ, !P4 ;  /* 0x000000ff4b637208 */ /* 0x004fca0006000000 */
[----:B------:R-:W-:-:S07]  /*5bd0*/  @P0 FADD.FTZ R99, R74, R99 ;  /* 0x000000634a630221 */ /* 0x000fce0000010000 */
.L_x_6322:
[----:B------:R-:W-:Y:S05]  /*5be0*/  BSYNC B0 ;  /* 0x0000000000007941 */ /* 0x000fea0003800000 */
.L_x_6320:
        /* <DEDUP_REMOVED lines=9> */
.L_x_6331:
        /* <DEDUP_REMOVED lines=12> */
.L_x_6334:
[----:B------:R-:W-:-:S07]  /*5d40*/  MOV R85, R9 ;  /* 0x0000000900557202 */ /* 0x000fce0000000f00 */
.L_x_6335:
[----:B------:R-:W-:Y:S05]  /*5d50*/  BSYNC B1 ;  /* 0x0000000000017941 */ /* 0x000fea0003800000 */
.L_x_6333:
        /* <DEDUP_REMOVED lines=16> */
.L_x_6339:
[----:B------:R-:W-:Y:S05]  /*5e60*/  BSYNC B2 ;  /* 0x0000000000027941 */ /* 0x000fea0003800000 */
.L_x_6338:
        /* <DEDUP_REMOVED lines=44> */
.L_x_6337:
[----:B------:R-:W-:Y:S05]  /*6130*/  BSYNC B1 ;  /* 0x0000000000017941 */ /* 0x000fea0003800000 */
.L_x_6336:
        /* <DEDUP_REMOVED lines=13> */
.L_x_6332:
[----:B------:R-:W-:Y:S05]  /*6210*/  BSYNC B0 ;  /* 0x0000000000007941 */ /* 0x000fea0003800000 */
.L_x_6330:
        /* <DEDUP_REMOVED lines=8> */
.L_x_6341:
        /* <DEDUP_REMOVED lines=12> */
.L_x_6344:
[----:B------:R-:W-:-:S07]  /*6360*/  MOV R86, R9 ;  /* 0x0000000900567202 */ /* 0x000fce0000000f00 */
.L_x_6345:
[----:B------:R-:W-:Y:S05]  /*6370*/  BSYNC B1 ;  /* 0x0000000000017941 */ /* 0x000fea0003800000 */
.L_x_6343:
        /* <DEDUP_REMOVED lines=16> */
.L_x_6349:
[----:B------:R-:W-:Y:S05]  /*6480*/  BSYNC B2 ;  /* 0x0000000000027941 */ /* 0x000fea0003800000 */
.L_x_6348:
        /* <DEDUP_REMOVED lines=44> */
.L_x_6347:
[----:B------:R-:W-:Y:S05]  /*6750*/  BSYNC B1 ;  /* 0x0000000000017941 */ /* 0x000fea0003800000 */
.L_x_6346:
        /* <DEDUP_REMOVED lines=11> */
.L_x_6342:
[----:B------:R-:W-:Y:S05]  /*6810*/  BSYNC B0 ;  /* 0x0000000000007941 */ /* 0x000fea0003800000 */
.L_x_6340:
        /* <DEDUP_REMOVED lines=9> */
.L_x_6351:
        /* <DEDUP_REMOVED lines=12> */
.L_x_6354:
[----:B------:R-:W-:-:S07]  /*6970*/  MOV R87, R9 ;  /* 0x0000000900577202 */ /* 0x000fce0000000f00 */
.L_x_6355:
[----:B------:R-:W-:Y:S05]  /*6980*/  BSYNC B1 ;  /* 0x0000000000017941 */ /* 0x000fea0003800000 */
.L_x_6353:
        /* <DEDUP_REMOVED lines=16> */
.L_x_6359:
[----:B------:R-:W-:Y:S05]  /*6a90*/  BSYNC B2 ;  /* 0x0000000000027941 */ /* 0x000fea0003800000 */
.L_x_6358:
        /* <DEDUP_REMOVED lines=44> */
.L_x_6357:
[----:B------:R-:W-:Y:S05]  /*6d60*/  BSYNC B1 ;  /* 0x0000000000017941 */ /* 0x000fea0003800000 */
.L_x_6356:
        /* <DEDUP_REMOVED lines=13> */
.L_x_6352:
[----:B------:R-:W-:Y:S05]  /*6e40*/  BSYNC B0 ;  /* 0x0000000000007941 */ /* 0x000fea0003800000 */
.L_x_6350:
        /* <DEDUP_REMOVED lines=14> */
[----:B------:R-:W-:Y:S02]  /*6f30*/  SHF.L.U32 R72, R86, 0x10, RZ ;  /* 0x0000001056487819 */ /* 0x000fe400000006ff */
[----:B------:R-:W-:Y:S02]  /*6f40*/  LOP3.LUT R74, R87, 0xffff, RZ, 0xc0, !PT ;  /* 0x0000ffff574a7812 */ /* 0x000fe400078ec0ff */
[----:B------:R-:W-:Y:S02]  /*6f50*/  LOP3.LUT R75, R72, 0xff0000, RZ, 0xc0, !PT ;  /* 0x00ff0000484b7812 */ /* 0x000fe400078ec0ff */
[----:B------:R-:W0:Y:S01]  /*6f60*/  LDC.64 R72, c[0x0][0x240] ;  /* 0x00009000ff487b82 */ /* 0x000e220000000a00 */
[----:B------:R-:W-:Y:S02]  /*6f70*/  PRMT R109, R85, 0x7104, RZ ;  /* 0x00007104556d7816 */ /* 0x000fe400000000ff */
[----:B------:R-:W-:Y:S02]  /*6f80*/  PRMT R74, R75, 0x4210, R74 ;  /* 0x000042104b4a7816 */ /* 0x000fe4000000004a */
[----:B------:R-:W-:-:S02]  /*6f90*/  LOP3.LUT R110, R15, 0xff, RZ, 0xc0, !PT ;  /* 0x000000ff0f6e7812 */ /* 0x000fc400078ec0ff */
[----:B------:R-:W-:Y:S02]  /*6fa0*/  LOP3.LUT R108, R14, 0xff, RZ, 0xc0, !PT ;  /* 0x000000ff0e6c7812 */ /* 0x000fe400078ec0ff */
[----:B------:R-:W-:Y:S01]  /*6fb0*/  LOP3.LUT R75, R74, 0xff00, R109, 0xf8, !PT ;  /* 0x0000ff004a4b7812 */ /* 0x000fe200078ef86d */
        /* <DEDUP_REMOVED lines=11> */
.L_x_6361:
[----:B------:R-:W-:Y:S05]  /*7070*/  BSYNC B0 ;  /* 0x0000000000007941 */ /* 0x000fea0003800000 */
.L_x_6360:
[----:B-----5:R1:W5:Y:S04]  /*7080*/  @P1 LDG.E.128 R64, desc[UR4][R106.64] ;  /* 0x000000046a401981 */ /* 0x020368000c1e1d00 */
[----:B------:R1:W5:Y:S01]  /*7090*/  @P0 LDG.E.128 R68, desc[UR4][R104.64] ;  /* 0x0000000468440981 */ /* 0x000362000c1e1d00 */
[----:B------:R-:W-:Y:S04]  /*70a0*/  BSSY B0, `(.L_x_6362) ;  /* 0x000005f000007945 */ /* 0x000fe80003800000 */
[----:B------:R-:W-:Y:S05]  /*70b0*/  @P3 BRA `(.L_x_6363) ;  /* 0x0000000000183947 */ /* 0x000fea0003800000 */
[----:B-1----:R-:W-:Y:S01]  /*70c0*/  IMAD.MOV.U32 R104, RZ, RZ, RZ ;  /* 0x000000ffff687224 */ /* 0x002fe200078e00ff */
[----:B0-----:R-:W-:Y:S01]  /*70d0*/  MOV R72, R113 ;  /* 0x0000007100487202 */ /* 0x001fe20000000f00 */
[----:B------:R-:W-:Y:S06]  /*70e0*/  @!P0 BRA `(.L_x_6364) ;  /* 0x0000000400688947 */ /* 0x000fec0003800000 */
[----:B------:R-:W-:Y:S01]  /*70f0*/  IMAD.MOV.U32 R72, RZ, RZ, R113 ;  /* 0x000000ffff487224 */ /* 0x000fe200078e0071 */
[----:B-----5:R-:W-:Y:S01]  /*7100*/  SHF.L.U32 R104, R68, 0x10, RZ ;  /* 0x0000001044687819 */ /* 0x020fe200000006ff */
[----:B------:R-:W-:Y:S06]  /*7110*/  BRA `(.L_x_6364) ;  /* 0x00000004005c7947 */ /* 0x000fec0003800000 */
.L_x_6363:
        /* <DEDUP_REMOVED lines=12> */
.L_x_6366:
[----:B------:R-:W-:-:S07]  /*71e0*/  IMAD.MOV.U32 R12, RZ, RZ, R9 ;  /* 0x000000ffff0c7224 */ /* 0x000fce00078e0009 */
.L_x_6367:
[----:B------:R-:W-:Y:S05]  /*71f0*/  BSYNC B1 ;  /* 0x0000000000017941 */ /* 0x000fea0003800000 */
.L_x_6365:
        /* <DEDUP_REMOVED lines=16> */
.L_x_6371:
[----:B------:R-:W-:Y:S05]  /*7300*/  BSYNC B2 ;  /* 0x0000000000027941 */ /* 0x000fea0003800000 */
.L_x_6370:
        /* <DEDUP_REMOVED lines=44> */
.L_x_6369:
[----:B------:R-:W-:Y:S05]  /*75d0*/  BSYNC B1 ;  /* 0x0000000000017941 */ /* 0x000fea0003800000 */
.L_x_6368:
        /* <DEDUP_REMOVED lines=11> */
.L_x_6364:
[----:B------:R-:W-:Y:S05]  /*7690*/  BSYNC B0 ;  /* 0x0000000000007941 */ /* 0x000fea0003800000 */
.L_x_6362:
        /* <DEDUP_REMOVED lines=9> */
.L_x_6373:
        /* <DEDUP_REMOVED lines=12> */
.L_x_6376:
[----:B------:R-:W-:-:S07]  /*77f0*/  IMAD.MOV.U32 R13, RZ, RZ, R9 ;  /* 0x000000ffff0d7224 */ /* 0x000fce00078e0009 */
.L_x_6377:
[----:B------:R-:W-:Y:S05]  /*7800*/  BSYNC B1 ;  /* 0x0000000000017941 */ /* 0x000fea0003800000 */
.L_x_6375:
        /* <DEDUP_REMOVED lines=16> */
.L_x_6381:
[----:B------:R-:W-:Y:S05]  /*7910*/  BSYNC B2 ;  /* 0x0000000000027941 */ /* 0x000fea0003800000 */
.L_x_6380:
        /* <DEDUP_REMOVED lines=44> */
.L_x_6379:
[----:B------:R-:W-:Y:S05]  /*7be0*/  BSYNC B1 ;  /* 0x0000000000017941 */ /* 0x000fea0003800000 */
.L_x_6378:
        /* <DEDUP_REMOVED lines=13> */
.L_x_6374:
[----:B------:R-:W-:Y:S05]  /*7cc0*/  BSYNC B0 ;  /* 0x0000000000007941 */ /* 0x000fea0003800000 */
.L_x_6372:
        /* <DEDUP_REMOVED lines=8> */
.L_x_6383:
        /* <DEDUP_REMOVED lines=12> */
.L_x_6386:
[----:B------:R-:W-:-:S07]  /*7e10*/  IMAD.MOV.U32 R14, RZ, RZ, R9 ;  /* 0x000000ffff0e7224 */ /* 0x000fce00078e0009 */
.L_x_6387:
[----:B------:R-:W-:Y:S05]  /*7e20*/  BSYNC B1 ;  /* 0x0000000000017941 */ /* 0x000fea0003800000 */
.L_x_6385:
        /* <DEDUP_REMOVED lines=16> */
.L_x_6391:
[----:B------:R-:W-:Y:S05]  /*7f30*/  BSYNC B2 ;  /* 0x0000000000027941 */ /* 0x000fea0003800000 */
.L_x_6390:
        /* <DEDUP_REMOVED lines=44> */
.L_x_6389:
[----:B------:R-:W-:Y:S05]  /*8200*/  BSYNC B1 ;  /* 0x0000000000017941 */ /* 0x000fea0003800000 */
.L_x_6388:
        /* <DEDUP_REMOVED lines=11> */
.L_x_6384:
[----:B------:R-:W-:Y:S05]  /*82c0*/  BSYNC B0 ;  /* 0x0000000000007941 */ /* 0x000fea0003800000 */
.L_x_6382:
        /* <DEDUP_REMOVED lines=9> */
.L_x_6393:
        /* <DEDUP_REMOVED lines=12> */
.L_x_6396:
[----:B------:R-:W-:-:S07]  /*8420*/  IMAD.MOV.U32 R15, RZ, RZ, R9 ;  /* 0x000000ffff0f7224 */ /* 0x000fce00078e0009 */
.L_x_6397:
[----:B------:R-:W-:Y:S05]  /*8430*/  BSYNC B1 ;  /* 0x0000000000017941 */ /* 0x000fea0003800000 */
.L_x_6395:
        /* <DEDUP_REMOVED lines=16> */
.L_x_6401:
[----:B------:R-:W-:Y:S05]  /*8540*/  BSYNC B2 ;  /* 0x0000000000027941 */ /* 0x000fea0003800000 */
.L_x_6400:
        /* <DEDUP_REMOVED lines=44> */
.L_x_6399:
[----:B------:R-:W-:Y:S05]  /*8810*/  BSYNC B1 ;  /* 0x0000000000017941 */ /* 0x000fea0003800000 */
.L_x_6398:
        /* <DEDUP_REMOVED lines=13> */
.L_x_6394:
[----:B------:R-:W-:Y:S05]  /*88f0*/  BSYNC B0 ;  /* 0x0000000000007941 */ /* 0x000fea0003800000 */
.L_x_6392:
        /* <DEDUP_REMOVED lines=8> */
.L_x_6403:
        /* <DEDUP_REMOVED lines=12> */
.L_x_6406:
[----:B------:R-:W-:-:S07]  /*8a40*/  IMAD.MOV.U32 R84, RZ, RZ, R9 ;  /* 0x000000ffff547224 */ /* 0x000fce00078e0009 */
.L_x_6407:
[----:B------:R-:W-:Y:S05]  /*8a50*/  BSYNC B1 ;  /* 0x0000000000017941 */ /* 0x000fea0003800000 */
.L_x_6405:
        /* <DEDUP_REMOVED lines=16> */
.L_x_6411:
[----:B------:R-:W-:Y:S05]  /*8b60*/  BSYNC B2 ;  /* 0x0000000000027941 */ /* 0x000fea0003800000 */
.L_x_6410:
        /* <DEDUP_REMOVED lines=44> */
.L_x_6409:
[----:B------:R-:W-:Y:S05]  /*8e30*/  BSYNC B1 ;  /* 0x0000000000017941 */ /* 0x000fea0003800000 */
.L_x_6408:
        /* <DEDUP_REMOVED lines=11> */
.L_x_6404:
[----:B------:R-:W-:Y:S05]  /*8ef0*/  BSYNC B0 ;  /* 0x0000000000007941 */ /* 0x000fea0003800000 */
.L_x_6402:
        /* <DEDUP_REMOVED lines=9> */
.L_x_6413:
        /* <DEDUP_REMOVED lines=12> */
.L_x_6416:
[----:B------:R-:W-:-:S07]  /*9050*/  IMAD.MOV.U32 R85, RZ, RZ, R9 ;  /* 0x000000ffff557224 */ /* 0x000fce00078e0009 */
.L_x_6417:
[----:B------:R-:W-:Y:S05]  /*9060*/  BSYNC B1 ;  /* 0x0000000000017941 */ /* 0x000fea0003800000 */
.L_x_6415:
        /* <DEDUP_REMOVED lines=16> */
.L_x_6421:
[----:B------:R-:W-:Y:S05]  /*9170*/  BSYNC B2 ;  /* 0x0000000000027941 */ /* 0x000fea0003800000 */
.L_x_6420:
        /* <DEDUP_REMOVED lines=44> */
.L_x_6419:
[----:B------:R-:W-:Y:S05]  /*9440*/  BSYNC B1 ;  /* 0x0000000000017941 */ /* 0x000fea0003800000 */
.L_x_6418:
        /* <DEDUP_REMOVED lines=13> */
.L_x_6414:
[----:B------:R-:W-:Y:S05]  /*9520*/  BSYNC B0 ;  /* 0x0000000000007941 */ /* 0x000fea0003800000 */
.L_x_6412:
        /* <DEDUP_REMOVED lines=8> */
.L_x_6423:
        /* <DEDUP_REMOVED lines=12> */
.L_x_6426:
[----:B------:R-:W-:-:S07]  /*9670*/  IMAD.MOV.U32 R86, RZ, RZ, R9 ;  /* 0x000000ffff567224 */ /* 0x000fce00078e0009 */
.L_x_6427:
[----:B------:R-:W-:Y:S05]  /*9680*/  BSYNC B1 ;  /* 0x0000000000017941 */ /* 0x000fea0003800000 */
.L_x_6425:
        /* <DEDUP_REMOVED lines=16> */
.L_x_6431:
[----:B------:R-:W-:Y:S05]  /*9790*/  BSYNC B2 ;  /* 0x0000000000027941 */ /* 0x000fea0003800000 */
.L_x_6430:
        /* <DEDUP_REMOVED lines=44> */
.L_x_6429:
[----:B------:R-:W-:Y:S05]  /*9a60*/  BSYNC B1 ;  /* 0x0000000000017941 */ /* 0x000fea0003800000 */
.L_x_6428:
        /* <DEDUP_REMOVED lines=11> */
.L_x_6424:
[----:B------:R-:W-:Y:S05]  /*9b20*/  BSYNC B0 ;  /* 0x0000000000007941 */ /* 0x000fea0003800000 */
.L_x_6422:
        /* <DEDUP_REMOVED lines=9> */
.L_x_6433:
        /* <DEDUP_REMOVED lines=12> */
.L_x_6436:
[----:B------:R-:W-:-:S07]  /*9c80*/  IMAD.MOV.U32 R87, RZ, RZ, R9 ;  /* 0x000000ffff577224 */ /* 0x000fce00078e0009 */
.L_x_6437:
[----:B------:R-:W-:Y:S05]  /*9c90*/  BSYNC B1 ;  /* 0x0000000000017941 */ /* 0x000fea0003800000 */
.L_x_6435:
        /* <DEDUP_REMOVED lines=16> */
.L_x_6441:
[----:B------:R-:W-:Y:S05]  /*9da0*/  BSYNC B2 ;  /* 0x0000000000027941 */ /* 0x000fea0003800000 */
.L_x_6440:
        /* <DEDUP_REMOVED lines=44> */
.L_x_6439:
[----:B------:R-:W-:Y:S05]  /*a070*/  BSYNC B1 ;  /* 0x0000000000017941 */ /* 0x000fea0003800000 */
.L_x_6438:
        /* <DEDUP_REMOVED lines=13> */
.L_x_6434:
[----:B------:R-:W-:Y:S05]  /*a150*/  BSYNC B0 ;  /* 0x0000000000007941 */ /* 0x000fea0003800000 */
.L_x_6432:
[----:B------:R-:W-:Y:S01]  /*a160*/  FADD.FTZ R73, RZ, R83 ;  /* 0x00000053ff497221 */ /* 0x000fe20000010000 */
[----:B------:R-:W-:Y:S01]  /*a170*/  IMAD.WIDE.U32 R90, R95, 0x10, R90 ;  /* 0x000000105f5a7825 */ /* 0x000fe200078e005a */
[----:B------:R-:W-:Y:S01]  /*a180*/  F2FP.BF16.F32.PACK_AB R75, R111, R110 ;  /* 0x0000006e6f4b723e */ /* 0x000fe200000010ff */
[----:B------:R-:W-:Y:S02]  /*a190*/  BSSY B0, `(.L_x_6442) ;  /* 0x0000034000007945 */ /* 0x000fe40003800000 */
[----:B------:R-:W-:Y:S01]  /*a1a0*/  FADD.FTZ R72, R73, R82 ;  /* 0x0000005249487221 */ /* 0x000fe20000010000 */
[----:B------:R-:W-:Y:S02]  /*a1b0*/  F2FP.BF16.F32.PACK_AB R74, R109, R108 ;  /* 0x0000006c6d4a723e */ /* 0x000fe400000010ff */
[----:B------:R-:W-:Y:S01]  /*a1c0*/  LOP3.LUT P0, RZ, R94, 0xff, RZ, 0xc0, !PT ;  /* 0x000000ff5eff7812 */ /* 0x000fe2000780c0ff */
        /* <DEDUP_REMOVED lines=20> */
[----:B------:R-:W-:Y:S01]  /*a310*/  FADD.FTZ R95, R114, R107 ;  /* 0x0000006b725f7221 */ /* 0x000fe20000010000 */
[----:B------:R-:W-:Y:S01]  /*a320*/  SHF.R.U32.HI R114, RZ, 0x5, R0 ;  /* 0x00000005ff727819 */ /* 0x000fe20000011600 */
[----:B------:R0:W-:Y:S02]  /*a330*/  STG.E.128 desc[UR4][R90.64], R72 ;  /* 0x000000485a007986 */ /* 0x0001e4000c101d04 */
[----:B------:R-:W-:Y:S01]  /*a340*/  FADD.FTZ R116, R95, R108 ;  /* 0x0000006c5f747221 */ /* 0x000fe20000010000 */
[----:B------:R-:W-:-:S03]  /*a350*/  LOP3.LUT R113, R114, 0x7fffffc, RZ, 0xc0, !PT ;  /* 0x07fffffc72717812 */ /* 0x000fc600078ec0ff */
[----:B------:R-:W-:-:S04]  /*a360*/  FADD.FTZ R95, R116, R109 ;  /* 0x0000006d745f7221 */ /* 0x000fc80000010000 */
[----:B------:R-:W-:Y:S01]  /*a370*/  FADD.FTZ R116, R95, R110 ;  /* 0x0000006e5f747221 */ /* 0x000fe20000010000 */
[----:B------:R-:W-:Y:S06]  /*a380*/  @!P1 BRA `(.L_x_6443) ;  /* 0x0000000000509947 */ /* 0x000fec0003800000 */
[----:B0-----:R-:W-:Y:S01]  /*a390*/  IMAD.U32 R72, R86, 0x10000, RZ ;  /* 0x0001000056487824 */ /* 0x001fe200078e00ff */
[----:B------:R-:W-:Y:S02]  /*a3a0*/  LOP3.LUT R74, R87, 0xffff, RZ, 0xc0, !PT ;  /* 0x0000ffff574a7812 */ /* 0x000fe400078ec0ff */
[----:B------:R-:W-:Y:S02]  /*a3b0*/  PRMT R91, R85, 0x7104, RZ ;  /* 0x00007104555b7816 */ /* 0x000fe400000000ff */
[----:B------:R-:W-:Y:S02]  /*a3c0*/  LOP3.LUT R75, R72, 0xff0000, RZ, 0xc0, !PT ;  /* 0x00ff0000484b7812 */ /* 0x000fe400078ec0ff */
[----:B------:R-:W0:Y:S01]  /*a3d0*/  LDC.64 R72, c[0x0][0x240] ;  /* 0x00009000ff487b82 */ /* 0x000e220000000a00 */
[----:B------:R-:W-:Y:S02]  /*a3e0*/  LOP3.LUT R90, R14, 0xff, RZ, 0xc0, !PT ;  /* 0x000000ff0e5a7812 */ /* 0x000fe400078ec0ff */
[----:B------:R-:W-:-:S02]  /*a3f0*/  PRMT R74, R75, 0x4210, R74 ;  /* 0x000042104b4a7816 */ /* 0x000fc4000000004a */
[----:B------:R-:W-:Y:S02]  /*a400*/  LOP3.LUT R75, R15, 0xff, RZ, 0xc0, !PT ;  /* 0x000000ff0f4b7812 */ /* 0x000fe400078ec0ff */
[----:B------:R-:W-:Y:S02]  /*a410*/  LOP3.LUT R91, R74, 0xff00, R91, 0xf8, !PT ;  /* 0x0000ff004a5b7812 */ /* 0x000fe400078ef85b */
[----:B------:R-:W-:Y:S01]  /*a420*/  LOP3.LUT R94, R13, 0xff, RZ, 0xc0, !PT ;  /* 0x000000ff0d5e7812 */ /* 0x000fe200078ec0ff */
[----:B------:R-:W-:Y:S01]  /*a430*/  IMAD.WIDE.U32 R74, R75, 0x1000000, RZ ;  /* 0x010000004b4a7825 */ /* 0x000fe200078e00ff */
[----:B------:R-:W-:-:S03]  /*a440*/  LOP3.LUT R115, R91, 0xff, R84, 0xf8, !PT ;  /* 0x000000ff5b737812 */ /* 0x000fc600078ef854 */
[----:B------:R-:W-:-:S04]  /*a450*/  IMAD.WIDE.U32 R90, R90, 0x10000, RZ ;  /* 0x000100005a5a7825 */ /* 0x000fc800078e00ff */
[----:B------:R-:W-:Y:S01]  /*a460*/  IMAD.WIDE.U32 R94, R94, 0x100, RZ ;  /* 0x000001005e5e7825 */ /* 0x000fe200078e00ff */
[----:B------:R-:W-:Y:S02]  /*a470*/  LOP3.LUT R115, R91, R115, R75, 0xfe, !PT ;  /* 0x000000735b737212 */ /* 0x000fe400078efe4b */
[----:B------:R-:W-:Y:S01]  /*a480*/  LOP3.LUT R75, R94, R74, R90, 0xfe, !PT ;  /* 0x0000004a5e4b7212 */ /* 0x000fe200078efe5a */
[----:B0-----:R-:W-:-:S03]  /*a490*/  IMAD.WIDE.U32 R72, R112, 0x8, R72 ;  /* 0x0000000870487825 */ /* 0x001fc600078e0048 */
[----:B------:R-:W-:Y:S02]  /*a4a0*/  LOP3.LUT R74, R75, 0xff, R12, 0xf8, !PT ;  /* 0x000000ff4b4a7812 */ /* 0x000fe400078ef80c */
[----:B------:R-:W-:-:S05]  /*a4b0*/  LOP3.LUT R75, R115, R95, RZ, 0xfc, !PT ;  /* 0x0000005f734b7212 */ /* 0x000fca00078efcff */
[----:B------:R1:W-:Y:S02]  /*a4c0*/  STG.E.64 desc[UR4][R72.64], R74 ;  /* 0x0000004a48007986 */ /* 0x0003e4000c101b04 */
.L_x_6443:
[----:B------:R-:W-:Y:S05]  /*a4d0*/  BSYNC B0 ;  /* 0x0000000000007941 */ /* 0x000fea0003800000 */
.L_x_6442:
        /* <DEDUP_REMOVED lines=72> */
.L_x_6458:
        /* <DEDUP_REMOVED lines=14> */
[----:B------:R-:W-:Y:S01]  /*aa40*/  BSSY B0, `(.L_x_6445) ;  /* 0x00000a0000007945 */ /* 0x000fe20003800000 */
[----:B------:R-:W-:Y:S01]  /*aa50*/  BAR.SYNC.DEFER_BLOCKING 0x0 ;  /* 0x0000000000007b1d */ /* 0x000fe20000010000 */
[----:B0-----:R-:W-:Y:S01]  /*aa60*/  IMAD.MOV.U32 R91, RZ, RZ, RZ ;  /* 0x000000ffff5b7224 */ /* 0x001fe200078e00ff */
[----:B------:R-:W-:Y:S02]  /*aa70*/  @!P1 MOV R91, 0x300 ;  /* 0x00000300005b9802 */ /* 0x000fe40000000f00 */
[----:B-1----:R-:W-:-:S02]  /*aa80*/  @!P1 LEA R75, R73, R72, 0x18 ;  /* 0x00000048494b9211 */ /* 0x002fc400078ec0ff */
[----:B------:R-:W-:Y:S02]  /*aa90*/  CS2R R72, SRZ ;  /* 0x0000000000487805 */ /* 0x000fe4000001ff00 */
[----:B------:R-:W-:Y:S02]  /*aaa0*/  @!P1 LEA R94, R90, R75, 0x3 ;  /* 0x0000004b5a5e9211 */ /* 0x000fe400078e18ff */
[----:B------:R-:W0:Y:S04]  /*aab0*/  SHFL.DOWN PT, R90, R91, 0x2, 0x1f ;  /* 0x08401f005b5a7f89 */ /* 0x000e2800000e0000 */
[----:B------:R1:W2:Y:S01]  /*aac0*/  @!P1 LDS.64 R72, [R94] ;  /* 0x000000005e489984 */ /* 0x0002a20000000a00 */
[----:B------:R-:W-:Y:S02]  /*aad0*/  LOP3.LUT P1, RZ, R114, 0x1f, R0, 0xf8, !PT ;  /* 0x0000001f72ff7812 */ /* 0x000fe4000782f800 */
        /* <DEDUP_REMOVED lines=21> */
[----:B------:R-:W-:Y:S02]  /*ac30*/  FFMA.FTZ R95, R113, R95, R112 ;  /* 0x0000005f715f7223 */ /* 0x000fe40000010070 */
[----:B------:R-:W2:Y:S03]  /*ac40*/  LDC R112, c[0x0][0x2d8] ;  /* 0x0000b600ff707b82 */ /* 0x000ea60000000800 */
        /* <DEDUP_REMOVED lines=8> */
[----:B------:R-:W-:Y:S02]  /*acd0*/  FMUL.FTZ R73, R73, R90 ;  /* 0x0000005a49497220 */ /* 0x000fe40000410000 */
[----:B------:R-:W0:Y:S02]  /*ace0*/  SHFL.IDX PT, R113, R91, RZ, 0x1f ;  /* 0x00001fff5b717589 */ /* 0x000e2400000e0000 */
[----:B------:R-:W-:Y:S02]  /*acf0*/  FFMA.FTZ R94, R75, R73, R94 ;  /* 0x000000494b5e7223 */ /* 0x000fe4000001005e */
[----:B------:R-:W1:Y:S03]  /*ad00*/  @!P1 LDC.64 R72, c[0x0][0x250] ;  /* 0x00009400ff489b82 */ /* 0x000e660000000a00 */
[----:B------:R-:W2:Y:S05]  /*ad10*/  SHFL.IDX PT, R115, R94, RZ, 0x1f ;  /* 0x00001fff5e737589 */ /* 0x000eaa00000e0000 */
[----:B------:R-:W3:Y:S01]  /*ad20*/  @!P1 LDC.64 R74, c[0x0][0x258] ;  /* 0x00009600ff4a9b82 */ /* 0x000ee20000000a00 */
[----:B0-----:R-:W-:Y:S01]  /*ad30*/  FMUL.FTZ R90, R113, R113 ;  /* 0x00000071715a7220 */ /* 0x001fe20000410000 */
[----:B-1----:R-:W-:-:S04]  /*ad40*/  @!P1 LEA R72, P3, R2, R72, 0x2 ;  /* 0x0000004802489211 */ /* 0x002fc800078610ff */
[----:B------:R-:W-:Y:S01]  /*ad50*/  FSEL R95, R90, RZ, P2 ;  /* 0x000000ff5a5f7208 */ /* 0x000fe20001000000 */
[----:B--2---:R-:W-:Y:S01]  /*ad60*/  FFMA.FTZ R90, R115, UR11, R112 ;  /* 0x0000000b735a7c23 */ /* 0x004fe20008010070 */
[----:B------:R-:W-:-:S03]  /*ad70*/  @!P1 LEA.HI.X R73, R2, R73, R89, 0x2, P3 ;  /* 0x0000004902499211 */ /* 0x000fc600018f1459 */
[----:B------:R-:W-:Y:S01]  /*ad80*/  FADD.FTZ R90, R90, R95 ;  /* 0x0000005f5a5a7221 */ /* 0x000fe20000010000 */
[C---:B---3--:R-:W-:Y:S01]  /*ad90*/  @!P1 LEA R74, P4, R2.reuse, R74, 0x2 ;  /* 0x0000004a024a9211 */ /* 0x048fe200078810ff */
[----:B------:R0:W-:Y:S02]  /*ada0*/  @!P1 STG.E desc[UR4][R72.64], R113 ;  /* 0x0000007148009986 */ /* 0x0001e4000c101904 */
[----:B------:R-:W1:Y:S01]  /*adb0*/  MUFU.RSQ R91, R90 ;  /* 0x0000005a005b7308 */ /* 0x000e620000001400 */
[----:B------:R-:W-:-:S05]  /*adc0*/  @!P1 LEA.HI.X R75, R2, R75, R89, 0x2, P4 ;  /* 0x0000004b024b9211 */ /* 0x000fca00020f1459 */
[----:B-1----:R0:W-:Y:S01]  /*add0*/  @!P1 STG.E desc[UR4][R74.64], R91 ;  /* 0x0000005b4a009986 */ /* 0x0021e2000c101904 */
[----:B------:R-:W-:-:S13]  /*ade0*/  ISETP.GE.AND P1, PT, R92, 0x1, PT ;  /* 0x000000015c00780c */ /* 0x000fda0003f26270 */
[----:B0-----:R-:W-:Y:S05]  /*adf0*/  @!P1 BRA `(.L_x_6446) ;  /* 0x0000000400909947 */ /* 0x001fea0003800000 */
[----:B------:R-:W-:Y:S01]  /*ae00*/  VIADD R92, R92, 0xffffffff ;  /* 0xffffffff5c5c7836 */ /* 0x000fe20000000000 */
        /* <DEDUP_REMOVED lines=8> */
[C---:B------:R-:W-:Y:S01]  /*ae90*/  FADD.FTZ R82, -R11.reuse, R82 ;  /* 0x000000520b527221 */ /* 0x040fe20000010100 */
[----:B------:R-:W-:Y:S01]  /*aea0*/  LEA.HI R93, R72, R93, RZ, 0x3 ;  /* 0x0000005d485d7211 */ /* 0x000fe200078f18ff */
[C---:B------:R-:W-:Y:S01]  /*aeb0*/  FADD.FTZ R90, -R11.reuse, R81 ;  /* 0x000000510b5a7221 */ /* 0x040fe20000010100 */
[----:B------:R-:W0:Y:S01]  /*aec0*/  LDC.64 R72, c[0x0][0x2b8] ;  /* 0x0000ae00ff487b82 */ /* 0x000e220000000a00 */
        /* <DEDUP_REMOVED lines=17> */
[----:B------:R-:W-:Y:S01]  /*afe0*/  LOP3.LUT R11, R0, 0x7f, RZ, 0xc0, !PT ;  /* 0x0000007f000b7812 */ /* 0x000fe200078ec0ff */
[C---:B------:R-:W-:Y:S01]  /*aff0*/  FMUL.FTZ R75, R91.reuse, R92 ;  /* 0x0000005c5b4b7220 */ /* 0x040fe20000410000 */
[C---:B------:R-:W-:Y:S01]  /*b000*/  FMUL.FTZ R95, R91.reuse, R94 ;  /* 0x0000005e5b5f7220 */ /* 0x040fe20000410000 */
[----:B------:R-:W-:Y:S01]  /*b010*/  FMUL.FTZ R77, R91, R74 ;  /* 0x0000004a5b4d7220 */ /* 0x000fe20000410000 */
[----:B------:R-:W-:Y:S01]  /*b020*/  LEA.HI.SX32 R93, R93, R11, 0x1d ;  /* 0x0000000b5d5d7211 */ /* 0x000fe200078feaff */
[C---:B------:R-:W-:Y:S01]  /*b030*/  FMUL.FTZ R79, R91.reuse, R90 ;  /* 0x0000005a5b4f7220 */ /* 0x040fe20000410000 */
[----:B------:R-:W-:Y:S01]  /*b040*/  FFMA.FTZ R74, R44, R75, R20 ;  /* 0x0000004b2c4a7223 */ /* 0x000fe20000010014 */
[----:B------:R-:W-:Y:S01]  /*b050*/  FMUL.FTZ R90, R91, R76 ;  /* 0x0000004c5b5a7220 */ /* 0x000fe20000410000 */
[----:B------:R-:W-:Y:S01]  /*b060*/  FFMA.FTZ R75, R46, R95, R22 ;  /* 0x0000005f2e4b7223 */ /* 0x000fe20000010016 */
[----:B------:R-:W-:Y:S01]  /*b070*/  IADD3 R95, R93, 0x80, RZ ;  /* 0x000000805d5f7810 */ /* 0x000fe20007ffe0ff */
[C---:B------:R-:W-:Y:S01]  /*b080*/  FMUL.FTZ R76, R91.reuse, R102 ;  /* 0x000000665b4c7220 */ /* 0x040fe20000410000 */
[----:B------:R-:W-:Y:S01]  /*b090*/  FMUL.FTZ R101, R91, R98 ;  /* 0x000000625b657220 */ /* 0x000fe20000410000 */
[----:B------:R-:W-:-:S02]  /*b0a0*/  VIADD R109, R93, 0x100 ;  /* 0x000001005d6d7836 */ /* 0x000fc40000000000 */
        /* <DEDUP_REMOVED lines=25> */
[----:B------:R-:W-:Y:S01]  /*b240*/  FFMA.FTZ R100, R51, R100, R27 ;  /* 0x0000006433647223 */ /* 0x000fe2000001001b */
[----:B------:R-:W-:-:S04]  /*b250*/  IMAD.WIDE.U32 R94, R109, 0x10, R72 ;  /* 0x000000106d5e7825 */ /* 0x000fc800078e0048 */
        /* <DEDUP_REMOVED lines=21> */
[----:B------:R-:W-:Y:S02]  /*b3b0*/  F2FP.BF16.F32.PACK_AB R79, R122, R79 ;  /* 0x0000004f7a4f723e */ /* 0x000fe400000010ff */
[----:B------:R-:W-:Y:S01]  /*b3c0*/  F2FP.BF16.F32.PACK_AB R76, R76, R81 ;  /* 0x000000514c4c723e */ /* 0x000fe200000010ff */
[----:B------:R0:W-:Y:S01]  /*b3d0*/  STG.E.128 desc[UR4][R90.64], R72 ;  /* 0x000000485a007986 */ /* 0x0001e2000c101d04 */
[----:B------:R-:W-:Y:S02]  /*b3e0*/  F2FP.BF16.F32.PACK_AB R83, R98, R83 ;  /* 0x000000536253723e */ /* 0x000fe400000010ff */
[----:B------:R-:W-:Y:S01]  /*b3f0*/  F2FP.BF16.F32.PACK_AB R82, R97, R82 ;  /* 0x000000526152723e */ /* 0x000fe200000010ff */
[----:B------:R0:W-:Y:S01]  /*b400*/  STG.E.128 desc[UR4][R92.64], R76 ;  /* 0x0000004c5c007986 */ /* 0x0001e2000c101d04 */
[----:B------:R-:W-:-:S02]  /*b410*/  F2FP.BF16.F32.PACK_AB R81, R104, R99 ;  /* 0x000000636851723e */ /* 0x000fc400000010ff */
[----:B------:R-:W-:-:S05]  /*b420*/  F2FP.BF16.F32.PACK_AB R80, R89, R80 ;  /* 0x000000505950723e */ /* 0x000fca00000010ff */
[----:B------:R0:W-:Y:S02]  /*b430*/  STG.E.128 desc[UR4][R94.64], R80 ;  /* 0x000000505e007986 */ /* 0x0001e4000c101d04 */
.L_x_6446:
[----:B------:R-:W-:Y:S05]  /*b440*/  BSYNC B0 ;  /* 0x0000000000007941 */ /* 0x000fea0003800000 */
.L_x_6445:
[----:B------:R-:W-:Y:S02]  /*b450*/  IADD3 R2, R2, UR14, RZ ;  /* 0x0000000e02027c10 */ /* 0x000fe4000fffe0ff */
[----:B0-----:R-:W-:Y:S02]  /*b460*/  SEL R94, RZ, 0x1, P0 ;  /* 0x00000001ff5e7807 */ /* 0x001fe40000000000 */
[----:B------:R-:W-:-:S13]  /*b470*/  ISETP.GE.AND P1, PT, R2, UR15, PT ;  /* 0x0000000f02007c0c */ /* 0x000fda000bf26270 */
[----:B------:R-:W-:Y:S05]  /*b480*/  @!P1 BRA `(.L_x_6447) ;  /* 0xffffff5400049947 */ /* 0x000fea000383ffff */
[----:B------:R-:W-:Y:S05]  /*b490*/  EXIT ;  /* 0x000000000000794d */ /* 0x000fea0003800000 */
.L_x_6444:
[----:B------:R-:W-:Y:S01]  /*b4a0*/  HFMA2.MMA R115, -RZ, RZ, 0, 1.847743988037109375e-06 ;  /* 0x0000001fff737435 */ /* 0x000fe200000001ff */
[----:B------:R-:W-:Y:S02]  /*b4b0*/  IMAD.MOV.U32 R112, RZ, RZ, 0x1 ;  /* 0x00000001ff707424 */ /* 0x000fe400078e00ff */
[----:B------:R-:W-:-:S08]  /*b4c0*/  IMAD.MOV.U32 R95, RZ, RZ, -0x1 ;  /* 0xffffffffff5f7424 */ /* 0x000fd000078e00ff */
[----:B01---5:R-:W-:Y:S05]  /*b4d0*/  WARPSYNC.COLLECTIVE R95, `(.L_x_6448) ;  /* 0x000000005f087348 */ /* 0x023fea0003c00000 */
[----:B------:R2:W3:Y:S02]  /*b4e0*/  SHFL.BFLY P1, R94, R116, R112, R115 ;  /* 0x0c000070745e7389 */ /* 0x0004e40000020073 */
[----:B0123-5:R-:W-:Y:S01]  /*b4f0*/  ENDCOLLECTIVE ;  /* 0x000000000000791b */ /* 0x02ffe20003800000 */
.L_x_6448:
[----:B------:R-:W-:Y:S01]  /*b500*/  HFMA2.MMA R112, -RZ, RZ, 0, 1.1920928955078125e-07 ;  /* 0x00000002ff707435 */ /* 0x000fe200000001ff */
[----:B------:R-:W-:-:S05]  /*b510*/  MOV R73, R94 ;  /* 0x0000005e00497202 */ /* 0x000fca0000000f00 */
[----:B------:R-:W-:-:S04]  /*b520*/  FADD.FTZ R74, R116, R73 ;  /* 0x00000049744a7221 */ /* 0x000fc80000010000 */
[----:B------:R-:W-:-:S07]  /*b530*/  IMAD.MOV.U32 R116, RZ, RZ, R74 ;  /* 0x000000ffff747224 */ /* 0x000fce00078e004a */
[----:B------:R-:W-:Y:S05]  /*b540*/  WARPSYNC.COLLECTIVE R95, `(.L_x_6449) ;  /* 0x000000005f087348 */ /* 0x000fea0003c00000 */
[----:B------:R0:W1:Y:S02]  /*b550*/  SHFL.BFLY P1, R94, R116, R112, R115 ;  /* 0x0c000070745e7389 */ /* 0x0000640000020073 */
[----:B01----:R-:W-:Y:S01]  /*b560*/  ENDCOLLECTIVE ;  /* 0x000000000000791b */ /* 0x003fe20003800000 */
.L_x_6449:
[----:B------:R-:W-:Y:S02]  /*b570*/  IMAD.MOV.U32 R112, RZ, RZ, 0x4 ;  /* 0x00000004ff707424 */ /* 0x000fe400078e00ff */
[----:B------:R-:W-:-:S04]  /*b580*/  IMAD.MOV.U32 R73, RZ, RZ, R94 ;  /* 0x000000ffff497224 */ /* 0x000fc800078e005e */
[----:B------:R-:W-:-:S05]  /*b590*/  FADD.FTZ R75, R74, R73 ;  /* 0x000000494a4b7221 */ /* 0x000fca0000010000 */
[----:B------:R-:W-:-:S07]  /*b5a0*/  MOV R116, R75 ;  /* 0x0000004b00747202 */ /* 0x000fce0000000f00 */
[----:B------:R-:W-:Y:S05]  /*b5b0*/  WARPSYNC.COLLECTIVE R95, `(.L_x_6450) ;  /* 0x000000005f087348 */ /* 0x000fea0003c00000 */
[----:B------:R0:W1:Y:S02]  /*b5c0*/  SHFL.BFLY P1, R94, R116, R112, R115 ;  /* 0x0c000070745e7389 */ /* 0x0000640000020073 */
[----:B01----:R-:W-:Y:S01]  /*b5d0*/  ENDCOLLECTIVE ;  /* 0x000000000000791b */ /* 0x003fe20003800000 */
.L_x_6450:
[----:B------:R-:W-:Y:S01]  /*b5e0*/  HFMA2.MMA R112, -RZ, RZ, 0, 4.76837158203125e-07 ;  /* 0x00000008ff707435 */ /* 0x000fe200000001ff */
[----:B------:R-:W-:-:S05]  /*b5f0*/  MOV R72, R94 ;  /* 0x0000005e00487202 */ /* 0x000fca0000000f00 */
[----:B------:R-:W-:-:S04]  /*b600*/  FADD.FTZ R90, R75, R72 ;  /* 0x000000484b5a7221 */ /* 0x000fc80000010000 */
[----:B------:R-:W-:-:S07]  /*b610*/  IMAD.MOV.U32 R116, RZ, RZ, R90 ;  /* 0x000000ffff747224 */ /* 0x000fce00078e005a */
[----:B------:R-:W-:Y:S05]  /*b620*/  WARPSYNC.COLLECTIVE R95, `(.L_x_6451) ;  /* 0x000000005f087348 */ /* 0x000fea0003c00000 */
[----:B------:R0:W1:Y:S02]  /*b630*/  SHFL.BFLY P1, R94, R116, R112, R115 ;  /* 0x0c000070745e7389 */ /* 0x0000640000020073 */
[----:B01----:R-:W-:Y:S01]  /*b640*/  ENDCOLLECTIVE ;  /* 0x000000000000791b */ /* 0x003fe20003800000 */
.L_x_6451:
[----:B------:R-:W-:Y:S02]  /*b650*/  IMAD.MOV.U32 R112, RZ, RZ, 0x10 ;  /* 0x00000010ff707424 */ /* 0x000fe400078e00ff */
[----:B------:R-:W-:-:S04]  /*b660*/  IMAD.MOV.U32 R73, RZ, RZ, R94 ;  /* 0x000000ffff497224 */ /* 0x000fc800078e005e */
[----:B------:R-:W-:-:S05]  /*b670*/  FADD.FTZ R91, R90, R73 ;  /* 0x000000495a5b7221 */ /* 0x000fca0000010000 */
[----:B------:R-:W-:-:S07]  /*b680*/  MOV R116, R91 ;  /* 0x0000005b00747202 */ /* 0x000fce0000000f00 */
[----:B------:R-:W-:Y:S05]  /*b690*/  WARPSYNC.COLLECTIVE R95, `(.L_x_6452) ;  /* 0x000000005f087348 */ /* 0x000fea0003c00000 */
[----:B------:R0:W1:Y:S02]  /*b6a0*/  SHFL.BFLY P1, R94, R116, R112, R115 ;  /* 0x0c000070745e7389 */ /* 0x0000640000020073 */
[----:B01----:R-:W-:Y:S01]  /*b6b0*/  ENDCOLLECTIVE ;  /* 0x000000000000791b */ /* 0x003fe20003800000 */
.L_x_6452:
        /* <DEDUP_REMOVED lines=56> */
.L_x_6453:
[----:B------:R-:W-:Y:S02]  /*ba40*/  IMAD.MOV.U32 R112, RZ, RZ, 0x2 ;  /* 0x00000002ff707424 */ /* 0x000fe400078e00ff */
[----:B------:R-:W-:-:S04]  /*ba50*/  IMAD.MOV.U32 R74, RZ, RZ, R94 ;  /* 0x000000ffff4a7224 */ /* 0x000fc800078e005e */
[----:B------:R-:W-:-:S05]  /*ba60*/  FADD.FTZ R74, R73, R74 ;  /* 0x0000004a494a7221 */ /* 0x000fca0000010000 */
[----:B------:R-:W-:-:S07]  /*ba70*/  MOV R116, R74 ;  /* 0x0000004a00747202 */ /* 0x000fce0000000f00 */
[----:B------:R-:W-:Y:S05]  /*ba80*/  WARPSYNC.COLLECTIVE R95, `(.L_x_6454) ;  /* 0x000000005f087348 */ /* 0x000fea0003c00000 */
[----:B------:R0:W1:Y:S02]  /*ba90*/  SHFL.BFLY P1, R94, R116, R112, R115 ;  /* 0x0c000070745e7389 */ /* 0x0000640000020073 */
[----:B01----:R-:W-:Y:S01]  /*baa0*/  ENDCOLLECTIVE ;  /* 0x000000000000791b */ /* 0x003fe20003800000 */
.L_x_6454:
[----:B------:R-:W-:Y:S01]  /*bab0*/  HFMA2.MMA R112, -RZ, RZ, 0, 2.384185791015625e-07 ;  /* 0x00000004ff707435 */ /* 0x000fe200000001ff */
[----:B------:R-:W-:-:S05]  /*bac0*/  MOV R75, R94 ;  /* 0x0000005e004b7202 */ /* 0x000fca0000000f00 */
[----:B------:R-:W-:-:S04]  /*bad0*/  FADD.FTZ R75, R74, R75 ;  /* 0x0000004b4a4b7221 */ /* 0x000fc80000010000 */
[----:B------:R-:W-:-:S07]  /*bae0*/  IMAD.MOV.U32 R116, RZ, RZ, R75 ;  /* 0x000000ffff747224 */ /* 0x000fce00078e004b */
[----:B------:R-:W-:Y:S05]  /*baf0*/  WARPSYNC.COLLECTIVE R95, `(.L_x_6455) ;  /* 0x000000005f087348 */ /* 0x000fea0003c00000 */
[----:B------:R0:W1:Y:S02]  /*bb00*/  SHFL.BFLY P1, R94, R116, R112, R115 ;  /* 0x0c000070745e7389 */ /* 0x0000640000020073 */
[----:B01----:R-:W-:Y:S01]  /*bb10*/  ENDCOLLECTIVE ;  /* 0x000000000000791b */ /* 0x003fe20003800000 */
.L_x_6455:
[----:B------:R-:W-:Y:S02]  /*bb20*/  IMAD.MOV.U32 R112, RZ, RZ, 0x8 ;  /* 0x00000008ff707424 */ /* 0x000fe400078e00ff */
[----:B------:R-:W-:-:S04]  /*bb30*/  IMAD.MOV.U32 R90, RZ, RZ, R94 ;  /* 0x000000ffff5a7224 */ /* 0x000fc800078e005e */
[----:B------:R-:W-:-:S05]  /*bb40*/  FADD.FTZ R90, R75, R90 ;  /* 0x0000005a4b5a7221 */ /* 0x000fca0000010000 */
[----:B------:R-:W-:-:S07]  /*bb50*/  MOV R116, R90 ;  /* 0x0000005a00747202 */ /* 0x000fce0000000f00 */
[----:B------:R-:W-:Y:S05]  /*bb60*/  WARPSYNC.COLLECTIVE R95, `(.L_x_6456) ;  /* 0x000000005f087348 */ /* 0x000fea0003c00000 */
[----:B------:R0:W1:Y:S02]  /*bb70*/  SHFL.BFLY P1, R94, R116, R112, R115 ;  /* 0x0c000070745e7389 */ /* 0x0000640000020073 */
[----:B01----:R-:W-:Y:S01]  /*bb80*/  ENDCOLLECTIVE ;  /* 0x000000000000791b */ /* 0x003fe20003800000 */
.L_x_6456:
[----:B------:R-:W-:Y:S01]  /*bb90*/  HFMA2.MMA R112, -RZ, RZ, 0, 9.5367431640625e-07 ;  /* 0x00000010ff707435 */ /* 0x000fe200000001ff */
[----:B------:R-:W-:-:S05]  /*bba0*/  MOV R91, R94 ;  /* 0x0000005e005b7202 */ /* 0x000fca0000000f00 */
[----:B------:R-:W-:-:S04]  /*bbb0*/  FADD.FTZ R91, R90, R91 ;  /* 0x0000005b5a5b7221 */ /* 0x000fc80000010000 */
[----:B------:R-:W-:-:S07]  /*bbc0*/  IMAD.MOV.U32 R116, RZ, RZ, R91 ;  /* 0x000000ffff747224 */ /* 0x000fce00078e005b */
[----:B------:R-:W-:Y:S05]  /*bbd0*/  WARPSYNC.COLLECTIVE R95, `(.L_x_6457) ;  /* 0x000000005f087348 */ /* 0x000fea0003c00000 */
[----:B------:R0:W1:Y:S02]  /*bbe0*/  SHFL.BFLY P1, R94, R116, R112, R115 ;  /* 0x0c000070745e7389 */ /* 0x0000640000020073 */
[----:B01----:R-:W-:Y:S01]  /*bbf0*/  ENDCOLLECTIVE ;  /* 0x000000000000791b */ /* 0x003fe20003800000 */
.L_x_6457:
[----:B------:R-:W-:Y:S05]  /*bc00*/  BRA `(.L_x_6458) ;  /* 0xffffffec00547947 */ /* 0x000fea000383ffff */
.L_x_6459:
        /* <DEDUP_REMOVED lines=15> */
.L_x_23251:


//--------------------- .text._ZN10layer_norm13ln_fwd_kernelINS_13Kernel_traitsIf13__nv_bfloat16S2_S2_fjLj3072ELj1ELj1ELj4ELj16ENS_18Kernel_traits_baseILj3072EfS2_S2_S2_fjLj128EEEEELb1ELb1ELb0ELb0EEEvNS_9FwdParamsE --------------------------
	.section	.text._ZN10layer_norm13ln_fwd_kernelINS_13Kernel_traitsIf13__nv_bfloat16S2_S2_fjLj3072ELj1ELj1ELj4ELj16ENS_18Kernel_traits_baseILj3072EfS2_S2_S2_fjLj128EEEEELb1ELb1ELb0ELb0EEEvNS_9FwdParamsE,"ax",@progbits
	.align	128
        .global         _ZN10layer_norm13ln_fwd_kernelINS_13Kernel_traitsIf13__nv_bfloat16S2_S2_fjLj3072ELj1ELj1ELj4ELj16ENS_18Kernel_traits_baseILj3072EfS2_S2_S2_fjLj128EEEEELb1ELb1ELb0ELb0EEEvNS_9FwdParamsE
        .type           _ZN10layer_norm13ln_fwd_kernelINS_13Kernel_traitsIf13__nv_bfloat16S2_S2_fjLj3072ELj1ELj1ELj4ELj16ENS_18Kernel_traits_baseILj3072EfS2_S2_S2_fjLj128EEEEELb1ELb1ELb0ELb0EEEvNS_9FwdParamsE,@function
        .size           _ZN10layer_norm13ln_fwd_kernelINS_13Kernel_traitsIf13__nv_bfloat16S2_S2_fjLj3072ELj1ELj1ELj4ELj16ENS_18Kernel_traits_baseILj3072EfS2_S2_S2_fjLj128EEEEELb1ELb1ELb0ELb0EEEvNS_9FwdParamsE,(.L_x_23252 - _ZN10layer_norm13ln_fwd_kernelINS_13Kernel_traitsIf13__nv_bfloat16S2_S2_fjLj3072ELj1ELj1ELj4ELj16ENS_18Kernel_traits_baseILj3072EfS2_S2_S2_fjLj128EEEEELb1ELb1ELb0ELb0EEEvNS_9FwdParamsE)
        .other          _ZN10layer_norm13ln_fwd_kernelINS_13Kernel_traitsIf13__nv_bfloat16S2_S2_fjLj3072ELj1ELj1ELj4ELj16ENS_18Kernel_traits_baseILj3072EfS2_S2_S2_fjLj128EEEEELb1ELb1ELb0ELb0EEEvNS_9FwdParamsE,@"STO_CUDA_ENTRY STV_DEFAULT"
_ZN10layer_norm13ln_fwd_kernelINS_13Kernel_traitsIf13__nv_bfloat16S2_S2_fjLj3072ELj1ELj1ELj4ELj16ENS_18Kernel_traits_baseILj3072EfS2_S2_S2_fjLj128EEEEELb1ELb1ELb0ELb0EEEvNS_9FwdParamsE:
.text._ZN10layer_norm13ln_fwd_kernelINS_13Kernel_traitsIf13__nv_bfloat16S2_S2_fjLj3072ELj1ELj1ELj4ELj16ENS_18Kernel_traits_baseILj3072EfS2_S2_S2_fjLj128EEEEELb1ELb1ELb0ELb0EEEvNS_9FwdParamsE:
        /* <DEDUP_REMOVED lines=62> */
[----:B------:R-:W-:Y:S01]  /*03e0*/  UIADD3 UR29, UR6, -0x4ab325aa, URZ ;  /* 0xb54cda56061d7890 */ /* 0x000fe2000fffe03f */
[----:B-1----:R-:W-:-:S03]  /*03f0*/  SHF.R.S32.HI R5, RZ, 0x1f, R16 ;  /* 0x0000001fff057819 */ /* 0x002fc60000011410 */
[----:B------:R-:W-:Y:S01]  /*0400*/  LOP3.LUT R14, R7, UR30, R10, 0x96, !PT ;  /* 0x0000001e070e7c12 */ /* 0x000fe2000f8e960a */
[----:B------:R-:W-:Y:S01]  /*0410*/  IMAD.WIDE.U32 R8, R9, -0x326172a9, RZ ;  /* 0xcd9e8d5709087825 */ /* 0x000fe200078e00ff */
[----:B------:R-:W-:Y:S02]  /*0420*/  LOP3.LUT R7, R0, 0x7f, RZ, 0xc0, !PT ;  /* 0x0000007f00077812 */ /* 0x000fe400078ec0ff */
[----:B------:R-:W-:Y:S02]  /*0430*/  LEA.HI R13, R5, R16, RZ, 0x3 ;  /* 0x00000010050d7211 */ /* 0x000fe400078f18ff */
[----:B------:R-:W-:Y:S02]  /*0440*/  LOP3.LUT R10, R7, 0x7f, RZ, 0x3c, !PT ;  /* 0x0000007f070a7812 */ /* 0x000fe400078e3cff */
[----:B------:R-:W-:Y:S02]  /*0450*/  LOP3.LUT R20, R9, UR29, R12, 0x96, !PT ;  /* 0x0000001d09147c12 */ /* 0x000fe4000f8e960c */
[----:B------:R-:W-:Y:S01]  /*0460*/  LEA.HI.SX32 R5, R13, R10, 0x1d ;  /* 0x0000000a0d057211 */ /* 0x000fe200078feaff */
[----:B------:R-:W-:-:S02]  /*0470*/  UIADD3 UR32, UR7, 0x1fd5c5a3, URZ ;  /* 0x1fd5c5a307207890 */ /* 0x000fc4000fffe03f */
[----:B------:R-:W-:Y:S01]  /*0480*/  IMAD.WIDE.U32 R20, R20, -0x2daee0ad, RZ ;  /* 0xd2511f5314147825 */ /* 0x000fe200078e00ff */
[----:B------:R-:W-:Y:S01]  /*0490*/  LOP3.LUT P4, RZ, R5, 0xffffff80, RZ, 0xc0, !PT ;  /* 0xffffff8005ff7812 */ /* 0x000fe2000788c0ff */
[----:B------:R-:W-:Y:S02]  /*04a0*/  UIADD3 UR31, UR6, 0x5384540f, URZ ;  /* 0x5384540f061f7890 */ /* 0x000fe4000fffe03f */
        /* <DEDUP_REMOVED lines=11> */
[----:B------:R-:W-:Y:S01]  /*0560*/  LOP3.LUT R23, R9, UR33, R14, 0x96, !PT ;  /* 0x0000002109177c12 */ /* 0x000fe2000f8e960e */
[----:B------:R-:W-:Y:S01]  /*0570*/  IMAD.HI.U32 R11, R15, -0x2daee0ad, RZ ;  /* 0xd2511f530f0b7827 */ /* 0x000fe200078e00ff */
[----:B------:R-:W-:Y:S02]  /*0580*/  P2R R10, PR, RZ, 0x10 ;  /* 0x00000010ff0a7803 */ /* 0x000fe40000000000 */
[----:B------:R-:W-:Y:S02]  /*0590*/  P2R R12, PR, RZ, 0x8 ;  /* 0x00000008ff0c7803 */ /* 0x000fe40000000000 */
[----:B------:R-:W-:Y:S01]  /*05a0*/  P2R R14, PR, RZ, 0x4 ;  /* 0x00000004ff0e7803 */ /* 0x000fe20000000000 */
[----:B------:R-:W-:Y:S06]  /*05b0*/  @!P4 BRA `(.L_x_6461) ;  /* 0x000000000054c947 */ /* 0x000fec0003800000 */
        /* <DEDUP_REMOVED lines=21> */
.L_x_6461:
[----:B------:R-:W-:Y:S05]  /*0710*/  BSYNC B0 ;  /* 0x0000000000007941 */ /* 0x000fea0003800000 */
.L_x_6460:
        /* <DEDUP_REMOVED lines=23> */
.L_x_6463:
[----:B------:R-:W-:Y:S05]  /*0890*/  BSYNC B0 ;  /* 0x0000000000007941 */ /* 0x000fea0003800000 */
.L_x_6462:
        /* <DEDUP_REMOVED lines=22> */
.L_x_6465:
[----:B------:R-:W-:Y:S05]  /*0a00*/  BSYNC B0 ;  /* 0x0000000000007941 */ /* 0x000fea0003800000 */
.L_x_6464:
        /* <DEDUP_REMOVED lines=11> */
[----:B------:R-:W-:Y:S01]  /*0ac0*/  IMAD.HI.U32 R130, R21, -0x326172a9, RZ ;  /* 0xcd9e8d5715827827 */ /* 0x000fe200078e00ff */
[----:B------:R-:W-:Y:S01]  /*0ad0*/  VIADDMNMX R8, R7, -R8, RZ, !PT ;  /* 0x8000000807087246 */ /* 0x000fe200078001ff */
[----:B------:R-:W-:Y:S01]  /*0ae0*/  ULDC.64 UR8, c[0x0][0x270] ;  /* 0x00009c0000087ab9 */ /* 0x000fe20000000a00 */
[----:B------:R-:W-:Y:S01]  /*0af0*/  LOP3.LUT R13, R13, 0x3fffffe0, RZ, 0xc0, !PT ;  /* 0x3fffffe00d0d7812 */ /* 0x000fe200078ec0ff */
[----:B------:R-:W-:Y:S01]  /*0b00*/  UISETP.NE.U32.AND UP0, UPT, UR8, URZ, UPT ;  /* 0x0000003f0800728c */ /* 0x000fe2000bf05070 */
[----:B------:R-:W-:Y:S01]  /*0b10*/  VIMNMX R8, R8, 0x20, PT ;  /* 0x0000002008087848 */ /* 0x000fe20003fe0100 */
[----:B------:R-:W-:Y:S01]  /*0b20*/  IMAD R132, R21, -0x326172a9, RZ ;  /* 0xcd9e8d5715847824 */ /* 0x000fe200078e02ff */
[----:B------:R-:W-:Y:S01]  /*0b30*/  LOP3.LUT R16, R9, 0x3e0, RZ, 0xc0, !PT ;  /* 0x000003e009107812 */ /* 0x000fe200078ec0ff */
[----:B------:R-:W-:Y:S01]  /*0b40*/  ULDC.U8 UR8, c[0x0][0x2a0] ;  /* 0x0000a80000087ab9 */ /* 0x000fe20000000000 */
[----:B------:R-:W-:Y:S01]  /*0b50*/  LOP3.LUT R130, R130, UR35, R11, 0x96, !PT ;  /* 0x0000002382827c12 */ /* 0x000fe2000f8e960b */
[----:B------:R-:W-:Y:S01]  /*0b60*/  IMAD.IADD R8, R8, 0x1, R13 ;  /* 0x0000000108087824 */ /* 0x000fe200078e020d */
[----:B------:R-:W-:Y:S01]  /*0b70*/  VIADDMNMX R16, R7, -R16, RZ, !PT ;  /* 0x8000001007107246 */ /* 0x000fe200078001ff */
[----:B------:R-:W-:Y:S01]  /*0b80*/  IMAD.HI.U32 R7, R23, -0x2daee0ad, RZ ;  /* 0xd2511f5317077827 */ /* 0x000fe200078e00ff */
[----:B------:R-:W-:Y:S01]  /*0b90*/  LOP3.LUT R116, R116, 0x3, RZ, 0xc0, !PT ;  /* 0x0000000374747812 */ /* 0x000fe200078ec0ff */
[----:B------:R-:W-:Y:S01]  /*0ba0*/  UISETP.NE.AND.EX UP0, UPT, UR9, URZ, UPT, UP0 ;  /* 0x0000003f0900728c */ /* 0x000fe2000bf05300 */
[----:B------:R-:W-:Y:S01]  /*0bb0*/  SHF.L.U32 R8, R8, 0x3, RZ ;  /* 0x0000000308087819 */ /* 0x000fe200000006ff */
[----:B------:R-:W-:Y:S01]  /*0bc0*/  ULDC UR37, c[0x0][0x218] ;  /* 0x0000860000257ab9 */ /* 0x000fe20000000800 */
[----:B------:R-:W-:Y:S01]  /*0bd0*/  VIMNMX R18, R16, 0x20, PT ;  /* 0x0000002010127848 */ /* 0x000fe20003fe0100 */
[----:B------:R-:W-:Y:S01]  /*0be0*/  ULDC UR16, c[0x0][0x290] ;  /* 0x0000a40000107ab9 */ /* 0x000fe20000000800 */
[----:B------:R-:W-:Y:S01]  /*0bf0*/  LOP3.LUT R16, R7, UR36, R20, 0x96, !PT ;  /* 0x0000002407107c12 */ /* 0x000fe2000f8e9614 */
[----:B------:R-:W-:Y:S01]  /*0c00*/  IMAD.MOV.U32 R20, RZ, RZ, 0x1 ;  /* 0x00000001ff147424 */ /* 0x000fe200078e00ff */
[----:B------:R-:W-:Y:S01]  /*0c10*/  I2FP.F32.U32 R7, R8 ;  /* 0x0000000800077245 */ /* 0x000fe20000201000 */
[----:B------:R-:W-:Y:S01]  /*0c20*/  IMAD.IADD R9, R13, 0x1, R18 ;  /* 0x000000010d097824 */ /* 0x000fe200078e0212 */
[----:B------:R-:W-:Y:S01]  /*0c30*/  HFMA2.MMA R8, -RZ, RZ, 0, 0 ;  /* 0x00000000ff087435 */ /* 0x000fe200000001ff */
[----:B------:R-:W-:Y:S01]  /*0c40*/  IMAD R18, R23, -0x2daee0ad, RZ ;  /* 0xd2511f5317127824 */ /* 0x000fe200078e02ff */
[----:B------:R-:W-:Y:S01]  /*0c50*/  UISETP.NE.AND UP1, UPT, UR8, URZ, UPT ;  /* 0x0000003f0800728c */ /* 0x000fe2000bf25270 */
[----:B------:R-:W-:Y:S01]  /*0c60*/  IMAD.SHL.U32 R9, R9, 0x8, RZ ;  /* 0x0000000809097824 */ /* 0x000fe200078e00ff */
[----:B------:R-:W0:Y:S01]  /*0c70*/  MUFU.RCP R7, R7 ;  /* 0x0000000700077308 */ /* 0x000e220000001000 */
[----:B------:R-:W-:Y:S01]  /*0c80*/  ULDC.64 UR10, c[0x0][0x230] ;  /* 0x00008c00000a7ab9 */ /* 0x000fe20000000a00 */
[----:B------:R-:W-:Y:S01]  /*0c90*/  ULDC.64 UR12, c[0x0][0x238] ;  /* 0x00008e00000c7ab9 */ /* 0x000fe20000000a00 */
[----:B------:R-:W-:Y:S01]  /*0ca0*/  ULDC.64 UR14, c[0x0][0x240] ;  /* 0x00009000000e7ab9 */ /* 0x000fe20000000a00 */
[----:B------:R-:W-:-:S05]  /*0cb0*/  ULDC.64 UR18, c[0x0][0x210] ;  /* 0x0000840000127ab9 */ /* 0x000fca0000000a00 */
.L_x_6647:
[----:B------:R-:W-:Y:S01]  /*0cc0*/  PLOP3.LUT P0, PT, PT, PT, UP0, 0x80, 0x0 ;  /* 0x000000000000781c */ /* 0x000fe20003f0f008 */
[----:B-123--:R-:W-:Y:S01]  /*0cd0*/  IMAD.MOV.U32 R101, RZ, RZ, 0x2 ;  /* 0x00000002ff657424 */ /* 0x00efe200078e00ff */
[----:B------:R-:W-:Y:S01]  /*0ce0*/  PLOP3.LUT P1, PT, PT, PT, UP0, 0x80, 0x0 ;  /* 0x000000000000781c */ /* 0x000fe20003f2f008 */
[----:B------:R-:W-:Y:S01]  /*0cf0*/  @UP0 ULDC.64 UR8, c[0x0][0x270] ;  /* 0x00009c0000080ab9 */ /* 0x000fe20000000a00 */
[----:B------:R-:W-:-:S09]  /*0d00*/  ISETP.NE.AND P2, PT, R10, RZ, PT ;  /* 0x000000ff0a00720c */ /* 0x000fd20003f45270 */
[----:B------:R-:W-:-:S06]  /*0d10*/  @P0 IMAD.WIDE R100, R6, R101, UR8 ;  /* 0x0000000806640e25 */ /* 0x000fcc000f8e0265 */
[----:B------:R-:W2:Y:S01]  /*0d20*/  @P1 LDG.E.U16 R100, desc[UR4][R100.64] ;  /* 0x0000000464641981 */ /* 0x000ea2000c1e1500 */
[----:B------:R-:W-:Y:S01]  /*0d30*/  IMAD R11, R6, UR37, RZ ;  /* 0x00000025060b7c24 */ /* 0x000fe2000f8e02ff */
[----:B------:R-:W-:Y:S01]  /*0d40*/  PLOP3.LUT P0, PT, PT, PT, UP0, 0x80, 0x0 ;  /* 0x000000000000781c */ /* 0x000fe20003f0f008 */
[----:B------:R-:W-:Y:S03]  /*0d50*/  BSSY B0, `(.L_x_6466) ;  /* 0x00002ed000007945 */ /* 0x000fe60003800000 */
[----:B------:R-:W-:-:S04]  /*0d60*/  SHF.R.S32.HI R22, RZ, 0x1f, R11 ;  /* 0x0000001fff167819 */ /* 0x000fc8000001140b */
[----:B------:R-:W-:Y:S02]  /*0d70*/  LEA.HI R11, R22, R11, RZ, 0x3 ;  /* 0x0000000b160b7211 */ /* 0x000fe400078f18ff */
[----:B------:R-:W-:-:S04]  /*0d80*/  LOP3.LUT R22, R0, 0x7f, RZ, 0xc0, !PT ;  /* 0x0000007f00167812 */ /* 0x000fc800078ec0ff */
[----:B------:R-:W-:Y:S02]  /*0d90*/  LEA.HI.SX32 R11, R11, R22, 0x1d ;  /* 0x000000160b0b7211 */ /* 0x000fe400078feaff */
[----:B------:R-:W-:-:S03]  /*0da0*/  MOV R22, 0x3f800000 ;  /* 0x3f80000000167802 */ /* 0x000fc60000000f00 */
[----:B------:R-:W-:Y:S02]  /*0db0*/  IMAD.MOV.U32 R104, RZ, RZ, R11 ;  /* 0x000000ffff687224 */ /* 0x000fe400078e000b */
[----:B--2---:R-:W-:Y:S01]  /*0dc0*/  @P0 IMAD.U32 R22, R100, 0x10000, RZ ;  /* 0x0001000064160824 */ /* 0x004fe200078e00ff */
[----:B------:R-:W-:Y:S06]  /*0dd0*/  @!P2 BRA `(.L_x_6467) ;  /* 0x0000002c0090a947 */ /* 0x000fec0003800000 */
[----:B------:R-:W1:Y:S01]  /*0de0*/  LDC.64 R100, c[0x0][0x220] ;  /* 0x00008800ff647b82 */ /* 0x000e620000000a00 */
[----:B------:R-:W-:-:S04]  /*0df0*/  ISETP.NE.U32.AND P0, PT, RZ, UR10, PT ;  /* 0x0000000aff007c0c */ /* 0x000fc8000bf05070 */
[----:B------:R-:W-:-:S13]  /*0e00*/  ISETP.NE.AND.EX P0, PT, RZ, UR11, PT, P0 ;  /* 0x0000000bff007c0c */ /* 0x000fda000bf05300 */
[----:B------:R-:W-:-:S04]  /*0e10*/  @P0 LEA R110, P1, R11, UR10, 0x4 ;  /* 0x0000000a0b6e0c11 */ /* 0x000fc8000f8220ff */
[C---:B------:R-:W-:Y:S01]  /*0e20*/  @P0 LEA.HI.X R111, R11.reuse, UR11, RZ, 0x4, P1 ;  /* 0x0000000b0b6f0c11 */ /* 0x040fe200088f24ff */
[----:B-1----:R-:W-:-:S04]  /*0e30*/  IMAD.WIDE.U32 R100, R11, 0x10, R100 ;  /* 0x000000100b647825 */ /* 0x002fc800078e0064 */
[----:B------:R1:W5:Y:S04]  /*0e40*/  @P0 LDG.E.128 R24, desc[UR4][R110.64] ;  /* 0x000000046e180981 */ /* 0x000368000c1e1d00 */
[----:B------:R-:W5:Y:S01]  /*0e50*/  LDG.E.128 R100, desc[UR4][R100.64] ;  /* 0x0000000464647981 */ /* 0x000f62000c1e1d00 */
[C---:B------:R-:W-:Y:S01]  /*0e60*/  ISETP.NE.AND P1, PT, R116.reuse, 0x1, PT ;  /* 0x000000017400780c */ /* 0x040fe20003f25270 */
[----:B------:R-:W-:Y:S01]  /*0e70*/  BSSY B1, `(.L_x_6468) ;  /* 0x000000c000017945 */ /* 0x000fe20003800000 */
[----:B------:R-:W-:-:S11]  /*0e80*/  IADD3 R17, R116, 0x1, RZ ;  /* 0x0000000174117810 */ /* 0x000fd60007ffe0ff */
[----:B-1----:R-:W-:Y:S05]  /*0e90*/  @!P1 BRA `(.L_x_6469) ;  /* 0x0000000000209947 */ /* 0x002fea0003800000 */
        /* <DEDUP_REMOVED lines=8> */
.L_x_6469:
[----:B------:R-:W-:-:S07]  /*0f20*/  IMAD.MOV.U32 R13, RZ, RZ, R132 ;  /* 0x000000ffff0d7224 */ /* 0x000fce00078e0084 */
.L_x_6470:
[----:B------:R-:W-:Y:S05]  /*0f30*/  BSYNC B1 ;  /* 0x0000000000017941 */ /* 0x000fea0003800000 */
.L_x_6468:
        /* <DEDUP_REMOVED lines=16> */
.L_x_6474:
[----:B------:R-:W-:Y:S05]  /*1040*/  BSYNC B2 ;  /* 0x0000000000027941 */ /* 0x000fea0003800000 */
.L_x_6473:
        /* <DEDUP_REMOVED lines=40> */
[----:B------:R-:W-:Y:S01]  /*12d0*/  IMAD.WIDE.U32 R110, R111, -0x2daee0ad, RZ ;  /* 0xd2511f536f6e7825 */ /* 0x000fe200078e00ff */
[----:B------:R-:W-:-:S03]  /*12e0*/  MOV R132, R112 ;  /* 0x0000007000847202 */ /* 0x000fc60000000f00 */
[----:B------:R-:W-:Y:S01]  /*12f0*/  IMAD.MOV.U32 R18, RZ, RZ, R110 ;  /* 0x000000ffff127224 */ /* 0x000fe200078e006e */
[----:B------:R-:W-:-:S07]  /*1300*/  LOP3.LUT R16, R111, UR36, R16, 0x96, !PT ;  /* 0x000000246f107c12 */ /* 0x000fce000f8e9610 */
.L_x_6472:
[----:B------:R-:W-:Y:S05]  /*1310*/  BSYNC B1 ;  /* 0x0000000000017941 */ /* 0x000fea0003800000 */
.L_x_6471:
[----:B------:R-:W1:Y:S01]  /*1320*/  LDC R110, c[0x0][0x298] ;  /* 0x0000a600ff6e7b82 */ /* 0x000e620000000800 */
[----:B------:R-:W-:Y:S01]  /*1330*/  HFMA2.MMA R112, -RZ, RZ, 0.1171875, 0 ;  /* 0x2f800000ff707435 */ /* 0x000fe200000001ff */
[----:B------:R-:W-:Y:S01]  /*1340*/  I2FP.F32.U32 R13, R13 ;  /* 0x0000000d000d7245 */ /* 0x000fe20000201000 */
[----:B-----5:R-:W-:Y:S01]  /*1350*/  IMAD.U32 R15, R100, 0x10000, RZ ;  /* 0x00010000640f7824 */ /* 0x020fe200078e00ff */
[----:B------:R-:W-:Y:S01]  /*1360*/  BSSY B1, `(.L_x_6475) ;  /* 0x0000018000017945 */ /* 0x000fe20003800000 */
[----:B------:R-:W-:Y:S01]  /*1370*/  @P0 IMAD.U32 R104, R24, 0x10000, RZ ;  /* 0x0001000018680824 */ /* 0x000fe200078e00ff */
[----:B------:R-:W-:Y:S01]  /*1380*/  PRMT R100, R100, 0x7632, R100 ;  /* 0x0000763264647816 */ /* 0x000fe20000000064 */
[----:B------:R-:W-:Y:S01]  /*1390*/  FMUL.FTZ R15, R15, R22 ;  /* 0x000000160f0f7220 */ /* 0x000fe20000410000 */
[----:B------:R-:W2:Y:S01]  /*13a0*/  LDC R108, c[0x0][0x294] ;  /* 0x0000a500ff6c7b82 */ /* 0x000ea20000000800 */
[----:B------:R-:W-:Y:S02]  /*13b0*/  IADD3 R111, R17, 0x1, RZ ;  /* 0x00000001116f7810 */ /* 0x000fe40007ffe0ff */
[----:B------:R-:W-:Y:S01]  /*13c0*/  FFMA.FTZ R13, R13, R112, 1.1641532182693481445e-10 ;  /* 0x2f0000000d0d7423 */ /* 0x000fe20000010070 */
[----:B-1----:R-:W-:-:S04]  /*13d0*/  FMUL.FTZ R15, R15, R110 ;  /* 0x0000006e0f0f7220 */ /* 0x002fc80000410000 */
[----:B--2---:R-:W-:-:S04]  /*13e0*/  FSETP.GTU.FTZ.AND P1, PT, R13, R108, PT ;  /* 0x0000006c0d00720b */ /* 0x004fc80003f3c000 */
        /* <DEDUP_REMOVED lines=14> */
.L_x_6476:
[----:B------:R-:W-:-:S07]  /*14d0*/  IMAD.MOV.U32 R15, RZ, RZ, R132 ;  /* 0x000000ffff0f7224 */ /* 0x000fce00078e0084 */
.L_x_6477:
[----:B------:R-:W-:Y:S05]  /*14e0*/  BSYNC B1 ;  /* 0x0000000000017941 */ /* 0x000fea0003800000 */
.L_x_6475:
        /* <DEDUP_REMOVED lines=16> */
.L_x_6481:
[----:B------:R-:W-:Y:S05]  /*15f0*/  BSYNC B2 ;  /* 0x0000000000027941 */ /* 0x000fea0003800000 */
.L_x_6480:
        /* <DEDUP_REMOVED lines=11> */
[----:B------:R-:W-:-:S04]  /*16b0*/  IMAD.WIDE.U32 R124, R111, -0x326172a9, RZ ;  /* 0xcd9e8d576f7c7825 */ /* 0x000fc800078e00ff */
        /* <DEDUP_REMOVED lines=32> */
.L_x_6479:
[----:B------:R-:W-:Y:S05]  /*18c0*/  BSYNC B1 ;  /* 0x0000000000017941 */ /* 0x000fea0003800000 */
.L_x_6478:
[----:B------:R-:W-:Y:S01]  /*18d0*/  I2FP.F32.U32 R15, R15 ;  /* 0x0000000f000f7245 */ /* 0x000fe20000201000 */
[----:B------:R-:W-:Y:S01]  /*18e0*/  BSSY B1, `(.L_x_6482) ;  /* 0x0000018000017945 */ /* 0x000fe20003800000 */
[----:B------:R-:W-:-:S03]  /*18f0*/  SHF.L.U32 R17, R100, 0x10, RZ ;  /* 0x0000001064117819 */ /* 0x000fc600000006ff */
[----:B------:R-:W-:Y:S02]  /*1900*/  FFMA.FTZ R15, R15, R112, 1.1641532182693481445e-10 ;  /* 0x2f0000000f0f7423 */ /* 0x000fe40000010070 */
[----:B------:R-:W-:-:S03]  /*1910*/  FMUL.FTZ R17, R17, R22 ;  /* 0x0000001611117220 */ /* 0x000fc60000410000 */
[----:B------:R-:W-:Y:S01]  /*1920*/  FSETP.GTU.FTZ.AND P1, PT, R15, R108, PT ;  /* 0x0000006c0f00720b */ /* 0x000fe20003f3c000 */
[----:B------:R-:W-:Y:S01]  /*1930*/  FMUL.FTZ R17, R17, R110 ;  /* 0x0000006e11117220 */ /* 0x000fe20000410000 */
[----:B------:R-:W-:Y:S02]  /*1940*/  @P0 PRMT R15, R24, 0x7632, R15 ;  /* 0x00007632180f0816 */ /* 0x000fe4000000000f */
[----:B------:R-:W-:Y:S02]  /*1950*/  P2R R104, PR, RZ, 0x2 ;  /* 0x00000002ff687803 */ /* 0x000fe40000000000 */
[----:B------:R-:W-:Y:S01]  /*1960*/  FSEL R100, R17, RZ, !P1 ;  /* 0x000000ff11647208 */ /* 0x000fe20004800000 */
[----:B------:R-:W-:Y:S01]  /*1970*/  @P0 IMAD.U32 R114, R15, 0x10000, RZ ;  /* 0x000100000f720824 */ /* 0x000fe200078e00ff */
        /* <DEDUP_REMOVED lines=13> */
.L_x_6483:
[----:B------:R-:W-:-:S07]  /*1a50*/  MOV R100, R132 ;  /* 0x0000008400647202 */ /* 0x000fce0000000f00 */
.L_x_6484:
[----:B------:R-:W-:Y:S05]  /*1a60*/  BSYNC B1 ;  /* 0x0000000000017941 */ /* 0x000fea0003800000 */
.L_x_6482:
        /* <DEDUP_REMOVED lines=16> */
.L_x_6488:
[----:B------:R-:W-:Y:S05]  /*1b70*/  BSYNC B2 ;  /* 0x0000000000027941 */ /* 0x000fea0003800000 */
.L_x_6487:
        /* <DEDUP_REMOVED lines=44> */
.L_x_6486:
[----:B------:R-:W-:Y:S05]  /*1e40*/  BSYNC B1 ;  /* 0x0000000000017941 */ /* 0x000fea0003800000 */
.L_x_6485:
        /* <DEDUP_REMOVED lines=10> */
[----:B------:R-:W-:-:S05]  /*1ef0*/  FSEL R111, R111, RZ, !P1 ;  /* 0x000000ff6f6f7208 */ /* 0x000fca0004800000 */
[----:B------:R-:W-:Y:S01]  /*1f00*/  FMUL.FTZ R17, R82, R111 ;  /* 0x0000006f52117220 */ /* 0x000fe20000410000 */
        /* <DEDUP_REMOVED lines=11> */
.L_x_6490:
[----:B------:R-:W-:-:S07]  /*1fc0*/  IMAD.MOV.U32 R113, RZ, RZ, R132 ;  /* 0x000000ffff717224 */ /* 0x000fce00078e0084 */
.L_x_6491:
[----:B------:R-:W-:Y:S05]  /*1fd0*/  BSYNC B1 ;  /* 0x0000000000017941 */ /* 0x000fea0003800000 */
.L_x_6489:
        /* <DEDUP_REMOVED lines=16> */
.L_x_6495:
[----:B------:R-:W-:Y:S05]  /*20e0*/  BSYNC B2 ;  /* 0x0000000000027941 */ /* 0x000fea0003800000 */
.L_x_6494:
        /* <DEDUP_REMOVED lines=44> */
.L_x_6493:
[----:B------:R-:W-:Y:S05]  /*23b0*/  BSYNC B1 ;  /* 0x0000000000017941 */ /* 0x000fea0003800000 */
.L_x_6492:
[----:B------:R-:W-:Y:S01]  /*23c0*/  I2FP.F32.U32 R101, R113 ;  /* 0x0000007100657245 */ /* 0x000fe20000201000 */
[----:B------:R-:W-:Y:S01]  /*23d0*/  IMAD.U32 R111, R111, 0x10000, RZ ;  /* 0x000100006f6f7824 */ /* 0x000fe200078e00ff */
[C---:B------:R-:W-:Y:S01]  /*23e0*/  ISETP.NE.AND P3, PT, R116.reuse, 0x1, PT ;  /* 0x000000017400780c */ /* 0x040fe20003f65270 */
[----:B------:R-:W-:Y:S01]  /*23f0*/  BSSY B1, `(.L_x_6496) ;  /* 0x0000015000017945 */ /* 0x000fe20003800000 */
[----:B------:R-:W-:Y:S01]  /*2400*/  IADD3 R118, R116, 0x1, RZ ;  /* 0x0000000174767810 */ /* 0x000fe20007ffe0ff */
        /* <DEDUP_REMOVED lines=18> */
.L_x_6497:
[----:B------:R-:W-:-:S07]  /*2530*/  IMAD.MOV.U32 R113, RZ, RZ, R132 ;  /* 0x000000ffff717224 */ /* 0x000fce00078e0084 */
.L_x_6498:
[----:B------:R-:W-:Y:S05]  /*2540*/  BSYNC B1 ;  /* 0x0000000000017941 */ /* 0x000fea0003800000 */
.L_x_6496:
        /* <DEDUP_REMOVED lines=16> */
.L_x_6502:
[----:B------:R-:W-:Y:S05]  /*2650*/  BSYNC B2 ;  /* 0x0000000000027941 */ /* 0x000fea0003800000 */
.L_x_6501:
        /* <DEDUP_REMOVED lines=44> */
.L_x_6500:
[----:B------:R-:W-:Y:S05]  /*2920*/  BSYNC B1 ;  /* 0x0000000000017941 */ /* 0x000fea0003800000 */
.L_x_6499:
        /* <DEDUP_REMOVED lines=23> */
.L_x_6504:
[----:B------:R-:W-:-:S07]  /*2aa0*/  MOV R114, R132 ;  /* 0x0000008400727202 */ /* 0x000fce0000000f00 */
.L_x_6505:
[----:B------:R-:W-:Y:S05]  /*2ab0*/  BSYNC B1 ;  /* 0x0000000000017941 */ /* 0x000fea0003800000 */
.L_x_6503:
        /* <DEDUP_REMOVED lines=16> */
.L_x_6509:
[----:B------:R-:W-:Y:S05]  /*2bc0*/  BSYNC B2 ;  /* 0x0000000000027941 */ /* 0x000fea0003800000 */
.L_x_6508:
        /* <DEDUP_REMOVED lines=41> */
[----:B------:R-:W-:Y:S01]  /*2e60*/  IMAD.MOV.U32 R116, RZ, RZ, RZ ;  /* 0x000000ffff747224 */ /* 0x000fe200078e00ff */
[----:B------:R-:W-:Y:S02]  /*2e70*/  LOP3.LUT R130, R101, UR35, R122, 0x96, !PT ;  /* 0x0000002365827c12 */ /* 0x000fe4000f8e967a */
[----:B------:R-:W-:-:S07]  /*2e80*/  MOV R132, R100 ;  /* 0x0000006400847202 */ /* 0x000fce0000000f00 */
.L_x_6507:
[----:B------:R-:W-:Y:S05]  /*2e90*/  BSYNC B1 ;  /* 0x0000000000017941 */ /* 0x000fea0003800000 */
.L_x_6506:
        /* <DEDUP_REMOVED lines=23> */
.L_x_6511:
[----:B------:R-:W-:-:S07]  /*3010*/  IMAD.MOV.U32 R102, RZ, RZ, R132 ;  /* 0x000000ffff667224 */ /* 0x000fce00078e0084 */
.L_x_6512:
[----:B------:R-:W-:Y:S05]  /*3020*/  BSYNC B1 ;  /* 0x0000000000017941 */ /* 0x000fea0003800000 */
.L_x_6510:
        /* <DEDUP_REMOVED lines=16> */
.L_x_6516:
[----:B------:R-:W-:Y:S05]  /*3130*/  BSYNC B2 ;  /* 0x0000000000027941 */ /* 0x000fea0003800000 */
.L_x_6515:
        /* <DEDUP_REMOVED lines=44> */
.L_x_6514:
[----:B------:R-:W-:Y:S05]  /*3400*/  BSYNC B1 ;  /* 0x0000000000017941 */ /* 0x000fea0003800000 */
.L_x_6513:
        /* <DEDUP_REMOVED lines=23> */
.L_x_6518:
[----:B------:R-:W-:-:S07]  /*3580*/  MOV R118, R132 ;  /* 0x0000008400767202 */ /* 0x000fce0000000f00 */
.L_x_6519:
[----:B------:R-:W-:Y:S05]  /*3590*/  BSYNC B1 ;  /* 0x0000000000017941 */ /* 0x000fea0003800000 */
.L_x_6517:
        /* <DEDUP_REMOVED lines=18> */
.L_x_6523:
[----:B------:R-:W-:Y:S05]  /*36c0*/  BSYNC B2 ;  /* 0x0000000000027941 */ /* 0x000fea0003800000 */
.L_x_6522:
        /* <DEDUP_REMOVED lines=40> */
[----:B------:R-:W-:Y:S01]  /*3950*/  IMAD.WIDE.U32 R100, R116, -0x326172a9, RZ ;  /* 0xcd9e8d5774647825 */ /* 0x000fe200078e00ff */
[----:B------:R-:W-:-:S03]  /*3960*/  HFMA2.MMA R116, -RZ, RZ, 0, 0 ;  /* 0x00000000ff747435 */ /* 0x000fc600000001ff */
[----:B------:R-:W-:Y:S01]  /*3970*/  IMAD.MOV.U32 R132, RZ, RZ, R100 ;  /* 0x000000ffff847224 */ /* 0x000fe200078e0064 */
[----:B------:R-:W-:-:S07]  /*3980*/  LOP3.LUT R130, R101, UR35, R102, 0x96, !PT ;  /* 0x0000002365827c12 */ /* 0x000fce000f8e9666 */
.L_x_6521:
[----:B------:R-:W-:Y:S05]  /*3990*/  BSYNC B1 ;  /* 0x0000000000017941 */ /* 0x000fea0003800000 */
.L_x_6520:
        /* <DEDUP_REMOVED lines=9> */
[----:B------:R-:W-:-:S02]  /*3a30*/  FSETP.GTU.FTZ.AND P6, PT, R101, R108, PT ;  /* 0x0000006c6500720b */ /* 0x000fc40003fdc000 */
[----:B------:R-:W-:Y:S02]  /*3a40*/  @P0 PRMT R101, R27, 0x7632, R101 ;  /* 0x000076321b650816 */ /* 0x000fe40000000065 */
[----:B------:R-:W-:Y:S02]  /*3a50*/  FSEL R100, R103, RZ, !P6 ;  /* 0x000000ff67647208 */ /* 0x000fe40007000000 */
[----:B------:R-:W-:Y:S02]  /*3a60*/  @P0 SHF.L.U32 R102, R101, 0x10, RZ ;  /* 0x0000001065660819 */ /* 0x000fe400000006ff */
[----:B------:R-:W-:Y:S01]  /*3a70*/  SEL R145, RZ, 0x1, P3 ;  /* 0x00000001ff917807 */ /* 0x000fe20001800000 */
[----:B------:R-:W-:Y:S01]  /*3a80*/  FMUL.FTZ R135, R79, R100 ;  /* 0x000000644f877220 */ /* 0x000fe20000410000 */
[----:B------:R-:W-:Y:S02]  /*3a90*/  F2FP.BF16.F32.PACK_AB R101, R111, R17 ;  /* 0x000000116f65723e */ /* 0x000fe400000010ff */
[----:B------:R-:W-:Y:S01]  /*3aa0*/  F2FP.BF16.F32.PACK_AB R100, R15, R13 ;  /* 0x0000000d0f64723e */ /* 0x000fe200000010ff */
[----:B------:R-:W-:Y:S01]  /*3ab0*/  @P0 FADD.FTZ R135, R102, R135 ;  /* 0x0000008766870221 */ /* 0x000fe20000010000 */
[----:B------:R-:W-:-:S02]  /*3ac0*/  LEA R138, P0, R11, UR12, 0x4 ;  /* 0x0000000c0b8a7c11 */ /* 0x000fc4000f8020ff */
[----:B------:R-:W-:Y:S02]  /*3ad0*/  F2FP.BF16.F32.PACK_AB R102, R123, R113 ;  /* 0x000000717b66723e */ /* 0x000fe400000010ff */
[----:B------:R-:W-:Y:S02]  /*3ae0*/  LEA.HI.X R139, R11, UR13, RZ, 0x4, P0 ;  /* 0x0000000d0b8b7c11 */ /* 0x000fe400080f24ff */
[----:B------:R-:W-:Y:S02]  /*3af0*/  ISETP.NE.AND P0, PT, R106, RZ, PT ;  /* 0x000000ff6a00720c */ /* 0x000fe40003f05270 */
[----:B------:R-:W-:Y:S02]  /*3b00*/  SEL R106, RZ, 0x1000000, P6 ;  /* 0x01000000ff6a7807 */ /* 0x000fe40003000000 */
[----:B------:R-:W-:Y:S02]  /*3b10*/  F2FP.BF16.F32.PACK_AB R103, R135, R125 ;  /* 0x0000007d8767723e */ /* 0x000fe400000010ff */
[----:B------:R-:W-:Y:S01]  /*3b20*/  LOP3.LUT R104, R104, R106, R141, 0xfe, !PT ;  /* 0x0000006a68687212 */ /* 0x000fe200078efe8d */
[----:B------:R-:W-:Y:S01]  /*3b30*/  IMAD.WIDE.U32 R140, R140, 0x1000000, RZ ;  /* 0x010000008c8c7825 */ /* 0x000fe200078e00ff */
[----:B------:R-:W-:Y:S01]  /*3b40*/  SEL R106, RZ, 0x1, P5 ;  /* 0x00000001ff6a7807 */ /* 0x000fe20002800000 */
[----:B------:R1:W-:Y:S03]  /*3b50*/  STG.E.128 desc[UR4][R138.64], R100 ;  /* 0x000000648a007986 */ /* 0x0003e6000c101d04 */
[----:B------:R-:W-:-:S02]  /*3b60*/  LOP3.LUT R141, R141, R104, R145, 0xfe, !PT ;  /* 0x000000688d8d7212 */ /* 0x000fc400078efe91 */
[----:B------:R-:W-:-:S05]  /*3b70*/  SEL R104, RZ, 0x1, P1 ;  /* 0x00000001ff687807 */ /* 0x000fca0000800000 */
[----:B-1----:R-:W-:-:S04]  /*3b80*/  IMAD.WIDE.U32 R102, R104, 0x10000, RZ ;  /* 0x0001000068667825 */ /* 0x002fc800078e00ff */
[----:B------:R-:W-:-:S04]  /*3b90*/  IMAD.WIDE.U32 R100, R106, 0x100, RZ ;  /* 0x000001006a647825 */ /* 0x000fc800078e00ff */
[----:B------:R-:W-:Y:S01]  /*3ba0*/  VIADD R104, R11, 0x80 ;  /* 0x000000800b687836 */ /* 0x000fe20000000000 */
[----:B------:R-:W-:Y:S02]  /*3bb0*/  LOP3.LUT R103, R101, R141, R103, 0xfe, !PT ;  /* 0x0000008d65677212 */ /* 0x000fe400078efe67 */
[----:B------:R-:W-:Y:S02]  /*3bc0*/  LOP3.LUT R140, R100, R140, R102, 0xfe, !PT ;  /* 0x0000008c648c7212 */ /* 0x000fe400078efe66 */
[----:B------:R-:W-:Y:S02]  /*3bd0*/  SEL R101, RZ, 0x1, P0 ;  /* 0x00000001ff657807 */ /* 0x000fe40000000000 */
[C---:B------:R-:W-:Y:S02]  /*3be0*/  LEA R100, P0, R11.reuse, UR14, 0x3 ;  /* 0x0000000e0b647c11 */ /* 0x040fe4000f8018ff */
[----:B------:R-:W-:Y:S02]  /*3bf0*/  LOP3.LUT R102, R140, R101, RZ, 0xfc, !PT ;  /* 0x000000658c667212 */ /* 0x000fe400078efcff */
[----:B------:R-:W-:-:S05]  /*3c00*/  LEA.HI.X R101, R11, UR15, RZ, 0x3, P0 ;  /* 0x0000000f0b657c11 */ /* 0x000fca00080f1cff */
[----:B------:R1:W-:Y:S04]  /*3c10*/  STG.E.64 desc[UR4][R100.64], R102 ;  /* 0x0000006664007986 */ /* 0x0003e8000c101b04 */
.L_x_6467:
[----:B------:R-:W-:Y:S05]  /*3c20*/  BSYNC B0 ;  /* 0x0000000000007941 */ /* 0x000fea0003800000 */
.L_x_6466:
[----:B------:R-:W-:Y:S01]  /*3c30*/  ISETP.NE.AND P0, PT, R12, RZ, PT ;  /* 0x000000ff0c00720c */ /* 0x000fe20003f05270 */
[----:B------:R-:W-:-:S12]  /*3c40*/  BSSY B0, `(.L_x_6524) ;  /* 0x00002e6000007945 */ /* 0x000fd80003800000 */
[----:B------:R-:W-:Y:S05]  /*3c50*/  @!P0 BRA `(.L_x_6525) ;  /* 0x0000002c00908947 */ /* 0x000fea0003800000 */
[----:B-1----:R-:W1:Y:S01]  /*3c60*/  LDC.64 R100, c[0x0][0x220] ;  /* 0x00008800ff647b82 */ /* 0x002e620000000a00 */
        /* <DEDUP_REMOVED lines=19> */
.L_x_6527:
[----:B------:R-:W-:-:S07]  /*3da0*/  MOV R23, R132 ;  /* 0x0000008400177202 */ /* 0x000fce0000000f00 */
.L_x_6528:
[----:B------:R-:W-:Y:S05]  /*3db0*/  BSYNC B1 ;  /* 0x0000000000017941 */ /* 0x000fea0003800000 */
.L_x_6526:
        /* <DEDUP_REMOVED lines=16> */
.L_x_6532:
[----:B------:R-:W-:Y:S05]  /*3ec0*/  BSYNC B2 ;  /* 0x0000000000027941 */ /* 0x000fea0003800000 */
.L_x_6531:
[----:B------:R-:W-:Y:S01]  /*3ed0*/  LOP3.LUT R19, R19, UR7, R8, 0x96, !PT ;  /* 0x0000000713137c12 */ /* 0x000fe2000f8e9608 */
[----:B------:R-:W-:-:S04]  /*3ee0*/  IMAD.HI.U32 R105, R2, -0x326172a9, RZ ;  /* 0xcd9e8d5702697827 */ /* 0x000fc800078e00ff */
[----:B------:R-:W-:Y:S01]  /*3ef0*/  IMAD R115, R2, -0x326172a9, RZ ;  /* 0xcd9e8d5702737824 */ /* 0x000fe200078e02ff */
[----:B------:R-:W-:Y:S01]  /*3f00*/  LOP3.LUT R105, R105, UR6, R4, 0x96, !PT ;  /* 0x0000000669697c12 */ /* 0x000fe2000f8e9604 */
[----:B------:R-:W-:-:S04]  /*3f10*/  IMAD.WIDE.U32 R18, R19, -0x326172a9, RZ ;  /* 0xcd9e8d5713127825 */ /* 0x000fc800078e00ff */
[----:B------:R-:W-:Y:S01]  /*3f20*/  IMAD.WIDE.U32 R116, R105, -0x2daee0ad, RZ ;  /* 0xd2511f5369747825 */ /* 0x000fe200078e00ff */
[----:B------:R-:W-:Y:S01]  /*3f30*/  LOP3.LUT R115, R19, UR17, R115, 0x96, !PT ;  /* 0x0000001113737c12 */ /* 0x000fe2000f8e9673 */
[----:B------:R-:W-:Y:S02]  /*3f40*/  HFMA2.MMA R105, -RZ, RZ, 0, 0 ;  /* 0x00000000ff697435 */ /* 0x000fe400000001ff */
        /* <DEDUP_REMOVED lines=35> */
[----:B------:R-:W-:-:S07]  /*4180*/  IMAD.MOV.U32 R18, RZ, RZ, R114 ;  /* 0x000000ffff127224 */ /* 0x000fce00078e0072 */
.L_x_6530:
[----:B------:R-:W-:Y:S05]  /*4190*/  BSYNC B1 ;  /* 0x0000000000017941 */ /* 0x000fea0003800000 */
.L_x_6529:
[----:B------:R-:W1:Y:S01]  /*41a0*/  LDC R112, c[0x0][0x298] ;  /* 0x0000a600ff707b82 */ /* 0x000e620000000800 */
[----:B------:R-:W-:Y:S01]  /*41b0*/  I2FP.F32.U32 R19, R23 ;  /* 0x0000001700137245 */ /* 0x000fe20000201000 */
[----:B------:R-:W-:Y:S01]  /*41c0*/  IMAD.MOV.U32 R114, RZ, RZ, 0x2f800000 ;  /* 0x2f800000ff727424 */ /* 0x000fe200078e00ff */
[----:B-----5:R-:W-:Y:S01]  /*41d0*/  SHF.L.U32 R23, R100, 0x10, RZ ;  /* 0x0000001064177819 */ /* 0x020fe200000006ff */
[----:B------:R-:W-:Y:S01]  /*41e0*/  @P0 IMAD.U32 R106, R24, 0x10000, RZ ;  /* 0x00010000186a0824 */ /* 0x000fe200078e00ff */
[----:B------:R-:W-:Y:S01]  /*41f0*/  BSSY B1, `(.L_x_6533) ;  /* 0x0000017000017945 */ /* 0x000fe20003800000 */
[----:B------:R-:W-:Y:S01]  /*4200*/  FFMA.FTZ R19, R19, R114, 1.1641532182693481445e-10 ;  /* 0x2f00000013137423 */ /* 0x000fe20000010072 */
[----:B------:R-:W-:Y:S01]  /*4210*/  PRMT R100, R100, 0x7632, R100 ;  /* 0x0000763264647816 */ /* 0x000fe20000000064 */
[----:B------:R-:W2:Y:S01]  /*4220*/  LDC R110, c[0x0][0x294] ;  /* 0x0000a500ff6e7b82 */ /* 0x000ea20000000800 */
[----:B------:R-:W-:Y:S01]  /*4230*/  FMUL.FTZ R23, R23, R22 ;  /* 0x0000001617177220 */ /* 0x000fe20000410000 */
[----:B------:R-:W-:-:S03]  /*4240*/  IADD3 R115, R105, 0x1, RZ ;  /* 0x0000000169737810 */ /* 0x000fc60007ffe0ff */
[----:B-1----:R-:W-:Y:S01]  /*4250*/  FMUL.FTZ R23, R23, R112 ;  /* 0x0000007017177220 */ /* 0x002fe20000410000 */
        /* <DEDUP_REMOVED lines=15> */
.L_x_6534:
[----:B------:R-:W-:-:S07]  /*4350*/  MOV R23, R132 ;  /* 0x0000008400177202 */ /* 0x000fce0000000f00 */
.L_x_6535:
[----:B------:R-:W-:Y:S05]  /*4360*/  BSYNC B1 ;  /* 0x0000000000017941 */ /* 0x000fea0003800000 */
.L_x_6533:
        /* <DEDUP_REMOVED lines=16> */
.L_x_6539:
[----:B------:R-:W-:Y:S05]  /*4470*/  BSYNC B2 ;  /* 0x0000000000027941 */ /* 0x000fea0003800000 */
.L_x_6538:
        /* <DEDUP_REMOVED lines=8> */
[----:B------:R-:W-:Y:S01]  /*4500*/  IMAD.WIDE.U32 R128, R115, -0x2daee0ad, RZ ;  /* 0xd2511f5373807825 */ /* 0x000fe200078e00ff */
[----:B------:R-:W-:Y:S02]  /*4510*/  HFMA2.MMA R115, -RZ, RZ, 0, 0 ;  /* 0x00000000ff737435 */ /* 0x000fe400000001ff */
        /* <DEDUP_REMOVED lines=34> */
.L_x_6537:
[----:B------:R-:W-:Y:S05]  /*4740*/  BSYNC B1 ;  /* 0x0000000000017941 */ /* 0x000fea0003800000 */
.L_x_6536:
[----:B------:R-:W-:Y:S01]  /*4750*/  I2FP.F32.U32 R23, R23 ;  /* 0x0000001700177245 */ /* 0x000fe20000201000 */
[----:B------:R-:W-:Y:S01]  /*4760*/  IMAD.U32 R105, R100, 0x10000, RZ ;  /* 0x0001000064697824 */ /* 0x000fe200078e00ff */
[----:B------:R-:W-:Y:S03]  /*4770*/  BSSY B1, `(.L_x_6540) ;  /* 0x0000017000017945 */ /* 0x000fe60003800000 */
[----:B------:R-:W-:Y:S01]  /*4780*/  FFMA.FTZ R23, R23, R114, 1.1641532182693481445e-10 ;  /* 0x2f00000017177423 */ /* 0x000fe20000010072 */
[----:B------:R-:W-:-:S04]  /*4790*/  FMUL.FTZ R105, R105, R22 ;  /* 0x0000001669697220 */ /* 0x000fc80000410000 */
[----:B------:R-:W-:Y:S01]  /*47a0*/  FMUL.FTZ R105, R105, R112 ;  /* 0x0000007069697220 */ /* 0x000fe20000410000 */
[----:B------:R-:W-:Y:S02]  /*47b0*/  FSETP.GTU.FTZ.AND P1, PT, R23, R110, PT ;  /* 0x0000006e1700720b */ /* 0x000fe40003f3c000 */
[----:B------:R-:W-:Y:S02]  /*47c0*/  @P0 PRMT R23, R24, 0x7632, R23 ;  /* 0x0000763218170816 */ /* 0x000fe40000000017 */
[----:B------:R-:W-:Y:S02]  /*47d0*/  P2R R106, PR, RZ, 0x2 ;  /* 0x00000002ff6a7803 */ /* 0x000fe40000000000 */
[----:B------:R-:W-:Y:S02]  /*47e0*/  FSEL R100, R105, RZ, !P1 ;  /* 0x000000ff69647208 */ /* 0x000fe40004800000 */
[----:B------:R-:W-:Y:S02]  /*47f0*/  ISETP.NE.AND P1, PT, R115, 0x1, PT ;  /* 0x000000017300780c */ /* 0x000fe40003f25270 */
[----:B------:R-:W-:Y:S01]  /*4800*/  @P0 SHF.L.U32 R116, R23, 0x10, RZ ;  /* 0x0000001017740819 */ /* 0x000fe200000006ff */
        /* <DEDUP_REMOVED lines=12> */
.L_x_6541:
[----:B------:R-:W-:-:S07]  /*48d0*/  IMAD.MOV.U32 R100, RZ, RZ, R132 ;  /* 0x000000ffff647224 */ /* 0x000fce00078e0084 */
.L_x_6542:
[----:B------:R-:W-:Y:S05]  /*48e0*/  BSYNC B1 ;  /* 0x0000000000017941 */ /* 0x000fea0003800000 */
.L_x_6540:
        /* <DEDUP_REMOVED lines=16> */
.L_x_6546:
[----:B------:R-:W-:Y:S05]  /*49f0*/  BSYNC B2 ;  /* 0x0000000000027941 */ /* 0x000fea0003800000 */
.L_x_6545:
        /* <DEDUP_REMOVED lines=44> */
.L_x_6544:
[----:B------:R-:W-:Y:S05]  /*4cc0*/  BSYNC B1 ;  /* 0x0000000000017941 */ /* 0x000fea0003800000 */
.L_x_6543:
        /* <DEDUP_REMOVED lines=23> */
.L_x_6548:
[----:B------:R-:W-:-:S07]  /*4e40*/  MOV R118, R132 ;  /* 0x0000008400767202 */ /* 0x000fce0000000f00 */
.L_x_6549:
[----:B------:R-:W-:Y:S05]  /*4e50*/  BSYNC B1 ;  /* 0x0000000000017941 */ /* 0x000fea0003800000 */
.L_x_6547:
        /* <DEDUP_REMOVED lines=16> */
.L_x_6553:
[----:B------:R-:W-:Y:S05]  /*4f60*/  BSYNC B2 ;  /* 0x0000000000027941 */ /* 0x000fea0003800000 */
.L_x_6552:
        /* <DEDUP_REMOVED lines=44> */
.L_x_6551:
[----:B------:R-:W-:Y:S05]  /*5230*/  BSYNC B1 ;  /* 0x0000000000017941 */ /* 0x000fea0003800000 */
.L_x_6550:
        /* <DEDUP_REMOVED lines=23> */
.L_x_6555:
[----:B------:R-:W-:-:S07]  /*53b0*/  IMAD.MOV.U32 R118, RZ, RZ, R132 ;  /* 0x000000ffff767224 */ /* 0x000fce00078e0084 */
.L_x_6556:
[----:B------:R-:W-:Y:S05]  /*53c0*/  BSYNC B1 ;  /* 0x0000000000017941 */ /* 0x000fea0003800000 */
.L_x_6554:
        /* <DEDUP_REMOVED lines=16> */
.L_x_6560:
[----:B------:R-:W-:Y:S05]  /*54d0*/  BSYNC B2 ;  /* 0x0000000000027941 */ /* 0x000fea0003800000 */
.L_x_6559:
        /* <DEDUP_REMOVED lines=44> */
.L_x_6558:
[----:B------:R-:W-:Y:S05]  /*57a0*/  BSYNC B1 ;  /* 0x0000000000017941 */ /* 0x000fea0003800000 */
.L_x_6557:
        /* <DEDUP_REMOVED lines=23> */
.L_x_6562:
[----:B------:R-:W-:-:S07]  /*5920*/  MOV R116, R132 ;  /* 0x0000008400747202 */ /* 0x000fce0000000f00 */
.L_x_6563:
[----:B------:R-:W-:Y:S05]  /*5930*/  BSYNC B1 ;  /* 0x0000000000017941 */ /* 0x000fea0003800000 */
.L_x_6561:
        /* <DEDUP_REMOVED lines=16> */
.L_x_6567:
[----:B------:R-:W-:Y:S05]  /*5a40*/  BSYNC B2 ;  /* 0x0000000000027941 */ /* 0x000fea0003800000 */
.L_x_6566:
        /* <DEDUP_REMOVED lines=44> */
.L_x_6565:
[----:B------:R-:W-:Y:S05]  /*5d10*/  BSYNC B1 ;  /* 0x0000000000017941 */ /* 0x000fea0003800000 */
.L_x_6564:
        /* <DEDUP_REMOVED lines=23> */
.L_x_6569:
[----:B------:R-:W-:-:S07]  /*5e90*/  IMAD.MOV.U32 R102, RZ, RZ, R132 ;  /* 0x000000ffff667224 */ /* 0x000fce00078e0084 */
.L_x_6570:
[----:B------:R-:W-:Y:S05]  /*5ea0*/  BSYNC B1 ;  /* 0x0000000000017941 */ /* 0x000fea0003800000 */
.L_x_6568:
        /* <DEDUP_REMOVED lines=16> */
.L_x_6574:
[----:B------:R-:W-:Y:S05]  /*5fb0*/  BSYNC B2 ;  /* 0x0000000000027941 */ /* 0x000fea0003800000 */
.L_x_6573:
        /* <DEDUP_REMOVED lines=44> */
.L_x_6572:
[----:B------:R-:W-:Y:S05]  /*6280*/  BSYNC B1 ;  /* 0x0000000000017941 */ /* 0x000fea0003800000 */
.L_x_6571:
[----:B------:R-:W-:Y:S01]  /*6290*/  I2FP.F32.U32 R101, R102 ;  /* 0x0000006600657245 */ /* 0x000fe20000201000 */
[----:B------:R-:W-:Y:S01]  /*62a0*/  @P0 IMAD.U32 R100, R27, 0x10000, RZ ;  /* 0x000100001b640824 */ /* 0x000fe200078e00ff */
[C---:B------:R-:W-:Y:S01]  /*62b0*/  ISETP.NE.AND P6, PT, R122.reuse, 0x1, PT ;  /* 0x000000017a00780c */ /* 0x040fe20003fc5270 */
[----:B------:R-:W-:Y:S01]  /*62c0*/  BSSY B1, `(.L_x_6575) ;  /* 0x0000015000017945 */ /* 0x000fe20003800000 */
        /* <DEDUP_REMOVED lines=19> */
.L_x_6576:
[----:B------:R-:W-:-:S07]  /*6400*/  MOV R120, R132 ;  /* 0x0000008400787202 */ /* 0x000fce0000000f00 */
.L_x_6577:
[----:B------:R-:W-:Y:S05]  /*6410*/  BSYNC B1 ;  /* 0x0000000000017941 */ /* 0x000fea0003800000 */
.L_x_6575:
        /* <DEDUP_REMOVED lines=18> */
.L_x_6581:
[----:B------:R-:W-:Y:S05]  /*6540*/  BSYNC B2 ;  /* 0x0000000000027941 */ /* 0x000fea0003800000 */
.L_x_6580:
        /* <DEDUP_REMOVED lines=44> */
.L_x_6579:
[----:B------:R-:W-:Y:S05]  /*6810*/  BSYNC B1 ;  /* 0x0000000000017941 */ /* 0x000fea0003800000 */
.L_x_6578:
        /* <DEDUP_REMOVED lines=40> */
.L_x_6525:
[----:B------:R-:W-:Y:S05]  /*6aa0*/  BSYNC B0 ;  /* 0x0000000000007941 */ /* 0x000fea0003800000 */
.L_x_6524:
[----:B------:R-:W-:Y:S01]  /*6ab0*/  ISETP.NE.AND P0, PT, R14, RZ, PT ;  /* 0x000000ff0e00720c */ /* 0x000fe20003f05270 */
[----:B------:R-:W-:-:S12]  /*6ac0*/  BSSY B0, `(.L_x_6582) ;  /* 0x00002df000007945 */ /* 0x000fd80003800000 */
[----:B------:R-:W-:Y:S05]  /*6ad0*/  @!P0 BRA `(.L_x_6583) ;  /* 0x0000002c00748947 */ /* 0x000fea0003800000 */
[----:B-12---:R-:W1:Y:S01]  /*6ae0*/  LDC.64 R100, c[0x0][0x220] ;  /* 0x00008800ff647b82 */ /* 0x006e620000000a00 */
        /* <DEDUP_REMOVED lines=19> */
.L_x_6585:
[----:B------:R-:W-:-:S07]  /*6c20*/  MOV R21, R132 ;  /* 0x0000008400157202 */ /* 0x000fce0000000f00 */
.L_x_6586:
[----:B------:R-:W-:Y:S05]  /*6c30*/  BSYNC B1 ;  /* 0x0000000000017941 */ /* 0x000fea0003800000 */
.L_x_6584:
        /* <DEDUP_REMOVED lines=16> */
.L_x_6590:
[----:B------:R-:W-:Y:S05]  /*6d40*/  BSYNC B2 ;  /* 0x0000000000027941 */ /* 0x000fea0003800000 */
.L_x_6589:
        /* <DEDUP_REMOVED lines=40> */
[----:B------:R-:W-:-:S05]  /*6fd0*/  IMAD.WIDE.U32 R108, R108, -0x2daee0ad, RZ ;  /* 0xd2511f536c6c7825 */ /* 0x000fca00078e00ff */
[----:B------:R-:W-:Y:S02]  /*6fe0*/  LOP3.LUT R16, R109, UR36, R106, 0x96, !PT ;  /* 0x000000246d107c12 */ /* 0x000fe4000f8e966a */
[----:B------:R-:W-:-:S07]  /*6ff0*/  MOV R18, R108 ;  /* 0x0000006c00127202 */ /* 0x000fce0000000f00 */
.L_x_6588:
[----:B------:R-:W-:Y:S05]  /*7000*/  BSYNC B1 ;  /* 0x0000000000017941 */ /* 0x000fea0003800000 */
.L_x_6587:
[----:B------:R-:W1:Y:S01]  /*7010*/  LDC R112, c[0x0][0x298] ;  /* 0x0000a600ff707b82 */ /* 0x000e620000000800 */
[----:B------:R-:W-:Y:S01]  /*7020*/  HFMA2.MMA R114, -RZ, RZ, 0.1171875, 0 ;  /* 0x2f800000ff727435 */ /* 0x000fe200000001ff */
[----:B------:R-:W-:Y:S01]  /*7030*/  I2FP.F32.U32 R21, R21 ;  /* 0x0000001500157245 */ /* 0x000fe20000201000 */
[----:B-----5:R-:W-:Y:S01]  /*7040*/  IMAD.U32 R107, R100, 0x10000, RZ ;  /* 0x00010000646b7824 */ /* 0x020fe200078e00ff */
[----:B------:R-:W-:Y:S01]  /*7050*/  @P0 SHF.L.U32 R106, R24, 0x10, RZ ;  /* 0x00000010186a0819 */ /* 0x000fe200000006ff */
[----:B------:R-:W-:Y:S01]  /*7060*/  BSSY B1, `(.L_x_6591) ;  /* 0x0000017000017945 */ /* 0x000fe20003800000 */
[----:B------:R-:W-:Y:S01]  /*7070*/  PRMT R100, R100, 0x7632, R100 ;  /* 0x0000763264647816 */ /* 0x000fe20000000064 */
[----:B------:R-:W-:Y:S01]  /*7080*/  FMUL.FTZ R107, R107, R22 ;  /* 0x000000166b6b7220 */ /* 0x000fe20000410000 */
[----:B------:R-:W2:Y:S01]  /*7090*/  LDC R110, c[0x0][0x294] ;  /* 0x0000a500ff6e7b82 */ /* 0x000ea20000000800 */
[----:B------:R-:W-:Y:S02]  /*70a0*/  VIADD R119, R118, 0x1 ;  /* 0x0000000176777836 */ /* 0x000fe40000000000 */
        /* <DEDUP_REMOVED lines=17> */
.L_x_6592:
[----:B------:R-:W-:-:S07]  /*71c0*/  IMAD.MOV.U32 R109, RZ, RZ, R132 ;  /* 0x000000ffff6d7224 */ /* 0x000fce00078e0084 */
.L_x_6593:
[----:B------:R-:W-:Y:S05]  /*71d0*/  BSYNC B1 ;  /* 0x0000000000017941 */ /* 0x000fea0003800000 */
.L_x_6591:
        /* <DEDUP_REMOVED lines=16> */
.L_x_6597:
[----:B------:R-:W-:Y:S05]  /*72e0*/  BSYNC B2 ;  /* 0x0000000000027941 */ /* 0x000fea0003800000 */
.L_x_6596:
        /* <DEDUP_REMOVED lines=33> */
[----:B------:R-:W-:Y:S01]  /*7500*/  LOP3.LUT R120, R119, UR31, R120, 0x96, !PT ;  /* 0x0000001f77787c12 */ /* 0x000fe2000f8e9678 */
[----:B------:R-:W-:-:S04]  /*7510*/  HFMA2.MMA R119, -RZ, RZ, 0, 0 ;  /* 0x00000000ff777435 */ /* 0x000fc800000001ff */
[----:B------:R-:W-:-:S05]  /*7520*/  IMAD.WIDE.U32 R120, R120, -0x2daee0ad, RZ ;  /* 0xd2511f5378787825 */ /* 0x000fca00078e00ff */
[----:B------:R-:W-:Y:S02]  /*7530*/  LOP3.LUT R132, R121, UR34, R106, 0x96, !PT ;  /* 0x0000002279847c12 */ /* 0x000fe4000f8e966a */
[----:B------:R-:W-:-:S03]  /*7540*/  LOP3.LUT R106, R131, UR33, R118, 0x96, !PT ;  /* 0x00000021836a7c12 */ /* 0x000fc6000f8e9676 */
[----:B------:R-:W-:-:S04]  /*7550*/  IMAD.WIDE.U32 R132, R132, -0x326172a9, RZ ;  /* 0xcd9e8d5784847825 */ /* 0x000fc800078e00ff */
[----:B------:R-:W-:Y:S01]  /*7560*/  IMAD.WIDE.U32 R106, R106, -0x2daee0ad, RZ ;  /* 0xd2511f536a6a7825 */ /* 0x000fe200078e00ff */
[----:B------:R-:W-:-:S03]  /*7570*/  LOP3.LUT R130, R133, UR35, R130, 0x96, !PT ;  /* 0x0000002385827c12 */ /* 0x000fc6000f8e9682 */
[----:B------:R-:W-:Y:S01]  /*7580*/  IMAD.MOV.U32 R18, RZ, RZ, R106 ;  /* 0x000000ffff127224 */ /* 0x000fe200078e006a */
[----:B------:R-:W-:-:S07]  /*7590*/  LOP3.LUT R16, R107, UR36, R120, 0x96, !PT ;  /* 0x000000246b107c12 */ /* 0x000fce000f8e9678 */
.L_x_6595:
[----:B------:R-:W-:Y:S05]  /*75a0*/  BSYNC B1 ;  /* 0x0000000000017941 */ /* 0x000fea0003800000 */
.L_x_6594:
[----:B------:R-:W-:Y:S01]  /*75b0*/  I2FP.F32.U32 R107, R109 ;  /* 0x0000006d006b7245 */ /* 0x000fe20000201000 */
[----:B------:R-:W-:Y:S01]  /*75c0*/  IMAD.U32 R109, R100, 0x10000, RZ ;  /* 0x00010000646d7824 */ /* 0x000fe200078e00ff */
[----:B------:R-:W-:Y:S01]  /*75d0*/  BSSY B1, `(.L_x_6598) ;  /* 0x0000017000017945 */ /* 0x000fe20003800000 */
[----:B------:R-:W-:Y:S02]  /*75e0*/  VIADD R118, R119, 0x1 ;  /* 0x0000000177767836 */ /* 0x000fe40000000000 */
        /* <DEDUP_REMOVED lines=20> */
.L_x_6599:
[----:B------:R-:W-:-:S07]  /*7730*/  IMAD.MOV.U32 R100, RZ, RZ, R132 ;  /* 0x000000ffff647224 */ /* 0x000fce00078e0084 */
.L_x_6600:
[----:B------:R-:W-:Y:S05]  /*7740*/  BSYNC B1 ;  /* 0x0000000000017941 */ /* 0x000fea0003800000 */
.L_x_6598:
        /* <DEDUP_REMOVED lines=16> */
.L_x_6604:
[----:B------:R-:W-:Y:S05]  /*7850*/  BSYNC B2 ;  /* 0x0000000000027941 */ /* 0x000fea0003800000 */
.L_x_6603:
        /* <DEDUP_REMOVED lines=40> */
[----:B------:R-:W-:Y:S01]  /*7ae0*/  IMAD.MOV.U32 R18, RZ, RZ, R118 ;  /* 0x000000ffff127224 */ /* 0x000fe200078e0076 */
[----:B------:R-:W-:Y:S01]  /*7af0*/  HFMA2.MMA R118, -RZ, RZ, 0, 0 ;  /* 0x00000000ff767435 */ /* 0x000fe200000001ff */
[----:B------:R-:W-:-:S10]  /*7b00*/  LOP3.LUT R16, R119, UR36, R120, 0x96, !PT ;  /* 0x0000002477107c12 */ /* 0x000fd4000f8e9678 */
.L_x_6602:
[----:B------:R-:W-:Y:S05]  /*7b10*/  BSYNC B1 ;  /* 0x0000000000017941 */ /* 0x000fea0003800000 */
.L_x_6601:
        /* <DEDUP_REMOVED lines=23> */
.L_x_6606:
[----:B------:R-:W-:-:S07]  /*7c90*/  IMAD.MOV.U32 R122, RZ, RZ, R132 ;  /* 0x000000ffff7a7224 */ /* 0x000fce00078e0084 */
.L_x_6607:
[----:B------:R-:W-:Y:S05]  /*7ca0*/  BSYNC B1 ;  /* 0x0000000000017941 */ /* 0x000fea0003800000 */
.L_x_6605:
        /* <DEDUP_REMOVED lines=16> */
.L_x_6611:
[----:B------:R-:W-:Y:S05]  /*7db0*/  BSYNC B2 ;  /* 0x0000000000027941 */ /* 0x000fea0003800000 */
.L_x_6610:
        /* <DEDUP_REMOVED lines=40> */
[----:B------:R-:W-:Y:S01]  /*8040*/  LOP3.LUT R16, R101, UR36, R118, 0x96, !PT ;  /* 0x0000002465107c12 */ /* 0x000fe2000f8e9676 */
[----:B------:R-:W-:-:S05]  /*8050*/  IMAD.WIDE.U32 R132, R132, -0x326172a9, RZ ;  /* 0xcd9e8d5784847825 */ /* 0x000fca00078e00ff */
[----:B------:R-:W-:-:S07]  /*8060*/  LOP3.LUT R130, R133, UR35, R130, 0x96, !PT ;  /* 0x0000002385827c12 */ /* 0x000fce000f8e9682 */
.L_x_6609:
[----:B------:R-:W-:Y:S05]  /*8070*/  BSYNC B1 ;  /* 0x0000000000017941 */ /* 0x000fea0003800000 */
.L_x_6608:
        /* <DEDUP_REMOVED lines=23> */
.L_x_6613:
[----:B------:R-:W-:-:S07]  /*81f0*/  IMAD.MOV.U32 R116, RZ, RZ, R132 ;  /* 0x000000ffff747224 */ /* 0x000fce00078e0084 */
.L_x_6614:
[----:B------:R-:W-:Y:S05]  /*8200*/  BSYNC B1 ;  /* 0x0000000000017941 */ /* 0x000fea0003800000 */
.L_x_6612:
        /* <DEDUP_REMOVED lines=16> */
.L_x_6618:
[----:B------:R-:W-:Y:S05]  /*8310*/  BSYNC B2 ;  /* 0x0000000000027941 */ /* 0x000fea0003800000 */
.L_x_6617:
        /* <DEDUP_REMOVED lines=42> */
[----:B------:R-:W-:-:S07]  /*85c0*/  LOP3.LUT R16, R101, UR36, R120, 0x96, !PT ;  /* 0x0000002465107c12 */ /* 0x000fce000f8e9678 */
.L_x_6616:
[----:B------:R-:W-:Y:S05]  /*85d0*/  BSYNC B1 ;  /* 0x0000000000017941 */ /* 0x000fea0003800000 */
.L_x_6615:
        /* <DEDUP_REMOVED lines=23> */
.L_x_6620:
[----:B------:R-:W-:-:S07]  /*8750*/  IMAD.MOV.U32 R116, RZ, RZ, R132 ;  /* 0x000000ffff747224 */ /* 0x000fce00078e0084 */
.L_x_6621:
[----:B------:R-:W-:Y:S05]  /*8760*/  BSYNC B1 ;  /* 0x0000000000017941 */ /* 0x000fea0003800000 */
.L_x_6619:
        /* <DEDUP_REMOVED lines=16> */
.L_x_6625:
[----:B------:R-:W-:Y:S05]  /*8870*/  BSYNC B2 ;  /* 0x0000000000027941 */ /* 0x000fea0003800000 */
.L_x_6624:
        /* <DEDUP_REMOVED lines=44> */
.L_x_6623:
[----:B------:R-:W-:Y:S05]  /*8b40*/  BSYNC B1 ;  /* 0x0000000000017941 */ /* 0x000fea0003800000 */
.L_x_6622:
        /* <DEDUP_REMOVED lines=23> */
.L_x_6627:
[----:B------:R-:W-:-:S07]  /*8cc0*/  MOV R102, R132 ;  /* 0x0000008400667202 */ /* 0x000fce0000000f00 */
.L_x_6628:
[----:B------:R-:W-:Y:S05]  /*8cd0*/  BSYNC B1 ;  /* 0x0000000000017941 */ /* 0x000fea0003800000 */
.L_x_6626:
        /* <DEDUP_REMOVED lines=16> */
.L_x_6632:
[----:B------:R-:W-:Y:S05]  /*8de0*/  BSYNC B2 ;  /* 0x0000000000027941 */ /* 0x000fea0003800000 */
.L_x_6631:
        /* <DEDUP_REMOVED lines=42> */
[----:B------:R-:W-:-:S07]  /*9090*/  LOP3.LUT R130, R133, UR35, R100, 0x96, !PT ;  /* 0x0000002385827c12 */ /* 0x000fce000f8e9664 */
.L_x_6630:
[----:B------:R-:W-:Y:S05]  /*90a0*/  BSYNC B1 ;  /* 0x0000000000017941 */ /* 0x000fea0003800000 */
.L_x_6629:
        /* <DEDUP_REMOVED lines=23> */
.L_x_6634:
[----:B------:R-:W-:-:S07]  /*9220*/  MOV R120, R132 ;  /* 0x0000008400787202 */ /* 0x000fce0000000f00 */
.L_x_6635:
[----:B------:R-:W-:Y:S05]  /*9230*/  BSYNC B1 ;  /* 0x0000000000017941 */ /* 0x000fea0003800000 */
.L_x_6633:
        /* <DEDUP_REMOVED lines=18> */
.L_x_6639:
[----:B------:R-:W-:Y:S05]  /*9360*/  BSYNC B2 ;  /* 0x0000000000027941 */ /* 0x000fea0003800000 */
.L_x_6638:
        /* <DEDUP_REMOVED lines=44> */
.L_x_6637:
[----:B------:R-:W-:Y:S05]  /*9630*/  BSYNC B1 ;  /* 0x0000000000017941 */ /* 0x000fea0003800000 */
.L_x_6636:
[----:B------:R-:W-:Y:S01]  /*9640*/  I2FP.F32.U32 R101, R120 ;  /* 0x0000007800657245 */ /* 0x000fe20000201000 */
[----:B------:R-:W-:Y:S01]  /*9650*/  IMAD.U32 R103, R118, 0x10000, RZ ;  /* 0x0001000076677824 */ /* 0x000fe200078e00ff */
[----:B------:R-:W-:Y:S02]  /*9660*/  @P0 PRMT R100, R27, 0x7632, R100 ;  /* 0x000076321b640816 */ /* 0x000fe40000000064 */
[----:B------:R-:W-:Y:S01]  /*9670*/  SEL R141, RZ, 0x10000, P5 ;  /* 0x00010000ff8d7807 */ /* 0x000fe20002800000 */
[----:B------:R-:W-:Y:S01]  /*9680*/  FFMA.FTZ R101, R101, R114, 1.1641532182693481445e-10 ;  /* 0x2f00000065657423 */ /* 0x000fe20000010072 */
[----:B------:R-:W-:Y:S01]  /*9690*/  FMUL.FTZ R103, R103, R22 ;  /* 0x0000001667677220 */ /* 0x000fe20000410000 */
[----:B------:R-:W-:Y:S02]  /*96a0*/  ISETP.NE.AND P5, PT, R106, RZ, PT ;  /* 0x000000ff6a00720c */ /* 0x000fe40003fa5270 */
[----:B------:R-:W-:Y:S01]  /*96b0*/  @P0 SHF.L.U32 R100, R100, 0x10, RZ ;  /* 0x0000001064640819 */ /* 0x000fe200000006ff */
[----:B------:R-:W-:Y:S01]  /*96c0*/  FMUL.FTZ R103, R103, R112 ;  /* 0x0000007067677220 */ /* 0x000fe20000410000 */
[----:B------:R-:W-:-:S02]  /*96d0*/  FSETP.GTU.FTZ.AND P6, PT, R101, R110, PT ;  /* 0x0000006e6500720b */ /* 0x000fc40003fdc000 */
[----:B------:R-:W-:Y:S02]  /*96e0*/  SEL R140, RZ, 0x1, P2 ;  /* 0x00000001ff8c7807 */ /* 0x000fe40001000000 */
[----:B------:R-:W-:Y:S02]  /*96f0*/  FSEL R22, R103, RZ, !P6 ;  /* 0x000000ff67167208 */ /* 0x000fe40007000000 */
[----:B------:R-:W-:Y:S02]  /*9700*/  SEL R106, RZ, 0x1000000, P6 ;  /* 0x01000000ff6a7807 */ /* 0x000fe40003000000 */
[----:B------:R-:W-:Y:S01]  /*9710*/  SEL R145, RZ, 0x1, P3 ;  /* 0x00000001ff917807 */ /* 0x000fe20001800000 */
[----:B------:R-:W-:Y:S01]  /*9720*/  FMUL.FTZ R143, R31, R22 ;  /* 0x000000161f8f7220 */ /* 0x000fe20000410000 */
[----:B------:R-:W-:Y:S02]  /*9730*/  SEL R22, RZ, 0x100, P4 ;  /* 0x00000100ff167807 */ /* 0x000fe40002000000 */
[----:B------:R-:W-:Y:S01]  /*9740*/  F2FP.BF16.F32.PACK_AB R102, R131, R121 ;  /* 0x000000798366723e */ /* 0x000fe200000010ff */
[----:B------:R-:W-:Y:S01]  /*9750*/  @P0 FADD.FTZ R143, R100, R143 ;  /* 0x0000008f648f0221 */ /* 0x000fe20000010000 */
[----:B------:R-:W-:Y:S01]  /*9760*/  LOP3.LUT R22, R22, R106, R141, 0xfe, !PT ;  /* 0x0000006a16167212 */ /* 0x000fe200078efe8d */
[----:B------:R-:W-:Y:S01]  /*9770*/  IMAD.WIDE.U32 R140, R140, 0x1000000, RZ ;  /* 0x010000008c8c7825 */ /* 0x000fe200078e00ff */
[----:B------:R-:W-:-:S02]  /*9780*/  LEA R138, P0, R104, UR12, 0x4 ;  /* 0x0000000c688a7c11 */ /* 0x000fc4000f8020ff */
[----:B------:R-:W-:Y:S02]  /*9790*/  F2FP.BF16.F32.PACK_AB R101, R119, R109 ;  /* 0x0000006d7765723e */ /* 0x000fe400000010ff */
[----:B------:R-:W-:Y:S02]  /*97a0*/  LEA.HI.X R139, R104, UR13, RZ, 0x4, P0 ;  /* 0x0000000d688b7c11 */ /* 0x000fe400080f24ff */
[----:B------:R-:W-:Y:S02]  /*97b0*/  F2FP.BF16.F32.PACK_AB R100, R107, R21 ;  /* 0x000000156b64723e */ /* 0x000fe400000010ff */
[----:B------:R-:W-:Y:S02]  /*97c0*/  F2FP.BF16.F32.PACK_AB R103, R143, R133 ;  /* 0x000000858f67723e */ /* 0x000fe400000010ff */
[----:B------:R-:W-:Y:S02]  /*97d0*/  LOP3.LUT R141, R141, R22, R145, 0xfe, !PT ;  /* 0x000000168d8d7212 */ /* 0x000fe400078efe91 */
[----:B------:R-:W-:Y:S01]  /*97e0*/  SEL R22, RZ, 0x1, P1 ;  /* 0x00000001ff167807 */ /* 0x000fe20000800000 */
[----:B------:R1:W-:Y:S01]  /*97f0*/  STG.E.128 desc[UR4][R138.64], R100 ;  /* 0x000000648a007986 */ /* 0x0003e2000c101d04 */
[----:B------:R-:W-:-:S02]  /*9800*/  SEL R106, RZ, 0x1, P5 ;  /* 0x00000001ff6a7807 */ /* 0x000fc40002800000 */
[----:B------:R-:W-:Y:S01]  /*9810*/  ISETP.NE.AND P0, PT, R108, RZ, PT ;  /* 0x000000ff6c00720c */ /* 0x000fe20003f05270 */
[----:B-1----:R-:W-:-:S04]  /*9820*/  IMAD.WIDE.U32 R102, R22, 0x10000, RZ ;  /* 0x0001000016667825 */ /* 0x002fc800078e00ff */
        /* <DEDUP_REMOVED lines=8> */
.L_x_6583:
[----:B------:R-:W-:Y:S05]  /*98b0*/  BSYNC B0 ;  /* 0x0000000000007941 */ /* 0x000fea0003800000 */
.L_x_6582:
[----:B------:R-:W-:Y:S01]  /*98c0*/  FADD.FTZ R22, RZ, R13 ;  /* 0x0000000dff167221 */ /* 0x000fe20000010000 */
[----:B------:R-:W-:Y:S01]  /*98d0*/  ISETP.NE.AND P5, PT, R10, RZ, PT ;  /* 0x000000ff0a00720c */ /* 0x000fe20003fa5270 */
[----:B------:R-:W-:Y:S01]  /*98e0*/  UMOV UR8, 0xffffffff ;  /* 0xffffffff00087882 */ /* 0x000fe20000000000 */
[----:B------:R-:W-:Y:S01]  /*98f0*/  ISETP.GT.U32.AND P0, PT, R5, 0xff, PT ;  /* 0x000000ff0500780c */ /* 0x000fe20003f04070 */
[----:B------:R-:W-:Y:S01]  /*9900*/  FADD.FTZ R22, R15, R22 ;  /* 0x000000160f167221 */ /* 0x000fe20000010000 */
[----:B------:R-:W-:Y:S02]  /*9910*/  ISETP.GT.U32.AND P1, PT, R5, 0x17f, PT ;  /* 0x0000017f0500780c */ /* 0x000fe40003f24070 */
[----:B------:R-:W-:Y:S01]  /*9920*/  LOP3.LUT P2, RZ, R20, 0xff, RZ, 0xc0, !PT ;  /* 0x000000ff14ff7812 */ /* 0x000fe2000784c0ff */
        /* <DEDUP_REMOVED lines=24> */
[----:B------:R-:W-:-:S04]  /*9ab0*/  SHF.R.U32.HI R22, RZ, 0x5, R0 ;  /* 0x00000005ff167819 */ /* 0x000fc80000011600 */
[----:B-123--:R-:W-:-:S05]  /*9ac0*/  LOP3.LUT R102, R22, 0x7fffffc, RZ, 0xc0, !PT ;  /* 0x07fffffc16667812 */ /* 0x00efca00078ec0ff */
[----:B------:R-:W-:Y:S01]  /*9ad0*/  @!P2 VIADD R102, R102, 0x4 ;  /* 0x000000046666a836 */ /* 0x000fe20000000000 */
        /* <DEDUP_REMOVED lines=70> */
.L_x_6658:
[----:B------:R-:W2:Y:S01]  /*9f40*/  @!P3 S2R R141, SR_CgaCtaId ;  /* 0x00000000008db919 */ /* 0x000ea20000008800 */
[----:B------:R-:W-:Y:S01]  /*9f50*/  @!P3 MOV R20, 0x400 ;  /* 0x000004000014b802 */ /* 0x000fe20000000f00 */
[----:B-1----:R-:W-:Y:S01]  /*9f60*/  FADD.FTZ R101, R106, R139 ;  /* 0x0000008b6a657221 */ /* 0x002fe20000010000 */
[----:B------:R-:W-:Y:S01]  /*9f70*/  LOP3.LUT R103, R22, 0x3, RZ, 0xc0, !PT ;  /* 0x0000000316677812 */ /* 0x000fe200078ec0ff */
[----:B------:R-:W-:Y:S05]  /*9f80*/  WARPSYNC.ALL ;  /* 0x0000000000007948 */ /* 0x000fea0003800000 */
[----:B--2---:R-:W-:Y:S02]  /*9f90*/  @!P3 LEA R139, R141, R20, 0x18 ;  /* 0x000000148d8bb211 */ /* 0x004fe400078ec0ff */
[----:B------:R-:W-:-:S05]  /*9fa0*/  @!P3 IADD3 R20, R102, R103, RZ ;  /* 0x000000676614b210 */ /* 0x000fca0007ffe0ff */
[----:B------:R-:W-:Y:S01]  /*9fb0*/  @!P3 IMAD R20, R20, 0x8, R139 ;  /* 0x000000081414b824 */ /* 0x000fe200078e028b */
[----:B------:R-:W-:-:S04]  /*9fc0*/  LOP3.LUT R139, R0, 0x1f, RZ, 0xc0, !PT ;  /* 0x0000001f008b7812 */ /* 0x000fc800078ec0ff */
[----:B------:R1:W-:Y:S01]  /*9fd0*/  @!P3 STS.64 [R20], R100 ;  /* 0x000000641400b388 */ /* 0x0003e20000000a00 */
[----:B------:R-:W-:-:S13]  /*9fe0*/  ISETP.GT.U32.AND P0, PT, R139, 0x3, PT ;  /* 0x000000038b00780c */ /* 0x000fda0003f04070 */
[----:B-1----:R-:W1:Y:S01]  /*9ff0*/  @!P0 S2R R101, SR_CgaCtaId ;  /* 0x0000000000658919 */ /* 0x002e620000008800 */
[----:B------:R-:W-:Y:S01]  /*a000*/  @!P0 MOV R20, 0x400 ;  /* 0x0000040000148802 */ /* 0x000fe20000000f00 */
[----:B------:R-:W-:Y:S01]  /*a010*/  BSSY B0, `(.L_x_6641) ;  /* 0x000005d000007945 */ /* 0x000fe20003800000 */
[----:B------:R-:W-:Y:S01]  /*a020*/  @!P0 IADD3 R102, R102, R139, RZ ;  /* 0x0000008b66668210 */ /* 0x000fe20007ffe0ff */
[----:B------:R-:W-:Y:S01]  /*a030*/  BAR.SYNC.DEFER_BLOCKING 0x0 ;  /* 0x0000000000007b1d */ /* 0x000fe20000010000 */
[----:B------:R-:W-:Y:S02]  /*a040*/  PLOP3.LUT P1, PT, PT, PT, UP1, 0x40, 0x0 ;  /* 0x000000000000781c */ /* 0x000fe40003f2e818 */
[----:B-1----:R-:W-:Y:S01]  /*a050*/  @!P0 LEA R101, R101, R20, 0x18 ;  /* 0x0000001465658211 */ /* 0x002fe200078ec0ff */
[----:B------:R-:W-:-:S04]  /*a060*/  HFMA2.MMA R20, -RZ, RZ, 0, 0 ;  /* 0x00000000ff147435 */ /* 0x000fc800000001ff */
[----:B------:R-:W-:Y:S01]  /*a070*/  @!P0 IMAD R102, R102, 0x8, R101 ;  /* 0x0000000866668824 */ /* 0x000fe200078e0265 */
[----:B------:R-:W-:Y:S01]  /*a080*/  CS2R R100, SRZ ;  /* 0x0000000000647805 */ /* 0x000fe2000001ff00 */
[----:B------:R-:W-:-:S05]  /*a090*/  @!P0 IMAD.MOV.U32 R20, RZ, RZ, R9 ;  /* 0x000000ffff148224 */ /* 0x000fca00078e0009 */
[----:B------:R-:W-:Y:S01]  /*a0a0*/  @!P0 LDS.64 R100, [R102] ;  /* 0x0000000066648984 */ /* 0x000fe20000000a00 */
[----:B------:R-:W-:Y:S02]  /*a0b0*/  LOP3.LUT P0, RZ, R103, 0x1f, R0, 0xf8, !PT ;  /* 0x0000001f67ff7812 */ /* 0x000fe4000780f800 */
[----:B------:R-:W-:Y:S01]  /*a0c0*/  I2FP.F32.S32 R104, R20 ;  /* 0x0000001400687245 */ /* 0x000fe20000201400 */
[----:B------:R-:W0:Y:S02]  /*a0d0*/  SHFL.DOWN PT, R139, R20, 0x2, 0x1f ;  /* 0x08401f00148b7f89 */ /* 0x000e2400000e0000 */
[----:B0-----:R-:W-:Y:S02]  /*a0e0*/  I2FP.F32.S32 R106, R139 ;  /* 0x0000008b006a7245 */ /* 0x001fe40000201400 */
[----:B------:R-:W0:Y:S02]  /*a0f0*/  SHFL.DOWN PT, R141, R100, 0x2, 0x1f ;  /* 0x08401f00648d7f89 */ /* 0x000e2400000e0000 */
[C---:B0-----:R-:W-:Y:S01]  /*a100*/  FADD.FTZ R22, -R141.reuse, R100 ;  /* 0x000000648d167221 */ /* 0x041fe20000010100 */
[----:B------:R-:W-:-:S03]  /*a110*/  FMUL.FTZ R141, R141, R106 ;  /* 0x0000006a8d8d7220 */ /* 0x000fc60000410000 */
[----:B------:R-:W-:Y:S01]  /*a120*/  FMUL.FTZ R103, R22, R22 ;  /* 0x0000001616677220 */ /* 0x000fe20000410000 */
[----:B------:R-:W-:Y:S01]  /*a130*/  IADD3 R22, R139, R20, RZ ;  /* 0x000000148b167210 */ /* 0x000fe20007ffe0ff */
[----:B------:R-:W-:Y:S01]  /*a140*/  FFMA.FTZ R141, R104, R100, R141 ;  /* 0x00000064688d7223 */ /* 0x000fe2000001008d */
[----:B------:R-:W0:Y:S01]  /*a150*/  SHFL.DOWN PT, R20, R101, 0x2, 0x1f ;  /* 0x08401f0065147f89 */ /* 0x000e2200000e0000 */
[----:B------:R-:W-:-:S04]  /*a160*/  FMUL.FTZ R103, R103, R104 ;  /* 0x0000006867677220 */ /* 0x000fc80000410000 */
[----:B------:R-:W-:Y:S01]  /*a170*/  FMUL.FTZ R102, R103, R106 ;  /* 0x0000006a67667220 */ /* 0x000fe20000410000 */
        /* <DEDUP_REMOVED lines=21> */
[----:B------:R-:W-:-:S05]  /*a2d0*/  FFMA.FTZ R139, R104, R139, R101 ;  /* 0x0000008b688b7223 */ /* 0x000fca0000010065 */
[----:B------:R-:W0:Y:S01]  /*a2e0*/  @!P0 LDC.64 R102, c[0x0][0x250] ;  /* 0x00009400ff668b82 */ /* 0x000e220000000a00 */
[----:B------:R-:W2:Y:S04]  /*a2f0*/  SHFL.IDX PT, R141, R22, RZ, 0x1f ;  /* 0x00001fff168d7589 */ /* 0x000ea800000e0000 */
[----:B------:R-:W1:Y:S01]  /*a300*/  SHFL.IDX PT, R139, R139, RZ, 0x1f ;  /* 0x00001fff8b8b7589 */ /* 0x000e6200000e0000 */
[----:B0-----:R-:W-:-:S04]  /*a310*/  @!P0 IMAD.WIDE R102, R6, 0x4, R102 ;  /* 0x0000000406668825 */ /* 0x001fc800078e0266 */
[----:B--2---:R-:W-:Y:S01]  /*a320*/  FMUL.FTZ R100, R141, R141 ;  /* 0x0000008d8d647220 */ /* 0x004fe20000410000 */
[----:B------:R0:W-:Y:S01]  /*a330*/  @!P0 STG.E desc[UR4][R102.64], R141 ;  /* 0x0000008d66008986 */ /* 0x0001e2000c101904 */
[----:B-1----:R-:W-:-:S03]  /*a340*/  FFMA.FTZ R20, R139, UR16, R20 ;  /* 0x000000108b147c23 */ /* 0x002fc60008010014 */
[----:B------:R-:W-:-:S05]  /*a350*/  FSEL R101, R100, RZ, !P1 ;  /* 0x000000ff64657208 */ /* 0x000fca0004800000 */
[----:B------:R-:W-:Y:S02]  /*a360*/  FADD.FTZ R20, R20, R101 ;  /* 0x0000006514147221 */ /* 0x000fe40000010000 */
[----:B------:R-:W1:Y:S04]  /*a370*/  @!P0 LDC.64 R100, c[0x0][0x258] ;  /* 0x00009600ff648b82 */ /* 0x000e680000000a00 */
[----:B------:R-:W2:Y:S01]  /*a380*/  MUFU.RSQ R20, R20 ;  /* 0x0000001400147308 */ /* 0x000ea20000001400 */
        /* <DEDUP_REMOVED lines=17> */
[----:B------:R-:W-:-:S02]  /*a4a0*/  FADD.FTZ R103, R113, -R22 ;  /* 0x8000001671677221 */ /* 0x000fc40000010000 */
[----:B------:R-:W-:Y:S02]  /*a4b0*/  F2FP.BF16.F32.PACK_AB R100, R101, R100 ;  /* 0x000000646564723e */ /* 0x000fe400000010ff */
[----:B------:R-:W-:Y:S01]  /*a4c0*/  F2FP.BF16.F32.PACK_AB R101, R104, R139 ;  /* 0x0000008b6865723e */ /* 0x000fe200000010ff */
[----:B------:R-:W-:Y:S01]  /*a4d0*/  FADD.FTZ R139, R123, -R22 ;  /* 0x800000167b8b7221 */ /* 0x000fe20000010000 */
[----:B------:R-:W-:-:S03]  /*a4e0*/  FMUL.FTZ R103, R20, R103 ;  /* 0x0000006714677220 */ /* 0x000fc60000410000 */
[----:B------:R-:W-:Y:S01]  /*a4f0*/  FMUL.FTZ R104, R20, R139 ;  /* 0x0000008b14687220 */ /* 0x000fe20000410000 */
[----:B------:R-:W-:Y:S01]  /*a500*/  FADD.FTZ R139, R135, -R22 ;  /* 0x80000016878b7221 */ /* 0x000fe20000010000 */
[----:B------:R-:W-:Y:S02]  /*a510*/  FFMA.FTZ R102, R84, R103, R92 ;  /* 0x0000006754667223 */ /* 0x000fe4000001005c */
[----:B------:R-:W-:Y:S01]  /*a520*/  FFMA.FTZ R103, R85, R104, R93 ;  /* 0x0000006855677223 */ /* 0x000fe2000001005d */
[----:B------:R-:W-:Y:S02]  /*a530*/  FMUL.FTZ R104, R20, R139 ;  /* 0x0000008b14687220 */ /* 0x000fe40000410000 */
[----:B------:R-:W0:Y:S02]  /*a540*/  LDC.64 R138, c[0x0][0x2b8] ;  /* 0x0000ae00ff8a7b82 */ /* 0x000e240000000a00 */
[----:B------:R-:W-:Y:S01]  /*a550*/  F2FP.BF16.F32.PACK_AB R102, R103, R102 ;  /* 0x000000666766723e */ /* 0x000fe200000010ff */
[----:B------:R-:W-:Y:S01]  /*a560*/  FADD.FTZ R103, R125, -R22 ;  /* 0x800000167d677221 */ /* 0x000fe20000010000 */
[----:B------:R-:W-:-:S03]  /*a570*/  FFMA.FTZ R104, R87, R104, R95 ;  /* 0x0000006857687223 */ /* 0x000fc6000001005f */
[----:B------:R-:W-:-:S04]  /*a580*/  FMUL.FTZ R103, R20, R103 ;  /* 0x0000006714677220 */ /* 0x000fc80000410000 */
[----:B------:R-:W-:-:S05]  /*a590*/  FFMA.FTZ R103, R86, R103, R94 ;  /* 0x0000006756677223 */ /* 0x000fca000001005e */
[----:B------:R-:W-:Y:S01]  /*a5a0*/  F2FP.BF16.F32.PACK_AB R103, R104, R103 ;  /* 0x000000676867723e */ /* 0x000fe200000010ff */
[C---:B0-----:R-:W-:Y:S01]  /*a5b0*/  IMAD.WIDE.U32 R138, R11.reuse, 0x10, R138 ;  /* 0x000000100b8a7825 */ /* 0x041fe200078e008a */
[----:B------:R-:W-:-:S04]  /*a5c0*/  IADD3 R11, R11, 0x80, RZ ;  /* 0x000000800b0b7810 */ /* 0x000fc80007ffe0ff */
[----:B------:R1:W-:Y:S03]  /*a5d0*/  STG.E.128 desc[UR4][R138.64], R100 ;  /* 0x000000648a007986 */ /* 0x0003e6000c101d04 */
.L_x_6642:
[----:B------:R-:W-:Y:S05]  /*a5e0*/  BSYNC B0 ;  /* 0x0000000000007941 */ /* 0x000fea0003800000 */
.L_x_6641:
        /* <DEDUP_REMOVED lines=32> */
[----:B0-----:R-:W-:-:S04]  /*a7f0*/  IMAD.WIDE.U32 R138, R11, 0x10, R138 ;  /* 0x000000100b8a7825 */ /* 0x001fc800078e008a */
[----:B------:R-:W-:Y:S01]  /*a800*/  VIADD R11, R11, 0x80 ;  /* 0x000000800b0b7836 */ /* 0x000fe20000000000 */
[----:B------:R2:W-:Y:S06]  /*a810*/  STG.E.128 desc[UR4][R138.64], R100 ;  /* 0x000000648a007986 */ /* 0x0005ec000c101d04 */
.L_x_6644:
[----:B------:R-:W-:Y:S05]  /*a820*/  BSYNC B0 ;  /* 0x0000000000007941 */ /* 0x000fea0003800000 */
.L_x_6643:
        /* <DEDUP_REMOVED lines=8> */
[--C-:B------:R-:W-:Y:S01]  /*a8b0*/  FADD.FTZ R145, R121, -R22.reuse ;  /* 0x8000001679917221 */ /* 0x100fe20000010000 */
[--C-:B------:R-:W-:Y:S01]  /*a8c0*/  FADD.FTZ R147, R131, -R22.reuse ;  /* 0x8000001683937221 */ /* 0x100fe20000010000 */
[--C-:B------:R-:W-:Y:S01]  /*a8d0*/  FADD.FTZ R149, R133, -R22.reuse ;  /* 0x8000001685957221 */ /* 0x100fe20000010000 */
[----:B------:R-:W-:Y:S01]  /*a8e0*/  FADD.FTZ R151, R143, -R22 ;  /* 0x800000168f977221 */ /* 0x000fe20000010000 */
[C---:B------:R-:W-:Y:S01]  /*a8f0*/  FMUL.FTZ R139, R20.reuse, R139 ;  /* 0x0000008b148b7220 */ /* 0x040fe20000410000 */
[----:B------:R-:W-:Y:S01]  /*a900*/  FMUL.FTZ R22, R20, R103 ;  /* 0x0000006714167220 */ /* 0x000fe20000410000 */
[----:B-----5:R-:W-:Y:S01]  /*a910*/  FFMA.FTZ R100, R40, R101, R48 ;  /* 0x0000006528647223 */ /* 0x020fe20000010030 */
[----:B------:R-:W-:Y:S01]  /*a920*/  FMUL.FTZ R102, R20, R141 ;  /* 0x0000008d14667220 */ /* 0x000fe20000410000 */
        /* <DEDUP_REMOVED lines=8> */
[----:B------:R-:W0:Y:S01]  /*a9b0*/  LDC.64 R138, c[0x0][0x2b8] ;  /* 0x0000ae00ff8a7b82 */ /* 0x000e220000000a00 */
[----:B------:R-:W-:Y:S01]  /*a9c0*/  FFMA.FTZ R103, R38, R149, R46 ;  /* 0x0000009526677223 */ /* 0x000fe2000001002e */
[----:B------:R-:W-:Y:S01]  /*a9d0*/  FFMA.FTZ R20, R39, R20, R47 ;  /* 0x0000001427147223 */ /* 0x000fe2000001002f */
[----:B------:R-:W-:-:S04]  /*a9e0*/  FFMA.FTZ R104, R37, R104, R45 ;  /* 0x0000006825687223 */ /* 0x000fc8000001002d */
[----:B------:R-:W-:Y:S01]  /*a9f0*/  F2FP.BF16.F32.PACK_AB R103, R20, R103 ;  /* 0x000000671467723e */ /* 0x000fe200000010ff */
[----:B------:R-:W-:Y:S01]  /*aa00*/  FFMA.FTZ R20, R43, R102, R51 ;  /* 0x000000662b147223 */ /* 0x000fe20000010033 */
[----:B------:R-:W-:-:S04]  /*aa10*/  F2FP.BF16.F32.PACK_AB R102, R104, R145 ;  /* 0x000000916866723e */ /* 0x000fc800000010ff */
[----:B------:R-:W-:Y:S01]  /*aa20*/  F2FP.BF16.F32.PACK_AB R101, R20, R101 ;  /* 0x000000651465723e */ /* 0x000fe200000010ff */
[----:B0-----:R-:W-:-:S05]  /*aa30*/  IMAD.WIDE.U32 R138, R11, 0x10, R138 ;  /* 0x000000100b8a7825 */ /* 0x001fca00078e008a */
[----:B------:R3:W-:Y:S02]  /*aa40*/  STG.E.128 desc[UR4][R138.64], R100 ;  /* 0x000000648a007986 */ /* 0x0007e4000c101d04 */
.L_x_6646:
[----:B------:R-:W-:Y:S05]  /*aa50*/  BSYNC B0 ;  /* 0x0000000000007941 */ /* 0x000fea0003800000 */
.L_x_6645:
[----:B------:R-:W-:Y:S02]  /*aa60*/  IADD3 R6, R6, UR18, RZ ;  /* 0x0000001206067c10 */ /* 0x000fe4000fffe0ff */
[----:B0-----:R-:W-:Y:S02]  /*aa70*/  SEL R20, RZ, 0x1, P2 ;  /* 0x00000001ff147807 */ /* 0x001fe40001000000 */
[----:B------:R-:W-:-:S13]  /*aa80*/  ISETP.GE.AND P0, PT, R6, UR19, PT ;  /* 0x0000001306007c0c */ /* 0x000fda000bf06270 */
[----:B------:R-:W-:Y:S05]  /*aa90*/  @!P0 BRA `(.L_x_6647) ;  /* 0xffffff6000888947 */ /* 0x000fea000383ffff */
[----:B------:R-:W-:Y:S05]  /*aaa0*/  EXIT ;  /* 0x000000000000794d */ /* 0x000fea0003800000 */
.L_x_6640:
[----:B------:R-:W-:Y:S01]  /*aab0*/  IMAD.MOV.U32 R141, RZ, RZ, R104 ;  /* 0x000000ffff8d7224 */ /* 0x000fe200078e0068 */
[----:B------:R-:W-:Y:S01]  /*aac0*/  MOV R112, 0x1 ;  /* 0x0000000100707802 */ /* 0x000fe20000000f00 */
[----:B------:R-:W-:Y:S01]  /*aad0*/  IMAD.MOV.U32 R145, RZ, RZ, 0x1f ;  /* 0x0000001fff917424 */ /* 0x000fe200078e00ff */
[----:B------:R-:W-:-:S07]  /*aae0*/  MOV R108, 0xffffffff ;  /* 0xffffffff006c7802 */ /* 0x000fce0000000f00 */
[----:B0----5:R-:W-:Y:S05]  /*aaf0*/  WARPSYNC.COLLECTIVE R108, `(.L_x_6648) ;  /* 0x000000006c087348 */ /* 0x021fea0003c00000 */
[----:B------:R1:W2:Y:S02]  /*ab00*/  SHFL.BFLY P4, R110, R141, R112, R145 ;  /* 0x0c0000708d6e7389 */ /* 0x0002a40000080091 */
[----:B012--5:R-:W-:Y:S01]  /*ab10*/  ENDCOLLECTIVE ;  /* 0x000000000000791b */ /* 0x027fe20003800000 */
.L_x_6648:
[----:B------:R-:W-:Y:S02]  /*ab20*/  IMAD.MOV.U32 R112, RZ, RZ, 0x2 ;  /* 0x00000002ff707424 */ /* 0x000fe400078e00ff */
[----:B------:R-:W-:-:S04]  /*ab30*/  IMAD.MOV.U32 R101, RZ, RZ, R110 ;  /* 0x000000ffff657224 */ /* 0x000fc800078e006e */
[----:B------:R-:W-:-:S05]  /*ab40*/  FADD.FTZ R101, R104, R101 ;  /* 0x0000006568657221 */ /* 0x000fca0000010000 */
[----:B------:R-:W-:-:S07]  /*ab50*/  MOV R141, R101 ;  /* 0x00000065008d7202 */ /* 0x000fce0000000f00 */
[----:B------:R-:W-:Y:S05]  /*ab60*/  WARPSYNC.COLLECTIVE R108, `(.L_x_6649) ;  /* 0x000000006c087348 */ /* 0x000fea0003c00000 */
[----:B------:R0:W1:Y:S02]  /*ab70*/  SHFL.BFLY P4, R110, R141, R112, R145 ;  /* 0x0c0000708d6e7389 */ /* 0x0000640000080091 */
[----:B01----:R-:W-:Y:S01]  /*ab80*/  ENDCOLLECTIVE ;  /* 0x000000000000791b */ /* 0x003fe20003800000 */
.L_x_6649:
[----:B------:R-:W-:Y:S01]  /*ab90*/  HFMA2.MMA R112, -RZ, RZ, 0, 2.384185791015625e-07 ;  /* 0x00000004ff707435 */ /* 0x000fe200000001ff */
[----:B------:R-:W-:-:S05]  /*aba0*/  MOV R20, R110 ;  /* 0x0000006e00147202 */ /* 0x000fca0000000f00 */
[----:B------:R-:W-:-:S04]  /*abb0*/  FADD.FTZ R103, R101, R20 ;  /* 0x0000001465677221 */ /* 0x000fc80000010000 */
[----:B------:R-:W-:-:S07]  /*abc0*/  IMAD.MOV.U32 R141, RZ, RZ, R103 ;  /* 0x000000ffff8d7224 */ /* 0x000fce00078e0067 */
[----:B------:R-:W-:Y:S05]  /*abd0*/  WARPSYNC.COLLECTIVE R108, `(.L_x_6650) ;  /* 0x000000006c087348 */ /* 0x000fea0003c00000 */
[----:B------:R0:W1:Y:S02]  /*abe0*/  SHFL.BFLY P4, R110, R141, R112, R145 ;  /* 0x0c0000708d6e7389 */ /* 0x0000640000080091 */
[----:B01----:R-:W-:Y:S01]  /*abf0*/  ENDCOLLECTIVE ;  /* 0x000000000000791b */ /* 0x003fe20003800000 */
.L_x_6650:
[----:B------:R-:W-:Y:S02]  /*ac00*/  IMAD.MOV.U32 R112, RZ, RZ, 0x8 ;  /* 0x00000008ff707424 */ /* 0x000fe400078e00ff */
[----:B------:R-:W-:-:S04]  /*ac10*/  IMAD.MOV.U32 R20, RZ, RZ, R110 ;  /* 0x000000ffff147224 */ /* 0x000fc800078e006e */
[----:B------:R-:W-:-:S05]  /*ac20*/  FADD.FTZ R106, R103, R20 ;  /* 0x00000014676a7221 */ /* 0x000fca0000010000 */
[----:B------:R-:W-:-:S07]  /*ac30*/  MOV R141, R106 ;  /* 0x0000006a008d7202 */ /* 0x000fce0000000f00 */
[----:B------:R-:W-:Y:S05]  /*ac40*/  WARPSYNC.COLLECTIVE R108, `(.L_x_6651) ;  /* 0x000000006c087348 */ /* 0x000fea0003c00000 */
[----:B------:R0:W1:Y:S02]  /*ac50*/  SHFL.BFLY P4, R110, R141, R112, R145 ;  /* 0x0c0000708d6e7389 */ /* 0x0000640000080091 */
[----:B01----:R-:W-:Y:S01]  /*ac60*/  ENDCOLLECTIVE ;  /* 0x000000000000791b */ /* 0x003fe20003800000 */
.L_x_6651:
[----:B------:R-:W-:Y:S01]  /*ac70*/  HFMA2.MMA R112, -RZ, RZ, 0, 9.5367431640625e-07 ;  /* 0x00000010ff707435 */ /* 0x000fe200000001ff */
[----:B------:R-:W-:-:S05]  /*ac80*/  MOV R139, R110 ;  /* 0x0000006e008b7202 */ /* 0x000fca0000000f00 */
[----:B------:R-:W-:-:S04]  /*ac90*/  FADD.FTZ R139, R106, R139 ;  /* 0x0000008b6a8b7221 */ /* 0x000fc80000010000 */
[----:B------:R-:W-:-:S07]  /*aca0*/  IMAD.MOV.U32 R141, RZ, RZ, R139 ;  /* 0x000000ffff8d7224 */ /* 0x000fce00078e008b */
[----:B------:R-:W-:Y:S05]  /*acb0*/  WARPSYNC.COLLECTIVE R108, `(.L_x_6652) ;  /* 0x000000006c087348 */ /* 0x000fea0003c00000 */
[----:B------:R0:W1:Y:S02]  /*acc0*/  SHFL.BFLY P4, R110, R141, R112, R145 ;  /* 0x0c0000708d6e7389 */ /* 0x0000640000080091 */
[----:B01----:R-:W-:Y:S01]  /*acd0*/  ENDCOLLECTIVE ;  /* 0x000000000000791b */ /* 0x003fe20003800000 */
.L_x_6652:
        /* <DEDUP_REMOVED lines=57> */
.L_x_6653:
[----:B------:R-:W-:Y:S01]  /*b070*/  HFMA2.MMA R112, -RZ, RZ, 0, 1.1920928955078125e-07 ;  /* 0x00000002ff707435 */ /* 0x000fe200000001ff */
[----:B------:R-:W-:-:S05]  /*b080*/  MOV R101, R110 ;  /* 0x0000006e00657202 */ /* 0x000fca0000000f00 */
[----:B------:R-:W-:-:S04]  /*b090*/  FADD.FTZ R101, R20, R101 ;  /* 0x0000006514657221 */ /* 0x000fc80000010000 */
[----:B------:R-:W-:-:S07]  /*b0a0*/  IMAD.MOV.U32 R141, RZ, RZ, R101 ;  /* 0x000000ffff8d7224 */ /* 0x000fce00078e0065 */
[----:B------:R-:W-:Y:S05]  /*b0b0*/  WARPSYNC.COLLECTIVE R108, `(.L_x_6654) ;  /* 0x000000006c087348 */ /* 0x000fea0003c00000 */
[----:B------:R0:W1:Y:S02]  /*b0c0*/  SHFL.BFLY P4, R110, R141, R112, R145 ;  /* 0x0c0000708d6e7389 */ /* 0x0000640000080091 */
[----:B01----:R-:W-:Y:S01]  /*b0d0*/  ENDCOLLECTIVE ;  /* 0x000000000000791b */ /* 0x003fe20003800000 */
.L_x_6654:
[----:B------:R-:W-:Y:S02]  /*b0e0*/  IMAD.MOV.U32 R112, RZ, RZ, 0x4 ;  /* 0x00000004ff707424 */ /* 0x000fe400078e00ff */
[----:B------:R-:W-:-:S04]  /*b0f0*/  IMAD.MOV.U32 R104, RZ, RZ, R110 ;  /* 0x000000ffff687224 */ /* 0x000fc800078e006e */
[----:B------:R-:W-:-:S05]  /*b100*/  FADD.FTZ R104, R101, R104 ;  /* 0x0000006865687221 */ /* 0x000fca0000010000 */
[----:B------:R-:W-:-:S07]  /*b110*/  MOV R141, R104 ;  /* 0x00000068008d7202 */ /* 0x000fce0000000f00 */
[----:B------:R-:W-:Y:S05]  /*b120*/  WARPSYNC.COLLECTIVE R108, `(.L_x_6655) ;  /* 0x000000006c087348 */ /* 0x000fea0003c00000 */
[----:B------:R0:W1:Y:S02]  /*b130*/  SHFL.BFLY P4, R110, R141, R112, R145 ;  /* 0x0c0000708d6e7389 */ /* 0x0000640000080091 */
[----:B01----:R-:W-:Y:S01]  /*b140*/  ENDCOLLECTIVE ;  /* 0x000000000000791b */ /* 0x003fe20003800000 */
.L_x_6655:
[----:B------:R-:W-:Y:S01]  /*b150*/  HFMA2.MMA R112, -RZ, RZ, 0, 4.76837158203125e-07 ;  /* 0x00000008ff707435 */ /* 0x000fe200000001ff */
[----:B------:R-:W-:-:S05]  /*b160*/  MOV R103, R110 ;  /* 0x0000006e00677202 */ /* 0x000fca0000000f00 */
[----:B------:R-:W-:-:S04]  /*b170*/  FADD.FTZ R103, R104, R103 ;  /* 0x0000006768677221 */ /* 0x000fc80000010000 */
[----:B------:R-:W-:-:S07]  /*b180*/  IMAD.MOV.U32 R141, RZ, RZ, R103 ;  /* 0x000000ffff8d7224 */ /* 0x000fce00078e0067 */
[----:B------:R-:W-:Y:S05]  /*b190*/  WARPSYNC.COLLECTIVE R108, `(.L_x_6656) ;  /* 0x000000006c087348 */ /* 0x000fea0003c00000 */
[----:B------:R0:W1:Y:S02]  /*b1a0*/  SHFL.BFLY P4, R110, R141, R112, R145 ;  /* 0x0c0000708d6e7389 */ /* 0x0000640000080091 */
[----:B01----:R-:W-:Y:S01]  /*b1b0*/  ENDCOLLECTIVE ;  /* 0x000000000000791b */ /* 0x003fe20003800000 */
.L_x_6656:
[----:B------:R-:W-:Y:S02]  /*b1c0*/  IMAD.MOV.U32 R112, RZ, RZ, 0x10 ;  /* 0x00000010ff707424 */ /* 0x000fe400078e00ff */
[----:B------:R-:W-:-:S04]  /*b1d0*/  IMAD.MOV.U32 R106, RZ, RZ, R110 ;  /* 0x000000ffff6a7224 */ /* 0x000fc800078e006e */
[----:B------:R-:W-:-:S05]  /*b1e0*/  FADD.FTZ R106, R103, R106 ;  /* 0x0000006a676a7221 */ /* 0x000fca0000010000 */
[----:B------:R-:W-:-:S07]  /*b1f0*/  MOV R141, R106 ;  /* 0x0000006a008d7202 */ /* 0x000fce0000000f00 */
[----:B------:R-:W-:Y:S05]  /*b200*/  WARPSYNC.COLLECTIVE R108, `(.L_x_6657) ;  /* 0x000000006c087348 */ /* 0x000fea0003c00000 */
[----:B------:R0:W1:Y:S02]  /*b210*/  SHFL.BFLY P4, R110, R141, R112, R145 ;  /* 0x0c0000708d6e7389 */ /* 0x0000640000080091 */
[----:B01----:R-:W-:Y:S01]  /*b220*/  ENDCOLLECTIVE ;  /* 0x000000000000791b */ /* 0x003fe20003800000 */
.L_x_6657:
[----:B------:R-:W-:Y:S01]  /*b230*/  MOV R139, R110 ;  /* 0x0000006e008b7202 */ /* 0x000fe20000000f00 */
[----:B------:R-:W-:Y:S06]  /*b240*/  BRA `(.L_x_6658) ;  /* 0xffffffec003c7947 */ /* 0x000fec000383ffff */
.L_x_6659:
        /* <DEDUP_REMOVED lines=11> */
.L_x_23252:


//--------------------- .text._ZN10layer_norm13ln_fwd_kernelINS_13Kernel_traitsIf13__nv_bfloat16S2_S2_fjLj3072ELj1ELj1ELj4ELj16ENS_18Kernel_traits_baseILj3072EfS2_S2_S2_fjLj128EEEEELb1ELb1ELb0ELb1EEEvNS_9FwdParamsE --------------------------
	.section	.text._ZN10layer_norm13ln_fwd_kernelINS_13Kernel_traitsIf13__nv_bfloat16S2_S2_fjLj3072ELj1ELj1ELj4ELj16ENS_18Kernel_traits_baseILj3072EfS2_S2_S2_fjLj128EEEEELb1ELb1ELb0ELb1EEEvNS_9FwdParamsE,"ax",@progbits
	.align	128
        .global         _ZN10layer_norm13ln_fwd_kernelINS_13Kernel_traitsIf13__nv_bfloat16S2_S2_fjLj3072ELj1ELj1ELj4ELj16ENS_18Kernel_traits_baseILj3072EfS2_S2_S2_fjLj128EEEEELb1ELb1ELb0ELb1EEEvNS_9FwdParamsE
        .type           _ZN10layer_norm13ln_fwd_kernelINS_13Kernel_traitsIf13__nv_bfloat16S2_S2_fjLj3072ELj1ELj1ELj4ELj16ENS_18Kernel_traits_baseILj3072EfS2_S2_S2_fjLj128EEEEELb1ELb1ELb0ELb1EEEvNS_9FwdParamsE,@function
        .size           _ZN10layer_norm13ln_fwd_kernelINS_13Kernel_traitsIf13__nv_bfloat16S2_S2_fjLj3072ELj1ELj1ELj4ELj16ENS_18Kernel_traits_baseILj3072EfS2_S2_S2_fjLj128EEEEELb1ELb1ELb0ELb1EEEvNS_9FwdParamsE,(.L_x_23253 - _ZN10layer_norm13ln_fwd_kernelINS_13Kernel_traitsIf13__nv_bfloat16S2_S2_fjLj3072ELj1ELj1ELj4ELj16ENS_18Kernel_traits_baseILj3072EfS2_S2_S2_fjLj128EEEEELb1ELb1ELb0ELb1EEEvNS_9FwdParamsE)
        .other          _ZN10layer_norm13ln_fwd_kernelINS_13Kernel_traitsIf13__nv_bfloat16S2_S2_fjLj3072ELj1ELj1ELj4ELj16ENS_18Kernel_traits_baseILj3072EfS2_S2_S2_fjLj128EEEEELb1ELb1ELb0ELb1EEEvNS_9FwdParamsE,@"STO_CUDA_ENTRY STV_DEFAULT"
_ZN10layer_norm13ln_fwd_kernelINS_13Kernel_traitsIf13__nv_bfloat16S2_S2_fjLj3072ELj1ELj1ELj4ELj16ENS_18Kernel_traits_baseILj3072EfS2_S2_S2_fjLj128EEEEELb1ELb1ELb0ELb1EEEvNS_9FwdParamsE:
.text._ZN10layer_norm13ln_fwd_kernelINS_13Kernel_traitsIf13__nv_bfloat16S2_S2_fjLj3072ELj1ELj1ELj4ELj16ENS_18Kernel_traits_baseILj3072EfS2_S2_S2_fjLj128EEEEELb1ELb1ELb0ELb1EEEvNS_9FwdParamsE:
        /* <DEDUP_REMOVED lines=10> */
[----:B------:R-:W-:Y:S01]  /*00a0*/  ULDC.64 UR10, c[0x0][0x2c8] ;  /* 0x0000b200000a7ab9 */ /* 0x000fe20000000a00 */
[----:B------:R-:W-:Y:S01]  /*00b0*/  ULDC.64 UR12, c[0x0][0x260] ;  /* 0x00009800000c7ab9 */ /* 0x000fe20000000a00 */
[----:B------:R-:W-:Y:S01]  /*00c0*/  ULDC UR9, c[0x0][0x214] ;  /* 0x0000850000097ab9 */ /* 0x000fe20000000800 */
[----:B------:R-:W-:-:S03]  /*00d0*/  ULDC.64 UR14, c[0x0][0x278] ;  /* 0x00009e00000e7ab9 */ /* 0x000fc60000000a00 */
        /* <DEDUP_REMOVED lines=10> */
[----:B------:R-:W-:Y:S02]  /*0180*/  CS2R R72, SRZ ;  /* 0x0000000000487805 */ /* 0x000fe4000001ff00 */
[----:B------:R-:W-:Y:S02]  /*0190*/  CS2R R74, SRZ ;  /* 0x00000000004a7805 */ /* 0x000fe4000001ff00 */
[----:B------:R-:W-:Y:S02]  /*01a0*/  CS2R R68, SRZ ;  /* 0x0000000000447805 */ /* 0x000fe4000001ff00 */
[----:B------:R-:W-:Y:S02]  /*01b0*/  CS2R R70, SRZ ;  /* 0x0000000000467805 */ /* 0x000fe4000001ff00 */
[----:B------:R-:W-:-:S02]  /*01c0*/  CS2R R64, SRZ ;  /* 0x0000000000407805 */ /* 0x000fc4000001ff00 */
[----:B------:R-:W-:Y:S02]  /*01d0*/  CS2R R66, SRZ ;  /* 0x0000000000427805 */ /* 0x000fe4000001ff00 */
[----:B------:R-:W-:Y:S02]  /*01e0*/  CS2R R60, SRZ ;  /* 0x00000000003c7805 */ /* 0x000fe4000001ff00 */
[----:B------:R-:W-:Y:S02]  /*01f0*/  CS2R R62, SRZ ;  /* 0x00000000003e7805 */ /* 0x000fe4000001ff00 */
[----:B------:R-:W-:Y:S02]  /*0200*/  CS2R R56, SRZ ;  /* 0x0000000000387805 */ /* 0x000fe4000001ff00 */
[----:B------:R-:W-:Y:S02]  /*0210*/  CS2R R58, SRZ ;  /* 0x00000000003a7805 */ /* 0x000fe4000001ff00 */
[----:B------:R-:W-:-:S02]  /*0220*/  CS2R R52, SRZ ;  /* 0x0000000000347805 */ /* 0x000fc4000001ff00 */
[----:B------:R-:W-:Y:S02]  /*0230*/  CS2R R54, SRZ ;  /* 0x0000000000367805 */ /* 0x000fe4000001ff00 */
        /* <DEDUP_REMOVED lines=48> */
[----:B------:R-:W-:Y:S01]  /*0540*/  ISETP.NE.U32.AND P0, PT, RZ, UR10, PT ;  /* 0x0000000aff007c0c */ /* 0x000fe2000bf05070 */
[----:B------:R-:W-:Y:S02]  /*0550*/  UIADD3 UR30, UR6, 0x5384540f, URZ ;  /* 0x5384540f061e7890 */ /* 0x000fe4000fffe03f */
[----:B------:R-:W-:Y:S01]  /*0560*/  IMAD.WIDE.U32 R8, R8, -0x326172a9, RZ ;  /* 0xcd9e8d5708087825 */ /* 0x000fe200078e00ff */
[----:B------:R-:W-:Y:S01]  /*0570*/  LOP3.LUT R81, R7, UR31, R2, 0x96, !PT ;  /* 0x0000001f07517c12 */ /* 0x000fe2000f8e9602 */
[----:B------:R-:W-:Y:S01]  /*0580*/  UIADD3 UR32, UR6, -0xe443238, URZ ;  /* 0xf1bbcdc806207890 */ /* 0x000fe2000fffe03f */
[----:B------:R-:W-:Y:S02]  /*0590*/  ISETP.NE.AND.EX P0, PT, RZ, UR11, PT, P0 ;  /* 0x0000000bff007c0c */ /* 0x000fe4000bf05300 */
[----:B------:R-:W-:Y:S01]  /*05a0*/  LOP3.LUT R79, R9, UR30, R4, 0x96, !PT ;  /* 0x0000001e094f7c12 */ /* 0x000fe2000f8e9604 */
[----:B------:R-:W-:Y:S01]  /*05b0*/  IMAD.HI.U32 R5, R81, -0x326172a9, RZ ;  /* 0xcd9e8d5751057827 */ /* 0x000fe200078e00ff */
[----:B------:R-:W-:-:S04]  /*05c0*/  IADD3 R4, P2, R0, UR10, RZ ;  /* 0x0000000a00047c10 */ /* 0x000fc8000ff5e0ff */
[----:B------:R-:W-:Y:S02]  /*05d0*/  LOP3.LUT R122, R5, UR32, R8, 0x96, !PT ;  /* 0x00000020057a7c12 */ /* 0x000fe4000f8e9608 */
[----:B------:R-:W-:-:S05]  /*05e0*/  IADD3.X R5, RZ, UR11, RZ, P2, !PT ;  /* 0x0000000bff057c10 */ /* 0x000fca00097fe4ff */
[----:B------:R0:W5:Y:S04]  /*05f0*/  @P0 LDG.E.128 R72, desc[UR4][R4.64] ;  /* 0x0000000404480981 */ /* 0x000168000c1e1d00 */
[----:B------:R0:W5:Y:S04]  /*0600*/  @P0 LDG.E.128 R68, desc[UR4][R4.64+0x10] ;  /* 0x0000100404440981 */ /* 0x000168000c1e1d00 */
[----:B------:R0:W5:Y:S04]  /*0610*/  @P0 LDG.E.128 R64, desc[UR4][R4.64+0x1000] ;  /* 0x0010000404400981 */ /* 0x000168000c1e1d00 */
[----:B------:R0:W5:Y:S04]  /*0620*/  @P0 LDG.E.128 R60, desc[UR4][R4.64+0x1010] ;  /* 0x00101004043c0981 */ /* 0x000168000c1e1d00 */
[----:B------:R0:W5:Y:S04]  /*0630*/  @P0 LDG.E.128 R56, desc[UR4][R4.64+0x2000] ;  /* 0x0020000404380981 */ /* 0x000168000c1e1d00 */
[----:B------:R0:W5:Y:S01]  /*0640*/  @P0 LDG.E.128 R52, desc[UR4][R4.64+0x2010] ;  /* 0x0020100404340981 */ /* 0x000162000c1e1d00 */
[----:B------:R-:W-:Y:S01]  /*0650*/  UIADD3 UR33, UR7, -0x24c28bd8, URZ ;  /* 0xdb3d742807217890 */ /* 0x000fe2000fffe03f */
[----:B------:R-:W-:Y:S01]  /*0660*/  IMAD.HI.U32 R3, R79, -0x2daee0ad, RZ ;  /* 0xd2511f534f037827 */ /* 0x000fe200078e00ff */
[----:B------:R-:W-:-:S02]  /*0670*/  IADD3 R2, P1, R0, UR12, RZ ;  /* 0x0000000c00027c10 */ /* 0x000fc4000ff3e0ff */
[C---:B------:R-:W-:Y:S02]  /*0680*/  LOP3.LUT R100, R98.reuse, 0x7f, RZ, 0xc0, !PT ;  /* 0x0000007f62647812 */ /* 0x040fe400078ec0ff */
[----:B------:R-:W-:Y:S02]  /*0690*/  LEA.HI R98, R98, UR8, RZ, 0x19 ;  /* 0x0000000862627c11 */ /* 0x000fe4000f8fc8ff */
[----:B------:R-:W-:Y:S01]  /*06a0*/  LOP3.LUT R118, R3, UR33, R6, 0x96, !PT ;  /* 0x0000002103767c12 */ /* 0x000fe2000f8e9606 */
[----:B------:R-:W-:Y:S01]  /*06b0*/  IMAD.X R3, RZ, RZ, UR13, P1 ;  /* 0x0000000dff037e24 */ /* 0x000fe200088e06ff */
[----:B------:R-:W-:Y:S02]  /*06c0*/  ISETP.GE.AND P1, PT, R98, UR9, PT ;  /* 0x0000000962007c0c */ /* 0x000fe4000bf26270 */
[----:B------:R-:W-:-:S04]  /*06d0*/  LEA R76, P3, R100, UR14, 0x5 ;  /* 0x0000000e644c7c11 */ /* 0x000fc8000f8628ff */
[----:B------:R-:W-:-:S07]  /*06e0*/  IADD3.X R77, RZ, UR15, RZ, P3, !PT ;  /* 0x0000000fff4d7c10 */ /* 0x000fce0009ffe4ff */
[----:B0-----:R-:W-:Y:S05]  /*06f0*/  @P1 EXIT ;  /* 0x000000000000194d */ /* 0x001fea0003800000 */
        /* <DEDUP_REMOVED lines=12> */
[----:B------:R-:W-:Y:S01]  /*07c0*/  UIADD3 UR34, UR6, -0x700cb87f, URZ ;  /* 0x8ff3478106227890 */ /* 0x000fe2000fffe03f */
[----:B------:R-:W-:Y:S01]  /*07d0*/  IMAD R79, R79, -0x2daee0ad, RZ ;  /* 0xd2511f534f4f7824 */ /* 0x000fe200078e02ff */
[----:B------:R-:W-:Y:S01]  /*07e0*/  UIADD3 UR35, UR7, -0x695add53, URZ ;  /* 0x96a522ad07237890 */ /* 0x000fe2000fffe03f */
[----:B------:R-:W-:Y:S01]  /*07f0*/  IMAD R81, R81, -0x326172a9, RZ ;  /* 0xcd9e8d5751517824 */ /* 0x000fe200078e02ff */
[----:B------:R-:W-:Y:S01]  /*0800*/  ULDC.64 UR8, c[0x0][0x270] ;  /* 0x00009c0000087ab9 */ /* 0x000fe20000000a00 */
[----:B------:R-:W-:Y:S01]  /*0810*/  IMAD.HI.U32 R116, R118, -0x326172a9, RZ ;  /* 0xcd9e8d5776747827 */ /* 0x000fe200078e00ff */
[----:B------:R-:W-:Y:S01]  /*0820*/  HFMA2.MMA R90, -RZ, RZ, 0, 0 ;  /* 0x00000000ff5a7435 */ /* 0x000fe200000001ff */
[----:B------:R-:W-:Y:S01]  /*0830*/  UISETP.NE.U32.AND UP0, UPT, UR8, URZ, UPT ;  /* 0x0000003f0800728c */ /* 0x000fe2000bf05070 */
[----:B------:R-:W-:Y:S01]  /*0840*/  LOP3.LUT R124, R124, 0x3, RZ, 0xc0, !PT ;  /* 0x000000037c7c7812 */ /* 0x000fe200078ec0ff */
[----:B------:R-:W-:Y:S01]  /*0850*/  IMAD.WIDE.U32 R122, R122, -0x2daee0ad, RZ ;  /* 0xd2511f537a7a7825 */ /* 0x000fe200078e00ff */
[----:B------:R-:W-:Y:S01]  /*0860*/  LOP3.LUT R116, R116, UR34, R81, 0x96, !PT ;  /* 0x0000002274747c12 */ /* 0x000fe2000f8e9651 */
[----:B------:R-:W-:Y:S01]  /*0870*/  ULDC.U8 UR8, c[0x0][0x2a0] ;  /* 0x0000a80000087ab9 */ /* 0x000fe20000000000 */
[----:B------:R-:W-:Y:S01]  /*0880*/  UISETP.NE.AND.EX UP0, UPT, UR9, URZ, UPT, UP0 ;  /* 0x0000003f0900728c */ /* 0x000fe2000bf05300 */
[----:B------:R-:W-:Y:S01]  /*0890*/  IMAD.MOV.U32 R0, RZ, RZ, 0x1 ;  /* 0x00000001ff007424 */ /* 0x000fe200078e00ff */
[----:B------:R-:W-:Y:S01]  /*08a0*/  LOP3.LUT R120, R123, UR35, R79, 0x96, !PT ;  /* 0x000000237b787c12 */ /* 0x000fe2000f8e964f */
[----:B------:R-:W-:Y:S01]  /*08b0*/  IMAD R118, R118, -0x326172a9, RZ ;  /* 0xcd9e8d5776767824 */ /* 0x000fe200078e02ff */
[----:B------:R-:W-:Y:S01]  /*08c0*/  ULDC UR10, c[0x0][0x218] ;  /* 0x00008600000a7ab9 */ /* 0x000fe20000000800 */
[----:B------:R-:W-:Y:S01]  /*08d0*/  ULDC UR11, c[0x0][0x290] ;  /* 0x0000a400000b7ab9 */ /* 0x000fe20000000800 */
[----:B------:R-:W-:Y:S01]  /*08e0*/  UISETP.NE.AND UP1, UPT, UR8, URZ, UPT ;  /* 0x0000003f0800728c */ /* 0x000fe2000bf25270 */
[----:B------:R-:W-:Y:S01]  /*08f0*/  ULDC.64 UR12, c[0x0][0x230] ;  /* 0x00008c00000c7ab9 */ /* 0x000fe20000000a00 */
[----:B------:R-:W-:Y:S01]  /*0900*/  ULDC.64 UR14, c[0x0][0x2b8] ;  /* 0x0000ae00000e7ab9 */ /* 0x000fe20000000a00 */
[----:B0-----:R-:W-:-:S08]  /*0910*/  ULDC.64 UR16, c[0x0][0x210] ;  /* 0x0000840000107ab9 */ /* 0x001fd00000000a00 */
.L_x_6829:
        /* <DEDUP_REMOVED lines=33> */
.L_x_6661:
[----:B------:R-:W-:-:S07]  /*0b30*/  MOV R91, R118 ;  /* 0x00000076005b7202 */ /* 0x000fce0000000f00 */
.L_x_6662:
[----:B------:R-:W-:Y:S05]  /*0b40*/  BSYNC B0 ;  /* 0x0000000000007941 */ /* 0x000fea0003800000 */
.L_x_6660:
        /* <DEDUP_REMOVED lines=16> */
.L_x_6666:
[----:B------:R-:W-:Y:S05]  /*0c50*/  BSYNC B1 ;  /* 0x0000000000017941 */ /* 0x000fea0003800000 */
.L_x_6665:
        /* <DEDUP_REMOVED lines=42> */
.L_x_6664:
[----:B------:R-:W-:Y:S05]  /*0f00*/  BSYNC B0 ;  /* 0x0000000000007941 */ /* 0x000fea0003800000 */
.L_x_6663:
        /* <DEDUP_REMOVED lines=9> */
[----:B------:R-:W-:Y:S01]  /*0fa0*/  FMUL.FTZ R85, R85, R102 ;  /* 0x0000006655557220 */ /* 0x000fe20000410000 */
[----:B------:R-:W-:-:S03]  /*0fb0*/  IADD3 R87, R86, 0x1, RZ ;  /* 0x0000000156577810 */ /* 0x000fc60007ffe0ff */
        /* <DEDUP_REMOVED lines=16> */
.L_x_6668:
[----:B------:R-:W-:-:S07]  /*10c0*/  MOV R93, R118 ;  /* 0x00000076005d7202 */ /* 0x000fce0000000f00 */
.L_x_6669:
[----:B------:R-:W-:Y:S05]  /*10d0*/  BSYNC B0 ;  /* 0x0000000000007941 */ /* 0x000fea0003800000 */
.L_x_6667:
        /* <DEDUP_REMOVED lines=16> */
.L_x_6673:
[----:B------:R-:W-:Y:S05]  /*11e0*/  BSYNC B1 ;  /* 0x0000000000017941 */ /* 0x000fea0003800000 */
.L_x_6672:
        /* <DEDUP_REMOVED lines=42> */
.L_x_6671:
[----:B------:R-:W-:Y:S05]  /*1490*/  BSYNC B0 ;  /* 0x0000000000007941 */ /* 0x000fea0003800000 */
.L_x_6670:
        /* <DEDUP_REMOVED lines=24> */
.L_x_6675:
[----:B------:R-:W-:-:S07]  /*1620*/  IMAD.MOV.U32 R93, RZ, RZ, R118 ;  /* 0x000000ffff5d7224 */ /* 0x000fce00078e0076 */
.L_x_6676:
[----:B------:R-:W-:Y:S05]  /*1630*/  BSYNC B0 ;  /* 0x0000000000007941 */ /* 0x000fea0003800000 */
.L_x_6674:
        /* <DEDUP_REMOVED lines=16> */
.L_x_6680:
[----:B------:R-:W-:Y:S05]  /*1740*/  BSYNC B1 ;  /* 0x0000000000017941 */ /* 0x000fea0003800000 */
.L_x_6679:
        /* <DEDUP_REMOVED lines=42> */
.L_x_6678:
[----:B------:R-:W-:Y:S05]  /*19f0*/  BSYNC B0 ;  /* 0x0000000000007941 */ /* 0x000fea0003800000 */
.L_x_6677:
[----:B------:R-:W-:Y:S01]  /*1a00*/  I2FP.F32.U32 R3, R93 ;  /* 0x0000005d00037245 */ /* 0x000fe20000201000 */
[----:B------:R-:W-:Y:S01]  /*1a10*/  @P0 IMAD.U32 R2, R77, 0x10000, RZ ;  /* 0x000100004d020824 */ /* 0x000fe200078e00ff */
[----:B------:R-:W-:Y:S01]  /*1a20*/  SHF.L.U32 R85, R81, 0x10, RZ ;  /* 0x0000001051557819 */ /* 0x000fe200000006ff */
[----:B------:R-:W-:Y:S01]  /*1a30*/  BSSY B0, `(.L_x_6681) ;  /* 0x0000015000007945 */ /* 0x000fe20003800000 */
[----:B------:R-:W-:Y:S01]  /*1a40*/  ISETP.NE.AND P2, PT, R86, 0x1, PT ;  /* 0x000000015600780c */ /* 0x000fe20003f45270 */
[----:B------:R-:W-:Y:S01]  /*1a50*/  FFMA.FTZ R3, R3, R108, 1.1641532182693481445e-10 ;  /* 0x2f00000003037423 */ /* 0x000fe2000001006c */
[----:B------:R-:W-:Y:S01]  /*1a60*/  PRMT R81, R81, 0x7632, R81 ;  /* 0x0000763251517816 */ /* 0x000fe20000000051 */
[----:B------:R-:W-:-:S03]  /*1a70*/  FMUL.FTZ R85, R85, R102 ;  /* 0x0000006655557220 */ /* 0x000fc60000410000 */
[----:B------:R-:W-:Y:S01]  /*1a80*/  FSETP.GTU.FTZ.AND P1, PT, R3, R106, PT ;  /* 0x0000006a0300720b */ /* 0x000fe20003f3c000 */
[----:B------:R-:W-:-:S05]  /*1a90*/  FMUL.FTZ R85, R85, R104 ;  /* 0x0000006855557220 */ /* 0x000fca0000410000 */
[----:B------:R-:W-:-:S05]  /*1aa0*/  FSEL R85, R85, RZ, !P1 ;  /* 0x000000ff55557208 */ /* 0x000fca0004800000 */
[----:B------:R-:W-:Y:S01]  /*1ab0*/  FMUL.FTZ R103, R26, R85 ;  /* 0x000000551a677220 */ /* 0x000fe20000410000 */
[----:B------:R-:W-:-:S03]  /*1ac0*/  IADD3 R85, R86, 0x1, RZ ;  /* 0x0000000156557810 */ /* 0x000fc60007ffe0ff */
        /* <DEDUP_REMOVED lines=10> */
.L_x_6682:
[----:B------:R-:W-:-:S07]  /*1b70*/  MOV R93, R118 ;  /* 0x00000076005d7202 */ /* 0x000fce0000000f00 */
.L_x_6683:
[----:B------:R-:W-:Y:S05]  /*1b80*/  BSYNC B0 ;  /* 0x0000000000007941 */ /* 0x000fea0003800000 */
.L_x_6681:
        /* <DEDUP_REMOVED lines=16> */
.L_x_6687:
[----:B------:R-:W-:Y:S05]  /*1c90*/  BSYNC B1 ;  /* 0x0000000000017941 */ /* 0x000fea0003800000 */
.L_x_6686:
        /* <DEDUP_REMOVED lines=42> */
.L_x_6685:
[----:B------:R-:W-:Y:S05]  /*1f40*/  BSYNC B0 ;  /* 0x0000000000007941 */ /* 0x000fea0003800000 */
.L_x_6684:
        /* <DEDUP_REMOVED lines=23> */
.L_x_6689:
[----:B------:R-:W-:-:S07]  /*20c0*/  IMAD.MOV.U32 R81, RZ, RZ, R118 ;  /* 0x000000ffff517224 */ /* 0x000fce00078e0076 */
.L_x_6690:
[----:B------:R-:W-:Y:S05]  /*20d0*/  BSYNC B0 ;  /* 0x0000000000007941 */ /* 0x000fea0003800000 */
.L_x_6688:
        /* <DEDUP_REMOVED lines=16> */
.L_x_6694:
[----:B------:R-:W-:Y:S05]  /*21e0*/  BSYNC B1 ;  /* 0x0000000000017941 */ /* 0x000fea0003800000 */
.L_x_6693:
        /* <DEDUP_REMOVED lines=42> */
.L_x_6692:
[----:B------:R-:W-:Y:S05]  /*2490*/  BSYNC B0 ;  /* 0x0000000000007941 */ /* 0x000fea0003800000 */
.L_x_6691:
        /* <DEDUP_REMOVED lines=23> */
.L_x_6696:
[----:B------:R-:W-:-:S07]  /*2610*/  MOV R81, R118 ;  /* 0x0000007600517202 */ /* 0x000fce0000000f00 */
.L_x_6697:
[----:B------:R-:W-:Y:S05]  /*2620*/  BSYNC B0 ;  /* 0x0000000000007941 */ /* 0x000fea0003800000 */
.L_x_6695:
        /* <DEDUP_REMOVED lines=16> */
.L_x_6701:
[----:B------:R-:W-:Y:S05]  /*2730*/  BSYNC B1 ;  /* 0x0000000000017941 */ /* 0x000fea0003800000 */
.L_x_6700:
        /* <DEDUP_REMOVED lines=42> */
.L_x_6699:
[----:B------:R-:W-:Y:S05]  /*29e0*/  BSYNC B0 ;  /* 0x0000000000007941 */ /* 0x000fea0003800000 */
.L_x_6698:
        /* <DEDUP_REMOVED lines=23> */
.L_x_6703:
[----:B------:R-:W-:-:S07]  /*2b60*/  IMAD.MOV.U32 R81, RZ, RZ, R118 ;  /* 0x000000ffff517224 */ /* 0x000fce00078e0076 */
.L_x_6704:
[----:B------:R-:W-:Y:S05]  /*2b70*/  BSYNC B0 ;  /* 0x0000000000007941 */ /* 0x000fea0003800000 */
.L_x_6702:
        /* <DEDUP_REMOVED lines=16> */
.L_x_6708:
[----:B------:R-:W-:Y:S05]  /*2c80*/  BSYNC B1 ;  /* 0x0000000000017941 */ /* 0x000fea0003800000 */
.L_x_6707:
        /* <DEDUP_REMOVED lines=42> */
.L_x_6706:
[----:B------:R-:W-:Y:S05]  /*2f30*/  BSYNC B0 ;  /* 0x0000000000007941 */ /* 0x000fea0003800000 */
.L_x_6705:
        /* <DEDUP_REMOVED lines=23> */
.L_x_6710:
[----:B------:R-:W-:-:S07]  /*30b0*/  MOV R2, R118 ;  /* 0x0000007600027202 */ /* 0x000fce0000000f00 */
.L_x_6711:
[----:B------:R-:W-:Y:S05]  /*30c0*/  BSYNC B0 ;  /* 0x0000000000007941 */ /* 0x000fea0003800000 */
.L_x_6709:
        /* <DEDUP_REMOVED lines=18> */
.L_x_6715:
[----:B------:R-:W-:Y:S05]  /*31f0*/  BSYNC B1 ;  /* 0x0000000000017941 */ /* 0x000fea0003800000 */
.L_x_6714:
        /* <DEDUP_REMOVED lines=42> */
.L_x_6713:
[----:B------:R-:W-:Y:S05]  /*34a0*/  BSYNC B0 ;  /* 0x0000000000007941 */ /* 0x000fea0003800000 */
.L_x_6712:
[----:B------:R-:W-:Y:S01]  /*34b0*/  I2FP.F32.U32 R3, R2 ;  /* 0x0000000200037245 */ /* 0x000fe20000201000 */
[----:B------:R-:W-:Y:S01]  /*34c0*/  IMAD.U32 R83, R83, 0x10000, RZ ;  /* 0x0001000053537824 */ /* 0x000fe200078e00ff */
[----:B------:R-:W-:Y:S01]  /*34d0*/  ISETP.NE.AND P6, PT, R91, RZ, PT ;  /* 0x000000ff5b00720c */ /* 0x000fe20003fc5270 */
[----:B------:R-:W0:Y:S01]  /*34e0*/  LDC.64 R88, c[0x0][0x238] ;  /* 0x00008e00ff587b82 */ /* 0x000e220000000a00 */
[----:B------:R-:W-:Y:S01]  /*34f0*/  SEL R91, RZ, 0x100, P4 ;  /* 0x00000100ff5b7807 */ /* 0x000fe20002000000 */
[----:B------:R-:W-:Y:S01]  /*3500*/  FFMA.FTZ R3, R3, R108, 1.1641532182693481445e-10 ;  /* 0x2f00000003037423 */ /* 0x000fe2000001006c */
[----:B------:R-:W-:Y:S01]  /*3510*/  SEL R82, RZ, 0x10000, P5 ;  /* 0x00010000ff527807 */ /* 0x000fe20002800000 */
[----:B------:R-:W-:Y:S01]  /*3520*/  FMUL.FTZ R83, R83, R102 ;  /* 0x0000006653537220 */ /* 0x000fe20000410000 */
[----:B------:R-:W-:Y:S02]  /*3530*/  ISETP.NE.AND P5, PT, R80, RZ, PT ;  /* 0x000000ff5000720c */ /* 0x000fe40003fa5270 */
[----:B------:R-:W-:Y:S01]  /*3540*/  FSETP.GTU.FTZ.AND P4, PT, R3, R106, PT ;  /* 0x0000006a0300720b */ /* 0x000fe20003f9c000 */
[----:B------:R-:W1:Y:S01]  /*3550*/  @P0 LDC.64 R80, c[0x0][0x230] ;  /* 0x00008c00ff500b82 */ /* 0x000e620000000a00 */
[----:B------:R-:W-:Y:S01]  /*3560*/  SEL R84, RZ, 0x1, P2 ;  /* 0x00000001ff547807 */ /* 0x000fe20001000000 */
[----:B------:R-:W-:Y:S01]  /*3570*/  FMUL.FTZ R86, R83, R104 ;  /* 0x0000006853567220 */ /* 0x000fe20000410000 */
[----:B------:R-:W-:-:S02]  /*3580*/  SEL R2, RZ, 0x1000000, P4 ;  /* 0x01000000ff027807 */ /* 0x000fc40002000000 */
[----:B------:R-:W-:Y:S01]  /*3590*/  SEL R112, RZ, 0x1, P5 ;  /* 0x00000001ff707807 */ /* 0x000fe20002800000 */
[----:B------:R-:W-:Y:S01]  /*35a0*/  IMAD.WIDE.U32 R84, R84, 0x1000000, RZ ;  /* 0x0100000054547825 */ /* 0x000fe200078e00ff */
[----:B------:R-:W-:Y:S02]  /*35b0*/  LOP3.LUT R91, R91, R2, R82, 0xfe, !PT ;  /* 0x000000025b5b7212 */ /* 0x000fe400078efe52 */
[----:B------:R-:W2:Y:S01]  /*35c0*/  LDC.64 R2, c[0x0][0x240] ;  /* 0x00009000ff027b82 */ /* 0x000ea20000000a00 */
[----:B------:R-:W-:Y:S01]  /*35d0*/  SEL R82, RZ, 0x1, P1 ;  /* 0x00000001ff527807 */ /* 0x000fe20000800000 */
[----:B------:R-:W-:Y:S01]  /*35e0*/  IMAD.WIDE.U32 R112, R112, 0x100, RZ ;  /* 0x0000010070707825 */ /* 0x000fe200078e00ff */
[----:B------:R-:W-:Y:S02]  /*35f0*/  @P0 PRMT R87, R79, 0x7632, R87 ;  /* 0x000076324f570816 */ /* 0x000fe40000000057 */
[----:B------:R-:W-:Y:S01]  /*3600*/  FSEL R86, R86, RZ, !P4 ;  /* 0x000000ff56567208 */ /* 0x000fe20006000000 */
[----:B------:R-:W-:Y:S01]  /*3610*/  IMAD.WIDE.U32 R82, R82, 0x10000, RZ ;  /* 0x0001000052527825 */ /* 0x000fe200078e00ff */
[----:B------:R-:W-:-:S02]  /*3620*/  SEL R117, RZ, 0x1, P3 ;  /* 0x00000001ff757807 */ /* 0x000fc40001800000 */
[----:B------:R-:W-:Y:S01]  /*3630*/  SEL R127, RZ, 0x1, P6 ;  /* 0x00000001ff7f7807 */ /* 0x000fe20003000000 */
[----:B------:R-:W-:Y:S01]  /*3640*/  FMUL.FTZ R93, R23, R86 ;  /* 0x00000056175d7220 */ /* 0x000fe20000410000 */
[----:B------:R-:W-:Y:S01]  /*3650*/  LOP3.LUT R126, R112, R84, R82, 0xfe, !PT ;  /* 0x00000054707e7212 */ /* 0x000fe200078efe52 */
[----:B0-----:R-:W-:Y:S01]  /*3660*/  IMAD.WIDE.U32 R114, R109, 0x10, R88 ;  /* 0x000000106d727825 */ /* 0x001fe200078e0058 */
[----:B------:R-:W-:Y:S02]  /*3670*/  @P0 SHF.L.U32 R82, R87, 0x10, RZ ;  /* 0x0000001057520819 */ /* 0x000fe400000006ff */
[----:B------:R-:W-:Y:S01]  /*3680*/  LOP3.LUT R117, R85, R91, R117, 0xfe, !PT ;  /* 0x0000005b55757212 */ /* 0x000fe200078efe75 */
[----:B------:R-:W-:Y:S01]  /*3690*/  VIADD R91, R109, 0x80 ;  /* 0x000000806d5b7836 */ /* 0x000fe20000000000 */
[----:B------:R-:W-:Y:S01]  /*36a0*/  LOP3.LUT R126, R126, R127, RZ, 0xfc, !PT ;  /* 0x0000007f7e7e7212 */ /* 0x000fe200078efcff */
[----:B------:R-:W-:Y:S01]  /*36b0*/  @P0 FADD.FTZ R93, R93, R82 ;  /* 0x000000525d5d0221 */ /* 0x000fe20000010000 */
[----:B------:R-:W-:Y:S01]  /*36c0*/  F2FP.BF16.F32.PACK_AB R86, R97, R99 ;  /* 0x000000636156723e */ /* 0x000fe200000010ff */
[----:B-1----:R-:W-:Y:S01]  /*36d0*/  @P0 IMAD.WIDE.U32 R124, R91, 0x10, R80 ;  /* 0x000000105b7c0825 */ /* 0x002fe200078e0050 */
[----:B------:R-:W-:-:S02]  /*36e0*/  F2FP.BF16.F32.PACK_AB R85, R101, R103 ;  /* 0x000000676555723e */ /* 0x000fc400000010ff */
[----:B------:R-:W-:Y:S01]  /*36f0*/  F2FP.BF16.F32.PACK_AB R84, R105, R107 ;  /* 0x0000006b6954723e */ /* 0x000fe200000010ff */
[----:B------:R-:W-:Y:S01]  /*3700*/  IMAD.WIDE.U32 R80, R91, 0x10, R110 ;  /* 0x000000105b507825 */ /* 0x000fe200078e006e */
[----:B------:R-:W-:Y:S02]  /*3710*/  F2FP.BF16.F32.PACK_AB R87, R93, R95 ;  /* 0x0000005f5d57723e */ /* 0x000fe400000010ff */
[----:B------:R-:W-:Y:S01]  /*3720*/  LOP3.LUT R127, R113, R117, R83, 0xfe, !PT ;  /* 0x00000075717f7212 */ /* 0x000fe200078efe53 */
[----:B--2---:R-:W-:Y:S02]  /*3730*/  IMAD.WIDE.U32 R112, R109, 0x8, R2 ;  /* 0x000000086d707825 */ /* 0x004fe400078e0002 */
        /* <DEDUP_REMOVED lines=16> */
.L_x_6717:
[----:B------:R-:W-:-:S07]  /*3840*/  MOV R84, R118 ;  /* 0x0000007600547202 */ /* 0x000fce0000000f00 */
.L_x_6718:
[----:B------:R-:W-:Y:S05]  /*3850*/  BSYNC B0 ;  /* 0x0000000000007941 */ /* 0x000fea0003800000 */
.L_x_6716:
        /* <DEDUP_REMOVED lines=16> */
.L_x_6722:
[----:B------:R-:W-:Y:S05]  /*3960*/  BSYNC B1 ;  /* 0x0000000000017941 */ /* 0x000fea0003800000 */
.L_x_6721:
        /* <DEDUP_REMOVED lines=42> */
.L_x_6720:
[----:B------:R-:W-:Y:S05]  /*3c10*/  BSYNC B0 ;  /* 0x0000000000007941 */ /* 0x000fea0003800000 */
.L_x_6719:
[----:B------:R-:W-:Y:S01]  /*3c20*/  I2FP.F32.U32 R85, R84 ;  /* 0x0000005400557245 */ /* 0x000fe20000201000 */
[----:B-----5:R-:W-:Y:S01]  /*3c30*/  IMAD.U32 R87, R80, 0x10000, RZ ;  /* 0x0001000050577824 */ /* 0x020fe200078e00ff */
[----:B------:R-:W-:Y:S01]  /*3c40*/  @P0 SHF.L.U32 R84, R76, 0x10, RZ ;  /* 0x000000104c540819 */ /* 0x000fe200000006ff */
[----:B------:R-:W-:Y:S01]  /*3c50*/  BSSY B0, `(.L_x_6723) ;  /* 0x0000016000007945 */ /* 0x000fe20003800000 */
[----:B------:R-:W-:Y:S01]  /*3c60*/  PRMT R80, R80, 0x7632, R80 ;  /* 0x0000763250507816 */ /* 0x000fe20000000050 */
        /* <DEDUP_REMOVED lines=19> */
.L_x_6724:
[----:B------:R-:W-:-:S07]  /*3da0*/  IMAD.MOV.U32 R84, RZ, RZ, R118 ;  /* 0x000000ffff547224 */ /* 0x000fce00078e0076 */
.L_x_6725:
[----:B------:R-:W-:Y:S05]  /*3db0*/  BSYNC B0 ;  /* 0x0000000000007941 */ /* 0x000fea0003800000 */
.L_x_6723:
        /* <DEDUP_REMOVED lines=16> */
.L_x_6729:
[----:B------:R-:W-:Y:S05]  /*3ec0*/  BSYNC B1 ;  /* 0x0000000000017941 */ /* 0x000fea0003800000 */
.L_x_6728:
        /* <DEDUP_REMOVED lines=42> */
.L_x_6727:
[----:B------:R-:W-:Y:S05]  /*4170*/  BSYNC B0 ;  /* 0x0000000000007941 */ /* 0x000fea0003800000 */
.L_x_6726:
        /* <DEDUP_REMOVED lines=24> */
.L_x_6731:
[----:B------:R-:W-:-:S07]  /*4300*/  MOV R80, R118 ;  /* 0x0000007600507202 */ /* 0x000fce0000000f00 */
.L_x_6732:
[----:B------:R-:W-:Y:S05]  /*4310*/  BSYNC B0 ;  /* 0x0000000000007941 */ /* 0x000fea0003800000 */
.L_x_6730:
        /* <DEDUP_REMOVED lines=16> */
.L_x_6736:
[----:B------:R-:W-:Y:S05]  /*4420*/  BSYNC B1 ;  /* 0x0000000000017941 */ /* 0x000fea0003800000 */
.L_x_6735:
        /* <DEDUP_REMOVED lines=42> */
.L_x_6734:
[----:B------:R-:W-:Y:S05]  /*46d0*/  BSYNC B0 ;  /* 0x0000000000007941 */ /* 0x000fea0003800000 */
.L_x_6733:
        /* <DEDUP_REMOVED lines=23> */
.L_x_6738:
[----:B------:R-:W-:-:S07]  /*4850*/  IMAD.MOV.U32 R80, RZ, RZ, R118 ;  /* 0x000000ffff507224 */ /* 0x000fce00078e0076 */
.L_x_6739:
[----:B------:R-:W-:Y:S05]  /*4860*/  BSYNC B0 ;  /* 0x0000000000007941 */ /* 0x000fea0003800000 */
.L_x_6737:
        /* <DEDUP_REMOVED lines=16> */
.L_x_6743:
[----:B------:R-:W-:Y:S05]  /*4970*/  BSYNC B1 ;  /* 0x0000000000017941 */ /* 0x000fea0003800000 */
.L_x_6742:
        /* <DEDUP_REMOVED lines=40> */
[----:B------:R-:W-:-:S03]  /*4c00*/  LOP3.LUT R116, R85, UR34, R118, 0x96, !PT ;  /* 0x0000002255747c12 */ /* 0x000fc6000f8e9676 */
[----:B------:R-:W-:Y:S01]  /*4c10*/  IMAD.MOV.U32 R118, RZ, RZ, R84 ;  /* 0x000000ffff767224 */ /* 0x000fe200078e0054 */
[----:B------:R-:W-:-:S07]  /*4c20*/  LOP3.LUT R120, R123, UR35, R120, 0x96, !PT ;  /* 0x000000237b787c12 */ /* 0x000fce000f8e9678 */
.L_x_6741:
[----:B------:R-:W-:Y:S05]  /*4c30*/  BSYNC B0 ;  /* 0x0000000000007941 */ /* 0x000fea0003800000 */
.L_x_6740:
        /* <DEDUP_REMOVED lines=23> */
.L_x_6745:
[----:B------:R-:W-:-:S07]  /*4db0*/  IMAD.MOV.U32 R80, RZ, RZ, R118 ;  /* 0x000000ffff507224 */ /* 0x000fce00078e0076 */
.L_x_6746:
[----:B------:R-:W-:Y:S05]  /*4dc0*/  BSYNC B0 ;  /* 0x0000000000007941 */ /* 0x000fea0003800000 */
.L_x_6744:
        /* <DEDUP_REMOVED lines=16> */
.L_x_6750:
[----:B------:R-:W-:Y:S05]  /*4ed0*/  BSYNC B1 ;  /* 0x0000000000017941 */ /* 0x000fea0003800000 */
.L_x_6749:
        /* <DEDUP_REMOVED lines=44> */
.L_x_6748:
[----:B------:R-:W-:Y:S05]  /*51a0*/  BSYNC B0 ;  /* 0x0000000000007941 */ /* 0x000fea0003800000 */
.L_x_6747:
[----:B------:R-:W-:Y:S01]  /*51b0*/  I2FP.F32.U32 R81, R80 ;  /* 0x0000005000517245 */ /* 0x000fe20000201000 */
[----:B------:R-:W-:Y:S01]  /*51c0*/  @P0 IMAD.U32 R80, R78, 0x10000, RZ ;  /* 0x000100004e500824 */ /* 0x000fe200078e00ff */
[C---:B------:R-:W-:Y:S01]  /*51d0*/  SHF.L.U32 R85, R82.reuse, 0x10, RZ ;  /* 0x0000001052557819 */ /* 0x040fe200000006ff */
        /* <DEDUP_REMOVED lines=20> */
.L_x_6752:
[----:B------:R-:W-:-:S07]  /*5320*/  MOV R80, R118 ;  /* 0x0000007600507202 */ /* 0x000fce0000000f00 */
.L_x_6753:
[----:B------:R-:W-:Y:S05]  /*5330*/  BSYNC B0 ;  /* 0x0000000000007941 */ /* 0x000fea0003800000 */
.L_x_6751:
        /* <DEDUP_REMOVED lines=16> */
.L_x_6757:
[----:B------:R-:W-:Y:S05]  /*5440*/  BSYNC B1 ;  /* 0x0000000000017941 */ /* 0x000fea0003800000 */
.L_x_6756:
        /* <DEDUP_REMOVED lines=44> */
.L_x_6755:
[----:B------:R-:W-:Y:S05]  /*5710*/  BSYNC B0 ;  /* 0x0000000000007941 */ /* 0x000fea0003800000 */
.L_x_6754:
        /* <DEDUP_REMOVED lines=23> */
.L_x_6759:
[----:B------:R-:W-:-:S07]  /*5890*/  IMAD.MOV.U32 R80, RZ, RZ, R118 ;  /* 0x000000ffff507224 */ /* 0x000fce00078e0076 */
.L_x_6760:
[----:B------:R-:W-:Y:S05]  /*58a0*/  BSYNC B0 ;  /* 0x0000000000007941 */ /* 0x000fea0003800000 */
.L_x_6758:
        /* <DEDUP_REMOVED lines=16> */
.L_x_6764:
[----:B------:R-:W-:Y:S05]  /*59b0*/  BSYNC B1 ;  /* 0x0000000000017941 */ /* 0x000fea0003800000 */
.L_x_6763:
        /* <DEDUP_REMOVED lines=44> */
.L_x_6762:
[----:B------:R-:W-:Y:S05]  /*5c80*/  BSYNC B0 ;  /* 0x0000000000007941 */ /* 0x000fea0003800000 */
.L_x_6761:
        /* <DEDUP_REMOVED lines=23> */
.L_x_6766:
[----:B------:R-:W-:-:S07]  /*5e00*/  MOV R80, R118 ;  /* 0x0000007600507202 */ /* 0x000fce0000000f00 */
.L_x_6767:
[----:B------:R-:W-:Y:S05]  /*5e10*/  BSYNC B0 ;  /* 0x0000000000007941 */ /* 0x000fea0003800000 */
.L_x_6765:
        /* <DEDUP_REMOVED lines=18> */
.L_x_6771:
[----:B------:R-:W-:Y:S05]  /*5f40*/  BSYNC B1 ;  /* 0x0000000000017941 */ /* 0x000fea0003800000 */
.L_x_6770:
        /* <DEDUP_REMOVED lines=44> */
.L_x_6769:
[----:B------:R-:W-:Y:S05]  /*6210*/  BSYNC B0 ;  /* 0x0000000000007941 */ /* 0x000fea0003800000 */
.L_x_6768:
[----:B------:R-:W-:Y:S01]  /*6220*/  I2FP.F32.U32 R81, R80 ;  /* 0x0000005000517245 */ /* 0x000fe20000201000 */
[----:B------:R-:W-:Y:S01]  /*6230*/  IMAD.U32 R83, R83, 0x10000, RZ ;  /* 0x0001000053537824 */ /* 0x000fe200078e00ff */
[----:B------:R-:W-:Y:S01]  /*6240*/  ISETP.NE.AND P6, PT, R112, RZ, PT ;  /* 0x000000ff7000720c */ /* 0x000fe20003fc5270 */
[----:B------:R-:W-:Y:S01]  /*6250*/  IMAD.WIDE.U32 R130, R91, 0x10, R88 ;  /* 0x000000105b827825 */ /* 0x000fe200078e0058 */
[----:B------:R-:W-:-:S03]  /*6260*/  SEL R112, RZ, 0x100, P4 ;  /* 0x00000100ff707807 */ /* 0x000fc60002000000 */
[----:B------:R-:W-:Y:S01]  /*6270*/  FFMA.FTZ R81, R81, R108, 1.1641532182693481445e-10 ;  /* 0x2f00000051517423 */ /* 0x000fe2000001006c */
[----:B------:R-:W-:Y:S01]  /*6280*/  SEL R85, RZ, 0x10000, P5 ;  /* 0x00010000ff557807 */ /* 0x000fe20002800000 */
[----:B------:R-:W-:Y:S01]  /*6290*/  FMUL.FTZ R83, R83, R102 ;  /* 0x0000006653537220 */ /* 0x000fe20000410000 */
[----:B------:R-:W-:Y:S02]  /*62a0*/  ISETP.NE.AND P5, PT, R114, RZ, PT ;  /* 0x000000ff7200720c */ /* 0x000fe40003fa5270 */
[----:B------:R-:W-:Y:S01]  /*62b0*/  FSETP.GTU.FTZ.AND P4, PT, R81, R106, PT ;  /* 0x0000006a5100720b */ /* 0x000fe20003f9c000 */
[----:B------:R-:W-:Y:S01]  /*62c0*/  FMUL.FTZ R86, R83, R104 ;  /* 0x0000006853567220 */ /* 0x000fe20000410000 */
[----:B------:R-:W-:Y:S02]  /*62d0*/  SEL R84, RZ, 0x1, P2 ;  /* 0x00000001ff547807 */ /* 0x000fe40001000000 */
[----:B------:R-:W-:Y:S02]  /*62e0*/  SEL R80, RZ, 0x1000000, P4 ;  /* 0x01000000ff507807 */ /* 0x000fe40002000000 */
[----:B------:R-:W-:-:S02]  /*62f0*/  SEL R82, RZ, 0x1, P1 ;  /* 0x00000001ff527807 */ /* 0x000fc40000800000 */
[----:B------:R-:W-:Y:S01]  /*6300*/  LOP3.LUT R112, R112, R80, R85, 0xfe, !PT ;  /* 0x0000005070707212 */ /* 0x000fe200078efe55 */
[----:B------:R-:W-:Y:S01]  /*6310*/  IMAD.WIDE.U32 R84, R84, 0x1000000, RZ ;  /* 0x0100000054547825 */ /* 0x000fe200078e00ff */
[----:B------:R-:W0:Y:S01]  /*6320*/  @P0 LDC.64 R80, c[0x0][0x230] ;  /* 0x00008c00ff500b82 */ /* 0x000e220000000a00 */
[----:B------:R-:W-:Y:S02]  /*6330*/  SEL R132, RZ, 0x1, P5 ;  /* 0x00000001ff847807 */ /* 0x000fe40002800000 */
[----:B------:R-:W-:Y:S01]  /*6340*/  IMAD.WIDE.U32 R82, R82, 0x10000, RZ ;  /* 0x0001000052527825 */ /* 0x000fe200078e00ff */
[----:B------:R-:W-:Y:S02]  /*6350*/  @P0 PRMT R87, R79, 0x7632, R87 ;  /* 0x000076324f570816 */ /* 0x000fe40000000057 */
[----:B------:R-:W-:Y:S01]  /*6360*/  FSEL R86, R86, RZ, !P4 ;  /* 0x000000ff56567208 */ /* 0x000fe20006000000 */
[----:B------:R-:W-:Y:S01]  /*6370*/  IMAD.WIDE.U32 R132, R132, 0x100, RZ ;  /* 0x0000010084847825 */ /* 0x000fe200078e00ff */
[----:B------:R-:W-:-:S02]  /*6380*/  SEL R129, RZ, 0x1, P6 ;  /* 0x00000001ff817807 */ /* 0x000fc40003000000 */
[----:B------:R-:W-:Y:S01]  /*6390*/  SEL R135, RZ, 0x1, P3 ;  /* 0x00000001ff877807 */ /* 0x000fe20001800000 */
[----:B------:R-:W-:Y:S01]  /*63a0*/  FMUL.FTZ R127, R15, R86 ;  /* 0x000000560f7f7220 */ /* 0x000fe20000410000 */
[----:B------:R-:W-:Y:S02]  /*63b0*/  LOP3.LUT R132, R132, R84, R82, 0xfe, !PT ;  /* 0x0000005484847212 */ /* 0x000fe400078efe52 */
[----:B------:R-:W-:Y:S02]  /*63c0*/  @P0 SHF.L.U32 R82, R87, 0x10, RZ ;  /* 0x0000001057520819 */ /* 0x000fe400000006ff */
[----:B------:R-:W-:Y:S01]  /*63d0*/  LOP3.LUT R132, R132, R129, RZ, 0xfc, !PT ;  /* 0x0000008184847212 */ /* 0x000fe200078efcff */
[----:B------:R-:W-:Y:S01]  /*63e0*/  VIADD R129, R109, 0x100 ;  /* 0x000001006d817836 */ /* 0x000fe20000000000 */
[----:B------:R-:W-:Y:S01]  /*63f0*/  LOP3.LUT R135, R85, R112, R135, 0xfe, !PT ;  /* 0x0000007055877212 */ /* 0x000fe200078efe87 */
[----:B------:R-:W-:Y:S01]  /*6400*/  @P0 FADD.FTZ R127, R127, R82 ;  /* 0x000000527f7f0221 */ /* 0x000fe20000010000 */
[----:B------:R-:W-:-:S02]  /*6410*/  F2FP.BF16.F32.PACK_AB R86, R123, R121 ;  /* 0x000000797b56723e */ /* 0x000fc400000010ff */
[----:B------:R-:W-:Y:S02]  /*6420*/  F2FP.BF16.F32.PACK_AB R85, R119, R117 ;  /* 0x000000757755723e */ /* 0x000fe400000010ff */
[----:B------:R-:W-:Y:S01]  /*6430*/  F2FP.BF16.F32.PACK_AB R84, R115, R113 ;  /* 0x000000717354723e */ /* 0x000fe200000010ff */
[----:B0-----:R-:W-:Y:S01]  /*6440*/  @P0 IMAD.WIDE.U32 R136, R129, 0x10, R80 ;  /* 0x0000001081880825 */ /* 0x001fe200078e0050 */
[----:B------:R-:W-:Y:S02]  /*6450*/  F2FP.BF16.F32.PACK_AB R87, R127, R125 ;  /* 0x0000007d7f57723e */ /* 0x000fe400000010ff */
[----:B------:R-:W-:Y:S01]  /*6460*/  LOP3.LUT R133, R133, R135, R83, 0xfe, !PT ;  /* 0x0000008785857212 */ /* 0x000fe200078efe53 */
[----:B------:R-:W-:Y:S02]  /*6470*/  IMAD.WIDE.U32 R134, R91, 0x8, R2 ;  /* 0x000000085b867825 */ /* 0x000fe400078e0002 */
[----:B------:R0:W-:Y:S02]  /*6480*/  STG.E.128 desc[UR4][R130.64], R84 ;  /* 0x0000005482007986 */ /* 0x0001e4000c101d04 */
[----:B------:R-:W-:-:S02]  /*6490*/  IMAD.WIDE.U32 R80, R129, 0x10, R110 ;  /* 0x0000001081507825 */ /* 0x000fc400078e006e */
        /* <DEDUP_REMOVED lines=15> */
.L_x_6773:
[----:B------:R-:W-:-:S07]  /*6590*/  MOV R84, R118 ;  /* 0x0000007600547202 */ /* 0x000fce0000000f00 */
.L_x_6774:
[----:B------:R-:W-:Y:S05]  /*65a0*/  BSYNC B0 ;  /* 0x0000000000007941 */ /* 0x000fea0003800000 */
.L_x_6772:
        /* <DEDUP_REMOVED lines=16> */
.L_x_6778:
[----:B------:R-:W-:Y:S05]  /*66b0*/  BSYNC B1 ;  /* 0x0000000000017941 */ /* 0x000fea0003800000 */
.L_x_6777:
        /* <DEDUP_REMOVED lines=44> */
.L_x_6776:
[----:B------:R-:W-:Y:S05]  /*6980*/  BSYNC B0 ;  /* 0x0000000000007941 */ /* 0x000fea0003800000 */
.L_x_6775:
        /* <DEDUP_REMOVED lines=24> */
.L_x_6780:
[----:B------:R-:W-:-:S07]  /*6b10*/  IMAD.MOV.U32 R110, RZ, RZ, R118 ;  /* 0x000000ffff6e7224 */ /* 0x000fce00078e0076 */
.L_x_6781:
[----:B------:R-:W-:Y:S05]  /*6b20*/  BSYNC B0 ;  /* 0x0000000000007941 */ /* 0x000fea0003800000 */
.L_x_6779:
        /* <DEDUP_REMOVED lines=16> */
.L_x_6785:
[----:B------:R-:W-:Y:S05]  /*6c30*/  BSYNC B1 ;  /* 0x0000000000017941 */ /* 0x000fea0003800000 */
.L_x_6784:
        /* <DEDUP_REMOVED lines=44> */
.L_x_6783:
[----:B------:R-:W-:Y:S05]  /*6f00*/  BSYNC B0 ;  /* 0x0000000000007941 */ /* 0x000fea0003800000 */
.L_x_6782:
        /* <DEDUP_REMOVED lines=24> */
.L_x_6787:
[----:B------:R-:W-:-:S07]  /*7090*/  MOV R80, R118 ;  /* 0x0000007600507202 */ /* 0x000fce0000000f00 */
.L_x_6788:
[----:B------:R-:W-:Y:S05]  /*70a0*/  BSYNC B0 ;  /* 0x0000000000007941 */ /* 0x000fea0003800000 */
.L_x_6786:
        /* <DEDUP_REMOVED lines=16> */
.L_x_6792:
[----:B------:R-:W-:Y:S05]  /*71b0*/  BSYNC B1 ;  /* 0x0000000000017941 */ /* 0x000fea0003800000 */
.L_x_6791:
        /* <DEDUP_REMOVED lines=44> */
.L_x_6790:
[----:B------:R-:W-:Y:S05]  /*7480*/  BSYNC B0 ;  /* 0x0000000000007941 */ /* 0x000fea0003800000 */
.L_x_6789:
        /* <DEDUP_REMOVED lines=23> */
.L_x_6794:
[----:B------:R-:W-:-:S07]  /*7600*/  IMAD.MOV.U32 R126, RZ, RZ, R118 ;  /* 0x000000ffff7e7224 */ /* 0x000fce00078e0076 */
.L_x_6795:
[----:B------:R-:W-:Y:S05]  /*7610*/  BSYNC B0 ;  /* 0x0000000000007941 */ /* 0x000fea0003800000 */
.L_x_6793:
        /* <DEDUP_REMOVED lines=16> */
.L_x_6799:
[----:B------:R-:W-:Y:S05]  /*7720*/  BSYNC B1 ;  /* 0x0000000000017941 */ /* 0x000fea0003800000 */
.L_x_6798:
        /* <DEDUP_REMOVED lines=44> */
.L_x_6797:
[----:B------:R-:W-:Y:S05]  /*79f0*/  BSYNC B0 ;  /* 0x0000000000007941 */ /* 0x000fea0003800000 */
.L_x_6796:
        /* <DEDUP_REMOVED lines=23> */
.L_x_6801:
[----:B------:R-:W-:-:S07]  /*7b70*/  MOV R124, R118 ;  /* 0x00000076007c7202 */ /* 0x000fce0000000f00 */
.L_x_6802:
[----:B------:R-:W-:Y:S05]  /*7b80*/  BSYNC B0 ;  /* 0x0000000000007941 */ /* 0x000fea0003800000 */
.L_x_6800:
        /* <DEDUP_REMOVED lines=16> */
.L_x_6806:
[----:B------:R-:W-:Y:S05]  /*7c90*/  BSYNC B1 ;  /* 0x0000000000017941 */ /* 0x000fea0003800000 */
.L_x_6805:
        /* <DEDUP_REMOVED lines=44> */
.L_x_6804:
[----:B------:R-:W-:Y:S05]  /*7f60*/  BSYNC B0 ;  /* 0x0000000000007941 */ /* 0x000fea0003800000 */
.L_x_6803:
        /* <DEDUP_REMOVED lines=23> */
.L_x_6808:
[----:B------:R-:W-:-:S07]  /*80e0*/  IMAD.MOV.U32 R124, RZ, RZ, R118 ;  /* 0x000000ffff7c7224 */ /* 0x000fce00078e0076 */
.L_x_6809:
[----:B------:R-:W-:Y:S05]  /*80f0*/  BSYNC B0 ;  /* 0x0000000000007941 */ /* 0x000fea0003800000 */
.L_x_6807:
        /* <DEDUP_REMOVED lines=16> */
.L_x_6813:
[----:B------:R-:W-:Y:S05]  /*8200*/  BSYNC B1 ;  /* 0x0000000000017941 */ /* 0x000fea0003800000 */
.L_x_6812:
        /* <DEDUP_REMOVED lines=44> */
.L_x_6811:
[----:B------:R-:W-:Y:S05]  /*84d0*/  BSYNC B0 ;  /* 0x0000000000007941 */ /* 0x000fea0003800000 */
.L_x_6810:
        /* <DEDUP_REMOVED lines=23> */
.L_x_6815:
[----:B------:R-:W-:-:S07]  /*8650*/  MOV R82, R118 ;  /* 0x0000007600527202 */ /* 0x000fce0000000f00 */
.L_x_6816:
[----:B------:R-:W-:Y:S05]  /*8660*/  BSYNC B0 ;  /* 0x0000000000007941 */ /* 0x000fea0003800000 */
.L_x_6814:
        /* <DEDUP_REMOVED lines=16> */
.L_x_6820:
[----:B------:R-:W-:Y:S05]  /*8770*/  BSYNC B1 ;  /* 0x0000000000017941 */ /* 0x000fea0003800000 */
.L_x_6819:
        /* <DEDUP_REMOVED lines=44> */
.L_x_6818:
[----:B------:R-:W-:Y:S05]  /*8a40*/  BSYNC B0 ;  /* 0x0000000000007941 */ /* 0x000fea0003800000 */
.L_x_6817:
        /* <DEDUP_REMOVED lines=8> */
[----:B------:R-:W-:Y:S02]  /*8ad0*/  PRMT R110, R83, 0x7632, R110 ;  /* 0x00007632536e7816 */ /* 0x000fe4000000006e */
        /* <DEDUP_REMOVED lines=14> */
.L_x_6822:
[----:B------:R-:W-:-:S07]  /*8bc0*/  MOV R126, R118 ;  /* 0x00000076007e7202 */ /* 0x000fce0000000f00 */
.L_x_6823:
[----:B------:R-:W-:Y:S05]  /*8bd0*/  BSYNC B0 ;  /* 0x0000000000007941 */ /* 0x000fea0003800000 */
.L_x_6821:
        /* <DEDUP_REMOVED lines=18> */
.L_x_6827:
[----:B------:R-:W-:Y:S05]  /*8d00*/  BSYNC B1 ;  /* 0x0000000000017941 */ /* 0x000fea0003800000 */
.L_x_6826:
        /* <DEDUP_REMOVED lines=44> */
.L_x_6825:
[----:B------:R-:W-:Y:S05]  /*8fd0*/  BSYNC B0 ;  /* 0x0000000000007941 */ /* 0x000fea0003800000 */
.L_x_6824:
        /* <DEDUP_REMOVED lines=10> */
[----:B------:R-:W0:Y:S01]  /*9080*/  S2R R102, SR_TID.X ;  /* 0x0000000000667919 */ /* 0x000e220000002100 */
[----:B------:R-:W-:Y:S01]  /*9090*/  FSETP.GTU.FTZ.AND P4, PT, R81, R106, PT ;  /* 0x0000006a5100720b */ /* 0x000fe20003f9c000 */
[----:B------:R-:W-:Y:S01]  /*90a0*/  FADD.FTZ R80, R80, R101 ;  /* 0x0000006550507221 */ /* 0x000fe20000010000 */
[----:B------:R-:W-:Y:S01]  /*90b0*/  FMUL.FTZ R83, R83, R104 ;  /* 0x0000006853537220 */ /* 0x000fe20000410000 */
[----:B------:R-:W-:Y:S01]  /*90c0*/  SEL R84, RZ, 0x1, P1 ;  /* 0x00000001ff547807 */ /* 0x000fe20000800000 */
[----:B------:R-:W-:-:S04]  /*90d0*/  IMAD.WIDE.U32 R88, R129, 0x10, R88 ;  /* 0x0000001081587825 */ /* 0x000fc800078e0058 */
[----:B------:R-:W-:Y:S01]  /*90e0*/  FADD.FTZ R80, R80, R99 ;  /* 0x0000006350507221 */ /* 0x000fe20000010000 */
[----:B------:R-:W-:Y:S01]  /*90f0*/  SEL R81, RZ, 0x1000000, P4 ;  /* 0x01000000ff517807 */ /* 0x000fe20002000000 */
[----:B------:R-:W-:Y:S01]  /*9100*/  UMOV UR8, 0xffffffff ;  /* 0xffffffff00087882 */ /* 0x000fe20000000000 */
[----:B------:R-:W-:Y:S01]  /*9110*/  SEL R86, RZ, 0x1, P5 ;  /* 0x00000001ff567807 */ /* 0x000fe20002800000 */
[----:B------:R-:W-:Y:S01]  /*9120*/  FADD.FTZ R80, R80, R97 ;  /* 0x0000006150507221 */ /* 0x000fe20000010000 */
[----:B------:R-:W-:Y:S01]  /*9130*/  @P0 PRMT R104, R79, 0x7632, R104 ;  /* 0x000076324f680816 */ /* 0x000fe20000000068 */
[----:B------:R-:W-:Y:S01]  /*9140*/  IMAD.WIDE.U32 R2, R129, 0x8, R2 ;  /* 0x0000000881027825 */ /* 0x000fe200078e0002 */
[----:B------:R-:W-:-:S03]  /*9150*/  LOP3.LUT R108, R108, R81, R85, 0xfe, !PT ;  /* 0x000000516c6c7212 */ /* 0x000fc600078efe55 */
[----:B------:R-:W-:Y:S01]  /*9160*/  FADD.FTZ R80, R80, R95 ;  /* 0x0000005f50507221 */ /* 0x000fe20000010000 */
[----:B------:R-:W-:Y:S01]  /*9170*/  @P0 SHF.L.U32 R104, R104, 0x10, RZ ;  /* 0x0000001068680819 */ /* 0x000fe200000006ff */
[----:B------:R-:W-:Y:S01]  /*9180*/  IMAD.WIDE.U32 R84, R84, 0x10000, RZ ;  /* 0x0001000054547825 */ /* 0x000fe200078e00ff */
[----:B------:R-:W-:-:S03]  /*9190*/  ISETP.NE.AND P6, PT, R112, RZ, PT ;  /* 0x000000ff7000720c */ /* 0x000fc60003fc5270 */
[----:B------:R-:W-:Y:S01]  /*91a0*/  FADD.FTZ R80, R80, R93 ;  /* 0x0000005d50507221 */ /* 0x000fe20000010000 */
[----:B------:R-:W-:Y:S01]  /*91b0*/  SEL R145, RZ, 0x1, P3 ;  /* 0x00000001ff917807 */ /* 0x000fe20001800000 */
[----:B------:R-:W-:-:S04]  /*91c0*/  IMAD.WIDE.U32 R86, R86, 0x100, RZ ;  /* 0x0000010056567825 */ /* 0x000fc800078e00ff */
[----:B------:R-:W-:-:S04]  /*91d0*/  FADD.FTZ R80, R80, R113 ;  /* 0x0000007150507221 */ /* 0x000fc80000010000 */
[----:B------:R-:W-:-:S04]  /*91e0*/  FADD.FTZ R80, R80, R115 ;  /* 0x0000007350507221 */ /* 0x000fc80000010000 */
[----:B------:R-:W-:Y:S01]  /*91f0*/  FADD.FTZ R82, R80, R117 ;  /* 0x0000007550527221 */ /* 0x000fe20000010000 */
[----:B------:R-:W-:Y:S02]  /*9200*/  SEL R80, RZ, 0x1, P2 ;  /* 0x00000001ff507807 */ /* 0x000fe40001000000 */
[----:B0-----:R-:W-:Y:S01]  /*9210*/  LOP3.LUT P1, RZ, R102, 0x1f, RZ, 0xc0, !PT ;  /* 0x0000001f66ff7812 */ /* 0x001fe2000782c0ff */
[----:B------:R-:W-:Y:S02]  /*9220*/  FADD.FTZ R82, R82, R119 ;  /* 0x0000007752527221 */ /* 0x000fe40000010000 */
[----:B------:R-:W-:-:S04]  /*9230*/  IMAD.WIDE.U32 R80, R80, 0x1000000, RZ ;  /* 0x0100000050507825 */ /* 0x000fc800078e00ff */
[----:B------:R-:W-:Y:S01]  /*9240*/  FADD.FTZ R106, R82, R121 ;  /* 0x00000079526a7221 */ /* 0x000fe20000010000 */
[----:B------:R-:W-:Y:S02]  /*9250*/  FSEL R82, R83, RZ, !P4 ;  /* 0x000000ff53527208 */ /* 0x000fe40006000000 */
[----:B------:R-:W-:Y:S01]  /*9260*/  SEL R83, RZ, 0x1, P6 ;  /* 0x00000001ff537807 */ /* 0x000fe20003000000 */
[----:B------:R-:W-:Y:S01]  /*9270*/  FADD.FTZ R106, R106, R123 ;  /* 0x0000007b6a6a7221 */ /* 0x000fe20000010000 */
[----:B------:R-:W-:Y:S01]  /*9280*/  LOP3.LUT R84, R86, R80, R84, 0xfe, !PT ;  /* 0x0000005056547212 */ /* 0x000fe200078efe54 */
[----:B------:R-:W-:Y:S01]  /*9290*/  FMUL.FTZ R143, R7, R82 ;  /* 0x00000052078f7220 */ /* 0x000fe20000410000 */
[----:B------:R-:W-:Y:S01]  /*92a0*/  LOP3.LUT R145, R81, R108, R145, 0xfe, !PT ;  /* 0x0000006c51917212 */ /* 0x000fe200078efe91 */
[----:B------:R-:W-:Y:S01]  /*92b0*/  FADD.FTZ R106, R106, R125 ;  /* 0x0000007d6a6a7221 */ /* 0x000fe20000010000 */
[----:B------:R-:W-:Y:S01]  /*92c0*/  LOP3.LUT R84, R84, R83, RZ, 0xfc, !PT ;  /* 0x0000005354547212 */ /* 0x000fe200078efcff */
[----:B------:R-:W-:Y:S01]  /*92d0*/  @P0 FADD.FTZ R143, R143, R104 ;  /* 0x000000688f8f0221 */ /* 0x000fe20000010000 */
[----:B------:R-:W-:Y:S01]  /*92e0*/  F2FP.BF16.F32.PACK_AB R82, R141, R139 ;  /* 0x0000008b8d52723e */ /* 0x000fe200000010ff */
[----:B------:R-:W-:Y:S01]  /*92f0*/  FADD.FTZ R106, R106, R127 ;  /* 0x0000007f6a6a7221 */ /* 0x000fe20000010000 */
[----:B------:R-:W-:-:S02]  /*9300*/  F2FP.BF16.F32.PACK_AB R81, R137, R135 ;  /* 0x000000878951723e */ /* 0x000fc400000010ff */
[----:B------:R-:W-:Y:S01]  /*9310*/  F2FP.BF16.F32.PACK_AB R80, R133, R131 ;  /* 0x000000838550723e */ /* 0x000fe200000010ff */
[----:B------:R-:W-:Y:S01]  /*9320*/  FADD.FTZ R106, R106, R131 ;  /* 0x000000836a6a7221 */ /* 0x000fe20000010000 */
[----:B------:R-:W-:Y:S02]  /*9330*/  F2FP.BF16.F32.PACK_AB R83, R143, R111 ;  /* 0x0000006f8f53723e */ /* 0x000fe400000010ff */
[----:B------:R-:W-:Y:S01]  /*9340*/  LOP3.LUT R85, R87, R145, R85, 0xfe, !PT ;  /* 0x0000009157557212 */ /* 0x000fe200078efe55 */
[----:B------:R-:W-:Y:S01]  /*9350*/  FADD.FTZ R106, R106, R133 ;  /* 0x000000856a6a7221 */ /* 0x000fe20000010000 */
[----:B------:R-:W-:Y:S01]  /*9360*/  LOP3.LUT P0, RZ, R0, 0xff, RZ, 0xc0, !PT ;  /* 0x000000ff00ff7812 */ /* 0x000fe2000780c0ff */
[----:B------:R0:W-:Y:S01]  /*9370*/  STG.E.128 desc[UR4][R88.64], R80 ;  /* 0x0000005058007986 */ /* 0x0001e2000c101d04 */
[----:B------:R-:W-:Y:S01]  /*9380*/  SHF.R.U32.HI R87, RZ, 0x5, R102 ;  /* 0x00000005ff577819 */ /* 0x000fe20000011666 */
[----:B------:R-:W-:Y:S02]  /*9390*/  FADD.FTZ R106, R106, R135 ;  /* 0x000000876a6a7221 */ /* 0x000fe40000010000 */
[----:B------:R0:W-:Y:S01]  /*93a0*/  STG.E.64 desc[UR4][R2.64], R84 ;  /* 0x0000005402007986 */ /* 0x0001e2000c101b04 */
[----:B------:R-:W-:Y:S01]  /*93b0*/  LOP3.LUT R86, R87, 0x7fffffc, RZ, 0xc0, !PT ;  /* 0x07fffffc57567812 */ /* 0x000fe200078ec0ff */
[----:B------:R-:W-:-:S04]  /*93c0*/  FADD.FTZ R106, R106, R137 ;  /* 0x000000896a6a7221 */ /* 0x000fc80000010000 */
[----:B------:R-:W-:Y:S02]  /*93d0*/  FADD.FTZ R106, R106, R139 ;  /* 0x0000008b6a6a7221 */ /* 0x000fe40000010000 */
[----:B------:R-:W-:Y:S02]  /*93e0*/  @!P0 IADD3 R86, R86, 0x4, RZ ;  /* 0x0000000456568810 */ /* 0x000fe40007ffe0ff */
        /* <DEDUP_REMOVED lines=72> */
.L_x_6840:
        /* <DEDUP_REMOVED lines=8> */
[----:B------:R-:W-:Y:S02]  /*98f0*/  @!P2 MOV R80, 0x400 ;  /* 0x000004000050a802 */ /* 0x000fe40000000f00 */
[----:B--2---:R-:W-:Y:S01]  /*9900*/  @!P1 LEA R3, R3, R0, 0x18 ;  /* 0x0000000003039211 */ /* 0x004fe200078ec0ff */
[C---:B------:R-:W-:Y:S01]  /*9910*/  @!P1 IMAD.IADD R0, R86.reuse, 0x1, R87 ;  /* 0x0000000156009824 */ /* 0x040fe200078e0257 */
[----:B------:R-:W-:-:S04]  /*9920*/  @!P2 IADD3 R86, R86, R81, RZ ;  /* 0x000000515656a210 */ /* 0x000fc80007ffe0ff */
[----:B------:R-:W-:Y:S01]  /*9930*/  @!P1 LEA R0, R0, R3, 0x3 ;  /* 0x0000000300009211 */ /* 0x000fe200078e18ff */
[----:B-1----:R-:W-:Y:S01]  /*9940*/  FADD.FTZ R3, R82, R83 ;  /* 0x0000005352037221 */ /* 0x002fe20000010000 */
[----:B0-----:R-:W-:-:S04]  /*9950*/  HFMA2.MMA R82, -RZ, RZ, 0, 0 ;  /* 0x00000000ff527435 */ /* 0x001fc800000001ff */
[----:B------:R-:W-:Y:S01]  /*9960*/  @!P1 STS.64 [R0], R2 ;  /* 0x0000000200009388 */ /* 0x000fe20000000a00 */
[----:B------:R-:W-:Y:S01]  /*9970*/  BAR.SYNC.DEFER_BLOCKING 0x0 ;  /* 0x0000000000007b1d */ /* 0x000fe20000010000 */
[----:B------:R-:W-:Y:S02]  /*9980*/  @!P2 MOV R82, 0x300 ;  /* 0x000003000052a802 */ /* 0x000fe40000000f00 */
[----:B------:R-:W-:Y:S02]  /*9990*/  LOP3.LUT P1, RZ, R87, 0x1f, R102, 0xf8, !PT ;  /* 0x0000001f57ff7812 */ /* 0x000fe4000782f866 */
[----:B---3--:R-:W-:Y:S02]  /*99a0*/  @!P2 LEA R85, R85, R80, 0x18 ;  /* 0x000000505555a211 */ /* 0x008fe400078ec0ff */
[----:B------:R-:W-:Y:S01]  /*99b0*/  CS2R R80, SRZ ;  /* 0x0000000000507805 */ /* 0x000fe2000001ff00 */
[----:B------:R-:W0:Y:S02]  /*99c0*/  SHFL.DOWN PT, R83, R82, 0x2, 0x1f ;  /* 0x08401f0052537f89 */ /* 0x000e2400000e0000 */
[----:B------:R-:W-:-:S05]  /*99d0*/  @!P2 IMAD R86, R86, 0x8, R85 ;  /* 0x000000085656a824 */ /* 0x000fca00078e0255 */
[----:B------:R-:W-:Y:S01]  /*99e0*/  @!P2 LDS.64 R80, [R86] ;  /* 0x000000005650a984 */ /* 0x000fe20000000a00 */
[----:B------:R-:W-:Y:S01]  /*99f0*/  PLOP3.LUT P2, PT, PT, PT, UP1, 0x40, 0x0 ;  /* 0x000000000000781c */ /* 0x000fe20003f4e818 */
[----:B0-----:R-:W-:Y:S01]  /*9a00*/  IMAD.IADD R2, R83, 0x1, R82 ;  /* 0x0000000153027824 */ /* 0x001fe200078e0252 */
[----:B------:R-:W-:Y:S02]  /*9a10*/  I2FP.F32.S32 R88, R83 ;  /* 0x0000005300587245 */ /* 0x000fe40000201400 */
[----:B------:R-:W-:Y:S02]  /*9a20*/  I2FP.F32.S32 R83, R82 ;  /* 0x0000005200537245 */ /* 0x000fe40000201400 */
        /* <DEDUP_REMOVED lines=29> */
[----:B------:R-:W1:Y:S02]  /*9c00*/  SHFL.IDX PT, R85, R83, RZ, 0x1f ;  /* 0x00001fff53557589 */ /* 0x000e6400000e0000 */
[----:B------:R-:W-:-:S02]  /*9c10*/  FFMA.FTZ R82, R2, R82, R3 ;  /* 0x0000005202527223 */ /* 0x000fc40000010003 */
[----:B------:R-:W2:Y:S03]  /*9c20*/  @!P1 LDC.64 R2, c[0x0][0x250] ;  /* 0x00009400ff029b82 */ /* 0x000ea60000000a00 */
[----:B------:R3:W0:Y:S05]  /*9c30*/  SHFL.IDX PT, R87, R82, RZ, 0x1f ;  /* 0x00001fff52577589 */ /* 0x00062a00000e0000 */
[----:B---3--:R-:W3:Y:S01]  /*9c40*/  LDC.64 R82, c[0x0][0x2b8] ;  /* 0x0000ae00ff527b82 */ /* 0x008ee20000000a00 */
[C---:B-1----:R-:W-:Y:S01]  /*9c50*/  FMUL.FTZ R0, R85.reuse, R85 ;  /* 0x0000005555007220 */ /* 0x042fe20000410000 */
[----:B------:R-:W-:Y:S01]  /*9c60*/  FSEL R84, R85, RZ, P3 ;  /* 0x000000ff55547208 */ /* 0x000fe20001800000 */
[----:B--2---:R-:W-:-:S03]  /*9c70*/  @!P1 IMAD.WIDE R2, R98, 0x4, R2 ;  /* 0x0000000462029825 */ /* 0x004fc600078e0202 */
[----:B------:R-:W-:Y:S01]  /*9c80*/  FSEL R81, R0, RZ, !P2 ;  /* 0x000000ff00517208 */ /* 0x000fe20005000000 */
[C---:B------:R-:W-:Y:S01]  /*9c90*/  FADD.FTZ R99, -R84.reuse, R99 ;  /* 0x0000006354637221 */ /* 0x040fe20000010100 */
[----:B0-----:R-:W-:Y:S01]  /*9ca0*/  FFMA.FTZ R0, R87, UR11, R80 ;  /* 0x0000000b57007c23 */ /* 0x001fe20008010050 */
[C---:B------:R-:W-:Y:S01]  /*9cb0*/  FADD.FTZ R97, -R84.reuse, R97 ;  /* 0x0000006154617221 */ /* 0x040fe20000010100 */
[C---:B------:R-:W-:Y:S01]  /*9cc0*/  FADD.FTZ R103, -R84.reuse, R103 ;  /* 0x0000006754677221 */ /* 0x040fe20000010100 */
[----:B------:R-:W-:Y:S01]  /*9cd0*/  FADD.FTZ R101, -R84, R101 ;  /* 0x0000006554657221 */ /* 0x000fe20000010100 */
[----:B------:R-:W-:Y:S01]  /*9ce0*/  FADD.FTZ R0, R0, R81 ;  /* 0x0000005100007221 */ /* 0x000fe20000010000 */
[C---:B------:R-:W-:Y:S01]  /*9cf0*/  FADD.FTZ R95, -R84.reuse, R95 ;  /* 0x0000005f545f7221 */ /* 0x040fe20000010100 */
[----:B------:R-:W0:Y:S01]  /*9d00*/  @!P1 LDC.64 R80, c[0x0][0x258] ;  /* 0x00009600ff509b82 */ /* 0x000e220000000a00 */
[C---:B------:R-:W-:Y:S01]  /*9d10*/  FADD.FTZ R93, -R84.reuse, R93 ;  /* 0x0000005d545d7221 */ /* 0x040fe20000010100 */
[----:B------:R-:W1:Y:S01]  /*9d20*/  MUFU.RSQ R128, R0 ;  /* 0x0000000000807308 */ /* 0x000e620000001400 */
        /* <DEDUP_REMOVED lines=17> */
[----:B------:R-:W-:Y:S01]  /*9e40*/  FMUL.FTZ R86, R128, R97 ;  /* 0x0000006180567220 */ /* 0x000fe20000410000 */
[C---:B------:R-:W-:Y:S01]  /*9e50*/  FADD.FTZ R111, -R84.reuse, R111 ;  /* 0x0000006f546f7221 */ /* 0x040fe20000010100 */
[----:B------:R-:W-:Y:S01]  /*9e60*/  FADD.FTZ R143, -R84, R143 ;  /* 0x0000008f548f7221 */ /* 0x000fe20000010100 */
[C---:B------:R-:W-:Y:S01]  /*9e70*/  FMUL.FTZ R103, R128.reuse, R103 ;  /* 0x0000006780677220 */ /* 0x040fe20000410000 */
[----:B------:R-:W-:Y:S01]  /*9e80*/  FMUL.FTZ R84, R128, R101 ;  /* 0x0000006580547220 */ /* 0x000fe20000410000 */
[----:B------:R-:W-:Y:S01]  /*9e90*/  FFMA.FTZ R99, R44, R99, R68 ;  /* 0x000000632c637223 */ /* 0x000fe20000010044 */
[----:B------:R-:W-:Y:S01]  /*9ea0*/  FFMA.FTZ R86, R45, R86, R69 ;  /* 0x000000562d567223 */ /* 0x000fe20000010045 */
[C---:B------:R-:W-:Y:S01]  /*9eb0*/  FMUL.FTZ R95, R128.reuse, R95 ;  /* 0x0000005f805f7220 */ /* 0x040fe20000410000 */
[----:B------:R-:W-:Y:S01]  /*9ec0*/  FMUL.FTZ R88, R128, R93 ;  /* 0x0000005d80587220 */ /* 0x000fe20000410000 */
[----:B0-----:R-:W-:-:S04]  /*9ed0*/  @!P1 IMAD.WIDE R80, R98, 0x4, R80 ;  /* 0x0000000462509825 */ /* 0x001fc800078e0250 */
        /* <DEDUP_REMOVED lines=9> */
[C---:B------:R-:W-:Y:S01]  /*9f70*/  FMUL.FTZ R113, R128.reuse, R113 ;  /* 0x0000007180717220 */ /* 0x040fe20000410000 */
[----:B------:R-:W-:Y:S01]  /*9f80*/  FMUL.FTZ R102, R128, R115 ;  /* 0x0000007380667220 */ /* 0x000fe20000410000 */
[----:B------:R-:W-:Y:S01]  /*9f90*/  FFMA.FTZ R95, R46, R95, R70 ;  /* 0x0000005f2e5f7223 */ /* 0x000fe20000010046 */
[----:B------:R-:W-:Y:S01]  /*9fa0*/  FFMA.FTZ R88, R47, R88, R71 ;  /* 0x000000582f587223 */ /* 0x000fe20000010047 */
[----:B------:R-:W-:Y:S01]  /*9fb0*/  FFMA.FTZ R107, R48, R107, R72 ;  /* 0x0000006b306b7223 */ /* 0x000fe20000010048 */
[----:B------:R-:W-:Y:S01]  /*9fc0*/  FFMA.FTZ R0, R49, R0, R73 ;  /* 0x0000000031007223 */ /* 0x000fe20000010049 */
[----:B------:R-:W-:Y:S01]  /*9fd0*/  FFMA.FTZ R104, R43, R104, R67 ;  /* 0x000000682b687223 */ /* 0x000fe20000010043 */
[C---:B------:R-:W-:Y:S01]  /*9fe0*/  FMUL.FTZ R125, R128.reuse, R125 ;  /* 0x0000007d807d7220 */ /* 0x040fe20000410000 */
[----:B------:R-:W-:Y:S01]  /*9ff0*/  FMUL.FTZ R108, R128, R127 ;  /* 0x0000007f806c7220 */ /* 0x000fe20000410000 */
[----:B---3--:R-:W-:Y:S01]  /*a000*/  IMAD.WIDE.U32 R2, R91, 0x10, R82 ;  /* 0x000000105b027825 */ /* 0x008fe200078e0052 */
[----:B------:R-:W-:-:S03]  /*a010*/  F2FP.BF16.F32.PACK_AB R82, R86, R99 ;  /* 0x000000635652723e */ /* 0x000fc600000010ff */
[----:B------:R-:W-:Y:S01]  /*a020*/  FFMA.FTZ R85, R42, R117, R66 ;  /* 0x000000752a557223 */ /* 0x000fe20000010042 */
[----:B------:R-:W-:Y:S01]  /*a030*/  FFMA.FTZ R86, R36, R121, R60 ;  /* 0x0000007924567223 */ /* 0x000fe2000001003c */
[----:B------:R-:W-:Y:S01]  /*a040*/  FFMA.FTZ R91, R37, R106, R61 ;  /* 0x0000006a255b7223 */ /* 0x000fe2000001003d */
        /* <DEDUP_REMOVED lines=10> */
[----:B------:R-:W-:Y:S01]  /*a0f0*/  F2FP.BF16.F32.PACK_AB R83, R88, R95 ;  /* 0x0000005f5853723e */ /* 0x000fe200000010ff */
[----:B------:R-:W-:Y:S01]  /*a100*/  FFMA.FTZ R87, R38, R125, R62 ;  /* 0x0000007d26577223 */ /* 0x000fe2000001003e */
[----:B0-----:R-:W-:Y:S01]  /*a110*/  F2FP.BF16.F32.PACK_AB R81, R84, R103 ;  /* 0x000000675451723e */ /* 0x001fe200000010ff */
        /* <DEDUP_REMOVED lines=11> */
[----:B------:R-:W-:Y:S01]  /*a1d0*/  FFMA.FTZ R112, R35, R112, R59 ;  /* 0x0000007023707223 */ /* 0x000fe2000001003b */
[----:B------:R-:W-:Y:S01]  /*a1e0*/  FFMA.FTZ R104, R32, R131, R56 ;  /* 0x0000008320687223 */ /* 0x000fe20000010038 */
[----:B------:R-:W-:Y:S01]  /*a1f0*/  FFMA.FTZ R91, R33, R110, R57 ;  /* 0x0000006e215b7223 */ /* 0x000fe20000010039 */
[----:B------:R-:W-:-:S02]  /*a200*/  LEA R102, P2, R129, UR14, 0x4 ;  /* 0x0000000e81667c11 */ /* 0x000fc4000f8420ff */
        /* <DEDUP_REMOVED lines=16> */
.L_x_6828:
[----:B------:R-:W-:Y:S01]  /*a310*/  HFMA2.MMA R88, -RZ, RZ, 0, 5.9604644775390625e-08 ;  /* 0x00000001ff587435 */ /* 0x000fe200000001ff */
[----:B------:R-:W-:Y:S01]  /*a320*/  IMAD.MOV.U32 R85, RZ, RZ, R106 ;  /* 0x000000ffff557224 */ /* 0x000fe200078e006a */
[----:B------:R-:W-:Y:S01]  /*a330*/  MOV R89, 0x1f ;  /* 0x0000001f00597802 */ /* 0x000fe20000000f00 */
[----:B------:R-:W-:-:S08]  /*a340*/  IMAD.MOV.U32 R84, RZ, RZ, -0x1 ;  /* 0xffffffffff547424 */ /* 0x000fd000078e00ff */
[----:B------:R-:W-:Y:S05]  /*a350*/  WARPSYNC.COLLECTIVE R84, `(.L_x_6830) ;  /* 0x0000000054087348 */ /* 0x000fea0003c00000 */
[----:B------:R0:W1:Y:S02]  /*a360*/  SHFL.BFLY P2, R83, R85, R88, R89 ;  /* 0x0c00005855537389 */ /* 0x0000640000040059 */
[----:B01----:R-:W-:Y:S01]  /*a370*/  ENDCOLLECTIVE ;  /* 0x000000000000791b */ /* 0x003fe20003800000 */
.L_x_6830:
[----:B------:R-:W-:Y:S01]  /*a380*/  IMAD.MOV.U32 R88, RZ, RZ, 0x2 ;  /* 0x00000002ff587424 */ /* 0x000fe200078e00ff */
[----:B------:R-:W-:-:S05]  /*a390*/  MOV R3, R83 ;  /* 0x0000005300037202 */ /* 0x000fca0000000f00 */
[----:B------:R-:W-:-:S05]  /*a3a0*/  FADD.FTZ R3, R106, R3 ;  /* 0x000000036a037221 */ /* 0x000fca0000010000 */
[----:B------:R-:W-:-:S07]  /*a3b0*/  MOV R85, R3 ;  /* 0x0000000300557202 */ /* 0x000fce0000000f00 */
[----:B------:R-:W-:Y:S05]  /*a3c0*/  WARPSYNC.COLLECTIVE R84, `(.L_x_6831) ;  /* 0x0000000054087348 */ /* 0x000fea0003c00000 */
[----:B------:R0:W1:Y:S02]  /*a3d0*/  SHFL.BFLY P2, R83, R85, R88, R89 ;  /* 0x0c00005855537389 */ /* 0x0000640000040059 */
[----:B01----:R-:W-:Y:S01]  /*a3e0*/  ENDCOLLECTIVE ;  /* 0x000000000000791b */ /* 0x003fe20003800000 */
.L_x_6831:
[----:B------:R-:W-:Y:S01]  /*a3f0*/  IMAD.MOV.U32 R88, RZ, RZ, 0x4 ;  /* 0x00000004ff587424 */ /* 0x000fe200078e00ff */
[----:B------:R-:W-:-:S05]  /*a400*/  MOV R0, R83 ;  /* 0x0000005300007202 */ /* 0x000fca0000000f00 */
[----:B------:R-:W-:-:S05]  /*a410*/  FADD.FTZ R80, R3, R0 ;  /* 0x0000000003507221 */ /* 0x000fca0000010000 */
[----:B------:R-:W-:-:S07]  /*a420*/  MOV R85, R80 ;  /* 0x0000005000557202 */ /* 0x000fce0000000f00 */
[----:B------:R-:W-:Y:S05]  /*a430*/  WARPSYNC.COLLECTIVE R84, `(.L_x_6832) ;  /* 0x0000000054087348 */ /* 0x000fea0003c00000 */
[----:B------:R0:W1:Y:S02]  /*a440*/  SHFL.BFLY P2, R83, R85, R88, R89 ;  /* 0x0c00005855537389 */ /* 0x0000640000040059 */
[----:B01----:R-:W-:Y:S01]  /*a450*/  ENDCOLLECTIVE ;  /* 0x000000000000791b */ /* 0x003fe20003800000 */
.L_x_6832:
[----:B------:R-:W-:Y:S01]  /*a460*/  IMAD.MOV.U32 R88, RZ, RZ, 0x8 ;  /* 0x00000008ff587424 */ /* 0x000fe200078e00ff */
[----:B------:R-:W-:-:S05]  /*a470*/  MOV R81, R83 ;  /* 0x0000005300517202 */ /* 0x000fca0000000f00 */
[----:B------:R-:W-:-:S05]  /*a480*/  FADD.FTZ R81, R80, R81 ;  /* 0x0000005150517221 */ /* 0x000fca0000010000 */
[----:B------:R-:W-:-:S07]  /*a490*/  MOV R85, R81 ;  /* 0x0000005100557202 */ /* 0x000fce0000000f00 */
[----:B------:R-:W-:Y:S05]  /*a4a0*/  WARPSYNC.COLLECTIVE R84, `(.L_x_6833) ;  /* 0x0000000054087348 */ /* 0x000fea0003c00000 */
[----:B------:R0:W1:Y:S02]  /*a4b0*/  SHFL.BFLY P2, R83, R85, R88, R89 ;  /* 0x0c00005855537389 */ /* 0x0000640000040059 */
[----:B01----:R-:W-:Y:S01]  /*a4c0*/  ENDCOLLECTIVE ;  /* 0x000000000000791b */ /* 0x003fe20003800000 */
.L_x_6833:
[----:B------:R-:W-:Y:S01]  /*a4d0*/  IMAD.MOV.U32 R88, RZ, RZ, 0x10 ;  /* 0x00000010ff587424 */ /* 0x000fe200078e00ff */
[----:B------:R-:W-:-:S05]  /*a4e0*/  MOV R0, R83 ;  /* 0x0000005300007202 */ /* 0x000fca0000000f00 */
[----:B------:R-:W-:-:S05]  /*a4f0*/  FADD.FTZ R82, R81, R0 ;  /* 0x0000000051527221 */ /* 0x000fca0000010000 */
[----:B------:R-:W-:-:S07]  /*a500*/  MOV R85, R82 ;  /* 0x0000005200557202 */ /* 0x000fce0000000f00 */
[----:B------:R-:W-:Y:S05]  /*a510*/  WARPSYNC.COLLECTIVE R84, `(.L_x_6834) ;  /* 0x0000000054087348 */ /* 0x000fea0003c00000 */
[----:B------:R0:W1:Y:S02]  /*a520*/  SHFL.BFLY P2, R83, R85, R88, R89 ;  /* 0x0c00005855537389 */ /* 0x0000640000040059 */
[----:B01----:R-:W-:Y:S01]  /*a530*/  ENDCOLLECTIVE ;  /* 0x000000000000791b */ /* 0x003fe20003800000 */
.L_x_6834:
[----:B------:R-:W-:Y:S01]  /*a540*/  HFMA2.MMA R88, -RZ, RZ, 0, 5.9604644775390625e-08 ;  /* 0x00000001ff587435 */ /* 0x000fe200000001ff */
        /* <DEDUP_REMOVED lines=54> */
.L_x_6835:
[----:B------:R-:W-:Y:S01]  /*a8b0*/  HFMA2.MMA R88, -RZ, RZ, 0, 1.1920928955078125e-07 ;  /* 0x00000002ff587435 */ /* 0x000fe200000001ff */
[----:B------:R-:W-:-:S04]  /*a8c0*/  IMAD.MOV.U32 R3, RZ, RZ, R83 ;  /* 0x000000ffff037224 */ /* 0x000fc800078e0053 */
[----:B------:R-:W-:-:S05]  /*a8d0*/  FADD.FTZ R3, R0, R3 ;  /* 0x0000000300037221 */ /* 0x000fca0000010000 */
[----:B------:R-:W-:-:S07]  /*a8e0*/  MOV R85, R3 ;  /* 0x0000000300557202 */ /* 0x000fce0000000f00 */
[----:B------:R-:W-:Y:S05]  /*a8f0*/  WARPSYNC.COLLECTIVE R84, `(.L_x_6836) ;  /* 0x0000000054087348 */ /* 0x000fea0003c00000 */
[----:B------:R0:W1:Y:S02]  /*a900*/  SHFL.BFLY P2, R83, R85, R88, R89 ;  /* 0x0c00005855537389 */ /* 0x0000640000040059 */
[----:B01----:R-:W-:Y:S01]  /*a910*/  ENDCOLLECTIVE ;  /* 0x000000000000791b */ /* 0x003fe20003800000 */
.L_x_6836:
[----:B------:R-:W-:Y:S01]  /*a920*/  HFMA2.MMA R88, -RZ, RZ, 0, 2.384185791015625e-07 ;  /* 0x00000004ff587435 */ /* 0x000fe200000001ff */
[----:B------:R-:W-:-:S04]  /*a930*/  IMAD.MOV.U32 R80, RZ, RZ, R83 ;  /* 0x000000ffff507224 */ /* 0x000fc800078e0053 */
[----:B------:R-:W-:-:S05]  /*a940*/  FADD.FTZ R80, R3, R80 ;  /* 0x0000005003507221 */ /* 0x000fca0000010000 */
[----:B------:R-:W-:-:S07]  /*a950*/  MOV R85, R80 ;  /* 0x0000005000557202 */ /* 0x000fce0000000f00 */
[----:B------:R-:W-:Y:S05]  /*a960*/  WARPSYNC.COLLECTIVE R84, `(.L_x_6837) ;  /* 0x0000000054087348 */ /* 0x000fea0003c00000 */
[----:B------:R0:W1:Y:S02]  /*a970*/  SHFL.BFLY P2, R83, R85, R88, R89 ;  /* 0x0c00005855537389 */ /* 0x0000640000040059 */
[----:B01----:R-:W-:Y:S01]  /*a980*/  ENDCOLLECTIVE ;  /* 0x000000000000791b */ /* 0x003fe20003800000 */
.L_x_6837:
[----:B------:R-:W-:Y:S01]  /*a990*/  HFMA2.MMA R88, -RZ, RZ, 0, 4.76837158203125e-07 ;  /* 0x00000008ff587435 */ /* 0x000fe200000001ff */
[----:B------:R-:W-:-:S04]  /*a9a0*/  IMAD.MOV.U32 R81, RZ, RZ, R83 ;  /* 0x000000ffff517224 */ /* 0x000fc800078e0053 */
[----:B------:R-:W-:-:S05]  /*a9b0*/  FADD.FTZ R81, R80, R81 ;  /* 0x0000005150517221 */ /* 0x000fca0000010000 */
[----:B------:R-:W-:-:S07]  /*a9c0*/  MOV R85, R81 ;  /* 0x0000005100557202 */ /* 0x000fce0000000f00 */
[----:B------:R-:W-:Y:S05]  /*a9d0*/  WARPSYNC.COLLECTIVE R84, `(.L_x_6838) ;  /* 0x0000000054087348 */ /* 0x000fea0003c00000 */
[----:B------:R0:W1:Y:S02]  /*a9e0*/  SHFL.BFLY P2, R83, R85, R88, R89 ;  /* 0x0c00005855537389 */ /* 0x0000640000040059 */
[----:B01----:R-:W-:Y:S01]  /*a9f0*/  ENDCOLLECTIVE ;  /* 0x000000000000791b */ /* 0x003fe20003800000 */
.L_x_6838:
[----:B------:R-:W-:Y:S01]  /*aa00*/  HFMA2.MMA R88, -RZ, RZ, 0, 9.5367431640625e-07 ;  /* 0x00000010ff587435 */ /* 0x000fe200000001ff */
[----:B------:R-:W-:-:S04]  /*aa10*/  IMAD.MOV.U32 R82, RZ, RZ, R83 ;  /* 0x000000ffff527224 */ /* 0x000fc800078e0053 */
[----:B------:R-:W-:-:S05]  /*aa20*/  FADD.FTZ R82, R81, R82 ;  /* 0x0000005251527221 */ /* 0x000fca0000010000 */
[----:B------:R-:W-:-:S07]  /*aa30*/  MOV R85, R82 ;  /* 0x0000005200557202 */ /* 0x000fce0000000f00 */
[----:B------:R-:W-:Y:S05]  /*aa40*/  WARPSYNC.COLLECTIVE R84, `(.L_x_6839) ;  /* 0x0000000054087348 */ /* 0x000fea0003c00000 */
[----:B------:R0:W1:Y:S02]  /*aa50*/  SHFL.BFLY P2, R83, R85, R88, R89 ;  /* 0x0c00005855537389 */ /* 0x0000640000040059 */
[----:B01----:R-:W-:Y:S01]  /*aa60*/  ENDCOLLECTIVE ;  /* 0x000000000000791b */ /* 0x003fe20003800000 */
.L_x_6839:
[----:B------:R-:W-:Y:S05]  /*aa70*/  BRA `(.L_x_6840) ;  /* 0xffffffec007c7947 */ /* 0x000fea000383ffff */
.L_x_6841:
        /* <DEDUP_REMOVED lines=16> */
.L_x_23253:


//--------------------- .text._ZN10layer_norm13ln_fwd_kernelINS_13Kernel_traitsIf13__nv_bfloat16S2_S2_fjLj3072ELj1ELj1ELj4ELj16ENS_18Kernel_traits_baseILj3072EfS2_S2_S2_fjLj128EEEEELb1ELb1ELb1ELb0EEEvNS_9FwdParamsE --------------------------
	.section	.text._ZN10layer_norm13ln_fwd_kernelINS_13Kernel_traitsIf13__nv_bfloat16S2_S2_fjLj3072ELj1ELj1ELj4ELj16ENS_18Kernel_traits_baseILj3072EfS2_S2_S2_fjLj128EEEEELb1ELb1ELb1ELb0EEEvNS_9FwdParamsE,"ax",@progbits
	.align	128
        .global         _ZN10layer_norm13ln_fwd_kernelINS_13Kernel_traitsIf13__nv_bfloat16S2_S2_fjLj3072ELj1ELj1ELj4ELj16ENS_18Kernel_traits_baseILj3072EfS2_S2_S2_fjLj128EEEEELb1ELb1ELb1ELb0EEEvNS_9FwdParamsE
        .type           _ZN10layer_norm13ln_fwd_kernelINS_13Kernel_traitsIf13__nv_bfloat16S2_S2_fjLj3072ELj1ELj1ELj4ELj16ENS_18Kernel_traits_baseILj3072EfS2_S2_S2_fjLj128EEEEELb1ELb1ELb1ELb0EEEvNS_9FwdParamsE,@function
        .size           _ZN10layer_norm13ln_fwd_kernelINS_13Kernel_traitsIf13__nv_bfloat16S2_S2_fjLj3072ELj1ELj1ELj4ELj16ENS_18Kernel_traits_baseILj3072EfS2_S2_S2_fjLj128EEEEELb1ELb1ELb1ELb0EEEvNS_9FwdParamsE,(.L_x_23254 - _ZN10layer_norm13ln_fwd_kernelINS_13Kernel_traitsIf13__nv_bfloat16S2_S2_fjLj3072ELj1ELj1ELj4ELj16ENS_18Kernel_traits_baseILj3072EfS2_S2_S2_fjLj128EEEEELb1ELb1ELb1ELb0EEEvNS_9FwdParamsE)
        .other          _ZN10layer_norm13ln_fwd_kernelINS_13Kernel_traitsIf13__nv_bfloat16S2_S2_fjLj3072ELj1ELj1ELj4ELj16ENS_18Kernel_traits_baseILj3072EfS2_S2_S2_fjLj128EEEEELb1ELb1ELb1ELb0EEEvNS_9FwdParamsE,@"STO_CUDA_ENTRY STV_DEFAULT"
_ZN10layer_norm13ln_fwd_kernelINS_13Kernel_traitsIf13__nv_bfloat16S2_S2_fjLj3072ELj1ELj1ELj4ELj16ENS_18Kernel_traits_baseILj3072EfS2_S2_S2_fjLj128EEEEELb1ELb1ELb1ELb0EEEvNS_9FwdParamsE:
.text._ZN10layer_norm13ln_fwd_kernelINS_13Kernel_traitsIf13__nv_bfloat16S2_S2_fjLj3072ELj1ELj1ELj4ELj16ENS_18Kernel_traits_baseILj3072EfS2_S2_S2_fjLj128EEEEELb1ELb1ELb1ELb0EEEvNS_9FwdParamsE:
        /* <DEDUP_REMOVED lines=62> */
[----:B------:R-:W-:Y:S01]  /*03e0*/  IMAD.WIDE.U32 R8, R9, -0x326172a9, RZ ;  /* 0xcd9e8d5709087825 */ /* 0x000fe200078e00ff */
[----:B------:R-:W-:-:S03]  /*03f0*/  LOP3.LUT R5, R0, 0x7f, RZ, 0xc0, !PT ;  /* 0x0000007f00057812 */ /* 0x000fc600078ec0ff */
[----:B------:R-:W-:Y:S01]  /*0400*/  IMAD.WIDE.U32 R6, R6, -0x2daee0ad, RZ ;  /* 0xd2511f5306067825 */ /* 0x000fe200078e00ff */
[----:B------:R-:W-:Y:S01]  /*0410*/  LOP3.LUT R16, R9, UR26, R14, 0x96, !PT ;  /* 0x0000001a09107c12 */ /* 0x000fe2000f8e960e */
[----:B------:R-:W-:Y:S01]  /*0420*/  UIADD3 UR29, UR7, 0x1fd5c5a3, URZ ;  /* 0x1fd5c5a3071d7890 */ /* 0x000fe2000fffe03f */
[----:B------:R-:W-:Y:S02]  /*0430*/  MOV R11, R5 ;  /* 0x00000005000b7202 */ /* 0x000fe40000000f00 */
[----:B------:R-:W-:Y:S02]  /*0440*/  LOP3.LUT R12, R7, UR27, R12, 0x96, !PT ;  /* 0x0000001b070c7c12 */ /* 0x000fe4000f8e960c */
[----:B-1----:R-:W-:Y:S01]  /*0450*/  SHF.R.S32.HI R7, RZ, 0x1f, R18 ;  /* 0x0000001fff077819 */ /* 0x002fe20000011412 */
[----:B------:R-:W-:-:S03]  /*0460*/  IMAD.WIDE.U32 R16, R16, -0x2daee0ad, RZ ;  /* 0xd2511f5310107825 */ /* 0x000fc600078e00ff */
[----:B------:R-:W-:Y:S02]  /*0470*/  LEA.HI R18, R7, R18, RZ, 0x3 ;  /* 0x0000001207127211 */ /* 0x000fe400078f18ff */
[----:B------:R-:W-:Y:S02]  /*0480*/  LOP3.LUT R7, R11, 0x7f, RZ, 0x3c, !PT ;  /* 0x0000007f0b077812 */ /* 0x000fe400078e3cff */
[----:B------:R-:W-:Y:S02]  /*0490*/  LOP3.LUT R93, R17, UR29, R6, 0x96, !PT ;  /* 0x0000001d115d7c12 */ /* 0x000fe4000f8e9606 */
[----:B------:R-:W-:-:S04]  /*04a0*/  LEA.HI.SX32 R6, R18, R7, 0x1d ;  /* 0x0000000712067211 */ /* 0x000fc800078feaff */
[----:B------:R-:W-:Y:S01]  /*04b0*/  LOP3.LUT P1, RZ, R6, 0xffffff80, RZ, 0xc0, !PT ;  /* 0xffffff8006ff7812 */ /* 0x000fe2000782c0ff */
[----:B------:R-:W-:Y:S01]  /*04c0*/  UIADD3 UR28, UR6, 0x5384540f, URZ ;  /* 0x5384540f061c7890 */ /* 0x000fe2000fffe03f */
[----:B------:R-:W-:Y:S01]  /*04d0*/  IMAD.WIDE.U32 R12, R12, -0x326172a9, RZ ;  /* 0xcd9e8d570c0c7825 */ /* 0x000fe200078e00ff */
[----:B------:R-:W-:-:S03]  /*04e0*/  UIADD3 UR30, UR6, -0xe443238, URZ ;  /* 0xf1bbcdc8061e7890 */ /* 0x000fc6000fffe03f */
[----:B------:R-:W-:Y:S01]  /*04f0*/  IMAD.HI.U32 R7, R93, -0x326172a9, RZ ;  /* 0xcd9e8d575d077827 */ /* 0x000fe200078e00ff */
[----:B------:R-:W-:Y:S01]  /*0500*/  LOP3.LUT R92, R13, UR28, R8, 0x96, !PT ;  /* 0x0000001c0d5c7c12 */ /* 0x000fe2000f8e9608 */
[----:B------:R-:W-:Y:S01]  /*0510*/  UIADD3 UR31, UR7, -0x24c28bd8, URZ ;  /* 0xdb3d7428071f7890 */ /* 0x000fe2000fffe03f */
[----:B------:R-:W-:Y:S01]  /*0520*/  ISETP.GE.U32.AND P4, PT, R6, 0x100, PT ;  /* 0x000001000600780c */ /* 0x000fe20003f86070 */
[----:B------:R-:W-:Y:S01]  /*0530*/  UIADD3 UR32, UR6, -0x700cb87f, URZ ;  /* 0x8ff3478106207890 */ /* 0x000fe2000fffe03f */
[----:B------:R-:W-:Y:S01]  /*0540*/  LOP3.LUT R94, R7, UR30, R12, 0x96, !PT ;  /* 0x0000001e075e7c12 */ /* 0x000fe2000f8e960c */
[----:B------:R-:W-:Y:S01]  /*0550*/  UIADD3 UR33, UR7, -0x695add53, URZ ;  /* 0x96a522ad07217890 */ /* 0x000fe2000fffe03f */
[----:B------:R-:W-:Y:S01]  /*0560*/  LEA.HI R7, R0, UR8, RZ, 0x19 ;  /* 0x0000000800077c11 */ /* 0x000fe2000f8fc8ff */
[----:B------:R-:W-:Y:S01]  /*0570*/  IMAD.HI.U32 R19, R92, -0x2daee0ad, RZ ;  /* 0xd2511f535c137827 */ /* 0x000fe200078e00ff */
[----:B------:R-:W-:Y:S02]  /*0580*/  ISETP.GE.U32.AND P0, PT, R6, 0x180, PT ;  /* 0x000001800600780c */ /* 0x000fe40003f06070 */
[----:B------:R-:W-:Y:S01]  /*0590*/  P2R R116, PR, RZ, 0x10 ;  /* 0x00000010ff747803 */ /* 0x000fe20000000000 */
[----:B------:R-:W-:Y:S10]  /*05a0*/  @!P1 BRA `(.L_x_6843) ;  /* 0x0000000000549947 */ /* 0x000ff40003800000 */
        /* <DEDUP_REMOVED lines=21> */
.L_x_6843:
[----:B------:R-:W-:Y:S05]  /*0700*/  BSYNC B0 ;  /* 0x0000000000007941 */ /* 0x000fea0003800000 */
.L_x_6842:
        /* <DEDUP_REMOVED lines=22> */
[----:B------:R-:W-:-:S07]  /*0870*/  VIADD R11, R11, 0x80 ;  /* 0x000000800b0b7836 */ /* 0x000fce0000000000 */
.L_x_6845:
[----:B------:R-:W-:Y:S05]  /*0880*/  BSYNC B0 ;  /* 0x0000000000007941 */ /* 0x000fea0003800000 */
.L_x_6844:
        /* <DEDUP_REMOVED lines=22> */
.L_x_6847:
[----:B------:R-:W-:Y:S05]  /*09f0*/  BSYNC B0 ;  /* 0x0000000000007941 */ /* 0x000fea0003800000 */
.L_x_6846:
[----:B------:R-:W-:Y:S01]  /*0a00*/  ULDC UR8, c[0x0][0x214] ;  /* 0x0000850000087ab9 */ /* 0x000fe20000000800 */
[----:B------:R-:W-:Y:S02]  /*0a10*/  LOP3.LUT R19, R19, UR31, R16, 0x96, !PT ;  /* 0x0000001f13137c12 */ /* 0x000fe4000f8e9610 */
[----:B------:R-:W-:-:S13]  /*0a20*/  ISETP.GE.AND P2, PT, R7, UR8, PT ;  /* 0x0000000807007c0c */ /* 0x000fda000bf46270 */
[----:B------:R-:W-:Y:S05]  /*0a30*/  @P2 EXIT ;  /* 0x000000000000294d */ /* 0x000fea0003800000 */
[----:B------:R-:W-:Y:S01]  /*0a40*/  SHF.R.S32.HI R18, RZ, 0x3, R18 ;  /* 0x00000003ff127819 */ /* 0x000fe20000011412 */
[C---:B------:R-:W-:Y:S01]  /*0a50*/  IMAD.SHL.U32 R11, R0.reuse, 0x20, RZ ;  /* 0x00000020000b7824 */ /* 0x040fe200078e00ff */
[----:B012---:R-:W-:Y:S01]  /*0a60*/  LOP3.LUT R9, R0, 0x60, RZ, 0xc0, !PT ;  /* 0x0000006000097812 */ /* 0x007fe200078ec0ff */
[----:B------:R-:W-:Y:S01]  /*0a70*/  IMAD R15, R92, -0x2daee0ad, RZ ;  /* 0xd2511f535c0f7824 */ /* 0x000fe200078e02ff */
[----:B------:R-:W-:Y:S01]  /*0a80*/  LOP3.LUT R8, R18, 0x7f, RZ, 0xc0, !PT ;  /* 0x0000007f12087812 */ /* 0x000fe200078ec0ff */
[----:B------:R-:W-:Y:S01]  /*0a90*/  IMAD.HI.U32 R12, R94, -0x2daee0ad, RZ ;  /* 0xd2511f535e0c7827 */ /* 0x000fe200078e00ff */
[----:B------:R-:W-:Y:S01]  /*0aa0*/  SHF.R.U32.HI R18, RZ, 0x2, R18 ;  /* 0x00000002ff127819 */ /* 0x000fe20000011612 */
[----:B------:R-:W-:Y:S01]  /*0ab0*/  HFMA2.MMA R122, -RZ, RZ, 0, 5.9604644775390625e-08 ;  /* 0x00000001ff7a7435 */ /* 0x000fe200000001ff */
[----:B------:R-:W-:Y:S01]  /*0ac0*/  VIADDMNMX R9, R8, -R9, RZ, !PT ;  /* 0x8000000908097246 */ /* 0x000fe200078001ff */
[----:B------:R-:W-:Y:S01]  /*0ad0*/  IMAD R17, R93, -0x326172a9, RZ ;  /* 0xcd9e8d575d117824 */ /* 0x000fe200078e02ff */
[----:B------:R-:W-:Y:S01]  /*0ae0*/  LOP3.LUT R18, R18, 0x3fffffe0, RZ, 0xc0, !PT ;  /* 0x3fffffe012127812 */ /* 0x000fe200078ec0ff */
[----:B------:R-:W-:Y:S01]  /*0af0*/  IMAD.HI.U32 R14, R19, -0x326172a9, RZ ;  /* 0xcd9e8d57130e7827 */ /* 0x000fe200078e00ff */
[----:B------:R-:W-:Y:S01]  /*0b00*/  VIMNMX R9, R9, 0x20, PT ;  /* 0x0000002009097848 */ /* 0x000fe20003fe0100 */
[----:B------:R-:W-:Y:S01]  /*0b10*/  ULDC.U8 UR8, c[0x0][0x2a0] ;  /* 0x0000a80000087ab9 */ /* 0x000fe20000000000 */
[----:B------:R-:W-:Y:S01]  /*0b20*/  LOP3.LUT R11, R11, 0x3e0, RZ, 0xc0, !PT ;  /* 0x000003e00b0b7812 */ /* 0x000fe200078ec0ff */
[----:B------:R-:W-:Y:S01]  /*0b30*/  UISETP.NE.AND UP0, UPT, UR8, URZ, UPT ;  /* 0x0000003f0800728c */ /* 0x000fe2000bf05270 */
[----:B------:R-:W-:Y:S01]  /*0b40*/  IADD3 R9, R9, R18, RZ ;  /* 0x0000001209097210 */ /* 0x000fe20007ffe0ff */
[----:B------:R-:W-:Y:S01]  /*0b50*/  ULDC UR10, c[0x0][0x294] ;  /* 0x0000a500000a7ab9 */ /* 0x000fe20000000800 */
[----:B------:R-:W-:Y:S01]  /*0b60*/  VIADDMNMX R8, R8, -R11, RZ, !PT ;  /* 0x8000000b08087246 */ /* 0x000fe200078001ff */
[----:B------:R-:W-:Y:S01]  /*0b70*/  ULDC UR11, c[0x0][0x290] ;  /* 0x0000a400000b7ab9 */ /* 0x000fe20000000800 */
[----:B------:R-:W-:Y:S01]  /*0b80*/  LOP3.LUT R10, R10, 0x3, RZ, 0xc0, !PT ;  /* 0x000000030a0a7812 */ /* 0x000fe200078ec0ff */
[----:B------:R-:W-:Y:S01]  /*0b90*/  IMAD.SHL.U32 R11, R9, 0x8, RZ ;  /* 0x00000008090b7824 */ /* 0x000fe200078e00ff */
[----:B------:R-:W-:Y:S01]  /*0ba0*/  VIMNMX R13, R8, 0x20, PT ;  /* 0x00000020080d7848 */ /* 0x000fe20003fe0100 */
[----:B------:R-:W-:Y:S01]  /*0bb0*/  ULDC.64 UR12, c[0x0][0x298] ;  /* 0x0000a600000c7ab9 */ /* 0x000fe20000000a00 */
[----:B------:R-:W-:Y:S01]  /*0bc0*/  LOP3.LUT R9, R12, UR33, R15, 0x96, !PT ;  /* 0x000000210c097c12 */ /* 0x000fe2000f8e960f */
[----:B------:R-:W-:Y:S01]  /*0bd0*/  IMAD R12, R19, -0x326172a9, RZ ;  /* 0xcd9e8d57130c7824 */ /* 0x000fe200078e02ff */
[----:B------:R-:W-:Y:S01]  /*0be0*/  I2FP.F32.U32 R11, R11 ;  /* 0x0000000b000b7245 */ /* 0x000fe20000201000 */
[----:B------:R-:W-:Y:S01]  /*0bf0*/  IMAD.IADD R15, R18, 0x1, R13 ;  /* 0x00000001120f7824 */ /* 0x000fe200078e020d */
[----:B------:R-:W-:Y:S01]  /*0c00*/  LOP3.LUT R8, R14, UR32, R17, 0x96, !PT ;  /* 0x000000200e087c12 */ /* 0x000fe2000f8e9611 */
[----:B------:R-:W-:Y:S01]  /*0c10*/  IMAD R14, R94, -0x2daee0ad, RZ ;  /* 0xd2511f535e0e7824 */ /* 0x000fe200078e02ff */
[----:B------:R-:W-:Y:S01]  /*0c20*/  ULDC.64 UR8, c[0x0][0x230] ;  /* 0x00008c0000087ab9 */ /* 0x000fe20000000a00 */
[----:B------:R-:W-:Y:S01]  /*0c30*/  IMAD.MOV.U32 R13, RZ, RZ, RZ ;  /* 0x000000ffff0d7224 */ /* 0x000fe200078e00ff */
[----:B------:R-:W0:Y:S01]  /*0c40*/  MUFU.RCP R11, R11 ;  /* 0x0000000b000b7308 */ /* 0x000e220000001000 */
[----:B------:R-:W-:Y:S01]  /*0c50*/  IMAD.SHL.U32 R15, R15, 0x8, RZ ;  /* 0x000000080f0f7824 */ /* 0x000fe200078e00ff */
[----:B------:R-:W-:-:S06]  /*0c60*/  ULDC.64 UR14, c[0x0][0x210] ;  /* 0x00008400000e7ab9 */ /* 0x000fcc0000000a00 */
.L_x_7105:
[----:B012---:R-:W1:Y:S08]  /*0c70*/  LDC.64 R100, c[0x0][0x280] ;  /* 0x0000a000ff647b82 */ /* 0x007e700000000a00 */
[----:B------:R-:W2:Y:S01]  /*0c80*/  LDC R120, c[0x0][0x218] ;  /* 0x00008600ff787b82 */ /* 0x000ea20000000800 */
[----:B-1----:R-:W-:-:S07]  /*0c90*/  IMAD.WIDE R102, R7, 0x4, R100 ;  /* 0x0000000407667825 */ /* 0x002fce00078e0264 */
[----:B------:R-:W1:Y:S01]  /*0ca0*/  LDC.64 R100, c[0x0][0x288] ;  /* 0x0000a200ff647b82 */ /* 0x000e620000000a00 */
[----:B------:R-:W3:Y:S01]  /*0cb0*/  LDG.E R124, desc[UR4][R102.64] ;  /* 0x00000004667c7981 */ /* 0x000ee2000c1e1900 */
[----:B-1----:R-:W-:-:S05]  /*0cc0*/  IMAD.WIDE R100, R7, 0x4, R100 ;  /* 0x0000000407647825 */ /* 0x002fca00078e0264 */
[----:B-----5:R1:W5:Y:S01]  /*0cd0*/  LDG.E R118, desc[UR4][R100.64] ;  /* 0x0000000464767981 */ /* 0x020362000c1e1900 */
[----:B--2---:R-:W-:Y:S01]  /*0ce0*/  IMAD R126, R7, R120, RZ ;  /* 0x00000078077e7224 */ /* 0x004fe200078e02ff */
[----:B------:R-:W-:Y:S01]  /*0cf0*/  BSSY B0, `(.L_x_6848) ;  /* 0x000034a000007945 */ /* 0x000fe20003800000 */
[----:B------:R-:W-:Y:S01]  /*0d00*/  IMAD.MOV.U32 R153, RZ, RZ, RZ ;  /* 0x000000ffff997224 */ /* 0x000fe200078e00ff */
[----:B---3--:R-:W-:-:S13]  /*0d10*/  ISETP.GE.AND P2, PT, R124, 0x1, PT ;  /* 0x000000017c00780c */ /* 0x008fda0003f46270 */
[----:B------:R-:W-:-:S05]  /*0d20*/  @P2 IADD3 R149, R124, -0x1, RZ ;  /* 0xffffffff7c952810 */ /* 0x000fca0007ffe0ff */
[----:B------:R-:W-:Y:S01]  /*0d30*/  @P2 IMAD R128, R149, R120, RZ ;  /* 0x0000007895802224 */ /* 0x000fe200078e02ff */
[----:B------:R-:W-:-:S04]  /*0d40*/  SHF.R.S32.HI R149, RZ, 0x1f, R126 ;  /* 0x0000001fff957819 */ /* 0x000fc8000001147e */
[----:B------:R-:W-:Y:S02]  /*0d50*/  LEA.HI R126, R149, R126, RZ, 0x3 ;  /* 0x0000007e957e7211 */ /* 0x000fe400078f18ff */
[----:B------:R-:W-:Y:S02]  /*0d60*/  @P2 SHF.R.S32.HI R151, RZ, 0x1f, R128 ;  /* 0x0000001fff972819 */ /* 0x000fe40000011480 */
[----:B------:R-:W-:Y:S02]  /*0d70*/  LEA.HI.SX32 R155, R126, R5, 0x1d ;  /* 0x000000057e9b7211 */ /* 0x000fe400078feaff */
[----:B------:R-:W-:Y:S02]  /*0d80*/  @P2 LEA.HI R128, R151, R128, RZ, 0x3 ;  /* 0x0000008097802211 */ /* 0x000fe400078f18ff */
        /* <DEDUP_REMOVED lines=20> */
.L_x_6851:
        /* <DEDUP_REMOVED lines=12> */
.L_x_6854:
[----:B------:R-:W-:-:S07]  /*0f90*/  IMAD.MOV.U32 R19, RZ, RZ, R12 ;  /* 0x000000ffff137224 */ /* 0x000fce00078e000c */
.L_x_6855:
[----:B------:R-:W-:Y:S05]  /*0fa0*/  BSYNC B2 ;  /* 0x0000000000027941 */ /* 0x000fea0003800000 */
.L_x_6853:
        /* <DEDUP_REMOVED lines=16> */
.L_x_6859:
[----:B------:R-:W-:Y:S05]  /*10b0*/  BSYNC B3 ;  /* 0x0000000000037941 */ /* 0x000fea0003800000 */
.L_x_6858:
        /* <DEDUP_REMOVED lines=44> */
.L_x_6857:
[----:B------:R-:W-:Y:S05]  /*1380*/  BSYNC B2 ;  /* 0x0000000000027941 */ /* 0x000fea0003800000 */
.L_x_6856:
[----:B------:R-:W-:Y:S01]  /*1390*/  HFMA2.MMA R17, -RZ, RZ, 0.1171875, 0 ;  /* 0x2f800000ff117435 */ /* 0x000fe200000001ff */
[----:B------:R-:W-:Y:S01]  /*13a0*/  I2FP.F32.U32 R10, R19 ;  /* 0x00000013000a7245 */ /* 0x000fe20000201000 */
[----:B-----5:R-:W-:-:S04]  /*13b0*/  IMAD.U32 R16, R92, 0x10000, RZ ;  /* 0x000100005c107824 */ /* 0x020fc800078e00ff */
[----:B------:R-:W-:-:S04]  /*13c0*/  FMUL.FTZ R16, R16, UR13 ;  /* 0x0000000d10107c20 */ /* 0x000fc80008410000 */
[----:B------:R-:W-:Y:S01]  /*13d0*/  FFMA.FTZ R10, R10, R17, 1.1641532182693481445e-10 ;  /* 0x2f0000000a0a7423 */ /* 0x000fe20000010011 */
[----:B------:R-:W-:-:S04]  /*13e0*/  FMUL.FTZ R16, R16, UR12 ;  /* 0x0000000c10107c20 */ /* 0x000fc80008410000 */
[----:B------:R-:W-:Y:S01]  /*13f0*/  FSETP.GTU.FTZ.AND P5, PT, R10, UR10, PT ;  /* 0x0000000a0a007c0b */ /* 0x000fe2000bfbc000 */
[----:B------:R-:W-:-:S03]  /*1400*/  @P3 IMAD.U32 R10, R96, 0x10000, RZ ;  /* 0x00010000600a3824 */ /* 0x000fc600078e00ff */
[----:B------:R-:W-:Y:S02]  /*1410*/  FSEL R17, R16, RZ, !P5 ;  /* 0x000000ff10117208 */ /* 0x000fe40006800000 */
[----:B------:R-:W-:-:S03]  /*1420*/  SEL R16, RZ, 0x1, P5 ;  /* 0x00000001ff107807 */ /* 0x000fc60002800000 */
[----:B------:R-:W-:-:S04]  /*1430*/  FMUL.FTZ R17, R40, R17 ;  /* 0x0000001128117220 */ /* 0x000fc80000410000 */
[----:B------:R-:W-:-:S07]  /*1440*/  @P3 FADD.FTZ R17, R10, R17 ;  /* 0x000000110a113221 */ /* 0x000fce0000010000 */
.L_x_6852:
[----:B------:R-:W-:Y:S05]  /*1450*/  BSYNC B1 ;  /* 0x0000000000017941 */ /* 0x000fea0003800000 */
.L_x_6850:
        /* <DEDUP_REMOVED lines=9> */
.L_x_6861:
        /* <DEDUP_REMOVED lines=12> */
.L_x_6864:
[----:B------:R-:W-:-:S07]  /*15b0*/  IMAD.MOV.U32 R10, RZ, RZ, R12 ;  /* 0x000000ffff0a7224 */ /* 0x000fce00078e000c */
.L_x_6865:
[----:B------:R-:W-:Y:S05]  /*15c0*/  BSYNC B2 ;  /* 0x0000000000027941 */ /* 0x000fea0003800000 */
.L_x_6863:
        /* <DEDUP_REMOVED lines=16> */
.L_x_6869:
[----:B------:R-:W-:Y:S05]  /*16d0*/  BSYNC B3 ;  /* 0x0000000000037941 */ /* 0x000fea0003800000 */
.L_x_6868:
        /* <DEDUP_REMOVED lines=42> */
[----:B------:R-:W-:Y:S01]  /*1980*/  LOP3.LUT R9, R19, UR33, R100, 0x96, !PT ;  /* 0x0000002113097c12 */ /* 0x000fe2000f8e9664 */
[----:B------:R-:W-:-:S07]  /*1990*/  IMAD.MOV.U32 R14, RZ, RZ, R18 ;  /* 0x000000ffff0e7224 */ /* 0x000fce00078e0012 */
.L_x_6867:
[----:B------:R-:W-:Y:S05]  /*19a0*/  BSYNC B2 ;  /* 0x0000000000027941 */ /* 0x000fea0003800000 */
.L_x_6866:
        /* <DEDUP_REMOVED lines=9> */
[----:B------:R-:W-:-:S04]  /*1a40*/  @P3 SHF.L.U32 R100, R19, 0x10, RZ ;  /* 0x0000001013643819 */ /* 0x000fc800000006ff */
[----:B------:R-:W-:Y:S02]  /*1a50*/  FSEL R10, R18, RZ, !P5 ;  /* 0x000000ff120a7208 */ /* 0x000fe40006800000 */
[----:B------:R-:W-:-:S03]  /*1a60*/  SEL R18, RZ, 0x1, P5 ;  /* 0x00000001ff127807 */ /* 0x000fc60002800000 */
[----:B------:R-:W-:-:S04]  /*1a70*/  FMUL.FTZ R19, R41, R10 ;  /* 0x0000000a29137220 */ /* 0x000fc80000410000 */
[----:B------:R-:W-:-:S07]  /*1a80*/  @P3 FADD.FTZ R19, R100, R19 ;  /* 0x0000001364133221 */ /* 0x000fce0000010000 */
.L_x_6862:
[----:B------:R-:W-:Y:S05]  /*1a90*/  BSYNC B1 ;  /* 0x0000000000017941 */ /* 0x000fea0003800000 */
.L_x_6860:
        /* <DEDUP_REMOVED lines=8> */
.L_x_6871:
        /* <DEDUP_REMOVED lines=12> */
.L_x_6874:
[----:B------:R-:W-:-:S07]  /*1be0*/  MOV R10, R12 ;  /* 0x0000000c000a7202 */ /* 0x000fce0000000f00 */
.L_x_6875:
[----:B------:R-:W-:Y:S05]  /*1bf0*/  BSYNC B2 ;  /* 0x0000000000027941 */ /* 0x000fea0003800000 */
.L_x_6873:
        /* <DEDUP_REMOVED lines=16> */
.L_x_6879:
[----:B------:R-:W-:Y:S05]  /*1d00*/  BSYNC B3 ;  /* 0x0000000000037941 */ /* 0x000fea0003800000 */
.L_x_6878:
        /* <DEDUP_REMOVED lines=44> */
.L_x_6877:
[----:B------:R-:W-:Y:S05]  /*1fd0*/  BSYNC B2 ;  /* 0x0000000000027941 */ /* 0x000fea0003800000 */
.L_x_6876:
[----:B------:R-:W-:Y:S01]  /*1fe0*/  I2FP.F32.U32 R10, R10 ;  /* 0x0000000a000a7245 */ /* 0x000fe20000201000 */
[----:B------:R-:W-:Y:S01]  /*1ff0*/  IMAD.MOV.U32 R103, RZ, RZ, 0x2f800000 ;  /* 0x2f800000ff677424 */ /* 0x000fe200078e00ff */
[----:B-----5:R-:W-:-:S03]  /*2000*/  SHF.L.U32 R101, R93, 0x10, RZ ;  /* 0x000000105d657819 */ /* 0x020fc600000006ff */
[----:B------:R-:W-:Y:S02]  /*2010*/  FFMA.FTZ R10, R10, R103, 1.1641532182693481445e-10 ;  /* 0x2f0000000a0a7423 */ /* 0x000fe40000010067 */
[----:B------:R-:W-:-:S03]  /*2020*/  FMUL.FTZ R101, R101, UR13 ;  /* 0x0000000d65657c20 */ /* 0x000fc60008410000 */
[----:B------:R-:W-:Y:S01]  /*2030*/  FSETP.GTU.FTZ.AND P5, PT, R10, UR10, PT ;  /* 0x0000000a0a007c0b */ /* 0x000fe2000bfbc000 */
[----:B------:R-:W-:Y:S01]  /*2040*/  FMUL.FTZ R101, R101, UR12 ;  /* 0x0000000c65657c20 */ /* 0x000fe20008410000 */
[----:B------:R-:W-:Y:S02]  /*2050*/  @P3 IMAD.U32 R10, R97, 0x10000, RZ ;  /* 0x00010000610a3824 */ /* 0x000fe400078e00ff */
[----:B------:R-:W-:Y:S02]  /*2060*/  SEL R104, RZ, 0x1, P5 ;  /* 0x00000001ff687807 */ /* 0x000fe40002800000 */
[----:B------:R-:W-:-:S05]  /*2070*/  FSEL R101, R101, RZ, !P5 ;  /* 0x000000ff65657208 */ /* 0x000fca0006800000 */
[----:B------:R-:W-:-:S04]  /*2080*/  FMUL.FTZ R105, R42, R101 ;  /* 0x000000652a697220 */ /* 0x000fc80000410000 */
[----:B------:R-:W-:-:S07]  /*2090*/  @P3 FADD.FTZ R105, R10, R105 ;  /* 0x000000690a693221 */ /* 0x000fce0000010000 */
.L_x_6872:
[----:B------:R-:W-:Y:S05]  /*20a0*/  BSYNC B1 ;  /* 0x0000000000017941 */ /* 0x000fea0003800000 */
.L_x_6870:
        /* <DEDUP_REMOVED lines=9> */
.L_x_6881:
        /* <DEDUP_REMOVED lines=12> */
.L_x_6884:
[----:B------:R-:W-:-:S07]  /*2200*/  IMAD.MOV.U32 R10, RZ, RZ, R12 ;  /* 0x000000ffff0a7224 */ /* 0x000fce00078e000c */
.L_x_6885:
[----:B------:R-:W-:Y:S05]  /*2210*/  BSYNC B2 ;  /* 0x0000000000027941 */ /* 0x000fea0003800000 */
.L_x_6883:
        /* <DEDUP_REMOVED lines=16> */
.L_x_6889:
[----:B------:R-:W-:Y:S05]  /*2320*/  BSYNC B3 ;  /* 0x0000000000037941 */ /* 0x000fea0003800000 */
.L_x_6888:
        /* <DEDUP_REMOVED lines=44> */
.L_x_6887:
[----:B------:R-:W-:Y:S05]  /*25f0*/  BSYNC B2 ;  /* 0x0000000000027941 */ /* 0x000fea0003800000 */
.L_x_6886:
        /* <DEDUP_REMOVED lines=14> */
.L_x_6882:
[----:B------:R-:W-:Y:S05]  /*26e0*/  BSYNC B1 ;  /* 0x0000000000017941 */ /* 0x000fea0003800000 */
.L_x_6880:
        /* <DEDUP_REMOVED lines=8> */
.L_x_6891:
        /* <DEDUP_REMOVED lines=12> */
.L_x_6894:
[----:B------:R-:W-:-:S07]  /*2830*/  IMAD.MOV.U32 R10, RZ, RZ, R12 ;  /* 0x000000ffff0a7224 */ /* 0x000fce00078e000c */
.L_x_6895:
[----:B------:R-:W-:Y:S05]  /*2840*/  BSYNC B2 ;  /* 0x0000000000027941 */ /* 0x000fea0003800000 */
.L_x_6893:
        /* <DEDUP_REMOVED lines=16> */
.L_x_6899:
[----:B------:R-:W-:Y:S05]  /*2950*/  BSYNC B3 ;  /* 0x0000000000037941 */ /* 0x000fea0003800000 */
.L_x_6898:
        /* <DEDUP_REMOVED lines=44> */
.L_x_6897:
[----:B------:R-:W-:Y:S05]  /*2c20*/  BSYNC B2 ;  /* 0x0000000000027941 */ /* 0x000fea0003800000 */
.L_x_6896:
        /* <DEDUP_REMOVED lines=10> */
[----:B------:R-:W-:-:S04]  /*2cd0*/  FMUL.FTZ R109, R36, R101 ;  /* 0x00000065246d7220 */ /* 0x000fc80000410000 */
[----:B------:R-:W-:-:S07]  /*2ce0*/  @P3 FADD.FTZ R109, R10, R109 ;  /* 0x0000006d0a6d3221 */ /* 0x000fce0000010000 */
.L_x_6892:
[----:B------:R-:W-:Y:S05]  /*2cf0*/  BSYNC B1 ;  /* 0x0000000000017941 */ /* 0x000fea0003800000 */
.L_x_6890:
        /* <DEDUP_REMOVED lines=9> */
.L_x_6901:
        /* <DEDUP_REMOVED lines=12> */
.L_x_6904:
[----:B------:R-:W-:-:S07]  /*2e50*/  IMAD.MOV.U32 R10, RZ, RZ, R12 ;  /* 0x000000ffff0a7224 */ /* 0x000fce00078e000c */
.L_x_6905:
[----:B------:R-:W-:Y:S05]  /*2e60*/  BSYNC B2 ;  /* 0x0000000000027941 */ /* 0x000fea0003800000 */
.L_x_6903:
        /* <DEDUP_REMOVED lines=16> */
.L_x_6909:
[----:B------:R-:W-:Y:S05]  /*2f70*/  BSYNC B3 ;  /* 0x0000000000037941 */ /* 0x000fea0003800000 */
.L_x_6908:
        /* <DEDUP_REMOVED lines=44> */
.L_x_6907:
[----:B------:R-:W-:Y:S05]  /*3240*/  BSYNC B2 ;  /* 0x0000000000027941 */ /* 0x000fea0003800000 */
.L_x_6906:
        /* <DEDUP_REMOVED lines=14> */
.L_x_6902:
[----:B------:R-:W-:Y:S05]  /*3330*/  BSYNC B1 ;  /* 0x0000000000017941 */ /* 0x000fea0003800000 */
.L_x_6900:
        /* <DEDUP_REMOVED lines=8> */
.L_x_6911:
        /* <DEDUP_REMOVED lines=12> */
.L_x_6914:
[----:B------:R-:W-:-:S07]  /*3480*/  IMAD.MOV.U32 R10, RZ, RZ, R12 ;  /* 0x000000ffff0a7224 */ /* 0x000fce00078e000c */
.L_x_6915:
[----:B------:R-:W-:Y:S05]  /*3490*/  BSYNC B2 ;  /* 0x0000000000027941 */ /* 0x000fea0003800000 */
.L_x_6913:
        /* <DEDUP_REMOVED lines=16> */
.L_x_6919:
[----:B------:R-:W-:Y:S05]  /*35a0*/  BSYNC B3 ;  /* 0x0000000000037941 */ /* 0x000fea0003800000 */
.L_x_6918:
        /* <DEDUP_REMOVED lines=44> */
.L_x_6917:
[----:B------:R-:W-:Y:S05]  /*3870*/  BSYNC B2 ;  /* 0x0000000000027941 */ /* 0x000fea0003800000 */
.L_x_6916:
        /* <DEDUP_REMOVED lines=12> */
.L_x_6912:
[----:B------:R-:W-:Y:S05]  /*3940*/  BSYNC B1 ;  /* 0x0000000000017941 */ /* 0x000fea0003800000 */
.L_x_6910:
        /* <DEDUP_REMOVED lines=9> */
.L_x_6921:
        /* <DEDUP_REMOVED lines=12> */
.L_x_6924:
[----:B------:R-:W-:-:S07]  /*3aa0*/  IMAD.MOV.U32 R126, RZ, RZ, R12 ;  /* 0x000000ffff7e7224 */ /* 0x000fce00078e000c */
.L_x_6925:
[----:B------:R-:W-:Y:S05]  /*3ab0*/  BSYNC B2 ;  /* 0x0000000000027941 */ /* 0x000fea0003800000 */
.L_x_6923:
        /* <DEDUP_REMOVED lines=16> */
.L_x_6929:
[----:B------:R-:W-:Y:S05]  /*3bc0*/  BSYNC B3 ;  /* 0x0000000000037941 */ /* 0x000fea0003800000 */
.L_x_6928:
        /* <DEDUP_REMOVED lines=44> */
.L_x_6927:
[----:B------:R-:W-:Y:S05]  /*3e90*/  BSYNC B2 ;  /* 0x0000000000027941 */ /* 0x000fea0003800000 */
.L_x_6926:
        /* <DEDUP_REMOVED lines=14> */
.L_x_6922:
[----:B------:R-:W-:Y:S05]  /*3f80*/  BSYNC B1 ;  /* 0x0000000000017941 */ /* 0x000fea0003800000 */
.L_x_6920:
        /* <DEDUP_REMOVED lines=9> */
[----:B-1----:R-:W-:Y:S01]  /*4020*/  IMAD.U32 R103, R112, 0x10000, RZ ;  /* 0x0001000070677824 */ /* 0x002fe200078e00ff */
[----:B------:R-:W1:Y:S01]  /*4030*/  LDC.64 R100, c[0x0][0x240] ;  /* 0x00009000ff647b82 */ /* 0x000e620000000a00 */
        /* <DEDUP_REMOVED lines=13> */
[----:B-1----:R-:W-:Y:S01]  /*4110*/  IMAD.WIDE.U32 R100, R153, 0x8, R100 ;  /* 0x0000000899647825 */ /* 0x002fe200078e0064 */
[----:B------:R-:W-:Y:S02]  /*4120*/  LOP3.LUT R157, R102, R150, R148, 0xfe, !PT ;  /* 0x00000096669d7212 */ /* 0x000fe400078efe94 */
[----:B------:R-:W-:Y:S02]  /*4130*/  LOP3.LUT R103, R149, R103, RZ, 0xfc, !PT ;  /* 0x0000006795677212 */ /* 0x000fe400078efcff */
[----:B------:R-:W-:-:S05]  /*4140*/  LOP3.LUT R102, R157, 0xff, R16, 0xf8, !PT ;  /* 0x000000ff9d667812 */ /* 0x000fca00078ef810 */
[----:B------:R2:W-:Y:S02]  /*4150*/  STG.E.64 desc[UR4][R100.64], R102 ;  /* 0x0000006664007986 */ /* 0x0005e4000c101b04 */
.L_x_6931:
[----:B------:R-:W-:Y:S05]  /*4160*/  BSYNC B1 ;  /* 0x0000000000017941 */ /* 0x000fea0003800000 */
.L_x_6930:
[----:B------:R-:W-:Y:S01]  /*4170*/  IADD3 R155, R155, 0x80, RZ ;  /* 0x000000809b9b7810 */ /* 0x000fe20007ffe0ff */
[----:B------:R-:W-:-:S07]  /*4180*/  VIADD R153, R153, 0x80 ;  /* 0x0000008099997836 */ /* 0x000fce0000000000 */
.L_x_6849:
[----:B------:R-:W-:Y:S05]  /*4190*/  BSYNC B0 ;  /* 0x0000000000007941 */ /* 0x000fea0003800000 */
.L_x_6848:
        /* <DEDUP_REMOVED lines=14> */
[----:B------:R-:W-:Y:S01]  /*4280*/  MOV R117, RZ ;  /* 0x000000ff00757202 */ /* 0x000fe20000000f00 */
[----:B------:R-:W-:Y:S01]  /*4290*/  IMAD.MOV.U32 R100, RZ, RZ, R10 ;  /* 0x000000ffff647224 */ /* 0x000fe200078e000a */
[----:B------:R-:W-:Y:S06]  /*42a0*/  @!P3 BRA `(.L_x_6936) ;  /* 0x00000004006cb947 */ /* 0x000fec0003800000 */
[----:B------:R-:W-:Y:S01]  /*42b0*/  MOV R100, R10 ;  /* 0x0000000a00647202 */ /* 0x000fe20000000f00 */
[----:B-----5:R-:W-:Y:S01]  /*42c0*/  IMAD.U32 R117, R96, 0x10000, RZ ;  /* 0x0001000060757824 */ /* 0x020fe200078e00ff */
[----:B------:R-:W-:Y:S06]  /*42d0*/  BRA `(.L_x_6936) ;  /* 0x0000000400607947 */ /* 0x000fec0003800000 */
.L_x_6935:
        /* <DEDUP_REMOVED lines=12> */
.L_x_6938:
[----:B------:R-:W-:-:S07]  /*43a0*/  MOV R16, R12 ;  /* 0x0000000c00107202 */ /* 0x000fce0000000f00 */
.L_x_6939:
[----:B------:R-:W-:Y:S05]  /*43b0*/  BSYNC B2 ;  /* 0x0000000000027941 */ /* 0x000fea0003800000 */
.L_x_6937:
        /* <DEDUP_REMOVED lines=16> */
.L_x_6943:
[----:B------:R-:W-:Y:S05]  /*44c0*/  BSYNC B3 ;  /* 0x0000000000037941 */ /* 0x000fea0003800000 */
.L_x_6942:
        /* <DEDUP_REMOVED lines=44> */
.L_x_6941:
[----:B------:R-:W-:Y:S05]  /*4790*/  BSYNC B2 ;  /* 0x0000000000027941 */ /* 0x000fea0003800000 */
.L_x_6940:
[----:B------:R-:W-:Y:S01]  /*47a0*/  I2FP.F32.U32 R10, R16 ;  /* 0x00000010000a7245 */ /* 0x000fe20000201000 */
[----:B------:R-:W-:Y:S01]  /*47b0*/  IMAD.MOV.U32 R101, RZ, RZ, 0x2f800000 ;  /* 0x2f800000ff657424 */ /* 0x000fe200078e00ff */
[----:B-----5:R-:W-:-:S03]  /*47c0*/  SHF.L.U32 R16, R92, 0x10, RZ ;  /* 0x000000105c107819 */ /* 0x020fc600000006ff */
[----:B------:R-:W-:Y:S02]  /*47d0*/  FFMA.FTZ R10, R10, R101, 1.1641532182693481445e-10 ;  /* 0x2f0000000a0a7423 */ /* 0x000fe40000010065 */
[----:B------:R-:W-:-:S03]  /*47e0*/  FMUL.FTZ R16, R16, UR13 ;  /* 0x0000000d10107c20 */ /* 0x000fc60008410000 */
[----:B------:R-:W-:Y:S01]  /*47f0*/  FSETP.GTU.FTZ.AND P5, PT, R10, UR10, PT ;  /* 0x0000000a0a007c0b */ /* 0x000fe2000bfbc000 */
[----:B------:R-:W-:Y:S01]  /*4800*/  FMUL.FTZ R16, R16, UR12 ;  /* 0x0000000c10107c20 */ /* 0x000fe20008410000 */
[----:B------:R-:W-:-:S04]  /*4810*/  @P3 IMAD.U32 R10, R96, 0x10000, RZ ;  /* 0x00010000600a3824 */ /* 0x000fc800078e00ff */
[----:B------:R-:W-:Y:S02]  /*4820*/  FSEL R117, R16, RZ, !P5 ;  /* 0x000000ff10757208 */ /* 0x000fe40006800000 */
[----:B------:R-:W-:-:S03]  /*4830*/  SEL R16, RZ, 0x1, P5 ;  /* 0x00000001ff107807 */ /* 0x000fc60002800000 */
[----:B------:R-:W-:-:S04]  /*4840*/  FMUL.FTZ R117, R64, R117 ;  /* 0x0000007540757220 */ /* 0x000fc80000410000 */
[----:B------:R-:W-:-:S07]  /*4850*/  @P3 FADD.FTZ R117, R10, R117 ;  /* 0x000000750a753221 */ /* 0x000fce0000010000 */
.L_x_6936:
[----:B------:R-:W-:Y:S05]  /*4860*/  BSYNC B1 ;  /* 0x0000000000017941 */ /* 0x000fea0003800000 */
.L_x_6934:
        /* <DEDUP_REMOVED lines=9> */
.L_x_6945:
        /* <DEDUP_REMOVED lines=12> */
.L_x_6948:
[----:B------:R-:W-:-:S07]  /*49c0*/  MOV R10, R12 ;  /* 0x0000000c000a7202 */ /* 0x000fce0000000f00 */
.L_x_6949:
[----:B------:R-:W-:Y:S05]  /*49d0*/  BSYNC B2 ;  /* 0x0000000000027941 */ /* 0x000fea0003800000 */
.L_x_6947:
        /* <DEDUP_REMOVED lines=16> */
.L_x_6953:
[----:B------:R-:W-:Y:S05]  /*4ae0*/  BSYNC B3 ;  /* 0x0000000000037941 */ /* 0x000fea0003800000 */
.L_x_6952:
        /* <DEDUP_REMOVED lines=44> */
.L_x_6951:
[----:B------:R-:W-:Y:S05]  /*4db0*/  BSYNC B2 ;  /* 0x0000000000027941 */ /* 0x000fea0003800000 */
.L_x_6950:
        /* <DEDUP_REMOVED lines=9> */
[----:B------:R-:W-:-:S05]  /*4e50*/  FMUL.FTZ R18, R18, UR12 ;  /* 0x0000000c12127c20 */ /* 0x000fca0008410000 */
[----:B------:R-:W-:Y:S02]  /*4e60*/  FSEL R10, R18, RZ, !P5 ;  /* 0x000000ff120a7208 */ /* 0x000fe40006800000 */
[----:B------:R-:W-:-:S03]  /*4e70*/  SEL R18, RZ, 0x1, P5 ;  /* 0x00000001ff127807 */ /* 0x000fc60002800000 */
[----:B------:R-:W-:-:S04]  /*4e80*/  FMUL.FTZ R119, R65, R10 ;  /* 0x0000000a41777220 */ /* 0x000fc80000410000 */
[----:B------:R-:W-:-:S07]  /*4e90*/  @P3 FADD.FTZ R119, R100, R119 ;  /* 0x0000007764773221 */ /* 0x000fce0000010000 */
.L_x_6946:
[----:B------:R-:W-:Y:S05]  /*4ea0*/  BSYNC B1 ;  /* 0x0000000000017941 */ /* 0x000fea0003800000 */
.L_x_6944:
        /* <DEDUP_REMOVED lines=8> */
.L_x_6955:
        /* <DEDUP_REMOVED lines=12> */
.L_x_6958:
[----:B------:R-:W-:-:S07]  /*4ff0*/  MOV R10, R12 ;  /* 0x0000000c000a7202 */ /* 0x000fce0000000f00 */
.L_x_6959:
[----:B------:R-:W-:Y:S05]  /*5000*/  BSYNC B2 ;  /* 0x0000000000027941 */ /* 0x000fea0003800000 */
.L_x_6957:
        /* <DEDUP_REMOVED lines=16> */
.L_x_6963:
[----:B------:R-:W-:Y:S05]  /*5110*/  BSYNC B3 ;  /* 0x0000000000037941 */ /* 0x000fea0003800000 */
.L_x_6962:
        /* <DEDUP_REMOVED lines=44> */
.L_x_6961:
[----:B------:R-:W-:Y:S05]  /*53e0*/  BSYNC B2 ;  /* 0x0000000000027941 */ /* 0x000fea0003800000 */
.L_x_6960:
        /* <DEDUP_REMOVED lines=12> */
.L_x_6956:
[----:B------:R-:W-:Y:S05]  /*54b0*/  BSYNC B1 ;  /* 0x0000000000017941 */ /* 0x000fea0003800000 */
.L_x_6954:
        /* <DEDUP_REMOVED lines=9> */
.L_x_6965:
        /* <DEDUP_REMOVED lines=12> */
.L_x_6968:
[----:B------:R-:W-:-:S07]  /*5610*/  MOV R10, R12 ;  /* 0x0000000c000a7202 */ /* 0x000fce0000000f00 */
.L_x_6969:
[----:B------:R-:W-:Y:S05]  /*5620*/  BSYNC B2 ;  /* 0x0000000000027941 */ /* 0x000fea0003800000 */
.L_x_6967:
        /* <DEDUP_REMOVED lines=16> */
.L_x_6973:
[----:B------:R-:W-:Y:S05]  /*5730*/  BSYNC B3 ;  /* 0x0000000000037941 */ /* 0x000fea0003800000 */
.L_x_6972:
        /* <DEDUP_REMOVED lines=44> */
.L_x_6971:
[----:B------:R-:W-:Y:S05]  /*5a00*/  BSYNC B2 ;  /* 0x0000000000027941 */ /* 0x000fea0003800000 */
.L_x_6970:
        /* <DEDUP_REMOVED lines=14> */
.L_x_6966:
[----:B------:R-:W-:Y:S05]  /*5af0*/  BSYNC B1 ;  /* 0x0000000000017941 */ /* 0x000fea0003800000 */
.L_x_6964:
        /* <DEDUP_REMOVED lines=8> */
.L_x_6975:
        /* <DEDUP_REMOVED lines=12> */
.L_x_6978:
[----:B------:R-:W-:-:S07]  /*5c40*/  MOV R10, R12 ;  /* 0x0000000c000a7202 */ /* 0x000fce0000000f00 */
.L_x_6979:
[----:B------:R-:W-:Y:S05]  /*5c50*/  BSYNC B2 ;  /* 0x0000000000027941 */ /* 0x000fea0003800000 */
.L_x_6977:
        /* <DEDUP_REMOVED lines=16> */
.L_x_6983:
[----:B------:R-:W-:Y:S05]  /*5d60*/  BSYNC B3 ;  /* 0x0000000000037941 */ /* 0x000fea0003800000 */
.L_x_6982:
        /* <DEDUP_REMOVED lines=44> */
.L_x_6981:
[----:B------:R-:W-:Y:S05]  /*6030*/  BSYNC B2 ;  /* 0x0000000000027941 */ /* 0x000fea0003800000 */
.L_x_6980:
        /* <DEDUP_REMOVED lines=12> */
.L_x_6976:
[----:B------:R-:W-:Y:S05]  /*6100*/  BSYNC B1 ;  /* 0x0000000000017941 */ /* 0x000fea0003800000 */
.L_x_6974:
        /* <DEDUP_REMOVED lines=9> */
.L_x_6985:
        /* <DEDUP_REMOVED lines=12> */
.L_x_6988:
[----:B------:R-:W-:-:S07]  /*6260*/  MOV R10, R12 ;  /* 0x0000000c000a7202 */ /* 0x000fce0000000f00 */
.L_x_6989:
[----:B------:R-:W-:Y:S05]  /*6270*/  BSYNC B2 ;  /* 0x0000000000027941 */ /* 0x000fea0003800000 */
.L_x_6987:
        /* <DEDUP_REMOVED lines=16> */
.L_x_6993:
[----:B------:R-:W-:Y:S05]  /*6380*/  BSYNC B3 ;  /* 0x0000000000037941 */ /* 0x000fea0003800000 */
.L_x_6992:
        /* <DEDUP_REMOVED lines=44> */
.L_x_6991:
[----:B------:R-:W-:Y:S05]  /*6650*/  BSYNC B2 ;  /* 0x0000000000027941 */ /* 0x000fea0003800000 */
.L_x_6990:
        /* <DEDUP_REMOVED lines=14> */
.L_x_6986:
[----:B------:R-:W-:Y:S05]  /*6740*/  BSYNC B1 ;  /* 0x0000000000017941 */ /* 0x000fea0003800000 */
.L_x_6984:
        /* <DEDUP_REMOVED lines=8> */
.L_x_6995:
        /* <DEDUP_REMOVED lines=12> */
.L_x_6998:
[----:B------:R-:W-:-:S07]  /*6890*/  MOV R10, R12 ;  /* 0x0000000c000a7202 */ /* 0x000fce0000000f00 */
.L_x_6999:
[----:B------:R-:W-:Y:S05]  /*68a0*/  BSYNC B2 ;  /* 0x0000000000027941 */ /* 0x000fea0003800000 */
.L_x_6997:
        /* <DEDUP_REMOVED lines=16> */
.L_x_7003:
[----:B------:R-:W-:Y:S05]  /*69b0*/  BSYNC B3 ;  /* 0x0000000000037941 */ /* 0x000fea0003800000 */
.L_x_7002:
        /* <DEDUP_REMOVED lines=44> */
.L_x_7001:
[----:B------:R-:W-:Y:S05]  /*6c80*/  BSYNC B2 ;  /* 0x0000000000027941 */ /* 0x000fea0003800000 */
.L_x_7000:
        /* <DEDUP_REMOVED lines=12> */
.L_x_6996:
[----:B------:R-:W-:Y:S05]  /*6d50*/  BSYNC B1 ;  /* 0x0000000000017941 */ /* 0x000fea0003800000 */
.L_x_6994:
        /* <DEDUP_REMOVED lines=9> */
.L_x_7005:
        /* <DEDUP_REMOVED lines=12> */
.L_x_7008:
[----:B------:R-:W-:-:S07]  /*6eb0*/  MOV R114, R12 ;  /* 0x0000000c00727202 */ /* 0x000fce0000000f00 */
.L_x_7009:
[----:B------:R-:W-:Y:S05]  /*6ec0*/  BSYNC B2 ;  /* 0x0000000000027941 */ /* 0x000fea0003800000 */
.L_x_7007:
        /* <DEDUP_REMOVED lines=16> */
.L_x_7013:
[----:B------:R-:W-:Y:S05]  /*6fd0*/  BSYNC B3 ;  /* 0x0000000000037941 */ /* 0x000fea0003800000 */
.L_x_7012:
        /* <DEDUP_REMOVED lines=44> */
.L_x_7011:
[----:B------:R-:W-:Y:S05]  /*72a0*/  BSYNC B2 ;  /* 0x0000000000027941 */ /* 0x000fea0003800000 */
.L_x_7010:
        /* <DEDUP_REMOVED lines=14> */
.L_x_7006:
[----:B------:R-:W-:Y:S05]  /*7390*/  BSYNC B1 ;  /* 0x0000000000017941 */ /* 0x000fea0003800000 */
.L_x_7004:
        /* <DEDUP_REMOVED lines=9> */
[----:B-1----:R-:W-:Y:S01]  /*7430*/  SHF.L.U32 R103, R112, 0x10, RZ ;  /* 0x0000001070677819 */ /* 0x002fe200000006ff */
[----:B------:R-:W1:Y:S01]  /*7440*/  LDC.64 R100, c[0x0][0x240] ;  /* 0x00009000ff647b82 */ /* 0x000e620000000a00 */
        /* <DEDUP_REMOVED lines=13> */
[----:B-1----:R-:W-:Y:S01]  /*7520*/  IMAD.WIDE.U32 R100, R153, 0x8, R100 ;  /* 0x0000000899647825 */ /* 0x002fe200078e0064 */
[----:B------:R-:W-:Y:S02]  /*7530*/  LOP3.LUT R159, R102, R150, R148, 0xfe, !PT ;  /* 0x00000096669f7212 */ /* 0x000fe400078efe94 */
[----:B------:R-:W-:Y:S02]  /*7540*/  LOP3.LUT R103, R157, R103, RZ, 0xfc, !PT ;  /* 0x000000679d677212 */ /* 0x000fe400078efcff */
[----:B------:R-:W-:-:S05]  /*7550*/  LOP3.LUT R102, R159, 0xff, R16, 0xf8, !PT ;  /* 0x000000ff9f667812 */ /* 0x000fca00078ef810 */
[----:B------:R2:W-:Y:S02]  /*7560*/  STG.E.64 desc[UR4][R100.64], R102 ;  /* 0x0000006664007986 */ /* 0x0005e4000c101b04 */
.L_x_7015:
[----:B------:R-:W-:Y:S05]  /*7570*/  BSYNC B1 ;  /* 0x0000000000017941 */ /* 0x000fea0003800000 */
.L_x_7014:
[----:B------:R-:W-:Y:S01]  /*7580*/  VIADD R155, R155, 0x80 ;  /* 0x000000809b9b7836 */ /* 0x000fe20000000000 */
[----:B------:R-:W-:-:S07]  /*7590*/  IADD3 R153, R153, 0x80, RZ ;  /* 0x0000008099997810 */ /* 0x000fce0007ffe0ff */
.L_x_6933:
[----:B------:R-:W-:Y:S05]  /*75a0*/  BSYNC B0 ;  /* 0x0000000000007941 */ /* 0x000fea0003800000 */
.L_x_6932:
        /* <DEDUP_REMOVED lines=19> */
.L_x_7019:
        /* <DEDUP_REMOVED lines=12> */
.L_x_7022:
[----:B------:R-:W-:-:S07]  /*77a0*/  IMAD.MOV.U32 R16, RZ, RZ, R12 ;  /* 0x000000ffff107224 */ /* 0x000fce00078e000c */
.L_x_7023:
[----:B------:R-:W-:Y:S05]  /*77b0*/  BSYNC B2 ;  /* 0x0000000000027941 */ /* 0x000fea0003800000 */
.L_x_7021:
        /* <DEDUP_REMOVED lines=16> */
.L_x_7027:
[----:B------:R-:W-:Y:S05]  /*78c0*/  BSYNC B3 ;  /* 0x0000000000037941 */ /* 0x000fea0003800000 */
.L_x_7026:
        /* <DEDUP_REMOVED lines=44> */
.L_x_7025:
[----:B------:R-:W-:Y:S05]  /*7b90*/  BSYNC B2 ;  /* 0x0000000000027941 */ /* 0x000fea0003800000 */
.L_x_7024:
        /* <DEDUP_REMOVED lines=12> */
.L_x_7020:
[----:B------:R-:W-:Y:S05]  /*7c60*/  BSYNC B1 ;  /* 0x0000000000017941 */ /* 0x000fea0003800000 */
.L_x_7018:
        /* <DEDUP_REMOVED lines=9> */
.L_x_7029:
        /* <DEDUP_REMOVED lines=12> */
.L_x_7032:
[----:B------:R-:W-:-:S07]  /*7dc0*/  IMAD.MOV.U32 R10, RZ, RZ, R12 ;  /* 0x000000ffff0a7224 */ /* 0x000fce00078e000c */
.L_x_7033:
[----:B------:R-:W-:Y:S05]  /*7dd0*/  BSYNC B2 ;  /* 0x0000000000027941 */ /* 0x000fea0003800000 */
.L_x_7031:
        /* <DEDUP_REMOVED lines=16> */
.L_x_7037:
[----:B------:R-:W-:Y:S05]  /*7ee0*/  BSYNC B3 ;  /* 0x0000000000037941 */ /* 0x000fea0003800000 */
.L_x_7036:
        /* <DEDUP_REMOVED lines=44> */
.L_x_7035:
[----:B------:R-:W-:Y:S05]  /*81b0*/  BSYNC B2 ;  /* 0x0000000000027941 */ /* 0x000fea0003800000 */
.L_x_7034:
        /* <DEDUP_REMOVED lines=14> */
.L_x_7030:
[----:B------:R-:W-:Y:S05]  /*82a0*/  BSYNC B1 ;  /* 0x0000000000017941 */ /* 0x000fea0003800000 */
.L_x_7028:
        /* <DEDUP_REMOVED lines=8> */
.L_x_7039:
        /* <DEDUP_REMOVED lines=12> */
.L_x_7042:
[----:B------:R-:W-:-:S07]  /*83f0*/  IMAD.MOV.U32 R10, RZ, RZ, R12 ;  /* 0x000000ffff0a7224 */ /* 0x000fce00078e000c */
.L_x_7043:
[----:B------:R-:W-:Y:S05]  /*8400*/  BSYNC B2 ;  /* 0x0000000000027941 */ /* 0x000fea0003800000 */
.L_x_7041:
        /* <DEDUP_REMOVED lines=16> */
.L_x_7047:
[----:B------:R-:W-:Y:S05]  /*8510*/  BSYNC B3 ;  /* 0x0000000000037941 */ /* 0x000fea0003800000 */
.L_x_7046:
        /* <DEDUP_REMOVED lines=44> */
.L_x_7045:
[----:B------:R-:W-:Y:S05]  /*87e0*/  BSYNC B2 ;  /* 0x0000000000027941 */ /* 0x000fea0003800000 */
.L_x_7044:
        /* <DEDUP_REMOVED lines=12> */
.L_x_7040:
[----:B------:R-:W-:Y:S05]  /*88b0*/  BSYNC B1 ;  /* 0x0000000000017941 */ /* 0x000fea0003800000 */
.L_x_7038:
        /* <DEDUP_REMOVED lines=9> */
.L_x_7049:
        /* <DEDUP_REMOVED lines=12> */
.L_x_7052:
[----:B------:R-:W-:-:S07]  /*8a10*/  IMAD.MOV.U32 R10, RZ, RZ, R12 ;  /* 0x000000ffff0a7224 */ /* 0x000fce00078e000c */
.L_x_7053:
[----:B------:R-:W-:Y:S05]  /*8a20*/  BSYNC B2 ;  /* 0x0000000000027941 */ /* 0x000fea0003800000 */
.L_x_7051:
        /* <DEDUP_REMOVED lines=16> */
.L_x_7057:
[----:B------:R-:W-:Y:S05]  /*8b30*/  BSYNC B3 ;  /* 0x0000000000037941 */ /* 0x000fea0003800000 */
.L_x_7056:
        /* <DEDUP_REMOVED lines=44> */
.L_x_7055:
[----:B------:R-:W-:Y:S05]  /*8e00*/  BSYNC B2 ;  /* 0x0000000000027941 */ /* 0x000fea0003800000 */
.L_x_7054:
        /* <DEDUP_REMOVED lines=14> */
.L_x_7050:
[----:B------:R-:W-:Y:S05]  /*8ef0*/  BSYNC B1 ;  /* 0x0000000000017941 */ /* 0x000fea0003800000 */
.L_x_7048:
        /* <DEDUP_REMOVED lines=8> */
.L_x_7059:
        /* <DEDUP_REMOVED lines=12> */
.L_x_7062:
[----:B------:R-:W-:-:S07]  /*9040*/  IMAD.MOV.U32 R10, RZ, RZ, R12 ;  /* 0x000000ffff0a7224 */ /* 0x000fce00078e000c */
.L_x_7063:
[----:B------:R-:W-:Y:S05]  /*9050*/  BSYNC B2 ;  /* 0x0000000000027941 */ /* 0x000fea0003800000 */
.L_x_7061:
        /* <DEDUP_REMOVED lines=16> */
.L_x_7067:
[----:B------:R-:W-:Y:S05]  /*9160*/  BSYNC B3 ;  /* 0x0000000000037941 */ /* 0x000fea0003800000 */
.L_x_7066:
        /* <DEDUP_REMOVED lines=44> */
.L_x_7065:
[----:B------:R-:W-:Y:S05]  /*9430*/  BSYNC B2 ;  /* 0x0000000000027941 */ /* 0x000fea0003800000 */
.L_x_7064:
        /* <DEDUP_REMOVED lines=12> */
.L_x_7060:
[----:B------:R-:W-:Y:S05]  /*9500*/  BSYNC B1 ;  /* 0x0000000000017941 */ /* 0x000fea0003800000 */
.L_x_7058:
        /* <DEDUP_REMOVED lines=9> */
.L_x_7069:
        /* <DEDUP_REMOVED lines=12> */
.L_x_7072:
[----:B------:R-:W-:-:S07]  /*9660*/  IMAD.MOV.U32 R10, RZ, RZ, R12 ;  /* 0x000000ffff0a7224 */ /* 0x000fce00078e000c */
.L_x_7073:
[----:B------:R-:W-:Y:S05]  /*9670*/  BSYNC B2 ;  /* 0x0000000000027941 */ /* 0x000fea0003800000 */
.L_x_7071:
        /* <DEDUP_REMOVED lines=16> */
.L_x_7077:
[----:B------:R-:W-:Y:S05]  /*9780*/  BSYNC B3 ;  /* 0x0000000000037941 */ /* 0x000fea0003800000 */
.L_x_7076:
        /* <DEDUP_REMOVED lines=44> */
.L_x_7075:
[----:B------:R-:W-:Y:S05]  /*9a50*/  BSYNC B2 ;  /* 0x0000000000027941 */ /* 0x000fea0003800000 */
.L_x_7074:
        /* <DEDUP_REMOVED lines=14> */
.L_x_7070:
[----:B------:R-:W-:Y:S05]  /*9b40*/  BSYNC B1 ;  /* 0x0000000000017941 */ /* 0x000fea0003800000 */
.L_x_7068:
        /* <DEDUP_REMOVED lines=8> */
.L_x_7079:
        /* <DEDUP_REMOVED lines=12> */
.L_x_7082:
[----:B------:R-:W-:-:S07]  /*9c90*/  IMAD.MOV.U32 R10, RZ, RZ, R12 ;  /* 0x000000ffff0a7224 */ /* 0x000fce00078e000c */
.L_x_7083:
[----:B------:R-:W-:Y:S05]  /*9ca0*/  BSYNC B2 ;  /* 0x0000000000027941 */ /* 0x000fea0003800000 */
.L_x_7081:
        /* <DEDUP_REMOVED lines=16> */
.L_x_7087:
[----:B------:R-:W-:Y:S05]  /*9db0*/  BSYNC B3 ;  /* 0x0000000000037941 */ /* 0x000fea0003800000 */
.L_x_7086:
        /* <DEDUP_REMOVED lines=44> */
.L_x_7085:
[----:B------:R-:W-:Y:S05]  /*a080*/  BSYNC B2 ;  /* 0x0000000000027941 */ /* 0x000fea0003800000 */
.L_x_7084:
        /* <DEDUP_REMOVED lines=12> */
.L_x_7080:
[----:B------:R-:W-:Y:S05]  /*a150*/  BSYNC B1 ;  /* 0x0000000000017941 */ /* 0x000fea0003800000 */
.L_x_7078:
        /* <DEDUP_REMOVED lines=9> */
.L_x_7089:
        /* <DEDUP_REMOVED lines=12> */
.L_x_7092:
[----:B------:R-:W-:-:S07]  /*a2b0*/  IMAD.MOV.U32 R114, RZ, RZ, R12 ;  /* 0x000000ffff727224 */ /* 0x000fce00078e000c */
.L_x_7093:
[----:B------:R-:W-:Y:S05]  /*a2c0*/  BSYNC B2 ;  /* 0x0000000000027941 */ /* 0x000fea0003800000 */
.L_x_7091:
        /* <DEDUP_REMOVED lines=16> */
.L_x_7097:
[----:B------:R-:W-:Y:S05]  /*a3d0*/  BSYNC B3 ;  /* 0x0000000000037941 */ /* 0x000fea0003800000 */
.L_x_7096:
        /* <DEDUP_REMOVED lines=44> */
.L_x_7095:
[----:B------:R-:W-:Y:S05]  /*a6a0*/  BSYNC B2 ;  /* 0x0000000000027941 */ /* 0x000fea0003800000 */
.L_x_7094:
        /* <DEDUP_REMOVED lines=14> */
.L_x_7090:
[----:B------:R-:W-:Y:S05]  /*a790*/  BSYNC B1 ;  /* 0x0000000000017941 */ /* 0x000fea0003800000 */
.L_x_7088:
        /* <DEDUP_REMOVED lines=9> */
[----:B------:R-:W1:Y:S01]  /*a830*/  LDC.64 R100, c[0x0][0x240] ;  /* 0x00009000ff647b82 */ /* 0x000e620000000a00 */
        /* <DEDUP_REMOVED lines=18> */
.L_x_7017:
[----:B------:R-:W-:Y:S05]  /*a960*/  BSYNC B0 ;  /* 0x0000000000007941 */ /* 0x000fea0003800000 */
.L_x_7016:
        /* <DEDUP_REMOVED lines=103> */
.L_x_7116:
        /* <DEDUP_REMOVED lines=80> */
[----:B------:R-:W-:Y:S02]  /*b4e0*/  LOP3.LUT R5, R0, 0x7f, RZ, 0xc0, !PT ;  /* 0x0000007f00057812 */ /* 0x000fe400078ec0ff */
[----:B------:R-:W-:Y:S02]  /*b4f0*/  FSEL R118, R155, RZ, P2 ;  /* 0x000000ff9b767208 */ /* 0x000fe40001000000 */
        /* <DEDUP_REMOVED lines=36> */
.L_x_7102:
[----:B------:R-:W-:Y:S05]  /*b740*/  BSYNC B1 ;  /* 0x0000000000017941 */ /* 0x000fea0003800000 */
.L_x_7101:
        /* <DEDUP_REMOVED lines=35> */
.L_x_7104:
[----:B------:R-:W-:Y:S05]  /*b980*/  BSYNC B1 ;  /* 0x0000000000017941 */ /* 0x000fea0003800000 */
.L_x_7103:
        /* <DEDUP_REMOVED lines=32> */
.L_x_7100:
[----:B------:R-:W-:Y:S05]  /*bb90*/  BSYNC B0 ;  /* 0x0000000000007941 */ /* 0x000fea0003800000 */
.L_x_7099:
[----:B------:R-:W-:Y:S02]  /*bba0*/  IADD3 R7, R7, UR14, RZ ;  /* 0x0000000e07077c10 */ /* 0x000fe4000fffe0ff */
[----:B------:R-:W-:Y:S02]  /*bbb0*/  SEL R122, RZ, 0x1, P3 ;  /* 0x00000001ff7a7807 */ /* 0x000fe40001800000 */
[----:B------:R-:W-:-:S13]  /*bbc0*/  ISETP.GE.AND P2, PT, R7, UR15, PT ;  /* 0x0000000f07007c0c */ /* 0x000fda000bf46270 */
[----:B------:R-:W-:Y:S05]  /*bbd0*/  @!P2 BRA `(.L_x_7105) ;  /* 0xffffff500024a947 */ /* 0x000fea000383ffff */
[----:B------:R-:W-:Y:S05]  /*bbe0*/  EXIT ;  /* 0x000000000000794d */ /* 0x000fea0003800000 */
.L_x_7098:
[----:B------:R-:W-:Y:S01]  /*bbf0*/  HFMA2.MMA R136, -RZ, RZ, 0, 5.9604644775390625e-08 ;  /* 0x00000001ff887435 */ /* 0x000fe200000001ff */
[----:B------:R-:W-:Y:S01]  /*bc00*/  IMAD.MOV.U32 R153, RZ, RZ, R124 ;  /* 0x000000ffff997224 */ /* 0x000fe200078e007c */
[----:B------:R-:W-:Y:S01]  /*bc10*/  MOV R132, 0xffffffff ;  /* 0xffffffff00847802 */ /* 0x000fe20000000f00 */
[----:B------:R-:W-:-:S08]  /*bc20*/  IMAD.MOV.U32 R155, RZ, RZ, 0x1f ;  /* 0x0000001fff9b7424 */ /* 0x000fd000078e00ff */
[----:B0----5:R-:W-:Y:S05]  /*bc30*/  WARPSYNC.COLLECTIVE R132, `(.L_x_7106) ;  /* 0x0000000084087348 */ /* 0x021fea0003c00000 */
[----:B------:R1:W2:Y:S02]  /*bc40*/  SHFL.BFLY P6, R134, R153, R136, R155 ;  /* 0x0c00008899867389 */ /* 0x0002a400000c009b */
[----:B012--5:R-:W-:Y:S01]  /*bc50*/  ENDCOLLECTIVE ;  /* 0x000000000000791b */ /* 0x027fe20003800000 */
.L_x_7106:
[----:B------:R-:W-:Y:S02]  /*bc60*/  IMAD.MOV.U32 R136, RZ, RZ, 0x2 ;  /* 0x00000002ff887424 */ /* 0x000fe400078e00ff */
[----:B------:R-:W-:-:S04]  /*bc70*/  IMAD.MOV.U32 R101, RZ, RZ, R134 ;  /* 0x000000ffff657224 */ /* 0x000fc800078e0086 */
[----:B------:R-:W-:-:S05]  /*bc80*/  FADD.FTZ R122, R124, R101 ;  /* 0x000000657c7a7221 */ /* 0x000fca0000010000 */
[----:B------:R-:W-:-:S07]  /*bc90*/  MOV R153, R122 ;  /* 0x0000007a00997202 */ /* 0x000fce0000000f00 */
[----:B------:R-:W-:Y:S05]  /*bca0*/  WARPSYNC.COLLECTIVE R132, `(.L_x_7107) ;  /* 0x0000000084087348 */ /* 0x000fea0003c00000 */
[----:B------:R0:W1:Y:S02]  /*bcb0*/  SHFL.BFLY P6, R134, R153, R136, R155 ;  /* 0x0c00008899867389 */ /* 0x00006400000c009b */
[----:B01----:R-:W-:Y:S01]  /*bcc0*/  ENDCOLLECTIVE ;  /* 0x000000000000791b */ /* 0x003fe20003800000 */
.L_x_7107:
[----:B------:R-:W-:Y:S01]  /*bcd0*/  HFMA2.MMA R136, -RZ, RZ, 0, 2.384185791015625e-07 ;  /* 0x00000004ff887435 */ /* 0x000fe200000001ff */
[----:B------:R-:W-:-:S05]  /*bce0*/  MOV R101, R134 ;  /* 0x0000008600657202 */ /* 0x000fca0000000f00 */
[----:B------:R-:W-:-:S04]  /*bcf0*/  FADD.FTZ R126, R122, R101 ;  /* 0x000000657a7e7221 */ /* 0x000fc80000010000 */
[----:B------:R-:W-:-:S07]  /*bd00*/  IMAD.MOV.U32 R153, RZ, RZ, R126 ;  /* 0x000000ffff997224 */ /* 0x000fce00078e007e */
[----:B------:R-:W-:Y:S05]  /*bd10*/  WARPSYNC.COLLECTIVE R132, `(.L_x_7108) ;  /* 0x0000000084087348 */ /* 0x000fea0003c00000 */
[----:B------:R0:W1:Y:S02]  /*bd20*/  SHFL.BFLY P6, R134, R153, R136, R155 ;  /* 0x0c00008899867389 */ /* 0x00006400000c009b */
[----:B01----:R-:W-:Y:S01]  /*bd30*/  ENDCOLLECTIVE ;  /* 0x000000000000791b */ /* 0x003fe20003800000 */
.L_x_7108:
[----:B------:R-:W-:Y:S02]  /*bd40*/  IMAD.MOV.U32 R136, RZ, RZ, 0x8 ;  /* 0x00000008ff887424 */ /* 0x000fe400078e00ff */
[----:B------:R-:W-:-:S04]  /*bd50*/  IMAD.MOV.U32 R101, RZ, RZ, R134 ;  /* 0x000000ffff657224 */ /* 0x000fc800078e0086 */
[----:B------:R-:W-:-:S05]  /*bd60*/  FADD.FTZ R128, R126, R101 ;  /* 0x000000657e807221 */ /* 0x000fca0000010000 */
[----:B------:R-:W-:-:S07]  /*bd70*/  MOV R153, R128 ;  /* 0x0000008000997202 */ /* 0x000fce0000000f00 */
[----:B------:R-:W-:Y:S05]  /*bd80*/  WARPSYNC.COLLECTIVE R132, `(.L_x_7109) ;  /* 0x0000000084087348 */ /* 0x000fea0003c00000 */
[----:B------:R0:W1:Y:S02]  /*bd90*/  SHFL.BFLY P6, R134, R153, R136, R155 ;  /* 0x0c00008899867389 */ /* 0x00006400000c009b */
[----:B01----:R-:W-:Y:S01]  /*bda0*/  ENDCOLLECTIVE ;  /* 0x000000000000791b */ /* 0x003fe20003800000 */
.L_x_7109:
[----:B------:R-:W-:Y:S01]  /*bdb0*/  HFMA2.MMA R136, -RZ, RZ, 0, 9.5367431640625e-07 ;  /* 0x00000010ff887435 */ /* 0x000fe200000001ff */
[----:B------:R-:W-:-:S05]  /*bdc0*/  MOV R101, R134 ;  /* 0x0000008600657202 */ /* 0x000fca0000000f00 */
[----:B------:R-:W-:-:S04]  /*bdd0*/  FADD.FTZ R130, R128, R101 ;  /* 0x0000006580827221 */ /* 0x000fc80000010000 */
[----:B------:R-:W-:-:S07]  /*bde0*/  IMAD.MOV.U32 R153, RZ, RZ, R130 ;  /* 0x000000ffff997224 */ /* 0x000fce00078e0082 */
[----:B------:R-:W-:Y:S05]  /*bdf0*/  WARPSYNC.COLLECTIVE R132, `(.L_x_7110) ;  /* 0x0000000084087348 */ /* 0x000fea0003c00000 */
[----:B------:R0:W1:Y:S02]  /*be00*/  SHFL.BFLY P6, R134, R153, R136, R155 ;  /* 0x0c00008899867389 */ /* 0x00006400000c009b */
[----:B01----:R-:W-:Y:S01]  /*be10*/  ENDCOLLECTIVE ;  /* 0x000000000000791b */ /* 0x003fe20003800000 */
.L_x_7110:
        /* <DEDUP_REMOVED lines=57> */
.L_x_7111:
[----:B------:R-:W-:Y:S01]  /*c1b0*/  HFMA2.MMA R136, -RZ, RZ, 0, 1.1920928955078125e-07 ;  /* 0x00000002ff887435 */ /* 0x000fe200000001ff */
[----:B------:R-:W-:-:S05]  /*c1c0*/  MOV R122, R134 ;  /* 0x00000086007a7202 */ /* 0x000fca0000000f00 */
[----:B------:R-:W-:-:S04]  /*c1d0*/  FADD.FTZ R122, R101, R122 ;  /* 0x0000007a657a7221 */ /* 0x000fc80000010000 */
[----:B------:R-:W-:-:S07]  /*c1e0*/  IMAD.MOV.U32 R153, RZ, RZ, R122 ;  /* 0x000000ffff997224 */ /* 0x000fce00078e007a */
[----:B------:R-:W-:Y:S05]  /*c1f0*/  WARPSYNC.COLLECTIVE R132, `(.L_x_7112) ;  /* 0x0000000084087348 */ /* 0x000fea0003c00000 */
[----:B------:R0:W1:Y:S02]  /*c200*/  SHFL.BFLY P6, R134, R153, R136, R155 ;  /* 0x0c00008899867389 */ /* 0x00006400000c009b */
[----:B01----:R-:W-:Y:S01]  /*c210*/  ENDCOLLECTIVE ;  /* 0x000000000000791b */ /* 0x003fe20003800000 */
.L_x_7112:
[----:B------:R-:W-:Y:S02]  /*c220*/  IMAD.MOV.U32 R136, RZ, RZ, 0x4 ;  /* 0x00000004ff887424 */ /* 0x000fe400078e00ff */
[----:B------:R-:W-:-:S04]  /*c230*/  IMAD.MOV.U32 R149, RZ, RZ, R134 ;  /* 0x000000ffff957224 */ /* 0x000fc800078e0086 */
[----:B------:R-:W-:-:S05]  /*c240*/  FADD.FTZ R149, R122, R149 ;  /* 0x000000957a957221 */ /* 0x000fca0000010000 */
[----:B------:R-:W-:-:S07]  /*c250*/  MOV R153, R149 ;  /* 0x0000009500997202 */ /* 0x000fce0000000f00 */
[----:B------:R-:W-:Y:S05]  /*c260*/  WARPSYNC.COLLECTIVE R132, `(.L_x_7113) ;  /* 0x0000000084087348 */ /* 0x000fea0003c00000 */
[----:B------:R0:W1:Y:S02]  /*c270*/  SHFL.BFLY P6, R134, R153, R136, R155 ;  /* 0x0c00008899867389 */ /* 0x00006400000c009b */
[----:B01----:R-:W-:Y:S01]  /*c280*/  ENDCOLLECTIVE ;  /* 0x000000000000791b */ /* 0x003fe20003800000 */
.L_x_7113:
[----:B------:R-:W-:Y:S01]  /*c290*/  HFMA2.MMA R136, -RZ, RZ, 0, 4.76837158203125e-07 ;  /* 0x00000008ff887435 */ /* 0x000fe200000001ff */
[----:B------:R-:W-:-:S05]  /*c2a0*/  MOV R124, R134 ;  /* 0x00000086007c7202 */ /* 0x000fca0000000f00 */
[----:B------:R-:W-:-:S04]  /*c2b0*/  FADD.FTZ R124, R149, R124 ;  /* 0x0000007c957c7221 */ /* 0x000fc80000010000 */
[----:B------:R-:W-:-:S07]  /*c2c0*/  IMAD.MOV.U32 R153, RZ, RZ, R124 ;  /* 0x000000ffff997224 */ /* 0x000fce00078e007c */
[----:B------:R-:W-:Y:S05]  /*c2d0*/  WARPSYNC.COLLECTIVE R132, `(.L_x_7114) ;  /* 0x0000000084087348 */ /* 0x000fea0003c00000 */
[----:B------:R0:W1:Y:S02]  /*c2e0*/  SHFL.BFLY P6, R134, R153, R136, R155 ;  /* 0x0c00008899867389 */ /* 0x00006400000c009b */
[----:B01----:R-:W-:Y:S01]  /*c2f0*/  ENDCOLLECTIVE ;  /* 0x000000000000791b */ /* 0x003fe20003800000 */
.L_x_7114:
[----:B------:R-:W-:Y:S02]  /*c300*/  IMAD.MOV.U32 R136, RZ, RZ, 0x10 ;  /* 0x00000010ff887424 */ /* 0x000fe400078e00ff */
[----:B------:R-:W-:-:S04]  /*c310*/  IMAD.MOV.U32 R151, RZ, RZ, R134 ;  /* 0x000000ffff977224 */ /* 0x000fc800078e0086 */
[----:B------:R-:W-:-:S05]  /*c320*/  FADD.FTZ R151, R124, R151 ;  /* 0x000000977c977221 */ /* 0x000fca0000010000 */
[----:B------:R-:W-:-:S07]  /*c330*/  MOV R153, R151 ;  /* 0x0000009700997202 */ /* 0x000fce0000000f00 */
[----:B------:R-:W-:Y:S05]  /*c340*/  WARPSYNC.COLLECTIVE R132, `(.L_x_7115) ;  /* 0x0000000084087348 */ /* 0x000fea0003c00000 */
[----:B------:R0:W1:Y:S02]  /*c350*/  SHFL.BFLY P6, R134, R153, R136, R155 ;  /* 0x0c00008899867389 */ /* 0x00006400000c009b */
[----:B01----:R-:W-:Y:S01]  /*c360*/  ENDCOLLECTIVE ;  /* 0x000000000000791b */ /* 0x003fe20003800000 */
.L_x_7115:
[----:B------:R-:W-:Y:S01]  /*c370*/  MOV R126, R134 ;  /* 0x00000086007e7202 */ /* 0x000fe20000000f00 */
[----:B------:R-:W-:Y:S06]  /*c380*/  BRA `(.L_x_7116) ;  /* 0xffffffec00147947 */ /* 0x000fec000383ffff */
.L_x_7117:
        /* <DEDUP_REMOVED lines=15> */
.L_x_23254:


//--------------------- .text._ZN10layer_norm13ln_fwd_kernelINS_13Kernel_traitsIf13__nv_bfloat16S2_S2_fjLj3072ELj1ELj1ELj4ELj16ENS_18Kernel_traits_baseILj3072EfS2_S2_S2_fjLj128EEEEELb1ELb1ELb1ELb1EEEvNS_9FwdParamsE --------------------------
	.section	.text._ZN10layer_norm13ln_fwd_kernelINS_13Kernel_traitsIf13__nv_bfloat16S2_S2_fjLj3072ELj1ELj1ELj4ELj16ENS_18Kernel_traits_baseILj3072EfS2_S2_S2_fjLj128EEEEELb1ELb1ELb1ELb1EEEvNS_9FwdParamsE,"ax",@progbits
	.align	128
        .global         _ZN10layer_norm13ln_fwd_kernelINS_13Kernel_traitsIf13__nv_bfloat16S2_S2_fjLj3072ELj1ELj1ELj4ELj16ENS_18Kernel_traits_baseILj3072EfS2_S2_S2_fjLj128EEEEELb1ELb1ELb1ELb1EEEvNS_9FwdParamsE
        .type           _ZN10layer_norm13ln_fwd_kernelINS_13Kernel_traitsIf13__nv_bfloat16S2_S2_fjLj3072ELj1ELj1ELj4ELj16ENS_18Kernel_traits_baseILj3072EfS2_S2_S2_fjLj128EEEEELb1ELb1ELb1ELb1EEEvNS_9FwdParamsE,@function
        .size           _ZN10layer_norm13ln_fwd_kernelINS_13Kernel_traitsIf13__nv_bfloat16S2_S2_fjLj3072ELj1ELj1ELj4ELj16ENS_18Kernel_traits_baseILj3072EfS2_S2_S2_fjLj128EEEEELb1ELb1ELb1ELb1EEEvNS_9FwdParamsE,(.L_x_23255 - _ZN10layer_norm13ln_fwd_kernelINS_13Kernel_traitsIf13__nv_bfloat16S2_S2_fjLj3072ELj1ELj1ELj4ELj16ENS_18Kernel_traits_baseILj3072EfS2_S2_S2_fjLj128EEEEELb1ELb1ELb1ELb1EEEvNS_9FwdParamsE)
        .other          _ZN10layer_norm13ln_fwd_kernelINS_13Kernel_traitsIf13__nv_bfloat16S2_S2_fjLj3072ELj1ELj1ELj4ELj16ENS_18Kernel_traits_baseILj3072EfS2_S2_S2_fjLj128EEEEELb1ELb1ELb1ELb1EEEvNS_9FwdParamsE,@"STO_CUDA_ENTRY STV_DEFAULT"
_ZN10layer_norm13ln_fwd_kernelINS_13Kernel_traitsIf13__nv_bfloat16S2_S2_fjLj3072ELj1ELj1ELj4ELj16ENS_18Kernel_traits_baseILj3072EfS2_S2_S2_fjLj128EEEEELb1ELb1ELb1ELb1EEEvNS_9FwdParamsE:
.text._ZN10layer_norm13ln_fwd_kernelINS_13Kernel_traitsIf13__nv_bfloat16S2_S2_fjLj3072ELj1ELj1ELj4ELj16ENS_18Kernel_traits_baseILj3072EfS2_S2_S2_fjLj128EEEEELb1ELb1ELb1ELb1EEEvNS_9FwdParamsE:
        /* <DEDUP_REMOVED lines=34> */
[----:B---3--:R-:W-:-:S02]  /*0220*/  @P0 R2UR UR6, R2 ;  /* 0x00000000020602ca */ /* 0x008fc400000e0000 */
        /* <DEDUP_REMOVED lines=47> */
[----:B------:R-:W-:-:S03]  /*0520*/  UIADD3 UR29, UR7, 0x1fd5c5a3, URZ ;  /* 0x1fd5c5a3071d7890 */ /* 0x000fc6000fffe03f */
[----:B------:R-:W-:Y:S01]  /*0530*/  IMAD.WIDE.U32 R8, R8, -0x326172a9, RZ ;  /* 0xcd9e8d5708087825 */ /* 0x000fe200078e00ff */
[----:B------:R-:W-:Y:S02]  /*0540*/  ISETP.NE.U32.AND P0, PT, RZ, UR10, PT ;  /* 0x0000000aff007c0c */ /* 0x000fe4000bf05070 */
[----:B------:R-:W-:Y:S02]  /*0550*/  LOP3.LUT R15, R7, UR29, R2, 0x96, !PT ;  /* 0x0000001d070f7c12 */ /* 0x000fe4000f8e9602 */
[----:B------:R-:W-:Y:S01]  /*0560*/  LOP3.LUT R12, R9, UR28, R4, 0x96, !PT ;  /* 0x0000001c090c7c12 */ /* 0x000fe2000f8e9604 */
[----:B------:R-:W-:Y:S01]  /*0570*/  IMAD.SHL.U32 R2, R11, 0x20, RZ ;  /* 0x000000200b027824 */ /* 0x000fe200078e00ff */
[----:B------:R-:W-:Y:S01]  /*0580*/  UIADD3 UR31, UR7, -0x24c28bd8, URZ ;  /* 0xdb3d7428071f7890 */ /* 0x000fe2000fffe03f */
[----:B------:R-:W-:Y:S02]  /*0590*/  ISETP.NE.AND.EX P0, PT, RZ, UR11, PT, P0 ;  /* 0x0000000bff007c0c */ /* 0x000fe4000bf05300 */
[----:B------:R-:W-:Y:S01]  /*05a0*/  IMAD.HI.U32 R3, R12, -0x2daee0ad, RZ ;  /* 0xd2511f530c037827 */ /* 0x000fe200078e00ff */
[----:B------:R-:W-:-:S04]  /*05b0*/  LOP3.LUT R2, R2, 0xfe0, RZ, 0xc0, !PT ;  /* 0x00000fe002027812 */ /* 0x000fc800078ec0ff */
[----:B------:R-:W-:Y:S02]  /*05c0*/  LOP3.LUT R17, R3, UR31, R6, 0x96, !PT ;  /* 0x0000001f03117c12 */ /* 0x000fe4000f8e9606 */
[----:B------:R-:W-:-:S04]  /*05d0*/  IADD3 R6, P2, R2, UR10, RZ ;  /* 0x0000000a02067c10 */ /* 0x000fc8000ff5e0ff */
        /* <DEDUP_REMOVED lines=10> */
[----:B------:R-:W-:Y:S02]  /*0680*/  LEA.HI R2, R11, UR8, RZ, 0x19 ;  /* 0x000000080b027c11 */ /* 0x000fe4000f8fc8ff */
[----:B------:R-:W-:Y:S01]  /*0690*/  LOP3.LUT R16, R5, UR30, R8, 0x96, !PT ;  /* 0x0000001e05107c12 */ /* 0x000fe2000f8e9608 */
[----:B------:R-:W-:Y:S01]  /*06a0*/  IMAD.X R5, RZ, RZ, UR13, P1 ;  /* 0x0000000dff057e24 */ /* 0x000fe200088e06ff */
[----:B------:R-:W-:Y:S02]  /*06b0*/  ISETP.GE.AND P1, PT, R2, UR9, PT ;  /* 0x0000000902007c0c */ /* 0x000fe4000bf26270 */
[----:B------:R-:W-:-:S04]  /*06c0*/  LOP3.LUT R0, R11, 0x7f, RZ, 0xc0, !PT ;  /* 0x0000007f0b007812 */ /* 0x000fc800078ec0ff */
[----:B------:R-:W-:-:S04]  /*06d0*/  LEA R8, P3, R0, UR14, 0x5 ;  /* 0x0000000e00087c11 */ /* 0x000fc8000f8628ff */
[----:B------:R-:W-:-:S03]  /*06e0*/  IADD3.X R9, RZ, UR15, RZ, P3, !PT ;  /* 0x0000000fff097c10 */ /* 0x000fc60009ffe4ff */
[----:B0-----:R-:W-:Y:S06]  /*06f0*/  @P1 EXIT ;  /* 0x000000000000194d */ /* 0x001fec0003800000 */
[----:B------:R-:W-:Y:S01]  /*0700*/  UIADD3 UR33, UR7, -0x695add53, URZ ;  /* 0x96a522ad07217890 */ /* 0x000fe2000fffe03f */
[----:B------:R-:W-:Y:S01]  /*0710*/  IMAD R11, R12, -0x2daee0ad, RZ ;  /* 0xd2511f530c0b7824 */ /* 0x000fe200078e02ff */
[----:B------:R-:W-:Y:S01]  /*0720*/  UIADD3 UR32, UR6, -0x700cb87f, URZ ;  /* 0x8ff3478106207890 */ /* 0x000fe2000fffe03f */
[----:B------:R-:W-:Y:S01]  /*0730*/  IMAD.WIDE.U32 R6, R16, -0x2daee0ad, RZ ;  /* 0xd2511f5310067825 */ /* 0x000fe200078e00ff */
[----:B------:R-:W5:Y:S03]  /*0740*/  LDG.E.128 R44, desc[UR4][R4.64] ;  /* 0x00000004042c7981 */ /* 0x000f66000c1e1d00 */
[----:B------:R-:W-:Y:S01]  /*0750*/  IMAD.HI.U32 R3, R17, -0x326172a9, RZ ;  /* 0xcd9e8d5711037827 */ /* 0x000fe200078e00ff */
[----:B------:R-:W5:Y:S01]  /*0760*/  LDG.E.128 R48, desc[UR4][R4.64+0x10] ;  /* 0x0000100404307981 */ /* 0x000f62000c1e1d00 */
[----:B------:R-:W-:Y:S01]  /*0770*/  HFMA2.MMA R108, -RZ, RZ, 0, 5.9604644775390625e-08 ;  /* 0x00000001ff6c7435 */ /* 0x000fe200000001ff */
[----:B------:R-:W-:Y:S01]  /*0780*/  LOP3.LUT R19, R19, 0x3, RZ, 0xc0, !PT ;  /* 0x0000000313137812 */ /* 0x000fe200078ec0ff */
[----:B------:R-:W-:Y:S01]  /*0790*/  IMAD R12, R15, -0x326172a9, RZ ;  /* 0xcd9e8d570f0c7824 */ /* 0x000fe200078e02ff */
[----:B------:R-:W5:Y:S01]  /*07a0*/  LDG.E.128 R52, desc[UR4][R4.64+0x1000] ;  /* 0x0010000404347981 */ /* 0x000f62000c1e1d00 */
[----:B------:R-:W-:Y:S01]  /*07b0*/  ULDC.U8 UR8, c[0x0][0x2a0] ;  /* 0x0000a80000087ab9 */ /* 0x000fe20000000000 */
[----:B------:R-:W-:Y:S01]  /*07c0*/  ULDC UR10, c[0x0][0x294] ;  /* 0x0000a500000a7ab9 */ /* 0x000fe20000000800 */
[----:B------:R-:W-:Y:S01]  /*07d0*/  ULDC UR11, c[0x0][0x290] ;  /* 0x0000a400000b7ab9 */ /* 0x000fe20000000800 */
[----:B------:R-:W5:Y:S01]  /*07e0*/  LDG.E.128 R56, desc[UR4][R4.64+0x1010] ;  /* 0x0010100404387981 */ /* 0x000f62000c1e1d00 */
[----:B------:R-:W-:Y:S01]  /*07f0*/  LOP3.LUT R3, R3, UR32, R12, 0x96, !PT ;  /* 0x0000002003037c12 */ /* 0x000fe2000f8e960c */
[----:B------:R-:W-:-:S02]  /*0800*/  ULDC.64 UR12, c[0x0][0x298] ;  /* 0x0000a600000c7ab9 */ /* 0x000fc40000000a00 */
[----:B------:R-:W5:Y:S04]  /*0810*/  LDG.E.128 R60, desc[UR4][R4.64+0x2000] ;  /* 0x00200004043c7981 */ /* 0x000f68000c1e1d00 */
[----:B------:R0:W5:Y:S01]  /*0820*/  LDG.E.128 R64, desc[UR4][R4.64+0x2010] ;  /* 0x0020100404407981 */ /* 0x000162000c1e1d00 */
[----:B------:R-:W-:Y:S01]  /*0830*/  ISETP.NE.AND P1, PT, RZ, UR8, PT ;  /* 0x00000008ff007c0c */ /* 0x000fe2000bf25270 */
[----:B------:R-:W-:Y:S01]  /*0840*/  ULDC.64 UR8, c[0x0][0x230] ;  /* 0x00008c0000087ab9 */ /* 0x000fe20000000a00 */
[----:B------:R-:W-:Y:S01]  /*0850*/  ULDC.64 UR14, c[0x0][0x210] ;  /* 0x00008400000e7ab9 */ /* 0x000fe20000000a00 */
[----:B------:R-:W5:Y:S04]  /*0860*/  LDG.E.128 R68, desc[UR4][R8.64] ;  /* 0x0000000408447981 */ /* 0x000f68000c1e1d00 */
[----:B------:R-:W5:Y:S01]  /*0870*/  LDG.E.128 R72, desc[UR4][R8.64+0x10] ;  /* 0x0000100408487981 */ /* 0x000f62000c1e1d00 */
[----:B0-----:R-:W-:Y:S01]  /*0880*/  LOP3.LUT R4, R7, UR33, R11, 0x96, !PT ;  /* 0x0000002107047c12 */ /* 0x001fe2000f8e960b */
[----:B------:R-:W-:-:S02]  /*0890*/  IMAD.MOV.U32 R5, RZ, RZ, R10 ;  /* 0x000000ffff057224 */ /* 0x000fc400078e000a */
[----:B------:R-:W5:Y:S01]  /*08a0*/  LDG.E.128 R76, desc[UR4][R8.64+0x1000] ;  /* 0x00100004084c7981 */ /* 0x000f62000c1e1d00 */
[----:B------:R-:W-:Y:S01]  /*08b0*/  MOV R7, R14 ;  /* 0x0000000e00077202 */ /* 0x000fe20000000f00 */
[----:B------:R-:W-:Y:S02]  /*08c0*/  IMAD R10, R17, -0x326172a9, RZ ;  /* 0xcd9e8d57110a7824 */ /* 0x000fe400078e02ff */
[----:B------:R-:W5:Y:S04]  /*08d0*/  LDG.E.128 R80, desc[UR4][R8.64+0x1010] ;  /* 0x0010100408507981 */ /* 0x000f68000c1e1d00 */
[----:B------:R-:W5:Y:S04]  /*08e0*/  LDG.E.128 R84, desc[UR4][R8.64+0x2000] ;  /* 0x0020000408547981 */ /* 0x000f68000c1e1d00 */
[----:B------:R0:W5:Y:S02]  /*08f0*/  LDG.E.128 R88, desc[UR4][R8.64+0x2010] ;  /* 0x0020100408587981 */ /* 0x000164000c1e1d00 */
[----:B0-----:R-:W-:-:S02]  /*0900*/  IMAD.MOV.U32 R8, RZ, RZ, R13 ;  /* 0x000000ffff087224 */ /* 0x001fc400078e000d */
[----:B------:R-:W-:-:S07]  /*0910*/  IMAD.MOV.U32 R9, RZ, RZ, RZ ;  /* 0x000000ffff097224 */ /* 0x000fce00078e00ff */
.L_x_7367:
        /* <DEDUP_REMOVED lines=9> */
[----:B0-----:R-:W-:-:S05]  /*09b0*/  SHF.R.S32.HI R101, RZ, 0x1f, R104 ;  /* 0x0000001fff657819 */ /* 0x001fca0000011468 */
[----:B------:R-:W0:Y:S01]  /*09c0*/  @P0 LDC.64 R110, c[0x0][0x230] ;  /* 0x00008c00ff6e0b82 */ /* 0x000e220000000a00 */
[----:B------:R-:W-:-:S04]  /*09d0*/  LEA.HI R101, R101, R104, RZ, 0x3 ;  /* 0x0000006865657211 */ /* 0x000fc800078f18ff */
[----:B------:R-:W-:Y:S01]  /*09e0*/  LEA.HI.SX32 R159, R101, R0, 0x1d ;  /* 0x00000000659f7211 */ /* 0x000fe200078feaff */
[----:B--2---:R-:W-:-:S05]  /*09f0*/  IMAD.WIDE R100, R2, 0x4, R102 ;  /* 0x0000000402647825 */ /* 0x004fca00078e0266 */
[----:B-----5:R1:W5:Y:S01]  /*0a00*/  LDG.E R104, desc[UR4][R100.64] ;  /* 0x0000000464687981 */ /* 0x020362000c1e1900 */
        /* <DEDUP_REMOVED lines=19> */
[----:B-----5:R-:W-:Y:S01]  /*0b40*/  IMAD.U32 R107, R96, 0x10000, RZ ;  /* 0x00010000606b7824 */ /* 0x020fe200078e00ff */
[----:B------:R-:W-:Y:S06]  /*0b50*/  BRA `(.L_x_7120) ;  /* 0x00000004005c7947 */ /* 0x000fec0003800000 */
.L_x_7119:
        /* <DEDUP_REMOVED lines=12> */
.L_x_7122:
[----:B------:R-:W-:-:S07]  /*0c20*/  MOV R107, R10 ;  /* 0x0000000a006b7202 */ /* 0x000fce0000000f00 */
.L_x_7123:
[----:B------:R-:W-:Y:S05]  /*0c30*/  BSYNC B1 ;  /* 0x0000000000017941 */ /* 0x000fea0003800000 */
.L_x_7121:
        /* <DEDUP_REMOVED lines=16> */
.L_x_7127:
[----:B------:R-:W-:Y:S05]  /*0d40*/  BSYNC B2 ;  /* 0x0000000000027941 */ /* 0x000fea0003800000 */
.L_x_7126:
        /* <DEDUP_REMOVED lines=43> */
.L_x_7125:
[----:B------:R-:W-:Y:S05]  /*1000*/  BSYNC B1 ;  /* 0x0000000000017941 */ /* 0x000fea0003800000 */
.L_x_7124:
        /* <DEDUP_REMOVED lines=12> */
.L_x_7120:
[----:B------:R-:W-:Y:S05]  /*10d0*/  BSYNC B0 ;  /* 0x0000000000007941 */ /* 0x000fea0003800000 */
.L_x_7118:
        /* <DEDUP_REMOVED lines=9> */
.L_x_7129:
        /* <DEDUP_REMOVED lines=12> */
.L_x_7132:
[----:B------:R-:W-:-:S07]  /*1230*/  IMAD.MOV.U32 R12, RZ, RZ, R10 ;  /* 0x000000ffff0c7224 */ /* 0x000fce00078e000a */
.L_x_7133:
[----:B------:R-:W-:Y:S05]  /*1240*/  BSYNC B1 ;  /* 0x0000000000017941 */ /* 0x000fea0003800000 */
.L_x_7131:
        /* <DEDUP_REMOVED lines=16> */
.L_x_7137:
[----:B------:R-:W-:Y:S05]  /*1350*/  BSYNC B2 ;  /* 0x0000000000027941 */ /* 0x000fea0003800000 */
.L_x_7136:
        /* <DEDUP_REMOVED lines=44> */
.L_x_7135:
[----:B------:R-:W-:Y:S05]  /*1620*/  BSYNC B1 ;  /* 0x0000000000017941 */ /* 0x000fea0003800000 */
.L_x_7134:
        /* <DEDUP_REMOVED lines=14> */
.L_x_7130:
[----:B------:R-:W-:Y:S05]  /*1710*/  BSYNC B0 ;  /* 0x0000000000007941 */ /* 0x000fea0003800000 */
.L_x_7128:
        /* <DEDUP_REMOVED lines=8> */
.L_x_7139:
        /* <DEDUP_REMOVED lines=12> */
.L_x_7142:
[----:B------:R-:W-:-:S07]  /*1860*/  IMAD.MOV.U32 R13, RZ, RZ, R10 ;  /* 0x000000ffff0d7224 */ /* 0x000fce00078e000a */
.L_x_7143:
[----:B------:R-:W-:Y:S05]  /*1870*/  BSYNC B1 ;  /* 0x0000000000017941 */ /* 0x000fea0003800000 */
.L_x_7141:
        /* <DEDUP_REMOVED lines=16> */
.L_x_7147:
[----:B------:R-:W-:Y:S05]  /*1980*/  BSYNC B2 ;  /* 0x0000000000027941 */ /* 0x000fea0003800000 */
.L_x_7146:
        /* <DEDUP_REMOVED lines=44> */
.L_x_7145:
[----:B------:R-:W-:Y:S05]  /*1c50*/  BSYNC B1 ;  /* 0x0000000000017941 */ /* 0x000fea0003800000 */
.L_x_7144:
        /* <DEDUP_REMOVED lines=12> */
.L_x_7140:
[----:B------:R-:W-:Y:S05]  /*1d20*/  BSYNC B0 ;  /* 0x0000000000007941 */ /* 0x000fea0003800000 */
.L_x_7138:
        /* <DEDUP_REMOVED lines=9> */
.L_x_7149:
        /* <DEDUP_REMOVED lines=12> */
.L_x_7152:
[----:B------:R-:W-:-:S07]  /*1e80*/  IMAD.MOV.U32 R14, RZ, RZ, R10 ;  /* 0x000000ffff0e7224 */ /* 0x000fce00078e000a */
.L_x_7153:
[----:B------:R-:W-:Y:S05]  /*1e90*/  BSYNC B1 ;  /* 0x0000000000017941 */ /* 0x000fea0003800000 */
.L_x_7151:
        /* <DEDUP_REMOVED lines=16> */
.L_x_7157:
[----:B------:R-:W-:Y:S05]  /*1fa0*/  BSYNC B2 ;  /* 0x0000000000027941 */ /* 0x000fea0003800000 */
.L_x_7156:
        /* <DEDUP_REMOVED lines=44> */
.L_x_7155:
[----:B------:R-:W-:Y:S05]  /*2270*/  BSYNC B1 ;  /* 0x0000000000017941 */ /* 0x000fea0003800000 */
.L_x_7154:
        /* <DEDUP_REMOVED lines=14> */
.L_x_7150:
[----:B------:R-:W-:Y:S05]  /*2360*/  BSYNC B0 ;  /* 0x0000000000007941 */ /* 0x000fea0003800000 */
.L_x_7148:
        /* <DEDUP_REMOVED lines=8> */
.L_x_7159:
        /* <DEDUP_REMOVED lines=12> */
.L_x_7162:
[----:B------:R-:W-:-:S07]  /*24b0*/  IMAD.MOV.U32 R15, RZ, RZ, R10 ;  /* 0x000000ffff0f7224 */ /* 0x000fce00078e000a */
.L_x_7163:
[----:B------:R-:W-:Y:S05]  /*24c0*/  BSYNC B1 ;  /* 0x0000000000017941 */ /* 0x000fea0003800000 */
.L_x_7161:
        /* <DEDUP_REMOVED lines=16> */
.L_x_7167:
[----:B------:R-:W-:Y:S05]  /*25d0*/  BSYNC B2 ;  /* 0x0000000000027941 */ /* 0x000fea0003800000 */
.L_x_7166:
        /* <DEDUP_REMOVED lines=44> */
.L_x_7165:
[----:B------:R-:W-:Y:S05]  /*28a0*/  BSYNC B1 ;  /* 0x0000000000017941 */ /* 0x000fea0003800000 */
.L_x_7164:
        /* <DEDUP_REMOVED lines=12> */
.L_x_7160:
[----:B------:R-:W-:Y:S05]  /*2970*/  BSYNC B0 ;  /* 0x0000000000007941 */ /* 0x000fea0003800000 */
.L_x_7158:
        /* <DEDUP_REMOVED lines=9> */
.L_x_7169:
        /* <DEDUP_REMOVED lines=12> */
.L_x_7172:
[----:B------:R-:W-:-:S07]  /*2ad0*/  IMAD.MOV.U32 R16, RZ, RZ, R10 ;  /* 0x000000ffff107224 */ /* 0x000fce00078e000a */
.L_x_7173:
[----:B------:R-:W-:Y:S05]  /*2ae0*/  BSYNC B1 ;  /* 0x0000000000017941 */ /* 0x000fea0003800000 */
.L_x_7171:
        /* <DEDUP_REMOVED lines=16> */
.L_x_7177:
[----:B------:R-:W-:Y:S05]  /*2bf0*/  BSYNC B2 ;  /* 0x0000000000027941 */ /* 0x000fea0003800000 */
.L_x_7176:
        /* <DEDUP_REMOVED lines=44> */
.L_x_7175:
[----:B------:R-:W-:Y:S05]  /*2ec0*/  BSYNC B1 ;  /* 0x0000000000017941 */ /* 0x000fea0003800000 */
.L_x_7174:
        /* <DEDUP_REMOVED lines=14> */
.L_x_7170:
[----:B------:R-:W-:Y:S05]  /*2fb0*/  BSYNC B0 ;  /* 0x0000000000007941 */ /* 0x000fea0003800000 */
.L_x_7168:
        /* <DEDUP_REMOVED lines=8> */
.L_x_7179:
        /* <DEDUP_REMOVED lines=12> */
.L_x_7182:
[----:B------:R-:W-:-:S07]  /*3100*/  IMAD.MOV.U32 R17, RZ, RZ, R10 ;  /* 0x000000ffff117224 */ /* 0x000fce00078e000a */
.L_x_7183:
[----:B------:R-:W-:Y:S05]  /*3110*/  BSYNC B1 ;  /* 0x0000000000017941 */ /* 0x000fea0003800000 */
.L_x_7181:
        /* <DEDUP_REMOVED lines=16> */
.L_x_7187:
[----:B------:R-:W-:Y:S05]  /*3220*/  BSYNC B2 ;  /* 0x0000000000027941 */ /* 0x000fea0003800000 */
.L_x_7186:
        /* <DEDUP_REMOVED lines=44> */
.L_x_7185:
[----:B------:R-:W-:Y:S05]  /*34f0*/  BSYNC B1 ;  /* 0x0000000000017941 */ /* 0x000fea0003800000 */
.L_x_7184:
        /* <DEDUP_REMOVED lines=12> */
.L_x_7180:
[----:B------:R-:W-:Y:S05]  /*35c0*/  BSYNC B0 ;  /* 0x0000000000007941 */ /* 0x000fea0003800000 */
.L_x_7178:
        /* <DEDUP_REMOVED lines=9> */
.L_x_7189:
        /* <DEDUP_REMOVED lines=12> */
.L_x_7192:
[----:B------:R-:W-:-:S07]  /*3720*/  IMAD.MOV.U32 R18, RZ, RZ, R10 ;  /* 0x000000ffff127224 */ /* 0x000fce00078e000a */
.L_x_7193:
[----:B------:R-:W-:Y:S05]  /*3730*/  BSYNC B1 ;  /* 0x0000000000017941 */ /* 0x000fea0003800000 */
.L_x_7191:
        /* <DEDUP_REMOVED lines=16> */
.L_x_7197:
[----:B------:R-:W-:Y:S05]  /*3840*/  BSYNC B2 ;  /* 0x0000000000027941 */ /* 0x000fea0003800000 */
.L_x_7196:
        /* <DEDUP_REMOVED lines=44> */
.L_x_7195:
[----:B------:R-:W-:Y:S05]  /*3b10*/  BSYNC B1 ;  /* 0x0000000000017941 */ /* 0x000fea0003800000 */
.L_x_7194:
        /* <DEDUP_REMOVED lines=14> */
.L_x_7190:
[----:B------:R-:W-:Y:S05]  /*3c00*/  BSYNC B0 ;  /* 0x0000000000007941 */ /* 0x000fea0003800000 */
.L_x_7188:
        /* <DEDUP_REMOVED lines=20> */
[----:B------:R-:W-:Y:S02]  /*3d50*/  PRMT R103, R16, 0x7104, RZ ;  /* 0x0000710410677816 */ /* 0x000fe400000000ff */
[----:B------:R-:W-:Y:S01]  /*3d60*/  PRMT R112, R127, 0x4210, R102 ;  /* 0x000042107f707816 */ /* 0x000fe20000000066 */
[----:B------:R-:W-:Y:S01]  /*3d70*/  IMAD.WIDE.U32 R126, R126, 0x10000, RZ ;  /* 0x000100007e7e7825 */ /* 0x000fe200078e00ff */
[----:B------:R-:W-:-:S02]  /*3d80*/  LOP3.LUT R102, R14, 0xff, RZ, 0xc0, !PT ;  /* 0x000000ff0e667812 */ /* 0x000fc400078ec0ff */
        /* <DEDUP_REMOVED lines=11> */
.L_x_7199:
[----:B------:R-:W-:Y:S05]  /*3e40*/  BSYNC B0 ;  /* 0x0000000000007941 */ /* 0x000fea0003800000 */
.L_x_7198:
        /* <DEDUP_REMOVED lines=10> */
.L_x_7201:
        /* <DEDUP_REMOVED lines=12> */
.L_x_7204:
[----:B------:R-:W-:-:S07]  /*3fb0*/  MOV R11, R10 ;  /* 0x0000000a000b7202 */ /* 0x000fce0000000f00 */
.L_x_7205:
[----:B------:R-:W-:Y:S05]  /*3fc0*/  BSYNC B1 ;  /* 0x0000000000017941 */ /* 0x000fea0003800000 */
.L_x_7203:
        /* <DEDUP_REMOVED lines=16> */
.L_x_7209:
[----:B------:R-:W-:Y:S05]  /*40d0*/  BSYNC B2 ;  /* 0x0000000000027941 */ /* 0x000fea0003800000 */
.L_x_7208:
[----:B------:R-:W-:Y:S01]  /*40e0*/  IMAD.HI.U32 R3, R5, -0x326172a9, RZ ;  /* 0xcd9e8d5705037827 */ /* 0x000fe200078e00ff */
[----:B------:R-:W-:-:S03]  /*40f0*/  LOP3.LUT R4, R4, UR7, R9, 0x96, !PT ;  /* 0x0000000704047c12 */ /* 0x000fc6000f8e9609 */
[----:B--2---:R-:W-:Y:S01]  /*4100*/  IMAD R123, R5, -0x326172a9, RZ ;  /* 0xcd9e8d57057b7824 */ /* 0x004fe200078e02ff */
        /* <DEDUP_REMOVED lines=41> */
.L_x_7207:
[----:B------:R-:W-:Y:S05]  /*43a0*/  BSYNC B1 ;  /* 0x0000000000017941 */ /* 0x000fea0003800000 */
.L_x_7206:
        /* <DEDUP_REMOVED lines=12> */
.L_x_7202:
[----:B------:R-:W-:Y:S05]  /*4470*/  BSYNC B0 ;  /* 0x0000000000007941 */ /* 0x000fea0003800000 */
.L_x_7200:
        /* <DEDUP_REMOVED lines=9> */
.L_x_7211:
        /* <DEDUP_REMOVED lines=12> */
.L_x_7214:
[----:B------:R-:W-:-:S07]  /*45d0*/  MOV R12, R10 ;  /* 0x0000000a000c7202 */ /* 0x000fce0000000f00 */
.L_x_7215:
[----:B------:R-:W-:Y:S05]  /*45e0*/  BSYNC B1 ;  /* 0x0000000000017941 */ /* 0x000fea0003800000 */
.L_x_7213:
        /* <DEDUP_REMOVED lines=16> */
.L_x_7219:
[----:B------:R-:W-:Y:S05]  /*46f0*/  BSYNC B2 ;  /* 0x0000000000027941 */ /* 0x000fea0003800000 */
.L_x_7218:
        /* <DEDUP_REMOVED lines=44> */
.L_x_7217:
[----:B------:R-:W-:Y:S05]  /*49c0*/  BSYNC B1 ;  /* 0x0000000000017941 */ /* 0x000fea0003800000 */
.L_x_7216:
        /* <DEDUP_REMOVED lines=8> */
[----:B------:R-:W-:-:S04]  /*4a50*/  @P0 PRMT R12, R96, 0x7632, R12 ;  /* 0x00007632600c0816 */ /* 0x000fc8000000000c */
[----:B------:R-:W-:Y:S01]  /*4a60*/  FSEL R100, R100, RZ, !P4 ;  /* 0x000000ff64647208 */ /* 0x000fe20006000000 */
[----:B------:R-:W-:Y:S01]  /*4a70*/  @P0 IMAD.U32 R102, R12, 0x10000, RZ ;  /* 0x000100000c660824 */ /* 0x000fe200078e00ff */
[----:B------:R-:W-:-:S03]  /*4a80*/  SEL R12, RZ, 0x1, P4 ;  /* 0x00000001ff0c7807 */ /* 0x000fc60002000000 */
[----:B------:R-:W-:-:S04]  /*4a90*/  FMUL.FTZ R135, R77, R100 ;  /* 0x000000644d877220 */ /* 0x000fc80000410000 */
[----:B------:R-:W-:-:S07]  /*4aa0*/  @P0 FADD.FTZ R135, R135, R102 ;  /* 0x0000006687870221 */ /* 0x000fce0000010000 */
.L_x_7212:
[----:B------:R-:W-:Y:S05]  /*4ab0*/  BSYNC B0 ;  /* 0x0000000000007941 */ /* 0x000fea0003800000 */
.L_x_7210:
        /* <DEDUP_REMOVED lines=8> */
.L_x_7221:
        /* <DEDUP_REMOVED lines=12> */
.L_x_7224:
[----:B------:R-:W-:-:S07]  /*4c00*/  MOV R13, R10 ;  /* 0x0000000a000d7202 */ /* 0x000fce0000000f00 */
.L_x_7225:
[----:B------:R-:W-:Y:S05]  /*4c10*/  BSYNC B1 ;  /* 0x0000000000017941 */ /* 0x000fea0003800000 */
.L_x_7223:
        /* <DEDUP_REMOVED lines=16> */
.L_x_7229:
[----:B------:R-:W-:Y:S05]  /*4d20*/  BSYNC B2 ;  /* 0x0000000000027941 */ /* 0x000fea0003800000 */
.L_x_7228:
[----:B------:R-:W-:Y:S01]  /*4d30*/  IMAD.HI.U32 R3, R5, -0x326172a9, RZ ;  /* 0xcd9e8d5705037827 */ /* 0x000fe200078e00ff */
[----:B------:R-:W-:-:S03]  /*4d40*/  LOP3.LUT R4, R4, UR7, R9, 0x96, !PT ;  /* 0x0000000704047c12 */ /* 0x000fc6000f8e9609 */
[----:B------:R-:W-:Y:S01]  /*4d50*/  IMAD R103, R5, -0x326172a9, RZ ;  /* 0xcd9e8d5705677824 */ /* 0x000fe200078e02ff */
[----:B------:R-:W-:Y:S01]  /*4d60*/  LOP3.LUT R3, R3, UR6, R8, 0x96, !PT ;  /* 0x0000000603037c12 */ /* 0x000fe2000f8e9608 */
[----:B------:R-:W-:-:S04]  /*4d70*/  IMAD.WIDE.U32 R100, R4, -0x326172a9, RZ ;  /* 0xcd9e8d5704647825 */ /* 0x000fc800078e00ff */
[----:B--2---:R-:W-:Y:S01]  /*4d80*/  IMAD R125, R7, -0x2daee0ad, RZ ;  /* 0xd2511f53077d7824 */ /* 0x004fe200078e02ff */
        /* <DEDUP_REMOVED lines=38> */
.L_x_7227:
[----:B------:R-:W-:Y:S05]  /*4ff0*/  BSYNC B1 ;  /* 0x0000000000017941 */ /* 0x000fea0003800000 */
.L_x_7226:
        /* <DEDUP_REMOVED lines=12> */
.L_x_7222:
[----:B------:R-:W-:Y:S05]  /*50c0*/  BSYNC B0 ;  /* 0x0000000000007941 */ /* 0x000fea0003800000 */
.L_x_7220:
        /* <DEDUP_REMOVED lines=9> */
.L_x_7231:
        /* <DEDUP_REMOVED lines=12> */
.L_x_7234:
[----:B------:R-:W-:-:S07]  /*5220*/  MOV R14, R10 ;  /* 0x0000000a000e7202 */ /* 0x000fce0000000f00 */
.L_x_7235:
[----:B------:R-:W-:Y:S05]  /*5230*/  BSYNC B1 ;  /* 0x0000000000017941 */ /* 0x000fea0003800000 */
.L_x_7233:
        /* <DEDUP_REMOVED lines=16> */
.L_x_7239:
[----:B------:R-:W-:Y:S05]  /*5340*/  BSYNC B2 ;  /* 0x0000000000027941 */ /* 0x000fea0003800000 */
.L_x_7238:
        /* <DEDUP_REMOVED lines=44> */
.L_x_7237:
[----:B------:R-:W-:Y:S05]  /*5610*/  BSYNC B1 ;  /* 0x0000000000017941 */ /* 0x000fea0003800000 */
.L_x_7236:
        /* <DEDUP_REMOVED lines=14> */
.L_x_7232:
[----:B------:R-:W-:Y:S05]  /*5700*/  BSYNC B0 ;  /* 0x0000000000007941 */ /* 0x000fea0003800000 */
.L_x_7230:
        /* <DEDUP_REMOVED lines=8> */
.L_x_7241:
        /* <DEDUP_REMOVED lines=12> */
.L_x_7244:
[----:B------:R-:W-:-:S07]  /*5850*/  MOV R15, R10 ;  /* 0x0000000a000f7202 */ /* 0x000fce0000000f00 */
.L_x_7245:
[----:B------:R-:W-:Y:S05]  /*5860*/  BSYNC B1 ;  /* 0x0000000000017941 */ /* 0x000fea0003800000 */
.L_x_7243:
        /* <DEDUP_REMOVED lines=16> */
.L_x_7249:
[----:B------:R-:W-:Y:S05]  /*5970*/  BSYNC B2 ;  /* 0x0000000000027941 */ /* 0x000fea0003800000 */
.L_x_7248:
        /* <DEDUP_REMOVED lines=44> */
.L_x_7247:
[----:B------:R-:W-:Y:S05]  /*5c40*/  BSYNC B1 ;  /* 0x0000000000017941 */ /* 0x000fea0003800000 */
.L_x_7246:
        /* <DEDUP_REMOVED lines=12> */
.L_x_7242:
[----:B------:R-:W-:Y:S05]  /*5d10*/  BSYNC B0 ;  /* 0x0000000000007941 */ /* 0x000fea0003800000 */
.L_x_7240:
        /* <DEDUP_REMOVED lines=9> */
.L_x_7251:
        /* <DEDUP_REMOVED lines=12> */
.L_x_7254:
[----:B------:R-:W-:-:S07]  /*5e70*/  MOV R16, R10 ;  /* 0x0000000a00107202 */ /* 0x000fce0000000f00 */
.L_x_7255:
[----:B------:R-:W-:Y:S05]  /*5e80*/  BSYNC B1 ;  /* 0x0000000000017941 */ /* 0x000fea0003800000 */
.L_x_7253:
        /* <DEDUP_REMOVED lines=16> */
.L_x_7259:
[----:B------:R-:W-:Y:S05]  /*5f90*/  BSYNC B2 ;  /* 0x0000000000027941 */ /* 0x000fea0003800000 */
.L_x_7258:
        /* <DEDUP_REMOVED lines=44> */
.L_x_7257:
[----:B------:R-:W-:Y:S05]  /*6260*/  BSYNC B1 ;  /* 0x0000000000017941 */ /* 0x000fea0003800000 */
.L_x_7256:
        /* <DEDUP_REMOVED lines=14> */
.L_x_7252:
[----:B------:R-:W-:Y:S05]  /*6350*/  BSYNC B0 ;  /* 0x0000000000007941 */ /* 0x000fea0003800000 */
.L_x_7250:
        /* <DEDUP_REMOVED lines=8> */
.L_x_7261:
        /* <DEDUP_REMOVED lines=12> */
.L_x_7264:
[----:B------:R-:W-:-:S07]  /*64a0*/  MOV R17, R10 ;  /* 0x0000000a00117202 */ /* 0x000fce0000000f00 */
.L_x_7265:
[----:B------:R-:W-:Y:S05]  /*64b0*/  BSYNC B1 ;  /* 0x0000000000017941 */ /* 0x000fea0003800000 */
.L_x_7263:
        /* <DEDUP_REMOVED lines=16> */
.L_x_7269:
[----:B------:R-:W-:Y:S05]  /*65c0*/  BSYNC B2 ;  /* 0x0000000000027941 */ /* 0x000fea0003800000 */
.L_x_7268:
[----:B------:R-:W-:Y:S01]  /*65d0*/  IMAD.HI.U32 R3, R5, -0x326172a9, RZ ;  /* 0xcd9e8d5705037827 */ /* 0x000fe200078e00ff */
[----:B------:R-:W-:-:S03]  /*65e0*/  LOP3.LUT R4, R4, UR7, R9, 0x96, !PT ;  /* 0x0000000704047c12 */ /* 0x000fc6000f8e9609 */
[----:B------:R-:W-:Y:S01]  /*65f0*/  IMAD R101, R5, -0x326172a9, RZ ;  /* 0xcd9e8d5705657824 */ /* 0x000fe200078e02ff */
[----:B------:R-:W-:Y:S01]  /*6600*/  LOP3.LUT R3, R3, UR6, R8, 0x96, !PT ;  /* 0x0000000603037c12 */ /* 0x000fe2000f8e9608 */
[----:B--2---:R-:W-:-:S04]  /*6610*/  IMAD.WIDE.U32 R122, R4, -0x326172a9, RZ ;  /* 0xcd9e8d57047a7825 */ /* 0x004fc800078e00ff */
        /* <DEDUP_REMOVED lines=39> */
.L_x_7267:
[----:B------:R-:W-:Y:S05]  /*6890*/  BSYNC B1 ;  /* 0x0000000000017941 */ /* 0x000fea0003800000 */
.L_x_7266:
        /* <DEDUP_REMOVED lines=10> */
[----:B------:R-:W-:-:S04]  /*6940*/  FMUL.FTZ R125, R82, R125 ;  /* 0x0000007d527d7220 */ /* 0x000fc80000410000 */
[----:B------:R-:W-:-:S07]  /*6950*/  @P0 FADD.FTZ R125, R102, R125 ;  /* 0x0000007d667d0221 */ /* 0x000fce0000010000 */
.L_x_7262:
[----:B------:R-:W-:Y:S05]  /*6960*/  BSYNC B0 ;  /* 0x0000000000007941 */ /* 0x000fea0003800000 */
.L_x_7260:
        /* <DEDUP_REMOVED lines=9> */
.L_x_7271:
        /* <DEDUP_REMOVED lines=12> */
.L_x_7274:
[----:B------:R-:W-:-:S07]  /*6ac0*/  MOV R18, R10 ;  /* 0x0000000a00127202 */ /* 0x000fce0000000f00 */
.L_x_7275:
[----:B------:R-:W-:Y:S05]  /*6ad0*/  BSYNC B1 ;  /* 0x0000000000017941 */ /* 0x000fea0003800000 */
.L_x_7273:
        /* <DEDUP_REMOVED lines=16> */
.L_x_7279:
[----:B------:R-:W-:Y:S05]  /*6be0*/  BSYNC B2 ;  /* 0x0000000000027941 */ /* 0x000fea0003800000 */
.L_x_7278:
        /* <DEDUP_REMOVED lines=44> */
.L_x_7277:
[----:B------:R-:W-:Y:S05]  /*6eb0*/  BSYNC B1 ;  /* 0x0000000000017941 */ /* 0x000fea0003800000 */
.L_x_7276:
        /* <DEDUP_REMOVED lines=14> */
.L_x_7272:
[----:B------:R-:W-:Y:S05]  /*6fa0*/  BSYNC B0 ;  /* 0x0000000000007941 */ /* 0x000fea0003800000 */
.L_x_7270:
        /* <DEDUP_REMOVED lines=34> */
.L_x_7281:
[----:B------:R-:W-:Y:S05]  /*71d0*/  BSYNC B0 ;  /* 0x0000000000007941 */ /* 0x000fea0003800000 */
.L_x_7280:
        /* <DEDUP_REMOVED lines=10> */
.L_x_7283:
        /* <DEDUP_REMOVED lines=12> */
.L_x_7286:
[----:B------:R-:W-:-:S07]  /*7340*/  IMAD.MOV.U32 R19, RZ, RZ, R10 ;  /* 0x000000ffff137224 */ /* 0x000fce00078e000a */
.L_x_7287:
[----:B------:R-:W-:Y:S05]  /*7350*/  BSYNC B1 ;  /* 0x0000000000017941 */ /* 0x000fea0003800000 */
.L_x_7285:
        /* <DEDUP_REMOVED lines=16> */
.L_x_7291:
[----:B------:R-:W-:Y:S05]  /*7460*/  BSYNC B2 ;  /* 0x0000000000027941 */ /* 0x000fea0003800000 */
.L_x_7290:
        /* <DEDUP_REMOVED lines=44> */
.L_x_7289:
[----:B------:R-:W-:Y:S05]  /*7730*/  BSYNC B1 ;  /* 0x0000000000017941 */ /* 0x000fea0003800000 */
.L_x_7288:
        /* <DEDUP_REMOVED lines=12> */
.L_x_7284:
[----:B------:R-:W-:Y:S05]  /*7800*/  BSYNC B0 ;  /* 0x0000000000007941 */ /* 0x000fea0003800000 */
.L_x_7282:
        /* <DEDUP_REMOVED lines=9> */
.L_x_7293:
        /* <DEDUP_REMOVED lines=12> */
.L_x_7296:
[----:B------:R-:W-:-:S07]  /*7960*/  IMAD.MOV.U32 R12, RZ, RZ, R10 ;  /* 0x000000ffff0c7224 */ /* 0x000fce00078e000a */
.L_x_7297:
[----:B------:R-:W-:Y:S05]  /*7970*/  BSYNC B1 ;  /* 0x0000000000017941 */ /* 0x000fea0003800000 */
.L_x_7295:
        /* <DEDUP_REMOVED lines=16> */
.L_x_7301:
[----:B------:R-:W-:Y:S05]  /*7a80*/  BSYNC B2 ;  /* 0x0000000000027941 */ /* 0x000fea0003800000 */
.L_x_7300:
        /* <DEDUP_REMOVED lines=44> */
.L_x_7299:
[----:B------:R-:W-:Y:S05]  /*7d50*/  BSYNC B1 ;  /* 0x0000000000017941 */ /* 0x000fea0003800000 */
.L_x_7298:
        /* <DEDUP_REMOVED lines=14> */
.L_x_7294:
[----:B------:R-:W-:Y:S05]  /*7e40*/  BSYNC B0 ;  /* 0x0000000000007941 */ /* 0x000fea0003800000 */
.L_x_7292:
        /* <DEDUP_REMOVED lines=8> */
.L_x_7303:
        /* <DEDUP_REMOVED lines=12> */
.L_x_7306:
[----:B------:R-:W-:-:S07]  /*7f90*/  IMAD.MOV.U32 R13, RZ, RZ, R10 ;  /* 0x000000ffff0d7224 */ /* 0x000fce00078e000a */
.L_x_7307:
[----:B------:R-:W-:Y:S05]  /*7fa0*/  BSYNC B1 ;  /* 0x0000000000017941 */ /* 0x000fea0003800000 */
.L_x_7305:
        /* <DEDUP_REMOVED lines=16> */
.L_x_7311:
[----:B------:R-:W-:Y:S05]  /*80b0*/  BSYNC B2 ;  /* 0x0000000000027941 */ /* 0x000fea0003800000 */
.L_x_7310:
[----:B------:R-:W-:Y:S01]  /*80c0*/  IMAD.HI.U32 R3, R5, -0x326172a9, RZ ;  /* 0xcd9e8d5705037827 */ /* 0x000fe200078e00ff */
[----:B------:R-:W-:-:S03]  /*80d0*/  LOP3.LUT R4, R4, UR7, R9, 0x96, !PT ;  /* 0x0000000704047c12 */ /* 0x000fc6000f8e9609 */
[----:B------:R-:W-:Y:S01]  /*80e0*/  IMAD R19, R5, -0x326172a9, RZ ;  /* 0xcd9e8d5705137824 */ /* 0x000fe200078e02ff */
[----:B------:R-:W-:Y:S01]  /*80f0*/  LOP3.LUT R3, R3, UR6, R8, 0x96, !PT ;  /* 0x0000000603037c12 */ /* 0x000fe2000f8e9608 */
[----:B------:R-:W-:-:S04]  /*8100*/  IMAD.WIDE.U32 R100, R4, -0x326172a9, RZ ;  /* 0xcd9e8d5704647825 */ /* 0x000fc800078e00ff */
[----:B------:R-:W-:Y:S01]  /*8110*/  IMAD R103, R7, -0x2daee0ad, RZ ;  /* 0xd2511f5307677824 */ /* 0x000fe200078e02ff */
[----:B------:R-:W-:Y:S01]  /*8120*/  LOP3.LUT R19, R101, UR16, R19, 0x96, !PT ;  /* 0x0000001065137c12 */ /* 0x000fe2000f8e9613 */
[----:B-1----:R-:W-:-:S05]  /*8130*/  IMAD.WIDE.U32 R140, R3, -0x2daee0ad, RZ ;  /* 0xd2511f53038c7825 */ /* 0x002fca00078e00ff */
        /* <DEDUP_REMOVED lines=36> */
.L_x_7309:
[----:B------:R-:W-:Y:S05]  /*8380*/  BSYNC B1 ;  /* 0x0000000000017941 */ /* 0x000fea0003800000 */
.L_x_7308:
        /* <DEDUP_REMOVED lines=12> */
.L_x_7304:
[----:B------:R-:W-:Y:S05]  /*8450*/  BSYNC B0 ;  /* 0x0000000000007941 */ /* 0x000fea0003800000 */
.L_x_7302:
        /* <DEDUP_REMOVED lines=9> */
.L_x_7313:
        /* <DEDUP_REMOVED lines=12> */
.L_x_7316:
[----:B------:R-:W-:-:S07]  /*85b0*/  IMAD.MOV.U32 R14, RZ, RZ, R10 ;  /* 0x000000ffff0e7224 */ /* 0x000fce00078e000a */
.L_x_7317:
[----:B------:R-:W-:Y:S05]  /*85c0*/  BSYNC B1 ;  /* 0x0000000000017941 */ /* 0x000fea0003800000 */
.L_x_7315:
        /* <DEDUP_REMOVED lines=16> */
.L_x_7321:
[----:B------:R-:W-:Y:S05]  /*86d0*/  BSYNC B2 ;  /* 0x0000000000027941 */ /* 0x000fea0003800000 */
.L_x_7320:
        /* <DEDUP_REMOVED lines=44> */
.L_x_7319:
[----:B------:R-:W-:Y:S05]  /*89a0*/  BSYNC B1 ;  /* 0x0000000000017941 */ /* 0x000fea0003800000 */
.L_x_7318:
        /* <DEDUP_REMOVED lines=14> */
.L_x_7314:
[----:B------:R-:W-:Y:S05]  /*8a90*/  BSYNC B0 ;  /* 0x0000000000007941 */ /* 0x000fea0003800000 */
.L_x_7312:
        /* <DEDUP_REMOVED lines=8> */
.L_x_7323:
        /* <DEDUP_REMOVED lines=12> */
.L_x_7326:
[----:B------:R-:W-:-:S07]  /*8be0*/  IMAD.MOV.U32 R15, RZ, RZ, R10 ;  /* 0x000000ffff0f7224 */ /* 0x000fce00078e000a */
.L_x_7327:
[----:B------:R-:W-:Y:S05]  /*8bf0*/  BSYNC B1 ;  /* 0x0000000000017941 */ /* 0x000fea0003800000 */
.L_x_7325:
        /* <DEDUP_REMOVED lines=16> */
.L_x_7331:
[----:B------:R-:W-:Y:S05]  /*8d00*/  BSYNC B2 ;  /* 0x0000000000027941 */ /* 0x000fea0003800000 */
.L_x_7330:
        /* <DEDUP_REMOVED lines=44> */
.L_x_7329:
[----:B------:R-:W-:Y:S05]  /*8fd0*/  BSYNC B1 ;  /* 0x0000000000017941 */ /* 0x000fea0003800000 */
.L_x_7328:
        /* <DEDUP_REMOVED lines=12> */
.L_x_7324:
[----:B------:R-:W-:Y:S05]  /*90a0*/  BSYNC B0 ;  /* 0x0000000000007941 */ /* 0x000fea0003800000 */
.L_x_7322:
        /* <DEDUP_REMOVED lines=9> */
.L_x_7333:
        /* <DEDUP_REMOVED lines=12> */
.L_x_7336:
[----:B------:R-:W-:-:S07]  /*9200*/  IMAD.MOV.U32 R16, RZ, RZ, R10 ;  /* 0x000000ffff107224 */ /* 0x000fce00078e000a */
.L_x_7337:
[----:B------:R-:W-:Y:S05]  /*9210*/  BSYNC B1 ;  /* 0x0000000000017941 */ /* 0x000fea0003800000 */
.L_x_7335:
        /* <DEDUP_REMOVED lines=16> */
.L_x_7341:
[----:B------:R-:W-:Y:S05]  /*9320*/  BSYNC B2 ;  /* 0x0000000000027941 */ /* 0x000fea0003800000 */
.L_x_7340:
        /* <DEDUP_REMOVED lines=44> */
.L_x_7339:
[----:B------:R-:W-:Y:S05]  /*95f0*/  BSYNC B1 ;  /* 0x0000000000017941 */ /* 0x000fea0003800000 */
.L_x_7338:
        /* <DEDUP_REMOVED lines=14> */
.L_x_7334:
[----:B------:R-:W-:Y:S05]  /*96e0*/  BSYNC B0 ;  /* 0x0000000000007941 */ /* 0x000fea0003800000 */
.L_x_7332:
        /* <DEDUP_REMOVED lines=8> */
.L_x_7343:
        /* <DEDUP_REMOVED lines=12> */
.L_x_7346:
[----:B------:R-:W-:-:S07]  /*9830*/  IMAD.MOV.U32 R17, RZ, RZ, R10 ;  /* 0x000000ffff117224 */ /* 0x000fce00078e000a */
.L_x_7347:
[----:B------:R-:W-:Y:S05]  /*9840*/  BSYNC B1 ;  /* 0x0000000000017941 */ /* 0x000fea0003800000 */
.L_x_7345:
        /* <DEDUP_REMOVED lines=16> */
.L_x_7351:
[----:B------:R-:W-:Y:S05]  /*9950*/  BSYNC B2 ;  /* 0x0000000000027941 */ /* 0x000fea0003800000 */
.L_x_7350:
        /* <DEDUP_REMOVED lines=44> */
.L_x_7349:
[----:B------:R-:W-:Y:S05]  /*9c20*/  BSYNC B1 ;  /* 0x0000000000017941 */ /* 0x000fea0003800000 */
.L_x_7348:
        /* <DEDUP_REMOVED lines=10> */
[----:B------:R-:W-:-:S04]  /*9cd0*/  FMUL.FTZ R143, R90, R143 ;  /* 0x0000008f5a8f7220 */ /* 0x000fc80000410000 */
[----:B------:R-:W-:-:S07]  /*9ce0*/  @P0 FADD.FTZ R143, R102, R143 ;  /* 0x0000008f668f0221 */ /* 0x000fce0000010000 */
.L_x_7344:
[----:B------:R-:W-:Y:S05]  /*9cf0*/  BSYNC B0 ;  /* 0x0000000000007941 */ /* 0x000fea0003800000 */
.L_x_7342:
        /* <DEDUP_REMOVED lines=9> */
.L_x_7353:
        /* <DEDUP_REMOVED lines=12> */
.L_x_7356:
[----:B------:R-:W-:-:S07]  /*9e50*/  IMAD.MOV.U32 R110, RZ, RZ, R10 ;  /* 0x000000ffff6e7224 */ /* 0x000fce00078e000a */
.L_x_7357:
[----:B------:R-:W-:Y:S05]  /*9e60*/  BSYNC B1 ;  /* 0x0000000000017941 */ /* 0x000fea0003800000 */
.L_x_7355:
        /* <DEDUP_REMOVED lines=16> */
.L_x_7361:
[----:B------:R-:W-:Y:S05]  /*9f70*/  BSYNC B2 ;  /* 0x0000000000027941 */ /* 0x000fea0003800000 */
.L_x_7360:
        /* <DEDUP_REMOVED lines=44> */
.L_x_7359:
[----:B------:R-:W-:Y:S05]  /*a240*/  BSYNC B1 ;  /* 0x0000000000017941 */ /* 0x000fea0003800000 */
.L_x_7358:
        /* <DEDUP_REMOVED lines=14> */
.L_x_7354:
[----:B------:R-:W-:Y:S05]  /*a330*/  BSYNC B0 ;  /* 0x0000000000007941 */ /* 0x000fea0003800000 */
.L_x_7352:
[----:B------:R-:W-:Y:S01]  /*a340*/  FADD.FTZ R100, RZ, R107 ;  /* 0x0000006bff647221 */ /* 0x000fe20000010000 */
[----:B------:R-:W0:Y:S01]  /*a350*/  S2R R110, SR_TID.X ;  /* 0x00000000006e7919 */ /* 0x000e220000002100 */
[----:B------:R-:W-:Y:S01]  /*a360*/  IMAD.WIDE.U32 R136, R159, 0x10, R136 ;  /* 0x000000109f887825 */ /* 0x000fe200078e0088 */
[----:B------:R-:W-:-:S03]  /*a370*/  F2FP.BF16.F32.PACK_AB R103, R161, R143 ;  /* 0x0000008fa167723e */ /* 0x000fc600000010ff */
[----:B------:R-:W-:Y:S01]  /*a380*/  FADD.FTZ R100, R100, R109 ;  /* 0x0000006d64647221 */ /* 0x000fe20000010000 */
[----:B------:R-:W-:Y:S01]  /*a390*/  F2FP.BF16.F32.PACK_AB R102, R155, R153 ;  /* 0x000000999b66723e */ /* 0x000fe200000010ff */
[----:B------:R-:W-:Y:S01]  /*a3a0*/  BSSY B0, `(.L_x_7362) ;  /* 0x0000032000007945 */ /* 0x000fe20003800000 */
        /* <DEDUP_REMOVED lines=49> */
.L_x_7363:
[----:B------:R-:W-:Y:S05]  /*a6c0*/  BSYNC B0 ;  /* 0x0000000000007941 */ /* 0x000fea0003800000 */
.L_x_7362:
        /* <DEDUP_REMOVED lines=72> */
.L_x_7378:
[----:B------:R-:W2:Y:S01]  /*ab50*/  @!P3 S2R R102, SR_CgaCtaId ;  /* 0x000000000066b919 */ /* 0x000ea20000008800 */
[----:B------:R-:W-:Y:S01]  /*ab60*/  @!P3 MOV R101, 0x400 ;  /* 0x000004000065b802 */ /* 0x000fe20000000f00 */
[----:B------:R-:W-:Y:S05]  /*ab70*/  WARPSYNC.ALL ;  /* 0x0000000000007948 */ /* 0x000fea0003800000 */
[----:B------:R-:W-:Y:S02]  /*ab80*/  LOP3.LUT R103, R112, 0x3, RZ, 0xc0, !PT ;  /* 0x0000000370677812 */ /* 0x000fe400078ec0ff */
[----:B--2---:R-:W-:-:S03]  /*ab90*/  @!P3 LEA R141, R102, R101, 0x18 ;  /* 0x00000065668db211 */ /* 0x004fc600078ec0ff */
[----:B------:R-:W-:Y:S02]  /*aba0*/  @!P3 IMAD.IADD R102, R108, 0x1, R103 ;  /* 0x000000016c66b824 */ /* 0x000fe400078e0267 */
[----:B-1----:R-:W-:Y:S01]  /*abb0*/  FADD.FTZ R101, R137, R116 ;  /* 0x0000007489657221 */ /* 0x002fe20000010000 */
[----:B0-----:R-:W-:Y:S02]  /*abc0*/  LOP3.LUT R137, R110, 0x1f, RZ, 0xc0, !PT ;  /* 0x0000001f6e897812 */ /* 0x001fe400078ec0ff */
[----:B------:R-:W-:Y:S02]  /*abd0*/  @!P3 LEA R102, R102, R141, 0x3 ;  /* 0x0000008d6666b211 */ /* 0x000fe400078e18ff */
[----:B------:R-:W-:-:S03]  /*abe0*/  ISETP.GT.U32.AND P2, PT, R137, 0x3, PT ;  /* 0x000000038900780c */ /* 0x000fc60003f44070 */
[----:B------:R0:W-:Y:S10]  /*abf0*/  @!P3 STS.64 [R102], R100 ;  /* 0x000000646600b388 */ /* 0x0001f40000000a00 */
[----:B0-----:R-:W0:Y:S01]  /*ac00*/  @!P2 S2R R101, SR_CgaCtaId ;  /* 0x000000000065a919 */ /* 0x001e220000008800 */
[----:B------:R-:W-:Y:S01]  /*ac10*/  @!P2 MOV R100, 0x400 ;  /* 0x000004000064a802 */ /* 0x000fe20000000f00 */
[----:B------:R-:W-:Y:S01]  /*ac20*/  @!P2 IMAD.IADD R108, R108, 0x1, R137 ;  /* 0x000000016c6ca824 */ /* 0x000fe200078e0289 */
[----:B------:R-:W-:Y:S01]  /*ac30*/  BSSY B0, `(.L_x_7365) ;  /* 0x000009f000007945 */ /* 0x000fe20003800000 */
[----:B------:R-:W-:Y:S01]  /*ac40*/  BAR.SYNC.DEFER_BLOCKING 0x0 ;  /* 0x0000000000007b1d */ /* 0x000fe20000010000 */
[----:B------:R-:W-:Y:S01]  /*ac50*/  IMAD.MOV.U32 R102, RZ, RZ, RZ ;  /* 0x000000ffff667224 */ /* 0x000fe200078e00ff */
[----:B------:R-:W-:-:S02]  /*ac60*/  @!P2 MOV R102, 0x300 ;  /* 0x000003000066a802 */ /* 0x000fc40000000f00 */
[----:B0-----:R-:W-:Y:S02]  /*ac70*/  @!P2 LEA R137, R101, R100, 0x18 ;  /* 0x000000646589a211 */ /* 0x001fe400078ec0ff */
[----:B------:R-:W-:Y:S02]  /*ac80*/  CS2R R100, SRZ ;  /* 0x0000000000647805 */ /* 0x000fe4000001ff00 */
[----:B------:R-:W-:Y:S02]  /*ac90*/  @!P2 LEA R108, R108, R137, 0x3 ;  /* 0x000000896c6ca211 */ /* 0x000fe400078e18ff */
[----:B------:R-:W0:Y:S04]  /*aca0*/  SHFL.DOWN PT, R137, R102, 0x2, 0x1f ;  /* 0x08401f0066897f89 */ /* 0x000e2800000e0000 */
[----:B------:R1:W2:Y:S01]  /*acb0*/  @!P2 LDS.64 R100, [R108] ;  /* 0x000000006c64a984 */ /* 0x0002a20000000a00 */
[----:B------:R-:W-:-:S02]  /*acc0*/  LOP3.LUT P2, RZ, R103, 0x1f, R110, 0xf8, !PT ;  /* 0x0000001f67ff7812 */ /* 0x000fc4000784f86e */
[----:B------:R-:W3:Y:S01]  /*acd0*/  LDC R110, c[0x0][0x2d8] ;  /* 0x0000b600ff6e7b82 */ /* 0x000ee20000000800 */
[----:B-1----:R-:W-:Y:S01]  /*ace0*/  I2FP.F32.S32 R108, R102 ;  /* 0x00000066006c7245 */ /* 0x002fe20000201400 */
[----:B0-----:R-:W-:Y:S01]  /*acf0*/  IMAD.IADD R114, R137, 0x1, R102 ;  /* 0x0000000189727824 */ /* 0x001fe200078e0266 */
[----:B------:R-:W-:-:S04]  /*ad00*/  I2FP.F32.S32 R120, R137 ;  /* 0x0000008900787245 */ /* 0x000fc80000201400 */
[----:B------:R-:W-:Y:S01]  /*ad10*/  I2FP.F32.S32 R116, R114 ;  /* 0x0000007200747245 */ /* 0x000fe20000201400 */
[----:B------:R-:W0:Y:S03]  /*ad20*/  SHFL.DOWN PT, R157, R114, 0x1, 0x1f ;  /* 0x08201f00729d7f89 */ /* 0x000e2600000e0000 */
[----:B------:R-:W1:Y:S01]  /*ad30*/  MUFU.RCP R118, R116 ;  /* 0x0000007400767308 */ /* 0x000e620000001000 */
[----:B--2---:R-:W2:Y:S04]  /*ad40*/  SHFL.DOWN PT, R141, R100, 0x2, 0x1f ;  /* 0x08401f00648d7f89 */ /* 0x004ea800000e0000 */
[----:B------:R-:W4:Y:S01]  /*ad50*/  SHFL.DOWN PT, R112, R101, 0x2, 0x1f ;  /* 0x08401f0065707f89 */ /* 0x000f2200000e0000 */
        /* <DEDUP_REMOVED lines=20> */
[C---:B0-----:R-:W-:Y:S01]  /*aea0*/  FMUL.FTZ R159, R114.reuse, R159 ;  /* 0x0000009f729f7220 */ /* 0x041fe20000410000 */
[----:B--2---:R-:W-:Y:S02]  /*aeb0*/  FADD.FTZ R137, R101, R102 ;  /* 0x0000006665897221 */ /* 0x004fe40000010000 */
[----:B------:R-:W-:Y:S01]  /*aec0*/  FMUL.FTZ R141, R141, R157 ;  /* 0x0000009d8d8d7220 */ /* 0x000fe20000410000 */
[----:B------:R-:W0:Y:S02]  /*aed0*/  @!P2 LDC.64 R100, c[0x0][0x250] ;  /* 0x00009400ff64ab82 */ /* 0x000e240000000a00 */
[----:B------:R-:W1:Y:S01]  /*aee0*/  SHFL.IDX PT, R159, R159, RZ, 0x1f ;  /* 0x00001fff9f9f7589 */ /* 0x000e6200000e0000 */
[----:B------:R-:W-:-:S05]  /*aef0*/  FFMA.FTZ R141, R114, R141, R137 ;  /* 0x0000008d728d7223 */ /* 0x000fca0000010089 */
[----:B------:R-:W2:Y:S01]  /*af00*/  @!P2 LDC.64 R102, c[0x0][0x258] ;  /* 0x00009600ff66ab82 */ /* 0x000ea20000000a00 */
[----:B------:R-:W3:Y:S01]  /*af10*/  SHFL.IDX PT, R141, R141, RZ, 0x1f ;  /* 0x00001fff8d8d7589 */ /* 0x000ee200000e0000 */
[----:B0-----:R-:W-:Y:S01]  /*af20*/  @!P2 LEA R100, P3, R2, R100, 0x2 ;  /* 0x000000640264a211 */ /* 0x001fe200078610ff */
[----:B-1----:R-:W-:-:S03]  /*af30*/  FMUL.FTZ R108, R159, R159 ;  /* 0x0000009f9f6c7220 */ /* 0x002fc60000410000 */
[----:B------:R-:W-:Y:S02]  /*af40*/  @!P2 LEA.HI.X R101, R2, R101, R106, 0x2, P3 ;  /* 0x000000650265a211 */ /* 0x000fe400018f146a */
[----:B------:R-:W-:Y:S01]  /*af50*/  FSEL R137, R108, RZ, P1 ;  /* 0x000000ff6c897208 */ /* 0x000fe20000800000 */
[----:B---3--:R-:W-:Y:S01]  /*af60*/  FFMA.FTZ R108, R141, UR11, R110 ;  /* 0x0000000b8d6c7c23 */ /* 0x008fe2000801006e */
[----:B--2---:R-:W-:Y:S01]  /*af70*/  @!P2 LEA R102, P4, R2, R102, 0x2 ;  /* 0x000000660266a211 */ /* 0x004fe200078810ff */
        /* <DEDUP_REMOVED lines=9> */
[----:B------:R-:W-:Y:S01]  /*b010*/  FADD.FTZ R114, -R100, R117 ;  /* 0x0000007564727221 */ /* 0x000fe20000010100 */
[----:B------:R-:W-:Y:S01]  /*b020*/  IMAD R104, R104, R105, RZ ;  /* 0x0000006968687224 */ /* 0x000fe200078e02ff */
[----:B------:R-:W0:Y:S01]  /*b030*/  LDC.64 R116, c[0x0][0x2b8] ;  /* 0x0000ae00ff747b82 */ /* 0x000e220000000a00 */
[C---:B------:R-:W-:Y:S01]  /*b040*/  FADD.FTZ R112, -R100.reuse, R115 ;  /* 0x0000007364707221 */ /* 0x040fe20000010100 */
[C---:B------:R-:W-:Y:S01]  /*b050*/  FADD.FTZ R102, -R100.reuse, R107 ;  /* 0x0000006b64667221 */ /* 0x040fe20000010100 */
[C---:B------:R-:W-:Y:S01]  /*b060*/  FADD.FTZ R118, -R100.reuse, R119 ;  /* 0x0000007764767221 */ /* 0x040fe20000010100 */
[----:B------:R-:W-:Y:S01]  /*b070*/  SHF.R.S32.HI R101, RZ, 0x1f, R104 ;  /* 0x0000001fff657819 */ /* 0x000fe20000011468 */
[C---:B------:R-:W-:Y:S01]  /*b080*/  FMUL.FTZ R103, R137.reuse, R112 ;  /* 0x0000007089677220 */ /* 0x040fe20000410000 */
[----:B------:R-:W-:Y:S01]  /*b090*/  FMUL.FTZ R114, R137, R114 ;  /* 0x0000007289727220 */ /* 0x000fe20000410000 */
[C---:B------:R-:W-:Y:S01]  /*b0a0*/  FADD.FTZ R106, -R100.reuse, R109 ;  /* 0x0000006d646a7221 */ /* 0x040fe20000010100 */
[----:B------:R-:W-:Y:S01]  /*b0b0*/  LEA.HI R101, R101, R104, RZ, 0x3 ;  /* 0x0000006865657211 */ /* 0x000fe200078f18ff */
        /* <DEDUP_REMOVED lines=20> */
[----:B------:R-:W-:Y:S01]  /*b200*/  FMUL.FTZ R113, R137, R118 ;  /* 0x0000007689717220 */ /* 0x000fe20000410000 */
[----:B------:R-:W-:Y:S01]  /*b210*/  LEA.HI.SX32 R101, R101, R0, 0x1d ;  /* 0x0000000065657211 */ /* 0x000fe200078feaff */
        /* <DEDUP_REMOVED lines=11> */
[C---:B------:R-:W-:Y:S01]  /*b2d0*/  IADD3 R115, R101.reuse, 0x80, RZ ;  /* 0x0000008065737810 */ /* 0x040fe20007ffe0ff */
[----:B------:R-:W-:Y:S01]  /*b2e0*/  VIADD R127, R101, 0x100 ;  /* 0x00000100657f7836 */ /* 0x000fe20000000000 */
[----:B------:R-:W-:Y:S01]  /*b2f0*/  F2FP.BF16.F32.PACK_AB R102, R119, R102 ;  /* 0x000000667766723e */ /* 0x000fe200000010ff */
[----:B0-----:R-:W-:-:S04]  /*b300*/  IMAD.WIDE.U32 R112, R101, 0x10, R116 ;  /* 0x0000001065707825 */ /* 0x001fc800078e0074 */
        /* <DEDUP_REMOVED lines=49> */
.L_x_7366:
[----:B------:R-:W-:Y:S05]  /*b620*/  BSYNC B0 ;  /* 0x0000000000007941 */ /* 0x000fea0003800000 */
.L_x_7365:
[----:B------:R-:W-:Y:S02]  /*b630*/  IADD3 R2, R2, UR14, RZ ;  /* 0x0000000e02027c10 */ /* 0x000fe4000fffe0ff */
[----:B0-----:R-:W-:Y:S02]  /*b640*/  SEL R108, RZ, 0x1, P0 ;  /* 0x00000001ff6c7807 */ /* 0x001fe40000000000 */
[----:B------:R-:W-:-:S13]  /*b650*/  ISETP.GE.AND P2, PT, R2, UR15, PT ;  /* 0x0000000f02007c0c */ /* 0x000fda000bf46270 */
[----:B------:R-:W-:Y:S05]  /*b660*/  @!P2 BRA `(.L_x_7367) ;  /* 0xffffff5000aca947 */ /* 0x000fea000383ffff */
[----:B------:R-:W-:Y:S05]  /*b670*/  EXIT ;  /* 0x000000000000794d */ /* 0x000fea0003800000 */
.L_x_7364:
[----:B------:R-:W-:Y:S01]  /*b680*/  HFMA2.MMA R124, -RZ, RZ, 0, 5.9604644775390625e-08 ;  /* 0x00000001ff7c7435 */ /* 0x000fe200000001ff */
[----:B------:R-:W-:Y:S01]  /*b690*/  IMAD.MOV.U32 R141, RZ, RZ, R114 ;  /* 0x000000ffff8d7224 */ /* 0x000fe200078e0072 */
[----:B------:R-:W-:Y:S01]  /*b6a0*/  MOV R120, 0xffffffff ;  /* 0xffffffff00787802 */ /* 0x000fe20000000f00 */
[----:B------:R-:W-:-:S08]  /*b6b0*/  IMAD.MOV.U32 R157, RZ, RZ, 0x1f ;  /* 0x0000001fff9d7424 */ /* 0x000fd000078e00ff */
[----:B01---5:R-:W-:Y:S05]  /*b6c0*/  WARPSYNC.COLLECTIVE R120, `(.L_x_7368) ;  /* 0x0000000078087348 */ /* 0x023fea0003c00000 */
[----:B------:R2:W3:Y:S02]  /*b6d0*/  SHFL.BFLY P2, R122, R141, R124, R157 ;  /* 0x0c00007c8d7a7389 */ /* 0x0004e4000004009d */
[----:B0123-5:R-:W-:Y:S01]  /*b6e0*/  ENDCOLLECTIVE ;  /* 0x000000000000791b */ /* 0x02ffe20003800000 */
.L_x_7368:
[----:B------:R-:W-:Y:S02]  /*b6f0*/  IMAD.MOV.U32 R124, RZ, RZ, 0x2 ;  /* 0x00000002ff7c7424 */ /* 0x000fe400078e00ff */
[----:B------:R-:W-:-:S04]  /*b700*/  IMAD.MOV.U32 R101, RZ, RZ, R122 ;  /* 0x000000ffff657224 */ /* 0x000fc800078e007a */
[----:B------:R-:W-:-:S05]  /*b710*/  FADD.FTZ R102, R114, R101 ;  /* 0x0000006572667221 */ /* 0x000fca0000010000 */
[----:B------:R-:W-:-:S07]  /*b720*/  MOV R141, R102 ;  /* 0x00000066008d7202 */ /* 0x000fce0000000f00 */
[----:B------:R-:W-:Y:S05]  /*b730*/  WARPSYNC.COLLECTIVE R120, `(.L_x_7369) ;  /* 0x0000000078087348 */ /* 0x000fea0003c00000 */
[----:B------:R0:W1:Y:S02]  /*b740*/  SHFL.BFLY P2, R122, R141, R124, R157 ;  /* 0x0c00007c8d7a7389 */ /* 0x000064000004009d */
[----:B01----:R-:W-:Y:S01]  /*b750*/  ENDCOLLECTIVE ;  /* 0x000000000000791b */ /* 0x003fe20003800000 */
.L_x_7369:
[----:B------:R-:W-:Y:S01]  /*b760*/  HFMA2.MMA R124, -RZ, RZ, 0, 2.384185791015625e-07 ;  /* 0x00000004ff7c7435 */ /* 0x000fe200000001ff */
[----:B------:R-:W-:-:S05]  /*b770*/  MOV R101, R122 ;  /* 0x0000007a00657202 */ /* 0x000fca0000000f00 */
[----:B------:R-:W-:-:S04]  /*b780*/  FADD.FTZ R103, R102, R101 ;  /* 0x0000006566677221 */ /* 0x000fc80000010000 */
[----:B------:R-:W-:-:S07]  /*b790*/  IMAD.MOV.U32 R141, RZ, RZ, R103 ;  /* 0x000000ffff8d7224 */ /* 0x000fce00078e0067 */
[----:B------:R-:W-:Y:S05]  /*b7a0*/  WARPSYNC.COLLECTIVE R120, `(.L_x_7370) ;  /* 0x0000000078087348 */ /* 0x000fea0003c00000 */
[----:B------:R0:W1:Y:S02]  /*b7b0*/  SHFL.BFLY P2, R122, R141, R124, R157 ;  /* 0x0c00007c8d7a7389 */ /* 0x000064000004009d */
[----:B01----:R-:W-:Y:S01]  /*b7c0*/  ENDCOLLECTIVE ;  /* 0x000000000000791b */ /* 0x003fe20003800000 */
.L_x_7370:
[----:B------:R-:W-:Y:S02]  /*b7d0*/  IMAD.MOV.U32 R124, RZ, RZ, 0x8 ;  /* 0x00000008ff7c7424 */ /* 0x000fe400078e00ff */
[----:B------:R-:W-:-:S04]  /*b7e0*/  IMAD.MOV.U32 R100, RZ, RZ, R122 ;  /* 0x000000ffff647224 */ /* 0x000fc800078e007a */
[----:B------:R-:W-:-:S05]  /*b7f0*/  FADD.FTZ R116, R103, R100 ;  /* 0x0000006467747221 */ /* 0x000fca0000010000 */
[----:B------:R-:W-:-:S07]  /*b800*/  MOV R141, R116 ;  /* 0x00000074008d7202 */ /* 0x000fce0000000f00 */
[----:B------:R-:W-:Y:S05]  /*b810*/  WARPSYNC.COLLECTIVE R120, `(.L_x_7371) ;  /* 0x0000000078087348 */ /* 0x000fea0003c00000 */
[----:B------:R0:W1:Y:S02]  /*b820*/  SHFL.BFLY P2, R122, R141, R124, R157 ;  /* 0x0c00007c8d7a7389 */ /* 0x000064000004009d */
[----:B01----:R-:W-:Y:S01]  /*b830*/  ENDCOLLECTIVE ;  /* 0x000000000000791b */ /* 0x003fe20003800000 */
.L_x_7371:
[----:B------:R-:W-:Y:S01]  /*b840*/  HFMA2.MMA R124, -RZ, RZ, 0, 9.5367431640625e-07 ;  /* 0x00000010ff7c7435 */ /* 0x000fe200000001ff */
[----:B------:R-:W-:-:S05]  /*b850*/  MOV R101, R122 ;  /* 0x0000007a00657202 */ /* 0x000fca0000000f00 */
[----:B------:R-:W-:-:S04]  /*b860*/  FADD.FTZ R118, R116, R101 ;  /* 0x0000006574767221 */ /* 0x000fc80000010000 */
[----:B------:R-:W-:-:S07]  /*b870*/  IMAD.MOV.U32 R141, RZ, RZ, R118 ;  /* 0x000000ffff8d7224 */ /* 0x000fce00078e0076 */
[----:B------:R-:W-:Y:S05]  /*b880*/  WARPSYNC.COLLECTIVE R120, `(.L_x_7372) ;  /* 0x0000000078087348 */ /* 0x000fea0003c00000 */
[----:B------:R0:W1:Y:S02]  /*b890*/  SHFL.BFLY P2, R122, R141, R124, R157 ;  /* 0x0c00007c8d7a7389 */ /* 0x000064000004009d */
[----:B01----:R-:W-:Y:S01]  /*b8a0*/  ENDCOLLECTIVE ;  /* 0x000000000000791b */ /* 0x003fe20003800000 */
.L_x_7372:
        /* <DEDUP_REMOVED lines=56> */
.L_x_7373:
[----:B------:R-:W-:Y:S01]  /*bc30*/  HFMA2.MMA R124, -RZ, RZ, 0, 1.1920928955078125e-07 ;  /* 0x00000002ff7c7435 */ /* 0x000fe200000001ff */
[----:B------:R-:W-:-:S05]  /*bc40*/  MOV R102, R122 ;  /* 0x0000007a00667202 */ /* 0x000fca0000000f00 */
[----:B------:R-:W-:-:S04]  /*bc50*/  FADD.FTZ R102, R101, R102 ;  /* 0x0000006665667221 */ /* 0x000fc80000010000 */
[----:B------:R-:W-:-:S07]  /*bc60*/  IMAD.MOV.U32 R141, RZ, RZ, R102 ;  /* 0x000000ffff8d7224 */ /* 0x000fce00078e0066 */
[----:B------:R-:W-:Y:S05]  /*bc70*/  WARPSYNC.COLLECTIVE R120, `(.L_x_7374) ;  /* 0x0000000078087348 */ /* 0x000fea0003c00000 */
[----:B------:R0:W1:Y:S02]  /*bc80*/  SHFL.BFLY P2, R122, R141, R124, R157 ;  /* 0x0c00007c8d7a7389 */ /* 0x000064000004009d */
[----:B01----:R-:W-:Y:S01]  /*bc90*/  ENDCOLLECTIVE ;  /* 0x000000000000791b */ /* 0x003fe20003800000 */
.L_x_7374:
[----:B------:R-:W-:Y:S02]  /*bca0*/  IMAD.MOV.U32 R124, RZ, RZ, 0x4 ;  /* 0x00000004ff7c7424 */ /* 0x000fe400078e00ff */
[----:B------:R-:W-:-:S04]  /*bcb0*/  IMAD.MOV.U32 R103, RZ, RZ, R122 ;  /* 0x000000ffff677224 */ /* 0x000fc800078e007a */
[----:B------:R-:W-:-:S05]  /*bcc0*/  FADD.FTZ R103, R102, R103 ;  /* 0x0000006766677221 */ /* 0x000fca0000010000 */
[----:B------:R-:W-:-:S07]  /*bcd0*/  MOV R141, R103 ;  /* 0x00000067008d7202 */ /* 0x000fce0000000f00 */
[----:B------:R-:W-:Y:S05]  /*bce0*/  WARPSYNC.COLLECTIVE R120, `(.L_x_7375) ;  /* 0x0000000078087348 */ /* 0x000fea0003c00000 */
[----:B------:R0:W1:Y:S02]  /*bcf0*/  SHFL.BFLY P2, R122, R141, R124, R157 ;  /* 0x0c00007c8d7a7389 */ /* 0x000064000004009d */
[----:B01----:R-:W-:Y:S01]  /*bd00*/  ENDCOLLECTIVE ;  /* 0x000000000000791b */ /* 0x003fe20003800000 */
.L_x_7375:
[----:B------:R-:W-:Y:S01]  /*bd10*/  HFMA2.MMA R124, -RZ, RZ, 0, 4.76837158203125e-07 ;  /* 0x00000008ff7c7435 */ /* 0x000fe200000001ff */
[----:B------:R-:W-:-:S05]  /*bd20*/  MOV R114, R122 ;  /* 0x0000007a00727202 */ /* 0x000fca0000000f00 */
[----:B------:R-:W-:-:S04]  /*bd30*/  FADD.FTZ R114, R103, R114 ;  /* 0x0000007267727221 */ /* 0x000fc80000010000 */
[----:B------:R-:W-:-:S07]  /*bd40*/  IMAD.MOV.U32 R141, RZ, RZ, R114 ;  /* 0x000000ffff8d7224 */ /* 0x000fce00078e0072 */
[----:B------:R-:W-:Y:S05]  /*bd50*/  WARPSYNC.COLLECTIVE R120, `(.L_x_7376) ;  /* 0x0000000078087348 */ /* 0x000fea0003c00000 */
[----:B------:R0:W1:Y:S02]  /*bd60*/  SHFL.BFLY P2, R122, R141, R124, R157 ;  /* 0x0c00007c8d7a7389 */ /* 0x000064000004009d */
[----:B01----:R-:W-:Y:S01]  /*bd70*/  ENDCOLLECTIVE ;  /* 0x000000000000791b */ /* 0x003fe20003800000 */
.L_x_7376:
[----:B------:R-:W-:Y:S01]  /*bd80*/  HFMA2.MMA R124, -RZ, RZ, 0, 9.5367431640625e-07 ;  /* 0x00000010ff7c7435 */ /* 0x000fe200000001ff */
[----:B------:R-:W-:-:S05]  /*bd90*/  MOV R137, R122 ;  /* 0x0000007a00897202 */ /* 0x000fca0000000f00 */
[----:B------:R-:W-:-:S04]  /*bda0*/  FADD.FTZ R137, R114, R137 ;  /* 0x0000008972897221 */ /* 0x000fc80000010000 */
[----:B------:R-:W-:-:S07]  /*bdb0*/  IMAD.MOV.U32 R141, RZ, RZ, R137 ;  /* 0x000000ffff8d7224 */ /* 0x000fce00078e0089 */
[----:B------:R-:W-:Y:S05]  /*bdc0*/  WARPSYNC.COLLECTIVE R120, `(.L_x_7377) ;  /* 0x0000000078087348 */ /* 0x000fea0003c00000 */
[----:B------:R0:W1:Y:S02]  /*bdd0*/  SHFL.BFLY P2, R122, R141, R124, R157 ;  /* 0x0c00007c8d7a7389 */ /* 0x000064000004009d */
[----:B01----:R-:W-:Y:S01]  /*bde0*/  ENDCOLLECTIVE ;  /* 0x000000000000791b */ /* 0x003fe20003800000 */
.L_x_7377:
[----:B------:R-:W-:Y:S01]  /*bdf0*/  MOV R116, R122 ;  /* 0x0000007a00747202 */ /* 0x000fe20000000f00 */
[----:B------:R-:W-:Y:S06]  /*be00*/  BRA `(.L_x_7378) ;  /* 0xffffffec00507947 */ /* 0x000fec000383ffff */
.L_x_7379:
        /* <DEDUP_REMOVED lines=15> */
.L_x_23255:


//--------------------- .text._ZN10layer_norm13ln_fwd_kernelINS_13Kernel_traitsI13__nv_bfloat16S2_fS2_fjLj3072ELj1ELj1ELj4ELj16ENS_18Kernel_traits_baseILj3072ES2_S2_fS2_fjLj128EEEEELb0ELb0ELb0ELb0EEEvNS_9FwdParamsE --------------------------
	.section	.text._ZN10layer_norm13ln_fwd_kernelINS_13Kernel_traitsI13__nv_bfloat16S2_fS2_fjLj3072ELj1ELj1ELj4ELj16ENS_18Kernel_traits_baseILj3072ES2_S2_fS2_fjLj128EEEEELb0ELb0ELb0ELb0EEEvNS_9FwdParamsE,"ax",@progbits
	.align	128
        .global         _ZN10layer_norm13ln_fwd_kernelINS_13Kernel_traitsI13__nv_bfloat16S2_fS2_fjLj3072ELj1ELj1ELj4ELj16ENS_18Kernel_traits_baseILj3072ES2_S2_fS2_fjLj128EEEEELb0ELb0ELb0ELb0EEEvNS_9FwdParamsE
        .type           _ZN10layer_norm13ln_fwd_kernelINS_13Kernel_traitsI13__nv_bfloat16S2_fS2_fjLj3072ELj1ELj1ELj4ELj16ENS_18Kernel_traits_baseILj3072ES2_S2_fS2_fjLj128EEEEELb0ELb0ELb0ELb0EEEvNS_9FwdParamsE,@function
        .size           _ZN10layer_norm13ln_fwd_kernelINS_13Kernel_traitsI13__nv_bfloat16S2_fS2_fjLj3072ELj1ELj1ELj4ELj16ENS_18Kernel_traits_baseILj3072ES2_S2_fS2_fjLj128EEEEELb0ELb0ELb0ELb0EEEvNS_9FwdParamsE,(.L_x_23256 - _ZN10layer_norm13ln_fwd_kernelINS_13Kernel_traitsI13__nv_bfloat16S2_fS2_fjLj3072ELj1ELj1ELj4ELj16ENS_18Kernel_traits_baseILj3072ES2_S2_fS2_fjLj128EEEEELb0ELb0ELb0ELb0EEEvNS_9FwdParamsE)
        .other          _ZN10layer_norm13ln_fwd_kernelINS_13Kernel_traitsI13__nv_bfloat16S2_fS2_fjLj3072ELj1ELj1ELj4ELj16ENS_18Kernel_traits_baseILj3072ES2_S2_fS2_fjLj128EEEEELb0ELb0ELb0ELb0EEEvNS_9FwdParamsE,@"STO_CUDA_ENTRY STV_DEFAULT"
_ZN10layer_norm13ln_fwd_kernelINS_13Kernel_traitsI13__nv_bfloat16S2_fS2_fjLj3072ELj1ELj1ELj4ELj16ENS_18Kernel_traits_baseILj3072ES2_S2_fS2_fjLj128EEEEELb0ELb0ELb0ELb0EEEvNS_9FwdParamsE:
.text._ZN10layer_norm13ln_fwd_kernelINS_13Kernel_traitsI13__nv_bfloat16S2_fS2_fjLj3072ELj1ELj1ELj4ELj16ENS_18Kernel_traits_baseILj3072ES2_S2_fS2_fjLj128EEEEELb0ELb0ELb0ELb0EEEvNS_9FwdParamsE:
        /* <DEDUP_REMOVED lines=8> */
[----:B------:R-:W-:Y:S02]  /*0080*/  LEA.HI.SX32 R2, R24, R3, 0x1d ;  /* 0x0000000318027211 */ /* 0x000fe400078feaff */
[----:B------:R-:W-:Y:S02]  /*0090*/  LOP3.LUT R3, R0, 0x7f, RZ, 0xc0, !PT ;  /* 0x0000007f00037812 */ /* 0x000fe400078ec0ff */
[C---:B------:R-:W-:Y:S02]  /*00a0*/  LOP3.LUT P0, RZ, R2.reuse, 0xffffff80, RZ, 0xc0, !PT ;  /* 0xffffff8002ff7812 */ /* 0x040fe4000780c0ff */
[C---:B------:R-:W-:Y:S02]  /*00b0*/  ISETP.GE.U32.AND P4, PT, R2.reuse, 0x100, PT ;  /* 0x000001000200780c */ /* 0x040fe40003f86070 */
[----:B------:R-:W-:Y:S02]  /*00c0*/  ISETP.GE.U32.AND P1, PT, R2, 0x180, PT ;  /* 0x000001800200780c */ /* 0x000fe40003f26070 */
[----:B------:R-:W-:-:S07]  /*00d0*/  P2R R4, PR, RZ, 0x10 ;  /* 0x00000010ff047803 */ /* 0x000fce0000000000 */
        /* <DEDUP_REMOVED lines=17> */
.L_x_7381:
[----:B------:R-:W-:Y:S05]  /*01f0*/  BSYNC B0 ;  /* 0x0000000000007941 */ /* 0x000fea0003800000 */
.L_x_7380:
        /* <DEDUP_REMOVED lines=18> */
.L_x_7383:
[----:B------:R-:W-:Y:S05]  /*0320*/  BSYNC B0 ;  /* 0x0000000000007941 */ /* 0x000fea0003800000 */
.L_x_7382:
        /* <DEDUP_REMOVED lines=13> */
.L_x_7385:
[----:B------:R-:W-:Y:S05]  /*0400*/  BSYNC B0 ;  /* 0x0000000000007941 */ /* 0x000fea0003800000 */
.L_x_7384:
[----:B------:R-:W0:Y:S02]  /*0410*/  S2UR UR6, SR_CTAID.X ;  /* 0x00000000000679c3 */ /* 0x000e240000002500 */
[----:B0-----:R-:W-:Y:S01]  /*0420*/  LEA.HI R25, R0, UR6, RZ, 0x19 ;  /* 0x0000000600197c11 */ /* 0x001fe2000f8fc8ff */
[----:B------:R-:W-:-:S03]  /*0430*/  ULDC UR6, c[0x0][0x214] ;  /* 0x0000850000067ab9 */ /* 0x000fc60000000800 */
[----:B------:R-:W-:-:S13]  /*0440*/  ISETP.GE.AND P2, PT, R25, UR6, PT ;  /* 0x0000000619007c0c */ /* 0x000fda000bf46270 */
[----:B------:R-:W-:Y:S05]  /*0450*/  @P2 EXIT ;  /* 0x000000000000294d */ /* 0x000fea0003800000 */
[----:B------:R-:W-:Y:S01]  /*0460*/  SHF.R.S32.HI R24, RZ, 0x3, R24 ;  /* 0x00000003ff187819 */ /* 0x000fe20000011418 */
[----:B------:R-:W-:Y:S01]  /*0470*/  ULDC.64 UR6, c[0x0][0x270] ;  /* 0x00009c0000067ab9 */ /* 0x000fe20000000a00 */
[----:B------:R-:W-:Y:S01]  /*0480*/  LOP3.LUT R27, R0, 0x60, RZ, 0xc0, !PT ;  /* 0x00000060001b7812 */ /* 0x000fe200078ec0ff */
[----:B------:R-:W-:Y:S01]  /*0490*/  HFMA2.MMA R58, -RZ, RZ, 0, 5.9604644775390625e-08 ;  /* 0x00000001ff3a7435 */ /* 0x000fe200000001ff */
[----:B------:R-:W-:Y:S01]  /*04a0*/  LOP3.LUT R26, R24, 0x7f, RZ, 0xc0, !PT ;  /* 0x0000007f181a7812 */ /* 0x000fe200078ec0ff */
[----:B------:R-:W-:Y:S01]  /*04b0*/  ULDC UR11, c[0x0][0x218] ;  /* 0x00008600000b7ab9 */ /* 0x000fe20000000800 */
[----:B------:R-:W-:Y:S01]  /*04c0*/  SHF.R.U32.HI R24, RZ, 0x2, R24 ;  /* 0x00000002ff187819 */ /* 0x000fe20000011618 */
[----:B------:R-:W-:Y:S01]  /*04d0*/  ULDC UR10, c[0x0][0x290] ;  /* 0x0000a400000a7ab9 */ /* 0x000fe20000000800 */
[----:B------:R-:W-:Y:S01]  /*04e0*/  VIADDMNMX R27, R26, -R27, RZ, !PT ;  /* 0x8000001b1a1b7246 */ /* 0x000fe200078001ff */
[----:B------:R-:W-:Y:S01]  /*04f0*/  ULDC.64 UR8, c[0x0][0x230] ;  /* 0x00008c0000087ab9 */ /* 0x000fe20000000a00 */
[----:B------:R-:W-:Y:S01]  /*0500*/  LOP3.LUT R24, R24, 0x3fffffe0, RZ, 0xc0, !PT ;  /* 0x3fffffe018187812 */ /* 0x000fe200078ec0ff */
[----:B------:R-:W-:Y:S01]  /*0510*/  ULDC.64 UR12, c[0x0][0x210] ;  /* 0x00008400000c7ab9 */ /* 0x000fe20000000a00 */
[----:B------:R-:W-:-:S02]  /*0520*/  VIMNMX R27, R27, 0x20, PT ;  /* 0x000000201b1b7848 */ /* 0x000fc40003fe0100 */
[----:B------:R-:W-:Y:S02]  /*0530*/  SHF.L.U32 R7, R28, 0x10, RZ ;  /* 0x000000101c077819 */ /* 0x000fe400000006ff */
[----:B------:R-:W-:Y:S02]  /*0540*/  IADD3 R27, R27, R24, RZ ;  /* 0x000000181b1b7210 */ /* 0x000fe40007ffe0ff */
[----:B------:R-:W-:Y:S02]  /*0550*/  SHF.L.U32 R28, R0, 0x5, RZ ;  /* 0x00000005001c7819 */ /* 0x000fe400000006ff */
[----:B------:R-:W-:Y:S02]  /*0560*/  SHF.L.U32 R27, R27, 0x3, RZ ;  /* 0x000000031b1b7819 */ /* 0x000fe400000006ff */
[----:B------:R-:W-:Y:S02]  /*0570*/  SHF.L.U32 R3, R8, 0x10, RZ ;  /* 0x0000001008037819 */ /* 0x000fe400000006ff */
[----:B------:R-:W-:-:S02]  /*0580*/  SHF.L.U32 R8, R29, 0x10, RZ ;  /* 0x000000101d087819 */ /* 0x000fc400000006ff */
[----:B------:R-:W-:Y:S02]  /*0590*/  LOP3.LUT R29, R28, 0x3e0, RZ, 0xc0, !PT ;  /* 0x000003e01c1d7812 */ /* 0x000fe400078ec0ff */
[----:B------:R-:W-:Y:S02]  /*05a0*/  I2FP.F32.U32 R27, R27 ;  /* 0x0000001b001b7245 */ /* 0x000fe40000201000 */
[----:B------:R-:W-:Y:S02]  /*05b0*/  VIADDMNMX R29, R26, -R29, RZ, !PT ;  /* 0x8000001d1a1d7246 */ /* 0x000fe400078001ff */
[----:B------:R0:W1:Y:S01]  /*05c0*/  MUFU.RCP R82, R27 ;  /* 0x0000001b00527308 */ /* 0x0000620000001000 */
[----:B------:R-:W-:Y:S02]  /*05d0*/  SHF.L.U32 R6, R11, 0x10, RZ ;  /* 0x000000100b067819 */ /* 0x000fe400000006ff */
[C---:B-----5:R-:W-:Y:S02]  /*05e0*/  PRMT R72, R13.reuse, 0x7632, R72 ;  /* 0x000076320d487816 */ /* 0x060fe40000000048 */
[----:B------:R-:W-:-:S02]  /*05f0*/  SHF.L.U32 R11, R13, 0x10, RZ ;  /* 0x000000100d0b7819 */ /* 0x000fc400000006ff */
[C---:B------:R-:W-:Y:S02]  /*0600*/  PRMT R74, R15.reuse, 0x7632, R74 ;  /* 0x000076320f4a7816 */ /* 0x040fe4000000004a */
[----:B------:R-:W-:Y:S02]  /*0610*/  SHF.L.U32 R13, R15, 0x10, RZ ;  /* 0x000000100f0d7819 */ /* 0x000fe400000006ff */
[C---:B------:R-:W-:Y:S02]  /*0620*/  PRMT R76, R17.reuse, 0x7632, R76 ;  /* 0x00007632114c7816 */ /* 0x040fe4000000004c */
[----:B------:R-:W-:Y:S02]  /*0630*/  SHF.L.U32 R15, R17, 0x10, RZ ;  /* 0x00000010110f7819 */ /* 0x000fe400000006ff */
[----:B------:R-:W-:Y:S02]  /*0640*/  VIMNMX R29, R29, 0x20, PT ;  /* 0x000000201d1d7848 */ /* 0x000fe40003fe0100 */
[----:B------:R-:W-:-:S02]  /*0650*/  PRMT R78, R19, 0x7632, R78 ;  /* 0x00007632134e7816 */ /* 0x000fc4000000004e */
[----:B------:R-:W-:Y:S02]  /*0660*/  SHF.L.U32 R17, R19, 0x10, RZ ;  /* 0x0000001013117819 */ /* 0x000fe400000006ff */
[----:B------:R-:W-:Y:S01]  /*0670*/  ISETP.NE.U32.AND P2, PT, RZ, UR6, PT ;  /* 0x00000006ff007c0c */ /* 0x000fe2000bf45070 */
[----:B------:R-:W-:Y:S01]  /*0680*/  ULDC.U8 UR6, c[0x0][0x2a0] ;  /* 0x0000a80000067ab9 */ /* 0x000fe20000000000 */
[C---:B------:R-:W-:Y:S02]  /*0690*/  PRMT R83, R20.reuse, 0x7632, R83 ;  /* 0x0000763214537816 */ /* 0x040fe40000000053 */
[----:B------:R-:W-:Y:S02]  /*06a0*/  SHF.L.U32 R19, R20, 0x10, RZ ;  /* 0x0000001014137819 */ /* 0x000fe400000006ff */
[C---:B------:R-:W-:Y:S02]  /*06b0*/  PRMT R85, R21.reuse, 0x7632, R85 ;  /* 0x0000763215557816 */ /* 0x040fe40000000055 */
[----:B------:R-:W-:-:S02]  /*06c0*/  SHF.L.U32 R20, R21, 0x10, RZ ;  /* 0x0000001015147819 */ /* 0x000fc400000006ff */
[----:B------:R-:W-:Y:S02]  /*06d0*/  PRMT R73, R12, 0x7632, R73 ;  /* 0x000076320c497816 */ /* 0x000fe40000000049 */
[----:B------:R-:W-:Y:S02]  /*06e0*/  PRMT R75, R14, 0x7632, R75 ;  /* 0x000076320e4b7816 */ /* 0x000fe4000000004b */
[----:B------:R-:W-:Y:S02]  /*06f0*/  PRMT R77, R16, 0x7632, R77 ;  /* 0x00007632104d7816 */ /* 0x000fe4000000004d */
[----:B------:R-:W-:Y:S02]  /*0700*/  PRMT R79, R18, 0x7632, R79 ;  /* 0x00007632124f7816 */ /* 0x000fe4000000004f */
[C---:B------:R-:W-:Y:S02]  /*0710*/  PRMT R87, R22.reuse, 0x7632, R87 ;  /* 0x0000763216577816 */ /* 0x040fe40000000057 */
[----:B------:R-:W-:-:S02]  /*0720*/  SHF.L.U32 R21, R22, 0x10, RZ ;  /* 0x0000001016157819 */ /* 0x000fc400000006ff */
[----:B------:R-:W-:Y:S02]  /*0730*/  PRMT R89, R23, 0x7632, R89 ;  /* 0x0000763217597816 */ /* 0x000fe40000000059 */
[----:B------:R-:W-:Y:S02]  /*0740*/  PRMT R84, R60, 0x7632, R84 ;  /* 0x000076323c547816 */ /* 0x000fe40000000054 */
[----:B------:R-:W-:Y:S02]  /*0750*/  PRMT R86, R61, 0x7632, R86 ;  /* 0x000076323d567816 */ /* 0x000fe40000000056 */
[----:B------:R-:W-:Y:S02]  /*0760*/  PRMT R88, R62, 0x7632, R88 ;  /* 0x000076323e587816 */ /* 0x000fe40000000058 */
[----:B------:R-:W-:Y:S02]  /*0770*/  PRMT R90, R63, 0x7632, R90 ;  /* 0x000076323f5a7816 */ /* 0x000fe4000000005a */
[----:B------:R-:W-:-:S02]  /*0780*/  IADD3 R29, R24, R29, RZ ;  /* 0x0000001d181d7210 */ /* 0x000fc40007ffe0ff */
[----:B------:R-:W-:Y:S02]  /*0790*/  ISETP.NE.AND P3, PT, RZ, UR6, PT ;  /* 0x00000006ff007c0c */ /* 0x000fe4000bf65270 */
        /* <DEDUP_REMOVED lines=13> */
[----:B------:R-:W-:Y:S02]  /*0870*/  MOV R63, R25 ;  /* 0x00000019003f7202 */ /* 0x000fe40000000f00 */
        /* <DEDUP_REMOVED lines=26> */
[----:B------:R-:W-:Y:S01]  /*0a20*/  ISETP.NE.AND.EX P2, PT, RZ, UR7, PT, P2 ;  /* 0x00000007ff007c0c */ /* 0x000fe2000bf45320 */
[----:B01----:R-:W-:-:S12]  /*0a30*/  ULDC.64 UR6, c[0x0][0x238] ;  /* 0x00008e0000067ab9 */ /* 0x003fd80000000a00 */
.L_x_7399:
[----:B------:R-:W0:Y:S02]  /*0a40*/  @P2 LDC.64 R56, c[0x0][0x270] ;  /* 0x00009c00ff382b82 */ /* 0x000e240000000a00 */
[----:B0-----:R-:W-:-:S06]  /*0a50*/  @P2 IMAD.WIDE R56, R63, 0x2, R56 ;  /* 0x000000023f382825 */ /* 0x001fcc00078e0238 */
[----:B------:R-:W2:Y:S01]  /*0a60*/  @P2 LDG.E.U16 R56, desc[UR4][R56.64] ;  /* 0x0000000438382981 */ /* 0x000ea2000c1e1500 */
[----:B------:R-:W-:Y:S01]  /*0a70*/  IMAD R59, R63, UR11, RZ ;  /* 0x0000000b3f3b7c24 */ /* 0x000fe2000f8e02ff */
[----:B------:R-:W-:Y:S01]  /*0a80*/  LOP3.LUT R93, R0, 0x7f, RZ, 0xc0, !PT ;  /* 0x0000007f005d7812 */ /* 0x000fe200078ec0ff */
[----:B------:R-:W-:Y:S03]  /*0a90*/  BSSY B0, `(.L_x_7386) ;  /* 0x0000034000007945 */ /* 0x000fe60003800000 */
[----:B------:R-:W-:-:S04]  /*0aa0*/  SHF.R.S32.HI R80, RZ, 0x1f, R59 ;  /* 0x0000001fff507819 */ /* 0x000fc8000001143b */
[----:B------:R-:W-:Y:S02]  /*0ab0*/  LEA.HI R80, R80, R59, RZ, 0x3 ;  /* 0x0000003b50507211 */ /* 0x000fe400078f18ff */
[----:B------:R-:W-:Y:S02]  /*0ac0*/  MOV R59, 0x3f800000 ;  /* 0x3f800000003b7802 */ /* 0x000fe40000000f00 */
[----:B------:R-:W-:-:S04]  /*0ad0*/  LEA.HI.SX32 R93, R80, R93, 0x1d ;  /* 0x0000005d505d7211 */ /* 0x000fc800078feaff */
[----:B------:R-:W-:Y:S02]  /*0ae0*/  MOV R81, R93 ;  /* 0x0000005d00517202 */ /* 0x000fe40000000f00 */
[----:B--2---:R-:W-:Y:S01]  /*0af0*/  @P2 SHF.L.U32 R59, R56, 0x10, RZ ;  /* 0x00000010383b2819 */ /* 0x004fe200000006ff */
[----:B------:R-:W-:Y:S06]  /*0b00*/  @!P0 BRA `(.L_x_7387) ;  /* 0x0000000000b08947 */ /* 0x000fec0003800000 */
[----:B------:R-:W0:Y:S01]  /*0b10*/  LDC.64 R32, c[0x0][0x220] ;  /* 0x00008800ff207b82 */ /* 0x000e220000000a00 */
[----:B------:R-:W-:-:S04]  /*0b20*/  ISETP.NE.U32.AND P3, PT, RZ, UR8, PT ;  /* 0x00000008ff007c0c */ /* 0x000fc8000bf65070 */
[----:B------:R-:W-:Y:S01]  /*0b30*/  ISETP.NE.AND.EX P3, PT, RZ, UR9, PT, P3 ;  /* 0x00000009ff007c0c */ /* 0x000fe2000bf65330 */
[----:B0-----:R-:W-:-:S12]  /*0b40*/  IMAD.WIDE.U32 R32, R93, 0x10, R32 ;  /* 0x000000105d207825 */ /* 0x001fd800078e0020 */
[C---:B------:R-:W-:Y:S01]  /*0b50*/  @P3 LEA R36, P4, R93.reuse, UR8, 0x5 ;  /* 0x000000085d243c11 */ /* 0x040fe2000f8828ff */
[----:B------:R-:W2:Y:S03]  /*0b60*/  LDG.E.128 R32, desc[UR4][R32.64] ;  /* 0x0000000420207981 */ /* 0x000ea6000c1e1d00 */
[----:B------:R-:W-:-:S05]  /*0b70*/  @P3 LEA.HI.X R37, R93, UR9, RZ, 0x5, P4 ;  /* 0x000000095d253c11 */ /* 0x000fca000a0f2cff */
[----:B------:R-:W3:Y:S04]  /*0b80*/  @P3 LDG.E.128 R24, desc[UR4][R36.64] ;  /* 0x0000000424183981 */ /* 0x000ee8000c1e1d00 */
[----:B------:R0:W4:Y:S01]  /*0b90*/  @P3 LDG.E.128 R28, desc[UR4][R36.64+0x10] ;  /* 0x00001004241c3981 */ /* 0x000122000c1e1d00 */
[----:B------:R-:W-:Y:S02]  /*0ba0*/  ISETP.NE.U32.AND P3, PT, RZ, UR8, PT ;  /* 0x00000008ff007c0c */ /* 0x000fe4000bf65070 */
[C---:B------:R-:W-:Y:S02]  /*0bb0*/  LEA R56, P4, R93.reuse, UR6, 0x5 ;  /* 0x000000065d387c11 */ /* 0x040fe4000f8828ff */
[----:B------:R-:W-:Y:S02]  /*0bc0*/  ISETP.NE.AND.EX P3, PT, RZ, UR9, PT, P3 ;  /* 0x00000009ff007c0c */ /* 0x000fe4000bf65330 */
[----:B------:R-:W-:-:S02]  /*0bd0*/  LEA.HI.X R57, R93, UR7, RZ, 0x5, P4 ;  /* 0x000000075d397c11 */ /* 0x000fc4000a0f2cff */
[----:B------:R-:W-:Y:S02]  /*0be0*/  IADD3 R81, R93, 0x80, RZ ;  /* 0x000000805d517810 */ /* 0x000fe40007ffe0ff */
[C---:B--2---:R-:W-:Y:S02]  /*0bf0*/  PRMT R38, R32.reuse, 0x7632, R38 ;  /* 0x0000763220267816 */ /* 0x044fe40000000026 */
[----:B------:R-:W-:Y:S02]  /*0c00*/  SHF.L.U32 R80, R32, 0x10, RZ ;  /* 0x0000001020507819 */ /* 0x000fe400000006ff */
[C---:B------:R-:W-:Y:S02]  /*0c10*/  PRMT R39, R33.reuse, 0x7632, R39 ;  /* 0x0000763221277816 */ /* 0x040fe40000000027 */
[----:B------:R-:W-:Y:S02]  /*0c20*/  SHF.L.U32 R96, R33, 0x10, RZ ;  /* 0x0000001021607819 */ /* 0x000fe400000006ff */
[----:B------:R-:W-:-:S02]  /*0c30*/  PRMT R32, R34, 0x7632, R32 ;  /* 0x0000763222207816 */ /* 0x000fc40000000020 */
[C---:B------:R-:W-:Y:S02]  /*0c40*/  PRMT R33, R35.reuse, 0x7632, R33 ;  /* 0x0000763223217816 */ /* 0x040fe40000000021 */
[----:B------:R-:W-:Y:S01]  /*0c50*/  SHF.L.U32 R100, R34, 0x10, RZ ;  /* 0x0000001022647819 */ /* 0x000fe200000006ff */
[-C--:B------:R-:W-:Y:S01]  /*0c60*/  FMUL.FTZ R34, R96, R59.reuse ;  /* 0x0000003b60227220 */ /* 0x080fe20000410000 */
[----:B------:R-:W-:Y:S02]  /*0c70*/  SHF.L.U32 R104, R35, 0x10, RZ ;  /* 0x0000001023687819 */ /* 0x000fe400000006ff */
[----:B------:R-:W-:Y:S01]  /*0c80*/  SHF.L.U32 R94, R38, 0x10, RZ ;  /* 0x00000010265e7819 */ /* 0x000fe200000006ff */
[-C--:B0-----:R-:W-:Y:S01]  /*0c90*/  FMUL.FTZ R36, R100, R59.reuse ;  /* 0x0000003b64247220 */ /* 0x081fe20000410000 */
[----:B------:R-:W-:Y:S01]  /*0ca0*/  SHF.L.U32 R98, R39, 0x10, RZ ;  /* 0x0000001027627819 */ /* 0x000fe200000006ff */
[-C--:B------:R-:W-:Y:S01]  /*0cb0*/  FMUL.FTZ R38, R104, R59.reuse ;  /* 0x0000003b68267220 */ /* 0x080fe20000410000 */
[----:B------:R-:W-:Y:S01]  /*0cc0*/  SHF.L.U32 R102, R32, 0x10, RZ ;  /* 0x0000001020667819 */ /* 0x000fe200000006ff */
[-C--:B------:R-:W-:Y:S01]  /*0cd0*/  FMUL.FTZ R32, R80, R59.reuse ;  /* 0x0000003b50207220 */ /* 0x080fe20000410000 */
[----:B------:R-:W-:Y:S01]  /*0ce0*/  SHF.L.U32 R106, R33, 0x10, RZ ;  /* 0x00000010216a7819 */ /* 0x000fe200000006ff */
[-C--:B------:R-:W-:Y:S01]  /*0cf0*/  FMUL.FTZ R33, R94, R59.reuse ;  /* 0x0000003b5e217220 */ /* 0x080fe20000410000 */
[-C--:B------:R-:W-:Y:S01]  /*0d00*/  FMUL.FTZ R35, R98, R59.reuse ;  /* 0x0000003b62237220 */ /* 0x080fe20000410000 */
[-C--:B------:R-:W-:Y:S01]  /*0d10*/  FMUL.FTZ R37, R102, R59.reuse ;  /* 0x0000003b66257220 */ /* 0x080fe20000410000 */
[----:B---3--:R-:W-:Y:S01]  /*0d20*/  @P3 FADD.FTZ R32, R24, R32 ;  /* 0x0000002018203221 */ /* 0x008fe20000010000 */
[----:B------:R-:W-:Y:S01]  /*0d30*/  FMUL.FTZ R39, R106, R59 ;  /* 0x0000003b6a277220 */ /* 0x000fe20000410000 */
[----:B------:R-:W-:Y:S01]  /*0d40*/  @P3 FADD.FTZ R33, R25, R33 ;  /* 0x0000002119213221 */ /* 0x000fe20000010000 */
[----:B------:R-:W-:Y:S01]  /*0d50*/  @P3 FADD.FTZ R34, R26, R34 ;  /* 0x000000221a223221 */ /* 0x000fe20000010000 */
[----:B------:R-:W-:Y:S01]  /*0d60*/  @P3 FADD.FTZ R35, R27, R35 ;  /* 0x000000231b233221 */ /* 0x000fe20000010000 */
[----:B----4-:R-:W-:Y:S01]  /*0d70*/  @P3 FADD.FTZ R36, R28, R36 ;  /* 0x000000241c243221 */ /* 0x010fe20000010000 */
[----:B------:R-:W-:Y:S01]  /*0d80*/  @P3 FADD.FTZ R37, R29, R37 ;  /* 0x000000251d253221 */ /* 0x000fe20000010000 */
[----:B------:R-:W-:Y:S01]  /*0d90*/  @P3 FADD.FTZ R38, R30, R38 ;  /* 0x000000261e263221 */ /* 0x000fe20000010000 */
[----:B------:R-:W-:Y:S01]  /*0da0*/  @P3 FADD.FTZ R39, R31, R39 ;  /* 0x000000271f273221 */ /* 0x000fe20000010000 */
[----:B------:R0:W-:Y:S04]  /*0db0*/  STG.E.128 desc[UR4][R56.64], R32 ;  /* 0x0000002038007986 */ /* 0x0001e8000c101d04 */
[----:B------:R0:W-:Y:S02]  /*0dc0*/  STG.E.128 desc[UR4][R56.64+0x10], R36 ;  /* 0x0000102438007986 */ /* 0x0001e4000c101d04 */
.L_x_7387:
[----:B------:R-:W-:Y:S05]  /*0dd0*/  BSYNC B0 ;  /* 0x0000000000007941 */ /* 0x000fea0003800000 */
.L_x_7386:
[----:B------:R-:W-:Y:S01]  /*0de0*/  ISETP.GE.U32.AND P3, PT, R2, 0x100, PT ;  /* 0x000001000200780c */ /* 0x000fe20003f66070 */
[----:B------:R-:W-:-:S12]  /*0df0*/  BSSY B0, `(.L_x_7388) ;  /* 0x000002e000007945 */ /* 0x000fd80003800000 */
[----:B------:R-:W-:Y:S05]  /*0e00*/  @!P3 BRA `(.L_x_7389) ;  /* 0x0000000000b0b947 */ /* 0x000fea0003800000 */
[----:B------:R-:W1:Y:S01]  /*0e10*/  LDC.64 R40, c[0x0][0x220] ;  /* 0x00008800ff287b82 */ /* 0x000e620000000a00 */
[----:B------:R-:W-:-:S04]  /*0e20*/  ISETP.NE.U32.AND P3, PT, RZ, UR8, PT ;  /* 0x00000008ff007c0c */ /* 0x000fc8000bf65070 */
[----:B------:R-:W-:Y:S01]  /*0e30*/  ISETP.NE.AND.EX P3, PT, RZ, UR9, PT, P3 ;  /* 0x00000009ff007c0c */ /* 0x000fe2000bf65330 */
[----:B-1----:R-:W-:-:S12]  /*0e40*/  IMAD.WIDE.U32 R40, R81, 0x10, R40 ;  /* 0x0000001051287825 */ /* 0x002fd800078e0028 */
[C---:B------:R-:W-:Y:S01]  /*0e50*/  @P3 LEA R44, P4, R81.reuse, UR8, 0x5 ;  /* 0x00000008512c3c11 */ /* 0x040fe2000f8828ff */
[----:B------:R-:W2:Y:S03]  /*0e60*/  LDG.E.128 R40, desc[UR4][R40.64] ;  /* 0x0000000428287981 */ /* 0x000ea6000c1e1d00 */
[----:B------:R-:W-:-:S05]  /*0e70*/  @P3 LEA.HI.X R45, R81, UR9, RZ, 0x5, P4 ;  /* 0x00000009512d3c11 */ /* 0x000fca000a0f2cff */
[----:B------:R-:W3:Y:S04]  /*0e80*/  @P3 LDG.E.128 R24, desc[UR4][R44.64] ;  /* 0x000000042c183981 */ /* 0x000ee8000c1e1d00 */
[----:B------:R1:W4:Y:S01]  /*0e90*/  @P3 LDG.E.128 R28, desc[UR4][R44.64+0x10] ;  /* 0x000010042c1c3981 */ /* 0x000322000c1e1d00 */
[----:B------:R-:W-:Y:S02]  /*0ea0*/  ISETP.NE.U32.AND P3, PT, RZ, UR8, PT ;  /* 0x00000008ff007c0c */ /* 0x000fe4000bf65070 */
[C---:B0-----:R-:W-:Y:S02]  /*0eb0*/  LEA R56, P4, R81.reuse, UR6, 0x5 ;  /* 0x0000000651387c11 */ /* 0x041fe4000f8828ff */
        /* <DEDUP_REMOVED lines=13> */
[-C--:B-1----:R-:W-:Y:S01]  /*0f90*/  FMUL.FTZ R44, R100, R59.reuse ;  /* 0x0000003b642c7220 */ /* 0x082fe20000410000 */
        /* <DEDUP_REMOVED lines=19> */
.L_x_7389:
[----:B------:R-:W-:Y:S05]  /*10d0*/  BSYNC B0 ;  /* 0x0000000000007941 */ /* 0x000fea0003800000 */
.L_x_7388:
[----:B------:R-:W-:Y:S04]  /*10e0*/  BSSY B0, `(.L_x_7390) ;  /* 0x000002d000007945 */ /* 0x000fe80003800000 */
[----:B------:R-:W-:Y:S05]  /*10f0*/  @!P1 BRA `(.L_x_7391) ;  /* 0x0000000000ac9947 */ /* 0x000fea0003800000 */
[----:B------:R-:W2:Y:S01]  /*1100*/  LDC.64 R48, c[0x0][0x220] ;  /* 0x00008800ff307b82 */ /* 0x000ea20000000a00 */
[----:B------:R-:W-:-:S04]  /*1110*/  ISETP.NE.U32.AND P3, PT, RZ, UR8, PT ;  /* 0x00000008ff007c0c */ /* 0x000fc8000bf65070 */
[----:B------:R-:W-:Y:S01]  /*1120*/  ISETP.NE.AND.EX P3, PT, RZ, UR9, PT, P3 ;  /* 0x00000009ff007c0c */ /* 0x000fe2000bf65330 */
[----:B--2---:R-:W-:-:S12]  /*1130*/  IMAD.WIDE.U32 R48, R81, 0x10, R48 ;  /* 0x0000001051307825 */ /* 0x004fd800078e0030 */
[C---:B------:R-:W-:Y:S01]  /*1140*/  @P3 LEA R52, P4, R81.reuse, UR8, 0x5 ;  /* 0x0000000851343c11 */ /* 0x040fe2000f8828ff */
[----:B------:R-:W2:Y:S03]  /*1150*/  LDG.E.128 R48, desc[UR4][R48.64] ;  /* 0x0000000430307981 */ /* 0x000ea6000c1e1d00 */
[----:B------:R-:W-:-:S05]  /*1160*/  @P3 LEA.HI.X R53, R81, UR9, RZ, 0x5, P4 ;  /* 0x0000000951353c11 */ /* 0x000fca000a0f2cff */
[----:B------:R-:W3:Y:S04]  /*1170*/  @P3 LDG.E.128 R24, desc[UR4][R52.64] ;  /* 0x0000000434183981 */ /* 0x000ee8000c1e1d00 */
[----:B------:R4:W5:Y:S01]  /*1180*/  @P3 LDG.E.128 R28, desc[UR4][R52.64+0x10] ;  /* 0x00001004341c3981 */ /* 0x000962000c1e1d00 */
[----:B------:R-:W-:Y:S02]  /*1190*/  ISETP.NE.U32.AND P3, PT, RZ, UR8, PT ;  /* 0x00000008ff007c0c */ /* 0x000fe4000bf65070 */
[----:B01----:R-:W-:Y:S02]  /*11a0*/  LEA R56, P4, R81, UR6, 0x5 ;  /* 0x0000000651387c11 */ /* 0x003fe4000f8828ff */
[----:B------:R-:W-:Y:S02]  /*11b0*/  ISETP.NE.AND.EX P3, PT, RZ, UR9, PT, P3 ;  /* 0x00000009ff007c0c */ /* 0x000fe4000bf65330 */
[----:B--2---:R-:W-:-:S02]  /*11c0*/  PRMT R54, R48, 0x7632, R54 ;  /* 0x0000763230367816 */ /* 0x004fc40000000036 */
[----:B------:R-:W-:Y:S02]  /*11d0*/  SHF.L.U32 R80, R48, 0x10, RZ ;  /* 0x0000001030507819 */ /* 0x000fe400000006ff */
[----:B------:R-:W-:Y:S02]  /*11e0*/  PRMT R55, R49, 0x7632, R55 ;  /* 0x0000763231377816 */ /* 0x000fe40000000037 */
[C---:B------:R-:W-:Y:S02]  /*11f0*/  PRMT R57, R50.reuse, 0x7632, R57 ;  /* 0x0000763232397816 */ /* 0x040fe40000000039 */
[----:B------:R-:W-:Y:S02]  /*1200*/  PRMT R48, R51, 0x7632, R48 ;  /* 0x0000763233307816 */ /* 0x000fe40000000030 */
[----:B------:R-:W-:Y:S02]  /*1210*/  SHF.L.U32 R96, R49, 0x10, RZ ;  /* 0x0000001031607819 */ /* 0x000fe400000006ff */
[----:B------:R-:W-:-:S02]  /*1220*/  SHF.L.U32 R100, R50, 0x10, RZ ;  /* 0x0000001032647819 */ /* 0x000fc400000006ff */
[----:B------:R-:W-:Y:S01]  /*1230*/  SHF.L.U32 R104, R51, 0x10, RZ ;  /* 0x0000001033687819 */ /* 0x000fe200000006ff */
[-C--:B------:R-:W-:Y:S01]  /*1240*/  FMUL.FTZ R50, R96, R59.reuse ;  /* 0x0000003b60327220 */ /* 0x080fe20000410000 */
[----:B------:R-:W-:Y:S01]  /*1250*/  SHF.L.U32 R94, R54, 0x10, RZ ;  /* 0x00000010365e7819 */ /* 0x000fe200000006ff */
[-C--:B----4-:R-:W-:Y:S01]  /*1260*/  FMUL.FTZ R52, R100, R59.reuse ;  /* 0x0000003b64347220 */ /* 0x090fe20000410000 */
        /* <DEDUP_REMOVED lines=8> */
[----:B------:R-:W-:Y:S01]  /*12f0*/  LEA.HI.X R57, R81, UR7, RZ, 0x5, P4 ;  /* 0x0000000751397c11 */ /* 0x000fe2000a0f2cff */
[----:B------:R-:W-:Y:S01]  /*1300*/  FMUL.FTZ R55, R106, R59 ;  /* 0x0000003b6a377220 */ /* 0x000fe20000410000 */
[----:B---3--:R-:W-:Y:S01]  /*1310*/  @P3 FADD.FTZ R48, R24, R48 ;  /* 0x0000003018303221 */ /* 0x008fe20000010000 */
[----:B------:R-:W-:Y:S01]  /*1320*/  @P3 FADD.FTZ R49, R25, R49 ;  /* 0x0000003119313221 */ /* 0x000fe20000010000 */
[----:B------:R-:W-:Y:S01]  /*1330*/  @P3 FADD.FTZ R50, R26, R50 ;  /* 0x000000321a323221 */ /* 0x000fe20000010000 */
[----:B------:R-:W-:Y:S01]  /*1340*/  @P3 FADD.FTZ R51, R27, R51 ;  /* 0x000000331b333221 */ /* 0x000fe20000010000 */
[----:B-----5:R-:W-:Y:S01]  /*1350*/  @P3 FADD.FTZ R52, R28, R52 ;  /* 0x000000341c343221 */ /* 0x020fe20000010000 */
[----:B------:R-:W-:Y:S01]  /*1360*/  @P3 FADD.FTZ R53, R29, R53 ;  /* 0x000000351d353221 */ /* 0x000fe20000010000 */
[----:B------:R-:W-:Y:S01]  /*1370*/  @P3 FADD.FTZ R54, R30, R54 ;  /* 0x000000361e363221 */ /* 0x000fe20000010000 */
[----:B------:R-:W-:Y:S01]  /*1380*/  @P3 FADD.FTZ R55, R31, R55 ;  /* 0x000000371f373221 */ /* 0x000fe20000010000 */
[----:B------:R2:W-:Y:S04]  /*1390*/  STG.E.128 desc[UR4][R56.64], R48 ;  /* 0x0000003038007986 */ /* 0x0005e8000c101d04 */
[----:B------:R2:W-:Y:S02]  /*13a0*/  STG.E.128 desc[UR4][R56.64+0x10], R52 ;  /* 0x0000103438007986 */ /* 0x0005e4000c101d04 */
.L_x_7391:
[----:B------:R-:W-:Y:S05]  /*13b0*/  BSYNC B0 ;  /* 0x0000000000007941 */ /* 0x000fea0003800000 */
.L_x_7390:
        /* <DEDUP_REMOVED lines=104> */
.L_x_7410:
        /* <DEDUP_REMOVED lines=44> */
[----:B------:R-:W0:Y:S03]  /*1d00*/  MUFU.RCP R96, R96 ;  /* 0x0000006000607308 */ /* 0x000e260000001000 */
        /* <DEDUP_REMOVED lines=13> */
[----:B------:R-:W0:Y:S01]  /*1de0*/  @!P3 LDC.64 R58, c[0x0][0x250] ;  /* 0x00009400ff3abb82 */ /* 0x000e220000000a00 */
[----:B------:R-:W1:Y:S02]  /*1df0*/  SHFL.IDX PT, R97, R94, RZ, 0x1f ;  /* 0x00001fff5e617589 */ /* 0x000e6400000e0000 */
[----:B------:R-:W-:-:S05]  /*1e00*/  FFMA.FTZ R80, R96, R80, R81 ;  /* 0x0000005060507223 */ /* 0x000fca0000010051 */
[----:B------:R-:W3:Y:S01]  /*1e10*/  @!P3 LDC.64 R56, c[0x0][0x258] ;  /* 0x00009600ff38bb82 */ /* 0x000ee20000000a00 */
[----:B------:R-:W2:Y:S01]  /*1e20*/  SHFL.IDX PT, R80, R80, RZ, 0x1f ;  /* 0x00001fff50507589 */ /* 0x000ea200000e0000 */
[----:B0-----:R-:W-:-:S04]  /*1e30*/  @!P3 IMAD.WIDE R58, R63, 0x4, R58 ;  /* 0x000000043f3ab825 */ /* 0x001fc800078e023a */
[C---:B-1----:R-:W-:Y:S01]  /*1e40*/  FMUL.FTZ R81, R97.reuse, R97 ;  /* 0x0000006161517220 */ /* 0x042fe20000410000 */
[----:B------:R-:W-:Y:S01]  /*1e50*/  FSEL R94, R97, RZ, !P5 ;  /* 0x000000ff615e7208 */ /* 0x000fe20006800000 */
[----:B------:R0:W-:Y:S03]  /*1e60*/  @!P3 STG.E desc[UR4][R58.64], R97 ;  /* 0x000000613a00b986 */ /* 0x0001e6000c101904 */
[----:B------:R-:W-:Y:S01]  /*1e70*/  FSEL R96, R81, RZ, P5 ;  /* 0x000000ff51607208 */ /* 0x000fe20002800000 */
[----:B---3--:R-:W-:-:S04]  /*1e80*/  @!P3 IMAD.WIDE R56, R63, 0x4, R56 ;  /* 0x000000043f38b825 */ /* 0x008fc800078e0238 */
[----:B--2---:R-:W-:-:S04]  /*1e90*/  FFMA.FTZ R81, R80, UR10, R95 ;  /* 0x0000000a50517c23 */ /* 0x004fc8000801005f */
[----:B------:R-:W-:-:S04]  /*1ea0*/  FADD.FTZ R81, R81, R96 ;  /* 0x0000006051517221 */ /* 0x000fc80000010000 */
        /* <DEDUP_REMOVED lines=35> */
.L_x_7394:
[----:B------:R-:W-:Y:S05]  /*20e0*/  BSYNC B0 ;  /* 0x0000000000007941 */ /* 0x000fea0003800000 */
.L_x_7393:
        /* <DEDUP_REMOVED lines=35> */
.L_x_7396:
[----:B------:R-:W-:Y:S05]  /*2320*/  BSYNC B0 ;  /* 0x0000000000007941 */ /* 0x000fea0003800000 */
.L_x_7395:
[----:B------:R-:W-:Y:S04]  /*2330*/  BSSY B0, `(.L_x_7397) ;  /* 0x0000021000007945 */ /* 0x000fe80003800000 */
        /* <DEDUP_REMOVED lines=32> */
.L_x_7398:
[----:B------:R-:W-:Y:S05]  /*2540*/  BSYNC B0 ;  /* 0x0000000000007941 */ /* 0x000fea0003800000 */
.L_x_7397:
[----:B------:R-:W-:Y:S02]  /*2550*/  IADD3 R63, R63, UR12, RZ ;  /* 0x0000000c3f3f7c10 */ /* 0x000fe4000fffe0ff */
[----:B0123--:R-:W-:Y:S02]  /*2560*/  SEL R58, RZ, 0x1, P4 ;  /* 0x00000001ff3a7807 */ /* 0x00ffe40002000000 */
[----:B------:R-:W-:-:S13]  /*2570*/  ISETP.GE.AND P3, PT, R63, UR13, PT ;  /* 0x0000000d3f007c0c */ /* 0x000fda000bf66270 */
[----:B------:R-:W-:Y:S05]  /*2580*/  @!P3 BRA `(.L_x_7399) ;  /* 0xffffffe4002cb947 */ /* 0x000fea000383ffff */
[----:B------:R-:W-:Y:S05]  /*2590*/  EXIT ;  /* 0x000000000000794d */ /* 0x000fea0003800000 */
.L_x_7392:
[----:B------:R-:W-:Y:S01]  /*25a0*/  HFMA2.MMA R99, -RZ, RZ, 0, 5.9604644775390625e-08 ;  /* 0x00000001ff637435 */ /* 0x000fe200000001ff */
[----:B------:R-:W-:Y:S02]  /*25b0*/  MOV R98, R57 ;  /* 0x0000003900627202 */ /* 0x000fe40000000f00 */
[----:B------:R-:W-:Y:S02]  /*25c0*/  MOV R100, 0x1f ;  /* 0x0000001f00647802 */ /* 0x000fe40000000f00 */
[----:B------:R-:W-:-:S07]  /*25d0*/  MOV R97, 0xffffffff ;  /* 0xffffffff00617802 */ /* 0x000fce0000000f00 */
[----:B------:R-:W-:Y:S05]  /*25e0*/  WARPSYNC.COLLECTIVE R97, `(.L_x_7400) ;  /* 0x0000000061087348 */ /* 0x000fea0003c00000 */
[----:B------:R0:W1:Y:S02]  /*25f0*/  SHFL.BFLY P6, R96, R98, R99, R100 ;  /* 0x0c00006362607389 */ /* 0x00006400000c0064 */
[----:B01----:R-:W-:Y:S01]  /*2600*/  ENDCOLLECTIVE ;  /* 0x000000000000791b */ /* 0x003fe20003800000 */
.L_x_7400:
[----:B------:R-:W-:Y:S01]  /*2610*/  HFMA2.MMA R99, -RZ, RZ, 0, 1.1920928955078125e-07 ;  /* 0x00000002ff637435 */ /* 0x000fe200000001ff */
[----:B------:R-:W-:-:S05]  /*2620*/  MOV R56, R96 ;  /* 0x0000006000387202 */ /* 0x000fca0000000f00 */
[----:B------:R-:W-:-:S05]  /*2630*/  FADD.FTZ R80, R57, R56 ;  /* 0x0000003839507221 */ /* 0x000fca0000010000 */
[----:B------:R-:W-:-:S07]  /*2640*/  MOV R98, R80 ;  /* 0x0000005000627202 */ /* 0x000fce0000000f00 */
[----:B------:R-:W-:Y:S05]  /*2650*/  WARPSYNC.COLLECTIVE R97, `(.L_x_7401) ;  /* 0x0000000061087348 */ /* 0x000fea0003c00000 */
[----:B------:R0:W1:Y:S02]  /*2660*/  SHFL.BFLY P6, R96, R98, R99, R100 ;  /* 0x0c00006362607389 */ /* 0x00006400000c0064 */
[----:B01----:R-:W-:Y:S01]  /*2670*/  ENDCOLLECTIVE ;  /* 0x000000000000791b */ /* 0x003fe20003800000 */
.L_x_7401:
[----:B------:R-:W-:Y:S01]  /*2680*/  HFMA2.MMA R99, -RZ, RZ, 0, 2.384185791015625e-07 ;  /* 0x00000004ff637435 */ /* 0x000fe200000001ff */
[----:B------:R-:W-:-:S05]  /*2690*/  MOV R81, R96 ;  /* 0x0000006000517202 */ /* 0x000fca0000000f00 */
[----:B------:R-:W-:-:S05]  /*26a0*/  FADD.FTZ R81, R80, R81 ;  /* 0x0000005150517221 */ /* 0x000fca0000010000 */
[----:B------:R-:W-:-:S07]  /*26b0*/  MOV R98, R81 ;  /* 0x0000005100627202 */ /* 0x000fce0000000f00 */
[----:B------:R-:W-:Y:S05]  /*26c0*/  WARPSYNC.COLLECTIVE R97, `(.L_x_7402) ;  /* 0x0000000061087348 */ /* 0x000fea0003c00000 */
[----:B------:R0:W1:Y:S02]  /*26d0*/  SHFL.BFLY P6, R96, R98, R99, R100 ;  /* 0x0c00006362607389 */ /* 0x00006400000c0064 */
[----:B01----:R-:W-:Y:S01]  /*26e0*/  ENDCOLLECTIVE ;  /* 0x000000000000791b */ /* 0x003fe20003800000 */
.L_x_7402:
[----:B------:R-:W-:Y:S01]  /*26f0*/  HFMA2.MMA R99, -RZ, RZ, 0, 4.76837158203125e-07 ;  /* 0x00000008ff637435 */ /* 0x000fe200000001ff */
[----:B------:R-:W-:-:S05]  /*2700*/  MOV R56, R96 ;  /* 0x0000006000387202 */ /* 0x000fca0000000f00 */
[----:B------:R-:W-:-:S05]  /*2710*/  FADD.FTZ R94, R81, R56 ;  /* 0x00000038515e7221 */ /* 0x000fca0000010000 */
[----:B------:R-:W-:-:S07]  /*2720*/  MOV R98, R94 ;  /* 0x0000005e00627202 */ /* 0x000fce0000000f00 */
[----:B------:R-:W-:Y:S05]  /*2730*/  WARPSYNC.COLLECTIVE R97, `(.L_x_7403) ;  /* 0x0000000061087348 */ /* 0x000fea0003c00000 */
[----:B------:R0:W1:Y:S02]  /*2740*/  SHFL.BFLY P6, R96, R98, R99, R100 ;  /* 0x0c00006362607389 */ /* 0x00006400000c0064 */
[----:B01----:R-:W-:Y:S01]  /*2750*/  ENDCOLLECTIVE ;  /* 0x000000000000791b */ /* 0x003fe20003800000 */
.L_x_7403:
[----:B------:R-:W-:Y:S01]  /*2760*/  HFMA2.MMA R99, -RZ, RZ, 0, 9.5367431640625e-07 ;  /* 0x00000010ff637435 */ /* 0x000fe200000001ff */
[----:B------:R-:W-:-:S05]  /*2770*/  MOV R95, R96 ;  /* 0x00000060005f7202 */ /* 0x000fca0000000f00 */
[----:B------:R-:W-:-:S05]  /*2780*/  FADD.FTZ R95, R94, R95 ;  /* 0x0000005f5e5f7221 */ /* 0x000fca0000010000 */
[----:B------:R-:W-:-:S07]  /*2790*/  MOV R98, R95 ;  /* 0x0000005f00627202 */ /* 0x000fce0000000f00 */
[----:B------:R-:W-:Y:S05]  /*27a0*/  WARPSYNC.COLLECTIVE R97, `(.L_x_7404) ;  /* 0x0000000061087348 */ /* 0x000fea0003c00000 */
[----:B------:R0:W1:Y:S02]  /*27b0*/  SHFL.BFLY P6, R96, R98, R99, R100 ;  /* 0x0c00006362607389 */ /* 0x00006400000c0064 */
[----:B01----:R-:W-:Y:S01]  /*27c0*/  ENDCOLLECTIVE ;  /* 0x000000000000791b */ /* 0x003fe20003800000 */
.L_x_7404:
        /* <DEDUP_REMOVED lines=57> */
.L_x_7405:
[----:B------:R-:W-:Y:S01]  /*2b60*/  HFMA2.MMA R99, -RZ, RZ, 0, 1.1920928955078125e-07 ;  /* 0x00000002ff637435 */ /* 0x000fe200000001ff */
[----:B------:R-:W-:-:S05]  /*2b70*/  MOV R80, R96 ;  /* 0x0000006000507202 */ /* 0x000fca0000000f00 */
[----:B------:R-:W-:-:S05]  /*2b80*/  FADD.FTZ R80, R57, R80 ;  /* 0x0000005039507221 */ /* 0x000fca0000010000 */
[----:B------:R-:W-:-:S07]  /*2b90*/  MOV R98, R80 ;  /* 0x0000005000627202 */ /* 0x000fce0000000f00 */
[----:B------:R-:W-:Y:S05]  /*2ba0*/  WARPSYNC.COLLECTIVE R97, `(.L_x_7406) ;  /* 0x0000000061087348 */ /* 0x000fea0003c00000 */
[----:B------:R0:W1:Y:S02]  /*2bb0*/  SHFL.BFLY P6, R96, R98, R99, R100 ;  /* 0x0c00006362607389 */ /* 0x00006400000c0064 */
[----:B01----:R-:W-:Y:S01]  /*2bc0*/  ENDCOLLECTIVE ;  /* 0x000000000000791b */ /* 0x003fe20003800000 */
.L_x_7406:
[----:B------:R-:W-:Y:S01]  /*2bd0*/  HFMA2.MMA R99, -RZ, RZ, 0, 2.384185791015625e-07 ;  /* 0x00000004ff637435 */ /* 0x000fe200000001ff */
[----:B------:R-:W-:-:S05]  /*2be0*/  MOV R81, R96 ;  /* 0x0000006000517202 */ /* 0x000fca0000000f00 */
[----:B------:R-:W-:-:S05]  /*2bf0*/  FADD.FTZ R81, R80, R81 ;  /* 0x0000005150517221 */ /* 0x000fca0000010000 */
[----:B------:R-:W-:-:S07]  /*2c00*/  MOV R98, R81 ;  /* 0x0000005100627202 */ /* 0x000fce0000000f00 */
[----:B------:R-:W-:Y:S05]  /*2c10*/  WARPSYNC.COLLECTIVE R97, `(.L_x_7407) ;  /* 0x0000000061087348 */ /* 0x000fea0003c00000 */
[----:B------:R0:W1:Y:S02]  /*2c20*/  SHFL.BFLY P6, R96, R98, R99, R100 ;  /* 0x0c00006362607389 */ /* 0x00006400000c0064 */
[----:B01----:R-:W-:Y:S01]  /*2c30*/  ENDCOLLECTIVE ;  /* 0x000000000000791b */ /* 0x003fe20003800000 */
.L_x_7407:
[----:B------:R-:W-:Y:S01]  /*2c40*/  HFMA2.MMA R99, -RZ, RZ, 0, 4.76837158203125e-07 ;  /* 0x00000008ff637435 */ /* 0x000fe200000001ff */
[----:B------:R-:W-:-:S05]  /*2c50*/  MOV R94, R96 ;  /* 0x00000060005e7202 */ /* 0x000fca0000000f00 */
[----:B------:R-:W-:-:S05]  /*2c60*/  FADD.FTZ R94, R81, R94 ;  /* 0x0000005e515e7221 */ /* 0x000fca0000010000 */
[----:B------:R-:W-:-:S07]  /*2c70*/  MOV R98, R94 ;  /* 0x0000005e00627202 */ /* 0x000fce0000000f00 */
[----:B------:R-:W-:Y:S05]  /*2c80*/  WARPSYNC.COLLECTIVE R97, `(.L_x_7408) ;  /* 0x0000000061087348 */ /* 0x000fea0003c00000 */
[----:B------:R0:W1:Y:S02]  /*2c90*/  SHFL.BFLY P6, R96, R98, R99, R100 ;  /* 0x0c00006362607389 */ /* 0x00006400000c0064 */
[----:B01----:R-:W-:Y:S01]  /*2ca0*/  ENDCOLLECTIVE ;  /* 0x000000000000791b */ /* 0x003fe20003800000 */
.L_x_7408:
[----:B------:R-:W-:Y:S01]  /*2cb0*/  HFMA2.MMA R99, -RZ, RZ, 0, 9.5367431640625e-07 ;  /* 0x00000010ff637435 */ /* 0x000fe200000001ff */
[----:B------:R-:W-:-:S05]  /*2cc0*/  MOV R95, R96 ;  /* 0x00000060005f7202 */ /* 0x000fca0000000f00 */
[----:B------:R-:W-:-:S05]  /*2cd0*/  FADD.FTZ R95, R94, R95 ;  /* 0x0000005f5e5f7221 */ /* 0x000fca0000010000 */
[----:B------:R-:W-:-:S07]  /*2ce0*/  MOV R98, R95 ;  /* 0x0000005f00627202 */ /* 0x000fce0000000f00 */
[----:B------:R-:W-:Y:S05]  /*2cf0*/  WARPSYNC.COLLECTIVE R97, `(.L_x_7409) ;  /* 0x0000000061087348 */ /* 0x000fea0003c00000 */
[----:B------:R0:W1:Y:S02]  /*2d00*/  SHFL.BFLY P6, R96, R98, R99, R100 ;  /* 0x0c00006362607389 */ /* 0x00006400000c0064 */
[----:B01----:R-:W-:Y:S01]  /*2d10*/  ENDCOLLECTIVE ;  /* 0x000000000000791b */ /* 0x003fe20003800000 */
.L_x_7409:
[----:B------:R-:W-:Y:S05]  /*2d20*/  BRA `(.L_x_7410) ;  /* 0xffffffec00447947 */ /* 0x000fea000383ffff */
.L_x_7411:
        /* <DEDUP_REMOVED lines=13> */
.L_x_23256:


//--------------------- .text._ZN10layer_norm13ln_fwd_kernelINS_13Kernel_traitsI13__nv_bfloat16S2_fS2_fjLj3072ELj1ELj1ELj4ELj16ENS_18Kernel_traits_baseILj3072ES2_S2_fS2_fjLj128EEEEELb0ELb0ELb0ELb1EEEvNS_9FwdParamsE --------------------------
	.section	.text._ZN10layer_norm13ln_fwd_kernelINS_13Kernel_traitsI13__nv_bfloat16S2_fS2_fjLj3072ELj1ELj1ELj4ELj16ENS_18Kernel_traits_baseILj3072ES2_S2_fS2_fjLj128EEEEELb0ELb0ELb0ELb1EEEvNS_9FwdParamsE,"ax",@progbits
	.align	128
        .global         _ZN10layer_norm13ln_fwd_kernelINS_13Kernel_traitsI13__nv_bfloat16S2_fS2_fjLj3072ELj1ELj1ELj4ELj16ENS_18Kernel_traits_baseILj3072ES2_S2_fS2_fjLj128EEEEELb0ELb0ELb0ELb1EEEvNS_9FwdParamsE
        .type           _ZN10layer_norm13ln_fwd_kernelINS_13Kernel_traitsI13__nv_bfloat16S2_fS2_fjLj3072ELj1ELj1ELj4ELj16ENS_18Kernel_traits_baseILj3072ES2_S2_fS2_fjLj128EEEEELb0ELb0ELb0ELb1EEEvNS_9FwdParamsE,@function
        .size           _ZN10layer_norm13ln_fwd_kernelINS_13Kernel_traitsI13__nv_bfloat16S2_fS2_fjLj3072ELj1ELj1ELj4ELj16ENS_18Kernel_traits_baseILj3072ES2_S2_fS2_fjLj128EEEEELb0ELb0ELb0ELb1EEEvNS_9FwdParamsE,(.L_x_23257 - _ZN10layer_norm13ln_fwd_kernelINS_13Kernel_traitsI13__nv_bfloat16S2_fS2_fjLj3072ELj1ELj1ELj4ELj16ENS_18Kernel_traits_baseILj3072ES2_S2_fS2_fjLj128EEEEELb0ELb0ELb0ELb1EEEvNS_9FwdParamsE)
        .other          _ZN10layer_norm13ln_fwd_kernelINS_13Kernel_traitsI13__nv_bfloat16S2_fS2_fjLj3072ELj1ELj1ELj4ELj16ENS_18Kernel_traits_baseILj3072ES2_S2_fS2_fjLj128EEEEELb0ELb0ELb0ELb1EEEvNS_9FwdParamsE,@"STO_CUDA_ENTRY STV_DEFAULT"
_ZN10layer_norm13ln_fwd_kernelINS_13Kernel_traitsI13__nv_bfloat16S2_fS2_fjLj3072ELj1ELj1ELj4ELj16ENS_18Kernel_traits_baseILj3072ES2_S2_fS2_fjLj128EEEEELb0ELb0ELb0ELb1EEEvNS_9FwdParamsE:
.text._ZN10layer_norm13ln_fwd_kernelINS_13Kernel_traitsI13__nv_bfloat16S2_fS2_fjLj3072ELj1ELj1ELj4ELj16ENS_18Kernel_traits_baseILj3072ES2_S2_fS2_fjLj128EEEEELb0ELb0ELb0ELb1EEEvNS_9FwdParamsE:
        /* <DEDUP_REMOVED lines=14> */
[----:B-1----:R-:W-:Y:S01]  /*00e0*/  LEA.HI R66, R0, UR6, RZ, 0x19 ;  /* 0x0000000600427c11 */ /* 0x002fe2000f8fc8ff */
[----:B------:R-:W-:Y:S01]  /*00f0*/  ULDC UR6, c[0x0][0x214] ;  /* 0x0000850000067ab9 */ /* 0x000fe20000000800 */
[----:B------:R-:W-:Y:S01]  /*0100*/  IADD3 R6, P2, R6, UR8, RZ ;  /* 0x0000000806067c10 */ /* 0x000fe2000ff5e0ff */
[----:B------:R0:W5:Y:S01]  /*0110*/  @P0 LDG.E.128 R12, desc[UR4][R2.64+0x1000] ;  /* 0x00100004020c0981 */ /* 0x000162000c1e1d00 */
[----:B------:R-:W-:Y:S02]  /*0120*/  ISETP.GE.AND P1, PT, R66, UR6, PT ;  /* 0x0000000642007c0c */ /* 0x000fe4000bf26270 */
[----:B------:R-:W-:-:S11]  /*0130*/  IADD3.X R7, RZ, UR9, RZ, P2, !PT ;  /* 0x00000009ff077c10 */ /* 0x000fd600097fe4ff */
[----:B0-----:R-:W-:Y:S05]  /*0140*/  @P1 EXIT ;  /* 0x000000000000194d */ /* 0x001fea0003800000 */
        /* <DEDUP_REMOVED lines=10> */
[----:B------:R-:W-:Y:S01]  /*01f0*/  ULDC.64 UR6, c[0x0][0x270] ;  /* 0x00009c0000067ab9 */ /* 0x000fe20000000a00 */
[----:B------:R-:W-:Y:S01]  /*0200*/  SHF.L.U32 R4, R10, 0x10, RZ ;  /* 0x000000100a047819 */ /* 0x000fe200000006ff */
[----:B------:R-:W-:Y:S01]  /*0210*/  HFMA2.MMA R94, -RZ, RZ, 0, 5.9604644775390625e-08 ;  /* 0x00000001ff5e7435 */ /* 0x000fe200000001ff */
[C---:B------:R-:W-:Y:S01]  /*0220*/  PRMT R70, R11.reuse, 0x7632, R70 ;  /* 0x000076320b467816 */ /* 0x040fe20000000046 */
[----:B------:R-:W-:Y:S01]  /*0230*/  ULDC UR10, c[0x0][0x290] ;  /* 0x0000a400000a7ab9 */ /* 0x000fe20000000800 */
[----:B------:R-:W-:Y:S01]  /*0240*/  SHF.L.U32 R5, R11, 0x10, RZ ;  /* 0x000000100b057819 */ /* 0x000fe200000006ff */
[----:B------:R-:W-:Y:S01]  /*0250*/  ULDC.64 UR8, c[0x0][0x230] ;  /* 0x00008c0000087ab9 */ /* 0x000fe20000000a00 */
[C---:B------:R-:W-:Y:S01]  /*0260*/  PRMT R75, R12.reuse, 0x7632, R75 ;  /* 0x000076320c4b7816 */ /* 0x040fe2000000004b */
[----:B------:R-:W-:Y:S01]  /*0270*/  ULDC.64 UR12, c[0x0][0x210] ;  /* 0x00008400000c7ab9 */ /* 0x000fe20000000a00 */
[----:B------:R-:W-:-:S02]  /*0280*/  SHF.L.U32 R10, R12, 0x10, RZ ;  /* 0x000000100c0a7819 */ /* 0x000fc400000006ff */
[C---:B------:R-:W-:Y:S02]  /*0290*/  PRMT R78, R13.reuse, 0x7632, R78 ;  /* 0x000076320d4e7816 */ /* 0x040fe4000000004e */
[----:B------:R-:W-:Y:S02]  /*02a0*/  SHF.L.U32 R11, R13, 0x10, RZ ;  /* 0x000000100d0b7819 */ /* 0x000fe400000006ff */
        /* <DEDUP_REMOVED lines=8> */
[----:B------:R-:W-:Y:S02]  /*0330*/  PRMT R73, R30, 0x7632, R73 ;  /* 0x000076321e497816 */ /* 0x000fe40000000049 */
[----:B------:R-:W-:-:S02]  /*0340*/  PRMT R74, R31, 0x7632, R74 ;  /* 0x000076321f4a7816 */ /* 0x000fc4000000004a */
[----:B------:R-:W-:Y:S01]  /*0350*/  ISETP.NE.U32.AND P0, PT, RZ, UR6, PT ;  /* 0x00000006ff007c0c */ /* 0x000fe2000bf05070 */
[----:B------:R-:W-:Y:S01]  /*0360*/  ULDC.U8 UR6, c[0x0][0x2a0] ;  /* 0x0000a80000067ab9 */ /* 0x000fe20000000000 */
[----:B------:R-:W-:Y:S02]  /*0370*/  SHF.L.U32 R2, R8, 0x10, RZ ;  /* 0x0000001008027819 */ /* 0x000fe400000006ff */
[----:B------:R-:W-:Y:S02]  /*0380*/  SHF.L.U32 R3, R9, 0x10, RZ ;  /* 0x0000001009037819 */ /* 0x000fe400000006ff */
[----:B0-----:R-:W-:Y:S02]  /*0390*/  SHF.L.U32 R6, R28, 0x10, RZ ;  /* 0x000000101c067819 */ /* 0x001fe400000006ff */
[----:B------:R-:W-:Y:S02]  /*03a0*/  SHF.L.U32 R7, R29, 0x10, RZ ;  /* 0x000000101d077819 */ /* 0x000fe400000006ff */
[----:B------:R-:W-:-:S02]  /*03b0*/  SHF.L.U32 R8, R30, 0x10, RZ ;  /* 0x000000101e087819 */ /* 0x000fc400000006ff */
[----:B------:R-:W-:Y:S02]  /*03c0*/  SHF.L.U32 R9, R31, 0x10, RZ ;  /* 0x000000101f097819 */ /* 0x000fe400000006ff */
[----:B------:R-:W-:Y:S02]  /*03d0*/  ISETP.NE.AND P3, PT, RZ, UR6, PT ;  /* 0x00000006ff007c0c */ /* 0x000fe4000bf65270 */
        /* <DEDUP_REMOVED lines=12> */
[----:B------:R-:W-:Y:S01]  /*04a0*/  ISETP.NE.AND.EX P0, PT, RZ, UR7, PT, P0 ;  /* 0x00000007ff007c0c */ /* 0x000fe2000bf05300 */
[----:B------:R-:W-:Y:S01]  /*04b0*/  ULDC UR7, c[0x0][0x218] ;  /* 0x0000860000077ab9 */ /* 0x000fe20000000800 */
[C---:B--2---:R-:W-:Y:S02]  /*04c0*/  PRMT R82, R16.reuse, 0x7632, R82 ;  /* 0x0000763210527816 */ /* 0x044fe40000000052 */
[----:B------:R-:W-:Y:S02]  /*04d0*/  SHF.L.U32 R15, R16, 0x10, RZ ;  /* 0x00000010100f7819 */ /* 0x000fe400000006ff */
[----:B------:R-:W-:-:S02]  /*04e0*/  PRMT R81, R17, 0x7632, R81 ;  /* 0x0000763211517816 */ /* 0x000fc40000000051 */
[----:B------:R-:W-:Y:S02]  /*04f0*/  SHF.L.U32 R14, R17, 0x10, RZ ;  /* 0x00000010110e7819 */ /* 0x000fe400000006ff */
[----:B------:R-:W-:Y:S02]  /*0500*/  PRMT R84, R18, 0x7632, R84 ;  /* 0x0000763212547816 */ /* 0x000fe40000000054 */
[----:B------:R-:W-:Y:S02]  /*0510*/  PRMT R83, R19, 0x7632, R83 ;  /* 0x0000763213537816 */ /* 0x000fe40000000053 */
[----:B---3--:R-:W-:Y:S02]  /*0520*/  PRMT R86, R20, 0x7632, R86 ;  /* 0x0000763214567816 */ /* 0x008fe40000000056 */
[----:B------:R-:W-:Y:S02]  /*0530*/  PRMT R85, R21, 0x7632, R85 ;  /* 0x0000763215557816 */ /* 0x000fe40000000055 */
[----:B------:R-:W-:-:S02]  /*0540*/  PRMT R88, R22, 0x7632, R88 ;  /* 0x0000763216587816 */ /* 0x000fc40000000058 */
[----:B------:R-:W-:Y:S02]  /*0550*/  PRMT R87, R23, 0x7632, R87 ;  /* 0x0000763217577816 */ /* 0x000fe40000000057 */
[----:B----4-:R-:W-:Y:S02]  /*0560*/  PRMT R90, R24, 0x7632, R90 ;  /* 0x00007632185a7816 */ /* 0x010fe4000000005a */
[----:B------:R-:W-:Y:S02]  /*0570*/  PRMT R89, R25, 0x7632, R89 ;  /* 0x0000763219597816 */ /* 0x000fe40000000059 */
[----:B------:R-:W-:Y:S02]  /*0580*/  PRMT R92, R26, 0x7632, R92 ;  /* 0x000076321a5c7816 */ /* 0x000fe4000000005c */
[----:B------:R-:W-:Y:S02]  /*0590*/  PRMT R91, R27, 0x7632, R91 ;  /* 0x000076321b5b7816 */ /* 0x000fe4000000005b */
        /* <DEDUP_REMOVED lines=22> */
.L_x_7413:
[----:B------:R-:W-:Y:S01]  /*0700*/  ISETP.NE.U32.AND P2, PT, RZ, UR8, PT ;  /* 0x00000008ff007c0c */ /* 0x000fe2000bf45070 */
[----:B0-----:R-:W0:Y:S01]  /*0710*/  @P0 LDC.64 R32, c[0x0][0x270] ;  /* 0x00009c00ff200b82 */ /* 0x001e220000000a00 */
[----:B------:R-:W-:Y:S01]  /*0720*/  IMAD R34, R66, UR7, RZ ;  /* 0x0000000742227c24 */ /* 0x000fe2000f8e02ff */
[----:B------:R-:W-:Y:S02]  /*0730*/  LOP3.LUT R93, R0, 0x7f, RZ, 0xc0, !PT ;  /* 0x0000007f005d7812 */ /* 0x000fe400078ec0ff */
[----:B------:R-:W-:Y:S02]  /*0740*/  ISETP.NE.AND.EX P2, PT, RZ, UR9, PT, P2 ;  /* 0x00000009ff007c0c */ /* 0x000fe4000bf45320 */
[----:B------:R-:W-:Y:S02]  /*0750*/  SHF.R.S32.HI R35, RZ, 0x1f, R34 ;  /* 0x0000001fff237819 */ /* 0x000fe40000011422 */
[----:B------:R-:W1:Y:S02]  /*0760*/  LDC.64 R56, c[0x0][0x220] ;  /* 0x00008800ff387b82 */ /* 0x000e640000000a00 */
[----:B------:R-:W-:-:S04]  /*0770*/  LEA.HI R34, R35, R34, RZ, 0x3 ;  /* 0x0000002223227211 */ /* 0x000fc800078f18ff */
[----:B------:R-:W-:Y:S02]  /*0780*/  LEA.HI.SX32 R93, R34, R93, 0x1d ;  /* 0x0000005d225d7211 */ /* 0x000fe400078feaff */
[----:B------:R-:W2:Y:S08]  /*0790*/  LDC.64 R76, c[0x0][0x238] ;  /* 0x00008e00ff4c7b82 */ /* 0x000eb00000000a00 */
[----:B------:R-:W3:Y:S01]  /*07a0*/  @P2 LDC.64 R36, c[0x0][0x230] ;  /* 0x00008c00ff242b82 */ /* 0x000ee20000000a00 */
[----:B0-----:R-:W-:-:S06]  /*07b0*/  @P0 IMAD.WIDE R38, R66, 0x2, R32 ;  /* 0x0000000242260825 */ /* 0x001fcc00078e0220 */
[----:B------:R-:W4:Y:S01]  /*07c0*/  @P0 LDG.E.U16 R38, desc[UR4][R38.64] ;  /* 0x0000000426260981 */ /* 0x000f22000c1e1500 */
[----:B-1----:R-:W-:Y:S01]  /*07d0*/  IMAD.WIDE.U32 R32, R93, 0x10, R56 ;  /* 0x000000105d207825 */ /* 0x002fe200078e0038 */
[----:B------:R-:W-:Y:S01]  /*07e0*/  ISETP.NE.U32.AND P1, PT, RZ, UR8, PT ;  /* 0x00000008ff007c0c */ /* 0x000fe2000bf25070 */
[----:B------:R-:W0:Y:S04]  /*07f0*/  @P2 LDC.64 R52, c[0x0][0x230] ;  /* 0x00008c00ff342b82 */ /* 0x000e280000000a00 */
[----:B------:R-:W5:Y:S01]  /*0800*/  LDG.E.128 R32, desc[UR4][R32.64] ;  /* 0x0000000420207981 */ /* 0x000f62000c1e1d00 */
[----:B------:R-:W-:-:S03]  /*0810*/  MOV R96, 0x3f800000 ;  /* 0x3f80000000607802 */ /* 0x000fc60000000f00 */
[----:B------:R-:W1:Y:S01]  /*0820*/  @P2 LDC.64 R60, c[0x0][0x230] ;  /* 0x00008c00ff3c2b82 */ /* 0x000e620000000a00 */
[----:B---3--:R-:W-:-:S05]  /*0830*/  @P2 IMAD.WIDE.U32 R36, R93, 0x20, R36 ;  /* 0x000000205d242825 */ /* 0x008fca00078e0024 */
[----:B------:R-:W3:Y:S04]  /*0840*/  @P2 LDG.E.128 R24, desc[UR4][R36.64] ;  /* 0x0000000424182981 */ /* 0x000ee8000c1e1d00 */
[----:B------:R5:W3:Y:S01]  /*0850*/  @P2 LDG.E.128 R28, desc[UR4][R36.64+0x10] ;  /* 0x00001004241c2981 */ /* 0x000ae2000c1e1d00 */
[----:B------:R-:W-:Y:S02]  /*0860*/  ISETP.NE.AND.EX P1, PT, RZ, UR9, PT, P1 ;  /* 0x00000009ff007c0c */ /* 0x000fe4000bf25310 */
[C---:B------:R-:W-:Y:S01]  /*0870*/  IADD3 R95, R93.reuse, 0x80, RZ ;  /* 0x000000805d5f7810 */ /* 0x040fe20007ffe0ff */
[----:B--2---:R-:W-:-:S04]  /*0880*/  IMAD.WIDE.U32 R54, R93, 0x20, R76 ;  /* 0x000000205d367825 */ /* 0x004fc800078e004c */
[----:B------:R-:W-:-:S04]  /*0890*/  IMAD.WIDE.U32 R48, R95, 0x10, R56 ;  /* 0x000000105f307825 */ /* 0x000fc800078e0038 */
[----:B0-----:R-:W-:Y:S01]  /*08a0*/  @P2 IMAD.WIDE.U32 R52, R95, 0x20, R52 ;  /* 0x000000205f342825 */ /* 0x001fe200078e0034 */
[----:B----4-:R-:W-:Y:S02]  /*08b0*/  @P0 SHF.L.U32 R96, R38, 0x10, RZ ;  /* 0x0000001026600819 */ /* 0x010fe400000006ff */
[C---:B-----5:R-:W-:Y:S02]  /*08c0*/  PRMT R40, R32.reuse, 0x7632, R40 ;  /* 0x0000763220287816 */ /* 0x060fe40000000028 */
[----:B------:R-:W-:Y:S02]  /*08d0*/  SHF.L.U32 R39, R32, 0x10, RZ ;  /* 0x0000001020277819 */ /* 0x000fe400000006ff */
[C---:B------:R-:W-:Y:S02]  /*08e0*/  PRMT R38, R34.reuse, 0x7632, R38 ;  /* 0x0000763222267816 */ /* 0x040fe40000000026 */
[----:B------:R-:W-:Y:S02]  /*08f0*/  SHF.L.U32 R37, R34, 0x10, RZ ;  /* 0x0000001022257819 */ /* 0x000fe400000006ff */
[----:B------:R-:W-:-:S02]  /*0900*/  PRMT R32, R33, 0x7632, R32 ;  /* 0x0000763221207816 */ /* 0x000fc40000000020 */
[----:B------:R-:W-:Y:S02]  /*0910*/  PRMT R34, R35, 0x7632, R34 ;  /* 0x0000763223227816 */ /* 0x000fe40000000022 */
[----:B------:R-:W-:Y:S02]  /*0920*/  SHF.L.U32 R41, R33, 0x10, RZ ;  /* 0x0000001021297819 */ /* 0x000fe400000006ff */
[----:B------:R-:W-:Y:S02]  /*0930*/  SHF.L.U32 R45, R35, 0x10, RZ ;  /* 0x00000010232d7819 */ /* 0x000fe400000006ff */
[----:B------:R-:W-:Y:S02]  /*0940*/  SHF.L.U32 R33, R40, 0x10, RZ ;  /* 0x0000001028217819 */ /* 0x000fe400000006ff */
[----:B------:R-:W-:Y:S02]  /*0950*/  SHF.L.U32 R35, R32, 0x10, RZ ;  /* 0x0000001020237819 */ /* 0x000fe400000006ff */
[----:B------:R-:W-:-:S02]  /*0960*/  SHF.L.U32 R43, R38, 0x10, RZ ;  /* 0x00000010262b7819 */ /* 0x000fc400000006ff */
[----:B------:R-:W-:Y:S01]  /*0970*/  SHF.L.U32 R47, R34, 0x10, RZ ;  /* 0x00000010222f7819 */ /* 0x000fe200000006ff */
[-C--:B------:R-:W-:Y:S01]  /*0980*/  FMUL.FTZ R32, R39, R96.reuse ;  /* 0x0000006027207220 */ /* 0x080fe20000410000 */
[-C--:B------:R-:W-:Y:S01]  /*0990*/  FMUL.FTZ R36, R37, R96.reuse ;  /* 0x0000006025247220 */ /* 0x080fe20000410000 */
[-C--:B------:R-:W-:Y:S01]  /*09a0*/  FMUL.FTZ R34, R41, R96.reuse ;  /* 0x0000006029227220 */ /* 0x080fe20000410000 */
[-C--:B------:R-:W-:Y:S01]  /*09b0*/  FMUL.FTZ R38, R45, R96.reuse ;  /* 0x000000602d267220 */ /* 0x080fe20000410000 */
[-C--:B------:R-:W-:Y:S01]  /*09c0*/  FMUL.FTZ R33, R33, R96.reuse ;  /* 0x0000006021217220 */ /* 0x080fe20000410000 */
[-C--:B------:R-:W-:Y:S01]  /*09d0*/  FMUL.FTZ R35, R35, R96.reuse ;  /* 0x0000006023237220 */ /* 0x080fe20000410000 */
[-C--:B------:R-:W-:Y:S01]  /*09e0*/  FMUL.FTZ R37, R43, R96.reuse ;  /* 0x000000602b257220 */ /* 0x080fe20000410000 */
[----:B------:R-:W-:Y:S01]  /*09f0*/  FMUL.FTZ R39, R47, R96 ;  /* 0x000000602f277220 */ /* 0x000fe20000410000 */
[----:B---3--:R-:W-:Y:S01]  /*0a00*/  @P1 FADD.FTZ R32, R24, R32 ;  /* 0x0000002018201221 */ /* 0x008fe20000010000 */
[----:B------:R-:W-:Y:S01]  /*0a10*/  @P1 FADD.FTZ R34, R26, R34 ;  /* 0x000000221a221221 */ /* 0x000fe20000010000 */
[----:B------:R-:W-:Y:S01]  /*0a20*/  @P1 FADD.FTZ R36, R28, R36 ;  /* 0x000000241c241221 */ /* 0x000fe20000010000 */
[----:B------:R-:W-:Y:S01]  /*0a30*/  @P1 FADD.FTZ R38, R30, R38 ;  /* 0x000000261e261221 */ /* 0x000fe20000010000 */
[----:B------:R-:W-:Y:S01]  /*0a40*/  @P1 FADD.FTZ R33, R25, R33 ;  /* 0x0000002119211221 */ /* 0x000fe20000010000 */
[----:B------:R-:W-:Y:S01]  /*0a50*/  @P1 FADD.FTZ R35, R27, R35 ;  /* 0x000000231b231221 */ /* 0x000fe20000010000 */
[----:B------:R-:W-:Y:S01]  /*0a60*/  @P1 FADD.FTZ R37, R29, R37 ;  /* 0x000000251d251221 */ /* 0x000fe20000010000 */
[----:B------:R-:W-:-:S03]  /*0a70*/  @P1 FADD.FTZ R39, R31, R39 ;  /* 0x000000271f271221 */ /* 0x000fc60000010000 */
[----:B------:R-:W-:Y:S04]  /*0a80*/  STG.E.128 desc[UR4][R54.64], R32 ;  /* 0x0000002036007986 */ /* 0x000fe8000c101d04 */
[----:B------:R0:W-:Y:S04]  /*0a90*/  STG.E.128 desc[UR4][R54.64+0x10], R36 ;  /* 0x0000102436007986 */ /* 0x0001e8000c101d04 */
[----:B------:R-:W0:Y:S01]  /*0aa0*/  LDG.E.128 R48, desc[UR4][R48.64] ;  /* 0x0000000430307981 */ /* 0x000e22000c1e1d00 */
[----:B------:R-:W-:Y:S02]  /*0ab0*/  MOV R40, R24 ;  /* 0x0000001800287202 */ /* 0x000fe40000000f00 */
[----:B------:R-:W-:-:S02]  /*0ac0*/  MOV R41, R25 ;  /* 0x0000001900297202 */ /* 0x000fc40000000f00 */
[----:B------:R-:W-:Y:S02]  /*0ad0*/  MOV R42, R26 ;  /* 0x0000001a002a7202 */ /* 0x000fe40000000f00 */
[----:B------:R-:W-:Y:S02]  /*0ae0*/  MOV R43, R27 ;  /* 0x0000001b002b7202 */ /* 0x000fe40000000f00 */
[----:B------:R-:W-:Y:S02]  /*0af0*/  MOV R44, R28 ;  /* 0x0000001c002c7202 */ /* 0x000fe40000000f00 */
[----:B------:R-:W-:Y:S02]  /*0b00*/  MOV R45, R29 ;  /* 0x0000001d002d7202 */ /* 0x000fe40000000f00 */
[----:B------:R-:W-:Y:S01]  /*0b10*/  MOV R46, R30 ;  /* 0x0000001e002e7202 */ /* 0x000fe20000000f00 */
[----:B------:R-:W2:Y:S01]  /*0b20*/  @P2 LDG.E.128 R40, desc[UR4][R52.64] ;  /* 0x0000000434282981 */ /* 0x000ea2000c1e1d00 */
[----:B------:R-:W-:-:S06]  /*0b30*/  MOV R47, R31 ;  /* 0x0000001f002f7202 */ /* 0x000fcc0000000f00 */
[----:B------:R3:W4:Y:S01]  /*0b40*/  @P2 LDG.E.128 R44, desc[UR4][R52.64+0x10] ;  /* 0x00001004342c2981 */ /* 0x000722000c1e1d00 */
[----:B------:R-:W-:Y:S01]  /*0b50*/  IMAD.WIDE.U32 R62, R95, 0x20, R76 ;  /* 0x000000205f3e7825 */ /* 0x000fe200078e004c */
[C---:B0-----:R-:W-:Y:S02]  /*0b60*/  PRMT R54, R48.reuse, 0x7632, R54 ;  /* 0x0000763230367816 */ /* 0x041fe40000000036 */
        /* <DEDUP_REMOVED lines=9> */
[----:B---3--:R-:W-:-:S02]  /*0c00*/  SHF.L.U32 R53, R58, 0x10, RZ ;  /* 0x000000103a357819 */ /* 0x008fc400000006ff */
[----:B------:R-:W-:Y:S01]  /*0c10*/  SHF.L.U32 R101, R50, 0x10, RZ ;  /* 0x0000001032657819 */ /* 0x000fe200000006ff */
[-C--:B------:R-:W-:Y:S01]  /*0c20*/  FMUL.FTZ R52, R97, R96.reuse ;  /* 0x0000006061347220 */ /* 0x080fe20000410000 */
[-C--:B------:R-:W-:Y:S01]  /*0c30*/  FMUL.FTZ R48, R55, R96.reuse ;  /* 0x0000006037307220 */ /* 0x080fe20000410000 */
[----:B------:R-:W-:Y:S01]  /*0c40*/  IADD3 R97, R93, 0x100, RZ ;  /* 0x000001005d617810 */ /* 0x000fe20007ffe0ff */
[-C--:B------:R-:W-:Y:S01]  /*0c50*/  FMUL.FTZ R50, R59, R96.reuse ;  /* 0x000000603b327220 */ /* 0x080fe20000410000 */
[-C--:B------:R-:W-:Y:S01]  /*0c60*/  FMUL.FTZ R54, R99, R96.reuse ;  /* 0x0000006063367220 */ /* 0x080fe20000410000 */
[-C--:B------:R-:W-:Y:S01]  /*0c70*/  FMUL.FTZ R49, R49, R96.reuse ;  /* 0x0000006031317220 */ /* 0x080fe20000410000 */
[-C--:B------:R-:W-:Y:S01]  /*0c80*/  FMUL.FTZ R51, R51, R96.reuse ;  /* 0x0000006033337220 */ /* 0x080fe20000410000 */
[-C--:B------:R-:W-:Y:S01]  /*0c90*/  FMUL.FTZ R53, R53, R96.reuse ;  /* 0x0000006035357220 */ /* 0x080fe20000410000 */
[----:B------:R-:W-:Y:S01]  /*0ca0*/  FMUL.FTZ R55, R101, R96 ;  /* 0x0000006065377220 */ /* 0x000fe20000410000 */
[----:B--2---:R-:W-:Y:S01]  /*0cb0*/  @P1 FADD.FTZ R48, R40, R48 ;  /* 0x0000003028301221 */ /* 0x004fe20000010000 */
[----:B------:R-:W-:Y:S01]  /*0cc0*/  @P1 FADD.FTZ R50, R42, R50 ;  /* 0x000000322a321221 */ /* 0x000fe20000010000 */
[----:B----4-:R-:W-:Y:S01]  /*0cd0*/  @P1 FADD.FTZ R52, R44, R52 ;  /* 0x000000342c341221 */ /* 0x010fe20000010000 */
[----:B------:R-:W-:Y:S01]  /*0ce0*/  @P1 FADD.FTZ R54, R46, R54 ;  /* 0x000000362e361221 */ /* 0x000fe20000010000 */
[----:B------:R-:W-:Y:S01]  /*0cf0*/  @P1 FADD.FTZ R49, R41, R49 ;  /* 0x0000003129311221 */ /* 0x000fe20000010000 */
[----:B------:R-:W-:Y:S01]  /*0d00*/  @P1 FADD.FTZ R51, R43, R51 ;  /* 0x000000332b331221 */ /* 0x000fe20000010000 */
[----:B------:R-:W-:Y:S01]  /*0d10*/  @P1 FADD.FTZ R53, R45, R53 ;  /* 0x000000352d351221 */ /* 0x000fe20000010000 */
[----:B------:R-:W-:Y:S01]  /*0d20*/  @P1 FADD.FTZ R55, R47, R55 ;  /* 0x000000372f371221 */ /* 0x000fe20000010000 */
[C---:B------:R-:W-:Y:S01]  /*0d30*/  IMAD.WIDE.U32 R56, R97.reuse, 0x10, R56 ;  /* 0x0000001061387825 */ /* 0x040fe200078e0038 */
[----:B------:R-:W-:Y:S01]  /*0d40*/  @P2 MOV R24, R40 ;  /* 0x0000002800182202 */ /* 0x000fe20000000f00 */
[----:B------:R-:W-:Y:S01]  /*0d50*/  STG.E.128 desc[UR4][R62.64], R48 ;  /* 0x000000303e007986 */ /* 0x000fe2000c101d04 */
[----:B------:R-:W-:Y:S01]  /*0d60*/  @P2 MOV R25, R41 ;  /* 0x0000002900192202 */ /* 0x000fe20000000f00 */
[----:B-1----:R-:W-:Y:S01]  /*0d70*/  @P2 IMAD.WIDE.U32 R60, R97, 0x20, R60 ;  /* 0x00000020613c2825 */ /* 0x002fe200078e003c */
[----:B------:R-:W-:Y:S01]  /*0d80*/  @P2 MOV R26, R42 ;  /* 0x0000002a001a2202 */ /* 0x000fe20000000f00 */
[----:B------:R0:W-:Y:S01]  /*0d90*/  STG.E.128 desc[UR4][R62.64+0x10], R52 ;  /* 0x000010343e007986 */ /* 0x0001e2000c101d04 */
[----:B------:R-:W-:-:S03]  /*0da0*/  @P2 MOV R27, R43 ;  /* 0x0000002b001b2202 */ /* 0x000fc60000000f00 */
[----:B------:R-:W2:Y:S04]  /*0db0*/  LDG.E.128 R56, desc[UR4][R56.64] ;  /* 0x0000000438387981 */ /* 0x000ea8000c1e1d00 */
[----:B------:R-:W3:Y:S01]  /*0dc0*/  @P2 LDG.E.128 R24, desc[UR4][R60.64] ;  /* 0x000000043c182981 */ /* 0x000ee2000c1e1d00 */
[----:B------:R-:W-:Y:S02]  /*0dd0*/  @P2 MOV R28, R44 ;  /* 0x0000002c001c2202 */ /* 0x000fe40000000f00 */
[----:B------:R-:W-:Y:S02]  /*0de0*/  @P2 MOV R29, R45 ;  /* 0x0000002d001d2202 */ /* 0x000fe40000000f00 */
[----:B------:R-:W-:Y:S02]  /*0df0*/  @P2 MOV R30, R46 ;  /* 0x0000002e001e2202 */ /* 0x000fe40000000f00 */
[----:B------:R-:W-:-:S06]  /*0e00*/  @P2 MOV R31, R47 ;  /* 0x0000002f001f2202 */ /* 0x000fcc0000000f00 */
[----:B------:R2:W4:Y:S01]  /*0e10*/  @P2 LDG.E.128 R28, desc[UR4][R60.64+0x10] ;  /* 0x000010043c1c2981 */ /* 0x000522000c1e1d00 */
[----:B0-----:R-:W-:-:S04]  /*0e20*/  FADD.FTZ R62, RZ, R32 ;  /* 0x00000020ff3e7221 */ /* 0x001fc80000010000 */
        /* <DEDUP_REMOVED lines=9> */
[----:B------:R-:W-:Y:S01]  /*0ec0*/  IMAD.WIDE.U32 R76, R97, 0x20, R76 ;  /* 0x00000020614c7825 */ /* 0x000fe200078e004c */
[----:B------:R-:W-:Y:S01]  /*0ed0*/  UMOV UR6, 0xffffffff ;  /* 0xffffffff00067882 */ /* 0x000fe20000000000 */
[C---:B--2---:R-:W-:Y:S02]  /*0ee0*/  SHF.L.U32 R61, R56.reuse, 0x10, RZ ;  /* 0x00000010383d7819 */ /* 0x044fe400000006ff */
[----:B------:R-:W-:Y:S02]  /*0ef0*/  PRMT R63, R56, 0x7632, R63 ;  /* 0x00007632383f7816 */ /* 0x000fe4000000003f */
[----:B---3--:R-:W-:Y:S01]  /*0f00*/  @P2 MOV R40, R24 ;  /* 0x0000001800282202 */ /* 0x008fe20000000f00 */
[----:B------:R-:W-:Y:S01]  /*0f10*/  FMUL.FTZ R56, R61, R96 ;  /* 0x000000603d387220 */ /* 0x000fe20000410000 */
[C---:B------:R-:W-:Y:S02]  /*0f20*/  PRMT R98, R57.reuse, 0x7632, R98 ;  /* 0x0000763239627816 */ /* 0x040fe40000000062 */
[----:B------:R-:W-:Y:S01]  /*0f30*/  SHF.L.U32 R57, R57, 0x10, RZ ;  /* 0x0000001039397819 */ /* 0x000fe200000006ff */
[----:B------:R-:W-:Y:S01]  /*0f40*/  @P1 FADD.FTZ R56, R56, R40 ;  /* 0x0000002838381221 */ /* 0x000fe20000010000 */
[----:B------:R-:W-:Y:S01]  /*0f50*/  FADD.FTZ R40, R50, R101 ;  /* 0x0000006532287221 */ /* 0x000fe20000010000 */
[----:B------:R-:W-:-:S02]  /*0f60*/  PRMT R99, R58, 0x7632, R99 ;  /* 0x000076323a637816 */ /* 0x000fc40000000063 */
[----:B------:R-:W-:Y:S01]  /*0f70*/  SHF.L.U32 R61, R58, 0x10, RZ ;  /* 0x000000103a3d7819 */ /* 0x000fe200000006ff */
[----:B------:R-:W-:Y:S01]  /*0f80*/  FMUL.FTZ R58, R57, R96 ;  /* 0x00000060393a7220 */ /* 0x000fe20000410000 */
[----:B------:R-:W-:Y:S01]  /*0f90*/  FADD.FTZ R57, R51, R40 ;  /* 0x0000002833397221 */ /* 0x000fe20000010000 */
[----:B------:R-:W-:-:S03]  /*0fa0*/  PRMT R100, R59, 0x7632, R100 ;  /* 0x000076323b647816 */ /* 0x000fc60000000064 */
[----:B------:R-:W-:Y:S01]  /*0fb0*/  FADD.FTZ R40, R52, R57 ;  /* 0x0000003934287221 */ /* 0x000fe20000010000 */
[-C--:B------:R-:W-:Y:S01]  /*0fc0*/  FMUL.FTZ R60, R61, R96.reuse ;  /* 0x000000603d3c7220 */ /* 0x080fe20000410000 */
[----:B------:R-:W-:Y:S02]  /*0fd0*/  SHF.L.U32 R59, R59, 0x10, RZ ;  /* 0x000000103b3b7819 */ /* 0x000fe400000006ff */
[----:B------:R-:W-:Y:S01]  /*0fe0*/  FADD.FTZ R61, R53, R40 ;  /* 0x00000028353d7221 */ /* 0x000fe20000010000 */
[----:B------:R-:W-:Y:S02]  /*0ff0*/  SHF.L.U32 R99, R99, 0x10, RZ ;  /* 0x0000001063637819 */ /* 0x000fe400000006ff */
[----:B------:R-:W-:Y:S01]  /*1000*/  SHF.L.U32 R63, R63, 0x10, RZ ;  /* 0x000000103f3f7819 */ /* 0x000fe200000006ff */
[----:B------:R-:W-:Y:S01]  /*1010*/  FADD.FTZ R40, R54, R61 ;  /* 0x0000003d36287221 */ /* 0x000fe20000010000 */
[-C--:B------:R-:W-:Y:S01]  /*1020*/  FMUL.FTZ R62, R59, R96.reuse ;  /* 0x000000603b3e7220 */ /* 0x080fe20000410000 */
[----:B------:R-:W-:Y:S01]  /*1030*/  SHF.L.U32 R59, R98, 0x10, RZ ;  /* 0x00000010623b7819 */ /* 0x000fe200000006ff */
[-C--:B------:R-:W-:Y:S01]  /*1040*/  FMUL.FTZ R61, R99, R96.reuse ;  /* 0x00000060633d7220 */ /* 0x080fe20000410000 */
[----:B------:R-:W-:Y:S01]  /*1050*/  SHF.L.U32 R101, R100, 0x10, RZ ;  /* 0x0000001064657819 */ /* 0x000fe200000006ff */
[----:B------:R-:W-:Y:S01]  /*1060*/  FMUL.FTZ R57, R63, R96 ;  /* 0x000000603f397220 */ /* 0x000fe20000410000 */
[----:B------:R-:W-:Y:S01]  /*1070*/  @P2 MOV R41, R25 ;  /* 0x0000001900292202 */ /* 0x000fe20000000f00 */
[----:B------:R-:W-:Y:S01]  /*1080*/  FADD.FTZ R99, R55, R40 ;  /* 0x0000002837637221 */ /* 0x000fe20000010000 */
[----:B------:R-:W-:Y:S01]  /*1090*/  @P2 MOV R42, R26 ;  /* 0x0000001a002a2202 */ /* 0x000fe20000000f00 */
[----:B------:R-:W-:Y:S01]  /*10a0*/  FMUL.FTZ R59, R59, R96 ;  /* 0x000000603b3b7220 */ /* 0x000fe20000410000 */
[----:B----4-:R-:W-:Y:S01]  /*10b0*/  @P2 MOV R44, R28 ;  /* 0x0000001c002c2202 */ /* 0x010fe20000000f00 */
[----:B------:R-:W-:Y:S01]  /*10c0*/  FMUL.FTZ R63, R101, R96 ;  /* 0x00000060653f7220 */ /* 0x000fe20000410000 */
[----:B------:R-:W-:-:S02]  /*10d0*/  @P2 MOV R46, R30 ;  /* 0x0000001e002e2202 */ /* 0x000fc40000000f00 */
[----:B------:R-:W-:Y:S02]  /*10e0*/  @P2 MOV R43, R27 ;  /* 0x0000001b002b2202 */ /* 0x000fe40000000f00 */
[----:B------:R-:W-:Y:S02]  /*10f0*/  @P2 MOV R45, R29 ;  /* 0x0000001d002d2202 */ /* 0x000fe40000000f00 */
[----:B------:R-:W-:Y:S01]  /*1100*/  @P2 MOV R47, R31 ;  /* 0x0000001f002f2202 */ /* 0x000fe20000000f00 */
[----:B------:R-:W-:Y:S01]  /*1110*/  @P1 FADD.FTZ R57, R57, R41 ;  /* 0x0000002939391221 */ /* 0x000fe20000010000 */
[----:B------:R-:W-:Y:S01]  /*1120*/  FADD.FTZ R40, R56, R99 ;  /* 0x0000006338287221 */ /* 0x000fe20000010000 */
[----:B------:R-:W-:Y:S01]  /*1130*/  @P1 FADD.FTZ R58, R58, R42 ;  /* 0x0000002a3a3a1221 */ /* 0x000fe20000010000 */
[----:B------:R-:W-:Y:S01]  /*1140*/  @P1 FADD.FTZ R60, R60, R44 ;  /* 0x0000002c3c3c1221 */ /* 0x000fe20000010000 */
[----:B------:R-:W-:Y:S01]  /*1150*/  @P1 FADD.FTZ R62, R62, R46 ;  /* 0x0000002e3e3e1221 */ /* 0x000fe20000010000 */
[----:B------:R-:W-:Y:S01]  /*1160*/  @P1 FADD.FTZ R59, R59, R43 ;  /* 0x0000002b3b3b1221 */ /* 0x000fe20000010000 */
[----:B------:R-:W-:Y:S01]  /*1170*/  @P1 FADD.FTZ R61, R61, R45 ;  /* 0x0000002d3d3d1221 */ /* 0x000fe20000010000 */
[----:B------:R-:W-:Y:S01]  /*1180*/  @P1 FADD.FTZ R63, R63, R47 ;  /* 0x0000002f3f3f1221 */ /* 0x000fe20000010000 */
[----:B------:R-:W-:-:S02]  /*1190*/  FADD.FTZ R41, R57, R40 ;  /* 0x0000002839297221 */ /* 0x000fc40000010000 */
[----:B------:R0:W-:Y:S02]  /*11a0*/  STG.E.128 desc[UR4][R76.64], R56 ;  /* 0x000000384c007986 */ /* 0x0001e4000c101d04 */
[----:B------:R-:W-:Y:S02]  /*11b0*/  FADD.FTZ R40, R58, R41 ;  /* 0x000000293a287221 */ /* 0x000fe40000010000 */
[----:B------:R0:W-:Y:S02]  /*11c0*/  STG.E.128 desc[UR4][R76.64+0x10], R60 ;  /* 0x0000103c4c007986 */ /* 0x0001e4000c101d04 */
[----:B------:R-:W-:Y:S01]  /*11d0*/  FADD.FTZ R41, R59, R40 ;  /* 0x000000283b297221 */ /* 0x000fe20000010000 */
[----:B------:R-:W-:-:S03]  /*11e0*/  LOP3.LUT P1, RZ, R94, 0xff, RZ, 0xc0, !PT ;  /* 0x000000ff5eff7812 */ /* 0x000fc6000782c0ff */
[----:B------:R-:W-:Y:S01]  /*11f0*/  FADD.FTZ R40, R60, R41 ;  /* 0x000000293c287221 */ /* 0x000fe20000010000 */
[----:B------:R-:W-:-:S03]  /*1200*/  SHF.R.U32.HI R43, RZ, 0x5, R0 ;  /* 0x00000005ff2b7819 */ /* 0x000fc60000011600 */
[----:B------:R-:W-:Y:S01]  /*1210*/  FADD.FTZ R41, R61, R40 ;  /* 0x000000283d297221 */ /* 0x000fe20000010000 */
[----:B------:R-:W-:-:S03]  /*1220*/  LOP3.LUT R42, R43, 0x7fffffc, RZ, 0xc0, !PT ;  /* 0x07fffffc2b2a7812 */ /* 0x000fc600078ec0ff */
[----:B------:R-:W-:Y:S01]  /*1230*/  FADD.FTZ R40, R62, R41 ;  /* 0x000000293e287221 */ /* 0x000fe20000010000 */
[----:B------:R-:W-:Y:S02]  /*1240*/  LOP3.LUT P2, RZ, R0, 0x1f, RZ, 0xc0, !PT ;  /* 0x0000001f00ff7812 */ /* 0x000fe4000784c0ff */
[----:B------:R-:W-:Y:S01]  /*1250*/  @!P1 IADD3 R42, R42, 0x4, RZ ;  /* 0x000000042a2a9810 */ /* 0x000fe20007ffe0ff */
[----:B------:R-:W-:Y:S01]  /*1260*/  FADD.FTZ R41, R63, R40 ;  /* 0x000000283f297221 */ /* 0x000fe20000010000 */
[----:B0-----:R-:W-:Y:S09]  /*1270*/  BRA.DIV UR6, `(.L_x_7412) ;  /* 0x0000000e06a87947 */ /* 0x001ff2000b800000 */
        /* <DEDUP_REMOVED lines=11> */
[--C-:B------:R-:W-:Y:S01]  /*1330*/  FADD.FTZ R41, R32, -R40.reuse ;  /* 0x8000002820297221 */ /* 0x100fe20000010000 */
[--C-:B------:R-:W-:Y:S01]  /*1340*/  FADD.FTZ R76, R33, -R40.reuse ;  /* 0x80000028214c7221 */ /* 0x100fe20000010000 */
[--C-:B------:R-:W-:Y:S01]  /*1350*/  FADD.FTZ R44, R34, -R40.reuse ;  /* 0x80000028222c7221 */ /* 0x100fe20000010000 */
[----:B------:R-:W-:Y:S01]  /*1360*/  FADD.FTZ R46, R37, -R40 ;  /* 0x80000028252e7221 */ /* 0x000fe20000010000 */
[----:B------:R-:W-:-:S04]  /*1370*/  FFMA.FTZ R41, R41, R41, RZ ;  /* 0x0000002929297223 */ /* 0x000fc800000100ff */
        /* <DEDUP_REMOVED lines=52> */
.L_x_7424:
[----:B------:R-:W2:Y:S01]  /*16c0*/  @!P2 S2R R44, SR_CgaCtaId ;  /* 0x00000000002ca919 */ /* 0x000ea20000008800 */
[----:B------:R-:W-:Y:S01]  /*16d0*/  LOP3.LUT R77, R0, 0x1f, RZ, 0xc0, !PT ;  /* 0x0000001f004d7812 */ /* 0x000fe200078ec0ff */
[----:B------:R-:W-:Y:S05]  /*16e0*/  WARPSYNC.ALL ;  /* 0x0000000000007948 */ /* 0x000fea0003800000 */
[----:B------:R-:W-:Y:S02]  /*16f0*/  ISETP.GT.U32.AND P4, PT, R77, 0x3, PT ;  /* 0x000000034d00780c */ /* 0x000fe40003f84070 */
[----:B------:R-:W-:Y:S02]  /*1700*/  @!P2 MOV R41, 0x400 ;  /* 0x000004000029a802 */ /* 0x000fe40000000f00 */
[----:B------:R-:W-:-:S09]  /*1710*/  LOP3.LUT R45, R43, 0x3, RZ, 0xc0, !PT ;  /* 0x000000032b2d7812 */ /* 0x000fd200078ec0ff */
[----:B------:R-:W0:Y:S01]  /*1720*/  @!P4 S2R R46, SR_CgaCtaId ;  /* 0x00000000002ec919 */ /* 0x000e220000008800 */
[----:B------:R-:W-:Y:S02]  /*1730*/  @!P4 MOV R43, 0x400 ;  /* 0x00000400002bc802 */ /* 0x000fe40000000f00 */
[----:B--2---:R-:W-:Y:S02]  /*1740*/  @!P2 LEA R44, R44, R41, 0x18 ;  /* 0x000000292c2ca211 */ /* 0x004fe400078ec0ff */
[C---:B------:R-:W-:Y:S02]  /*1750*/  @!P2 IADD3 R41, R42.reuse, R45, RZ ;  /* 0x0000002d2a29a210 */ /* 0x040fe40007ffe0ff */
[----:B------:R-:W-:Y:S02]  /*1760*/  @!P4 IADD3 R42, R42, R77, RZ ;  /* 0x0000004d2a2ac210 */ /* 0x000fe40007ffe0ff */
[----:B------:R-:W-:Y:S01]  /*1770*/  @!P2 LEA R44, R41, R44, 0x3 ;  /* 0x0000002c292ca211 */ /* 0x000fe200078e18ff */
[----:B-1----:R-:W-:-:S05]  /*1780*/  FADD.FTZ R41, R47, R76 ;  /* 0x0000004c2f297221 */ /* 0x002fca0000010000 */
[----:B------:R-:W-:Y:S01]  /*1790*/  @!P2 STS.64 [R44], R40 ;  /* 0x000000282c00a388 */ /* 0x000fe20000000a00 */
[----:B------:R-:W-:Y:S01]  /*17a0*/  BAR.SYNC.DEFER_BLOCKING 0x0 ;  /* 0x0000000000007b1d */ /* 0x000fe20000010000 */
[----:B------:R-:W-:Y:S02]  /*17b0*/  LOP3.LUT P2, RZ, R45, 0x1f, R0, 0xf8, !PT ;  /* 0x0000001f2dff7812 */ /* 0x000fe4000784f800 */
[----:B0-----:R-:W-:Y:S02]  /*17c0*/  @!P4 LEA R47, R46, R43, 0x18 ;  /* 0x0000002b2e2fc211 */ /* 0x001fe400078ec0ff */
[----:B------:R-:W-:Y:S02]  /*17d0*/  MOV R46, RZ ;  /* 0x000000ff002e7202 */ /* 0x000fe40000000f00 */
[----:B------:R-:W-:Y:S02]  /*17e0*/  @!P4 LEA R47, R42, R47, 0x3 ;  /* 0x0000002f2a2fc211 */ /* 0x000fe400078e18ff */
[----:B------:R-:W-:-:S02]  /*17f0*/  CS2R R42, SRZ ;  /* 0x00000000002a7805 */ /* 0x000fc4000001ff00 */
[----:B------:R-:W-:-:S05]  /*1800*/  @!P4 MOV R46, 0x300 ;  /* 0x00000300002ec802 */ /* 0x000fca0000000f00 */
[----:B------:R-:W0:Y:S04]  /*1810*/  SHFL.DOWN PT, R77, R46, 0x2, 0x1f ;  /* 0x08401f002e4d7f89 */ /* 0x000e2800000e0000 */
[----:B------:R-:W1:Y:S01]  /*1820*/  @!P4 LDS.64 R42, [R47] ;  /* 0x000000002f2ac984 */ /* 0x000e620000000a00 */
[-C--:B0-----:R-:W-:Y:S02]  /*1830*/  IADD3 R41, R77, R46.reuse, RZ ;  /* 0x0000002e4d297210 */ /* 0x081fe40007ffe0ff */
[----:B------:R-:W-:Y:S02]  /*1840*/  I2FP.F32.S32 R94, R77 ;  /* 0x0000004d005e7245 */ /* 0x000fe40000201400 */
[----:B------:R-:W-:Y:S01]  /*1850*/  I2FP.F32.S32 R44, R41 ;  /* 0x00000029002c7245 */ /* 0x000fe20000201400 */
[----:B------:R-:W0:Y:S01]  /*1860*/  SHFL.DOWN PT, R98, R41, 0x1, 0x1f ;  /* 0x08201f0029627f89 */ /* 0x000e2200000e0000 */
[----:B------:R-:W-:-:S02]  /*1870*/  I2FP.F32.S32 R77, R46 ;  /* 0x0000002e004d7245 */ /* 0x000fc40000201400 */
[----:B------:R-:W2:Y:S01]  /*1880*/  MUFU.RCP R76, R44 ;  /* 0x0000002c004c7308 */ /* 0x000ea20000001000 */
[----:B-1----:R-:W1:Y:S04]  /*1890*/  SHFL.DOWN PT, R99, R42, 0x2, 0x1f ;  /* 0x08401f002a637f89 */ /* 0x002e6800000e0000 */
[----:B------:R-:W3:Y:S01]  /*18a0*/  SHFL.DOWN PT, R40, R43, 0x2, 0x1f ;  /* 0x08401f002b287f89 */ /* 0x000ee200000e0000 */
[-C--:B0-----:R-:W-:Y:S02]  /*18b0*/  IADD3 R41, R41, R98.reuse, RZ ;  /* 0x0000006229297210 */ /* 0x081fe40007ffe0ff */
[----:B------:R-:W-:Y:S02]  /*18c0*/  I2FP.F32.S32 R98, R98 ;  /* 0x0000006200627245 */ /* 0x000fe40000201400 */
[----:B------:R-:W-:-:S06]  /*18d0*/  I2FP.F32.S32 R41, R41 ;  /* 0x0000002900297245 */ /* 0x000fcc0000201400 */
[----:B------:R-:W0:Y:S01]  /*18e0*/  MUFU.RCP R41, R41 ;  /* 0x0000002900297308 */ /* 0x000e220000001000 */
[C---:B-1----:R-:W-:Y:S01]  /*18f0*/  FMUL.FTZ R96, R99.reuse, R94 ;  /* 0x0000005e63607220 */ /* 0x042fe20000410000 */
[----:B------:R-:W-:-:S03]  /*1900*/  FADD.FTZ R99, -R99, R42 ;  /* 0x0000002a63637221 */ /* 0x000fc60000010100 */
[----:B------:R-:W-:Y:S01]  /*1910*/  FFMA.FTZ R47, R77, R42, R96 ;  /* 0x0000002a4d2f7223 */ /* 0x000fe20000010060 */
[----:B------:R-:W-:Y:S01]  /*1920*/  FMUL.FTZ R99, R99, R99 ;  /* 0x0000006363637220 */ /* 0x000fe20000410000 */
[----:B---3--:R-:W-:Y:S02]  /*1930*/  FADD.FTZ R43, R40, R43 ;  /* 0x0000002b282b7221 */ /* 0x008fe40000010000 */
[----:B--2---:R-:W-:Y:S01]  /*1940*/  FMUL.FTZ R47, R76, R47 ;  /* 0x0000002f4c2f7220 */ /* 0x004fe20000410000 */
[----:B------:R-:W-:-:S04]  /*1950*/  FMUL.FTZ R99, R99, R77 ;  /* 0x0000004d63637220 */ /* 0x000fc80000410000 */
[----:B------:R-:W1:Y:S01]  /*1960*/  SHFL.DOWN PT, R42, R47, 0x1, 0x1f ;  /* 0x08201f002f2a7f89 */ /* 0x000e6200000e0000 */
[----:B------:R-:W-:-:S04]  /*1970*/  FMUL.FTZ R99, R99, R94 ;  /* 0x0000005e63637220 */ /* 0x000fc80000410000 */
[----:B------:R-:W-:-:S05]  /*1980*/  FFMA.FTZ R43, R76, R99, R43 ;  /* 0x000000634c2b7223 */ /* 0x000fca000001002b */
[----:B------:R-:W2:Y:S01]  /*1990*/  SHFL.DOWN PT, R40, R43, 0x1, 0x1f ;  /* 0x08201f002b287f89 */ /* 0x000ea200000e0000 */
[----:B-1----:R-:W-:Y:S01]  /*19a0*/  FADD.FTZ R46, R47, -R42 ;  /* 0x8000002a2f2e7221 */ /* 0x002fe20000010000 */
[----:B------:R-:W-:-:S03]  /*19b0*/  FMUL.FTZ R99, R42, R98 ;  /* 0x000000622a637220 */ /* 0x000fc60000410000 */
[----:B------:R-:W-:-:S04]  /*19c0*/  FMUL.FTZ R77, R46, R46 ;  /* 0x0000002e2e4d7220 */ /* 0x000fc80000410000 */
[C---:B------:R-:W-:Y:S01]  /*19d0*/  FMUL.FTZ R77, R44.reuse, R77 ;  /* 0x0000004d2c4d7220 */ /* 0x040fe20000410000 */
[----:B------:R-:W-:Y:S01]  /*19e0*/  FFMA.FTZ R44, R44, R47, R99 ;  /* 0x0000002f2c2c7223 */ /* 0x000fe20000010063 */
[----:B--2---:R-:W-:Y:S02]  /*19f0*/  FADD.FTZ R40, R43, R40 ;  /* 0x000000282b287221 */ /* 0x004fe40000010000 */
[----:B------:R-:W-:Y:S01]  /*1a00*/  FMUL.FTZ R77, R77, R98 ;  /* 0x000000624d4d7220 */ /* 0x000fe20000410000 */
[C---:B0-----:R-:W-:Y:S01]  /*1a10*/  FMUL.FTZ R44, R41.reuse, R44 ;  /* 0x0000002c292c7220 */ /* 0x041fe20000410000 */
[----:B------:R-:W0:Y:S02]  /*1a20*/  LDC R43, c[0x0][0x2d8] ;  /* 0x0000b600ff2b7b82 */ /* 0x000e240000000800 */
[----:B------:R-:W-:Y:S02]  /*1a30*/  FFMA.FTZ R42, R41, R77, R40 ;  /* 0x0000004d292a7223 */ /* 0x000fe40000010028 */
[----:B------:R-:W1:Y:S04]  /*1a40*/  SHFL.IDX PT, R77, R44, RZ, 0x1f ;  /* 0x00001fff2c4d7589 */ /* 0x000e6800000e0000 */
[----:B------:R-:W0:Y:S01]  /*1a50*/  SHFL.IDX PT, R42, R42, RZ, 0x1f ;  /* 0x00001fff2a2a7589 */ /* 0x000e2200000e0000 */
[----:B------:R-:W2:Y:S01]  /*1a60*/  LDC.64 R40, c[0x0][0x2b8] ;  /* 0x0000ae00ff287b82 */ /* 0x000ea20000000a00 */
[C---:B-1----:R-:W-:Y:S01]  /*1a70*/  FMUL.FTZ R46, R77.reuse, R77 ;  /* 0x0000004d4d2e7220 */ /* 0x042fe20000410000 */
[----:B------:R-:W-:Y:S01]  /*1a80*/  FSEL R106, R77, RZ, !P3 ;  /* 0x000000ff4d6a7208 */ /* 0x000fe20005800000 */
[----:B0-----:R-:W-:-:S03]  /*1a90*/  FFMA.FTZ R43, R42, UR10, R43 ;  /* 0x0000000a2a2b7c23 */ /* 0x001fc6000801002b */
[----:B------:R-:W-:Y:S01]  /*1aa0*/  FSEL R46, R46, RZ, P3 ;  /* 0x000000ff2e2e7208 */ /* 0x000fe20001800000 */
[--C-:B------:R-:W-:Y:S01]  /*1ab0*/  FADD.FTZ R32, R32, -R106.reuse ;  /* 0x8000006a20207221 */ /* 0x100fe20000010000 */
[--C-:B------:R-:W-:Y:S01]  /*1ac0*/  FADD.FTZ R34, R34, -R106.reuse ;  /* 0x8000006a22227221 */ /* 0x100fe20000010000 */
[--C-:B------:R-:W-:Y:S01]  /*1ad0*/  FADD.FTZ R110, R35, -R106.reuse ;  /* 0x8000006a236e7221 */ /* 0x100fe20000010000 */
[----:B------:R-:W-:Y:S01]  /*1ae0*/  FADD.FTZ R108, R33, -R106 ;  /* 0x8000006a216c7221 */ /* 0x000fe20000010000 */
[----:B------:R-:W-:Y:S01]  /*1af0*/  FADD.FTZ R43, R43, R46 ;  /* 0x0000002e2b2b7221 */ /* 0x000fe20000010000 */
[--C-:B------:R-:W-:Y:S01]  /*1b00*/  FADD.FTZ R116, R38, -R106.reuse ;  /* 0x8000006a26747221 */ /* 0x100fe20000010000 */
[--C-:B------:R-:W-:Y:S01]  /*1b10*/  FADD.FTZ R118, R39, -R106.reuse ;  /* 0x8000006a27767221 */ /* 0x100fe20000010000 */
[--C-:B------:R-:W-:Y:S01]  /*1b20*/  FADD.FTZ R112, R36, -R106.reuse ;  /* 0x8000006a24707221 */ /* 0x100fe20000010000 */
[----:B------:R-:W0:Y:S01]  /*1b30*/  MUFU.RSQ R99, R43 ;  /* 0x0000002b00637308 */ /* 0x000e220000001400 */
[--C-:B------:R-:W-:Y:S01]  /*1b40*/  FADD.FTZ R42, R50, -R106.reuse ;  /* 0x8000006a322a7221 */ /* 0x100fe20000010000 */
[--C-:B------:R-:W-:Y:S01]  /*1b50*/  FADD.FTZ R114, R37, -R106.reuse ;  /* 0x8000006a25727221 */ /* 0x100fe20000010000 */
[--C-:B------:R-:W-:Y:S01]  /*1b60*/  FADD.FTZ R94, R52, -R106.reuse ;  /* 0x8000006a345e7221 */ /* 0x100fe20000010000 */
[--C-:B------:R-:W-:Y:S01]  /*1b70*/  FADD.FTZ R96, R53, -R106.reuse ;  /* 0x8000006a35607221 */ /* 0x100fe20000010000 */
[--C-:B------:R-:W-:Y:S01]  /*1b80*/  FADD.FTZ R76, R51, -R106.reuse ;  /* 0x8000006a334c7221 */ /* 0x100fe20000010000 */
[----:B------:R-:W1:Y:S01]  /*1b90*/  @!P2 LDC.64 R52, c[0x0][0x250] ;  /* 0x00009400ff34ab82 */ /* 0x000e620000000a00 */
[--C-:B------:R-:W-:Y:S01]  /*1ba0*/  FADD.FTZ R38, R49, -R106.reuse ;  /* 0x8000006a31267221 */ /* 0x100fe20000010000 */
        /* <DEDUP_REMOVED lines=9> */
[C---:B0-----:R-:W-:Y:S01]  /*1c40*/  FMUL.FTZ R33, R99.reuse, R32 ;  /* 0x0000002063217220 */ /* 0x041fe20000410000 */
[C---:B------:R-:W-:Y:S01]  /*1c50*/  FMUL.FTZ R34, R99.reuse, R34 ;  /* 0x0000002263227220 */ /* 0x040fe20000410000 */
[C---:B------:R-:W-:Y:S01]  /*1c60*/  FMUL.FTZ R35, R99.reuse, R110 ;  /* 0x0000006e63237220 */ /* 0x040fe20000410000 */
[----:B------:R-:W-:Y:S01]  /*1c70*/  FMUL.FTZ R116, R99, R116 ;  /* 0x0000007463747220 */ /* 0x000fe20000410000 */
[----:B------:R-:W-:Y:S01]  /*1c80*/  FFMA.FTZ R32, R33, R15, R2 ;  /* 0x0000000f21207223 */ /* 0x000fe20000010002 */
[----:B------:R-:W-:Y:S01]  /*1c90*/  FFMA.FTZ R33, R34, R14, R3 ;  /* 0x0000000e22217223 */ /* 0x000fe20000010003 */
[----:B------:R-:W-:Y:S01]  /*1ca0*/  FFMA.FTZ R50, R35, R81, R68 ;  /* 0x0000005123327223 */ /* 0x000fe20000010044 */
[C---:B------:R-:W-:Y:S01]  /*1cb0*/  FMUL.FTZ R39, R99.reuse, R118 ;  /* 0x0000007663277220 */ /* 0x040fe20000410000 */
[C---:B------:R-:W-:Y:S01]  /*1cc0*/  FMUL.FTZ R37, R99.reuse, R112 ;  /* 0x0000007063257220 */ /* 0x040fe20000410000 */
[----:B------:R-:W-:Y:S01]  /*1cd0*/  FMUL.FTZ R108, R99, R108 ;  /* 0x0000006c636c7220 */ /* 0x000fe20000410000 */
[----:B------:R-:W-:Y:S01]  /*1ce0*/  FFMA.FTZ R116, R116, R16, R5 ;  /* 0x0000001074747223 */ /* 0x000fe20000010005 */
[----:B------:R-:W-:Y:S01]  /*1cf0*/  FFMA.FTZ R43, R39, R83, R70 ;  /* 0x00000053272b7223 */ /* 0x000fe20000010046 */
[----:B------:R-:W-:Y:S01]  /*1d00*/  F2FP.BF16.F32.PACK_AB R33, R50, R33 ;  /* 0x000000213221723e */ /* 0x000fe200000010ff */
[----:B------:R-:W-:Y:S01]  /*1d10*/  FFMA.FTZ R34, R37, R17, R4 ;  /* 0x0000001125227223 */ /* 0x000fe20000010004 */
[----:B------:R-:W0:Y:S01]  /*1d20*/  @!P2 LDC.64 R50, c[0x0][0x258] ;  /* 0x00009600ff32ab82 */ /* 0x000e220000000a00 */
[----:B------:R-:W-:Y:S01]  /*1d30*/  FMUL.FTZ R114, R99, R114 ;  /* 0x0000007263727220 */ /* 0x000fe20000410000 */
[----:B------:R-:W-:Y:S01]  /*1d40*/  FFMA.FTZ R37, R108, R82, R67 ;  /* 0x000000526c257223 */ /* 0x000fe20000010043 */
[--C-:B------:R-:W-:Y:S01]  /*1d50*/  FADD.FTZ R62, R62, -R106.reuse ;  /* 0x8000006a3e3e7221 */ /* 0x100fe20000010000 */
[----:B------:R-:W-:Y:S01]  /*1d60*/  FADD.FTZ R106, R63, -R106 ;  /* 0x8000006a3f6a7221 */ /* 0x000fe20000010000 */
[----:B------:R-:W-:Y:S01]  /*1d70*/  F2FP.BF16.F32.PACK_AB R35, R43, R116 ;  /* 0x000000742b23723e */ /* 0x000fe200000010ff */
[C---:B------:R-:W-:Y:S01]  /*1d80*/  FMUL.FTZ R38, R99.reuse, R38 ;  /* 0x0000002663267220 */ /* 0x040fe20000410000 */
[----:B------:R-:W-:Y:S01]  /*1d90*/  FFMA.FTZ R39, R114, R84, R69 ;  /* 0x0000005472277223 */ /* 0x000fe20000010045 */
[----:B------:R-:W-:Y:S01]  /*1da0*/  FMUL.FTZ R43, R99, R94 ;  /* 0x0000005e632b7220 */ /* 0x000fe20000410000 */
[----:B------:R-:W-:Y:S01]  /*1db0*/  F2FP.BF16.F32.PACK_AB R32, R37, R32 ;  /* 0x000000202520723e */ /* 0x000fe200000010ff */
[----:B------:R-:W-:Y:S01]  /*1dc0*/  FMUL.FTZ R96, R99, R96 ;  /* 0x0000006063607220 */ /* 0x000fe20000410000 */
[----:B--2---:R-:W-:-:S04]  /*1dd0*/  IMAD.WIDE.U32 R44, R93, 0x10, R40 ;  /* 0x000000105d2c7825 */ /* 0x004fc800078e0028 */
[C---:B------:R-:W-:Y:S01]  /*1de0*/  FMUL.FTZ R37, R99.reuse, R36 ;  /* 0x0000002463257220 */ /* 0x040fe20000410000 */
[C---:B------:R-:W-:Y:S01]  /*1df0*/  FMUL.FTZ R98, R99.reuse, R98 ;  /* 0x0000006263627220 */ /* 0x040fe20000410000 */
[----:B------:R-:W-:Y:S01]  /*1e00*/  FMUL.FTZ R55, R99, R102 ;  /* 0x0000006663377220 */ /* 0x000fe20000410000 */
[----:B------:R-:W-:-:S04]  /*1e10*/  IMAD.WIDE.U32 R46, R95, 0x10, R40 ;  /* 0x000000105f2e7825 */ /* 0x000fc800078e0028 */
[C---:B------:R-:W-:Y:S01]  /*1e20*/  FMUL.FTZ R62, R99.reuse, R62 ;  /* 0x0000003e633e7220 */ /* 0x040fe20000410000 */
[----:B------:R-:W-:Y:S01]  /*1e30*/  FMUL.FTZ R57, R99, R106 ;  /* 0x0000006a63397220 */ /* 0x000fe20000410000 */
[----:B------:R-:W-:Y:S01]  /*1e40*/  F2FP.BF16.F32.PACK_AB R34, R39, R34 ;  /* 0x000000222722723e */ /* 0x000fe200000010ff */
[----:B------:R-:W-:-:S04]  /*1e50*/  IMAD.WIDE.U32 R48, R97, 0x10, R40 ;  /* 0x0000001061307825 */ /* 0x000fc800078e0028 */
[----:B------:R-:W-:Y:S01]  /*1e60*/  FFMA.FTZ R41, R38, R86, R71 ;  /* 0x0000005626297223 */ /* 0x000fe20000010047 */
        /* <DEDUP_REMOVED lines=12> */
[----:B------:R-:W-:Y:S01]  /*1f30*/  FMUL.FTZ R54, R99, R54 ;  /* 0x0000003663367220 */ /* 0x000fe20000410000 */
[----:B------:R-:W-:Y:S01]  /*1f40*/  F2FP.BF16.F32.PACK_AB R39, R55, R98 ;  /* 0x000000623727723e */ /* 0x000fe200000010ff */
[----:B------:R-:W-:Y:S01]  /*1f50*/  FMUL.FTZ R55, R99, R100 ;  /* 0x0000006463377220 */ /* 0x000fe20000410000 */
[----:B------:R-:W-:Y:S01]  /*1f60*/  F2FP.BF16.F32.PACK_AB R36, R41, R36 ;  /* 0x000000242924723e */ /* 0x000fe200000010ff */
[----:B------:R-:W-:Y:S01]  /*1f70*/  FMUL.FTZ R41, R99, R56 ;  /* 0x0000003863297220 */ /* 0x000fe20000410000 */
[----:B------:R-:W-:Y:S01]  /*1f80*/  F2FP.BF16.F32.PACK_AB R43, R57, R62 ;  /* 0x0000003e392b723e */ /* 0x000fe200000010ff */
        /* <DEDUP_REMOVED lines=10> */
[----:B-1----:R-:W-:Y:S01]  /*2030*/  @!P2 IMAD.WIDE R52, R66, 0x4, R52 ;  /* 0x000000044234a825 */ /* 0x002fe200078e0234 */
[----:B------:R-:W-:-:S02]  /*2040*/  SEL R94, RZ, 0x1, P1 ;  /* 0x00000001ff5e7807 */ /* 0x000fc40000800000 */
[----:B------:R-:W-:Y:S01]  /*2050*/  F2FP.BF16.F32.PACK_AB R42, R57, R42 ;  /* 0x0000002a392a723e */ /* 0x000fe200000010ff */
[----:B0-----:R-:W-:Y:S01]  /*2060*/  @!P2 IMAD.WIDE R50, R66, 0x4, R50 ;  /* 0x000000044232a825 */ /* 0x001fe200078e0232 */
[----:B------:R-:W-:Y:S01]  /*2070*/  F2FP.BF16.F32.PACK_AB R41, R56, R41 ;  /* 0x000000293829723e */ /* 0x000fe200000010ff */
[----:B------:R0:W-:Y:S01]  /*2080*/  @!P2 STG.E desc[UR4][R52.64], R77 ;  /* 0x0000004d3400a986 */ /* 0x0001e2000c101904 */
[----:B------:R-:W-:Y:S02]  /*2090*/  F2FP.BF16.F32.PACK_AB R40, R55, R40 ;  /* 0x000000283728723e */ /* 0x000fe400000010ff */
[----:B------:R-:W-:Y:S01]  /*20a0*/  IADD3 R66, R66, UR12, RZ ;  /* 0x0000000c42427c10 */ /* 0x000fe2000fffe0ff */
[----:B------:R0:W-:Y:S03]  /*20b0*/  @!P2 STG.E desc[UR4][R50.64], R99 ;  /* 0x000000633200a986 */ /* 0x0001e6000c101904 */
[----:B------:R-:W-:Y:S01]  /*20c0*/  ISETP.GE.AND P2, PT, R66, UR13, PT ;  /* 0x0000000d42007c0c */ /* 0x000fe2000bf46270 */
[----:B------:R0:W-:Y:S04]  /*20d0*/  STG.E.128 desc[UR4][R44.64], R32 ;  /* 0x000000202c007986 */ /* 0x0001e8000c101d04 */
[----:B------:R0:W-:Y:S04]  /*20e0*/  STG.E.128 desc[UR4][R46.64], R36 ;  /* 0x000000242e007986 */ /* 0x0001e8000c101d04 */
[----:B------:R0:W-:Y:S04]  /*20f0*/  STG.E.128 desc[UR4][R48.64], R40 ;  /* 0x0000002830007986 */ /* 0x0001e8000c101d04 */
[----:B------:R-:W-:Y:S05]  /*2100*/  @!P2 BRA `(.L_x_7413) ;  /* 0xffffffe4007ca947 */ /* 0x000fea000383ffff */
[----:B------:R-:W-:Y:S05]  /*2110*/  EXIT ;  /* 0x000000000000794d */ /* 0x000fea0003800000 */
.L_x_7412:
[----:B------:R-:W-:Y:S01]  /*2120*/  HFMA2.MMA R96, -RZ, RZ, 0, 5.9604644775390625e-08 ;  /* 0x00000001ff607435 */ /* 0x000fe200000001ff */
[----:B------:R-:W-:Y:S02]  /*2130*/  MOV R94, R41 ;  /* 0x00000029005e7202 */ /* 0x000fe40000000f00 */
[----:B------:R-:W-:Y:S02]  /*2140*/  MOV R99, 0x1f ;  /* 0x0000001f00637802 */ /* 0x000fe40000000f00 */
[----:B------:R-:W-:-:S07]  /*2150*/  MOV R77, 0xffffffff ;  /* 0xffffffff004d7802 */ /* 0x000fce0000000f00 */
[----:B------:R-:W-:Y:S05]  /*2160*/  WARPSYNC.COLLECTIVE R77, `(.L_x_7414) ;  /* 0x000000004d087348 */ /* 0x000fea0003c00000 */
[----:B------:R0:W1:Y:S02]  /*2170*/  SHFL.BFLY P4, R76, R94, R96, R99 ;  /* 0x0c0000605e4c7389 */ /* 0x0000640000080063 */
[----:B01----:R-:W-:Y:S01]  /*2180*/  ENDCOLLECTIVE ;  /* 0x000000000000791b */ /* 0x003fe20003800000 */
.L_x_7414:
[----:B------:R-:W-:Y:S01]  /*2190*/  HFMA2.MMA R96, -RZ, RZ, 0, 1.1920928955078125e-07 ;  /* 0x00000002ff607435 */ /* 0x000fe200000001ff */
[----:B------:R-:W-:-:S05]  /*21a0*/  MOV R40, R76 ;  /* 0x0000004c00287202 */ /* 0x000fca0000000f00 */
[----:B------:R-:W-:-:S05]  /*21b0*/  FADD.FTZ R44, R41, R40 ;  /* 0x00000028292c7221 */ /* 0x000fca0000010000 */
[----:B------:R-:W-:-:S07]  /*21c0*/  MOV R94, R44 ;  /* 0x0000002c005e7202 */ /* 0x000fce0000000f00 */
[----:B------:R-:W-:Y:S05]  /*21d0*/  WARPSYNC.COLLECTIVE R77, `(.L_x_7415) ;  /* 0x000000004d087348 */ /* 0x000fea0003c00000 */
[----:B------:R0:W1:Y:S02]  /*21e0*/  SHFL.BFLY P4, R76, R94, R96, R99 ;  /* 0x0c0000605e4c7389 */ /* 0x0000640000080063 */
[----:B01----:R-:W-:Y:S01]  /*21f0*/  ENDCOLLECTIVE ;  /* 0x000000000000791b */ /* 0x003fe20003800000 */
.L_x_7415:
[----:B------:R-:W-:Y:S01]  /*2200*/  HFMA2.MMA R96, -RZ, RZ, 0, 2.384185791015625e-07 ;  /* 0x00000004ff607435 */ /* 0x000fe200000001ff */
[----:B------:R-:W-:-:S05]  /*2210*/  MOV R45, R76 ;  /* 0x0000004c002d7202 */ /* 0x000fca0000000f00 */
[----:B------:R-:W-:-:S05]  /*2220*/  FADD.FTZ R45, R44, R45 ;  /* 0x0000002d2c2d7221 */ /* 0x000fca0000010000 */
[----:B------:R-:W-:-:S07]  /*2230*/  MOV R94, R45 ;  /* 0x0000002d005e7202 */ /* 0x000fce0000000f00 */
[----:B------:R-:W-:Y:S05]  /*2240*/  WARPSYNC.COLLECTIVE R77, `(.L_x_7416) ;  /* 0x000000004d087348 */ /* 0x000fea0003c00000 */
[----:B------:R0:W1:Y:S02]  /*2250*/  SHFL.BFLY P4, R76, R94, R96, R99 ;  /* 0x0c0000605e4c7389 */ /* 0x0000640000080063 */
[----:B01----:R-:W-:Y:S01]  /*2260*/  ENDCOLLECTIVE ;  /* 0x000000000000791b */ /* 0x003fe20003800000 */
.L_x_7416:
[----:B------:R-:W-:Y:S01]  /*2270*/  HFMA2.MMA R96, -RZ, RZ, 0, 4.76837158203125e-07 ;  /* 0x00000008ff607435 */ /* 0x000fe200000001ff */
[----:B------:R-:W-:-:S05]  /*2280*/  MOV R40, R76 ;  /* 0x0000004c00287202 */ /* 0x000fca0000000f00 */
[----:B------:R-:W-:-:S05]  /*2290*/  FADD.FTZ R46, R45, R40 ;  /* 0x000000282d2e7221 */ /* 0x000fca0000010000 */
[----:B------:R-:W-:-:S07]  /*22a0*/  MOV R94, R46 ;  /* 0x0000002e005e7202 */ /* 0x000fce0000000f00 */
[----:B------:R-:W-:Y:S05]  /*22b0*/  WARPSYNC.COLLECTIVE R77, `(.L_x_7417) ;  /* 0x000000004d087348 */ /* 0x000fea0003c00000 */
[----:B------:R0:W1:Y:S02]  /*22c0*/  SHFL.BFLY P4, R76, R94, R96, R99 ;  /* 0x0c0000605e4c7389 */ /* 0x0000640000080063 */
[----:B01----:R-:W-:Y:S01]  /*22d0*/  ENDCOLLECTIVE ;  /* 0x000000000000791b */ /* 0x003fe20003800000 */
.L_x_7417:
[----:B------:R-:W-:Y:S01]  /*22e0*/  HFMA2.MMA R96, -RZ, RZ, 0, 9.5367431640625e-07 ;  /* 0x00000010ff607435 */ /* 0x000fe200000001ff */
[----:B------:R-:W-:-:S05]  /*22f0*/  MOV R47, R76 ;  /* 0x0000004c002f7202 */ /* 0x000fca0000000f00 */
[----:B------:R-:W-:-:S05]  /*2300*/  FADD.FTZ R47, R46, R47 ;  /* 0x0000002f2e2f7221 */ /* 0x000fca0000010000 */
[----:B------:R-:W-:-:S07]  /*2310*/  MOV R94, R47 ;  /* 0x0000002f005e7202 */ /* 0x000fce0000000f00 */
[----:B------:R-:W-:Y:S05]  /*2320*/  WARPSYNC.COLLECTIVE R77, `(.L_x_7418) ;  /* 0x000000004d087348 */ /* 0x000fea0003c00000 */
[----:B------:R0:W1:Y:S02]  /*2330*/  SHFL.BFLY P4, R76, R94, R96, R99 ;  /* 0x0c0000605e4c7389 */ /* 0x0000640000080063 */
[----:B01----:R-:W-:Y:S01]  /*2340*/  ENDCOLLECTIVE ;  /* 0x000000000000791b */ /* 0x003fe20003800000 */
.L_x_7418:
[----:B------:R-:W-:Y:S01]  /*2350*/  HFMA2.MMA R96, -RZ, RZ, 0, 5.9604644775390625e-08 ;  /* 0x00000001ff607435 */ /* 0x000fe200000001ff */
[----:B------:R-:W-:-:S05]  /*2360*/  MOV R40, R76 ;  /* 0x0000004c00287202 */ /* 0x000fca0000000f00 */
[----:B------:R-:W-:-:S04]  /*2370*/  FADD.FTZ R40, R47, R40 ;  /* 0x000000282f287221 */ /* 0x000fc80000010000 */
[----:B------:R-:W-:-:S04]  /*2380*/  FMUL.FTZ R40, R40, 0.001302083372138440609 ;  /* 0x3aaaaaab28287820 */ /* 0x000fc80000410000 */
[--C-:B------:R-:W-:Y:S01]  /*2390*/  FADD.FTZ R41, R32, -R40.reuse ;  /* 0x8000002820297221 */ /* 0x100fe20000010000 */
[--C-:B------:R-:W-:Y:S01]  /*23a0*/  FADD.FTZ R44, R33, -R40.reuse ;  /* 0x80000028212c7221 */ /* 0x100fe20000010000 */
[----:B------:R-:W-:Y:S02]  /*23b0*/  FADD.FTZ R46, R34, -R40 ;  /* 0x80000028222e7221 */ /* 0x000fe40000010000 */
[----:B------:R-:W-:-:S04]  /*23c0*/  FFMA.FTZ R41, R41, R41, RZ ;  /* 0x0000002929297223 */ /* 0x000fc800000100ff */
        /* <DEDUP_REMOVED lines=44> */
[----:B------:R-:W-:-:S07]  /*2690*/  MOV R94, R41 ;  /* 0x00000029005e7202 */ /* 0x000fce0000000f00 */
[----:B------:R-:W-:Y:S05]  /*26a0*/  WARPSYNC.COLLECTIVE R77, `(.L_x_7419) ;  /* 0x000000004d087348 */ /* 0x000fea0003c00000 */
[----:B------:R0:W1:Y:S02]  /*26b0*/  SHFL.BFLY P4, R76, R94, R96, R99 ;  /* 0x0c0000605e4c7389 */ /* 0x0000640000080063 */
[----:B01----:R-:W-:Y:S01]  /*26c0*/  ENDCOLLECTIVE ;  /* 0x000000000000791b */ /* 0x003fe20003800000 */
.L_x_7419:
[----:B------:R-:W-:Y:S01]  /*26d0*/  HFMA2.MMA R96, -RZ, RZ, 0, 1.1920928955078125e-07 ;  /* 0x00000002ff607435 */ /* 0x000fe200000001ff */
[----:B------:R-:W-:-:S05]  /*26e0*/  MOV R44, R76 ;  /* 0x0000004c002c7202 */ /* 0x000fca0000000f00 */
[----:B------:R-:W-:-:S05]  /*26f0*/  FADD.FTZ R44, R41, R44 ;  /* 0x0000002c292c7221 */ /* 0x000fca0000010000 */
[----:B------:R-:W-:-:S07]  /*2700*/  MOV R94, R44 ;  /* 0x0000002c005e7202 */ /* 0x000fce0000000f00 */
[----:B------:R-:W-:Y:S05]  /*2710*/  WARPSYNC.COLLECTIVE R77, `(.L_x_7420) ;  /* 0x000000004d087348 */ /* 0x000fea0003c00000 */
[----:B------:R0:W1:Y:S02]  /*2720*/  SHFL.BFLY P4, R76, R94, R96, R99 ;  /* 0x0c0000605e4c7389 */ /* 0x0000640000080063 */
[----:B01----:R-:W-:Y:S01]  /*2730*/  ENDCOLLECTIVE ;  /* 0x000000000000791b */ /* 0x003fe20003800000 */
.L_x_7420:
[----:B------:R-:W-:Y:S01]  /*2740*/  HFMA2.MMA R96, -RZ, RZ, 0, 2.384185791015625e-07 ;  /* 0x00000004ff607435 */ /* 0x000fe200000001ff */
[----:B------:R-:W-:-:S05]  /*2750*/  MOV R45, R76 ;  /* 0x0000004c002d7202 */ /* 0x000fca0000000f00 */
[----:B------:R-:W-:-:S05]  /*2760*/  FADD.FTZ R45, R44, R45 ;  /* 0x0000002d2c2d7221 */ /* 0x000fca0000010000 */
[----:B------:R-:W-:-:S07]  /*2770*/  MOV R94, R45 ;  /* 0x0000002d005e7202 */ /* 0x000fce0000000f00 */
[----:B------:R-:W-:Y:S05]  /*2780*/  WARPSYNC.COLLECTIVE R77, `(.L_x_7421) ;  /* 0x000000004d087348 */ /* 0x000fea0003c00000 */
[----:B------:R0:W1:Y:S02]  /*2790*/  SHFL.BFLY P4, R76, R94, R96, R99 ;  /* 0x0c0000605e4c7389 */ /* 0x0000640000080063 */
[----:B01----:R-:W-:Y:S01]  /*27a0*/  ENDCOLLECTIVE ;  /* 0x000000000000791b */ /* 0x003fe20003800000 */
.L_x_7421:
[----:B------:R-:W-:Y:S01]  /*27b0*/  HFMA2.MMA R96, -RZ, RZ, 0, 4.76837158203125e-07 ;  /* 0x00000008ff607435 */ /* 0x000fe200000001ff */
[----:B------:R-:W-:-:S05]  /*27c0*/  MOV R46, R76 ;  /* 0x0000004c002e7202 */ /* 0x000fca0000000f00 */
[----:B------:R-:W-:-:S05]  /*27d0*/  FADD.FTZ R46, R45, R46 ;  /* 0x0000002e2d2e7221 */ /* 0x000fca0000010000 */
[----:B------:R-:W-:-:S07]  /*27e0*/  MOV R94, R46 ;  /* 0x0000002e005e7202 */ /* 0x000fce0000000f00 */
[----:B------:R-:W-:Y:S05]  /*27f0*/  WARPSYNC.COLLECTIVE R77, `(.L_x_7422) ;  /* 0x000000004d087348 */ /* 0x000fea0003c00000 */
[----:B------:R0:W1:Y:S02]  /*2800*/  SHFL.BFLY P4, R76, R94, R96, R99 ;  /* 0x0c0000605e4c7389 */ /* 0x0000640000080063 */
[----:B01----:R-:W-:Y:S01]  /*2810*/  ENDCOLLECTIVE ;  /* 0x000000000000791b */ /* 0x003fe20003800000 */
.L_x_7422:
[----:B------:R-:W-:Y:S01]  /*2820*/  HFMA2.MMA R96, -RZ, RZ, 0, 9.5367431640625e-07 ;  /* 0x00000010ff607435 */ /* 0x000fe200000001ff */
[----:B------:R-:W-:-:S05]  /*2830*/  MOV R47, R76 ;  /* 0x0000004c002f7202 */ /* 0x000fca0000000f00 */
[----:B------:R-:W-:-:S05]  /*2840*/  FADD.FTZ R47, R46, R47 ;  /* 0x0000002f2e2f7221 */ /* 0x000fca0000010000 */
[----:B------:R-:W-:-:S07]  /*2850*/  MOV R94, R47 ;  /* 0x0000002f005e7202 */ /* 0x000fce0000000f00 */
[----:B------:R-:W-:Y:S05]  /*2860*/  WARPSYNC.COLLECTIVE R77, `(.L_x_7423) ;  /* 0x000000004d087348 */ /* 0x000fea0003c00000 */
[----:B------:R0:W1:Y:S02]  /*2870*/  SHFL.BFLY P4, R76, R94, R96, R99 ;  /* 0x0c0000605e4c7389 */ /* 0x0000640000080063 */
[----:B01----:R-:W-:Y:S01]  /*2880*/  ENDCOLLECTIVE ;  /* 0x000000000000791b */ /* 0x003fe20003800000 */
.L_x_7423:
[----:B------:R-:W-:Y:S05]  /*2890*/  BRA `(.L_x_7424) ;  /* 0xffffffec00887947 */ /* 0x000fea000383ffff */
.L_x_7425:
        /* <DEDUP_REMOVED lines=14> */
.L_x_23257:


//--------------------- .text._ZN10layer_norm13ln_fwd_kernelINS_13Kernel_traitsI13__nv_bfloat16S2_fS2_fjLj3072ELj1ELj1ELj4ELj16ENS_18Kernel_traits_baseILj3072ES2_S2_fS2_fjLj128EEEEELb0ELb0ELb1ELb0EEEvNS_9FwdParamsE --------------------------
	.section	.text._ZN10layer_norm13ln_fwd_kernelINS_13Kernel_traitsI13__nv_bfloat16S2_fS2_fjLj3072ELj1ELj1ELj4ELj16ENS_18Kernel_traits_baseILj3072ES2_S2_fS2_fjLj128EEEEELb0ELb0ELb1ELb0EEEvNS_9FwdParamsE,"ax",@progbits
	.align	128
        .global         _ZN10layer_norm13ln_fwd_kernelINS_13Kernel_traitsI13__nv_bfloat16S2_fS2_fjLj3072ELj1ELj1ELj4ELj16ENS_18Kernel_traits_baseILj3072ES2_S2_fS2_fjLj128EEEEELb0ELb0ELb1ELb0EEEvNS_9FwdParamsE
        .type           _ZN10layer_norm13ln_fwd_kernelINS_13Kernel_traitsI13__nv_bfloat16S2_fS2_fjLj3072ELj1ELj1ELj4ELj16ENS_18Kernel_traits_baseILj3072ES2_S2_fS2_fjLj128EEEEELb0ELb0ELb1ELb0EEEvNS_9FwdParamsE,@function
        .size           _ZN10layer_norm13ln_fwd_kernelINS_13Kernel_traitsI13__nv_bfloat16S2_fS2_fjLj3072ELj1ELj1ELj4ELj16ENS_18Kernel_traits_baseILj3072ES2_S2_fS2_fjLj128EEEEELb0ELb0ELb1ELb0EEEvNS_9FwdParamsE,(.L_x_23258 - _ZN10layer_norm13ln_fwd_kernelINS_13Kernel_traitsI13__nv_bfloat16S2_fS2_fjLj3072ELj1ELj1ELj4ELj16ENS_18Kernel_traits_baseILj3072ES2_S2_fS2_fjLj128EEEEELb0ELb0ELb1ELb0EEEvNS_9FwdParamsE)
        .other          _ZN10layer_norm13ln_fwd_kernelINS_13Kernel_traitsI13__nv_bfloat16S2_fS2_fjLj3072ELj1ELj1ELj4ELj16ENS_18Kernel_traits_baseILj3072ES2_S2_fS2_fjLj128EEEEELb0ELb0ELb1ELb0EEEvNS_9FwdParamsE,@"STO_CUDA_ENTRY STV_DEFAULT"
_ZN10layer_norm13ln_fwd_kernelINS_13Kernel_traitsI13__nv_bfloat16S2_fS2_fjLj3072ELj1ELj1ELj4ELj16ENS_18Kernel_traits_baseILj3072ES2_S2_fS2_fjLj128EEEEELb0ELb0ELb1ELb0EEEvNS_9FwdParamsE:
.text._ZN10layer_norm13ln_fwd_kernelINS_13Kernel_traitsI13__nv_bfloat16S2_fS2_fjLj3072ELj1ELj1ELj4ELj16ENS_18Kernel_traits_baseILj3072ES2_S2_fS2_fjLj128EEEEELb0ELb0ELb1ELb0EEEvNS_9FwdParamsE:
        /* <DEDUP_REMOVED lines=31> */
.L_x_7427:
[----:B------:R-:W-:Y:S05]  /*01f0*/  BSYNC B0 ;  /* 0x0000000000007941 */ /* 0x000fea0003800000 */
.L_x_7426:
        /* <DEDUP_REMOVED lines=18> */
.L_x_7429:
[----:B------:R-:W-:Y:S05]  /*0320*/  BSYNC B0 ;  /* 0x0000000000007941 */ /* 0x000fea0003800000 */
.L_x_7428:
        /* <DEDUP_REMOVED lines=13> */
.L_x_7431:
[----:B------:R-:W-:Y:S05]  /*0400*/  BSYNC B0 ;  /* 0x0000000000007941 */ /* 0x000fea0003800000 */
.L_x_7430:
[----:B------:R-:W0:Y:S02]  /*0410*/  S2UR UR6, SR_CTAID.X ;  /* 0x00000000000679c3 */ /* 0x000e240000002500 */
[----:B0-----:R-:W-:Y:S01]  /*0420*/  LEA.HI R68, R0, UR6, RZ, 0x19 ;  /* 0x0000000600447c11 */ /* 0x001fe2000f8fc8ff */
[----:B------:R-:W-:-:S03]  /*0430*/  ULDC UR6, c[0x0][0x214] ;  /* 0x0000850000067ab9 */ /* 0x000fc60000000800 */
[----:B------:R-:W-:-:S13]  /*0440*/  ISETP.GE.AND P0, PT, R68, UR6, PT ;  /* 0x0000000644007c0c */ /* 0x000fda000bf06270 */
[----:B------:R-:W-:Y:S05]  /*0450*/  @P0 EXIT ;  /* 0x000000000000094d */ /* 0x000fea0003800000 */
[----:B------:R-:W-:Y:S01]  /*0460*/  SHF.R.S32.HI R32, RZ, 0x3, R32 ;  /* 0x00000003ff207819 */ /* 0x000fe20000011420 */
[----:B------:R-:W-:Y:S01]  /*0470*/  ULDC.U8 UR6, c[0x0][0x2a0] ;  /* 0x0000a80000067ab9 */ /* 0x000fe20000000000 */
[C---:B-----5:R-:W-:Y:S01]  /*0480*/  PRMT R78, R16.reuse, 0x7632, R78 ;  /* 0x00007632104e7816 */ /* 0x060fe2000000004e */
[----:B------:R-:W-:Y:S01]  /*0490*/  HFMA2.MMA R99, -RZ, RZ, 0, 5.9604644775390625e-08 ;  /* 0x00000001ff637435 */ /* 0x000fe200000001ff */
[----:B------:R-:W-:Y:S01]  /*04a0*/  SHF.L.U32 R13, R16, 0x10, RZ ;  /* 0x00000010100d7819 */ /* 0x000fe200000006ff */
[----:B------:R-:W-:Y:S01]  /*04b0*/  IMAD.U32 R6, R38, 0x10000, RZ ;  /* 0x0001000026067824 */ /* 0x000fe200078e00ff */
[----:B------:R-:W-:Y:S01]  /*04c0*/  PRMT R77, R17, 0x7632, R77 ;  /* 0x00007632114d7816 */ /* 0x000fe2000000004d */
[----:B------:R-:W-:Y:S01]  /*04d0*/  IMAD.U32 R11, R11, 0x10000, RZ ;  /* 0x000100000b0b7824 */ /* 0x000fe200078e00ff */
[----:B------:R-:W-:Y:S01]  /*04e0*/  SHF.L.U32 R12, R17, 0x10, RZ ;  /* 0x00000010110c7819 */ /* 0x000fe200000006ff */
[C---:B------:R-:W-:Y:S01]  /*04f0*/  IMAD.U32 R17, R20.reuse, 0x10000, RZ ;  /* 0x0001000014117824 */ /* 0x040fe200078e00ff */
[----:B------:R-:W-:Y:S01]  /*0500*/  PRMT R82, R20, 0x7632, R82 ;  /* 0x0000763214527816 */ /* 0x000fe20000000052 */
[----:B------:R-:W-:Y:S01]  /*0510*/  IMAD.U32 R64, R25, 0x10000, RZ ;  /* 0x0001000019407824 */ /* 0x000fe200078e00ff */
[----:B------:R-:W-:Y:S01]  /*0520*/  PRMT R81, R21, 0x7632, R81 ;  /* 0x0000763215517816 */ /* 0x000fe20000000051 */
[----:B------:R-:W-:Y:S01]  /*0530*/  IMAD.U32 R69, R69, 0x10000, RZ ;  /* 0x0001000045457824 */ /* 0x000fe200078e00ff */
        /* <DEDUP_REMOVED lines=9> */
[----:B------:R-:W-:Y:S01]  /*05d0*/  ULDC UR7, c[0x0][0x29c] ;  /* 0x0000a70000077ab9 */ /* 0x000fe20000000800 */
[----:B------:R-:W-:Y:S01]  /*05e0*/  LOP3.LUT R28, R32, 0x7f, RZ, 0xc0, !PT ;  /* 0x0000007f201c7812 */ /* 0x000fe200078ec0ff */
[----:B------:R-:W-:Y:S01]  /*05f0*/  IMAD.U32 R88, R88, 0x10000, RZ ;  /* 0x0001000058587824 */ /* 0x000fe200078e00ff */
[----:B------:R-:W-:Y:S01]  /*0600*/  SHF.R.U32.HI R32, RZ, 0x2, R32 ;  /* 0x00000002ff207819 */ /* 0x000fe20000011620 */
[----:B------:R-:W-:Y:S01]  /*0610*/  ULDC.64 UR8, c[0x0][0x210] ;  /* 0x0000840000087ab9 */ /* 0x000fe20000000a00 */
[----:B------:R-:W-:-:S02]  /*0620*/  VIADDMNMX R29, R28, -R29, RZ, !PT ;  /* 0x8000001d1c1d7246 */ /* 0x000fc400078001ff */
[----:B------:R-:W-:Y:S02]  /*0630*/  LOP3.LUT R32, R32, 0x3fffffe0, RZ, 0xc0, !PT ;  /* 0x3fffffe020207812 */ /* 0x000fe400078ec0ff */
[----:B------:R-:W-:Y:S02]  /*0640*/  VIMNMX R29, R29, 0x20, PT ;  /* 0x000000201d1d7848 */ /* 0x000fe40003fe0100 */
[C---:B------:R-:W-:Y:S02]  /*0650*/  PRMT R80, R18.reuse, 0x7632, R80 ;  /* 0x0000763212507816 */ /* 0x040fe40000000050 */
[----:B------:R-:W-:Y:S02]  /*0660*/  IADD3 R29, R29, R32, RZ ;  /* 0x000000201d1d7210 */ /* 0x000fe40007ffe0ff */
[----:B------:R-:W-:Y:S02]  /*0670*/  SHF.L.U32 R15, R18, 0x10, RZ ;  /* 0x00000010120f7819 */ /* 0x000fe400000006ff */
[----:B------:R-:W-:-:S02]  /*0680*/  PRMT R83, R23, 0x7632, R83 ;  /* 0x0000763217537816 */ /* 0x000fc40000000053 */
[----:B------:R-:W-:Y:S02]  /*0690*/  SHF.L.U32 R18, R23, 0x10, RZ ;  /* 0x0000001017127819 */ /* 0x000fe400000006ff */
[----:B------:R-:W-:Y:S02]  /*06a0*/  SHF.L.U32 R23, R0, 0x5, RZ ;  /* 0x0000000500177819 */ /* 0x000fe400000006ff */
[----:B------:R-:W-:Y:S02]  /*06b0*/  SHF.L.U32 R29, R29, 0x3, RZ ;  /* 0x000000031d1d7819 */ /* 0x000fe400000006ff */
[----:B------:R-:W-:Y:S02]  /*06c0*/  LOP3.LUT R33, R23, 0x3e0, RZ, 0xc0, !PT ;  /* 0x000003e017217812 */ /* 0x000fe400078ec0ff */
[----:B------:R-:W-:Y:S02]  /*06d0*/  I2FP.F32.U32 R29, R29 ;  /* 0x0000001d001d7245 */ /* 0x000fe40000201000 */
[----:B------:R-:W-:-:S02]  /*06e0*/  VIADDMNMX R33, R28, -R33, RZ, !PT ;  /* 0x800000211c217246 */ /* 0x000fc400078001ff */
[----:B------:R0:W1:Y:S01]  /*06f0*/  MUFU.RCP R85, R29 ;  /* 0x0000001d00557308 */ /* 0x0000620000001000 */
[----:B------:R-:W-:Y:S02]  /*0700*/  PRMT R93, R27, 0x7632, R93 ;  /* 0x000076321b5d7816 */ /* 0x000fe4000000005d */
[----:B------:R-:W-:Y:S02]  /*0710*/  VIMNMX R33, R33, 0x20, PT ;  /* 0x0000002021217848 */ /* 0x000fe40003fe0100 */
[----:B------:R-:W-:Y:S01]  /*0720*/  PRMT R79, R19, 0x7632, R79 ;  /* 0x00007632134f7816 */ /* 0x000fe2000000004f */
[----:B------:R-:W-:Y:S01]  /*0730*/  IMAD.U32 R93, R93, 0x10000, RZ ;  /* 0x000100005d5d7824 */ /* 0x000fe200078e00ff */
[----:B------:R-:W-:Y:S02]  /*0740*/  PRMT R84, R22, 0x7632, R84 ;  /* 0x0000763216547816 */ /* 0x000fe40000000054 */
[----:B------:R-:W-:Y:S02]  /*0750*/  PRMT R90, R30, 0x7632, R90 ;  /* 0x000076321e5a7816 */ /* 0x000fe4000000005a */
[----:B------:R-:W-:-:S02]  /*0760*/  PRMT R92, R31, 0x7632, R92 ;  /* 0x000076321f5c7816 */ /* 0x000fc4000000005c */
[----:B------:R-:W-:Y:S02]  /*0770*/  PRMT R87, R24, 0x7632, R87 ;  /* 0x0000763218577816 */ /* 0x000fe40000000057 */
[----:B------:R-:W-:Y:S02]  /*0780*/  PRMT R89, R25, 0x7632, R89 ;  /* 0x0000763219597816 */ /* 0x000fe40000000059 */
[----:B------:R-:W-:Y:S02]  /*0790*/  PRMT R91, R26, 0x7632, R91 ;  /* 0x000076321a5b7816 */ /* 0x000fe4000000005b */
[----:B------:R-:W-:Y:S02]  /*07a0*/  IADD3 R33, R32, R33, RZ ;  /* 0x0000002120217210 */ /* 0x000fe40007ffe0ff */
[----:B------:R-:W-:Y:S01]  /*07b0*/  ISETP.NE.AND P0, PT, RZ, UR6, PT ;  /* 0x00000006ff007c0c */ /* 0x000fe2000bf05270 */
[----:B------:R-:W-:Y:S01]  /*07c0*/  ULDC UR6, c[0x0][0x290] ;  /* 0x0000a40000067ab9 */ /* 0x000fe20000000800 */
        /* <DEDUP_REMOVED lines=33> */
.L_x_7493:
        /* <DEDUP_REMOVED lines=16> */
[----:B------:R-:W-:Y:S02]  /*0ae0*/  MOV R103, RZ ;  /* 0x000000ff00677202 */ /* 0x000fe40000000f00 */
[----:B------:R-:W-:-:S02]  /*0af0*/  @P1 LEA.HI.SX32 R103, R101, R2, 0x1d ;  /* 0x0000000265671211 */ /* 0x000fc400078feaff */
[----:B------:R-:W-:Y:S02]  /*0b00*/  SHF.R.S32.HI R98, RZ, 0x1f, R68 ;  /* 0x0000001fff627819 */ /* 0x000fe40000011444 */
[----:B------:R-:W-:Y:S01]  /*0b10*/  LEA.HI.SX32 R101, R63, R2, 0x1d ;  /* 0x000000023f657211 */ /* 0x000fe200078feaff */
[----:B0-----:R-:W-:Y:S06]  /*0b20*/  @!P5 BRA `(.L_x_7433) ;  /* 0x000000040074d947 */ /* 0x001fec0003800000 */
[----:B------:R-:W0:Y:S02]  /*0b30*/  LDC.64 R60, c[0x0][0x230] ;  /* 0x00008c00ff3c7b82 */ /* 0x000e240000000a00 */
[----:B0-----:R-:W-:-:S04]  /*0b40*/  ISETP.NE.U32.AND P2, PT, R60, RZ, PT ;  /* 0x000000ff3c00720c */ /* 0x001fc80003f45070 */
[----:B------:R-:W-:-:S13]  /*0b50*/  ISETP.NE.AND.EX P2, PT, R61, RZ, PT, P2 ;  /* 0x000000ff3d00720c */ /* 0x000fda0003f45320 */
[----:B------:R-:W0:Y:S02]  /*0b60*/  @P2 LDC.64 R62, c[0x0][0x230] ;  /* 0x00008c00ff3e2b82 */ /* 0x000e240000000a00 */
[----:B0-----:R-:W-:-:S05]  /*0b70*/  @P2 IMAD.WIDE.U32 R62, R101, 0x20, R62 ;  /* 0x00000020653e2825 */ /* 0x001fca00078e003e */
[----:B------:R-:W2:Y:S01]  /*0b80*/  @P2 LDG.E.128 R24, desc[UR4][R62.64] ;  /* 0x000000043e182981 */ /* 0x000ea2000c1e1d00 */
[----:B------:R-:W-:-:S03]  /*0b90*/  ISETP.GT.AND P6, PT, R100, RZ, PT ;  /* 0x000000ff6400720c */ /* 0x000fc60003fc4270 */
[----:B------:R-:W3:Y:S10]  /*0ba0*/  @P2 LDG.E.128 R32, desc[UR4][R62.64+0x10] ;  /* 0x000010043e202981 */ /* 0x000ef4000c1e1d00 */
[----:B------:R-:W-:-:S04]  /*0bb0*/  @!P6 ISETP.NE.U32.AND P0, PT, R60, RZ, PT ;  /* 0x000000ff3c00e20c */ /* 0x000fc80003f05070 */
[----:B------:R-:W-:-:S04]  /*0bc0*/  @!P6 ISETP.NE.AND.EX P0, PT, R61, RZ, PT, P0 ;  /* 0x000000ff3d00e20c */ /* 0x000fc80003f05300 */
[----:B--2---:R-:W-:Y:S02]  /*0bd0*/  @!P6 FSEL R28, R24, RZ, P0 ;  /* 0x000000ff181ce208 */ /* 0x004fe40000000000 */
[----:B------:R-:W-:-:S04]  /*0be0*/  @!P6 ISETP.NE.U32.AND P0, PT, R60, RZ, PT ;  /* 0x000000ff3c00e20c */ /* 0x000fc80003f05070 */
[----:B------:R-:W-:-:S04]  /*0bf0*/  @!P6 ISETP.NE.AND.EX P0, PT, R61, RZ, PT, P0 ;  /* 0x000000ff3d00e20c */ /* 0x000fc80003f05300 */
[----:B------:R-:W-:Y:S02]  /*0c00*/  @!P6 FSEL R29, R25, RZ, P0 ;  /* 0x000000ff191de208 */ /* 0x000fe40000000000 */
        /* <DEDUP_REMOVED lines=8> */
[----:B---3--:R-:W-:Y:S02]  /*0c90*/  @!P6 FSEL R36, R32, RZ, P0 ;  /* 0x000000ff2024e208 */ /* 0x008fe40000000000 */
[----:B------:R-:W-:-:S04]  /*0ca0*/  @!P6 ISETP.NE.U32.AND P0, PT, R60, RZ, PT ;  /* 0x000000ff3c00e20c */ /* 0x000fc80003f05070 */
[----:B------:R-:W-:-:S04]  /*0cb0*/  @!P6 ISETP.NE.AND.EX P0, PT, R61, RZ, PT, P0 ;  /* 0x000000ff3d00e20c */ /* 0x000fc80003f05300 */
[----:B------:R-:W-:Y:S02]  /*0cc0*/  @!P6 FSEL R37, R33, RZ, P0 ;  /* 0x000000ff2125e208 */ /* 0x000fe40000000000 */
[----:B------:R-:W-:-:S04]  /*0cd0*/  @!P6 ISETP.NE.U32.AND P0, PT, R60, RZ, PT ;  /* 0x000000ff3c00e20c */ /* 0x000fc80003f05070 */
[----:B------:R-:W-:-:S04]  /*0ce0*/  @!P6 ISETP.NE.AND.EX P0, PT, R61, RZ, PT, P0 ;  /* 0x000000ff3d00e20c */ /* 0x000fc80003f05300 */
[----:B------:R-:W-:Y:S02]  /*0cf0*/  @!P6 FSEL R38, R34, RZ, P0 ;  /* 0x000000ff2226e208 */ /* 0x000fe40000000000 */
[----:B------:R-:W-:-:S04]  /*0d00*/  @!P6 ISETP.NE.U32.AND P0, PT, R60, RZ, PT ;  /* 0x000000ff3c00e20c */ /* 0x000fc80003f05070 */
[----:B------:R-:W-:Y:S02]  /*0d10*/  @!P6 ISETP.NE.AND.EX P0, PT, R61, RZ, PT, P0 ;  /* 0x000000ff3d00e20c */ /* 0x000fe40003f05300 */
[----:B------:R-:W0:Y:S02]  /*0d20*/  @P1 LDC.64 R60, c[0x0][0x220] ;  /* 0x00008800ff3c1b82 */ /* 0x000e240000000a00 */
[----:B0-----:R-:W-:-:S06]  /*0d30*/  @P1 IMAD.WIDE.U32 R62, R103, 0x10, R60 ;  /* 0x00000010673e1825 */ /* 0x001fcc00078e003c */
[----:B------:R-:W0:Y:S01]  /*0d40*/  LDC.64 R60, c[0x0][0x238] ;  /* 0x00008e00ff3c7b82 */ /* 0x000e220000000a00 */
[----:B------:R1:W5:Y:S01]  /*0d50*/  @P1 LDG.E.128 R40, desc[UR4][R62.64] ;  /* 0x000000043e281981 */ /* 0x000362000c1e1d00 */
[----:B------:R-:W-:Y:S01]  /*0d60*/  BSSY B1, `(.L_x_7434) ;  /* 0x0000007000017945 */ /* 0x000fe20003800000 */
[----:B------:R-:W-:Y:S01]  /*0d70*/  @!P6 FSEL R39, R35, RZ, P0 ;  /* 0x000000ff2327e208 */ /* 0x000fe20000000000 */
[----:B0-----:R-:W-:Y:S02]  /*0d80*/  IMAD.WIDE.U32 R60, R101, 0x20, R60 ;  /* 0x00000020653c7825 */ /* 0x001fe400078e003c */
[----:B-1----:R-:W-:Y:S05]  /*0d90*/  @!P6 BRA `(.L_x_7435) ;  /* 0x00000000000ce947 */ /* 0x002fea0003800000 */
[----:B-----5:R-:W-:-:S05]  /*0da0*/  SHF.L.U32 R28, R40, 0x10, RZ ;  /* 0x00000010281c7819 */ /* 0x020fca00000006ff */
[----:B------:R-:W-:-:S04]  /*0db0*/  FMUL.FTZ R28, R28, UR7 ;  /* 0x000000071c1c7c20 */ /* 0x000fc80008410000 */
[----:B------:R-:W-:-:S07]  /*0dc0*/  @P2 FADD.FTZ R28, R24, R28 ;  /* 0x0000001c181c2221 */ /* 0x000fce0000010000 */
.L_x_7435:
[----:B------:R-:W-:Y:S05]  /*0dd0*/  BSYNC B1 ;  /* 0x0000000000017941 */ /* 0x000fea0003800000 */
.L_x_7434:
[----:B------:R-:W-:Y:S04]  /*0de0*/  BSSY B1, `(.L_x_7436) ;  /* 0x0000006000017945 */ /* 0x000fe80003800000 */
[----:B------:R-:W-:Y:S05]  /*0df0*/  @!P6 BRA `(.L_x_7437) ;  /* 0x000000000010e947 */ /* 0x000fea0003800000 */
[----:B-----5:R-:W-:-:S05]  /*0e00*/  PRMT R29, R40, 0x7632, R29 ;  /* 0x00007632281d7816 */ /* 0x020fca000000001d */
[----:B------:R-:W-:-:S04]  /*0e10*/  IMAD.U32 R29, R29, 0x10000, RZ ;  /* 0x000100001d1d7824 */ /* 0x000fc800078e00ff */
[----:B------:R-:W-:-:S04]  /*0e20*/  FMUL.FTZ R29, R29, UR7 ;  /* 0x000000071d1d7c20 */ /* 0x000fc80008410000 */
[----:B------:R-:W-:-:S07]  /*0e30*/  @P2 FADD.FTZ R29, R25, R29 ;  /* 0x0000001d191d2221 */ /* 0x000fce0000010000 */
.L_x_7437:
[----:B------:R-:W-:Y:S05]  /*0e40*/  BSYNC B1 ;  /* 0x0000000000017941 */ /* 0x000fea0003800000 */
.L_x_7436:
[----:B------:R-:W-:Y:S04]  /*0e50*/  BSSY B1, `(.L_x_7438) ;  /* 0x0000005000017945 */ /* 0x000fe80003800000 */
[----:B------:R-:W-:Y:S05]  /*0e60*/  @!P6 BRA `(.L_x_7439) ;  /* 0x00000000000ce947 */ /* 0x000fea0003800000 */
[----:B-----5:R-:W-:-:S05]  /*0e70*/  SHF.L.U32 R30, R41, 0x10, RZ ;  /* 0x00000010291e7819 */ /* 0x020fca00000006ff */
[----:B------:R-:W-:-:S04]  /*0e80*/  FMUL.FTZ R30, R30, UR7 ;  /* 0x000000071e1e7c20 */ /* 0x000fc80008410000 */
[----:B------:R-:W-:-:S07]  /*0e90*/  @P2 FADD.FTZ R30, R26, R30 ;  /* 0x0000001e1a1e2221 */ /* 0x000fce0000010000 */
.L_x_7439:
[----:B------:R-:W-:Y:S05]  /*0ea0*/  BSYNC B1 ;  /* 0x0000000000017941 */ /* 0x000fea0003800000 */
.L_x_7438:
[----:B------:R-:W-:Y:S04]  /*0eb0*/  BSSY B1, `(.L_x_7440) ;  /* 0x0000006000017945 */ /* 0x000fe80003800000 */
[----:B------:R-:W-:Y:S05]  /*0ec0*/  @!P6 BRA `(.L_x_7441) ;  /* 0x000000000010e947 */ /* 0x000fea0003800000 */
[----:B-----5:R-:W-:-:S04]  /*0ed0*/  PRMT R31, R41, 0x7632, R31 ;  /* 0x00007632291f7816 */ /* 0x020fc8000000001f */
[----:B------:R-:W-:-:S05]  /*0ee0*/  SHF.L.U32 R31, R31, 0x10, RZ ;  /* 0x000000101f1f7819 */ /* 0x000fca00000006ff */
[----:B------:R-:W-:-:S04]  /*0ef0*/  FMUL.FTZ R31, R31, UR7 ;  /* 0x000000071f1f7c20 */ /* 0x000fc80008410000 */
[----:B------:R-:W-:-:S07]  /*0f00*/  @P2 FADD.FTZ R31, R27, R31 ;  /* 0x0000001f1b1f2221 */ /* 0x000fce0000010000 */
.L_x_7441:
[----:B------:R-:W-:Y:S05]  /*0f10*/  BSYNC B1 ;  /* 0x0000000000017941 */ /* 0x000fea0003800000 */
.L_x_7440:
[----:B------:R-:W-:Y:S04]  /*0f20*/  BSSY B1, `(.L_x_7442) ;  /* 0x0000005000017945 */ /* 0x000fe80003800000 */
[----:B------:R-:W-:Y:S05]  /*0f30*/  @!P6 BRA `(.L_x_7443) ;  /* 0x00000000000ce947 */ /* 0x000fea0003800000 */
[----:B-----5:R-:W-:-:S05]  /*0f40*/  SHF.L.U32 R36, R42, 0x10, RZ ;  /* 0x000000102a247819 */ /* 0x020fca00000006ff */
[----:B------:R-:W-:-:S04]  /*0f50*/  FMUL.FTZ R36, R36, UR7 ;  /* 0x0000000724247c20 */ /* 0x000fc80008410000 */
[----:B------:R-:W-:-:S07]  /*0f60*/  @P2 FADD.FTZ R36, R32, R36 ;  /* 0x0000002420242221 */ /* 0x000fce0000010000 */
.L_x_7443:
[----:B------:R-:W-:Y:S05]  /*0f70*/  BSYNC B1 ;  /* 0x0000000000017941 */ /* 0x000fea0003800000 */
.L_x_7442:
[----:B------:R-:W-:Y:S04]  /*0f80*/  BSSY B1, `(.L_x_7444) ;  /* 0x0000006000017945 */ /* 0x000fe80003800000 */
[----:B------:R-:W-:Y:S05]  /*0f90*/  @!P6 BRA `(.L_x_7445) ;  /* 0x000000000010e947 */ /* 0x000fea0003800000 */
[----:B-----5:R-:W-:-:S04]  /*0fa0*/  PRMT R37, R42, 0x7632, R37 ;  /* 0x000076322a257816 */ /* 0x020fc80000000025 */
[----:B------:R-:W-:-:S05]  /*0fb0*/  SHF.L.U32 R37, R37, 0x10, RZ ;  /* 0x0000001025257819 */ /* 0x000fca00000006ff */
[----:B------:R-:W-:-:S04]  /*0fc0*/  FMUL.FTZ R37, R37, UR7 ;  /* 0x0000000725257c20 */ /* 0x000fc80008410000 */
[----:B------:R-:W-:-:S07]  /*0fd0*/  @P2 FADD.FTZ R37, R33, R37 ;  /* 0x0000002521252221 */ /* 0x000fce0000010000 */
.L_x_7445:
[----:B------:R-:W-:Y:S05]  /*0fe0*/  BSYNC B1 ;  /* 0x0000000000017941 */ /* 0x000fea0003800000 */
.L_x_7444:
[----:B------:R-:W-:Y:S04]  /*0ff0*/  BSSY B1, `(.L_x_7446) ;  /* 0x0000005000017945 */ /* 0x000fe80003800000 */
[----:B------:R-:W-:Y:S05]  /*1000*/  @!P6 BRA `(.L_x_7447) ;  /* 0x00000000000ce947 */ /* 0x000fea0003800000 */
[----:B-----5:R-:W-:-:S04]  /*1010*/  IMAD.U32 R38, R43, 0x10000, RZ ;  /* 0x000100002b267824 */ /* 0x020fc800078e00ff */
[----:B------:R-:W-:-:S04]  /*1020*/  FMUL.FTZ R38, R38, UR7 ;  /* 0x0000000726267c20 */ /* 0x000fc80008410000 */
[----:B------:R-:W-:-:S07]  /*1030*/  @P2 FADD.FTZ R38, R34, R38 ;  /* 0x0000002622262221 */ /* 0x000fce0000010000 */
.L_x_7447:
[----:B------:R-:W-:Y:S05]  /*1040*/  BSYNC B1 ;  /* 0x0000000000017941 */ /* 0x000fea0003800000 */
.L_x_7446:
[----:B------:R-:W-:Y:S04]  /*1050*/  BSSY B1, `(.L_x_7448) ;  /* 0x0000006000017945 */ /* 0x000fe80003800000 */
[----:B------:R-:W-:Y:S05]  /*1060*/  @!P6 BRA `(.L_x_7449) ;  /* 0x000000000010e947 */ /* 0x000fea0003800000 */
[----:B-----5:R-:W-:-:S04]  /*1070*/  PRMT R39, R43, 0x7632, R39 ;  /* 0x000076322b277816 */ /* 0x020fc80000000027 */
[----:B------:R-:W-:-:S05]  /*1080*/  SHF.L.U32 R39, R39, 0x10, RZ ;  /* 0x0000001027277819 */ /* 0x000fca00000006ff */
[----:B------:R-:W-:-:S04]  /*1090*/  FMUL.FTZ R39, R39, UR7 ;  /* 0x0000000727277c20 */ /* 0x000fc80008410000 */
[----:B------:R-:W-:-:S07]  /*10a0*/  @P2 FADD.FTZ R39, R35, R39 ;  /* 0x0000002723272221 */ /* 0x000fce0000010000 */
.L_x_7449:
[----:B------:R-:W-:Y:S05]  /*10b0*/  BSYNC B1 ;  /* 0x0000000000017941 */ /* 0x000fea0003800000 */
.L_x_7448:
[----:B------:R0:W-:Y:S01]  /*10c0*/  STG.E.128 desc[UR4][R60.64], R28 ;  /* 0x0000001c3c007986 */ /* 0x0001e2000c101d04 */
[----:B------:R-:W-:Y:S02]  /*10d0*/  IADD3 R103, R103, 0x80, RZ ;  /* 0x0000008067677810 */ /* 0x000fe40007ffe0ff */
[----:B------:R-:W-:Y:S01]  /*10e0*/  IADD3 R101, R101, 0x80, RZ ;  /* 0x0000008065657810 */ /* 0x000fe20007ffe0ff */
[----:B------:R0:W-:Y:S06]  /*10f0*/  STG.E.128 desc[UR4][R60.64+0x10], R36 ;  /* 0x000010243c007986 */ /* 0x0001ec000c101d04 */
.L_x_7433:
[----:B------:R-:W-:Y:S05]  /*1100*/  BSYNC B0 ;  /* 0x0000000000007941 */ /* 0x000fea0003800000 */
.L_x_7432:
[----:B------:R-:W-:Y:S04]  /*1110*/  BSSY B0, `(.L_x_7450) ;  /* 0x000005f000007945 */ /* 0x000fe80003800000 */
[----:B------:R-:W-:Y:S05]  /*1120*/  @!P4 BRA `(.L_x_7451) ;  /* 0x000000040074c947 */ /* 0x000fea0003800000 */
[----:B0-----:R-:W0:Y:S02]  /*1130*/  LDC.64 R60, c[0x0][0x230] ;  /* 0x00008c00ff3c7b82 */ /* 0x001e240000000a00 */
[----:B0-----:R-:W-:-:S04]  /*1140*/  ISETP.NE.U32.AND P2, PT, R60, RZ, PT ;  /* 0x000000ff3c00720c */ /* 0x001fc80003f45070 */
[----:B------:R-:W-:-:S13]  /*1150*/  ISETP.NE.AND.EX P2, PT, R61, RZ, PT, P2 ;  /* 0x000000ff3d00720c */ /* 0x000fda0003f45320 */
[----:B------:R-:W0:Y:S02]  /*1160*/  @P2 LDC.64 R62, c[0x0][0x230] ;  /* 0x00008c00ff3e2b82 */ /* 0x000e240000000a00 */
[----:B0-----:R-:W-:-:S05]  /*1170*/  @P2 IMAD.WIDE.U32 R62, R101, 0x20, R62 ;  /* 0x00000020653e2825 */ /* 0x001fca00078e003e */
[----:B------:R-:W2:Y:S01]  /*1180*/  @P2 LDG.E.128 R24, desc[UR4][R62.64] ;  /* 0x000000043e182981 */ /* 0x000ea2000c1e1d00 */
[----:B------:R-:W-:-:S03]  /*1190*/  ISETP.GT.AND P6, PT, R100, RZ, PT ;  /* 0x000000ff6400720c */ /* 0x000fc60003fc4270 */
[----:B------:R0:W3:Y:S02]  /*11a0*/  @P2 LDG.E.128 R32, desc[UR4][R62.64+0x10] ;  /* 0x000010043e202981 */ /* 0x0000e4000c1e1d00 */
[----:B0-----:R-:W0:Y:S08]  /*11b0*/  @P1 LDC.64 R62, c[0x0][0x220] ;  /* 0x00008800ff3e1b82 */ /* 0x001e300000000a00 */
[----:B------:R-:W-:-:S04]  /*11c0*/  @!P6 ISETP.NE.U32.AND P0, PT, R60, RZ, PT ;  /* 0x000000ff3c00e20c */ /* 0x000fc80003f05070 */
[----:B------:R-:W-:Y:S01]  /*11d0*/  @!P6 ISETP.NE.AND.EX P0, PT, R61, RZ, PT, P0 ;  /* 0x000000ff3d00e20c */ /* 0x000fe20003f05300 */
[----:B0-----:R-:W-:-:S05]  /*11e0*/  @P1 IMAD.WIDE.U32 R62, R103, 0x10, R62 ;  /* 0x00000010673e1825 */ /* 0x001fca00078e003e */
[----:B-----5:R0:W5:Y:S01]  /*11f0*/  @P1 LDG.E.128 R40, desc[UR4][R62.64] ;  /* 0x000000043e281981 */ /* 0x020162000c1e1d00 */
[----:B------:R-:W-:Y:S01]  /*1200*/  BSSY B1, `(.L_x_7452) ;  /* 0x000001d000017945 */ /* 0x000fe20003800000 */
        /* <DEDUP_REMOVED lines=21> */
[----:B------:R-:W1:Y:S02]  /*1360*/  LDC.64 R60, c[0x0][0x238] ;  /* 0x00008e00ff3c7b82 */ /* 0x000e640000000a00 */
[----:B------:R-:W-:Y:S01]  /*1370*/  @!P6 FSEL R51, R35, RZ, P0 ;  /* 0x000000ff2333e208 */ /* 0x000fe20000000000 */
[----:B-1----:R-:W-:Y:S01]  /*1380*/  IMAD.WIDE.U32 R60, R101, 0x20, R60 ;  /* 0x00000020653c7825 */ /* 0x002fe200078e003c */
[----:B0-----:R-:W-:Y:S07]  /*1390*/  @!P6 BRA `(.L_x_7453) ;  /* 0x00000000000ce947 */ /* 0x001fee0003800000 */
[----:B-----5:R-:W-:-:S05]  /*13a0*/  SHF.L.U32 R44, R40, 0x10, RZ ;  /* 0x00000010282c7819 */ /* 0x020fca00000006ff */
[----:B------:R-:W-:-:S04]  /*13b0*/  FMUL.FTZ R44, R44, UR7 ;  /* 0x000000072c2c7c20 */ /* 0x000fc80008410000 */
[----:B------:R-:W-:-:S07]  /*13c0*/  @P2 FADD.FTZ R44, R24, R44 ;  /* 0x0000002c182c2221 */ /* 0x000fce0000010000 */
.L_x_7453:
[----:B------:R-:W-:Y:S05]  /*13d0*/  BSYNC B1 ;  /* 0x0000000000017941 */ /* 0x000fea0003800000 */
.L_x_7452:
[----:B------:R-:W-:Y:S04]  /*13e0*/  BSSY B1, `(.L_x_7454) ;  /* 0x0000006000017945 */ /* 0x000fe80003800000 */
[----:B------:R-:W-:Y:S05]  /*13f0*/  @!P6 BRA `(.L_x_7455) ;  /* 0x000000000010e947 */ /* 0x000fea0003800000 */
[----:B-----5:R-:W-:-:S04]  /*1400*/  PRMT R45, R40, 0x7632, R45 ;  /* 0x00007632282d7816 */ /* 0x020fc8000000002d */
[----:B------:R-:W-:-:S05]  /*1410*/  SHF.L.U32 R45, R45, 0x10, RZ ;  /* 0x000000102d2d7819 */ /* 0x000fca00000006ff */
[----:B------:R-:W-:-:S04]  /*1420*/  FMUL.FTZ R45, R45, UR7 ;  /* 0x000000072d2d7c20 */ /* 0x000fc80008410000 */
[----:B------:R-:W-:-:S07]  /*1430*/  @P2 FADD.FTZ R45, R25, R45 ;  /* 0x0000002d192d2221 */ /* 0x000fce0000010000 */
.L_x_7455:
[----:B------:R-:W-:Y:S05]  /*1440*/  BSYNC B1 ;  /* 0x0000000000017941 */ /* 0x000fea0003800000 */
.L_x_7454:
[----:B------:R-:W-:Y:S04]  /*1450*/  BSSY B1, `(.L_x_7456) ;  /* 0x0000005000017945 */ /* 0x000fe80003800000 */
[----:B------:R-:W-:Y:S05]  /*1460*/  @!P6 BRA `(.L_x_7457) ;  /* 0x00000000000ce947 */ /* 0x000fea0003800000 */
[----:B-----5:R-:W-:-:S04]  /*1470*/  IMAD.U32 R46, R41, 0x10000, RZ ;  /* 0x00010000292e7824 */ /* 0x020fc800078e00ff */
[----:B------:R-:W-:-:S04]  /*1480*/  FMUL.FTZ R46, R46, UR7 ;  /* 0x000000072e2e7c20 */ /* 0x000fc80008410000 */
[----:B------:R-:W-:-:S07]  /*1490*/  @P2 FADD.FTZ R46, R26, R46 ;  /* 0x0000002e1a2e2221 */ /* 0x000fce0000010000 */
.L_x_7457:
[----:B------:R-:W-:Y:S05]  /*14a0*/  BSYNC B1 ;  /* 0x0000000000017941 */ /* 0x000fea0003800000 */
.L_x_7456:
[----:B------:R-:W-:Y:S04]  /*14b0*/  BSSY B1, `(.L_x_7458) ;  /* 0x0000006000017945 */ /* 0x000fe80003800000 */
[----:B------:R-:W-:Y:S05]  /*14c0*/  @!P6 BRA `(.L_x_7459) ;  /* 0x000000000010e947 */ /* 0x000fea0003800000 */
[----:B-----5:R-:W-:-:S04]  /*14d0*/  PRMT R47, R41, 0x7632, R47 ;  /* 0x00007632292f7816 */ /* 0x020fc8000000002f */
[----:B------:R-:W-:-:S05]  /*14e0*/  SHF.L.U32 R47, R47, 0x10, RZ ;  /* 0x000000102f2f7819 */ /* 0x000fca00000006ff */
[----:B------:R-:W-:-:S04]  /*14f0*/  FMUL.FTZ R47, R47, UR7 ;  /* 0x000000072f2f7c20 */ /* 0x000fc80008410000 */
[----:B------:R-:W-:-:S07]  /*1500*/  @P2 FADD.FTZ R47, R27, R47 ;  /* 0x0000002f1b2f2221 */ /* 0x000fce0000010000 */
.L_x_7459:
[----:B------:R-:W-:Y:S05]  /*1510*/  BSYNC B1 ;  /* 0x0000000000017941 */ /* 0x000fea0003800000 */
.L_x_7458:
[----:B------:R-:W-:Y:S04]  /*1520*/  BSSY B1, `(.L_x_7460) ;  /* 0x0000005000017945 */ /* 0x000fe80003800000 */
[----:B------:R-:W-:Y:S05]  /*1530*/  @!P6 BRA `(.L_x_7461) ;  /* 0x00000000000ce947 */ /* 0x000fea0003800000 */
[----:B-----5:R-:W-:-:S05]  /*1540*/  SHF.L.U32 R48, R42, 0x10, RZ ;  /* 0x000000102a307819 */ /* 0x020fca00000006ff */
[----:B------:R-:W-:-:S04]  /*1550*/  FMUL.FTZ R48, R48, UR7 ;  /* 0x0000000730307c20 */ /* 0x000fc80008410000 */
[----:B------:R-:W-:-:S07]  /*1560*/  @P2 FADD.FTZ R48, R32, R48 ;  /* 0x0000003020302221 */ /* 0x000fce0000010000 */
.L_x_7461:
[----:B------:R-:W-:Y:S05]  /*1570*/  BSYNC B1 ;  /* 0x0000000000017941 */ /* 0x000fea0003800000 */
.L_x_7460:
[----:B------:R-:W-:Y:S04]  /*1580*/  BSSY B1, `(.L_x_7462) ;  /* 0x0000006000017945 */ /* 0x000fe80003800000 */
[----:B------:R-:W-:Y:S05]  /*1590*/  @!P6 BRA `(.L_x_7463) ;  /* 0x000000000010e947 */ /* 0x000fea0003800000 */
[----:B-----5:R-:W-:-:S04]  /*15a0*/  PRMT R49, R42, 0x7632, R49 ;  /* 0x000076322a317816 */ /* 0x020fc80000000031 */
[----:B------:R-:W-:-:S05]  /*15b0*/  SHF.L.U32 R49, R49, 0x10, RZ ;  /* 0x0000001031317819 */ /* 0x000fca00000006ff */
[----:B------:R-:W-:-:S04]  /*15c0*/  FMUL.FTZ R49, R49, UR7 ;  /* 0x0000000731317c20 */ /* 0x000fc80008410000 */
[----:B------:R-:W-:-:S07]  /*15d0*/  @P2 FADD.FTZ R49, R33, R49 ;  /* 0x0000003121312221 */ /* 0x000fce0000010000 */
.L_x_7463:
[----:B------:R-:W-:Y:S05]  /*15e0*/  BSYNC B1 ;  /* 0x0000000000017941 */ /* 0x000fea0003800000 */
.L_x_7462:
[----:B------:R-:W-:Y:S04]  /*15f0*/  BSSY B1, `(.L_x_7464) ;  /* 0x0000005000017945 */ /* 0x000fe80003800000 */
[----:B------:R-:W-:Y:S05]  /*1600*/  @!P6 BRA `(.L_x_7465) ;  /* 0x00000000000ce947 */ /* 0x000fea0003800000 */
[----:B-----5:R-:W-:-:S05]  /*1610*/  SHF.L.U32 R50, R43, 0x10, RZ ;  /* 0x000000102b327819 */ /* 0x020fca00000006ff */
[----:B------:R-:W-:-:S04]  /*1620*/  FMUL.FTZ R50, R50, UR7 ;  /* 0x0000000732327c20 */ /* 0x000fc80008410000 */
[----:B------:R-:W-:-:S07]  /*1630*/  @P2 FADD.FTZ R50, R34, R50 ;  /* 0x0000003222322221 */ /* 0x000fce0000010000 */
.L_x_7465:
[----:B------:R-:W-:Y:S05]  /*1640*/  BSYNC B1 ;  /* 0x0000000000017941 */ /* 0x000fea0003800000 */
.L_x_7464:
[----:B------:R-:W-:Y:S04]  /*1650*/  BSSY B1, `(.L_x_7466) ;  /* 0x0000006000017945 */ /* 0x000fe80003800000 */
[----:B------:R-:W-:Y:S05]  /*1660*/  @!P6 BRA `(.L_x_7467) ;  /* 0x000000000010e947 */ /* 0x000fea0003800000 */
[----:B-----5:R-:W-:-:S04]  /*1670*/  PRMT R51, R43, 0x7632, R51 ;  /* 0x000076322b337816 */ /* 0x020fc80000000033 */
[----:B------:R-:W-:-:S05]  /*1680*/  SHF.L.U32 R51, R51, 0x10, RZ ;  /* 0x0000001033337819 */ /* 0x000fca00000006ff */
[----:B------:R-:W-:-:S04]  /*1690*/  FMUL.FTZ R51, R51, UR7 ;  /* 0x0000000733337c20 */ /* 0x000fc80008410000 */
[----:B------:R-:W-:-:S07]  /*16a0*/  @P2 FADD.FTZ R51, R35, R51 ;  /* 0x0000003323332221 */ /* 0x000fce0000010000 */
.L_x_7467:
[----:B------:R-:W-:Y:S05]  /*16b0*/  BSYNC B1 ;  /* 0x0000000000017941 */ /* 0x000fea0003800000 */
.L_x_7466:
[----:B------:R1:W-:Y:S01]  /*16c0*/  STG.E.128 desc[UR4][R60.64], R44 ;  /* 0x0000002c3c007986 */ /* 0x0003e2000c101d04 */
[----:B------:R-:W-:Y:S01]  /*16d0*/  VIADD R103, R103, 0x80 ;  /* 0x0000008067677836 */ /* 0x000fe20000000000 */
[----:B------:R-:W-:Y:S02]  /*16e0*/  IADD3 R101, R101, 0x80, RZ ;  /* 0x0000008065657810 */ /* 0x000fe40007ffe0ff */
[----:B------:R1:W-:Y:S05]  /*16f0*/  STG.E.128 desc[UR4][R60.64+0x10], R48 ;  /* 0x000010303c007986 */ /* 0x0003ea000c101d04 */
.L_x_7451:
[----:B------:R-:W-:Y:S05]  /*1700*/  BSYNC B0 ;  /* 0x0000000000007941 */ /* 0x000fea0003800000 */
.L_x_7450:
[----:B------:R-:W-:Y:S04]  /*1710*/  BSSY B0, `(.L_x_7468) ;  /* 0x000005d000007945 */ /* 0x000fe80003800000 */
[----:B------:R-:W-:Y:S05]  /*1720*/  @!P3 BRA `(.L_x_7469) ;  /* 0x00000004006cb947 */ /* 0x000fea0003800000 */
[----:B01----:R-:W0:Y:S01]  /*1730*/  LDC.64 R60, c[0x0][0x230] ;  /* 0x00008c00ff3c7b82 */ /* 0x003e220000000a00 */
[----:B------:R-:W-:-:S07]  /*1740*/  ISETP.GT.AND P2, PT, R100, RZ, PT ;  /* 0x000000ff6400720c */ /* 0x000fce0003f44270 */
[----:B------:R-:W1:Y:S01]  /*1750*/  LDC.64 R62, c[0x0][0x238] ;  /* 0x00008e00ff3e7b82 */ /* 0x000e620000000a00 */
[----:B0-----:R-:W-:-:S04]  /*1760*/  ISETP.NE.U32.AND P0, PT, R60, RZ, PT ;  /* 0x000000ff3c00720c */ /* 0x001fc80003f05070 */
[----:B------:R-:W-:-:S13]  /*1770*/  ISETP.NE.AND.EX P0, PT, R61, RZ, PT, P0 ;  /* 0x000000ff3d00720c */ /* 0x000fda0003f05300 */
[----:B------:R-:W0:Y:S02]  /*1780*/  @P0 LDC.64 R52, c[0x0][0x230] ;  /* 0x00008c00ff340b82 */ /* 0x000e240000000a00 */
[----:B0-----:R-:W-:-:S06]  /*1790*/  @P0 IMAD.WIDE.U32 R54, R101, 0x20, R52 ;  /* 0x0000002065360825 */ /* 0x001fcc00078e0034 */
[----:B------:R-:W0:Y:S01]  /*17a0*/  @P1 LDC.64 R52, c[0x0][0x220] ;  /* 0x00008800ff341b82 */ /* 0x000e220000000a00 */
[----:B------:R-:W2:Y:S04]  /*17b0*/  @P0 LDG.E.128 R24, desc[UR4][R54.64] ;  /* 0x0000000436180981 */ /* 0x000ea8000c1e1d00 */
[----:B------:R3:W4:Y:S01]  /*17c0*/  @P0 LDG.E.128 R32, desc[UR4][R54.64+0x10] ;  /* 0x0000100436200981 */ /* 0x000722000c1e1d00 */
[----:B0-----:R-:W-:-:S05]  /*17d0*/  @P1 IMAD.WIDE.U32 R56, R103, 0x10, R52 ;  /* 0x0000001067381825 */ /* 0x001fca00078e0034 */
[----:B-----5:R4:W5:Y:S01]  /*17e0*/  @P1 LDG.E.128 R40, desc[UR4][R56.64] ;  /* 0x0000000438281981 */ /* 0x020962000c1e1d00 */
[----:B------:R-:W-:Y:S01]  /*17f0*/  @!P2 ISETP.NE.U32.AND P1, PT, R60, RZ, PT ;  /* 0x000000ff3c00a20c */ /* 0x000fe20003f25070 */
[----:B------:R-:W-:Y:S01]  /*1800*/  BSSY B1, `(.L_x_7470) ;  /* 0x000001d000017945 */ /* 0x000fe20003800000 */
[----:B-1----:R-:W-:Y:S02]  /*1810*/  IMAD.WIDE.U32 R62, R101, 0x20, R62 ;  /* 0x00000020653e7825 */ /* 0x002fe400078e003e */
[----:B------:R-:W-:-:S04]  /*1820*/  @!P2 ISETP.NE.AND.EX P1, PT, R61, RZ, PT, P1 ;  /* 0x000000ff3d00a20c */ /* 0x000fc80003f25310 */
[----:B--2---:R-:W-:Y:S02]  /*1830*/  @!P2 FSEL R52, R24, RZ, P1 ;  /* 0x000000ff1834a208 */ /* 0x004fe40000800000 */
        /* <DEDUP_REMOVED lines=11> */
[----:B----4-:R-:W-:Y:S02]  /*18f0*/  @!P2 FSEL R56, R32, RZ, P1 ;  /* 0x000000ff2038a208 */ /* 0x010fe40000800000 */
        /* <DEDUP_REMOVED lines=8> */
[----:B------:R-:W-:Y:S01]  /*1980*/  @!P2 FSEL R59, R35, RZ, P1 ;  /* 0x000000ff233ba208 */ /* 0x000fe20000800000 */
[----:B------:R-:W-:Y:S08]  /*1990*/  @!P2 BRA `(.L_x_7471) ;  /* 0x00000000000ca947 */ /* 0x000ff00003800000 */
[----:B-----5:R-:W-:-:S05]  /*19a0*/  SHF.L.U32 R52, R40, 0x10, RZ ;  /* 0x0000001028347819 */ /* 0x020fca00000006ff */
[----:B------:R-:W-:-:S04]  /*19b0*/  FMUL.FTZ R52, R52, UR7 ;  /* 0x0000000734347c20 */ /* 0x000fc80008410000 */
[----:B------:R-:W-:-:S07]  /*19c0*/  @P0 FADD.FTZ R52, R24, R52 ;  /* 0x0000003418340221 */ /* 0x000fce0000010000 */
.L_x_7471:
[----:B------:R-:W-:Y:S05]  /*19d0*/  BSYNC B1 ;  /* 0x0000000000017941 */ /* 0x000fea0003800000 */
.L_x_7470:
[----:B------:R-:W-:Y:S04]  /*19e0*/  BSSY B1, `(.L_x_7472) ;  /* 0x0000006000017945 */ /* 0x000fe80003800000 */
[----:B------:R-:W-:Y:S05]  /*19f0*/  @!P2 BRA `(.L_x_7473) ;  /* 0x000000000010a947 */ /* 0x000fea0003800000 */
[----:B-----5:R-:W-:-:S04]  /*1a00*/  PRMT R53, R40, 0x7632, R53 ;  /* 0x0000763228357816 */ /* 0x020fc80000000035 */
[----:B------:R-:W-:-:S05]  /*1a10*/  SHF.L.U32 R53, R53, 0x10, RZ ;  /* 0x0000001035357819 */ /* 0x000fca00000006ff */
[----:B------:R-:W-:-:S04]  /*1a20*/  FMUL.FTZ R53, R53, UR7 ;  /* 0x0000000735357c20 */ /* 0x000fc80008410000 */
[----:B------:R-:W-:-:S07]  /*1a30*/  @P0 FADD.FTZ R53, R25, R53 ;  /* 0x0000003519350221 */ /* 0x000fce0000010000 */
.L_x_7473:
[----:B------:R-:W-:Y:S05]  /*1a40*/  BSYNC B1 ;  /* 0x0000000000017941 */ /* 0x000fea0003800000 */
.L_x_7472:
[----:B------:R-:W-:Y:S04]  /*1a50*/  BSSY B1, `(.L_x_7474) ;  /* 0x0000005000017945 */ /* 0x000fe80003800000 */
[----:B------:R-:W-:Y:S05]  /*1a60*/  @!P2 BRA `(.L_x_7475) ;  /* 0x00000000000ca947 */ /* 0x000fea0003800000 */
[----:B-----5:R-:W-:-:S05]  /*1a70*/  SHF.L.U32 R54, R41, 0x10, RZ ;  /* 0x0000001029367819 */ /* 0x020fca00000006ff */
[----:B------:R-:W-:-:S04]  /*1a80*/  FMUL.FTZ R54, R54, UR7 ;  /* 0x0000000736367c20 */ /* 0x000fc80008410000 */
[----:B------:R-:W-:-:S07]  /*1a90*/  @P0 FADD.FTZ R54, R26, R54 ;  /* 0x000000361a360221 */ /* 0x000fce0000010000 */
.L_x_7475:
[----:B------:R-:W-:Y:S05]  /*1aa0*/  BSYNC B1 ;  /* 0x0000000000017941 */ /* 0x000fea0003800000 */
.L_x_7474:
[----:B------:R-:W-:Y:S04]  /*1ab0*/  BSSY B1, `(.L_x_7476) ;  /* 0x0000006000017945 */ /* 0x000fe80003800000 */
[----:B------:R-:W-:Y:S05]  /*1ac0*/  @!P2 BRA `(.L_x_7477) ;  /* 0x000000000010a947 */ /* 0x000fea0003800000 */
[----:B-----5:R-:W-:-:S04]  /*1ad0*/  PRMT R55, R41, 0x7632, R55 ;  /* 0x0000763229377816 */ /* 0x020fc80000000037 */
[----:B------:R-:W-:-:S05]  /*1ae0*/  SHF.L.U32 R55, R55, 0x10, RZ ;  /* 0x0000001037377819 */ /* 0x000fca00000006ff */
[----:B------:R-:W-:-:S04]  /*1af0*/  FMUL.FTZ R55, R55, UR7 ;  /* 0x0000000737377c20 */ /* 0x000fc80008410000 */
[----:B------:R-:W-:-:S07]  /*1b00*/  @P0 FADD.FTZ R55, R27, R55 ;  /* 0x000000371b370221 */ /* 0x000fce0000010000 */
.L_x_7477:
[----:B------:R-:W-:Y:S05]  /*1b10*/  BSYNC B1 ;  /* 0x0000000000017941 */ /* 0x000fea0003800000 */
.L_x_7476:
[----:B------:R-:W-:Y:S04]  /*1b20*/  BSSY B1, `(.L_x_7478) ;  /* 0x0000005000017945 */ /* 0x000fe80003800000 */
[----:B------:R-:W-:Y:S05]  /*1b30*/  @!P2 BRA `(.L_x_7479) ;  /* 0x00000000000ca947 */ /* 0x000fea0003800000 */
[----:B-----5:R-:W-:-:S04]  /*1b40*/  IMAD.U32 R56, R42, 0x10000, RZ ;  /* 0x000100002a387824 */ /* 0x020fc800078e00ff */
[----:B------:R-:W-:-:S04]  /*1b50*/  FMUL.FTZ R56, R56, UR7 ;  /* 0x0000000738387c20 */ /* 0x000fc80008410000 */
[----:B------:R-:W-:-:S07]  /*1b60*/  @P0 FADD.FTZ R56, R32, R56 ;  /* 0x0000003820380221 */ /* 0x000fce0000010000 */
.L_x_7479:
[----:B------:R-:W-:Y:S05]  /*1b70*/  BSYNC B1 ;  /* 0x0000000000017941 */ /* 0x000fea0003800000 */
.L_x_7478:
[----:B------:R-:W-:Y:S04]  /*1b80*/  BSSY B1, `(.L_x_7480) ;  /* 0x0000006000017945 */ /* 0x000fe80003800000 */
[----:B------:R-:W-:Y:S05]  /*1b90*/  @!P2 BRA `(.L_x_7481) ;  /* 0x000000000010a947 */ /* 0x000fea0003800000 */
[----:B-----5:R-:W-:-:S04]  /*1ba0*/  PRMT R57, R42, 0x7632, R57 ;  /* 0x000076322a397816 */ /* 0x020fc80000000039 */
[----:B------:R-:W-:-:S05]  /*1bb0*/  SHF.L.U32 R57, R57, 0x10, RZ ;  /* 0x0000001039397819 */ /* 0x000fca00000006ff */
[----:B------:R-:W-:-:S04]  /*1bc0*/  FMUL.FTZ R57, R57, UR7 ;  /* 0x0000000739397c20 */ /* 0x000fc80008410000 */
[----:B------:R-:W-:-:S07]  /*1bd0*/  @P0 FADD.FTZ R57, R33, R57 ;  /* 0x0000003921390221 */ /* 0x000fce0000010000 */
.L_x_7481:
[----:B------:R-:W-:Y:S05]  /*1be0*/  BSYNC B1 ;  /* 0x0000000000017941 */ /* 0x000fea0003800000 */
.L_x_7480:
[----:B------:R-:W-:Y:S04]  /*1bf0*/  BSSY B1, `(.L_x_7482) ;  /* 0x0000005000017945 */ /* 0x000fe80003800000 */
[----:B------:R-:W-:Y:S05]  /*1c00*/  @!P2 BRA `(.L_x_7483) ;  /* 0x00000000000ca947 */ /* 0x000fea0003800000 */
[----:B-----5:R-:W-:-:S05]  /*1c10*/  SHF.L.U32 R58, R43, 0x10, RZ ;  /* 0x000000102b3a7819 */ /* 0x020fca00000006ff */
[----:B------:R-:W-:-:S04]  /*1c20*/  FMUL.FTZ R58, R58, UR7 ;  /* 0x000000073a3a7c20 */ /* 0x000fc80008410000 */
[----:B------:R-:W-:-:S07]  /*1c30*/  @P0 FADD.FTZ R58, R34, R58 ;  /* 0x0000003a223a0221 */ /* 0x000fce0000010000 */
.L_x_7483:
[----:B------:R-:W-:Y:S05]  /*1c40*/  BSYNC B1 ;  /* 0x0000000000017941 */ /* 0x000fea0003800000 */
.L_x_7482:
[----:B------:R-:W-:Y:S04]  /*1c50*/  BSSY B1, `(.L_x_7484) ;  /* 0x0000006000017945 */ /* 0x000fe80003800000 */
[----:B------:R-:W-:Y:S05]  /*1c60*/  @!P2 BRA `(.L_x_7485) ;  /* 0x000000000010a947 */ /* 0x000fea0003800000 */
[----:B-----5:R-:W-:-:S04]  /*1c70*/  PRMT R59, R43, 0x7632, R59 ;  /* 0x000076322b3b7816 */ /* 0x020fc8000000003b */
[----:B------:R-:W-:-:S05]  /*1c80*/  SHF.L.U32 R59, R59, 0x10, RZ ;  /* 0x000000103b3b7819 */ /* 0x000fca00000006ff */
[----:B------:R-:W-:-:S04]  /*1c90*/  FMUL.FTZ R59, R59, UR7 ;  /* 0x000000073b3b7c20 */ /* 0x000fc80008410000 */
[----:B------:R-:W-:-:S07]  /*1ca0*/  @P0 FADD.FTZ R59, R35, R59 ;  /* 0x0000003b233b0221 */ /* 0x000fce0000010000 */
.L_x_7485:
[----:B------:R-:W-:Y:S05]  /*1cb0*/  BSYNC B1 ;  /* 0x0000000000017941 */ /* 0x000fea0003800000 */
.L_x_7484:
[----:B------:R2:W-:Y:S04]  /*1cc0*/  STG.E.128 desc[UR4][R62.64], R52 ;  /* 0x000000343e007986 */ /* 0x0005e8000c101d04 */
[----:B------:R2:W-:Y:S02]  /*1cd0*/  STG.E.128 desc[UR4][R62.64+0x10], R56 ;  /* 0x000010383e007986 */ /* 0x0005e4000c101d04 */
.L_x_7469:
[----:B------:R-:W-:Y:S05]  /*1ce0*/  BSYNC B0 ;  /* 0x0000000000007941 */ /* 0x000fea0003800000 */
.L_x_7468:
[----:B01----:R-:W-:Y:S01]  /*1cf0*/  FADD.FTZ R60, RZ, R28 ;  /* 0x0000001cff3c7221 */ /* 0x003fe20000010000 */
        /* <DEDUP_REMOVED lines=14> */
[----:B--2---:R-:W-:-:S04]  /*1de0*/  FADD.FTZ R63, R45, R60 ;  /* 0x0000003c2d3f7221 */ /* 0x004fc80000010000 */
        /* <DEDUP_REMOVED lines=88> */
.L_x_7504:
[----:B------:R-:W-:Y:S01]  /*2370*/  LOP3.LUT P0, RZ, R0, 0x1f, RZ, 0xc0, !PT ;  /* 0x0000001f00ff7812 */ /* 0x000fe2000780c0ff */
[----:B------:R-:W-:Y:S05]  /*2380*/  WARPSYNC.ALL ;  /* 0x0000000000007948 */ /* 0x000fea0003800000 */
[----:B------:R-:W-:-:S07]  /*2390*/  LOP3.LUT R63, R63, 0x3, RZ, 0xc0, !PT ;  /* 0x000000033f3f7812 */ /* 0x000fce00078ec0ff */
[----:B------:R-:W2:Y:S01]  /*23a0*/  @!P0 S2R R100, SR_CgaCtaId ;  /* 0x0000000000648919 */ /* 0x000ea20000008800 */
[----:B------:R-:W-:Y:S02]  /*23b0*/  @!P0 MOV R61, 0x400 ;  /* 0x00000400003d8802 */ /* 0x000fe40000000f00 */
[----:B------:R-:W-:Y:S02]  /*23c0*/  @!P0 IADD3 R99, R62, R63, RZ ;  /* 0x0000003f3e638210 */ /* 0x000fe40007ffe0ff */
[----:B--2---:R-:W-:Y:S01]  /*23d0*/  @!P0 LEA R100, R100, R61, 0x18 ;  /* 0x0000003d64648211 */ /* 0x004fe200078ec0ff */
[----:B-1----:R-:W-:Y:S01]  /*23e0*/  FADD.FTZ R61, R101, R104 ;  /* 0x00000068653d7221 */ /* 0x002fe20000010000 */
[----:B0-----:R-:W-:-:S03]  /*23f0*/  LOP3.LUT R101, R0, 0x1f, RZ, 0xc0, !PT ;  /* 0x0000001f00657812 */ /* 0x001fc600078ec0ff */
[----:B------:R-:W-:-:S05]  /*2400*/  @!P0 IMAD R99, R99, 0x8, R100 ;  /* 0x0000000863638824 */ /* 0x000fca00078e0264 */
[----:B------:R0:W-:Y:S01]  /*2410*/  @!P0 STS.64 [R99], R60 ;  /* 0x0000003c63008388 */ /* 0x0001e20000000a00 */
[----:B------:R-:W-:-:S13]  /*2420*/  ISETP.GT.U32.AND P0, PT, R101, 0x3, PT ;  /* 0x000000036500780c */ /* 0x000fda0003f04070 */
[----:B0-----:R-:W0:Y:S01]  /*2430*/  @!P0 S2R R61, SR_CgaCtaId ;  /* 0x00000000003d8919 */ /* 0x001e220000008800 */
[----:B------:R-:W-:Y:S01]  /*2440*/  @!P0 MOV R60, 0x400 ;  /* 0x00000400003c8802 */ /* 0x000fe20000000f00 */
[----:B------:R-:W-:Y:S01]  /*2450*/  BSSY B0, `(.L_x_7487) ;  /* 0x00000ab000007945 */ /* 0x000fe20003800000 */
[----:B------:R-:W-:Y:S01]  /*2460*/  @!P0 IADD3 R62, R62, R101, RZ ;  /* 0x000000653e3e8210 */ /* 0x000fe20007ffe0ff */
[----:B------:R-:W-:Y:S01]  /*2470*/  BAR.SYNC.DEFER_BLOCKING 0x0 ;  /* 0x0000000000007b1d */ /* 0x000fe20000010000 */
[----:B------:R-:W-:Y:S02]  /*2480*/  ISETP.NE.AND P6, PT, R95, RZ, PT ;  /* 0x000000ff5f00720c */ /* 0x000fe40003fc5270 */
[----:B0-----:R-:W-:Y:S02]  /*2490*/  @!P0 LEA R99, R61, R60, 0x18 ;  /* 0x0000003c3d638211 */ /* 0x001fe400078ec0ff */
[----:B------:R-:W-:Y:S02]  /*24a0*/  CS2R R60, SRZ ;  /* 0x00000000003c7805 */ /* 0x000fe4000001ff00 */
[----:B------:R-:W-:Y:S01]  /*24b0*/  @!P0 LEA R100, R62, R99, 0x3 ;  /* 0x000000633e648211 */ /* 0x000fe200078e18ff */
[----:B------:R-:W-:-:S04]  /*24c0*/  HFMA2.MMA R99, -RZ, RZ, 0, 0 ;  /* 0x00000000ff637435 */ /* 0x000fc800000001ff */
[----:B------:R0:W-:Y:S02]  /*24d0*/  @!P0 LDS.64 R60, [R100] ;  /* 0x00000000643c8984 */ /* 0x0001e40000000a00 */
[----:B------:R-:W-:Y:S02]  /*24e0*/  @!P0 MOV R99, R94 ;  /* 0x0000005e00638202 */ /* 0x000fe40000000f00 */
[----:B------:R-:W-:-:S03]  /*24f0*/  LOP3.LUT P0, RZ, R63, 0x1f, R0, 0xf8, !PT ;  /* 0x0000001f3fff7812 */ /* 0x000fc6000780f800 */
[----:B------:R-:W1:Y:S01]  /*2500*/  SHFL.DOWN PT, R102, R99, 0x2, 0x1f ;  /* 0x08401f0063667f89 */ /* 0x000e6200000e0000 */
[-C--:B0-----:R-:W-:Y:S02]  /*2510*/  I2FP.F32.S32 R100, R99.reuse ;  /* 0x0000006300647245 */ /* 0x081fe40000201400 */
[----:B-1----:R-:W-:Y:S02]  /*2520*/  IADD3 R103, R102, R99, RZ ;  /* 0x0000006366677210 */ /* 0x002fe40007ffe0ff */
[----:B------:R-:W-:Y:S02]  /*2530*/  I2FP.F32.S32 R102, R102 ;  /* 0x0000006600667245 */ /* 0x000fe40000201400 */
[----:B------:R-:W-:Y:S01]  /*2540*/  I2FP.F32.S32 R62, R103 ;  /* 0x00000067003e7245 */ /* 0x000fe20000201400 */
[----:B------:R-:W0:Y:S03]  /*2550*/  SHFL.DOWN PT, R108, R103, 0x1, 0x1f ;  /* 0x08201f00676c7f89 */ /* 0x000e2600000e0000 */
[----:B------:R-:W1:Y:S01]  /*2560*/  MUFU.RCP R105, R62 ;  /* 0x0000003e00697308 */ /* 0x000e620000001000 */
[----:B------:R-:W2:Y:S04]  /*2570*/  SHFL.DOWN PT, R101, R60, 0x2, 0x1f ;  /* 0x08401f003c657f89 */ /* 0x000ea800000e0000 */
[----:B------:R-:W3:Y:S01]  /*2580*/  SHFL.DOWN PT, R104, R61, 0x2, 0x1f ;  /* 0x08401f003d687f89 */ /* 0x000ee200000e0000 */
[----:B0-----:R-:W-:Y:S01]  /*2590*/  IMAD.IADD R103, R103, 0x1, R108 ;  /* 0x0000000167677824 */ /* 0x001fe200078e026c */
[----:B------:R-:W-:Y:S01]  /*25a0*/  I2FP.F32.S32 R108, R108 ;  /* 0x0000006c006c7245 */ /* 0x000fe20000201400 */
[C---:B--2---:R-:W-:Y:S01]  /*25b0*/  FMUL.FTZ R107, R101.reuse, R102 ;  /* 0x00000066656b7220 */ /* 0x044fe20000410000 */
[----:B------:R-:W-:-:S02]  /*25c0*/  FADD.FTZ R101, -R101, R60 ;  /* 0x0000003c65657221 */ /* 0x000fc40000010100 */
[----:B------:R-:W-:Y:S01]  /*25d0*/  I2FP.F32.S32 R103, R103 ;  /* 0x0000006700677245 */ /* 0x000fe20000201400 */
[----:B------:R-:W-:Y:S01]  /*25e0*/  FFMA.FTZ R106, R100, R60, R107 ;  /* 0x0000003c646a7223 */ /* 0x000fe2000001006b */
[----:B------:R-:W-:Y:S01]  /*25f0*/  FMUL.FTZ R101, R101, R101 ;  /* 0x0000006565657220 */ /* 0x000fe20000410000 */
[----:B---3--:R-:W-:Y:S02]  /*2600*/  FADD.FTZ R104, R104, R61 ;  /* 0x0000003d68687221 */ /* 0x008fe40000010000 */
[----:B-1----:R-:W-:Y:S01]  /*2610*/  FMUL.FTZ R99, R105, R106 ;  /* 0x0000006a69637220 */ /* 0x002fe20000410000 */
[----:B------:R-:W-:Y:S01]  /*2620*/  FMUL.FTZ R101, R101, R100 ;  /* 0x0000006465657220 */ /* 0x000fe20000410000 */
[----:B------:R-:W0:Y:S03]  /*2630*/  MUFU.RCP R103, R103 ;  /* 0x0000006700677308 */ /* 0x000e260000001000 */
        /* <DEDUP_REMOVED lines=10> */
[----:B--2---:R-:W-:Y:S01]  /*26e0*/  FADD.FTZ R100, R101, R100 ;  /* 0x0000006465647221 */ /* 0x004fe20000010000 */
[----:B------:R-:W0:Y:S01]  /*26f0*/  @!P0 LDC.64 R62, c[0x0][0x258] ;  /* 0x00009600ff3e8b82 */ /* 0x000e220000000a00 */
[----:B------:R-:W-:Y:S02]  /*2700*/  FMUL.FTZ R61, R61, R108 ;  /* 0x0000006c3d3d7220 */ /* 0x000fe40000410000 */
[----:B------:R-:W1:Y:S02]  /*2710*/  SHFL.IDX PT, R105, R99, RZ, 0x1f ;  /* 0x00001fff63697589 */ /* 0x000e6400000e0000 */
[----:B------:R-:W-:-:S03]  /*2720*/  FFMA.FTZ R100, R103, R61, R100 ;  /* 0x0000003d67647223 */ /* 0x000fc60000010064 */
[----:B------:R-:W2:Y:S03]  /*2730*/  LDC R103, c[0x0][0x2d8] ;  /* 0x0000b600ff677b82 */ /* 0x000ea60000000800 */
[----:B------:R-:W2:Y:S05]  /*2740*/  SHFL.IDX PT, R100, R100, RZ, 0x1f ;  /* 0x00001fff64647589 */ /* 0x000eaa00000e0000 */
[----:B------:R-:W3:Y:S01]  /*2750*/  @!P0 LDC.64 R60, c[0x0][0x250] ;  /* 0x00009400ff3c8b82 */ /* 0x000ee20000000a00 */
[----:B-1----:R-:W-:-:S05]  /*2760*/  FMUL.FTZ R101, R105, R105 ;  /* 0x0000006969657220 */ /* 0x002fca0000410000 */
[----:B------:R-:W-:Y:S01]  /*2770*/  FSEL R102, R101, RZ, P6 ;  /* 0x000000ff65667208 */ /* 0x000fe20003000000 */
[----:B--2---:R-:W-:-:S04]  /*2780*/  FFMA.FTZ R101, R100, UR6, R103 ;  /* 0x0000000664657c23 */ /* 0x004fc80008010067 */
[----:B------:R-:W-:Y:S01]  /*2790*/  FADD.FTZ R101, R101, R102 ;  /* 0x0000006665657221 */ /* 0x000fe20000010000 */
[----:B---3--:R-:W-:-:S03]  /*27a0*/  @!P0 LEA R60, P2, R68, R60, 0x2 ;  /* 0x0000003c443c8211 */ /* 0x008fc600078410ff */
[----:B------:R-:W1:Y:S01]  /*27b0*/  MUFU.RSQ R99, R101 ;  /* 0x0000006500637308 */ /* 0x000e620000001400 */
[C---:B------:R-:W-:Y:S02]  /*27c0*/  @!P0 LEA.HI.X R61, R68.reuse, R61, R98, 0x2, P2 ;  /* 0x0000003d443d8211 */ /* 0x040fe400010f1462 */
[----:B0-----:R-:W-:-:S03]  /*27d0*/  @!P0 LEA R62, P2, R68, R62, 0x2 ;  /* 0x0000003e443e8211 */ /* 0x001fc600078410ff */
[----:B------:R0:W-:Y:S01]  /*27e0*/  @!P0 STG.E desc[UR4][R60.64], R105 ;  /* 0x000000693c008986 */ /* 0x0001e2000c101904 */
[----:B------:R-:W-:-:S05]  /*27f0*/  @!P0 LEA.HI.X R63, R68, R63, R98, 0x2, P2 ;  /* 0x0000003f443f8211 */ /* 0x000fca00010f1462 */
[----:B-1----:R0:W-:Y:S01]  /*2800*/  @!P0 STG.E desc[UR4][R62.64], R99 ;  /* 0x000000633e008986 */ /* 0x0021e2000c101904 */
[----:B-----5:R-:W-:-:S13]  /*2810*/  ISETP.GE.AND P0, PT, R96, 0x1, PT ;  /* 0x000000016000780c */ /* 0x020fda0003f06270 */
[----:B0-----:R-:W-:Y:S05]  /*2820*/  @!P0 BRA `(.L_x_7488) ;  /* 0x0000000400b48947 */ /* 0x001fea0003800000 */
        /* <DEDUP_REMOVED lines=41> */
.L_x_7490:
[----:B------:R-:W-:Y:S05]  /*2ac0*/  BSYNC B1 ;  /* 0x0000000000017941 */ /* 0x000fea0003800000 */
.L_x_7489:
        /* <DEDUP_REMOVED lines=34> */
.L_x_7492:
[----:B------:R-:W-:Y:S05]  /*2cf0*/  BSYNC B1 ;  /* 0x0000000000017941 */ /* 0x000fea0003800000 */
.L_x_7491:
        /* <DEDUP_REMOVED lines=32> */
.L_x_7488:
[----:B------:R-:W-:Y:S05]  /*2f00*/  BSYNC B0 ;  /* 0x0000000000007941 */ /* 0x000fea0003800000 */
.L_x_7487:
[----:B------:R-:W-:Y:S02]  /*2f10*/  IADD3 R68, R68, UR8, RZ ;  /* 0x0000000844447c10 */ /* 0x000fe4000fffe0ff */
[----:B------:R-:W-:Y:S02]  /*2f20*/  SEL R99, RZ, 0x1, P1 ;  /* 0x00000001ff637807 */ /* 0x000fe40000800000 */
[----:B------:R-:W-:-:S13]  /*2f30*/  ISETP.GE.AND P0, PT, R68, UR9, PT ;  /* 0x0000000944007c0c */ /* 0x000fda000bf06270 */
[----:B------:R-:W-:Y:S05]  /*2f40*/  @!P0 BRA `(.L_x_7493) ;  /* 0xffffffd800a48947 */ /* 0x000fea000383ffff */
[----:B------:R-:W-:Y:S05]  /*2f50*/  EXIT ;  /* 0x000000000000794d */ /* 0x000fea0003800000 */
.L_x_7486:
[----:B------:R-:W-:Y:S01]  /*2f60*/  HFMA2.MMA R108, -RZ, RZ, 0, 1.847743988037109375e-06 ;  /* 0x0000001fff6c7435 */ /* 0x000fe200000001ff */
[----:B------:R-:W-:Y:S01]  /*2f70*/  MOV R106, R61 ;  /* 0x0000003d006a7202 */ /* 0x000fe20000000f00 */
[----:B------:R-:W-:Y:S01]  /*2f80*/  IMAD.MOV.U32 R107, RZ, RZ, 0x1 ;  /* 0x00000001ff6b7424 */ /* 0x000fe200078e00ff */
[----:B------:R-:W-:-:S08]  /*2f90*/  MOV R105, 0xffffffff ;  /* 0xffffffff00697802 */ /* 0x000fd00000000f00 */
[----:B-----5:R-:W-:Y:S05]  /*2fa0*/  WARPSYNC.COLLECTIVE R105, `(.L_x_7494) ;  /* 0x0000000069087348 */ /* 0x020fea0003c00000 */
[----:B------:R0:W1:Y:S02]  /*2fb0*/  SHFL.BFLY P6, R103, R106, R107, R108 ;  /* 0x0c00006b6a677389 */ /* 0x00006400000c006c */
[----:B01---5:R-:W-:Y:S01]  /*2fc0*/  ENDCOLLECTIVE ;  /* 0x000000000000791b */ /* 0x023fe20003800000 */
.L_x_7494:
[----:B------:R-:W-:Y:S01]  /*2fd0*/  HFMA2.MMA R107, -RZ, RZ, 0, 1.1920928955078125e-07 ;  /* 0x00000002ff6b7435 */ /* 0x000fe200000001ff */
[----:B------:R-:W-:-:S05]  /*2fe0*/  MOV R60, R103 ;  /* 0x00000067003c7202 */ /* 0x000fca0000000f00 */
[----:B------:R-:W-:-:S05]  /*2ff0*/  FADD.FTZ R99, R61, R60 ;  /* 0x0000003c3d637221 */ /* 0x000fca0000010000 */
[----:B------:R-:W-:-:S07]  /*3000*/  MOV R106, R99 ;  /* 0x00000063006a7202 */ /* 0x000fce0000000f00 */
[----:B------:R-:W-:Y:S05]  /*3010*/  WARPSYNC.COLLECTIVE R105, `(.L_x_7495) ;  /* 0x0000000069087348 */ /* 0x000fea0003c00000 */
[----:B------:R0:W1:Y:S02]  /*3020*/  SHFL.BFLY P6, R103, R106, R107, R108 ;  /* 0x0c00006b6a677389 */ /* 0x00006400000c006c */
[----:B01----:R-:W-:Y:S01]  /*3030*/  ENDCOLLECTIVE ;  /* 0x000000000000791b */ /* 0x003fe20003800000 */
.L_x_7495:
[----:B------:R-:W-:Y:S01]  /*3040*/  HFMA2.MMA R107, -RZ, RZ, 0, 2.384185791015625e-07 ;  /* 0x00000004ff6b7435 */ /* 0x000fe200000001ff */
[----:B------:R-:W-:-:S04]  /*3050*/  IMAD.MOV.U32 R60, RZ, RZ, R103 ;  /* 0x000000ffff3c7224 */ /* 0x000fc800078e0067 */
[----:B------:R-:W-:-:S05]  /*3060*/  FADD.FTZ R100, R99, R60 ;  /* 0x0000003c63647221 */ /* 0x000fca0000010000 */
[----:B------:R-:W-:-:S07]  /*3070*/  MOV R106, R100 ;  /* 0x00000064006a7202 */ /* 0x000fce0000000f00 */
[----:B------:R-:W-:Y:S05]  /*3080*/  WARPSYNC.COLLECTIVE R105, `(.L_x_7496) ;  /* 0x0000000069087348 */ /* 0x000fea0003c00000 */
[----:B------:R0:W1:Y:S02]  /*3090*/  SHFL.BFLY P6, R103, R106, R107, R108 ;  /* 0x0c00006b6a677389 */ /* 0x00006400000c006c */
[----:B01----:R-:W-:Y:S01]  /*30a0*/  ENDCOLLECTIVE ;  /* 0x000000000000791b */ /* 0x003fe20003800000 */
.L_x_7496:
[----:B------:R-:W-:Y:S01]  /*30b0*/  HFMA2.MMA R107, -RZ, RZ, 0, 4.76837158203125e-07 ;  /* 0x00000008ff6b7435 */ /* 0x000fe200000001ff */
[----:B------:R-:W-:-:S05]  /*30c0*/  MOV R101, R103 ;  /* 0x0000006700657202 */ /* 0x000fca0000000f00 */
[----:B------:R-:W-:-:S05]  /*30d0*/  FADD.FTZ R101, R100, R101 ;  /* 0x0000006564657221 */ /* 0x000fca0000010000 */
[----:B------:R-:W-:-:S07]  /*30e0*/  MOV R106, R101 ;  /* 0x00000065006a7202 */ /* 0x000fce0000000f00 */
[----:B------:R-:W-:Y:S05]  /*30f0*/  WARPSYNC.COLLECTIVE R105, `(.L_x_7497) ;  /* 0x0000000069087348 */ /* 0x000fea0003c00000 */
[----:B------:R0:W1:Y:S02]  /*3100*/  SHFL.BFLY P6, R103, R106, R107, R108 ;  /* 0x0c00006b6a677389 */ /* 0x00006400000c006c */
[----:B01----:R-:W-:Y:S01]  /*3110*/  ENDCOLLECTIVE ;  /* 0x000000000000791b */ /* 0x003fe20003800000 */
.L_x_7497:
[----:B------:R-:W-:Y:S01]  /*3120*/  HFMA2.MMA R107, -RZ, RZ, 0, 9.5367431640625e-07 ;  /* 0x00000010ff6b7435 */ /* 0x000fe200000001ff */
[----:B------:R-:W-:-:S04]  /*3130*/  IMAD.MOV.U32 R60, RZ, RZ, R103 ;  /* 0x000000ffff3c7224 */ /* 0x000fc800078e0067 */
[----:B------:R-:W-:-:S05]  /*3140*/  FADD.FTZ R102, R101, R60 ;  /* 0x0000003c65667221 */ /* 0x000fca0000010000 */
[----:B------:R-:W-:-:S07]  /*3150*/  MOV R106, R102 ;  /* 0x00000066006a7202 */ /* 0x000fce0000000f00 */
[----:B------:R-:W-:Y:S05]  /*3160*/  WARPSYNC.COLLECTIVE R105, `(.L_x_7498) ;  /* 0x0000000069087348 */ /* 0x000fea0003c00000 */
[----:B------:R0:W1:Y:S02]  /*3170*/  SHFL.BFLY P6, R103, R106, R107, R108 ;  /* 0x0c00006b6a677389 */ /* 0x00006400000c006c */
[----:B01----:R-:W-:Y:S01]  /*3180*/  ENDCOLLECTIVE ;  /* 0x000000000000791b */ /* 0x003fe20003800000 */
.L_x_7498:
[----:B------:R-:W-:Y:S01]  /*3190*/  HFMA2.MMA R107, -RZ, RZ, 0, 5.9604644775390625e-08 ;  /* 0x00000001ff6b7435 */ /* 0x000fe200000001ff */
        /* <DEDUP_REMOVED lines=55> */
.L_x_7499:
[----:B------:R-:W-:Y:S01]  /*3510*/  HFMA2.MMA R107, -RZ, RZ, 0, 1.1920928955078125e-07 ;  /* 0x00000002ff6b7435 */ /* 0x000fe200000001ff */
[----:B------:R-:W-:-:S05]  /*3520*/  MOV R100, R103 ;  /* 0x0000006700647202 */ /* 0x000fca0000000f00 */
[----:B------:R-:W-:-:S04]  /*3530*/  FADD.FTZ R100, R61, R100 ;  /* 0x000000643d647221 */ /* 0x000fc80000010000 */
[----:B------:R-:W-:-:S07]  /*3540*/  IMAD.MOV.U32 R106, RZ, RZ, R100 ;  /* 0x000000ffff6a7224 */ /* 0x000fce00078e0064 */
[----:B------:R-:W-:Y:S05]  /*3550*/  WARPSYNC.COLLECTIVE R105, `(.L_x_7500) ;  /* 0x0000000069087348 */ /* 0x000fea0003c00000 */
[----:B------:R0:W1:Y:S02]  /*3560*/  SHFL.BFLY P6, R103, R106, R107, R108 ;  /* 0x0c00006b6a677389 */ /* 0x00006400000c006c */
[----:B01----:R-:W-:Y:S01]  /*3570*/  ENDCOLLECTIVE ;  /* 0x000000000000791b */ /* 0x003fe20003800000 */
.L_x_7500:
[----:B------:R-:W-:Y:S01]  /*3580*/  HFMA2.MMA R107, -RZ, RZ, 0, 2.384185791015625e-07 ;  /* 0x00000004ff6b7435 */ /* 0x000fe200000001ff */
[----:B------:R-:W-:-:S05]  /*3590*/  MOV R99, R103 ;  /* 0x0000006700637202 */ /* 0x000fca0000000f00 */
[----:B------:R-:W-:-:S05]  /*35a0*/  FADD.FTZ R99, R100, R99 ;  /* 0x0000006364637221 */ /* 0x000fca0000010000 */
[----:B------:R-:W-:-:S07]  /*35b0*/  MOV R106, R99 ;  /* 0x00000063006a7202 */ /* 0x000fce0000000f00 */
[----:B------:R-:W-:Y:S05]  /*35c0*/  WARPSYNC.COLLECTIVE R105, `(.L_x_7501) ;  /* 0x0000000069087348 */ /* 0x000fea0003c00000 */
[----:B------:R0:W1:Y:S02]  /*35d0*/  SHFL.BFLY P6, R103, R106, R107, R108 ;  /* 0x0c00006b6a677389 */ /* 0x00006400000c006c */
[----:B01----:R-:W-:Y:S01]  /*35e0*/  ENDCOLLECTIVE ;  /* 0x000000000000791b */ /* 0x003fe20003800000 */
.L_x_7501:
[----:B------:R-:W-:Y:S01]  /*35f0*/  HFMA2.MMA R107, -RZ, RZ, 0, 4.76837158203125e-07 ;  /* 0x00000008ff6b7435 */ /* 0x000fe200000001ff */
[----:B------:R-:W-:-:S05]  /*3600*/  MOV R102, R103 ;  /* 0x0000006700667202 */ /* 0x000fca0000000f00 */
[----:B------:R-:W-:-:S04]  /*3610*/  FADD.FTZ R102, R99, R102 ;  /* 0x0000006663667221 */ /* 0x000fc80000010000 */
[----:B------:R-:W-:-:S07]  /*3620*/  IMAD.MOV.U32 R106, RZ, RZ, R102 ;  /* 0x000000ffff6a7224 */ /* 0x000fce00078e0066 */
[----:B------:R-:W-:Y:S05]  /*3630*/  WARPSYNC.COLLECTIVE R105, `(.L_x_7502) ;  /* 0x0000000069087348 */ /* 0x000fea0003c00000 */
[----:B------:R0:W1:Y:S02]  /*3640*/  SHFL.BFLY P6, R103, R106, R107, R108 ;  /* 0x0c00006b6a677389 */ /* 0x00006400000c006c */
[----:B01----:R-:W-:Y:S01]  /*3650*/  ENDCOLLECTIVE ;  /* 0x000000000000791b */ /* 0x003fe20003800000 */
.L_x_7502:
[----:B------:R-:W-:Y:S01]  /*3660*/  HFMA2.MMA R107, -RZ, RZ, 0, 9.5367431640625e-07 ;  /* 0x00000010ff6b7435 */ /* 0x000fe200000001ff */
[----:B------:R-:W-:-:S05]  /*3670*/  MOV R101, R103 ;  /* 0x0000006700657202 */ /* 0x000fca0000000f00 */
[----:B------:R-:W-:-:S05]  /*3680*/  FADD.FTZ R101, R102, R101 ;  /* 0x0000006566657221 */ /* 0x000fca0000010000 */
[----:B------:R-:W-:-:S07]  /*3690*/  MOV R106, R101 ;  /* 0x00000065006a7202 */ /* 0x000fce0000000f00 */
[----:B------:R-:W-:Y:S05]  /*36a0*/  WARPSYNC.COLLECTIVE R105, `(.L_x_7503) ;  /* 0x0000000069087348 */ /* 0x000fea0003c00000 */
[----:B------:R0:W1:Y:S02]  /*36b0*/  SHFL.BFLY P6, R103, R106, R107, R108 ;  /* 0x0c00006b6a677389 */ /* 0x00006400000c006c */
[----:B01----:R-:W-:Y:S01]  /*36c0*/  ENDCOLLECTIVE ;  /* 0x000000000000791b */ /* 0x003fe20003800000 */
.L_x_7503:
[----:B------:R-:W-:Y:S01]  /*36d0*/  MOV R104, R103 ;  /* 0x0000006700687202 */ /* 0x000fe20000000f00 */
[----:B------:R-:W-:Y:S06]  /*36e0*/  BRA `(.L_x_7504) ;  /* 0xffffffec00207947 */ /* 0x000fec000383ffff */
.L_x_7505:
        /* <DEDUP_REMOVED lines=9> */
.L_x_23258:


//--------------------- .text._ZN10layer_norm13ln_fwd_kernelINS_13Kernel_traitsI13__nv_bfloat16S2_fS2_fjLj3072ELj1ELj1ELj4ELj16ENS_18Kernel_traits_baseILj3072ES2_S2_fS2_fjLj128EEEEELb0ELb0ELb1ELb1EEEvNS_9FwdParamsE --------------------------
	.section	.text._ZN10layer_norm13ln_fwd_kernelINS_13Kernel_traitsI13__nv_bfloat16S2_fS2_fjLj3072ELj1ELj1ELj4ELj16ENS_18Kernel_traits_baseILj3072ES2_S2_fS2_fjLj128EEEEELb0ELb0ELb1ELb1EEEvNS_9FwdParamsE,"ax",@progbits
	.align	128
        .global         _ZN10layer_norm13ln_fwd_kernelINS_13Kernel_traitsI13__nv_bfloat16S2_fS2_fjLj3072ELj1ELj1ELj4ELj16ENS_18Kernel_traits_baseILj3072ES2_S2_fS2_fjLj128EEEEELb0ELb0ELb1ELb1EEEvNS_9FwdParamsE
        .type           _ZN10layer_norm13ln_fwd_kernelINS_13Kernel_traitsI13__nv_bfloat16S2_fS2_fjLj3072ELj1ELj1ELj4ELj16ENS_18Kernel_traits_baseILj3072ES2_S2_fS2_fjLj128EEEEELb0ELb0ELb1ELb1EEEvNS_9FwdParamsE,@function
        .size           _ZN10layer_norm13ln_fwd_kernelINS_13Kernel_traitsI13__nv_bfloat16S2_fS2_fjLj3072ELj1ELj1ELj4ELj16ENS_18Kernel_traits_baseILj3072ES2_S2_fS2_fjLj128EEEEELb0ELb0ELb1ELb1EEEvNS_9FwdParamsE,(.L_x_23259 - _ZN10layer_norm13ln_fwd_kernelINS_13Kernel_traitsI13__nv_bfloat16S2_fS2_fjLj3072ELj1ELj1ELj4ELj16ENS_18Kernel_traits_baseILj3072ES2_S2_fS2_fjLj128EEEEELb0ELb0ELb1ELb1EEEvNS_9FwdParamsE)
        .other          _ZN10layer_norm13ln_fwd_kernelINS_13Kernel_traitsI13__nv_bfloat16S2_fS2_fjLj3072ELj1ELj1ELj4ELj16ENS_18Kernel_traits_baseILj3072ES2_S2_fS2_fjLj128EEEEELb0ELb0ELb1ELb1EEEvNS_9FwdParamsE,@"STO_CUDA_ENTRY STV_DEFAULT"
_ZN10layer_norm13ln_fwd_kernelINS_13Kernel_traitsI13__nv_bfloat16S2_fS2_fjLj3072ELj1ELj1ELj4ELj16ENS_18Kernel_traits_baseILj3072ES2_S2_fS2_fjLj128EEEEELb0ELb0ELb1ELb1EEEvNS_9FwdParamsE:
.text._ZN10layer_norm13ln_fwd_kernelINS_13Kernel_traitsI13__nv_bfloat16S2_fS2_fjLj3072ELj1ELj1ELj4ELj16ENS_18Kernel_traits_baseILj3072ES2_S2_fS2_fjLj128EEEEELb0ELb0ELb1ELb1EEEvNS_9FwdParamsE:
        /* <DEDUP_REMOVED lines=32> */
[----:B------:R-:W-:Y:S01]  /*0200*/  HFMA2.MMA R80, -RZ, RZ, 0, 5.9604644775390625e-08 ;  /* 0x00000001ff507435 */ /* 0x000fe200000001ff */
[----:B------:R-:W-:Y:S01]  /*0210*/  SHF.L.U32 R64, R12, 0x10, RZ ;  /* 0x000000100c407819 */ /* 0x000fe200000006ff */
[----:B------:R-:W-:Y:S01]  /*0220*/  ULDC.U8 UR6, c[0x0][0x2a0] ;  /* 0x0000a80000067ab9 */ /* 0x000fe20000000000 */
[----:B------:R-:W-:Y:S01]  /*0230*/  PRMT R66, R13, 0x7632, R66 ;  /* 0x000076320d427816 */ /* 0x000fe20000000042 */
[----:B------:R-:W-:Y:S01]  /*0240*/  ULDC UR7, c[0x0][0x29c] ;  /* 0x0000a70000077ab9 */ /* 0x000fe20000000800 */
        /* <DEDUP_REMOVED lines=23> */
[----:B0-----:R-:W-:Y:S02]  /*03c0*/  MOV R3, R32 ;  /* 0x0000002000037202 */ /* 0x001fe40000000f00 */
[----:B------:R-:W-:Y:S02]  /*03d0*/  LOP3.LUT R2, R65, 0x1f, RZ, 0xc0, !PT ;  /* 0x0000001f41027812 */ /* 0x000fe400078ec0ff */
        /* <DEDUP_REMOVED lines=12> */
[----:B------:R-:W-:Y:S01]  /*04a0*/  ISETP.NE.AND P4, PT, RZ, UR6, PT ;  /* 0x00000006ff007c0c */ /* 0x000fe2000bf85270 */
[----:B------:R-:W-:Y:S01]  /*04b0*/  ULDC UR6, c[0x0][0x290] ;  /* 0x0000a40000067ab9 */ /* 0x000fe20000000800 */
[----:B--2---:R-:W-:-:S02]  /*04c0*/  PRMT R91, R4, 0x7632, R91 ;  /* 0x00007632045b7816 */ /* 0x004fc4000000005b */
[----:B------:R-:W-:Y:S02]  /*04d0*/  SHF.L.U32 R12, R4, 0x10, RZ ;  /* 0x00000010040c7819 */ /* 0x000fe400000006ff */
[----:B------:R-:W-:Y:S02]  /*04e0*/  SHF.L.U32 R4, R0, 0x2, RZ ;  /* 0x0000000200047819 */ /* 0x000fe400000006ff */
[----:B------:R-:W-:Y:S02]  /*04f0*/  PRMT R84, R5, 0x7632, R84 ;  /* 0x0000763205547816 */ /* 0x000fe40000000054 */
[----:B------:R-:W-:Y:S01]  /*0500*/  PRMT R93, R6, 0x7632, R93 ;  /* 0x00007632065d7816 */ /* 0x000fe2000000005d */
[----:B------:R-:W-:Y:S01]  /*0510*/  VIADD R83, R4, 0x4 ;  /* 0x0000000404537836 */ /* 0x000fe20000000000 */
[----:B------:R-:W-:Y:S02]  /*0520*/  PRMT R86, R7, 0x7632, R86 ;  /* 0x0000763207567816 */ /* 0x000fe40000000056 */
[----:B---3--:R-:W-:-:S02]  /*0530*/  PRMT R95, R24, 0x7632, R95 ;  /* 0x00007632185f7816 */ /* 0x008fc4000000005f */
[----:B------:R-:W-:Y:S02]  /*0540*/  PRMT R88, R25, 0x7632, R88 ;  /* 0x0000763219587816 */ /* 0x000fe40000000058 */
[----:B------:R-:W-:Y:S02]  /*0550*/  PRMT R97, R26, 0x7632, R97 ;  /* 0x000076321a617816 */ /* 0x000fe40000000061 */
[----:B------:R-:W-:Y:S02]  /*0560*/  PRMT R90, R27, 0x7632, R90 ;  /* 0x000076321b5a7816 */ /* 0x000fe4000000005a */
[----:B----4-:R-:W-:Y:S02]  /*0570*/  PRMT R85, R60, 0x7632, R85 ;  /* 0x000076323c557816 */ /* 0x010fe40000000055 */
[----:B------:R-:W-:Y:S02]  /*0580*/  PRMT R87, R61, 0x7632, R87 ;  /* 0x000076323d577816 */ /* 0x000fe40000000057 */
        /* <DEDUP_REMOVED lines=23> */
[----:B------:R-:W-:-:S07]  /*0700*/  SHF.L.U32 R90, R90, 0x10, RZ ;  /* 0x000000105a5a7819 */ /* 0x000fce00000006ff */
.L_x_7557:
[----:B0-----:R-:W0:Y:S08]  /*0710*/  LDC.64 R54, c[0x0][0x230] ;  /* 0x00008c00ff367b82 */ /* 0x001e300000000a00 */
[----:B------:R-:W1:Y:S08]  /*0720*/  LDC.64 R36, c[0x0][0x280] ;  /* 0x0000a000ff247b82 */ /* 0x000e700000000a00 */
[----:B------:R-:W2:Y:S01]  /*0730*/  LDC R92, c[0x0][0x218] ;  /* 0x00008600ff5c7b82 */ /* 0x000ea20000000800 */
[----:B0-----:R-:W-:-:S07]  /*0740*/  ISETP.NE.U32.AND P0, PT, R54, RZ, PT ;  /* 0x000000ff3600720c */ /* 0x001fce0003f05070 */
[----:B------:R-:W0:Y:S01]  /*0750*/  LDC.64 R78, c[0x0][0x238] ;  /* 0x00008e00ff4e7b82 */ /* 0x000e220000000a00 */
[----:B------:R-:W-:Y:S01]  /*0760*/  ISETP.NE.AND.EX P0, PT, R55, RZ, PT, P0 ;  /* 0x000000ff3700720c */ /* 0x000fe20003f05300 */
[----:B-1----:R-:W-:-:S05]  /*0770*/  IMAD.WIDE R38, R3, 0x4, R36 ;  /* 0x0000000403267825 */ /* 0x002fca00078e0224 */
[----:B------:R-:W3:Y:S01]  /*0780*/  LDG.E R42, desc[UR4][R38.64] ;  /* 0x00000004262a7981 */ /* 0x000ee2000c1e1900 */
[----:B--2---:R-:W-:-:S06]  /*0790*/  IMAD R36, R3, R92, RZ ;  /* 0x0000005c03247224 */ /* 0x004fcc00078e02ff */
[----:B------:R-:W1:Y:S01]  /*07a0*/  @P0 LDC.64 R40, c[0x0][0x230] ;  /* 0x00008c00ff280b82 */ /* 0x000e620000000a00 */
[----:B------:R-:W-:-:S04]  /*07b0*/  SHF.R.S32.HI R37, RZ, 0x1f, R36 ;  /* 0x0000001fff257819 */ /* 0x000fc80000011424 */
[----:B------:R-:W-:-:S03]  /*07c0*/  LEA.HI R37, R37, R36, RZ, 0x3 ;  /* 0x0000002425257211 */ /* 0x000fc600078f18ff */
[----:B------:R-:W2:Y:S01]  /*07d0*/  @P0 LDC.64 R44, c[0x0][0x230] ;  /* 0x00008c00ff2c0b82 */ /* 0x000ea20000000a00 */
[----:B------:R-:W-:-:S07]  /*07e0*/  LEA.HI.SX32 R59, R37, R0, 0x1d ;  /* 0x00000000253b7211 */ /* 0x000fce00078feaff */
[----:B------:R-:W4:Y:S01]  /*07f0*/  LDC.64 R36, c[0x0][0x288] ;  /* 0x0000a200ff247b82 */ /* 0x000f220000000a00 */
[----:B-1----:R-:W-:-:S05]  /*0800*/  @P0 IMAD.WIDE.U32 R40, R59, 0x20, R40 ;  /* 0x000000203b280825 */ /* 0x002fca00078e0028 */
[----:B------:R-:W3:Y:S04]  /*0810*/  @P0 LDG.E.128 R24, desc[UR4][R40.64] ;  /* 0x0000000428180981 */ /* 0x000ee8000c1e1d00 */
[----:B------:R1:W3:Y:S01]  /*0820*/  @P0 LDG.E.128 R28, desc[UR4][R40.64+0x10] ;  /* 0x00001004281c0981 */ /* 0x0002e2000c1e1d00 */
[----:B------:R-:W-:Y:S01]  /*0830*/  MOV R81, RZ ;  /* 0x000000ff00517202 */ /* 0x000fe20000000f00 */
[----:B----4-:R-:W-:-:S05]  /*0840*/  IMAD.WIDE R36, R3, 0x4, R36 ;  /* 0x0000000403247825 */ /* 0x010fca00078e0224 */
[----:B-----5:R4:W5:Y:S01]  /*0850*/  LDG.E R94, desc[UR4][R36.64] ;  /* 0x00000004245e7981 */ /* 0x020962000c1e1900 */
[C---:B------:R-:W-:Y:S01]  /*0860*/  IADD3 R101, R59.reuse, 0x80, RZ ;  /* 0x000000803b657810 */ /* 0x040fe20007ffe0ff */
[----:B------:R-:W-:Y:S01]  /*0870*/  BSSY B0, `(.L_x_7506) ;  /* 0x0000029000007945 */ /* 0x000fe20003800000 */
[----:B0-----:R-:W-:-:S04]  /*0880*/  IMAD.WIDE.U32 R46, R59, 0x20, R78 ;  /* 0x000000203b2e7825 */ /* 0x001fc800078e004e */
[----:B--2---:R-:W-:Y:S01]  /*0890*/  @P0 IMAD.WIDE.U32 R44, R101, 0x20, R44 ;  /* 0x00000020652c0825 */ /* 0x004fe200078e002c */
[C---:B---3--:R-:W-:Y:S02]  /*08a0*/  ISETP.GE.AND P5, PT, R42.reuse, 0x1, PT ;  /* 0x000000012a00780c */ /* 0x048fe40003fa6270 */
[----:B------:R-:W-:-:S11]  /*08b0*/  ISETP.GT.AND P6, PT, R42, RZ, PT ;  /* 0x000000ff2a00720c */ /* 0x000fd60003fc4270 */
[----:B------:R-:W-:Y:S01]  /*08c0*/  @P5 IADD3 R43, R42, -0x1, RZ ;  /* 0xffffffff2a2b5810 */ /* 0x000fe20007ffe0ff */
[----:B------:R-:W0:Y:S01]  /*08d0*/  @P5 LDC.64 R38, c[0x0][0x220] ;  /* 0x00008800ff265b82 */ /* 0x000e220000000a00 */
[C---:B------:R-:W-:Y:S02]  /*08e0*/  @!P6 ISETP.NE.U32.AND P1, PT, R54.reuse, RZ, PT ;  /* 0x000000ff3600e20c */ /* 0x040fe40003f25070 */
[----:B------:R-:W-:Y:S01]  /*08f0*/  @!P6 ISETP.NE.U32.AND P3, PT, R54, RZ, PT ;  /* 0x000000ff3600e20c */ /* 0x000fe20003f65070 */
[----:B------:R-:W-:Y:S01]  /*0900*/  @P5 IMAD R43, R43, R92, RZ ;  /* 0x0000005c2b2b5224 */ /* 0x000fe200078e02ff */
[C---:B------:R-:W-:Y:S02]  /*0910*/  @!P6 ISETP.NE.AND.EX P1, PT, R55.reuse, RZ, PT, P1 ;  /* 0x000000ff3700e20c */ /* 0x040fe40003f25310 */
[----:B------:R-:W-:Y:S02]  /*0920*/  @!P6 ISETP.NE.AND.EX P3, PT, R55, RZ, PT, P3 ;  /* 0x000000ff3700e20c */ /* 0x000fe40003f65330 */
[----:B------:R-:W-:-:S02]  /*0930*/  @P5 SHF.R.S32.HI R42, RZ, 0x1f, R43 ;  /* 0x0000001fff2a5819 */ /* 0x000fc4000001142b */
[----:B------:R-:W-:Y:S02]  /*0940*/  @!P6 ISETP.NE.U32.AND P2, PT, R54, RZ, PT ;  /* 0x000000ff3600e20c */ /* 0x000fe40003f45070 */
[----:B------:R-:W-:Y:S02]  /*0950*/  @P5 LEA.HI R43, R42, R43, RZ, 0x3 ;  /* 0x0000002b2a2b5211 */ /* 0x000fe400078f18ff */
[----:B------:R-:W-:Y:S02]  /*0960*/  @!P6 ISETP.NE.AND.EX P2, PT, R55, RZ, PT, P2 ;  /* 0x000000ff3700e20c */ /* 0x000fe40003f45320 */
[----:B------:R-:W-:Y:S02]  /*0970*/  @P5 LEA.HI.SX32 R81, R43, R0, 0x1d ;  /* 0x000000002b515211 */ /* 0x000fe400078feaff */
[----:B-1----:R-:W-:Y:S02]  /*0980*/  @!P6 FSEL R41, R25, RZ, P1 ;  /* 0x000000ff1929e208 */ /* 0x002fe40000800000 */
[----:B------:R-:W-:-:S02]  /*0990*/  @!P6 FSEL R42, R26, RZ, P3 ;  /* 0x000000ff1a2ae208 */ /* 0x000fc40001800000 */
[C---:B------:R-:W-:Y:S01]  /*09a0*/  @!P6 ISETP.NE.U32.AND P1, PT, R54.reuse, RZ, PT ;  /* 0x000000ff3600e20c */ /* 0x040fe20003f25070 */
[----:B0-----:R-:W-:Y:S01]  /*09b0*/  @P5 IMAD.WIDE.U32 R38, R81, 0x10, R38 ;  /* 0x0000001051265825 */ /* 0x001fe200078e0026 */
[----:B------:R-:W-:Y:S02]  /*09c0*/  @!P6 ISETP.NE.U32.AND P3, PT, R54, RZ, PT ;  /* 0x000000ff3600e20c */ /* 0x000fe40003f65070 */
[C---:B------:R-:W-:Y:S02]  /*09d0*/  @!P6 ISETP.NE.AND.EX P1, PT, R55.reuse, RZ, PT, P1 ;  /* 0x000000ff3700e20c */ /* 0x040fe40003f25310 */
[----:B------:R-:W-:Y:S01]  /*09e0*/  @!P6 ISETP.NE.AND.EX P3, PT, R55, RZ, PT, P3 ;  /* 0x000000ff3700e20c */ /* 0x000fe20003f65330 */
[----:B------:R0:W5:Y:S01]  /*09f0*/  @P5 LDG.E.128 R32, desc[UR4][R38.64] ;  /* 0x0000000426205981 */ /* 0x000162000c1e1d00 */
[----:B------:R-:W-:Y:S02]  /*0a00*/  @!P6 FSEL R43, R27, RZ, P2 ;  /* 0x000000ff1b2be208 */ /* 0x000fe40001000000 */
[----:B----4-:R-:W-:-:S02]  /*0a10*/  @!P6 FSEL R36, R28, RZ, P1 ;  /* 0x000000ff1c24e208 */ /* 0x010fc40000800000 */
[----:B------:R-:W-:Y:S02]  /*0a20*/  @!P6 FSEL R37, R29, RZ, P3 ;  /* 0x000000ff1d25e208 */ /* 0x000fe40001800000 */
[C---:B------:R-:W-:Y:S02]  /*0a30*/  @!P6 ISETP.NE.U32.AND P2, PT, R54.reuse, RZ, PT ;  /* 0x000000ff3600e20c */ /* 0x040fe40003f45070 */
[C---:B------:R-:W-:Y:S02]  /*0a40*/  @!P6 ISETP.NE.U32.AND P1, PT, R54.reuse, RZ, PT ;  /* 0x000000ff3600e20c */ /* 0x040fe40003f25070 */
[----:B------:R-:W-:Y:S02]  /*0a50*/  @!P6 ISETP.NE.U32.AND P3, PT, R54, RZ, PT ;  /* 0x000000ff3600e20c */ /* 0x000fe40003f65070 */
[C---:B------:R-:W-:Y:S02]  /*0a60*/  @!P6 ISETP.NE.AND.EX P2, PT, R55.reuse, RZ, PT, P2 ;  /* 0x000000ff3700e20c */ /* 0x040fe40003f45320 */
[----:B------:R-:W-:-:S02]  /*0a70*/  @!P6 ISETP.NE.AND.EX P1, PT, R55, RZ, PT, P1 ;  /* 0x000000ff3700e20c */ /* 0x000fc40003f25310 */
[----:B------:R-:W-:Y:S02]  /*0a80*/  @!P6 ISETP.NE.AND.EX P3, PT, R55, RZ, PT, P3 ;  /* 0x000000ff3700e20c */ /* 0x000fe40003f65330 */
[----:B0-----:R-:W-:Y:S02]  /*0a90*/  @!P6 FSEL R38, R30, RZ, P1 ;  /* 0x000000ff1e26e208 */ /* 0x001fe40000800000 */
[----:B------:R-:W-:Y:S02]  /*0aa0*/  @!P6 FSEL R39, R31, RZ, P3 ;  /* 0x000000ff1f27e208 */ /* 0x000fe40001800000 */
[----:B------:R-:W-:Y:S01]  /*0ab0*/  @!P6 FSEL R40, R24, RZ, P2 ;  /* 0x000000ff1828e208 */ /* 0x000fe20001000000 */
[----:B------:R-:W-:Y:S06]  /*0ac0*/  @!P6 BRA `(.L_x_7507) ;  /* 0x00000000000ce947 */ /* 0x000fec0003800000 */
[----:B-----5:R-:W-:-:S05]  /*0ad0*/  SHF.L.U32 R40, R32, 0x10, RZ ;  /* 0x0000001020287819 */ /* 0x020fca00000006ff */
[----:B------:R-:W-:-:S04]  /*0ae0*/  FMUL.FTZ R40, R40, UR7 ;  /* 0x0000000728287c20 */ /* 0x000fc80008410000 */
[----:B------:R-:W-:-:S07]  /*0af0*/  @P0 FADD.FTZ R40, R24, R40 ;  /* 0x0000002818280221 */ /* 0x000fce0000010000 */
.L_x_7507:
[----:B------:R-:W-:Y:S05]  /*0b00*/  BSYNC B0 ;  /* 0x0000000000007941 */ /* 0x000fea0003800000 */
.L_x_7506:
[----:B------:R-:W-:Y:S04]  /*0b10*/  BSSY B0, `(.L_x_7508) ;  /* 0x0000006000007945 */ /* 0x000fe80003800000 */
[----:B------:R-:W-:Y:S05]  /*0b20*/  @!P6 BRA `(.L_x_7509) ;  /* 0x000000000010e947 */ /* 0x000fea0003800000 */
[----:B-----5:R-:W-:-:S04]  /*0b30*/  PRMT R41, R32, 0x7632, R41 ;  /* 0x0000763220297816 */ /* 0x020fc80000000029 */
[----:B------:R-:W-:-:S05]  /*0b40*/  SHF.L.U32 R41, R41, 0x10, RZ ;  /* 0x0000001029297819 */ /* 0x000fca00000006ff */
[----:B------:R-:W-:-:S04]  /*0b50*/  FMUL.FTZ R41, R41, UR7 ;  /* 0x0000000729297c20 */ /* 0x000fc80008410000 */
[----:B------:R-:W-:-:S07]  /*0b60*/  @P0 FADD.FTZ R41, R25, R41 ;  /* 0x0000002919290221 */ /* 0x000fce0000010000 */
.L_x_7509:
[----:B------:R-:W-:Y:S05]  /*0b70*/  BSYNC B0 ;  /* 0x0000000000007941 */ /* 0x000fea0003800000 */
.L_x_7508:
[----:B------:R-:W-:Y:S04]  /*0b80*/  BSSY B0, `(.L_x_7510) ;  /* 0x0000005000007945 */ /* 0x000fe80003800000 */
[----:B------:R-:W-:Y:S05]  /*0b90*/  @!P6 BRA `(.L_x_7511) ;  /* 0x00000000000ce947 */ /* 0x000fea0003800000 */
[----:B-----5:R-:W-:-:S05]  /*0ba0*/  SHF.L.U32 R42, R33, 0x10, RZ ;  /* 0x00000010212a7819 */ /* 0x020fca00000006ff */
[----:B------:R-:W-:-:S04]  /*0bb0*/  FMUL.FTZ R42, R42, UR7 ;  /* 0x000000072a2a7c20 */ /* 0x000fc80008410000 */
[----:B------:R-:W-:-:S07]  /*0bc0*/  @P0 FADD.FTZ R42, R26, R42 ;  /* 0x0000002a1a2a0221 */ /* 0x000fce0000010000 */
.L_x_7511:
[----:B------:R-:W-:Y:S05]  /*0bd0*/  BSYNC B0 ;  /* 0x0000000000007941 */ /* 0x000fea0003800000 */
.L_x_7510:
[----:B------:R-:W-:Y:S04]  /*0be0*/  BSSY B0, `(.L_x_7512) ;  /* 0x0000006000007945 */ /* 0x000fe80003800000 */
[----:B------:R-:W-:Y:S05]  /*0bf0*/  @!P6 BRA `(.L_x_7513) ;  /* 0x000000000010e947 */ /* 0x000fea0003800000 */
[----:B-----5:R-:W-:-:S04]  /*0c00*/  PRMT R43, R33, 0x7632, R43 ;  /* 0x00007632212b7816 */ /* 0x020fc8000000002b */
[----:B------:R-:W-:-:S05]  /*0c10*/  SHF.L.U32 R43, R43, 0x10, RZ ;  /* 0x000000102b2b7819 */ /* 0x000fca00000006ff */
[----:B------:R-:W-:-:S04]  /*0c20*/  FMUL.FTZ R43, R43, UR7 ;  /* 0x000000072b2b7c20 */ /* 0x000fc80008410000 */
[----:B------:R-:W-:-:S07]  /*0c30*/  @P0 FADD.FTZ R43, R27, R43 ;  /* 0x0000002b1b2b0221 */ /* 0x000fce0000010000 */
.L_x_7513:
[----:B------:R-:W-:Y:S05]  /*0c40*/  BSYNC B0 ;  /* 0x0000000000007941 */ /* 0x000fea0003800000 */
.L_x_7512:
[----:B------:R-:W-:Y:S04]  /*0c50*/  BSSY B0, `(.L_x_7514) ;  /* 0x0000005000007945 */ /* 0x000fe80003800000 */
[----:B------:R-:W-:Y:S05]  /*0c60*/  @!P6 BRA `(.L_x_7515) ;  /* 0x00000000000ce947 */ /* 0x000fea0003800000 */
[----:B-----5:R-:W-:-:S05]  /*0c70*/  SHF.L.U32 R36, R34, 0x10, RZ ;  /* 0x0000001022247819 */ /* 0x020fca00000006ff */
[----:B------:R-:W-:-:S04]  /*0c80*/  FMUL.FTZ R36, R36, UR7 ;  /* 0x0000000724247c20 */ /* 0x000fc80008410000 */
[----:B------:R-:W-:-:S07]  /*0c90*/  @P0 FADD.FTZ R36, R28, R36 ;  /* 0x000000241c240221 */ /* 0x000fce0000010000 */
.L_x_7515:
[----:B------:R-:W-:Y:S05]  /*0ca0*/  BSYNC B0 ;  /* 0x0000000000007941 */ /* 0x000fea0003800000 */
.L_x_7514:
[----:B------:R-:W-:Y:S04]  /*0cb0*/  BSSY B0, `(.L_x_7516) ;  /* 0x0000006000007945 */ /* 0x000fe80003800000 */
[----:B------:R-:W-:Y:S05]  /*0cc0*/  @!P6 BRA `(.L_x_7517) ;  /* 0x000000000010e947 */ /* 0x000fea0003800000 */
[----:B-----5:R-:W-:-:S04]  /*0cd0*/  PRMT R37, R34, 0x7632, R37 ;  /* 0x0000763222257816 */ /* 0x020fc80000000025 */
[----:B------:R-:W-:-:S05]  /*0ce0*/  SHF.L.U32 R37, R37, 0x10, RZ ;  /* 0x0000001025257819 */ /* 0x000fca00000006ff */
[----:B------:R-:W-:-:S04]  /*0cf0*/  FMUL.FTZ R37, R37, UR7 ;  /* 0x0000000725257c20 */ /* 0x000fc80008410000 */
[----:B------:R-:W-:-:S07]  /*0d00*/  @P0 FADD.FTZ R37, R29, R37 ;  /* 0x000000251d250221 */ /* 0x000fce0000010000 */
.L_x_7517:
[----:B------:R-:W-:Y:S05]  /*0d10*/  BSYNC B0 ;  /* 0x0000000000007941 */ /* 0x000fea0003800000 */
.L_x_7516:
[----:B------:R-:W-:Y:S04]  /*0d20*/  BSSY B0, `(.L_x_7518) ;  /* 0x0000005000007945 */ /* 0x000fe80003800000 */
[----:B------:R-:W-:Y:S05]  /*0d30*/  @!P6 BRA `(.L_x_7519) ;  /* 0x00000000000ce947 */ /* 0x000fea0003800000 */
[----:B-----5:R-:W-:-:S05]  /*0d40*/  SHF.L.U32 R38, R35, 0x10, RZ ;  /* 0x0000001023267819 */ /* 0x020fca00000006ff */
[----:B------:R-:W-:-:S04]  /*0d50*/  FMUL.FTZ R38, R38, UR7 ;  /* 0x0000000726267c20 */ /* 0x000fc80008410000 */
[----:B------:R-:W-:-:S07]  /*0d60*/  @P0 FADD.FTZ R38, R30, R38 ;  /* 0x000000261e260221 */ /* 0x000fce0000010000 */
.L_x_7519:
[----:B------:R-:W-:Y:S05]  /*0d70*/  BSYNC B0 ;  /* 0x0000000000007941 */ /* 0x000fea0003800000 */
.L_x_7518:
[----:B------:R-:W-:Y:S04]  /*0d80*/  BSSY B0, `(.L_x_7520) ;  /* 0x0000006000007945 */ /* 0x000fe80003800000 */
[----:B------:R-:W-:Y:S05]  /*0d90*/  @!P6 BRA `(.L_x_7521) ;  /* 0x000000000010e947 */ /* 0x000fea0003800000 */
[----:B-----5:R-:W-:-:S04]  /*0da0*/  PRMT R39, R35, 0x7632, R39 ;  /* 0x0000763223277816 */ /* 0x020fc80000000027 */
[----:B------:R-:W-:-:S05]  /*0db0*/  SHF.L.U32 R39, R39, 0x10, RZ ;  /* 0x0000001027277819 */ /* 0x000fca00000006ff */
[----:B------:R-:W-:-:S04]  /*0dc0*/  FMUL.FTZ R39, R39, UR7 ;  /* 0x0000000727277c20 */ /* 0x000fc80008410000 */
[----:B------:R-:W-:-:S07]  /*0dd0*/  @P0 FADD.FTZ R39, R31, R39 ;  /* 0x000000271f270221 */ /* 0x000fce0000010000 */
.L_x_7521:
[----:B------:R-:W-:Y:S05]  /*0de0*/  BSYNC B0 ;  /* 0x0000000000007941 */ /* 0x000fea0003800000 */
.L_x_7520:
[----:B------:R-:W-:Y:S01]  /*0df0*/  STG.E.128 desc[UR4][R46.64], R40 ;  /* 0x000000282e007986 */ /* 0x000fe2000c101d04 */
[----:B------:R-:W0:Y:S03]  /*0e00*/  @P5 LDC.64 R48, c[0x0][0x220] ;  /* 0x00008800ff305b82 */ /* 0x000e260000000a00 */
[----:B------:R1:W-:Y:S04]  /*0e10*/  STG.E.128 desc[UR4][R46.64+0x10], R36 ;  /* 0x000010242e007986 */ /* 0x0003e8000c101d04 */
[----:B------:R-:W2:Y:S01]  /*0e20*/  @P0 LDG.E.128 R24, desc[UR4][R44.64] ;  /* 0x000000042c180981 */ /* 0x000ea2000c1e1d00 */
[C---:B------:R-:W-:Y:S01]  /*0e30*/  @!P6 ISETP.NE.U32.AND P2, PT, R54.reuse, RZ, PT ;  /* 0x000000ff3600e20c */ /* 0x040fe20003f45070 */
[----:B------:R-:W3:Y:S02]  /*0e40*/  @P0 LDC.64 R56, c[0x0][0x230] ;  /* 0x00008c00ff380b82 */ /* 0x000ee40000000a00 */
[----:B------:R-:W4:Y:S01]  /*0e50*/  @P0 LDG.E.128 R28, desc[UR4][R44.64+0x10] ;  /* 0x000010042c1c0981 */ /* 0x000f22000c1e1d00 */
[----:B------:R-:W-:-:S02]  /*0e60*/  @!P6 ISETP.NE.U32.AND P3, PT, R54, RZ, PT ;  /* 0x000000ff3600e20c */ /* 0x000fc40003f65070 */
[----:B------:R-:W-:Y:S02]  /*0e70*/  @P5 IADD3 R53, R81, 0x80, RZ ;  /* 0x0000008051355810 */ /* 0x000fe40007ffe0ff */
[C---:B------:R-:W-:Y:S02]  /*0e80*/  @!P6 ISETP.NE.AND.EX P2, PT, R55.reuse, RZ, PT, P2 ;  /* 0x000000ff3700e20c */ /* 0x040fe40003f45320 */
[----:B------:R-:W-:Y:S02]  /*0e90*/  @!P6 ISETP.NE.AND.EX P3, PT, R55, RZ, PT, P3 ;  /* 0x000000ff3700e20c */ /* 0x000fe40003f65330 */
[----:B------:R-:W-:Y:S01]  /*0ea0*/  @!P6 ISETP.NE.U32.AND P1, PT, R54, RZ, PT ;  /* 0x000000ff3600e20c */ /* 0x000fe20003f25070 */
[----:B0-----:R-:W-:-:S03]  /*0eb0*/  @P5 IMAD.WIDE.U32 R52, R53, 0x10, R48 ;  /* 0x0000001035345825 */ /* 0x001fc600078e0030 */
[----:B------:R-:W-:Y:S02]  /*0ec0*/  @!P6 ISETP.NE.AND.EX P1, PT, R55, RZ, PT, P1 ;  /* 0x000000ff3700e20c */ /* 0x000fe40003f25310 */
[----:B------:R-:W-:Y:S01]  /*0ed0*/  IADD3 R99, R59, 0x100, RZ ;  /* 0x000001003b637810 */ /* 0x000fe20007ffe0ff */
[----:B------:R-:W-:Y:S01]  /*0ee0*/  BSSY B0, `(.L_x_7522) ;  /* 0x000001a000007945 */ /* 0x000fe20003800000 */
[----:B-----5:R0:W5:Y:S03]  /*0ef0*/  @P5 LDG.E.128 R32, desc[UR4][R52.64] ;  /* 0x0000000434205981 */ /* 0x020166000c1e1d00 */
[----:B---3--:R-:W-:-:S04]  /*0f00*/  @P0 IMAD.WIDE.U32 R56, R99, 0x20, R56 ;  /* 0x0000002063380825 */ /* 0x008fc800078e0038 */
[----:B0-----:R-:W-:Y:S01]  /*0f10*/  IMAD.WIDE.U32 R52, R101, 0x20, R78 ;  /* 0x0000002065347825 */ /* 0x001fe200078e004e */
[----:B--2---:R-:W-:Y:S02]  /*0f20*/  @!P6 FSEL R49, R25, RZ, P2 ;  /* 0x000000ff1931e208 */ /* 0x004fe40001000000 */
[----:B------:R-:W-:Y:S02]  /*0f30*/  @!P6 FSEL R50, R26, RZ, P3 ;  /* 0x000000ff1a32e208 */ /* 0x000fe40001800000 */
[C---:B------:R-:W-:Y:S02]  /*0f40*/  @!P6 ISETP.NE.U32.AND P2, PT, R54.reuse, RZ, PT ;  /* 0x000000ff3600e20c */ /* 0x040fe40003f45070 */
[----:B------:R-:W-:Y:S02]  /*0f50*/  @!P6 ISETP.NE.U32.AND P3, PT, R54, RZ, PT ;  /* 0x000000ff3600e20c */ /* 0x000fe40003f65070 */
[C---:B------:R-:W-:Y:S02]  /*0f60*/  @!P6 ISETP.NE.AND.EX P2, PT, R55.reuse, RZ, PT, P2 ;  /* 0x000000ff3700e20c */ /* 0x040fe40003f45320 */
[----:B------:R-:W-:-:S02]  /*0f70*/  @!P6 ISETP.NE.AND.EX P3, PT, R55, RZ, PT, P3 ;  /* 0x000000ff3700e20c */ /* 0x000fc40003f65330 */
[----:B------:R-:W-:Y:S02]  /*0f80*/  @!P6 FSEL R51, R27, RZ, P1 ;  /* 0x000000ff1b33e208 */ /* 0x000fe40000800000 */
[----:B----4-:R-:W-:Y:S02]  /*0f90*/  @!P6 FSEL R44, R28, RZ, P2 ;  /* 0x000000ff1c2ce208 */ /* 0x010fe40001000000 */
[----:B------:R-:W-:Y:S02]  /*0fa0*/  @!P6 FSEL R45, R29, RZ, P3 ;  /* 0x000000ff1d2de208 */ /* 0x000fe40001800000 */
[C---:B------:R-:W-:Y:S02]  /*0fb0*/  @!P6 ISETP.NE.U32.AND P1, PT, R54.reuse, RZ, PT ;  /* 0x000000ff3600e20c */ /* 0x040fe40003f25070 */
[C---:B------:R-:W-:Y:S02]  /*0fc0*/  @!P6 ISETP.NE.U32.AND P2, PT, R54.reuse, RZ, PT ;  /* 0x000000ff3600e20c */ /* 0x040fe40003f45070 */
[----:B------:R-:W-:-:S02]  /*0fd0*/  @!P6 ISETP.NE.U32.AND P3, PT, R54, RZ, PT ;  /* 0x000000ff3600e20c */ /* 0x000fc40003f65070 */
[C---:B------:R-:W-:Y:S02]  /*0fe0*/  @!P6 ISETP.NE.AND.EX P1, PT, R55.reuse, RZ, PT, P1 ;  /* 0x000000ff3700e20c */ /* 0x040fe40003f25310 */
[C---:B------:R-:W-:Y:S02]  /*0ff0*/  @!P6 ISETP.NE.AND.EX P2, PT, R55.reuse, RZ, PT, P2 ;  /* 0x000000ff3700e20c */ /* 0x040fe40003f45320 */
[----:B------:R-:W-:Y:S02]  /*1000*/  @!P6 ISETP.NE.AND.EX P3, PT, R55, RZ, PT, P3 ;  /* 0x000000ff3700e20c */ /* 0x000fe40003f65330 */
[----:B-1----:R-:W-:Y:S02]  /*1010*/  @!P6 FSEL R46, R30, RZ, P2 ;  /* 0x000000ff1e2ee208 */ /* 0x002fe40001000000 */
[----:B------:R-:W-:Y:S02]  /*1020*/  @!P6 FSEL R47, R31, RZ, P3 ;  /* 0x000000ff1f2fe208 */ /* 0x000fe40001800000 */
[----:B------:R-:W-:Y:S01]  /*1030*/  @!P6 FSEL R48, R24, RZ, P1 ;  /* 0x000000ff1830e208 */ /* 0x000fe20000800000 */
[----:B------:R-:W-:Y:S06]  /*1040*/  @!P6 BRA `(.L_x_7523) ;  /* 0x00000000000ce947 */ /* 0x000fec0003800000 */
[----:B-----5:R-:W-:-:S05]  /*1050*/  SHF.L.U32 R48, R32, 0x10, RZ ;  /* 0x0000001020307819 */ /* 0x020fca00000006ff */
[----:B------:R-:W-:-:S04]  /*1060*/  FMUL.FTZ R48, R48, UR7 ;  /* 0x0000000730307c20 */ /* 0x000fc80008410000 */
[----:B------:R-:W-:-:S07]  /*1070*/  @P0 FADD.FTZ R48, R24, R48 ;  /* 0x0000003018300221 */ /* 0x000fce0000010000 */
.L_x_7523:
[----:B------:R-:W-:Y:S05]  /*1080*/  BSYNC B0 ;  /* 0x0000000000007941 */ /* 0x000fea0003800000 */
.L_x_7522:
[----:B------:R-:W-:Y:S04]  /*1090*/  BSSY B0, `(.L_x_7524) ;  /* 0x0000006000007945 */ /* 0x000fe80003800000 */
[----:B------:R-:W-:Y:S05]  /*10a0*/  @!P6 BRA `(.L_x_7525) ;  /* 0x000000000010e947 */ /* 0x000fea0003800000 */
[----:B-----5:R-:W-:-:S04]  /*10b0*/  PRMT R49, R32, 0x7632, R49 ;  /* 0x0000763220317816 */ /* 0x020fc80000000031 */
[----:B------:R-:W-:-:S05]  /*10c0*/  SHF.L.U32 R49, R49, 0x10, RZ ;  /* 0x0000001031317819 */ /* 0x000fca00000006ff */
[----:B------:R-:W-:-:S04]  /*10d0*/  FMUL.FTZ R49, R49, UR7 ;  /* 0x0000000731317c20 */ /* 0x000fc80008410000 */
[----:B------:R-:W-:-:S07]  /*10e0*/  @P0 FADD.FTZ R49, R25, R49 ;  /* 0x0000003119310221 */ /* 0x000fce0000010000 */
.L_x_7525:
[----:B------:R-:W-:Y:S05]  /*10f0*/  BSYNC B0 ;  /* 0x0000000000007941 */ /* 0x000fea0003800000 */
.L_x_7524:
[----:B------:R-:W-:Y:S04]  /*1100*/  BSSY B0, `(.L_x_7526) ;  /* 0x0000005000007945 */ /* 0x000fe80003800000 */
[----:B------:R-:W-:Y:S05]  /*1110*/  @!P6 BRA `(.L_x_7527) ;  /* 0x00000000000ce947 */ /* 0x000fea0003800000 */
[----:B-----5:R-:W-:-:S05]  /*1120*/  SHF.L.U32 R50, R33, 0x10, RZ ;  /* 0x0000001021327819 */ /* 0x020fca00000006ff */
[----:B------:R-:W-:-:S04]  /*1130*/  FMUL.FTZ R50, R50, UR7 ;  /* 0x0000000732327c20 */ /* 0x000fc80008410000 */
[----:B------:R-:W-:-:S07]  /*1140*/  @P0 FADD.FTZ R50, R26, R50 ;  /* 0x000000321a320221 */ /* 0x000fce0000010000 */
.L_x_7527:
[----:B------:R-:W-:Y:S05]  /*1150*/  BSYNC B0 ;  /* 0x0000000000007941 */ /* 0x000fea0003800000 */
.L_x_7526:
[----:B------:R-:W-:Y:S04]  /*1160*/  BSSY B0, `(.L_x_7528) ;  /* 0x0000006000007945 */ /* 0x000fe80003800000 */
[----:B------:R-:W-:Y:S05]  /*1170*/  @!P6 BRA `(.L_x_7529) ;  /* 0x000000000010e947 */ /* 0x000fea0003800000 */
[----:B-----5:R-:W-:-:S04]  /*1180*/  PRMT R51, R33, 0x7632, R51 ;  /* 0x0000763221337816 */ /* 0x020fc80000000033 */
[----:B------:R-:W-:-:S05]  /*1190*/  SHF.L.U32 R51, R51, 0x10, RZ ;  /* 0x0000001033337819 */ /* 0x000fca00000006ff */
[----:B------:R-:W-:-:S04]  /*11a0*/  FMUL.FTZ R51, R51, UR7 ;  /* 0x0000000733337c20 */ /* 0x000fc80008410000 */
[----:B------:R-:W-:-:S07]  /*11b0*/  @P0 FADD.FTZ R51, R27, R51 ;  /* 0x000000331b330221 */ /* 0x000fce0000010000 */
.L_x_7529:
[----:B------:R-:W-:Y:S05]  /*11c0*/  BSYNC B0 ;  /* 0x0000000000007941 */ /* 0x000fea0003800000 */
.L_x_7528:
[----:B------:R-:W-:Y:S04]  /*11d0*/  BSSY B0, `(.L_x_7530) ;  /* 0x0000005000007945 */ /* 0x000fe80003800000 */
[----:B------:R-:W-:Y:S05]  /*11e0*/  @!P6 BRA `(.L_x_7531) ;  /* 0x00000000000ce947 */ /* 0x000fea0003800000 */
[----:B-----5:R-:W-:-:S04]  /*11f0*/  IMAD.U32 R44, R34, 0x10000, RZ ;  /* 0x00010000222c7824 */ /* 0x020fc800078e00ff */
[----:B------:R-:W-:-:S04]  /*1200*/  FMUL.FTZ R44, R44, UR7 ;  /* 0x000000072c2c7c20 */ /* 0x000fc80008410000 */
[----:B------:R-:W-:-:S07]  /*1210*/  @P0 FADD.FTZ R44, R28, R44 ;  /* 0x0000002c1c2c0221 */ /* 0x000fce0000010000 */
.L_x_7531:
[----:B------:R-:W-:Y:S05]  /*1220*/  BSYNC B0 ;  /* 0x0000000000007941 */ /* 0x000fea0003800000 */
.L_x_7530:
[----:B------:R-:W-:Y:S04]  /*1230*/  BSSY B0, `(.L_x_7532) ;  /* 0x0000006000007945 */ /* 0x000fe80003800000 */
[----:B------:R-:W-:Y:S05]  /*1240*/  @!P6 BRA `(.L_x_7533) ;  /* 0x000000000010e947 */ /* 0x000fea0003800000 */
[----:B-----5:R-:W-:-:S04]  /*1250*/  PRMT R45, R34, 0x7632, R45 ;  /* 0x00007632222d7816 */ /* 0x020fc8000000002d */
[----:B------:R-:W-:-:S05]  /*1260*/  SHF.L.U32 R45, R45, 0x10, RZ ;  /* 0x000000102d2d7819 */ /* 0x000fca00000006ff */
[----:B------:R-:W-:-:S04]  /*1270*/  FMUL.FTZ R45, R45, UR7 ;  /* 0x000000072d2d7c20 */ /* 0x000fc80008410000 */
[----:B------:R-:W-:-:S07]  /*1280*/  @P0 FADD.FTZ R45, R29, R45 ;  /* 0x0000002d1d2d0221 */ /* 0x000fce0000010000 */
.L_x_7533:
[----:B------:R-:W-:Y:S05]  /*1290*/  BSYNC B0 ;  /* 0x0000000000007941 */ /* 0x000fea0003800000 */
.L_x_7532:
[----:B------:R-:W-:Y:S04]  /*12a0*/  BSSY B0, `(.L_x_7534) ;  /* 0x0000005000007945 */ /* 0x000fe80003800000 */
[----:B------:R-:W-:Y:S05]  /*12b0*/  @!P6 BRA `(.L_x_7535) ;  /* 0x00000000000ce947 */ /* 0x000fea0003800000 */
[----:B-----5:R-:W-:-:S05]  /*12c0*/  SHF.L.U32 R46, R35, 0x10, RZ ;  /* 0x00000010232e7819 */ /* 0x020fca00000006ff */
[----:B------:R-:W-:-:S04]  /*12d0*/  FMUL.FTZ R46, R46, UR7 ;  /* 0x000000072e2e7c20 */ /* 0x000fc80008410000 */
[----:B------:R-:W-:-:S07]  /*12e0*/  @P0 FADD.FTZ R46, R30, R46 ;  /* 0x0000002e1e2e0221 */ /* 0x000fce0000010000 */
.L_x_7535:
[----:B------:R-:W-:Y:S05]  /*12f0*/  BSYNC B0 ;  /* 0x0000000000007941 */ /* 0x000fea0003800000 */
.L_x_7534:
[----:B------:R-:W-:Y:S04]  /*1300*/  BSSY B0, `(.L_x_7536) ;  /* 0x0000006000007945 */ /* 0x000fe80003800000 */
[----:B------:R-:W-:Y:S05]  /*1310*/  @!P6 BRA `(.L_x_7537) ;  /* 0x000000000010e947 */ /* 0x000fea0003800000 */
[----:B-----5:R-:W-:-:S04]  /*1320*/  PRMT R47, R35, 0x7632, R47 ;  /* 0x00007632232f7816 */ /* 0x020fc8000000002f */
[----:B------:R-:W-:-:S05]  /*1330*/  SHF.L.U32 R47, R47, 0x10, RZ ;  /* 0x000000102f2f7819 */ /* 0x000fca00000006ff */
[----:B------:R-:W-:-:S04]  /*1340*/  FMUL.FTZ R47, R47, UR7 ;  /* 0x000000072f2f7c20 */ /* 0x000fc80008410000 */
[----:B------:R-:W-:-:S07]  /*1350*/  @P0 FADD.FTZ R47, R31, R47 ;  /* 0x0000002f1f2f0221 */ /* 0x000fce0000010000 */
.L_x_7537:
[----:B------:R-:W-:Y:S05]  /*1360*/  BSYNC B0 ;  /* 0x0000000000007941 */ /* 0x000fea0003800000 */
.L_x_7536:
[----:B------:R-:W-:Y:S01]  /*1370*/  STG.E.128 desc[UR4][R52.64], R48 ;  /* 0x0000003034007986 */ /* 0x000fe2000c101d04 */
[----:B------:R-:W0:Y:S03]  /*1380*/  @P5 LDC.64 R58, c[0x0][0x220] ;  /* 0x00008800ff3a5b82 */ /* 0x000e260000000a00 */
[----:B------:R1:W-:Y:S04]  /*1390*/  STG.E.128 desc[UR4][R52.64+0x10], R44 ;  /* 0x0000102c34007986 */ /* 0x0003e8000c101d04 */
[----:B------:R-:W2:Y:S04]  /*13a0*/  @P0 LDG.E.128 R24, desc[UR4][R56.64] ;  /* 0x0000000438180981 */ /* 0x000ea8000c1e1d00 */
[----:B------:R2:W1:Y:S01]  /*13b0*/  @P0 LDG.E.128 R28, desc[UR4][R56.64+0x10] ;  /* 0x00001004381c0981 */ /* 0x000462000c1e1d00 */
[----:B------:R-:W-:-:S02]  /*13c0*/  @P5 IADD3 R81, R81, 0x100, RZ ;  /* 0x0000010051515810 */ /* 0x000fc40007ffe0ff */
[C---:B------:R-:W-:Y:S02]  /*13d0*/  @!P6 ISETP.NE.U32.AND P2, PT, R54.reuse, RZ, PT ;  /* 0x000000ff3600e20c */ /* 0x040fe40003f45070 */
[C---:B------:R-:W-:Y:S02]  /*13e0*/  @!P6 ISETP.NE.U32.AND P1, PT, R54.reuse, RZ, PT ;  /* 0x000000ff3600e20c */ /* 0x040fe40003f25070 */
[----:B------:R-:W-:Y:S01]  /*13f0*/  @!P6 ISETP.NE.U32.AND P3, PT, R54, RZ, PT ;  /* 0x000000ff3600e20c */ /* 0x000fe20003f65070 */
[----:B0-----:R-:W-:-:S05]  /*1400*/  @P5 IMAD.WIDE.U32 R58, R81, 0x10, R58 ;  /* 0x00000010513a5825 */ /* 0x001fca00078e003a */
[----:B-----5:R0:W5:Y:S01]  /*1410*/  @P5 LDG.E.128 R32, desc[UR4][R58.64] ;  /* 0x000000043a205981 */ /* 0x020162000c1e1d00 */
[----:B------:R-:W-:Y:S01]  /*1420*/  @!P6 ISETP.NE.U32.AND P5, PT, R54, RZ, PT ;  /* 0x000000ff3600e20c */ /* 0x000fe20003fa5070 */
[----:B------:R-:W-:Y:S01]  /*1430*/  BSSY B0, `(.L_x_7538) ;  /* 0x0000019000007945 */ /* 0x000fe20003800000 */
[C---:B------:R-:W-:Y:S02]  /*1440*/  @!P6 ISETP.NE.AND.EX P2, PT, R55.reuse, RZ, PT, P2 ;  /* 0x000000ff3700e20c */ /* 0x040fe40003f45320 */
[C---:B------:R-:W-:Y:S02]  /*1450*/  @!P6 ISETP.NE.AND.EX P1, PT, R55.reuse, RZ, PT, P1 ;  /* 0x000000ff3700e20c */ /* 0x040fe40003f25310 */
[C---:B------:R-:W-:Y:S02]  /*1460*/  @!P6 ISETP.NE.AND.EX P5, PT, R55.reuse, RZ, PT, P5 ;  /* 0x000000ff3700e20c */ /* 0x040fe40003fa5350 */
[----:B------:R-:W-:Y:S02]  /*1470*/  @!P6 ISETP.NE.AND.EX P3, PT, R55, RZ, PT, P3 ;  /* 0x000000ff3700e20c */ /* 0x000fe40003f65330 */
[----:B--2---:R-:W-:-:S02]  /*1480*/  @!P6 FSEL R57, R25, RZ, P2 ;  /* 0x000000ff1939e208 */ /* 0x004fc40001000000 */
[----:B0-----:R-:W-:Y:S02]  /*1490*/  @!P6 FSEL R58, R26, RZ, P1 ;  /* 0x000000ff1a3ae208 */ /* 0x001fe40000800000 */
[----:B------:R-:W-:Y:S02]  /*14a0*/  @!P6 FSEL R59, R27, RZ, P5 ;  /* 0x000000ff1b3be208 */ /* 0x000fe40002800000 */
[----:B-1----:R-:W-:Y:S02]  /*14b0*/  @!P6 FSEL R52, R28, RZ, P3 ;  /* 0x000000ff1c34e208 */ /* 0x002fe40001800000 */
[C---:B------:R-:W-:Y:S02]  /*14c0*/  @!P6 ISETP.NE.U32.AND P2, PT, R54.reuse, RZ, PT ;  /* 0x000000ff3600e20c */ /* 0x040fe40003f45070 */
[C---:B------:R-:W-:Y:S02]  /*14d0*/  @!P6 ISETP.NE.U32.AND P1, PT, R54.reuse, RZ, PT ;  /* 0x000000ff3600e20c */ /* 0x040fe40003f25070 */
[----:B------:R-:W-:-:S02]  /*14e0*/  @!P6 ISETP.NE.U32.AND P5, PT, R54, RZ, PT ;  /* 0x000000ff3600e20c */ /* 0x000fc40003fa5070 */
[----:B------:R-:W-:Y:S02]  /*14f0*/  @!P6 ISETP.NE.U32.AND P3, PT, R54, RZ, PT ;  /* 0x000000ff3600e20c */ /* 0x000fe40003f65070 */
[C---:B------:R-:W-:Y:S02]  /*1500*/  @!P6 ISETP.NE.AND.EX P2, PT, R55.reuse, RZ, PT, P2 ;  /* 0x000000ff3700e20c */ /* 0x040fe40003f45320 */
[C---:B------:R-:W-:Y:S02]  /*1510*/  @!P6 ISETP.NE.AND.EX P1, PT, R55.reuse, RZ, PT, P1 ;  /* 0x000000ff3700e20c */ /* 0x040fe40003f25310 */
[C---:B------:R-:W-:Y:S02]  /*1520*/  @!P6 ISETP.NE.AND.EX P5, PT, R55.reuse, RZ, PT, P5 ;  /* 0x000000ff3700e20c */ /* 0x040fe40003fa5350 */
[----:B------:R-:W-:Y:S02]  /*1530*/  @!P6 ISETP.NE.AND.EX P3, PT, R55, RZ, PT, P3 ;  /* 0x000000ff3700e20c */ /* 0x000fe40003f65330 */
[----:B------:R-:W-:-:S02]  /*1540*/  @!P6 FSEL R53, R29, RZ, P2 ;  /* 0x000000ff1d35e208 */ /* 0x000fc40001000000 */
[----:B------:R-:W-:Y:S02]  /*1550*/  @!P6 FSEL R54, R30, RZ, P1 ;  /* 0x000000ff1e36e208 */ /* 0x000fe40000800000 */
[----:B------:R-:W-:Y:S02]  /*1560*/  @!P6 FSEL R55, R31, RZ, P5 ;  /* 0x000000ff1f37e208 */ /* 0x000fe40002800000 */
[----:B------:R-:W-:Y:S01]  /*1570*/  @!P6 FSEL R56, R24, RZ, P3 ;  /* 0x000000ff1838e208 */ /* 0x000fe20001800000 */
[----:B------:R-:W-:Y:S06]  /*1580*/  @!P6 BRA `(.L_x_7539) ;  /* 0x00000000000ce947 */ /* 0x000fec0003800000 */
[----:B-----5:R-:W-:-:S05]  /*1590*/  SHF.L.U32 R56, R32, 0x10, RZ ;  /* 0x0000001020387819 */ /* 0x020fca00000006ff */
[----:B------:R-:W-:-:S04]  /*15a0*/  FMUL.FTZ R56, R56, UR7 ;  /* 0x0000000738387c20 */ /* 0x000fc80008410000 */
[----:B------:R-:W-:-:S07]  /*15b0*/  @P0 FADD.FTZ R56, R24, R56 ;  /* 0x0000003818380221 */ /* 0x000fce0000010000 */
.L_x_7539:
[----:B------:R-:W-:Y:S05]  /*15c0*/  BSYNC B0 ;  /* 0x0000000000007941 */ /* 0x000fea0003800000 */
.L_x_7538:
[----:B------:R-:W-:Y:S04]  /*15d0*/  BSSY B0, `(.L_x_7540) ;  /* 0x0000006000007945 */ /* 0x000fe80003800000 */
[----:B------:R-:W-:Y:S05]  /*15e0*/  @!P6 BRA `(.L_x_7541) ;  /* 0x000000000010e947 */ /* 0x000fea0003800000 */
[----:B-----5:R-:W-:-:S04]  /*15f0*/  PRMT R57, R32, 0x7632, R57 ;  /* 0x0000763220397816 */ /* 0x020fc80000000039 */
[----:B------:R-:W-:-:S05]  /*1600*/  SHF.L.U32 R57, R57, 0x10, RZ ;  /* 0x0000001039397819 */ /* 0x000fca00000006ff */
[----:B------:R-:W-:-:S04]  /*1610*/  FMUL.FTZ R57, R57, UR7 ;  /* 0x0000000739397c20 */ /* 0x000fc80008410000 */
[----:B------:R-:W-:-:S07]  /*1620*/  @P0 FADD.FTZ R57, R25, R57 ;  /* 0x0000003919390221 */ /* 0x000fce0000010000 */
.L_x_7541:
[----:B------:R-:W-:Y:S05]  /*1630*/  BSYNC B0 ;  /* 0x0000000000007941 */ /* 0x000fea0003800000 */
.L_x_7540:
[----:B------:R-:W-:Y:S04]  /*1640*/  BSSY B0, `(.L_x_7542) ;  /* 0x0000005000007945 */ /* 0x000fe80003800000 */
[----:B------:R-:W-:Y:S05]  /*1650*/  @!P6 BRA `(.L_x_7543) ;  /* 0x00000000000ce947 */ /* 0x000fea0003800000 */
[----:B-----5:R-:W-:-:S05]  /*1660*/  SHF.L.U32 R58, R33, 0x10, RZ ;  /* 0x00000010213a7819 */ /* 0x020fca00000006ff */
[----:B------:R-:W-:-:S04]  /*1670*/  FMUL.FTZ R58, R58, UR7 ;  /* 0x000000073a3a7c20 */ /* 0x000fc80008410000 */
[----:B------:R-:W-:-:S07]  /*1680*/  @P0 FADD.FTZ R58, R26, R58 ;  /* 0x0000003a1a3a0221 */ /* 0x000fce0000010000 */
.L_x_7543:
[----:B------:R-:W-:Y:S05]  /*1690*/  BSYNC B0 ;  /* 0x0000000000007941 */ /* 0x000fea0003800000 */
.L_x_7542:
[----:B------:R-:W-:Y:S04]  /*16a0*/  BSSY B0, `(.L_x_7544) ;  /* 0x0000006000007945 */ /* 0x000fe80003800000 */
[----:B------:R-:W-:Y:S05]  /*16b0*/  @!P6 BRA `(.L_x_7545) ;  /* 0x000000000010e947 */ /* 0x000fea0003800000 */
[----:B-----5:R-:W-:-:S04]  /*16c0*/  PRMT R59, R33, 0x7632, R59 ;  /* 0x00007632213b7816 */ /* 0x020fc8000000003b */
[----:B------:R-:W-:-:S05]  /*16d0*/  SHF.L.U32 R59, R59, 0x10, RZ ;  /* 0x000000103b3b7819 */ /* 0x000fca00000006ff */
[----:B------:R-:W-:-:S04]  /*16e0*/  FMUL.FTZ R59, R59, UR7 ;  /* 0x000000073b3b7c20 */ /* 0x000fc80008410000 */
[----:B------:R-:W-:-:S07]  /*16f0*/  @P0 FADD.FTZ R59, R27, R59 ;  /* 0x0000003b1b3b0221 */ /* 0x000fce0000010000 */
.L_x_7545:
[----:B------:R-:W-:Y:S05]  /*1700*/  BSYNC B0 ;  /* 0x0000000000007941 */ /* 0x000fea0003800000 */
.L_x_7544:
[----:B------:R-:W-:Y:S04]  /*1710*/  BSSY B0, `(.L_x_7546) ;  /* 0x0000005000007945 */ /* 0x000fe80003800000 */
[----:B------:R-:W-:Y:S05]  /*1720*/  @!P6 BRA `(.L_x_7547) ;  /* 0x00000000000ce947 */ /* 0x000fea0003800000 */
[----:B-----5:R-:W-:-:S05]  /*1730*/  SHF.L.U32 R52, R34, 0x10, RZ ;  /* 0x0000001022347819 */ /* 0x020fca00000006ff */
[----:B------:R-:W-:-:S04]  /*1740*/  FMUL.FTZ R52, R52, UR7 ;  /* 0x0000000734347c20 */ /* 0x000fc80008410000 */
[----:B------:R-:W-:-:S07]  /*1750*/  @P0 FADD.FTZ R52, R28, R52 ;  /* 0x000000341c340221 */ /* 0x000fce0000010000 */
.L_x_7547:
[----:B------:R-:W-:Y:S05]  /*1760*/  BSYNC B0 ;  /* 0x0000000000007941 */ /* 0x000fea0003800000 */
.L_x_7546:
[----:B------:R-:W-:Y:S04]  /*1770*/  BSSY B0, `(.L_x_7548) ;  /* 0x0000006000007945 */ /* 0x000fe80003800000 */
[----:B------:R-:W-:Y:S05]  /*1780*/  @!P6 BRA `(.L_x_7549) ;  /* 0x000000000010e947 */ /* 0x000fea0003800000 */
[----:B-----5:R-:W-:-:S04]  /*1790*/  PRMT R53, R34, 0x7632, R53 ;  /* 0x0000763222357816 */ /* 0x020fc80000000035 */
[----:B------:R-:W-:-:S05]  /*17a0*/  SHF.L.U32 R53, R53, 0x10, RZ ;  /* 0x0000001035357819 */ /* 0x000fca00000006ff */
[----:B------:R-:W-:-:S04]  /*17b0*/  FMUL.FTZ R53, R53, UR7 ;  /* 0x0000000735357c20 */ /* 0x000fc80008410000 */
[----:B------:R-:W-:-:S07]  /*17c0*/  @P0 FADD.FTZ R53, R29, R53 ;  /* 0x000000351d350221 */ /* 0x000fce0000010000 */
.L_x_7549:
[----:B------:R-:W-:Y:S05]  /*17d0*/  BSYNC B0 ;  /* 0x0000000000007941 */ /* 0x000fea0003800000 */
.L_x_7548:
[----:B------:R-:W-:Y:S04]  /*17e0*/  BSSY B0, `(.L_x_7550) ;  /* 0x0000005000007945 */ /* 0x000fe80003800000 */
[----:B------:R-:W-:Y:S05]  /*17f0*/  @!P6 BRA `(.L_x_7551) ;  /* 0x00000000000ce947 */ /* 0x000fea0003800000 */
[----:B-----5:R-:W-:-:S05]  /*1800*/  SHF.L.U32 R54, R35, 0x10, RZ ;  /* 0x0000001023367819 */ /* 0x020fca00000006ff */
[----:B------:R-:W-:-:S04]  /*1810*/  FMUL.FTZ R54, R54, UR7 ;  /* 0x0000000736367c20 */ /* 0x000fc80008410000 */
[----:B------:R-:W-:-:S07]  /*1820*/  @P0 FADD.FTZ R54, R30, R54 ;  /* 0x000000361e360221 */ /* 0x000fce0000010000 */
.L_x_7551:
[----:B------:R-:W-:Y:S05]  /*1830*/  BSYNC B0 ;  /* 0x0000000000007941 */ /* 0x000fea0003800000 */
.L_x_7550:
[----:B------:R-:W-:Y:S04]  /*1840*/  BSSY B0, `(.L_x_7552) ;  /* 0x0000006000007945 */ /* 0x000fe80003800000 */
[----:B------:R-:W-:Y:S05]  /*1850*/  @!P6 BRA `(.L_x_7553) ;  /* 0x000000000010e947 */ /* 0x000fea0003800000 */
[----:B-----5:R-:W-:-:S04]  /*1860*/  PRMT R55, R35, 0x7632, R55 ;  /* 0x0000763223377816 */ /* 0x020fc80000000037 */
[----:B------:R-:W-:-:S05]  /*1870*/  SHF.L.U32 R55, R55, 0x10, RZ ;  /* 0x0000001037377819 */ /* 0x000fca00000006ff */
[----:B------:R-:W-:-:S04]  /*1880*/  FMUL.FTZ R55, R55, UR7 ;  /* 0x0000000737377c20 */ /* 0x000fc80008410000 */
[----:B------:R-:W-:-:S07]  /*1890*/  @P0 FADD.FTZ R55, R31, R55 ;  /* 0x000000371f370221 */ /* 0x000fce0000010000 */
.L_x_7553:
[----:B------:R-:W-:Y:S05]  /*18a0*/  BSYNC B0 ;  /* 0x0000000000007941 */ /* 0x000fea0003800000 */
.L_x_7552:
[----:B------:R-:W-:Y:S01]  /*18b0*/  FADD.FTZ R96, RZ, R40 ;  /* 0x00000028ff607221 */ /* 0x000fe20000010000 */
[----:B------:R-:W-:Y:S01]  /*18c0*/  IMAD.WIDE.U32 R78, R99, 0x20, R78 ;  /* 0x00000020634e7825 */ /* 0x000fe200078e004e */
[----:B------:R-:W-:Y:S01]  /*18d0*/  LOP3.LUT P0, RZ, R80, 0xff, RZ, 0xc0, !PT ;  /* 0x000000ff50ff7812 */ /* 0x000fe2000780c0ff */
[----:B------:R-:W-:Y:S02]  /*18e0*/  UMOV UR10, 0xffffffff ;  /* 0xffffffff000a7882 */ /* 0x000fe40000000000 */
[----:B------:R-:W-:Y:S01]  /*18f0*/  FADD.FTZ R81, R96, R41 ;  /* 0x0000002960517221 */ /* 0x000fe20000010000 */
[----:B------:R0:W-:Y:S03]  /*1900*/  STG.E.128 desc[UR4][R78.64], R56 ;  /* 0x000000384e007986 */ /* 0x0001e6000c101d04 */
[----:B------:R-:W-:Y:S01]  /*1910*/  FADD.FTZ R96, R81, R42 ;  /* 0x0000002a51607221 */ /* 0x000fe20000010000 */
[----:B------:R0:W-:Y:S03]  /*1920*/  STG.E.128 desc[UR4][R78.64+0x10], R52 ;  /* 0x000010344e007986 */ /* 0x0001e6000c101d04 */
        /* <DEDUP_REMOVED lines=19> */
[----:B------:R-:W-:-:S03]  /*1a60*/  SHF.R.S32.HI R96, RZ, 0x1f, R3 ;  /* 0x0000001fff607819 */ /* 0x000fc60000011403 */
        /* <DEDUP_REMOVED lines=72> */
.L_x_7568:
        /* <DEDUP_REMOVED lines=16> */
[----:B------:R-:W-:Y:S02]  /*1ff0*/  CS2R R78, SRZ ;  /* 0x00000000004e7805 */ /* 0x000fe4000001ff00 */
[----:B------:R-:W-:Y:S01]  /*2000*/  @!P1 LEA R81, R81, R80, 0x3 ;  /* 0x0000005051519211 */ /* 0x000fe200078e18ff */
[----:B------:R-:W-:-:S04]  /*2010*/  HFMA2.MMA R80, -RZ, RZ, 0, 0 ;  /* 0x00000000ff507435 */ /* 0x000fc800000001ff */
[----:B------:R1:W-:Y:S02]  /*2020*/  @!P1 LDS.64 R78, [R81] ;  /* 0x00000000514e9984 */ /* 0x0003e40000000a00 */
[----:B------:R-:W-:Y:S02]  /*2030*/  @!P1 MOV R80, 0x300 ;  /* 0x0000030000509802 */ /* 0x000fe40000000f00 */
        /* <DEDUP_REMOVED lines=32> */
[----:B------:R-:W0:Y:S01]  /*2240*/  LDC R102, c[0x0][0x2d8] ;  /* 0x0000b600ff667b82 */ /* 0x000e220000000800 */
[----:B------:R-:W-:-:S03]  /*2250*/  FMUL.FTZ R81, R81, R105 ;  /* 0x0000006951517220 */ /* 0x000fc60000410000 */
[----:B------:R-:W1:Y:S01]  /*2260*/  SHFL.IDX PT, R101, R101, RZ, 0x1f ;  /* 0x00001fff65657589 */ /* 0x000e6200000e0000 */
[----:B------:R-:W-:-:S03]  /*2270*/  FFMA.FTZ R100, R100, R81, R79 ;  /* 0x0000005164647223 */ /* 0x000fc6000001004f */
[----:B------:R-:W2:Y:S02]  /*2280*/  @!P1 LDC.64 R78, c[0x0][0x250] ;  /* 0x00009400ff4e9b82 */ /* 0x000ea40000000a00 */
[----:B------:R-:W0:Y:S06]  /*2290*/  SHFL.IDX PT, R103, R100, RZ, 0x1f ;  /* 0x00001fff64677589 */ /* 0x000e2c00000e0000 */
[----:B------:R-:W3:Y:S01]  /*22a0*/  @!P1 LDC.64 R80, c[0x0][0x258] ;  /* 0x00009600ff509b82 */ /* 0x000ee20000000a00 */
[----:B-1----:R-:W-:Y:S01]  /*22b0*/  FMUL.FTZ R98, R101, R101 ;  /* 0x0000006565627220 */ /* 0x002fe20000410000 */
[----:B--2---:R-:W-:-:S04]  /*22c0*/  @!P1 LEA R78, P2, R3, R78, 0x2 ;  /* 0x0000004e034e9211 */ /* 0x004fc800078410ff */
[----:B------:R-:W-:Y:S01]  /*22d0*/  FSEL R99, R98, RZ, P4 ;  /* 0x000000ff62637208 */ /* 0x000fe20002000000 */
[----:B0-----:R-:W-:Y:S01]  /*22e0*/  FFMA.FTZ R98, R103, UR6, R102 ;  /* 0x0000000667627c23 */ /* 0x001fe20008010066 */
[----:B------:R-:W-:-:S03]  /*22f0*/  @!P1 LEA.HI.X R79, R3, R79, R96, 0x2, P2 ;  /* 0x0000004f034f9211 */ /* 0x000fc600010f1460 */
[----:B------:R-:W-:Y:S01]  /*2300*/  FADD.FTZ R99, R98, R99 ;  /* 0x0000006362637221 */ /* 0x000fe20000010000 */
[C---:B---3--:R-:W-:Y:S01]  /*2310*/  @!P1 LEA R80, P3, R3.reuse, R80, 0x2 ;  /* 0x0000005003509211 */ /* 0x048fe200078610ff */
[----:B------:R0:W-:Y:S03]  /*2320*/  @!P1 STG.E desc[UR4][R78.64], R101 ;  /* 0x000000654e009986 */ /* 0x0001e6000c101904 */
[----:B------:R-:W-:Y:S01]  /*2330*/  @!P1 LEA.HI.X R81, R3, R81, R96, 0x2, P3 ;  /* 0x0000005103519211 */ /* 0x000fe200018f1460 */
[----:B------:R-:W1:Y:S04]  /*2340*/  MUFU.RSQ R99, R99 ;  /* 0x0000006300637308 */ /* 0x000e680000001400 */
[----:B-1----:R0:W-:Y:S01]  /*2350*/  @!P1 STG.E desc[UR4][R80.64], R99 ;  /* 0x0000006350009986 */ /* 0x0021e2000c101904 */
[----:B------:R-:W-:-:S13]  /*2360*/  ISETP.GE.AND P1, PT, R94, 0x1, PT ;  /* 0x000000015e00780c */ /* 0x000fda0003f26270 */
[----:B0-----:R-:W-:Y:S05]  /*2370*/  @!P1 BRA `(.L_x_7556) ;  /* 0x0000000400989947 */ /* 0x001fea0003800000 */
[----:B------:R-:W-:Y:S02]  /*2380*/  FSEL R78, R101, RZ, !P4 ;  /* 0x000000ff654e7208 */ /* 0x000fe40006000000 */
[----:B------:R-:W-:-:S03]  /*2390*/  IADD3 R79, R94, -0x1, RZ ;  /* 0xffffffff5e4f7810 */ /* 0x000fc60007ffe0ff */
[C---:B------:R-:W-:Y:S01]  /*23a0*/  FADD.FTZ R100, -R78.reuse, R48 ;  /* 0x000000304e647221 */ /* 0x040fe20000010100 */
[C---:B------:R-:W-:Y:S01]  /*23b0*/  FADD.FTZ R102, -R78.reuse, R49 ;  /* 0x000000314e667221 */ /* 0x040fe20000010100 */
[----:B------:R-:W-:Y:S01]  /*23c0*/  IMAD R79, R79, R92, RZ ;  /* 0x0000005c4f4f7224 */ /* 0x000fe200078e02ff */
[----:B------:R-:W0:Y:S01]  /*23d0*/  LDC.64 R48, c[0x0][0x2b8] ;  /* 0x0000ae00ff307b82 */ /* 0x000e220000000a00 */
[C---:B------:R-:W-:Y:S01]  /*23e0*/  FADD.FTZ R94, -R78.reuse, R36 ;  /* 0x000000244e5e7221 */ /* 0x040fe20000010100 */
[C---:B------:R-:W-:Y:S01]  /*23f0*/  FADD.FTZ R96, -R78.reuse, R37 ;  /* 0x000000254e607221 */ /* 0x040fe20000010100 */
[C---:B------:R-:W-:Y:S01]  /*2400*/  FADD.FTZ R38, -R78.reuse, R38 ;  /* 0x000000264e267221 */ /* 0x040fe20000010100 */
[----:B------:R-:W-:Y:S01]  /*2410*/  SHF.R.S32.HI R36, RZ, 0x1f, R79 ;  /* 0x0000001fff247819 */ /* 0x000fe2000001144f */
[C---:B------:R-:W-:Y:S01]  /*2420*/  FADD.FTZ R98, -R78.reuse, R39 ;  /* 0x000000274e627221 */ /* 0x040fe20000010100 */
[C---:B------:R-:W-:Y:S01]  /*2430*/  PRMT R37, R63.reuse, 0x7632, R37 ;  /* 0x000076323f257816 */ /* 0x040fe20000000025 */
[C---:B------:R-:W-:Y:S01]  /*2440*/  FADD.FTZ R42, -R78.reuse, R42 ;  /* 0x0000002a4e2a7221 */ /* 0x040fe20000010100 */
[C---:B------:R-:W-:Y:S01]  /*2450*/  FADD.FTZ R104, -R78.reuse, R50 ;  /* 0x000000324e687221 */ /* 0x040fe20000010100 */
[C---:B------:R-:W-:Y:S01]  /*2460*/  FADD.FTZ R92, -R78.reuse, R43 ;  /* 0x0000002b4e5c7221 */ /* 0x040fe20000010100 */
[----:B------:R-:W-:Y:S01]  /*2470*/  FADD.FTZ R106, -R78, R51 ;  /* 0x000000334e6a7221 */ /* 0x000fe20000010100 */
[----:B------:R-:W-:Y:S01]  /*2480*/  SHF.L.U32 R50, R63, 0x10, RZ ;  /* 0x000000103f327819 */ /* 0x000fe200000006ff */
[C---:B------:R-:W-:Y:S01]  /*2490*/  FMUL.FTZ R38, R99.reuse, R38 ;  /* 0x0000002663267220 */ /* 0x040fe20000410000 */
[----:B------:R-:W-:Y:S01]  /*24a0*/  LEA.HI R39, R36, R79, RZ, 0x3 ;  /* 0x0000004f24277211 */ /* 0x000fe200078f18ff */
[----:B------:R-:W-:Y:S01]  /*24b0*/  FMUL.FTZ R94, R99, R94 ;  /* 0x0000005e635e7220 */ /* 0x000fe20000410000 */
[----:B------:R-:W-:Y:S01]  /*24c0*/  SHF.L.U32 R51, R37, 0x10, RZ ;  /* 0x0000001025337819 */ /* 0x000fe200000006ff */
[C---:B------:R-:W-:Y:S01]  /*24d0*/  FMUL.FTZ R96, R99.reuse, R96 ;  /* 0x0000006063607220 */ /* 0x040fe20000410000 */
[C---:B------:R-:W-:Y:S01]  /*24e0*/  FMUL.FTZ R98, R99.reuse, R98 ;  /* 0x0000006263627220 */ /* 0x040fe20000410000 */
[C---:B------:R-:W-:Y:S01]  /*24f0*/  FMUL.FTZ R36, R99.reuse, R42 ;  /* 0x0000002a63247220 */ /* 0x040fe20000410000 */
[C---:B------:R-:W-:Y:S01]  /*2500*/  FADD.FTZ R40, -R78.reuse, R40 ;  /* 0x000000284e287221 */ /* 0x040fe20000010100 */
[C---:B------:R-:W-:Y:S01]  /*2510*/  FADD.FTZ R80, -R78.reuse, R41 ;  /* 0x000000294e507221 */ /* 0x040fe20000010100 */
[C---:B------:R-:W-:Y:S01]  /*2520*/  FADD.FTZ R56, -R78.reuse, R56 ;  /* 0x000000384e387221 */ /* 0x040fe20000010100 */
[----:B------:R-:W-:Y:S01]  /*2530*/  FMUL.FTZ R42, R99, R92 ;  /* 0x0000005c632a7220 */ /* 0x000fe20000410000 */
[----:B------:R-:W-:Y:S01]  /*2540*/  FADD.FTZ R52, -R78, R52 ;  /* 0x000000344e347221 */ /* 0x000fe20000010100 */
[----:B------:R-:W-:Y:S01]  /*2550*/  LEA.HI.SX32 R39, R39, R0, 0x1d ;  /* 0x0000000027277211 */ /* 0x000fe200078feaff */
[----:B------:R-:W-:Y:S01]  /*2560*/  FFMA.FTZ R92, R38, R50, R21 ;  /* 0x00000032265c7223 */ /* 0x000fe20000010015 */
[C---:B------:R-:W-:Y:S01]  /*2570*/  FADD.FTZ R108, -R78.reuse, R44 ;  /* 0x0000002c4e6c7221 */ /* 0x040fe20000010100 */
[----:B------:R-:W-:Y:S01]  /*2580*/  FADD.FTZ R110, -R78, R45 ;  /* 0x0000002d4e6e7221 */ /* 0x000fe20000010100 */
[----:B------:R-:W-:Y:S01]  /*2590*/  FFMA.FTZ R101, R98, R51, R69 ;  /* 0x0000003362657223 */ /* 0x000fe20000010045 */
[----:B------:R-:W-:Y:S01]  /*25a0*/  FFMA.FTZ R38, R61, R94, R22 ;  /* 0x0000005e3d267223 */ /* 0x000fe20000010016 */
[----:B------:R-:W-:Y:S01]  /*25b0*/  FFMA.FTZ R81, R89, R96, R68 ;  /* 0x0000006059517223 */ /* 0x000fe20000010044 */
[C---:B------:R-:W-:Y:S01]  /*25c0*/  FADD.FTZ R118, -R78.reuse, R59 ;  /* 0x0000003b4e767221 */ /* 0x040fe20000010100 */
[C---:B------:R-:W-:Y:S01]  /*25d0*/  FMUL.FTZ R37, R99.reuse, R40 ;  /* 0x0000002863257220 */ /* 0x040fe20000410000 */
        /* <DEDUP_REMOVED lines=11> */
[C---:B------:R-:W-:Y:S01]  /*2690*/  FMUL.FTZ R78, R99.reuse, R108 ;  /* 0x0000006c634e7220 */ /* 0x040fe20000410000 */
[----:B------:R-:W-:Y:S01]  /*26a0*/  FMUL.FTZ R58, R99, R110 ;  /* 0x0000006e633a7220 */ /* 0x000fe20000410000 */
[C---:B------:R-:W-:Y:S01]  /*26b0*/  IADD3 R51, R39.reuse, 0x80, RZ ;  /* 0x0000008027337810 */ /* 0x040fe20007ffe0ff */
[C---:B0-----:R-:W-:Y:S01]  /*26c0*/  IMAD.WIDE.U32 R52, R39.reuse, 0x10, R48 ;  /* 0x0000001027347825 */ /* 0x041fe200078e0030 */
[----:B------:R-:W-:-:S03]  /*26d0*/  IADD3 R103, R39, 0x100, RZ ;  /* 0x0000010027677810 */ /* 0x000fc60007ffe0ff */
[----:B------:R-:W-:Y:S01]  /*26e0*/  FMUL.FTZ R43, R99, R106 ;  /* 0x0000006a632b7220 */ /* 0x000fe20000410000 */
        /* <DEDUP_REMOVED lines=42> */
[----:B------:R-:W-:Y:S01]  /*2990*/  F2FP.BF16.F32.PACK_AB R46, R57, R56 ;  /* 0x00000038392e723e */ /* 0x000fe200000010ff */
[----:B------:R0:W-:Y:S01]  /*29a0*/  STG.E.128 desc[UR4][R50.64], R40 ;  /* 0x0000002832007986 */ /* 0x0001e2000c101d04 */
[----:B------:R-:W-:Y:S02]  /*29b0*/  F2FP.BF16.F32.PACK_AB R45, R54, R45 ;  /* 0x0000002d362d723e */ /* 0x000fe400000010ff */
[----:B------:R-:W-:-:S05]  /*29c0*/  F2FP.BF16.F32.PACK_AB R44, R55, R44 ;  /* 0x0000002c372c723e */ /* 0x000fca00000010ff */
[----:B------:R0:W-:Y:S02]  /*29d0*/  STG.E.128 desc[UR4][R48.64], R44 ;  /* 0x0000002c30007986 */ /* 0x0001e4000c101d04 */
.L_x_7556:
[----:B------:R-:W-:Y:S05]  /*29e0*/  BSYNC B0 ;  /* 0x0000000000007941 */ /* 0x000fea0003800000 */
.L_x_7555:
[----:B------:R-:W-:Y:S02]  /*29f0*/  IADD3 R3, R3, UR8, RZ ;  /* 0x0000000803037c10 */ /* 0x000fe4000fffe0ff */
[----:B------:R-:W-:Y:S02]  /*2a00*/  SEL R80, RZ, 0x1, P0 ;  /* 0x00000001ff507807 */ /* 0x000fe40000000000 */
[----:B------:R-:W-:-:S13]  /*2a10*/  ISETP.GE.AND P1, PT, R3, UR9, PT ;  /* 0x0000000903007c0c */ /* 0x000fda000bf26270 */
[----:B------:R-:W-:Y:S05]  /*2a20*/  @!P1 BRA `(.L_x_7557) ;  /* 0xffffffdc00389947 */ /* 0x000fea000383ffff */
[----:B------:R-:W-:Y:S05]  /*2a30*/  EXIT ;  /* 0x000000000000794d */ /* 0x000fea0003800000 */
.L_x_7554:
[----:B------:R-:W-:Y:S01]  /*2a40*/  HFMA2.MMA R104, -RZ, RZ, 0, 5.9604644775390625e-08 ;  /* 0x00000001ff687435 */ /* 0x000fe200000001ff */
[----:B------:R-:W-:Y:S01]  /*2a50*/  MOV R105, R80 ;  /* 0x0000005000697202 */ /* 0x000fe20000000f00 */
[----:B------:R-:W-:Y:S01]  /*2a60*/  IMAD.MOV.U32 R107, RZ, RZ, 0x1f ;  /* 0x0000001fff6b7424 */ /* 0x000fe200078e00ff */
[----:B------:R-:W-:-:S08]  /*2a70*/  MOV R102, 0xffffffff ;  /* 0xffffffff00667802 */ /* 0x000fd00000000f00 */
[----:B-----5:R-:W-:Y:S05]  /*2a80*/  WARPSYNC.COLLECTIVE R102, `(.L_x_7558) ;  /* 0x0000000066087348 */ /* 0x020fea0003c00000 */
[----:B------:R0:W1:Y:S02]  /*2a90*/  SHFL.BFLY P1, R103, R105, R104, R107 ;  /* 0x0c00006869677389 */ /* 0x000064000002006b */
[----:B01---5:R-:W-:Y:S01]  /*2aa0*/  ENDCOLLECTIVE ;  /* 0x000000000000791b */ /* 0x023fe20003800000 */
.L_x_7558:
[----:B------:R-:W-:Y:S01]  /*2ab0*/  HFMA2.MMA R104, -RZ, RZ, 0, 1.1920928955078125e-07 ;  /* 0x00000002ff687435 */ /* 0x000fe200000001ff */
[----:B------:R-:W-:-:S05]  /*2ac0*/  MOV R79, R103 ;  /* 0x00000067004f7202 */ /* 0x000fca0000000f00 */
[----:B------:R-:W-:-:S05]  /*2ad0*/  FADD.FTZ R98, R80, R79 ;  /* 0x0000004f50627221 */ /* 0x000fca0000010000 */
[----:B------:R-:W-:-:S07]  /*2ae0*/  MOV R105, R98 ;  /* 0x0000006200697202 */ /* 0x000fce0000000f00 */
[----:B------:R-:W-:Y:S05]  /*2af0*/  WARPSYNC.COLLECTIVE R102, `(.L_x_7559) ;  /* 0x0000000066087348 */ /* 0x000fea0003c00000 */
[----:B------:R0:W1:Y:S02]  /*2b00*/  SHFL.BFLY P1, R103, R105, R104, R107 ;  /* 0x0c00006869677389 */ /* 0x000064000002006b */
[----:B01----:R-:W-:Y:S01]  /*2b10*/  ENDCOLLECTIVE ;  /* 0x000000000000791b */ /* 0x003fe20003800000 */
.L_x_7559:
[----:B------:R-:W-:Y:S01]  /*2b20*/  HFMA2.MMA R104, -RZ, RZ, 0, 2.384185791015625e-07 ;  /* 0x00000004ff687435 */ /* 0x000fe200000001ff */
[----:B------:R-:W-:-:S05]  /*2b30*/  MOV R79, R103 ;  /* 0x00000067004f7202 */ /* 0x000fca0000000f00 */
[----:B------:R-:W-:-:S05]  /*2b40*/  FADD.FTZ R99, R98, R79 ;  /* 0x0000004f62637221 */ /* 0x000fca0000010000 */
[----:B------:R-:W-:-:S07]  /*2b50*/  MOV R105, R99 ;  /* 0x0000006300697202 */ /* 0x000fce0000000f00 */
[----:B------:R-:W-:Y:S05]  /*2b60*/  WARPSYNC.COLLECTIVE R102, `(.L_x_7560) ;  /* 0x0000000066087348 */ /* 0x000fea0003c00000 */
[----:B------:R0:W1:Y:S02]  /*2b70*/  SHFL.BFLY P1, R103, R105, R104, R107 ;  /* 0x0c00006869677389 */ /* 0x000064000002006b */
[----:B01----:R-:W-:Y:S01]  /*2b80*/  ENDCOLLECTIVE ;  /* 0x000000000000791b */ /* 0x003fe20003800000 */
.L_x_7560:
[----:B------:R-:W-:Y:S01]  /*2b90*/  HFMA2.MMA R104, -RZ, RZ, 0, 4.76837158203125e-07 ;  /* 0x00000008ff687435 */ /* 0x000fe200000001ff */
[----:B------:R-:W-:-:S05]  /*2ba0*/  MOV R78, R103 ;  /* 0x00000067004e7202 */ /* 0x000fca0000000f00 */
[----:B------:R-:W-:-:S05]  /*2bb0*/  FADD.FTZ R100, R99, R78 ;  /* 0x0000004e63647221 */ /* 0x000fca0000010000 */
[----:B------:R-:W-:-:S07]  /*2bc0*/  MOV R105, R100 ;  /* 0x0000006400697202 */ /* 0x000fce0000000f00 */
[----:B------:R-:W-:Y:S05]  /*2bd0*/  WARPSYNC.COLLECTIVE R102, `(.L_x_7561) ;  /* 0x0000000066087348 */ /* 0x000fea0003c00000 */
[----:B------:R0:W1:Y:S02]  /*2be0*/  SHFL.BFLY P1, R103, R105, R104, R107 ;  /* 0x0c00006869677389 */ /* 0x000064000002006b */
[----:B01----:R-:W-:Y:S01]  /*2bf0*/  ENDCOLLECTIVE ;  /* 0x000000000000791b */ /* 0x003fe20003800000 */
.L_x_7561:
[----:B------:R-:W-:Y:S01]  /*2c00*/  HFMA2.MMA R104, -RZ, RZ, 0, 9.5367431640625e-07 ;  /* 0x00000010ff687435 */ /* 0x000fe200000001ff */
[----:B------:R-:W-:-:S05]  /*2c10*/  MOV R79, R103 ;  /* 0x00000067004f7202 */ /* 0x000fca0000000f00 */
[----:B------:R-:W-:-:S05]  /*2c20*/  FADD.FTZ R101, R100, R79 ;  /* 0x0000004f64657221 */ /* 0x000fca0000010000 */
[----:B------:R-:W-:-:S07]  /*2c30*/  MOV R105, R101 ;  /* 0x0000006500697202 */ /* 0x000fce0000000f00 */
[----:B------:R-:W-:Y:S05]  /*2c40*/  WARPSYNC.COLLECTIVE R102, `(.L_x_7562) ;  /* 0x0000000066087348 */ /* 0x000fea0003c00000 */
[----:B------:R0:W1:Y:S02]  /*2c50*/  SHFL.BFLY P1, R103, R105, R104, R107 ;  /* 0x0c00006869677389 */ /* 0x000064000002006b */
[----:B01----:R-:W-:Y:S01]  /*2c60*/  ENDCOLLECTIVE ;  /* 0x000000000000791b */ /* 0x003fe20003800000 */
.L_x_7562:
        /* <DEDUP_REMOVED lines=56> */
.L_x_7563:
[----:B------:R-:W-:Y:S01]  /*2ff0*/  HFMA2.MMA R104, -RZ, RZ, 0, 1.1920928955078125e-07 ;  /* 0x00000002ff687435 */ /* 0x000fe200000001ff */
[----:B------:R-:W-:-:S05]  /*3000*/  MOV R80, R103 ;  /* 0x0000006700507202 */ /* 0x000fca0000000f00 */
[----:B------:R-:W-:-:S05]  /*3010*/  FADD.FTZ R80, R79, R80 ;  /* 0x000000504f507221 */ /* 0x000fca0000010000 */
[----:B------:R-:W-:-:S07]  /*3020*/  MOV R105, R80 ;  /* 0x0000005000697202 */ /* 0x000fce0000000f00 */
[----:B------:R-:W-:Y:S05]  /*3030*/  WARPSYNC.COLLECTIVE R102, `(.L_x_7564) ;  /* 0x0000000066087348 */ /* 0x000fea0003c00000 */
[----:B------:R0:W1:Y:S02]  /*3040*/  SHFL.BFLY P1, R103, R105, R104, R107 ;  /* 0x0c00006869677389 */ /* 0x000064000002006b */
[----:B01----:R-:W-:Y:S01]  /*3050*/  ENDCOLLECTIVE ;  /* 0x000000000000791b */ /* 0x003fe20003800000 */
.L_x_7564:
[----:B------:R-:W-:Y:S01]  /*3060*/  HFMA2.MMA R104, -RZ, RZ, 0, 2.384185791015625e-07 ;  /* 0x00000004ff687435 */ /* 0x000fe200000001ff */
[----:B------:R-:W-:-:S05]  /*3070*/  MOV R99, R103 ;  /* 0x0000006700637202 */ /* 0x000fca0000000f00 */
[----:B------:R-:W-:-:S05]  /*3080*/  FADD.FTZ R99, R80, R99 ;  /* 0x0000006350637221 */ /* 0x000fca0000010000 */
[----:B------:R-:W-:-:S07]  /*3090*/  MOV R105, R99 ;  /* 0x0000006300697202 */ /* 0x000fce0000000f00 */
[----:B------:R-:W-:Y:S05]  /*30a0*/  WARPSYNC.COLLECTIVE R102, `(.L_x_7565) ;  /* 0x0000000066087348 */ /* 0x000fea0003c00000 */
[----:B------:R0:W1:Y:S02]  /*30b0*/  SHFL.BFLY P1, R103, R105, R104, R107 ;  /* 0x0c00006869677389 */ /* 0x000064000002006b */
[----:B01----:R-:W-:Y:S01]  /*30c0*/  ENDCOLLECTIVE ;  /* 0x000000000000791b */ /* 0x003fe20003800000 */
.L_x_7565:
[----:B------:R-:W-:Y:S01]  /*30d0*/  HFMA2.MMA R104, -RZ, RZ, 0, 4.76837158203125e-07 ;  /* 0x00000008ff687435 */ /* 0x000fe200000001ff */
[----:B------:R-:W-:-:S05]  /*30e0*/  MOV R98, R103 ;  /* 0x0000006700627202 */ /* 0x000fca0000000f00 */
[----:B------:R-:W-:-:S05]  /*30f0*/  FADD.FTZ R98, R99, R98 ;  /* 0x0000006263627221 */ /* 0x000fca0000010000 */
[----:B------:R-:W-:-:S07]  /*3100*/  MOV R105, R98 ;  /* 0x0000006200697202 */ /* 0x000fce0000000f00 */
[----:B------:R-:W-:Y:S05]  /*3110*/  WARPSYNC.COLLECTIVE R102, `(.L_x_7566) ;  /* 0x0000000066087348 */ /* 0x000fea0003c00000 */
[----:B------:R0:W1:Y:S02]  /*3120*/  SHFL.BFLY P1, R103, R105, R104, R107 ;  /* 0x0c00006869677389 */ /* 0x000064000002006b */
[----:B01----:R-:W-:Y:S01]  /*3130*/  ENDCOLLECTIVE ;  /* 0x000000000000791b */ /* 0x003fe20003800000 */
.L_x_7566:
[----:B------:R-:W-:Y:S01]  /*3140*/  HFMA2.MMA R104, -RZ, RZ, 0, 9.5367431640625e-07 ;  /* 0x00000010ff687435 */ /* 0x000fe200000001ff */
[----:B------:R-:W-:-:S05]  /*3150*/  MOV R101, R103 ;  /* 0x0000006700657202 */ /* 0x000fca0000000f00 */
[----:B------:R-:W-:-:S05]  /*3160*/  FADD.FTZ R101, R98, R101 ;  /* 0x0000006562657221 */ /* 0x000fca0000010000 */
[----:B------:R-:W-:-:S07]  /*3170*/  MOV R105, R101 ;  /* 0x0000006500697202 */ /* 0x000fce0000000f00 */
[----:B------:R-:W-:Y:S05]  /*3180*/  WARPSYNC.COLLECTIVE R102, `(.L_x_7567) ;  /* 0x0000000066087348 */ /* 0x000fea0003c00000 */
[----:B------:R0:W1:Y:S02]  /*3190*/  SHFL.BFLY P1, R103, R105, R104, R107 ;  /* 0x0c00006869677389 */ /* 0x000064000002006b */
[----:B01----:R-:W-:Y:S01]  /*31a0*/  ENDCOLLECTIVE ;  /* 0x000000000000791b */ /* 0x003fe20003800000 */
.L_x_7567:
[----:B------:R-:W-:Y:S01]  /*31b0*/  MOV R100, R103 ;  /* 0x0000006700647202 */ /* 0x000fe20000000f00 */
[----:B------:R-:W-:Y:S06]  /*31c0*/  BRA `(.L_x_7568) ;  /* 0xffffffec00487947 */ /* 0x000fec000383ffff */
.L_x_7569:
        /* <DEDUP_REMOVED lines=11> */
.L_x_23259:


//--------------------- .text._ZN10layer_norm13ln_fwd_kernelINS_13Kernel_traitsI13__nv_bfloat16S2_fS2_fjLj3072ELj1ELj1ELj4ELj16ENS_18Kernel_traits_baseILj3072ES2_S2_fS2_fjLj128EEEEELb0ELb1ELb0ELb0EEEvNS_9FwdParamsE --------------------------
	.section	.text._ZN10layer_norm13ln_fwd_kernelINS_13Kernel_traitsI13__nv_bfloat16S2_fS2_fjLj3072ELj1ELj1ELj4ELj16ENS_18Kernel_traits_baseILj3072ES2_S2_fS2_fjLj128EEEEELb0ELb1ELb0ELb0EEEvNS_9FwdParamsE,"ax",@progbits
	.align	128
        .global         _ZN10layer_norm13ln_fwd_kernelINS_13Kernel_traitsI13__nv_bfloat16S2_fS2_fjLj3072ELj1ELj1ELj4ELj16ENS_18Kernel_traits_baseILj3072ES2_S2_fS2_fjLj128EEEEELb0ELb1ELb0ELb0EEEvNS_9FwdParamsE
        .type           _ZN10layer_norm13ln_fwd_kernelINS_13Kernel_traitsI13__nv_bfloat16S2_fS2_fjLj3072ELj1ELj1ELj4ELj16ENS_18Kernel_traits_baseILj3072ES2_S2_fS2_fjLj128EEEEELb0ELb1ELb0ELb0EEEvNS_9FwdParamsE,@function
        .size           _ZN10layer_norm13ln_fwd_kernelINS_13Kernel_traitsI13__nv_bfloat16S2_fS2_fjLj3072ELj1ELj1ELj4ELj16ENS_18Kernel_traits_baseILj3072ES2_S2_fS2_fjLj128EEEEELb0ELb1ELb0ELb0EEEvNS_9FwdParamsE,(.L_x_23260 - _ZN10layer_norm13ln_fwd_kernelINS_13Kernel_traitsI13__nv_bfloat16S2_fS2_fjLj3072ELj1ELj1ELj4ELj16ENS_18Kernel_traits_baseILj3072ES2_S2_fS2_fjLj128EEEEELb0ELb1ELb0ELb0EEEvNS_9FwdParamsE)
        .other          _ZN10layer_norm13ln_fwd_kernelINS_13Kernel_traitsI13__nv_bfloat16S2_fS2_fjLj3072ELj1ELj1ELj4ELj16ENS_18Kernel_traits_baseILj3072ES2_S2_fS2_fjLj128EEEEELb0ELb1ELb0ELb0EEEvNS_9FwdParamsE,@"STO_CUDA_ENTRY STV_DEFAULT"
_ZN10layer_norm13ln_fwd_kernelINS_13Kernel_traitsI13__nv_bfloat16S2_fS2_fjLj3072ELj1ELj1ELj4ELj16ENS_18Kernel_traits_baseILj3072ES2_S2_fS2_fjLj128EEEEELb0ELb1ELb0ELb0EEEvNS_9FwdParamsE:
.text._ZN10layer_norm13ln_fwd_kernelINS_13Kernel_traitsI13__nv_bfloat16S2_fS2_fjLj3072ELj1ELj1ELj4ELj16ENS_18Kernel_traits_baseILj3072ES2_S2_fS2_fjLj128EEEEELb0ELb1ELb0ELb0EEEvNS_9FwdParamsE:
        /* <DEDUP_REMOVED lines=38> */
.L_x_7571:
[----:B------:R-:W-:Y:S05]  /*0260*/  BSYNC B0 ;  /* 0x0000000000007941 */ /* 0x000fea0003800000 */
.L_x_7570:
        /* <DEDUP_REMOVED lines=26> */
.L_x_7573:
[----:B------:R-:W-:Y:S05]  /*0410*/  BSYNC B0 ;  /* 0x0000000000007941 */ /* 0x000fea0003800000 */
.L_x_7572:
        /* <DEDUP_REMOVED lines=25> */
.L_x_7575:
[----:B------:R-:W-:Y:S05]  /*05b0*/  BSYNC B0 ;  /* 0x0000000000007941 */ /* 0x000fea0003800000 */
.L_x_7574:
[----:B------:R-:W0:Y:S02]  /*05c0*/  S2UR UR6, SR_CTAID.X ;  /* 0x00000000000679c3 */ /* 0x000e240000002500 */
[----:B0-----:R-:W-:Y:S01]  /*05d0*/  LEA.HI R114, R62, UR6, RZ, 0x19 ;  /* 0x000000063e727c11 */ /* 0x001fe2000f8fc8ff */
[----:B------:R-:W-:-:S03]  /*05e0*/  ULDC UR6, c[0x0][0x214] ;  /* 0x0000850000067ab9 */ /* 0x000fc60000000800 */
[----:B------:R-:W-:-:S13]  /*05f0*/  ISETP.GE.AND P0, PT, R114, UR6, PT ;  /* 0x0000000672007c0c */ /* 0x000fda000bf06270 */
[----:B------:R-:W-:Y:S05]  /*0600*/  @P0 EXIT ;  /* 0x000000000000094d */ /* 0x000fea0003800000 */
[----:B------:R-:W-:Y:S01]  /*0610*/  SHF.R.S32.HI R44, RZ, 0x3, R44 ;  /* 0x00000003ff2c7819 */ /* 0x000fe2000001142c */
[----:B------:R-:W-:Y:S01]  /*0620*/  ULDC.64 UR6, c[0x0][0x270] ;  /* 0x00009c0000067ab9 */ /* 0x000fe20000000a00 */
[C---:B-----5:R-:W-:Y:S01]  /*0630*/  PRMT R95, R28.reuse, 0x7632, R95 ;  /* 0x000076321c5f7816 */ /* 0x060fe2000000005f */
[----:B------:R-:W-:Y:S01]  /*0640*/  HFMA2.MMA R56, -RZ, RZ, 0, 5.9604644775390625e-08 ;  /* 0x00000001ff387435 */ /* 0x000fe200000001ff */
[----:B------:R-:W-:Y:S01]  /*0650*/  SHF.L.U32 R67, R28, 0x10, RZ ;  /* 0x000000101c437819 */ /* 0x000fe200000006ff */
[----:B------:R-:W-:Y:S01]  /*0660*/  UISETP.NE.U32.AND UP0, UPT, UR6, URZ, UPT ;  /* 0x0000003f0600728c */ /* 0x000fe2000bf05070 */
[C---:B------:R-:W-:Y:S01]  /*0670*/  PRMT R94, R29.reuse, 0x7632, R94 ;  /* 0x000076321d5e7816 */ /* 0x040fe2000000005e */
[----:B------:R-:W-:Y:S01]  /*0680*/  ULDC UR13, c[0x0][0x218] ;  /* 0x00008600000d7ab9 */ /* 0x000fe20000000800 */
[----:B------:R-:W-:Y:S01]  /*0690*/  SHF.L.U32 R68, R29, 0x10, RZ ;  /* 0x000000101d447819 */ /* 0x000fe200000006ff */
[----:B------:R-:W-:Y:S01]  /*06a0*/  ULDC.U8 UR6, c[0x0][0x2a0] ;  /* 0x0000a80000067ab9 */ /* 0x000fe20000000000 */
[----:B------:R-:W-:Y:S01]  /*06b0*/  LOP3.LUT R29, R62, 0x60, RZ, 0xc0, !PT ;  /* 0x000000603e1d7812 */ /* 0x000fe200078ec0ff */
[----:B------:R-:W-:Y:S01]  /*06c0*/  UISETP.NE.AND.EX UP0, UPT, UR7, URZ, UPT, UP0 ;  /* 0x0000003f0700728c */ /* 0x000fe2000bf05300 */
[----:B------:R-:W-:Y:S01]  /*06d0*/  LOP3.LUT R28, R44, 0x7f, RZ, 0xc0, !PT ;  /* 0x0000007f2c1c7812 */ /* 0x000fe200078ec0ff */
[----:B------:R-:W-:Y:S01]  /*06e0*/  ULDC UR12, c[0x0][0x290] ;  /* 0x0000a400000c7ab9 */ /* 0x000fe20000000800 */
[----:B------:R-:W-:Y:S01]  /*06f0*/  SHF.R.U32.HI R44, RZ, 0x2, R44 ;  /* 0x00000002ff2c7819 */ /* 0x000fe2000001162c */
[----:B------:R-:W-:Y:S01]  /*0700*/  ULDC.64 UR8, c[0x0][0x230] ;  /* 0x00008c0000087ab9 */ /* 0x000fe20000000a00 */
[----:B------:R-:W-:Y:S01]  /*0710*/  VIADDMNMX R29, R28, -R29, RZ, !PT ;  /* 0x8000001d1c1d7246 */ /* 0x000fe200078001ff */
[----:B------:R-:W-:Y:S01]  /*0720*/  UISETP.NE.AND UP1, UPT, UR6, URZ, UPT ;  /* 0x0000003f0600728c */ /* 0x000fe2000bf25270 */
[----:B------:R-:W-:Y:S01]  /*0730*/  LOP3.LUT R44, R44, 0x3fffffe0, RZ, 0xc0, !PT ;  /* 0x3fffffe02c2c7812 */ /* 0x000fe200078ec0ff */
[----:B------:R-:W-:Y:S01]  /*0740*/  ULDC.64 UR10, c[0x0][0x238] ;  /* 0x00008e00000a7ab9 */ /* 0x000fe20000000a00 */
[----:B------:R-:W-:Y:S01]  /*0750*/  VIMNMX R29, R29, 0x20, PT ;  /* 0x000000201d1d7848 */ /* 0x000fe20003fe0100 */
[----:B------:R-:W-:Y:S01]  /*0760*/  ULDC.64 UR14, c[0x0][0x210] ;  /* 0x00008400000e7ab9 */ /* 0x000fe20000000a00 */
[----:B------:R-:W-:-:S02]  /*0770*/  PRMT R91, R32, 0x7632, R91 ;  /* 0x00007632205b7816 */ /* 0x000fc4000000005b */
[----:B------:R-:W-:Y:S02]  /*0780*/  IADD3 R29, R29, R44, RZ ;  /* 0x0000002c1d1d7210 */ /* 0x000fe40007ffe0ff */
[----:B------:R-:W-:Y:S02]  /*0790*/  SHF.L.U32 R63, R32, 0x10, RZ ;  /* 0x00000010203f7819 */ /* 0x000fe400000006ff */
[----:B------:R-:W-:Y:S02]  /*07a0*/  SHF.L.U32 R32, R62, 0x5, RZ ;  /* 0x000000053e207819 */ /* 0x000fe400000006ff */
[----:B------:R-:W-:Y:S02]  /*07b0*/  SHF.L.U32 R29, R29, 0x3, RZ ;  /* 0x000000031d1d7819 */ /* 0x000fe400000006ff */
[C---:B------:R-:W-:Y:S02]  /*07c0*/  PRMT R90, R33.reuse, 0x7632, R90 ;  /* 0x00007632215a7816 */ /* 0x040fe4000000005a */
[----:B------:R-:W-:-:S02]  /*07d0*/  SHF.L.U32 R64, R33, 0x10, RZ ;  /* 0x0000001021407819 */ /* 0x000fc400000006ff */
[----:B------:R-:W-:Y:S02]  /*07e0*/  LOP3.LUT R33, R32, 0x3e0, RZ, 0xc0, !PT ;  /* 0x000003e020217812 */ /* 0x000fe400078ec0ff */
[----:B------:R-:W-:Y:S02]  /*07f0*/  I2FP.F32.U32 R29, R29 ;  /* 0x0000001d001d7245 */ /* 0x000fe40000201000 */
[----:B------:R-:W-:Y:S02]  /*0800*/  VIADDMNMX R33, R28, -R33, RZ, !PT ;  /* 0x800000211c217246 */ /* 0x000fe400078001ff */
[----:B------:R0:W1:Y:S01]  /*0810*/  MUFU.RCP R113, R29 ;  /* 0x0000001d00717308 */ /* 0x0000620000001000 */
[----:B------:R-:W-:Y:S02]  /*0820*/  SHF.L.U32 R23, R17, 0x10, RZ ;  /* 0x0000001011177819 */ /* 0x000fe400000006ff */
[----:B------:R-:W-:Y:S02]  /*0830*/  VIMNMX R33, R33, 0x20, PT ;  /* 0x0000002021217848 */ /* 0x000fe40003fe0100 */
[----:B------:R-:W-:-:S02]  /*0840*/  SHF.L.U32 R22, R18, 0x10, RZ ;  /* 0x0000001012167819 */ /* 0x000fc400000006ff */
[----:B------:R-:W-:Y:S02]  /*0850*/  SHF.L.U32 R21, R19, 0x10, RZ ;  /* 0x0000001013157819 */ /* 0x000fe400000006ff */
        /* <DEDUP_REMOVED lines=8> */
[----:B------:R-:W-:Y:S02]  /*08e0*/  IADD3 R33, R44, R33, RZ ;  /* 0x000000212c217210 */ /* 0x000fe40007ffe0ff */
        /* <DEDUP_REMOVED lines=65> */
[----:B01----:R-:W-:-:S07]  /*0d00*/  SHF.L.U32 R112, R33, 0x3, RZ ;  /* 0x0000000321707819 */ /* 0x003fce00000006ff */
.L_x_7589:
[----:B------:R-:W-:Y:S01]  /*0d10*/  PLOP3.LUT P0, PT, PT, PT, UP0, 0x80, 0x0 ;  /* 0x000000000000781c */ /* 0x000fe20003f0f008 */
[----:B------:R-:W-:Y:S01]  /*0d20*/  @UP0 ULDC.64 UR6, c[0x0][0x270] ;  /* 0x00009c0000060ab9 */ /* 0x000fe20000000a00 */
[----:B------:R-:W-:Y:S02]  /*0d30*/  PLOP3.LUT P1, PT, PT, PT, UP0, 0x80, 0x0 ;  /* 0x000000000000781c */ /* 0x000fe40003f2f008 */
[----:B------:R-:W-:-:S09]  /*0d40*/  MOV R59, 0x2 ;  /* 0x00000002003b7802 */ /* 0x000fd20000000f00 */
[----:B------:R-:W-:-:S06]  /*0d50*/  @P0 IMAD.WIDE R58, R114, R59, UR6 ;  /* 0x00000006723a0e25 */ /* 0x000fcc000f8e023b */
[----:B------:R-:W2:Y:S01]  /*0d60*/  @P1 LDG.E.U16 R58, desc[UR4][R58.64] ;  /* 0x000000043a3a1981 */ /* 0x000ea2000c1e1500 */
[----:B------:R-:W-:Y:S01]  /*0d70*/  IMAD R57, R114, UR13, RZ ;  /* 0x0000000d72397c24 */ /* 0x000fe2000f8e02ff */
[----:B------:R-:W-:Y:S01]  /*0d80*/  PLOP3.LUT P0, PT, PT, PT, UP0, 0x80, 0x0 ;  /* 0x000000000000781c */ /* 0x000fe20003f0f008 */
[----:B------:R-:W-:Y:S01]  /*0d90*/  BSSY B0, `(.L_x_7576) ;  /* 0x000003d000007945 */ /* 0x000fe20003800000 */
[----:B------:R-:W-:Y:S02]  /*0da0*/  LOP3.LUT R111, R62, 0x7f, RZ, 0xc0, !PT ;  /* 0x0000007f3e6f7812 */ /* 0x000fe400078ec0ff */
        /* <DEDUP_REMOVED lines=10> */
[----:B0-----:R-:W-:-:S06]  /*0e50*/  IMAD.WIDE.U32 R32, R111, 0x10, R32 ;  /* 0x000000106f207825 */ /* 0x001fcc00078e0020 */
[----:B------:R-:W2:Y:S06]  /*0e60*/  LDG.E.128 R32, desc[UR4][R32.64] ;  /* 0x0000000420207981 */ /* 0x000eac000c1e1d00 */
[----:B------:R-:W-:-:S04]  /*0e70*/  @P0 LEA R36, P1, R111, UR8, 0x5 ;  /* 0x000000086f240c11 */ /* 0x000fc8000f8228ff */
[----:B------:R-:W-:-:S05]  /*0e80*/  @P0 LEA.HI.X R37, R111, UR9, RZ, 0x5, P1 ;  /* 0x000000096f250c11 */ /* 0x000fca00088f2cff */
[----:B------:R-:W3:Y:S04]  /*0e90*/  @P0 LDG.E.128 R24, desc[UR4][R36.64] ;  /* 0x0000000424180981 */ /* 0x000ee8000c1e1d00 */
[----:B------:R0:W4:Y:S01]  /*0ea0*/  @P0 LDG.E.128 R28, desc[UR4][R36.64+0x10] ;  /* 0x00001004241c0981 */ /* 0x000122000c1e1d00 */
[----:B------:R-:W-:Y:S02]  /*0eb0*/  ISETP.NE.U32.AND P0, PT, RZ, UR8, PT ;  /* 0x00000008ff007c0c */ /* 0x000fe4000bf05070 */
[----:B------:R-:W-:Y:S02]  /*0ec0*/  LEA R58, P1, R111, UR10, 0x5 ;  /* 0x0000000a6f3a7c11 */ /* 0x000fe4000f8228ff */
[----:B------:R-:W-:Y:S02]  /*0ed0*/  ISETP.NE.AND.EX P0, PT, RZ, UR9, PT, P0 ;  /* 0x00000009ff007c0c */ /* 0x000fe4000bf05300 */
[----:B--2---:R-:W-:-:S02]  /*0ee0*/  PRMT R59, R34, 0x7632, R59 ;  /* 0x00007632223b7816 */ /* 0x004fc4000000003b */
[----:B------:R-:W-:Y:S02]  /*0ef0*/  SHF.L.U32 R34, R34, 0x10, RZ ;  /* 0x0000001022227819 */ /* 0x000fe400000006ff */
[----:B------:R-:W-:Y:S02]  /*0f00*/  PRMT R38, R32, 0x7632, R38 ;  /* 0x0000763220267816 */ /* 0x000fe40000000026 */
[----:B------:R-:W-:Y:S01]  /*0f10*/  PRMT R39, R33, 0x7632, R39 ;  /* 0x0000763221277816 */ /* 0x000fe20000000027 */
[----:B0-----:R-:W-:Y:S01]  /*0f20*/  FMUL.FTZ R37, R34, R57 ;  /* 0x0000003922257220 */ /* 0x001fe20000410000 */
[----:B------:R-:W-:Y:S02]  /*0f30*/  PRMT R115, R35, 0x7632, R115 ;  /* 0x0000763223737816 */ /* 0x000fe40000000073 */
[----:B------:R-:W-:Y:S02]  /*0f40*/  SHF.L.U32 R116, R32, 0x10, RZ ;  /* 0x0000001020747819 */ /* 0x000fe400000006ff */
[----:B------:R-:W-:-:S02]  /*0f50*/  SHF.L.U32 R38, R38, 0x10, RZ ;  /* 0x0000001026267819 */ /* 0x000fc400000006ff */
[----:B------:R-:W-:Y:S02]  /*0f60*/  SHF.L.U32 R34, R59, 0x10, RZ ;  /* 0x000000103b227819 */ /* 0x000fe400000006ff */
        /* <DEDUP_REMOVED lines=8> */
[-C--:B------:R-:W-:Y:S01]  /*0ff0*/  FMUL.FTZ R120, R120, R57.reuse ;  /* 0x0000003978787220 */ /* 0x080fe20000410000 */
[----:B------:R-:W-:Y:S01]  /*1000*/  FMUL.FTZ R116, R32, R57 ;  /* 0x0000003920747220 */ /* 0x000fe20000410000 */
        /* <DEDUP_REMOVED lines=9> */
[----:B---3--:R-:W-:Y:S01]  /*10a0*/  @P0 FADD.FTZ R32, R24, R32 ;  /* 0x0000002018200221 */ /* 0x008fe20000010000 */
[----:B------:R-:W-:Y:S01]  /*10b0*/  @P0 FADD.FTZ R34, R26, R34 ;  /* 0x000000221a220221 */ /* 0x000fe20000010000 */
[----:B----4-:R-:W-:Y:S01]  /*10c0*/  @P0 FADD.FTZ R36, R28, R36 ;  /* 0x000000241c240221 */ /* 0x010fe20000010000 */
[----:B------:R-:W-:Y:S01]  /*10d0*/  @P0 FADD.FTZ R38, R30, R38 ;  /* 0x000000261e260221 */ /* 0x000fe20000010000 */
[----:B------:R-:W-:Y:S01]  /*10e0*/  @P0 FADD.FTZ R33, R25, R33 ;  /* 0x0000002119210221 */ /* 0x000fe20000010000 */
[----:B------:R-:W-:Y:S01]  /*10f0*/  @P0 FADD.FTZ R35, R27, R35 ;  /* 0x000000231b230221 */ /* 0x000fe20000010000 */
[----:B------:R-:W-:Y:S01]  /*1100*/  LEA.HI.X R59, R111, UR11, RZ, 0x5, P1 ;  /* 0x0000000b6f3b7c11 */ /* 0x000fe200088f2cff */
[----:B------:R-:W-:Y:S01]  /*1110*/  @P0 FADD.FTZ R37, R29, R37 ;  /* 0x000000251d250221 */ /* 0x000fe20000010000 */
[----:B------:R-:W-:Y:S01]  /*1120*/  @P0 FADD.FTZ R39, R31, R39 ;  /* 0x000000271f270221 */ /* 0x000fe20000010000 */
[----:B------:R-:W-:-:S02]  /*1130*/  IADD3 R115, R111, 0x80, RZ ;  /* 0x000000806f737810 */ /* 0x000fc40007ffe0ff */
[----:B------:R0:W-:Y:S04]  /*1140*/  STG.E.128 desc[UR4][R58.64], R32 ;  /* 0x000000203a007986 */ /* 0x0001e8000c101d04 */
[----:B------:R0:W-:Y:S02]  /*1150*/  STG.E.128 desc[UR4][R58.64+0x10], R36 ;  /* 0x000010243a007986 */ /* 0x0001e4000c101d04 */
.L_x_7577:
[----:B------:R-:W-:Y:S05]  /*1160*/  BSYNC B0 ;  /* 0x0000000000007941 */ /* 0x000fea0003800000 */
.L_x_7576:
[----:B------:R-:W-:Y:S04]  /*1170*/  BSSY B0, `(.L_x_7578) ;  /* 0x0000036000007945 */ /* 0x000fe80003800000 */
[----:B------:R-:W-:Y:S05]  /*1180*/  @!P4 BRA `(.L_x_7579) ;  /* 0x0000000000d0c947 */ /* 0x000fea0003800000 */
[----:B------:R-:W1:Y:S01]  /*1190*/  LDC.64 R40, c[0x0][0x220] ;  /* 0x00008800ff287b82 */ /* 0x000e620000000a00 */
[----:B------:R-:W-:-:S04]  /*11a0*/  ISETP.NE.U32.AND P0, PT, RZ, UR8, PT ;  /* 0x00000008ff007c0c */ /* 0x000fc8000bf05070 */
[----:B------:R-:W-:Y:S01]  /*11b0*/  ISETP.NE.AND.EX P0, PT, RZ, UR9, PT, P0 ;  /* 0x00000009ff007c0c */ /* 0x000fe2000bf05300 */
[----:B-1----:R-:W-:-:S06]  /*11c0*/  IMAD.WIDE.U32 R40, R115, 0x10, R40 ;  /* 0x0000001073287825 */ /* 0x002fcc00078e0028 */
[----:B------:R-:W0:Y:S06]  /*11d0*/  LDG.E.128 R40, desc[UR4][R40.64] ;  /* 0x0000000428287981 */ /* 0x000e2c000c1e1d00 */
[----:B------:R-:W-:-:S04]  /*11e0*/  @P0 LEA R44, P1, R115, UR8, 0x5 ;  /* 0x00000008732c0c11 */ /* 0x000fc8000f8228ff */
[----:B------:R-:W-:-:S05]  /*11f0*/  @P0 LEA.HI.X R45, R115, UR9, RZ, 0x5, P1 ;  /* 0x00000009732d0c11 */ /* 0x000fca00088f2cff */
[----:B------:R-:W2:Y:S04]  /*1200*/  @P0 LDG.E.128 R24, desc[UR4][R44.64] ;  /* 0x000000042c180981 */ /* 0x000ea8000c1e1d00 */
[----:B------:R1:W3:Y:S01]  /*1210*/  @P0 LDG.E.128 R28, desc[UR4][R44.64+0x10] ;  /* 0x000010042c1c0981 */ /* 0x0002e2000c1e1d00 */
[----:B------:R-:W-:-:S04]  /*1220*/  ISETP.NE.U32.AND P0, PT, RZ, UR8, PT ;  /* 0x00000008ff007c0c */ /* 0x000fc8000bf05070 */
[----:B------:R-:W-:Y:S02]  /*1230*/  ISETP.NE.AND.EX P0, PT, RZ, UR9, PT, P0 ;  /* 0x00000009ff007c0c */ /* 0x000fe4000bf05300 */
[C---:B0-----:R-:W-:Y:S02]  /*1240*/  PRMT R59, R42.reuse, 0x7632, R59 ;  /* 0x000076322a3b7816 */ /* 0x041fe4000000003b */
[----:B------:R-:W-:Y:S02]  /*1250*/  SHF.L.U32 R42, R42, 0x10, RZ ;  /* 0x000000102a2a7819 */ /* 0x000fe400000006ff */
[----:B------:R-:W-:Y:S02]  /*1260*/  PRMT R46, R40, 0x7632, R46 ;  /* 0x00007632282e7816 */ /* 0x000fe4000000002e */
[----:B------:R-:W-:Y:S01]  /*1270*/  PRMT R47, R41, 0x7632, R47 ;  /* 0x00007632292f7816 */ /* 0x000fe2000000002f */
[----:B-1----:R-:W-:Y:S01]  /*1280*/  FMUL.FTZ R45, R42, R57 ;  /* 0x000000392a2d7220 */ /* 0x002fe20000410000 */
[----:B------:R-:W-:-:S02]  /*1290*/  PRMT R117, R43, 0x7632, R117 ;  /* 0x000076322b757816 */ /* 0x000fc40000000075 */
[----:B------:R-:W-:Y:S02]  /*12a0*/  SHF.L.U32 R58, R40, 0x10, RZ ;  /* 0x00000010283a7819 */ /* 0x000fe400000006ff */
[----:B------:R-:W-:Y:S02]  /*12b0*/  SHF.L.U32 R46, R46, 0x10, RZ ;  /* 0x000000102e2e7819 */ /* 0x000fe400000006ff */
[----:B------:R-:W-:Y:S02]  /*12c0*/  SHF.L.U32 R40, R47, 0x10, RZ ;  /* 0x000000102f287819 */ /* 0x000fe400000006ff */
[----:B------:R-:W-:Y:S02]  /*12d0*/  SHF.L.U32 R42, R59, 0x10, RZ ;  /* 0x000000103b2a7819 */ /* 0x000fe400000006ff */
        /* <DEDUP_REMOVED lines=18> */
[----:B------:R-:W-:Y:S01]  /*1400*/  LEA R58, P1, R115, UR10, 0x5 ;  /* 0x0000000a733a7c11 */ /* 0x000fe2000f8228ff */
[----:B--2---:R-:W-:Y:S01]  /*1410*/  @P0 FADD.FTZ R40, R24, R40 ;  /* 0x0000002818280221 */ /* 0x004fe20000010000 */
[----:B------:R-:W-:Y:S01]  /*1420*/  @P0 FADD.FTZ R42, R26, R42 ;  /* 0x0000002a1a2a0221 */ /* 0x000fe20000010000 */
[----:B---3--:R-:W-:Y:S01]  /*1430*/  @P0 FADD.FTZ R44, R28, R44 ;  /* 0x0000002c1c2c0221 */ /* 0x008fe20000010000 */
[----:B------:R-:W-:Y:S01]  /*1440*/  @P0 FADD.FTZ R46, R30, R46 ;  /* 0x0000002e1e2e0221 */ /* 0x000fe20000010000 */
[----:B------:R-:W-:Y:S01]  /*1450*/  @P0 FADD.FTZ R41, R25, R41 ;  /* 0x0000002919290221 */ /* 0x000fe20000010000 */
[----:B------:R-:W-:Y:S01]  /*1460*/  @P0 FADD.FTZ R43, R27, R43 ;  /* 0x0000002b1b2b0221 */ /* 0x000fe20000010000 */
[----:B------:R-:W-:Y:S01]  /*1470*/  @P0 FADD.FTZ R45, R29, R45 ;  /* 0x0000002d1d2d0221 */ /* 0x000fe20000010000 */
[----:B------:R-:W-:Y:S01]  /*1480*/  LEA.HI.X R59, R115, UR11, RZ, 0x5, P1 ;  /* 0x0000000b733b7c11 */ /* 0x000fe200088f2cff */
[----:B------:R-:W-:Y:S01]  /*1490*/  @P0 FADD.FTZ R47, R31, R47 ;  /* 0x0000002f1f2f0221 */ /* 0x000fe20000010000 */
[----:B------:R-:W-:-:S03]  /*14a0*/  IADD3 R115, R115, 0x80, RZ ;  /* 0x0000008073737810 */ /* 0x000fc60007ffe0ff */
[----:B------:R1:W-:Y:S04]  /*14b0*/  STG.E.128 desc[UR4][R58.64], R40 ;  /* 0x000000283a007986 */ /* 0x0003e8000c101d04 */
[----:B------:R1:W-:Y:S02]  /*14c0*/  STG.E.128 desc[UR4][R58.64+0x10], R44 ;  /* 0x0000102c3a007986 */ /* 0x0003e4000c101d04 */
.L_x_7579:
[----:B------:R-:W-:Y:S05]  /*14d0*/  BSYNC B0 ;  /* 0x0000000000007941 */ /* 0x000fea0003800000 */
.L_x_7578:
[----:B------:R-:W-:Y:S04]  /*14e0*/  BSSY B0, `(.L_x_7580) ;  /* 0x0000035000007945 */ /* 0x000fe80003800000 */
[----:B------:R-:W-:Y:S05]  /*14f0*/  @!P3 BRA `(.L_x_7581) ;  /* 0x0000000000ccb947 */ /* 0x000fea0003800000 */
[----:B------:R-:W2:Y:S01]  /*1500*/  LDC.64 R48, c[0x0][0x220] ;  /* 0x00008800ff307b82 */ /* 0x000ea20000000a00 */
[----:B------:R-:W-:-:S04]  /*1510*/  ISETP.NE.U32.AND P0, PT, RZ, UR8, PT ;  /* 0x00000008ff007c0c */ /* 0x000fc8000bf05070 */
[----:B------:R-:W-:Y:S01]  /*1520*/  ISETP.NE.AND.EX P0, PT, RZ, UR9, PT, P0 ;  /* 0x00000009ff007c0c */ /* 0x000fe2000bf05300 */
[----:B--2---:R-:W-:-:S06]  /*1530*/  IMAD.WIDE.U32 R48, R115, 0x10, R48 ;  /* 0x0000001073307825 */ /* 0x004fcc00078e0030 */
[----:B------:R-:W0:Y:S06]  /*1540*/  LDG.E.128 R48, desc[UR4][R48.64] ;  /* 0x0000000430307981 */ /* 0x000e2c000c1e1d00 */
[----:B------:R-:W-:-:S04]  /*1550*/  @P0 LEA R52, P1, R115, UR8, 0x5 ;  /* 0x0000000873340c11 */ /* 0x000fc8000f8228ff */
[----:B------:R-:W-:-:S05]  /*1560*/  @P0 LEA.HI.X R53, R115, UR9, RZ, 0x5, P1 ;  /* 0x0000000973350c11 */ /* 0x000fca00088f2cff */
[----:B------:R-:W2:Y:S04]  /*1570*/  @P0 LDG.E.128 R24, desc[UR4][R52.64] ;  /* 0x0000000434180981 */ /* 0x000ea8000c1e1d00 */
[----:B------:R3:W4:Y:S01]  /*1580*/  @P0 LDG.E.128 R28, desc[UR4][R52.64+0x10] ;  /* 0x00001004341c0981 */ /* 0x000722000c1e1d00 */
[----:B------:R-:W-:-:S04]  /*1590*/  ISETP.NE.U32.AND P0, PT, RZ, UR8, PT ;  /* 0x00000008ff007c0c */ /* 0x000fc8000bf05070 */
[----:B------:R-:W-:Y:S02]  /*15a0*/  ISETP.NE.AND.EX P0, PT, RZ, UR9, PT, P0 ;  /* 0x00000009ff007c0c */ /* 0x000fe4000bf05300 */
[----:B01----:R-:W-:Y:S02]  /*15b0*/  PRMT R59, R50, 0x7632, R59 ;  /* 0x00007632323b7816 */ /* 0x003fe4000000003b */
[----:B------:R-:W-:Y:S02]  /*15c0*/  PRMT R54, R48, 0x7632, R54 ;  /* 0x0000763230367816 */ /* 0x000fe40000000036 */
[----:B------:R-:W-:Y:S02]  /*15d0*/  PRMT R55, R49, 0x7632, R55 ;  /* 0x0000763231377816 */ /* 0x000fe40000000037 */
[----:B------:R-:W-:Y:S02]  /*15e0*/  SHF.L.U32 R50, R50, 0x10, RZ ;  /* 0x0000001032327819 */ /* 0x000fe400000006ff */
[----:B------:R-:W-:-:S02]  /*15f0*/  PRMT R117, R51, 0x7632, R117 ;  /* 0x0000763233757816 */ /* 0x000fc40000000075 */
        /* <DEDUP_REMOVED lines=9> */
[-C--:B---3--:R-:W-:Y:S01]  /*1690*/  FMUL.FTZ R53, R48, R57.reuse ;  /* 0x0000003930357220 */ /* 0x088fe20000410000 */
        /* <DEDUP_REMOVED lines=9> */
[----:B------:R-:W-:Y:S01]  /*1730*/  LEA R58, P1, R115, UR10, 0x5 ;  /* 0x0000000a733a7c11 */ /* 0x000fe2000f8228ff */
[----:B------:R-:W-:Y:S01]  /*1740*/  FMUL.FTZ R50, R15, R116 ;  /* 0x000000740f327220 */ /* 0x000fe20000410000 */
[----:B------:R-:W-:Y:S01]  /*1750*/  FMUL.FTZ R54, R13, R118 ;  /* 0x000000760d367220 */ /* 0x000fe20000410000 */
[----:B------:R-:W-:Y:S01]  /*1760*/  FMUL.FTZ R53, R76, R117 ;  /* 0x000000754c357220 */ /* 0x000fe20000410000 */
[----:B------:R-:W-:Y:S01]  /*1770*/  FMUL.FTZ R55, R77, R120 ;  /* 0x000000784d377220 */ /* 0x000fe20000410000 */
[----:B------:R-:W-:Y:S01]  /*1780*/  LEA.HI.X R59, R115, UR11, RZ, 0x5, P1 ;  /* 0x0000000b733b7c11 */ /* 0x000fe200088f2cff */
[----:B--2---:R-:W-:Y:S01]  /*1790*/  @P0 FADD.FTZ R48, R24, R48 ;  /* 0x0000003018300221 */ /* 0x004fe20000010000 */
[----:B------:R-:W-:Y:S01]  /*17a0*/  @P0 FADD.FTZ R50, R26, R50 ;  /* 0x000000321a320221 */ /* 0x000fe20000010000 */
[----:B----4-:R-:W-:Y:S01]  /*17b0*/  @P0 FADD.FTZ R52, R28, R52 ;  /* 0x000000341c340221 */ /* 0x010fe20000010000 */
[----:B------:R-:W-:Y:S01]  /*17c0*/  @P0 FADD.FTZ R54, R30, R54 ;  /* 0x000000361e360221 */ /* 0x000fe20000010000 */
[----:B------:R-:W-:Y:S01]  /*17d0*/  @P0 FADD.FTZ R49, R25, R49 ;  /* 0x0000003119310221 */ /* 0x000fe20000010000 */
[----:B------:R-:W-:Y:S01]  /*17e0*/  @P0 FADD.FTZ R51, R27, R51 ;  /* 0x000000331b330221 */ /* 0x000fe20000010000 */
[----:B------:R-:W-:Y:S01]  /*17f0*/  @P0 FADD.FTZ R53, R29, R53 ;  /* 0x000000351d350221 */ /* 0x000fe20000010000 */
[----:B------:R-:W-:-:S03]  /*1800*/  @P0 FADD.FTZ R55, R31, R55 ;  /* 0x000000371f370221 */ /* 0x000fc60000010000 */
[----:B------:R2:W-:Y:S04]  /*1810*/  STG.E.128 desc[UR4][R58.64], R48 ;  /* 0x000000303a007986 */ /* 0x0005e8000c101d04 */
[----:B------:R2:W-:Y:S02]  /*1820*/  STG.E.128 desc[UR4][R58.64+0x10], R52 ;  /* 0x000010343a007986 */ /* 0x0005e4000c101d04 */
.L_x_7581:
[----:B------:R-:W-:Y:S05]  /*1830*/  BSYNC B0 ;  /* 0x0000000000007941 */ /* 0x000fea0003800000 */
.L_x_7580:
[----:B012---:R-:W-:Y:S01]  /*1840*/  FADD.FTZ R58, RZ, R32 ;  /* 0x00000020ff3a7221 */ /* 0x007fe20000010000 */
[----:B------:R-:W-:Y:S01]  /*1850*/  ISETP.GT.U32.AND P2, PT, R61, 0xff, PT ;  /* 0x000000ff3d00780c */ /* 0x000fe20003f44070 */
[----:B------:R-:W-:Y:S01]  /*1860*/  UMOV UR6, 0xffffffff ;  /* 0xffffffff00067882 */ /* 0x000fe20000000000 */
[----:B------:R-:W-:Y:S01]  /*1870*/  LOP3.LUT P1, RZ, R56, 0xff, RZ, 0xc0, !PT ;  /* 0x000000ff38ff7812 */ /* 0x000fe2000782c0ff */
[----:B------:R-:W-:Y:S01]  /*1880*/  FADD.FTZ R57, R33, R58 ;  /* 0x0000003a21397221 */ /* 0x000fe20000010000 */
[----:B------:R-:W-:Y:S02]  /*1890*/  ISETP.GT.U32.AND P0, PT, R61, 0x17f, PT ;  /* 0x0000017f3d00780c */ /* 0x000fe40003f04070 */
        /* <DEDUP_REMOVED lines=25> */
[----:B------:R-:W-:Y:S02]  /*1a30*/  P2R R115, PR, RZ, 0x40 ;  /* 0x00000040ff737803 */ /* 0x000fe40000000000 */
[----:B------:R-:W-:Y:S01]  /*1a40*/  @!P1 IADD3 R58, R58, 0x4, RZ ;  /* 0x000000043a3a9810 */ /* 0x000fe20007ffe0ff */
        /* <DEDUP_REMOVED lines=71> */
.L_x_7600:
[C---:B------:R-:W-:Y:S01]  /*1ec0*/  LOP3.LUT P0, RZ, R62.reuse, 0x1f, RZ, 0xc0, !PT ;  /* 0x0000001f3eff7812 */ /* 0x040fe2000780c0ff */
[----:B-1----:R-:W-:Y:S01]  /*1ed0*/  FADD.FTZ R57, R121, R122 ;  /* 0x0000007a79397221 */ /* 0x002fe20000010000 */
[----:B------:R-:W-:Y:S01]  /*1ee0*/  LOP3.LUT R59, R59, 0x3, RZ, 0xc0, !PT ;  /* 0x000000033b3b7812 */ /* 0x000fe200078ec0ff */
[----:B------:R-:W-:Y:S05]  /*1ef0*/  WARPSYNC.ALL ;  /* 0x0000000000007948 */ /* 0x000fea0003800000 */
[----:B------:R-:W-:-:S05]  /*1f00*/  LOP3.LUT R117, R62, 0x1f, RZ, 0xc0, !PT ;  /* 0x0000001f3e757812 */ /* 0x000fca00078ec0ff */
        /* <DEDUP_REMOVED lines=20> */
[----:B--2---:R-:W-:Y:S02]  /*2050*/  IADD3 R115, R116, R119, RZ ;  /* 0x0000007774737210 */ /* 0x004fe40007ffe0ff */
[----:B------:R-:W-:Y:S02]  /*2060*/  I2FP.F32.S32 R117, R116 ;  /* 0x0000007400757245 */ /* 0x000fe40000201400 */
[----:B------:R-:W-:Y:S01]  /*2070*/  I2FP.F32.S32 R58, R115 ;  /* 0x00000073003a7245 */ /* 0x000fe20000201400 */
[----:B------:R-:W0:Y:S01]  /*2080*/  @!P0 LDS.64 R56, [R120] ;  /* 0x0000000078388984 */ /* 0x000e220000000a00 */
[----:B------:R-:W-:-:S02]  /*2090*/  LOP3.LUT P0, RZ, R59, 0x1f, R62, 0xf8, !PT ;  /* 0x0000001f3bff7812 */ /* 0x000fc4000780f83e */
[----:B------:R-:W1:Y:S01]  /*20a0*/  MUFU.RCP R116, R58 ;  /* 0x0000003a00747308 */ /* 0x000e620000001000 */
[----:B0-----:R-:W0:Y:S04]  /*20b0*/  SHFL.DOWN PT, R121, R56, 0x2, 0x1f ;  /* 0x08401f0038797f89 */ /* 0x001e2800000e0000 */
[----:B------:R-:W2:Y:S01]  /*20c0*/  SHFL.DOWN PT, R118, R57, 0x2, 0x1f ;  /* 0x08401f0039767f89 */ /* 0x000ea200000e0000 */
[C---:B0-----:R-:W-:Y:S01]  /*20d0*/  FMUL.FTZ R120, R121.reuse, R117 ;  /* 0x0000007579787220 */ /* 0x041fe20000410000 */
[----:B------:R-:W-:-:S03]  /*20e0*/  FADD.FTZ R122, -R121, R56 ;  /* 0x00000038797a7221 */ /* 0x000fc60000010100 */
[----:B------:R-:W-:Y:S01]  /*20f0*/  FFMA.FTZ R119, R123, R56, R120 ;  /* 0x000000387b777223 */ /* 0x000fe20000010078 */
[----:B------:R-:W-:Y:S01]  /*2100*/  FMUL.FTZ R122, R122, R122 ;  /* 0x0000007a7a7a7220 */ /* 0x000fe20000410000 */
[----:B------:R-:W0:Y:S01]  /*2110*/  SHFL.DOWN PT, R56, R115, 0x1, 0x1f ;  /* 0x08201f0073387f89 */ /* 0x000e2200000e0000 */
[----:B--2---:R-:W-:Y:S01]  /*2120*/  FADD.FTZ R57, R118, R57 ;  /* 0x0000003976397221 */ /* 0x004fe20000010000 */
[----:B-1----:R-:W-:Y:S01]  /*2130*/  FMUL.FTZ R119, R116, R119 ;  /* 0x0000007774777220 */ /* 0x002fe20000410000 */
[----:B------:R-:W-:-:S04]  /*2140*/  FMUL.FTZ R122, R122, R123 ;  /* 0x0000007b7a7a7220 */ /* 0x000fc80000410000 */
[----:B------:R-:W1:Y:S01]  /*2150*/  SHFL.DOWN PT, R120, R119, 0x1, 0x1f ;  /* 0x08201f0077787f89 */ /* 0x000e6200000e0000 */
[----:B------:R-:W-:-:S04]  /*2160*/  FMUL.FTZ R122, R122, R117 ;  /* 0x000000757a7a7220 */ /* 0x000fc80000410000 */
        /* <DEDUP_REMOVED lines=8> */
[----:B------:R-:W-:Y:S02]  /*21f0*/  FMUL.FTZ R115, R118, R118 ;  /* 0x0000007676737220 */ /* 0x000fe40000410000 */
[----:B------:R-:W1:Y:S02]  /*2200*/  LDC R118, c[0x0][0x2d8] ;  /* 0x0000b600ff767b82 */ /* 0x000e640000000800 */
[C---:B------:R-:W-:Y:S01]  /*2210*/  FMUL.FTZ R115, R58.reuse, R115 ;  /* 0x000000733a737220 */ /* 0x040fe20000410000 */
[----:B------:R-:W-:-:S03]  /*2220*/  FFMA.FTZ R58, R58, R119, R121 ;  /* 0x000000773a3a7223 */ /* 0x000fc60000010079 */
[----:B------:R-:W-:Y:S01]  /*2230*/  FMUL.FTZ R115, R115, R56 ;  /* 0x0000003873737220 */ /* 0x000fe20000410000 */
[----:B--2---:R-:W-:Y:S01]  /*2240*/  FADD.FTZ R56, R116, R57 ;  /* 0x0000003974387221 */ /* 0x004fe20000010000 */
[----:B0-----:R-:W-:-:S03]  /*2250*/  FMUL.FTZ R116, R117, R58 ;  /* 0x0000003a75747220 */ /* 0x001fc60000410000 */
[----:B------:R-:W-:Y:S01]  /*2260*/  FFMA.FTZ R115, R117, R115, R56 ;  /* 0x0000007375737223 */ /* 0x000fe20000010038 */
[----:B------:R-:W0:Y:S01]  /*2270*/  @!P0 LDC.64 R58, c[0x0][0x250] ;  /* 0x00009400ff3a8b82 */ /* 0x000e220000000a00 */
[----:B------:R-:W2:Y:S04]  /*2280*/  SHFL.IDX PT, R117, R116, RZ, 0x1f ;  /* 0x00001fff74757589 */ /* 0x000ea800000e0000 */
[----:B------:R-:W1:Y:S01]  /*2290*/  SHFL.IDX PT, R115, R115, RZ, 0x1f ;  /* 0x00001fff73737589 */ /* 0x000e6200000e0000 */
[----:B0-----:R-:W-:-:S04]  /*22a0*/  @!P0 IMAD.WIDE R58, R114, 0x4, R58 ;  /* 0x00000004723a8825 */ /* 0x001fc800078e023a */
[----:B--2---:R-:W-:Y:S01]  /*22b0*/  FMUL.FTZ R56, R117, R117 ;  /* 0x0000007575387220 */ /* 0x004fe20000410000 */
[----:B------:R0:W-:Y:S01]  /*22c0*/  @!P0 STG.E desc[UR4][R58.64], R117 ;  /* 0x000000753a008986 */ /* 0x0001e2000c101904 */
[----:B-1----:R-:W-:-:S03]  /*22d0*/  FFMA.FTZ R118, R115, UR12, R118 ;  /* 0x0000000c73767c23 */ /* 0x002fc60008010076 */
[----:B------:R-:W-:Y:S02]  /*22e0*/  FSEL R119, R56, RZ, !P2 ;  /* 0x000000ff38777208 */ /* 0x000fe40005000000 */
[----:B------:R-:W1:Y:S03]  /*22f0*/  @!P0 LDC.64 R56, c[0x0][0x258] ;  /* 0x00009600ff388b82 */ /* 0x000e660000000a00 */
[----:B------:R-:W-:-:S06]  /*2300*/  FADD.FTZ R118, R118, R119 ;  /* 0x0000007776767221 */ /* 0x000fcc0000010000 */
        /* <DEDUP_REMOVED lines=16> */
[----:B------:R-:W-:Y:S01]  /*2410*/  FADD.FTZ R57, R36, -R115 ;  /* 0x8000007324397221 */ /* 0x000fe20000010000 */
[C---:B------:R-:W-:Y:S01]  /*2420*/  FMUL.FTZ R119, R118.reuse, R119 ;  /* 0x0000007776777220 */ /* 0x040fe20000410000 */
[----:B------:R-:W-:-:S02]  /*2430*/  FMUL.FTZ R121, R118, R121 ;  /* 0x0000007976797220 */ /* 0x000fc40000410000 */
[----:B------:R-:W-:Y:S01]  /*2440*/  F2FP.BF16.F32.PACK_AB R56, R59, R56 ;  /* 0x000000383b38723e */ /* 0x000fe200000010ff */
[----:B------:R-:W-:Y:S01]  /*2450*/  FMUL.FTZ R58, R118, R57 ;  /* 0x00000039763a7220 */ /* 0x000fe20000410000 */
[--C-:B------:R-:W-:Y:S01]  /*2460*/  FADD.FTZ R59, R34, -R115.reuse ;  /* 0x80000073223b7221 */ /* 0x100fe20000010000 */
[----:B------:R-:W-:Y:S01]  /*2470*/  FADD.FTZ R57, R37, -R115 ;  /* 0x8000007325397221 */ /* 0x000fe20000010000 */
[----:B------:R-:W-:Y:S01]  /*2480*/  FFMA.FTZ R122, R79, R119, R90 ;  /* 0x000000774f7a7223 */ /* 0x000fe2000001005a */
[----:B------:R-:W-:Y:S01]  /*2490*/  FFMA.FTZ R58, R10, R58, R65 ;  /* 0x0000003a0a3a7223 */ /* 0x000fe20000010041 */
[C---:B------:R-:W-:Y:S01]  /*24a0*/  FMUL.FTZ R59, R118.reuse, R59 ;  /* 0x0000003b763b7220 */ /* 0x040fe20000410000 */
[C---:B------:R-:W-:Y:S01]  /*24b0*/  FMUL.FTZ R120, R118.reuse, R57 ;  /* 0x0000003976787220 */ /* 0x040fe20000410000 */
[----:B------:R-:W-:Y:S01]  /*24c0*/  FMUL.FTZ R57, R118, R123 ;  /* 0x0000007b76397220 */ /* 0x000fe20000410000 */
[----:B------:R-:W-:Y:S01]  /*24d0*/  FFMA.FTZ R121, R9, R121, R66 ;  /* 0x0000007909797223 */ /* 0x000fe20000010042 */
[----:B------:R-:W-:Y:S01]  /*24e0*/  FFMA.FTZ R59, R11, R59, R64 ;  /* 0x0000003b0b3b7223 */ /* 0x000fe20000010040 */
[----:B------:R-:W-:Y:S01]  /*24f0*/  FFMA.FTZ R119, R80, R120, R93 ;  /* 0x0000007850777223 */ /* 0x000fe2000001005d */
[----:B------:R-:W-:Y:S01]  /*2500*/  FFMA.FTZ R120, R81, R57, R92 ;  /* 0x0000003951787223 */ /* 0x000fe2000001005c */
[C---:B0-----:R-:W-:Y:S01]  /*2510*/  IMAD.WIDE.U32 R116, R111.reuse, 0x10, R116 ;  /* 0x000000106f747825 */ /* 0x041fe200078e0074 */
[----:B------:R-:W-:-:S02]  /*2520*/  IADD3 R111, R111, 0x80, RZ ;  /* 0x000000806f6f7810 */ /* 0x000fc40007ffe0ff */
[----:B------:R-:W-:Y:S02]  /*2530*/  F2FP.BF16.F32.PACK_AB R57, R122, R59 ;  /* 0x0000003b7a39723e */ /* 0x000fe400000010ff */
[----:B------:R-:W-:Y:S02]  /*2540*/  F2FP.BF16.F32.PACK_AB R58, R119, R58 ;  /* 0x0000003a773a723e */ /* 0x000fe400000010ff */
[----:B------:R-:W-:-:S05]  /*2550*/  F2FP.BF16.F32.PACK_AB R59, R120, R121 ;  /* 0x00000079783b723e */ /* 0x000fca00000010ff */
[----:B------:R1:W-:Y:S02]  /*2560*/  STG.E.128 desc[UR4][R116.64], R56 ;  /* 0x0000003874007986 */ /* 0x0003e4000c101d04 */
.L_x_7584:
[----:B------:R-:W-:Y:S05]  /*2570*/  BSYNC B0 ;  /* 0x0000000000007941 */ /* 0x000fea0003800000 */
.L_x_7583:
        /* <DEDUP_REMOVED lines=34> */
.L_x_7586:
[----:B------:R-:W-:Y:S05]  /*27a0*/  BSYNC B0 ;  /* 0x0000000000007941 */ /* 0x000fea0003800000 */
.L_x_7585:
[----:B------:R-:W-:Y:S04]  /*27b0*/  BSSY B0, `(.L_x_7587) ;  /* 0x0000021000007945 */ /* 0x000fe80003800000 */
[----:B------:R-:W-:Y:S05]  /*27c0*/  @!P3 BRA `(.L_x_7588) ;  /* 0x00000000007cb947 */ /* 0x000fea0003800000 */
[--C-:B012---:R-:W-:Y:S01]  /*27d0*/  FADD.FTZ R117, R54, -R115.reuse ;  /* 0x8000007336757221 */ /* 0x107fe20000010000 */
[--C-:B------:R-:W-:Y:S01]  /*27e0*/  FADD.FTZ R121, R48, -R115.reuse ;  /* 0x8000007330797221 */ /* 0x100fe20000010000 */
[--C-:B------:R-:W-:Y:S01]  /*27f0*/  FADD.FTZ R123, R49, -R115.reuse ;  /* 0x80000073317b7221 */ /* 0x100fe20000010000 */
        /* <DEDUP_REMOVED lines=28> */
.L_x_7588:
[----:B------:R-:W-:Y:S05]  /*29c0*/  BSYNC B0 ;  /* 0x0000000000007941 */ /* 0x000fea0003800000 */
.L_x_7587:
[----:B------:R-:W-:Y:S02]  /*29d0*/  IADD3 R114, R114, UR14, RZ ;  /* 0x0000000e72727c10 */ /* 0x000fe4000fffe0ff */
[----:B0123--:R-:W-:Y:S02]  /*29e0*/  SEL R56, RZ, 0x1, P1 ;  /* 0x00000001ff387807 */ /* 0x00ffe40000800000 */
[----:B------:R-:W-:-:S13]  /*29f0*/  ISETP.GE.AND P0, PT, R114, UR15, PT ;  /* 0x0000000f72007c0c */ /* 0x000fda000bf06270 */
[----:B------:R-:W-:Y:S05]  /*2a00*/  @!P0 BRA `(.L_x_7589) ;  /* 0xffffffe000c08947 */ /* 0x000fea000383ffff */
[----:B------:R-:W-:Y:S05]  /*2a10*/  EXIT ;  /* 0x000000000000794d */ /* 0x000fea0003800000 */
.L_x_7582:
[----:B------:R-:W-:Y:S01]  /*2a20*/  HFMA2.MMA R115, -RZ, RZ, 0, 5.9604644775390625e-08 ;  /* 0x00000001ff737435 */ /* 0x000fe200000001ff */
[----:B------:R-:W-:Y:S02]  /*2a30*/  MOV R124, R57 ;  /* 0x00000039007c7202 */ /* 0x000fe40000000f00 */
[----:B------:R-:W-:Y:S02]  /*2a40*/  MOV R116, 0x1f ;  /* 0x0000001f00747802 */ /* 0x000fe40000000f00 */
[----:B------:R-:W-:-:S07]  /*2a50*/  MOV R117, 0xffffffff ;  /* 0xffffffff00757802 */ /* 0x000fce0000000f00 */
[----:B------:R-:W-:Y:S05]  /*2a60*/  WARPSYNC.COLLECTIVE R117, `(.L_x_7590) ;  /* 0x0000000075087348 */ /* 0x000fea0003c00000 */
[----:B------:R0:W1:Y:S02]  /*2a70*/  SHFL.BFLY P6, R122, R124, R115, R116 ;  /* 0x0c0000737c7a7389 */ /* 0x00006400000c0074 */
[----:B01----:R-:W-:Y:S01]  /*2a80*/  ENDCOLLECTIVE ;  /* 0x000000000000791b */ /* 0x003fe20003800000 */
.L_x_7590:
[----:B------:R-:W-:Y:S01]  /*2a90*/  HFMA2.MMA R115, -RZ, RZ, 0, 1.1920928955078125e-07 ;  /* 0x00000002ff737435 */ /* 0x000fe200000001ff */
[----:B------:R-:W-:-:S05]  /*2aa0*/  MOV R56, R122 ;  /* 0x0000007a00387202 */ /* 0x000fca0000000f00 */
[----:B------:R-:W-:-:S05]  /*2ab0*/  FADD.FTZ R118, R57, R56 ;  /* 0x0000003839767221 */ /* 0x000fca0000010000 */
[----:B------:R-:W-:-:S07]  /*2ac0*/  MOV R124, R118 ;  /* 0x00000076007c7202 */ /* 0x000fce0000000f00 */
[----:B------:R-:W-:Y:S05]  /*2ad0*/  WARPSYNC.COLLECTIVE R117, `(.L_x_7591) ;  /* 0x0000000075087348 */ /* 0x000fea0003c00000 */
[----:B------:R0:W1:Y:S02]  /*2ae0*/  SHFL.BFLY P6, R122, R124, R115, R116 ;  /* 0x0c0000737c7a7389 */ /* 0x00006400000c0074 */
[----:B01----:R-:W-:Y:S01]  /*2af0*/  ENDCOLLECTIVE ;  /* 0x000000000000791b */ /* 0x003fe20003800000 */
.L_x_7591:
[----:B------:R-:W-:Y:S01]  /*2b00*/  HFMA2.MMA R115, -RZ, RZ, 0, 2.384185791015625e-07 ;  /* 0x00000004ff737435 */ /* 0x000fe200000001ff */
[----:B------:R-:W-:-:S05]  /*2b10*/  MOV R119, R122 ;  /* 0x0000007a00777202 */ /* 0x000fca0000000f00 */
[----:B------:R-:W-:-:S05]  /*2b20*/  FADD.FTZ R119, R118, R119 ;  /* 0x0000007776777221 */ /* 0x000fca0000010000 */
[----:B------:R-:W-:-:S07]  /*2b30*/  MOV R124, R119 ;  /* 0x00000077007c7202 */ /* 0x000fce0000000f00 */
[----:B------:R-:W-:Y:S05]  /*2b40*/  WARPSYNC.COLLECTIVE R117, `(.L_x_7592) ;  /* 0x0000000075087348 */ /* 0x000fea0003c00000 */
[----:B------:R0:W1:Y:S02]  /*2b50*/  SHFL.BFLY P6, R122, R124, R115, R116 ;  /* 0x0c0000737c7a7389 */ /* 0x00006400000c0074 */
[----:B01----:R-:W-:Y:S01]  /*2b60*/  ENDCOLLECTIVE ;  /* 0x000000000000791b */ /* 0x003fe20003800000 */
.L_x_7592:
[----:B------:R-:W-:Y:S01]  /*2b70*/  HFMA2.MMA R115, -RZ, RZ, 0, 4.76837158203125e-07 ;  /* 0x00000008ff737435 */ /* 0x000fe200000001ff */
[----:B------:R-:W-:-:S05]  /*2b80*/  MOV R56, R122 ;  /* 0x0000007a00387202 */ /* 0x000fca0000000f00 */
[----:B------:R-:W-:-:S05]  /*2b90*/  FADD.FTZ R120, R119, R56 ;  /* 0x0000003877787221 */ /* 0x000fca0000010000 */
[----:B------:R-:W-:-:S07]  /*2ba0*/  MOV R124, R120 ;  /* 0x00000078007c7202 */ /* 0x000fce0000000f00 */
[----:B------:R-:W-:Y:S05]  /*2bb0*/  WARPSYNC.COLLECTIVE R117, `(.L_x_7593) ;  /* 0x0000000075087348 */ /* 0x000fea0003c00000 */
[----:B------:R0:W1:Y:S02]  /*2bc0*/  SHFL.BFLY P6, R122, R124, R115, R116 ;  /* 0x0c0000737c7a7389 */ /* 0x00006400000c0074 */
[----:B01----:R-:W-:Y:S01]  /*2bd0*/  ENDCOLLECTIVE ;  /* 0x000000000000791b */ /* 0x003fe20003800000 */
.L_x_7593:
[----:B------:R-:W-:Y:S01]  /*2be0*/  HFMA2.MMA R115, -RZ, RZ, 0, 9.5367431640625e-07 ;  /* 0x00000010ff737435 */ /* 0x000fe200000001ff */
[----:B------:R-:W-:-:S05]  /*2bf0*/  MOV R121, R122 ;  /* 0x0000007a00797202 */ /* 0x000fca0000000f00 */
[----:B------:R-:W-:-:S05]  /*2c00*/  FADD.FTZ R121, R120, R121 ;  /* 0x0000007978797221 */ /* 0x000fca0000010000 */
[----:B------:R-:W-:-:S07]  /*2c10*/  MOV R124, R121 ;  /* 0x00000079007c7202 */ /* 0x000fce0000000f00 */
[----:B------:R-:W-:Y:S05]  /*2c20*/  WARPSYNC.COLLECTIVE R117, `(.L_x_7594) ;  /* 0x0000000075087348 */ /* 0x000fea0003c00000 */
[----:B------:R0:W1:Y:S02]  /*2c30*/  SHFL.BFLY P6, R122, R124, R115, R116 ;  /* 0x0c0000737c7a7389 */ /* 0x00006400000c0074 */
[----:B01----:R-:W-:Y:S01]  /*2c40*/  ENDCOLLECTIVE ;  /* 0x000000000000791b */ /* 0x003fe20003800000 */
.L_x_7594:
[----:B------:R-:W-:-:S05]  /*2c50*/  MOV R56, R122 ;  /* 0x0000007a00387202 */ /* 0x000fca0000000f00 */
        /* <DEDUP_REMOVED lines=57> */
.L_x_7595:
[----:B------:R-:W-:Y:S01]  /*2ff0*/  HFMA2.MMA R115, -RZ, RZ, 0, 1.1920928955078125e-07 ;  /* 0x00000002ff737435 */ /* 0x000fe200000001ff */
[----:B------:R-:W-:-:S05]  /*3000*/  MOV R118, R122 ;  /* 0x0000007a00767202 */ /* 0x000fca0000000f00 */
[----:B------:R-:W-:-:S05]  /*3010*/  FADD.FTZ R118, R57, R118 ;  /* 0x0000007639767221 */ /* 0x000fca0000010000 */
[----:B------:R-:W-:-:S07]  /*3020*/  MOV R124, R118 ;  /* 0x00000076007c7202 */ /* 0x000fce0000000f00 */
[----:B------:R-:W-:Y:S05]  /*3030*/  WARPSYNC.COLLECTIVE R117, `(.L_x_7596) ;  /* 0x0000000075087348 */ /* 0x000fea0003c00000 */
[----:B------:R0:W1:Y:S02]  /*3040*/  SHFL.BFLY P6, R122, R124, R115, R116 ;  /* 0x0c0000737c7a7389 */ /* 0x00006400000c0074 */
[----:B01----:R-:W-:Y:S01]  /*3050*/  ENDCOLLECTIVE ;  /* 0x000000000000791b */ /* 0x003fe20003800000 */
.L_x_7596:
[----:B------:R-:W-:Y:S01]  /*3060*/  HFMA2.MMA R115, -RZ, RZ, 0, 2.384185791015625e-07 ;  /* 0x00000004ff737435 */ /* 0x000fe200000001ff */
[----:B------:R-:W-:-:S05]  /*3070*/  MOV R119, R122 ;  /* 0x0000007a00777202 */ /* 0x000fca0000000f00 */
[----:B------:R-:W-:-:S05]  /*3080*/  FADD.FTZ R119, R118, R119 ;  /* 0x0000007776777221 */ /* 0x000fca0000010000 */
[----:B------:R-:W-:-:S07]  /*3090*/  MOV R124, R119 ;  /* 0x00000077007c7202 */ /* 0x000fce0000000f00 */
[----:B------:R-:W-:Y:S05]  /*30a0*/  WARPSYNC.COLLECTIVE R117, `(.L_x_7597) ;  /* 0x0000000075087348 */ /* 0x000fea0003c00000 */
[----:B------:R0:W1:Y:S02]  /*30b0*/  SHFL.BFLY P6, R122, R124, R115, R116 ;  /* 0x0c0000737c7a7389 */ /* 0x00006400000c0074 */
[----:B01----:R-:W-:Y:S01]  /*30c0*/  ENDCOLLECTIVE ;  /* 0x000000000000791b */ /* 0x003fe20003800000 */
.L_x_7597:
[----:B------:R-:W-:Y:S01]  /*30d0*/  HFMA2.MMA R115, -RZ, RZ, 0, 4.76837158203125e-07 ;  /* 0x00000008ff737435 */ /* 0x000fe200000001ff */
[----:B------:R-:W-:-:S05]  /*30e0*/  MOV R120, R122 ;  /* 0x0000007a00787202 */ /* 0x000fca0000000f00 */
[----:B------:R-:W-:-:S05]  /*30f0*/  FADD.FTZ R120, R119, R120 ;  /* 0x0000007877787221 */ /* 0x000fca0000010000 */
[----:B------:R-:W-:-:S07]  /*3100*/  MOV R124, R120 ;  /* 0x00000078007c7202 */ /* 0x000fce0000000f00 */
[----:B------:R-:W-:Y:S05]  /*3110*/  WARPSYNC.COLLECTIVE R117, `(.L_x_7598) ;  /* 0x0000000075087348 */ /* 0x000fea0003c00000 */
[----:B------:R0:W1:Y:S02]  /*3120*/  SHFL.BFLY P6, R122, R124, R115, R116 ;  /* 0x0c0000737c7a7389 */ /* 0x00006400000c0074 */
[----:B01----:R-:W-:Y:S01]  /*3130*/  ENDCOLLECTIVE ;  /* 0x000000000000791b */ /* 0x003fe20003800000 */
.L_x_7598:
[----:B------:R-:W-:Y:S01]  /*3140*/  HFMA2.MMA R115, -RZ, RZ, 0, 9.5367431640625e-07 ;  /* 0x00000010ff737435 */ /* 0x000fe200000001ff */
[----:B------:R-:W-:-:S05]  /*3150*/  MOV R121, R122 ;  /* 0x0000007a00797202 */ /* 0x000fca0000000f00 */
[----:B------:R-:W-:-:S05]  /*3160*/  FADD.FTZ R121, R120, R121 ;  /* 0x0000007978797221 */ /* 0x000fca0000010000 */
[----:B------:R-:W-:-:S07]  /*3170*/  MOV R124, R121 ;  /* 0x00000079007c7202 */ /* 0x000fce0000000f00 */
[----:B------:R-:W-:Y:S05]  /*3180*/  WARPSYNC.COLLECTIVE R117, `(.L_x_7599) ;  /* 0x0000000075087348 */ /* 0x000fea0003c00000 */
[----:B------:R0:W1:Y:S02]  /*3190*/  SHFL.BFLY P6, R122, R124, R115, R116 ;  /* 0x0c0000737c7a7389 */ /* 0x00006400000c0074 */
[----:B01----:R-:W-:Y:S01]  /*31a0*/  ENDCOLLECTIVE ;  /* 0x000000000000791b */ /* 0x003fe20003800000 */
.L_x_7599:
[----:B------:R-:W-:Y:S05]  /*31b0*/  BRA `(.L_x_7600) ;  /* 0xffffffec00407947 */ /* 0x000fea000383ffff */
.L_x_7601:
        /* <DEDUP_REMOVED lines=12> */
.L_x_23260:


//--------------------- .text._ZN10layer_norm13ln_fwd_kernelINS_13Kernel_traitsI13__nv_bfloat16S2_fS2_fjLj3072ELj1ELj1ELj4ELj16ENS_18Kernel_traits_baseILj3072ES2_S2_fS2_fjLj128EEEEELb0ELb1ELb0ELb1EEEvNS_9FwdParamsE --------------------------
	.section	.text._ZN10layer_norm13ln_fwd_kernelINS_13Kernel_traitsI13__nv_bfloat16S2_fS2_fjLj3072ELj1ELj1ELj4ELj16ENS_18Kernel_traits_baseILj3072ES2_S2_fS2_fjLj128EEEEELb0ELb1ELb0ELb1EEEvNS_9FwdParamsE,"ax",@progbits
	.align	128
        .global         _ZN10layer_norm13ln_fwd_kernelINS_13Kernel_traitsI13__nv_bfloat16S2_fS2_fjLj3072ELj1ELj1ELj4ELj16ENS_18Kernel_traits_baseILj3072ES2_S2_fS2_fjLj128EEEEELb0ELb1ELb0ELb1EEEvNS_9FwdParamsE
        .type           _ZN10layer_norm13ln_fwd_kernelINS_13Kernel_traitsI13__nv_bfloat16S2_fS2_fjLj3072ELj1ELj1ELj4ELj16ENS_18Kernel_traits_baseILj3072ES2_S2_fS2_fjLj128EEEEELb0ELb1ELb0ELb1EEEvNS_9FwdParamsE,@function
        .size           _ZN10layer_norm13ln_fwd_kernelINS_13Kernel_traitsI13__nv_bfloat16S2_fS2_fjLj3072ELj1ELj1ELj4ELj16ENS_18Kernel_traits_baseILj3072ES2_S2_fS2_fjLj128EEEEELb0ELb1ELb0ELb1EEEvNS_9FwdParamsE,(.L_x_23261 - _ZN10layer_norm13ln_fwd_kernelINS_13Kernel_traitsI13__nv_bfloat16S2_fS2_fjLj3072ELj1ELj1ELj4ELj16ENS_18Kernel_traits_baseILj3072ES2_S2_fS2_fjLj128EEEEELb0ELb1ELb0ELb1EEEvNS_9FwdParamsE)
        .other          _ZN10layer_norm13ln_fwd_kernelINS_13Kernel_traitsI13__nv_bfloat16S2_fS2_fjLj3072ELj1ELj1ELj4ELj16ENS_18Kernel_traits_baseILj3072ES2_S2_fS2_fjLj128EEEEELb0ELb1ELb0ELb1EEEvNS_9FwdParamsE,@"STO_CUDA_ENTRY STV_DEFAULT"
_ZN10layer_norm13ln_fwd_kernelINS_13Kernel_traitsI13__nv_bfloat16S2_fS2_fjLj3072ELj1ELj1ELj4ELj16ENS_18Kernel_traits_baseILj3072ES2_S2_fS2_fjLj128EEEEELb0ELb1ELb0ELb1EEEvNS_9FwdParamsE:
.text._ZN10layer_norm13ln_fwd_kernelINS_13Kernel_traitsI13__nv_bfloat16S2_fS2_fjLj3072ELj1ELj1ELj4ELj16ENS_18Kernel_traits_baseILj3072ES2_S2_fS2_fjLj128EEEEELb0ELb1ELb0ELb1EEEvNS_9FwdParamsE:
        /* <DEDUP_REMOVED lines=31> */
[----:B------:R-:W4:Y:S01]  /*01f0*/  LDG.E.128 R32, desc[UR4][R2.64+0x1000] ;  /* 0x0010000402207981 */ /* 0x000f22000c1e1d00 */
        /* <DEDUP_REMOVED lines=8> */
[----:B------:R-:W-:Y:S01]  /*0280*/  HFMA2.MMA R123, -RZ, RZ, 0, 5.9604644775390625e-08 ;  /* 0x00000001ff7b7435 */ /* 0x000fe200000001ff */
[----:B------:R-:W-:Y:S01]  /*0290*/  PRMT R88, R45, 0x7632, R88 ;  /* 0x000076322d587816 */ /* 0x000fe20000000058 */
[----:B------:R-:W-:Y:S01]  /*02a0*/  ULDC UR12, c[0x0][0x290] ;  /* 0x0000a400000c7ab9 */ /* 0x000fe20000000800 */
        /* <DEDUP_REMOVED lines=15> */
[----:B------:R-:W-:Y:S02]  /*03a0*/  SHF.R.U32.HI R117, RZ, 0x5, R66 ;  /* 0x00000005ff757819 */ /* 0x000fe40000011642 */
[----:B------:R-:W-:Y:S02]  /*03b0*/  SHF.L.U32 R19, R13, 0x10, RZ ;  /* 0x000000100d137819 */ /* 0x000fe400000006ff */
[----:B------:R-:W-:Y:S02]  /*03c0*/  SHF.L.U32 R18, R14, 0x10, RZ ;  /* 0x000000100e127819 */ /* 0x000fe400000006ff */
[----:B0-----:R-:W-:Y:S02]  /*03d0*/  SHF.L.U32 R17, R15, 0x10, RZ ;  /* 0x000000100f117819 */ /* 0x001fe400000006ff */
[----:B------:R-:W-:Y:S01]  /*03e0*/  ISETP.NE.U32.AND P0, PT, RZ, UR6, PT ;  /* 0x00000006ff007c0c */ /* 0x000fe2000bf05070 */
[----:B------:R-:W-:Y:S01]  /*03f0*/  ULDC.U8 UR6, c[0x0][0x2a0] ;  /* 0x0000a80000067ab9 */ /* 0x000fe20000000000 */
        /* <DEDUP_REMOVED lines=25> */
[----:B------:R-:W-:Y:S01]  /*0590*/  ISETP.NE.AND.EX P0, PT, RZ, UR7, PT, P0 ;  /* 0x00000007ff007c0c */ /* 0x000fe2000bf05300 */
[----:B------:R-:W-:Y:S01]  /*05a0*/  ULDC UR7, c[0x0][0x218] ;  /* 0x0000860000077ab9 */ /* 0x000fe20000000800 */
[----:B--2---:R-:W-:Y:S02]  /*05b0*/  PRMT R114, R4, 0x7632, R114 ;  /* 0x0000763204727816 */ /* 0x004fe40000000072 */
[----:B------:R-:W-:Y:S02]  /*05c0*/  PRMT R113, R5, 0x7632, R113 ;  /* 0x0000763205717816 */ /* 0x000fe40000000071 */
[----:B------:R-:W-:Y:S02]  /*05d0*/  PRMT R112, R6, 0x7632, R112 ;  /* 0x0000763206707816 */ /* 0x000fe40000000070 */
        /* <DEDUP_REMOVED lines=68> */
[----:B------:R-:W-:-:S07]  /*0a20*/  SHF.L.U32 R97, R97, 0x10, RZ ;  /* 0x0000001061617819 */ /* 0x000fce00000006ff */
.L_x_7603:
[----:B01----:R-:W0:Y:S01]  /*0a30*/  @P0 LDC.64 R30, c[0x0][0x270] ;  /* 0x00009c00ff1e0b82 */ /* 0x003e220000000a00 */
[----:B------:R-:W-:-:S05]  /*0a40*/  IMAD R24, R116, UR7, RZ ;  /* 0x0000000774187c24 */ /* 0x000fca000f8e02ff */
[----:B------:R-:W-:Y:S02]  /*0a50*/  SHF.R.S32.HI R25, RZ, 0x1f, R24 ;  /* 0x0000001fff197819 */ /* 0x000fe40000011418 */
[----:B------:R-:W1:Y:S02]  /*0a60*/  LDC.64 R56, c[0x0][0x220] ;  /* 0x00008800ff387b82 */ /* 0x000e640000000a00 */
[----:B------:R-:W-:-:S04]  /*0a70*/  LEA.HI R120, R25, R24, RZ, 0x3 ;  /* 0x0000001819787211 */ /* 0x000fc800078f18ff */
[----:B------:R-:W-:Y:S02]  /*0a80*/  LEA.HI.SX32 R120, R120, R65, 0x1d ;  /* 0x0000004178787211 */ /* 0x000fe400078feaff */
[----:B------:R-:W-:-:S04]  /*0a90*/  ISETP.NE.U32.AND P1, PT, RZ, UR8, PT ;  /* 0x00000008ff007c0c */ /* 0x000fc8000bf25070 */
[----:B------:R-:W-:Y:S01]  /*0aa0*/  ISETP.NE.AND.EX P1, PT, RZ, UR9, PT, P1 ;  /* 0x00000009ff007c0c */ /* 0x000fe2000bf25310 */
[----:B0-----:R-:W-:-:S06]  /*0ab0*/  @P0 IMAD.WIDE R30, R116, 0x2, R30 ;  /* 0x00000002741e0825 */ /* 0x001fcc00078e021e */
[----:B------:R-:W2:Y:S01]  /*0ac0*/  @P0 LDG.E.U16 R30, desc[UR4][R30.64] ;  /* 0x000000041e1e0981 */ /* 0x000ea2000c1e1500 */
[----:B-1----:R-:W-:-:S06]  /*0ad0*/  IMAD.WIDE.U32 R24, R120, 0x10, R56 ;  /* 0x0000001078187825 */ /* 0x002fcc00078e0038 */
[----:B------:R-:W3:Y:S01]  /*0ae0*/  LDG.E.128 R24, desc[UR4][R24.64] ;  /* 0x0000000418187981 */ /* 0x000ee2000c1e1d00 */
[----:B------:R-:W-:-:S04]  /*0af0*/  @P1 LEA R28, P2, R120, UR8, 0x5 ;  /* 0x00000008781c1c11 */ /* 0x000fc8000f8428ff */
[----:B------:R-:W-:-:S05]  /*0b00*/  @P1 LEA.HI.X R29, R120, UR9, RZ, 0x5, P2 ;  /* 0x00000009781d1c11 */ /* 0x000fca00090f2cff */
[----:B------:R-:W4:Y:S04]  /*0b10*/  @P1 LDG.E.128 R52, desc[UR4][R28.64] ;  /* 0x000000041c341981 */ /* 0x000f28000c1e1d00 */
[----:B------:R0:W5:Y:S01]  /*0b20*/  @P1 LDG.E.128 R48, desc[UR4][R28.64+0x10] ;  /* 0x000010041c301981 */ /* 0x000162000c1e1d00 */
[----:B------:R-:W-:Y:S02]  /*0b30*/  MOV R124, 0x3f800000 ;  /* 0x3f800000007c7802 */ /* 0x000fe40000000f00 */
[----:B------:R-:W-:-:S04]  /*0b40*/  ISETP.NE.U32.AND P2, PT, RZ, UR8, PT ;  /* 0x00000008ff007c0c */ /* 0x000fc8000bf45070 */
[----:B------:R-:W-:Y:S02]  /*0b50*/  ISETP.NE.AND.EX P2, PT, RZ, UR9, PT, P2 ;  /* 0x00000009ff007c0c */ /* 0x000fe4000bf45320 */
[----:B------:R-:W-:Y:S02]  /*0b60*/  IADD3 R121, R120, 0x80, RZ ;  /* 0x0000008078797810 */ /* 0x000fe40007ffe0ff */
[----:B--2---:R-:W-:Y:S02]  /*0b70*/  @P0 SHF.L.U32 R124, R30, 0x10, RZ ;  /* 0x000000101e7c0819 */ /* 0x004fe400000006ff */
[----:B---3--:R-:W-:Y:S02]  /*0b80*/  SHF.L.U32 R35, R25, 0x10, RZ ;  /* 0x0000001019237819 */ /* 0x008fe400000006ff */
[C---:B------:R-:W-:Y:S02]  /*0b90*/  PRMT R32, R24.reuse, 0x7632, R32 ;  /* 0x0000763218207816 */ /* 0x040fe40000000020 */
[----:B------:R-:W-:-:S02]  /*0ba0*/  SHF.L.U32 R33, R24, 0x10, RZ ;  /* 0x0000001018217819 */ /* 0x000fc400000006ff */
[C---:B------:R-:W-:Y:S02]  /*0bb0*/  PRMT R34, R26.reuse, 0x7632, R34 ;  /* 0x000076321a227816 */ /* 0x040fe40000000022 */
[----:B------:R-:W-:Y:S02]  /*0bc0*/  SHF.L.U32 R37, R26, 0x10, RZ ;  /* 0x000000101a257819 */ /* 0x000fe400000006ff */
[----:B------:R-:W-:Y:S02]  /*0bd0*/  PRMT R24, R25, 0x7632, R24 ;  /* 0x0000763219187816 */ /* 0x000fe40000000018 */
[----:B------:R-:W-:Y:S01]  /*0be0*/  PRMT R26, R27, 0x7632, R26 ;  /* 0x000076321b1a7816 */ /* 0x000fe2000000001a */
[----:B------:R-:W-:Y:S01]  /*0bf0*/  FMUL.FTZ R46, R35, R124 ;  /* 0x0000007c232e7220 */ /* 0x000fe20000410000 */
[----:B------:R-:W-:Y:S02]  /*0c00*/  SHF.L.U32 R39, R27, 0x10, RZ ;  /* 0x000000101b277819 */ /* 0x000fe400000006ff */
[----:B------:R-:W-:-:S02]  /*0c10*/  SHF.L.U32 R25, R32, 0x10, RZ ;  /* 0x0000001020197819 */ /* 0x000fc400000006ff */
[----:B------:R-:W-:Y:S02]  /*0c20*/  SHF.L.U32 R27, R24, 0x10, RZ ;  /* 0x00000010181b7819 */ /* 0x000fe400000006ff */
[----:B0-----:R-:W-:Y:S02]  /*0c30*/  SHF.L.U32 R29, R34, 0x10, RZ ;  /* 0x00000010221d7819 */ /* 0x001fe400000006ff */
[----:B------:R-:W-:Y:S01]  /*0c40*/  SHF.L.U32 R35, R26, 0x10, RZ ;  /* 0x000000101a237819 */ /* 0x000fe200000006ff */
[-C--:B------:R-:W-:Y:S01]  /*0c50*/  FMUL.FTZ R33, R33, R124.reuse ;  /* 0x0000007c21217220 */ /* 0x080fe20000410000 */
[-C--:B------:R-:W-:Y:S01]  /*0c60*/  FMUL.FTZ R37, R37, R124.reuse ;  /* 0x0000007c25257220 */ /* 0x080fe20000410000 */
[-C--:B------:R-:W-:Y:S01]  /*0c70*/  FMUL.FTZ R42, R39, R124.reuse ;  /* 0x0000007c272a7220 */ /* 0x080fe20000410000 */
[-C--:B------:R-:W-:Y:S01]  /*0c80*/  FMUL.FTZ R25, R25, R124.reuse ;  /* 0x0000007c19197220 */ /* 0x080fe20000410000 */
[-C--:B------:R-:W-:Y:S01]  /*0c90*/  FMUL.FTZ R24, R27, R124.reuse ;  /* 0x0000007c1b187220 */ /* 0x080fe20000410000 */
[-C--:B------:R-:W-:Y:S01]  /*0ca0*/  FMUL.FTZ R29, R29, R124.reuse ;  /* 0x0000007c1d1d7220 */ /* 0x080fe20000410000 */
[----:B------:R-:W-:Y:S01]  /*0cb0*/  FMUL.FTZ R26, R35, R124 ;  /* 0x0000007c231a7220 */ /* 0x000fe20000410000 */
[----:B------:R-:W-:Y:S01]  /*0cc0*/  LEA R30, P4, R120, UR10, 0x5 ;  /* 0x0000000a781e7c11 */ /* 0x000fe2000f8828ff */
        /* <DEDUP_REMOVED lines=8> */
[----:B------:R-:W-:Y:S01]  /*0d50*/  LEA.HI.X R31, R120, UR11, RZ, 0x5, P4 ;  /* 0x0000000b781f7c11 */ /* 0x000fe2000a0f2cff */
[----:B----4-:R-:W-:Y:S01]  /*0d60*/  @P2 FADD.FTZ R44, R52, R44 ;  /* 0x0000002c342c2221 */ /* 0x010fe20000010000 */
[----:B------:R-:W-:Y:S01]  /*0d70*/  @P2 FADD.FTZ R46, R54, R46 ;  /* 0x0000002e362e2221 */ /* 0x000fe20000010000 */
[----:B-----5:R-:W-:Y:S01]  /*0d80*/  @P2 FADD.FTZ R40, R48, R40 ;  /* 0x0000002830282221 */ /* 0x020fe20000010000 */
[----:B------:R-:W-:Y:S01]  /*0d90*/  @P2 FADD.FTZ R42, R50, R42 ;  /* 0x0000002a322a2221 */ /* 0x000fe20000010000 */
[----:B------:R-:W-:Y:S01]  /*0da0*/  @P2 FADD.FTZ R45, R53, R45 ;  /* 0x0000002d352d2221 */ /* 0x000fe20000010000 */
[----:B------:R-:W-:Y:S01]  /*0db0*/  @P2 FADD.FTZ R47, R55, R47 ;  /* 0x0000002f372f2221 */ /* 0x000fe20000010000 */
[----:B------:R-:W-:Y:S01]  /*0dc0*/  @P2 FADD.FTZ R41, R49, R41 ;  /* 0x0000002931292221 */ /* 0x000fe20000010000 */
[----:B------:R-:W-:Y:S01]  /*0dd0*/  @P2 FADD.FTZ R43, R51, R43 ;  /* 0x0000002b332b2221 */ /* 0x000fe20000010000 */
[----:B------:R-:W-:-:S02]  /*0de0*/  IMAD.WIDE.U32 R24, R121, 0x10, R56 ;  /* 0x0000001079187825 */ /* 0x000fc400078e0038 */
[----:B------:R-:W-:Y:S04]  /*0df0*/  STG.E.128 desc[UR4][R30.64], R44 ;  /* 0x0000002c1e007986 */ /* 0x000fe8000c101d04 */
[----:B------:R0:W-:Y:S04]  /*0e00*/  STG.E.128 desc[UR4][R30.64+0x10], R40 ;  /* 0x000010281e007986 */ /* 0x0001e8000c101d04 */
[----:B------:R-:W0:Y:S01]  /*0e10*/  LDG.E.128 R24, desc[UR4][R24.64] ;  /* 0x0000000418187981 */ /* 0x000e22000c1e1d00 */
[----:B------:R-:W-:Y:S02]  /*0e20*/  @P1 LEA R28, P4, R121, UR8, 0x5 ;  /* 0x00000008791c1c11 */ /* 0x000fe4000f8828ff */
[----:B------:R-:W-:-:S02]  /*0e30*/  MOV R60, R52 ;  /* 0x00000034003c7202 */ /* 0x000fc40000000f00 */
[----:B------:R-:W-:Y:S02]  /*0e40*/  MOV R61, R53 ;  /* 0x00000035003d7202 */ /* 0x000fe40000000f00 */
[----:B------:R-:W-:Y:S02]  /*0e50*/  MOV R62, R54 ;  /* 0x00000036003e7202 */ /* 0x000fe40000000f00 */
[----:B------:R-:W-:Y:S02]  /*0e60*/  MOV R63, R55 ;  /* 0x00000037003f7202 */ /* 0x000fe40000000f00 */
[----:B------:R-:W-:Y:S02]  /*0e70*/  MOV R36, R48 ;  /* 0x0000003000247202 */ /* 0x000fe40000000f00 */
[----:B------:R-:W-:Y:S02]  /*0e80*/  MOV R37, R49 ;  /* 0x0000003100257202 */ /* 0x000fe40000000f00 */
[----:B------:R-:W-:-:S02]  /*0e90*/  MOV R38, R50 ;  /* 0x0000003200267202 */ /* 0x000fc40000000f00 */
[----:B------:R-:W-:Y:S02]  /*0ea0*/  MOV R39, R51 ;  /* 0x0000003300277202 */ /* 0x000fe40000000f00 */
[----:B------:R-:W-:-:S05]  /*0eb0*/  @P1 LEA.HI.X R29, R121, UR9, RZ, 0x5, P4 ;  /* 0x00000009791d1c11 */ /* 0x000fca000a0f2cff */
[----:B------:R-:W2:Y:S04]  /*0ec0*/  @P1 LDG.E.128 R60, desc[UR4][R28.64] ;  /* 0x000000041c3c1981 */ /* 0x000ea8000c1e1d00 */
[----:B------:R1:W3:Y:S01]  /*0ed0*/  @P1 LDG.E.128 R36, desc[UR4][R28.64+0x10] ;  /* 0x000010041c241981 */ /* 0x0002e2000c1e1d00 */
[----:B------:R-:W-:-:S05]  /*0ee0*/  IADD3 R122, R120, 0x100, RZ ;  /* 0x00000100787a7810 */ /* 0x000fca0007ffe0ff */
[----:B------:R-:W-:Y:S01]  /*0ef0*/  IMAD.WIDE.U32 R56, R122, 0x10, R56 ;  /* 0x000000107a387825 */ /* 0x000fe200078e0038 */
[C---:B0-----:R-:W-:Y:S02]  /*0f00*/  SHF.L.U32 R31, R24.reuse, 0x10, RZ ;  /* 0x00000010181f7819 */ /* 0x041fe400000006ff */
[----:B------:R-:W-:Y:S02]  /*0f10*/  PRMT R30, R24, 0x7632, R30 ;  /* 0x00007632181e7816 */ /* 0x000fe4000000001e */
[C---:B------:R-:W-:Y:S02]  /*0f20*/  SHF.L.U32 R33, R25.reuse, 0x10, RZ ;  /* 0x0000001019217819 */ /* 0x040fe400000006ff */
[C---:B------:R-:W-:Y:S02]  /*0f30*/  SHF.L.U32 R35, R26.reuse, 0x10, RZ ;  /* 0x000000101a237819 */ /* 0x040fe400000006ff */
[----:B------:R-:W-:Y:S02]  /*0f40*/  PRMT R24, R25, 0x7632, R24 ;  /* 0x0000763219187816 */ /* 0x000fe40000000018 */
[----:B------:R-:W-:-:S02]  /*0f50*/  PRMT R32, R26, 0x7632, R32 ;  /* 0x000076321a207816 */ /* 0x000fc40000000020 */
[----:B------:R-:W-:Y:S01]  /*0f60*/  PRMT R26, R27, 0x7632, R26 ;  /* 0x000076321b1a7816 */ /* 0x000fe2000000001a */
[-C--:B------:R-:W-:Y:S01]  /*0f70*/  FMUL.FTZ R25, R31, R124.reuse ;  /* 0x0000007c1f197220 */ /* 0x080fe20000410000 */
[----:B------:R-:W-:Y:S01]  /*0f80*/  SHF.L.U32 R59, R27, 0x10, RZ ;  /* 0x000000101b3b7819 */ /* 0x000fe200000006ff */
[-C--:B------:R-:W-:Y:S01]  /*0f90*/  FMUL.FTZ R34, R33, R124.reuse ;  /* 0x0000007c21227220 */ /* 0x080fe20000410000 */
[----:B------:R-:W-:Y:S01]  /*0fa0*/  SHF.L.U32 R31, R30, 0x10, RZ ;  /* 0x000000101e1f7819 */ /* 0x000fe200000006ff */
[-C--:B------:R-:W-:Y:S01]  /*0fb0*/  FMUL.FTZ R27, R35, R124.reuse ;  /* 0x0000007c231b7220 */ /* 0x080fe20000410000 */
[----:B-1----:R-:W-:Y:S02]  /*0fc0*/  SHF.L.U32 R29, R24, 0x10, RZ ;  /* 0x00000010181d7819 */ /* 0x002fe400000006ff */
[----:B------:R-:W-:Y:S02]  /*0fd0*/  SHF.L.U32 R33, R32, 0x10, RZ ;  /* 0x0000001020217819 */ /* 0x000fe400000006ff */
        /* <DEDUP_REMOVED lines=24> */
[----:B------:R-:W-:-:S03]  /*1160*/  @P1 LEA R26, P4, R122, UR8, 0x5 ;  /* 0x000000087a1a1c11 */ /* 0x000fc6000f8828ff */
[----:B------:R-:W-:Y:S04]  /*1170*/  STG.E.128 desc[UR4][R24.64], R32 ;  /* 0x0000002018007986 */ /* 0x000fe8000c101d04 */
[----:B------:R0:W-:Y:S01]  /*1180*/  STG.E.128 desc[UR4][R24.64+0x10], R28 ;  /* 0x0000101c18007986 */ /* 0x0001e2000c101d04 */
[----:B------:R-:W-:-:S03]  /*1190*/  @P1 MOV R52, R60 ;  /* 0x0000003c00341202 */ /* 0x000fc60000000f00 */
[----:B------:R-:W0:Y:S01]  /*11a0*/  LDG.E.128 R56, desc[UR4][R56.64] ;  /* 0x0000000438387981 */ /* 0x000e22000c1e1d00 */
[----:B------:R-:W-:Y:S02]  /*11b0*/  @P1 MOV R53, R61 ;  /* 0x0000003d00351202 */ /* 0x000fe40000000f00 */
[----:B------:R-:W-:Y:S02]  /*11c0*/  @P1 MOV R54, R62 ;  /* 0x0000003e00361202 */ /* 0x000fe40000000f00 */
[----:B------:R-:W-:Y:S02]  /*11d0*/  @P1 MOV R55, R63 ;  /* 0x0000003f00371202 */ /* 0x000fe40000000f00 */
[----:B------:R-:W-:-:S05]  /*11e0*/  @P1 LEA.HI.X R27, R122, UR9, RZ, 0x5, P4 ;  /* 0x000000097a1b1c11 */ /* 0x000fca000a0f2cff */
[----:B------:R-:W2:Y:S01]  /*11f0*/  @P1 LDG.E.128 R52, desc[UR4][R26.64] ;  /* 0x000000041a341981 */ /* 0x000ea2000c1e1d00 */
[----:B------:R-:W-:Y:S02]  /*1200*/  @P1 MOV R48, R36 ;  /* 0x0000002400301202 */ /* 0x000fe40000000f00 */
[----:B------:R-:W-:Y:S02]  /*1210*/  @P1 MOV R49, R37 ;  /* 0x0000002500311202 */ /* 0x000fe40000000f00 */
[----:B------:R-:W-:Y:S02]  /*1220*/  @P1 MOV R50, R38 ;  /* 0x0000002600321202 */ /* 0x000fe40000000f00 */
[----:B------:R-:W-:-:S06]  /*1230*/  @P1 MOV R51, R39 ;  /* 0x0000002700331202 */ /* 0x000fcc0000000f00 */
[----:B------:R1:W3:Y:S01]  /*1240*/  @P1 LDG.E.128 R48, desc[UR4][R26.64+0x10] ;  /* 0x000010041a301981 */ /* 0x0002e2000c1e1d00 */
[----:B------:R-:W-:Y:S01]  /*1250*/  UMOV UR6, 0xffffffff ;  /* 0xffffffff00067882 */ /* 0x000fe20000000000 */
[----:B0-----:R-:W-:-:S05]  /*1260*/  SHF.L.U32 R25, R56, 0x10, RZ ;  /* 0x0000001038197819 */ /* 0x001fca00000006ff */
[----:B------:R-:W-:-:S04]  /*1270*/  FMUL.FTZ R25, R25, R124 ;  /* 0x0000007c19197220 */ /* 0x000fc80000410000 */
[----:B------:R-:W-:Y:S01]  /*1280*/  FMUL.FTZ R24, R4, R25 ;  /* 0x0000001904187220 */ /* 0x000fe20000410000 */
[----:B------:R-:W-:Y:S02]  /*1290*/  SHF.L.U32 R25, R57, 0x10, RZ ;  /* 0x0000001039197819 */ /* 0x000fe400000006ff */
[----:B--2---:R-:W-:-:S05]  /*12a0*/  @P1 MOV R60, R52 ;  /* 0x00000034003c1202 */ /* 0x004fca0000000f00 */
[----:B------:R-:W-:Y:S01]  /*12b0*/  @P2 FADD.FTZ R24, R24, R60 ;  /* 0x0000003c18182221 */ /* 0x000fe20000010000 */
[----:B------:R-:W-:Y:S01]  /*12c0*/  FMUL.FTZ R60, R25, R124 ;  /* 0x0000007c193c7220 */ /* 0x000fe20000410000 */
[----:B------:R-:W-:-:S05]  /*12d0*/  SHF.L.U32 R25, R58, 0x10, RZ ;  /* 0x000000103a197819 */ /* 0x000fca00000006ff */
[----:B------:R-:W-:Y:S01]  /*12e0*/  FMUL.FTZ R25, R25, R124 ;  /* 0x0000007c19197220 */ /* 0x000fe20000410000 */
[----:B-1----:R-:W-:Y:S01]  /*12f0*/  FMUL.FTZ R26, R3, R60 ;  /* 0x0000003c031a7220 */ /* 0x002fe20000410000 */
[----:B------:R-:W-:Y:S02]  /*1300*/  PRMT R56, R56, 0x7632, R56 ;  /* 0x0000763238387816 */ /* 0x000fe40000000038 */
[----:B------:R-:W-:Y:S01]  /*1310*/  FMUL.FTZ R60, R2, R25 ;  /* 0x00000019023c7220 */ /* 0x000fe20000410000 */
[----:B------:R-:W-:Y:S02]  /*1320*/  PRMT R25, R57, 0x7632, R25 ;  /* 0x0000763239197816 */ /* 0x000fe40000000019 */
[----:B------:R-:W-:Y:S02]  /*1330*/  SHF.L.U32 R57, R59, 0x10, RZ ;  /* 0x000000103b397819 */ /* 0x000fe400000006ff */
[----:B---3--:R-:W-:Y:S02]  /*1340*/  @P1 MOV R36, R48 ;  /* 0x0000003000241202 */ /* 0x008fe40000000f00 */
[----:B------:R-:W-:-:S02]  /*1350*/  SHF.L.U32 R27, R56, 0x10, RZ ;  /* 0x00000010381b7819 */ /* 0x000fc400000006ff */
[----:B------:R-:W-:Y:S02]  /*1360*/  PRMT R58, R58, 0x7632, R58 ;  /* 0x000076323a3a7816 */ /* 0x000fe4000000003a */
[----:B------:R-:W-:Y:S02]  /*1370*/  SHF.L.U32 R25, R25, 0x10, RZ ;  /* 0x0000001019197819 */ /* 0x000fe400000006ff */
[----:B------:R-:W-:Y:S01]  /*1380*/  PRMT R59, R59, 0x7632, R59 ;  /* 0x000076323b3b7816 */ /* 0x000fe2000000003b */
[----:B------:R-:W-:Y:S01]  /*1390*/  FMUL.FTZ R125, R57, R124 ;  /* 0x0000007c397d7220 */ /* 0x000fe20000410000 */
[----:B------:R-:W-:Y:S01]  /*13a0*/  @P1 MOV R62, R54 ;  /* 0x00000036003e1202 */ /* 0x000fe20000000f00 */
[----:B------:R-:W-:Y:S01]  /*13b0*/  @P2 FADD.FTZ R60, R60, R36 ;  /* 0x000000243c3c2221 */ /* 0x000fe20000010000 */
[----:B------:R-:W-:Y:S01]  /*13c0*/  SHF.L.U32 R57, R58, 0x10, RZ ;  /* 0x000000103a397819 */ /* 0x000fe200000006ff */
[-C--:B------:R-:W-:Y:S01]  /*13d0*/  FMUL.FTZ R27, R27, R124.reuse ;  /* 0x0000007c1b1b7220 */ /* 0x080fe20000410000 */
[----:B------:R-:W-:Y:S01]  /*13e0*/  SHF.L.U32 R59, R59, 0x10, RZ ;  /* 0x000000103b3b7819 */ /* 0x000fe200000006ff */
[----:B------:R-:W-:Y:S01]  /*13f0*/  FMUL.FTZ R36, R25, R124 ;  /* 0x0000007c19247220 */ /* 0x000fe20000410000 */
[----:B------:R-:W-:Y:S01]  /*1400*/  @P1 MOV R63, R55 ;  /* 0x00000037003f1202 */ /* 0x000fe20000000f00 */
[----:B------:R-:W-:Y:S01]  /*1410*/  FMUL.FTZ R25, R106, R27 ;  /* 0x0000001b6a197220 */ /* 0x000fe20000410000 */
[----:B------:R-:W-:Y:S01]  /*1420*/  @P2 FADD.FTZ R26, R26, R62 ;  /* 0x0000003e1a1a2221 */ /* 0x000fe20000010000 */
[----:B------:R-:W-:Y:S01]  /*1430*/  @P1 MOV R38, R50 ;  /* 0x0000003200261202 */ /* 0x000fe20000000f00 */
[----:B------:R-:W-:Y:S01]  /*1440*/  FMUL.FTZ R57, R57, R124 ;  /* 0x0000007c39397220 */ /* 0x000fe20000410000 */
[----:B------:R-:W-:Y:S01]  /*1450*/  FMUL.FTZ R27, R105, R36 ;  /* 0x00000024691b7220 */ /* 0x000fe20000410000 */
[----:B------:R-:W-:Y:S01]  /*1460*/  FMUL.FTZ R62, R0, R125 ;  /* 0x0000007d003e7220 */ /* 0x000fe20000410000 */
[----:B------:R-:W-:Y:S01]  /*1470*/  FMUL.FTZ R124, R59, R124 ;  /* 0x0000007c3b7c7220 */ /* 0x000fe20000410000 */
[----:B------:R-:W-:Y:S01]  /*1480*/  @P1 MOV R39, R51 ;  /* 0x0000003300271202 */ /* 0x000fe20000000f00 */
[----:B------:R-:W-:Y:S01]  /*1490*/  @P2 FADD.FTZ R27, R27, R63 ;  /* 0x0000003f1b1b2221 */ /* 0x000fe20000010000 */
[----:B------:R-:W-:Y:S01]  /*14a0*/  @P2 FADD.FTZ R62, R62, R38 ;  /* 0x000000263e3e2221 */ /* 0x000fe20000010000 */
[----:B------:R-:W-:Y:S01]  /*14b0*/  FMUL.FTZ R63, R103, R124 ;  /* 0x0000007c673f7220 */ /* 0x000fe20000410000 */
[----:B------:R-:W-:-:S03]  /*14c0*/  FADD.FTZ R38, RZ, R44 ;  /* 0x0000002cff267221 */ /* 0x000fc60000010000 */
[----:B------:R-:W-:Y:S01]  /*14d0*/  @P2 FADD.FTZ R63, R63, R39 ;  /* 0x000000273f3f2221 */ /* 0x000fe20000010000 */
[----:B------:R-:W-:-:S04]  /*14e0*/  FADD.FTZ R39, R45, R38 ;  /* 0x000000262d277221 */ /* 0x000fc80000010000 */
[----:B------:R-:W-:-:S04]  /*14f0*/  FADD.FTZ R38, R46, R39 ;  /* 0x000000272e267221 */ /* 0x000fc80000010000 */
[----:B------:R-:W-:-:S04]  /*1500*/  FADD.FTZ R39, R47, R38 ;  /* 0x000000262f277221 */ /* 0x000fc80000010000 */
[----:B------:R-:W-:Y:S01]  /*1510*/  FADD.FTZ R38, R40, R39 ;  /* 0x0000002728267221 */ /* 0x000fe20000010000 */
[----:B------:R-:W-:-:S03]  /*1520*/  @P1 MOV R61, R53 ;  /* 0x00000035003d1202 */ /* 0x000fc60000000f00 */
[----:B------:R-:W-:-:S04]  /*1530*/  FADD.FTZ R39, R41, R38 ;  /* 0x0000002629277221 */ /* 0x000fc80000010000 */
[----:B------:R-:W-:Y:S01]  /*1540*/  FADD.FTZ R38, R42, R39 ;  /* 0x000000272a267221 */ /* 0x000fe20000010000 */
[----:B------:R-:W-:Y:S01]  /*1550*/  @P2 FADD.FTZ R25, R25, R61 ;  /* 0x0000003d19192221 */ /* 0x000fe20000010000 */
[----:B------:R-:W-:Y:S01]  /*1560*/  @P1 MOV R37, R49 ;  /* 0x0000003100251202 */ /* 0x000fe20000000f00 */
[----:B------:R-:W-:Y:S01]  /*1570*/  FMUL.FTZ R61, R104, R57 ;  /* 0x00000039683d7220 */ /* 0x000fe20000410000 */
[----:B------:R-:W-:Y:S01]  /*1580*/  FADD.FTZ R39, R43, R38 ;  /* 0x000000262b277221 */ /* 0x000fe20000010000 */
[----:B------:R-:W-:Y:S02]  /*1590*/  LEA R36, P1, R122, UR10, 0x5 ;  /* 0x0000000a7a247c11 */ /* 0x000fe4000f8228ff */
[----:B------:R-:W-:Y:S01]  /*15a0*/  @P2 FADD.FTZ R61, R61, R37 ;  /* 0x000000253d3d2221 */ /* 0x000fe20000010000 */
[----:B------:R-:W-:Y:S01]  /*15b0*/  FADD.FTZ R38, R32, R39 ;  /* 0x0000002720267221 */ /* 0x000fe20000010000 */
[----:B------:R-:W-:-:S03]  /*15c0*/  LEA.HI.X R37, R122, UR11, RZ, 0x5, P1 ;  /* 0x0000000b7a257c11 */ /* 0x000fc600088f2cff */
[----:B------:R-:W-:Y:S02]  /*15d0*/  FADD.FTZ R39, R33, R38 ;  /* 0x0000002621277221 */ /* 0x000fe40000010000 */
[----:B------:R-:W-:Y:S04]  /*15e0*/  STG.E.128 desc[UR4][R36.64], R24 ;  /* 0x0000001824007986 */ /* 0x000fe8000c101d04 */
[----:B------:R0:W-:Y:S02]  /*15f0*/  STG.E.128 desc[UR4][R36.64+0x10], R60 ;  /* 0x0000103c24007986 */ /* 0x0001e4000c101d04 */
[----:B0-----:R-:W-:-:S04]  /*1600*/  FADD.FTZ R36, R34, R39 ;  /* 0x0000002722247221 */ /* 0x001fc80000010000 */
        /* <DEDUP_REMOVED lines=11> */
[----:B------:R-:W-:-:S03]  /*16c0*/  LOP3.LUT P1, RZ, R123, 0xff, RZ, 0xc0, !PT ;  /* 0x000000ff7bff7812 */ /* 0x000fc6000782c0ff */
[----:B------:R-:W-:Y:S01]  /*16d0*/  FADD.FTZ R36, R62, R37 ;  /* 0x000000253e247221 */ /* 0x000fe20000010000 */
[----:B------:R-:W-:-:S03]  /*16e0*/  SEL R38, R115, R118, !P1 ;  /* 0x0000007673267207 */ /* 0x000fc60004800000 */
        /* <DEDUP_REMOVED lines=14> */
[----:B------:R-:W-:-:S03]  /*17d0*/  FADD.FTZ R56, R45, -R36 ;  /* 0x800000242d387221 */ /* 0x000fc60000010000 */
        /* <DEDUP_REMOVED lines=55> */
.L_x_7614:
[----:B------:R-:W-:Y:S01]  /*1b50*/  ISETP.NE.AND P2, PT, R119, RZ, PT ;  /* 0x000000ff7700720c */ /* 0x000fe20003f45270 */
[----:B-1----:R-:W-:Y:S01]  /*1b60*/  FADD.FTZ R37, R125, R37 ;  /* 0x000000257d257221 */ /* 0x002fe20000010000 */
[----:B------:R-:W-:Y:S01]  /*1b70*/  ISETP.GT.U32.AND P4, PT, R119, 0x3, PT ;  /* 0x000000037700780c */ /* 0x000fe20003f84070 */
[----:B------:R-:W-:Y:S10]  /*1b80*/  WARPSYNC.ALL ;  /* 0x0000000000007948 */ /* 0x000ff40003800000 */
[----:B------:R-:W1:Y:S01]  /*1b90*/  @!P2 S2R R57, SR_CgaCtaId ;  /* 0x000000000039a919 */ /* 0x000e620000008800 */
[----:B------:R-:W-:-:S02]  /*1ba0*/  @!P2 MOV R56, 0x400 ;  /* 0x000004000038a802 */ /* 0x000fc40000000f00 */
[----:B------:R-:W-:Y:S01]  /*1bb0*/  @!P4 MOV R58, 0x400 ;  /* 0x00000400003ac802 */ /* 0x000fe20000000f00 */
[----:B------:R-:W2:Y:S01]  /*1bc0*/  @!P4 S2R R39, SR_CgaCtaId ;  /* 0x000000000027c919 */ /* 0x000ea20000008800 */
[----:B-1----:R-:W-:Y:S02]  /*1bd0*/  @!P2 LEA R57, R57, R56, 0x18 ;  /* 0x000000383939a211 */ /* 0x002fe400078ec0ff */
[----:B------:R-:W-:Y:S02]  /*1be0*/  @!P2 IADD3 R56, R117, R38, RZ ;  /* 0x000000267538a210 */ /* 0x000fe40007ffe0ff */
[----:B--2---:R-:W-:Y:S02]  /*1bf0*/  @!P4 LEA R39, R39, R58, 0x18 ;  /* 0x0000003a2727c211 */ /* 0x004fe400078ec0ff */
[----:B------:R-:W-:Y:S02]  /*1c00*/  @!P2 LEA R56, R56, R57, 0x3 ;  /* 0x000000393838a211 */ /* 0x000fe400078e18ff */
[----:B------:R-:W-:-:S02]  /*1c10*/  @!P4 IADD3 R38, R119, R38, RZ ;  /* 0x000000267726c210 */ /* 0x000fc40007ffe0ff */
[----:B------:R-:W-:Y:S01]  /*1c20*/  MOV R57, RZ ;  /* 0x000000ff00397202 */ /* 0x000fe20000000f00 */
[----:B------:R-:W-:Y:S01]  /*1c30*/  @!P2 STS.64 [R56], R36 ;  /* 0x000000243800a388 */ /* 0x000fe20000000a00 */
[----:B------:R-:W-:Y:S02]  /*1c40*/  @!P4 LEA R58, R38, R39, 0x3 ;  /* 0x00000027263ac211 */ /* 0x000fe400078e18ff */
[----:B------:R-:W-:Y:S02]  /*1c50*/  CS2R R38, SRZ ;  /* 0x0000000000267805 */ /* 0x000fe4000001ff00 */
[----:B------:R-:W-:Y:S01]  /*1c60*/  @!P4 MOV R57, 0x300 ;  /* 0x000003000039c802 */ /* 0x000fe20000000f00 */
[----:B------:R-:W-:Y:S01]  /*1c70*/  BAR.SYNC.DEFER_BLOCKING 0x0 ;  /* 0x0000000000007b1d */ /* 0x000fe20000010000 */
[----:B------:R-:W-:Y:S02]  /*1c80*/  LOP3.LUT P2, RZ, R117, 0x1f, R66, 0xf8, !PT ;  /* 0x0000001f75ff7812 */ /* 0x000fe4000784f842 */
[----:B------:R-:W-:-:S03]  /*1c90*/  I2FP.F32.S32 R123, R57 ;  /* 0x00000039007b7245 */ /* 0x000fc60000201400 */
[----:B------:R-:W1:Y:S04]  /*1ca0*/  SHFL.DOWN PT, R36, R57, 0x2, 0x1f ;  /* 0x08401f0039247f89 */ /* 0x000e6800000e0000 */
[----:B------:R-:W2:Y:S01]  /*1cb0*/  @!P4 LDS.64 R38, [R58] ;  /* 0x000000003a26c984 */ /* 0x000ea20000000a00 */
[----:B-1----:R-:W-:Y:S02]  /*1cc0*/  I2FP.F32.S32 R37, R36 ;  /* 0x0000002400257245 */ /* 0x002fe40000201400 */
[----:B------:R-:W-:Y:S01]  /*1cd0*/  IADD3 R36, R36, R57, RZ ;  /* 0x0000003924247210 */ /* 0x000fe20007ffe0ff */
[----:B--2---:R-:W1:Y:S04]  /*1ce0*/  SHFL.DOWN PT, R56, R38, 0x2, 0x1f ;  /* 0x08401f0026387f89 */ /* 0x004e6800000e0000 */
[----:B------:R-:W2:Y:S01]  /*1cf0*/  SHFL.DOWN PT, R58, R39, 0x2, 0x1f ;  /* 0x08401f00273a7f89 */ /* 0x000ea200000e0000 */
[C---:B-1----:R-:W-:Y:S01]  /*1d00*/  FADD.FTZ R59, -R56.reuse, R38 ;  /* 0x00000026383b7221 */ /* 0x042fe20000010100 */
[----:B------:R-:W-:-:S03]  /*1d10*/  FMUL.FTZ R56, R56, R37 ;  /* 0x0000002538387220 */ /* 0x000fc60000410000 */
[----:B------:R-:W-:Y:S01]  /*1d20*/  FMUL.FTZ R59, R59, R59 ;  /* 0x0000003b3b3b7220 */ /* 0x000fe20000410000 */
[----:B------:R-:W-:Y:S01]  /*1d30*/  FFMA.FTZ R56, R123, R38, R56 ;  /* 0x000000267b387223 */ /* 0x000fe20000010038 */
[----:B--2---:R-:W-:Y:S02]  /*1d40*/  FADD.FTZ R38, R58, R39 ;  /* 0x000000273a267221 */ /* 0x004fe40000010000 */
[----:B------:R-:W-:Y:S01]  /*1d50*/  FMUL.FTZ R124, R59, R123 ;  /* 0x0000007b3b7c7220 */ /* 0x000fe20000410000 */
[----:B------:R-:W-:-:S03]  /*1d60*/  SEL R123, RZ, 0x1, P1 ;  /* 0x00000001ff7b7807 */ /* 0x000fc60000800000 */
[----:B------:R-:W-:Y:S01]  /*1d70*/  FMUL.FTZ R124, R124, R37 ;  /* 0x000000257c7c7220 */ /* 0x000fe20000410000 */
[----:B------:R-:W-:-:S04]  /*1d80*/  I2FP.F32.S32 R37, R36 ;  /* 0x0000002400257245 */ /* 0x000fc80000201400 */
[----:B------:R-:W1:Y:S02]  /*1d90*/  MUFU.RCP R57, R37 ;  /* 0x0000002500397308 */ /* 0x000e640000001000 */
[C---:B-1----:R-:W-:Y:S01]  /*1da0*/  FFMA.FTZ R38, R57.reuse, R124, R38 ;  /* 0x0000007c39267223 */ /* 0x042fe20000010026 */
[----:B------:R-:W-:Y:S02]  /*1db0*/  FMUL.FTZ R124, R57, R56 ;  /* 0x00000038397c7220 */ /* 0x000fe40000410000 */
[----:B------:R-:W1:Y:S04]  /*1dc0*/  SHFL.DOWN PT, R57, R36, 0x1, 0x1f ;  /* 0x08201f0024397f89 */ /* 0x000e6800000e0000 */
[----:B------:R-:W2:Y:S01]  /*1dd0*/  SHFL.DOWN PT, R59, R124, 0x1, 0x1f ;  /* 0x08201f007c3b7f89 */ /* 0x000ea200000e0000 */
[----:B-1----:R-:W-:-:S02]  /*1de0*/  I2FP.F32.S32 R56, R57 ;  /* 0x0000003900387245 */ /* 0x002fc40000201400 */
[----:B------:R-:W-:Y:S02]  /*1df0*/  IADD3 R58, R36, R57, RZ ;  /* 0x00000039243a7210 */ /* 0x000fe40007ffe0ff */
[----:B------:R-:W1:Y:S01]  /*1e00*/  SHFL.DOWN PT, R57, R38, 0x1, 0x1f ;  /* 0x08201f0026397f89 */ /* 0x000e6200000e0000 */
[----:B--2---:R-:W-:Y:S01]  /*1e10*/  FMUL.FTZ R39, R59, R56 ;  /* 0x000000383b277220 */ /* 0x004fe20000410000 */
[----:B------:R-:W-:Y:S01]  /*1e20*/  I2FP.F32.S32 R58, R58 ;  /* 0x0000003a003a7245 */ /* 0x000fe20000201400 */
[----:B------:R-:W-:Y:S02]  /*1e30*/  FADD.FTZ R59, R124, -R59 ;  /* 0x8000003b7c3b7221 */ /* 0x000fe40000010000 */
[----:B------:R-:W-:Y:S02]  /*1e40*/  FFMA.FTZ R39, R37, R124, R39 ;  /* 0x0000007c25277223 */ /* 0x000fe40000010027 */
[----:B------:R-:W-:Y:S01]  /*1e50*/  FMUL.FTZ R59, R59, R59 ;  /* 0x0000003b3b3b7220 */ /* 0x000fe20000410000 */
[----:B------:R-:W2:Y:S03]  /*1e60*/  MUFU.RCP R58, R58 ;  /* 0x0000003a003a7308 */ /* 0x000ea60000001000 */
[----:B------:R-:W-:-:S04]  /*1e70*/  FMUL.FTZ R59, R37, R59 ;  /* 0x0000003b253b7220 */ /* 0x000fc80000410000 */
[----:B------:R-:W-:Y:S01]  /*1e80*/  FMUL.FTZ R59, R59, R56 ;  /* 0x000000383b3b7220 */ /* 0x000fe20000410000 */
[----:B-1----:R-:W-:-:S04]  /*1e90*/  FADD.FTZ R57, R38, R57 ;  /* 0x0000003926397221 */ /* 0x002fc80000010000 */
[C---:B--2---:R-:W-:Y:S01]  /*1ea0*/  FFMA.FTZ R56, R58.reuse, R59, R57 ;  /* 0x0000003b3a387223 */ /* 0x044fe20000010039 */
[----:B------:R-:W-:Y:S01]  /*1eb0*/  FMUL.FTZ R59, R58, R39 ;  /* 0x000000273a3b7220 */ /* 0x000fe20000410000 */
[----:B------:R-:W1:Y:S04]  /*1ec0*/  LDC R57, c[0x0][0x2d8] ;  /* 0x0000b600ff397b82 */ /* 0x000e680000000800 */
[----:B------:R-:W1:Y:S04]  /*1ed0*/  SHFL.IDX PT, R56, R56, RZ, 0x1f ;  /* 0x00001fff38387589 */ /* 0x000e6800000e0000 */
[----:B------:R-:W2:Y:S01]  /*1ee0*/  SHFL.IDX PT, R59, R59, RZ, 0x1f ;  /* 0x00001fff3b3b7589 */ /* 0x000ea200000e0000 */
[----:B------:R-:W3:Y:S01]  /*1ef0*/  @!P2 LDC.64 R38, c[0x0][0x250] ;  /* 0x00009400ff26ab82 */ /* 0x000ee20000000a00 */
[----:B-1----:R-:W-:Y:S01]  /*1f00*/  FFMA.FTZ R57, R56, UR12, R57 ;  /* 0x0000000c38397c23 */ /* 0x002fe20008010039 */
[C---:B--2---:R-:W-:Y:S01]  /*1f10*/  FMUL.FTZ R36, R59.reuse, R59 ;  /* 0x0000003b3b247220 */ /* 0x044fe20000410000 */
[----:B---3--:R-:W-:Y:S01]  /*1f20*/  @!P2 IMAD.WIDE R38, R116, 0x4, R38 ;  /* 0x000000047426a825 */ /* 0x008fe200078e0226 */
[----:B------:R-:W-:-:S03]  /*1f30*/  FSEL R56, R59, RZ, !P3 ;  /* 0x000000ff3b387208 */ /* 0x000fc60005800000 */
[----:B------:R-:W-:Y:S01]  /*1f40*/  FSEL R58, R36, RZ, P3 ;  /* 0x000000ff243a7208 */ /* 0x000fe20001800000 */
[----:B------:R1:W-:Y:S01]  /*1f50*/  @!P2 STG.E desc[UR4][R38.64], R59 ;  /* 0x0000003b2600a986 */ /* 0x0003e2000c101904 */
[----:B------:R-:W2:Y:S01]  /*1f60*/  @!P2 LDC.64 R36, c[0x0][0x258] ;  /* 0x00009600ff24ab82 */ /* 0x000ea20000000a00 */
[--C-:B------:R-:W-:Y:S01]  /*1f70*/  FADD.FTZ R42, R42, -R56.reuse ;  /* 0x800000382a2a7221 */ /* 0x100fe20000010000 */
[----:B------:R-:W-:Y:S01]  /*1f80*/  FADD.FTZ R27, R27, -R56 ;  /* 0x800000381b1b7221 */ /* 0x000fe20000010000 */
[----:B------:R-:W-:Y:S01]  /*1f90*/  FADD.FTZ R57, R57, R58 ;  /* 0x0000003a39397221 */ /* 0x000fe20000010000 */
[--C-:B------:R-:W-:Y:S01]  /*1fa0*/  FADD.FTZ R30, R30, -R56.reuse ;  /* 0x800000381e1e7221 */ /* 0x100fe20000010000 */
[--C-:B------:R-:W-:Y:S01]  /*1fb0*/  FADD.FTZ R31, R31, -R56.reuse ;  /* 0x800000381f1f7221 */ /* 0x100fe20000010000 */
[--C-:B------:R-:W-:Y:S01]  /*1fc0*/  FADD.FTZ R28, R28, -R56.reuse ;  /* 0x800000381c1c7221 */ /* 0x100fe20000010000 */
[--C-:B------:R-:W-:Y:S01]  /*1fd0*/  FADD.FTZ R29, R29, -R56.reuse ;  /* 0x800000381d1d7221 */ /* 0x100fe20000010000 */
[--C-:B------:R-:W-:Y:S01]  /*1fe0*/  FADD.FTZ R44, R44, -R56.reuse ;  /* 0x800000382c2c7221 */ /* 0x100fe20000010000 */
[----:B------:R-:W3:Y:S01]  /*1ff0*/  MUFU.RSQ R57, R57 ;  /* 0x0000003900397308 */ /* 0x000ee20000001400 */
[--C-:B------:R-:W-:Y:S01]  /*2000*/  FADD.FTZ R58, R45, -R56.reuse ;  /* 0x800000382d3a7221 */ /* 0x100fe20000010000 */
[--C-:B-1----:R-:W-:Y:S01]  /*2010*/  FADD.FTZ R38, R43, -R56.reuse ;  /* 0x800000382b267221 */ /* 0x102fe20000010000 */
        /* <DEDUP_REMOVED lines=12> */
[----:B--2---:R-:W-:-:S04]  /*20e0*/  @!P2 IMAD.WIDE R36, R116, 0x4, R36 ;  /* 0x000000047424a825 */ /* 0x004fc800078e0224 */
[----:B------:R-:W-:Y:S01]  /*20f0*/  FADD.FTZ R62, R62, -R56 ;  /* 0x800000383e3e7221 */ /* 0x000fe20000010000 */
[C---:B---3--:R-:W-:Y:S01]  /*2100*/  FMUL.FTZ R43, R57.reuse, R42 ;  /* 0x0000002a392b7220 */ /* 0x048fe20000410000 */
[C---:B------:R-:W-:Y:S01]  /*2110*/  FMUL.FTZ R38, R57.reuse, R38 ;  /* 0x0000002639267220 */ /* 0x040fe20000410000 */
[C---:B------:R-:W-:Y:S01]  /*2120*/  FMUL.FTZ R42, R57.reuse, R27 ;  /* 0x0000001b392a7220 */ /* 0x040fe20000410000 */
[----:B------:R1:W-:Y:S01]  /*2130*/  @!P2 STG.E desc[UR4][R36.64], R57 ;  /* 0x000000392400a986 */ /* 0x0003e2000c101904 */
        /* <DEDUP_REMOVED lines=11> */
[--C-:B-1----:R-:W-:Y:S01]  /*21f0*/  FADD.FTZ R36, R33, -R56.reuse ;  /* 0x8000003821247221 */ /* 0x102fe20000010000 */
[----:B------:R-:W-:Y:S01]  /*2200*/  FADD.FTZ R56, R63, -R56 ;  /* 0x800000383f387221 */ /* 0x000fe20000010000 */
[C---:B------:R-:W-:Y:S01]  /*2210*/  FMUL.FTZ R33, R57.reuse, R32 ;  /* 0x0000002039217220 */ /* 0x040fe20000410000 */
[----:B------:R-:W-:Y:S01]  /*2220*/  F2FP.BF16.F32.PACK_AB R27, R38, R27 ;  /* 0x0000001b261b723e */ /* 0x000fe200000010ff */
        /* <DEDUP_REMOVED lines=9> */
[----:B------:R-:W-:Y:S01]  /*22c0*/  FFMA.FTZ R62, R90, R62, R13 ;  /* 0x0000003e5a3e7223 */ /* 0x000fe2000001000d */
[----:B------:R-:W-:Y:S01]  /*22d0*/  FFMA.FTZ R37, R97, R56, R78 ;  /* 0x0000003861257223 */ /* 0x000fe2000001004e */
[C---:B------:R-:W-:Y:S01]  /*22e0*/  FMUL.FTZ R44, R57.reuse, R44 ;  /* 0x0000002c392c7220 */ /* 0x040fe20000410000 */
[C---:B------:R-:W-:Y:S01]  /*22f0*/  FMUL.FTZ R58, R57.reuse, R58 ;  /* 0x0000003a393a7220 */ /* 0x040fe20000410000 */
[C---:B------:R-:W-:Y:S01]  /*2300*/  FMUL.FTZ R46, R57.reuse, R46 ;  /* 0x0000002e392e7220 */ /* 0x040fe20000410000 */
[----:B------:R-:W-:Y:S01]  /*2310*/  FMUL.FTZ R124, R57, R124 ;  /* 0x0000007c397c7220 */ /* 0x000fe20000410000 */
[----:B------:R-:W-:Y:S01]  /*2320*/  FFMA.FTZ R33, R71, R33, R20 ;  /* 0x0000002147217223 */ /* 0x000fe20000010014 */
[C---:B------:R-:W-:Y:S01]  /*2330*/  FMUL.FTZ R32, R57.reuse, R24 ;  /* 0x0000001839207220 */ /* 0x040fe20000410000 */
        /* <DEDUP_REMOVED lines=20> */
[----:B------:R-:W-:Y:S01]  /*2480*/  LEA R38, P4, R121, UR14, 0x4 ;  /* 0x0000000e79267c11 */ /* 0x000fe2000f8820ff */
[----:B------:R-:W-:Y:S01]  /*2490*/  FFMA.FTZ R33, R76, R39, R15 ;  /* 0x000000274c217223 */ /* 0x000fe2000001000f */
[----:B------:R-:W-:Y:S01]  /*24a0*/  FFMA.FTZ R42, R95, R42, R80 ;  /* 0x0000002a5f2a7223 */ /* 0x000fe20000010050 */
[----:B------:R-:W-:-:S02]  /*24b0*/  LEA R36, P5, R122, UR14, 0x4 ;  /* 0x0000000e7a247c11 */ /* 0x000fc4000f8a20ff */
[----:B------:R-:W-:Y:S02]  /*24c0*/  F2FP.BF16.F32.PACK_AB R26, R41, R26 ;  /* 0x0000001a291a723e */ /* 0x000fe400000010ff */
[----:B------:R-:W-:Y:S02]  /*24d0*/  F2FP.BF16.F32.PACK_AB R25, R124, R25 ;  /* 0x000000197c19723e */ /* 0x000fe400000010ff */
[----:B------:R-:W-:Y:S02]  /*24e0*/  F2FP.BF16.F32.PACK_AB R24, R43, R24 ;  /* 0x000000182b18723e */ /* 0x000fe400000010ff */
[----:B------:R-:W-:Y:S02]  /*24f0*/  LEA.HI.X R41, R120, UR15, RZ, 0x4, P2 ;  /* 0x0000000f78297c11 */ /* 0x000fe400090f24ff */
[----:B------:R-:W-:Y:S02]  /*2500*/  LEA.HI.X R39, R121, UR15, RZ, 0x4, P4 ;  /* 0x0000000f79277c11 */ /* 0x000fe4000a0f24ff */
[----:B------:R-:W-:Y:S01]  /*2510*/  F2FP.BF16.F32.PACK_AB R32, R37, R32 ;  /* 0x000000202520723e */ /* 0x000fe200000010ff */
[----:B------:R1:W-:Y:S01]  /*2520*/  STG.E.128 desc[UR4][R40.64], R24 ;  /* 0x0000001828007986 */ /* 0x0003e2000c101d04 */
[----:B------:R-:W-:-:S02]  /*2530*/  F2FP.BF16.F32.PACK_AB R34, R61, R60 ;  /* 0x0000003c3d22723e */ /* 0x000fc400000010ff */
[----:B------:R-:W-:Y:S01]  /*2540*/  F2FP.BF16.F32.PACK_AB R33, R42, R33 ;  /* 0x000000212a21723e */ /* 0x000fe200000010ff */
[----:B------:R1:W-:Y:S01]  /*2550*/  STG.E.128 desc[UR4][R38.64], R28 ;  /* 0x0000001c26007986 */ /* 0x0003e2000c101d04 */
[----:B------:R-:W-:Y:S02]  /*2560*/  LEA.HI.X R37, R122, UR15, RZ, 0x4, P5 ;  /* 0x0000000f7a257c11 */ /* 0x000fe4000a8f24ff */
[----:B------:R-:W-:-:S03]  /*2570*/  IADD3 R116, R116, UR16, RZ ;  /* 0x0000001074747c10 */ /* 0x000fc6000fffe0ff */
[----:B------:R1:W-:Y:S01]  /*2580*/  STG.E.128 desc[UR4][R36.64], R32 ;  /* 0x0000002024007986 */ /* 0x0003e2000c101d04 */
[----:B------:R-:W-:-:S13]  /*2590*/  ISETP.GE.AND P2, PT, R116, UR17, PT ;  /* 0x0000001174007c0c */ /* 0x000fda000bf46270 */
[----:B------:R-:W-:Y:S05]  /*25a0*/  @!P2 BRA `(.L_x_7603) ;  /* 0xffffffe40020a947 */ /* 0x000fea000383ffff */
[----:B------:R-:W-:Y:S05]  /*25b0*/  EXIT ;  /* 0x000000000000794d */ /* 0x000fea0003800000 */
.L_x_7602:
[----:B------:R-:W-:Y:S01]  /*25c0*/  HFMA2.MMA R57, -RZ, RZ, 0, 5.9604644775390625e-08 ;  /* 0x00000001ff397435 */ /* 0x000fe200000001ff */
[----:B------:R-:W-:Y:S02]  /*25d0*/  MOV R56, 0x1f ;  /* 0x0000001f00387802 */ /* 0x000fe40000000f00 */
[----:B------:R-:W-:-:S08]  /*25e0*/  MOV R39, 0xffffffff ;  /* 0xffffffff00277802 */ /* 0x000fd00000000f00 */
[----:B------:R-:W-:Y:S05]  /*25f0*/  WARPSYNC.COLLECTIVE R39, `(.L_x_7604) ;  /* 0x0000000027087348 */ /* 0x000fea0003c00000 */
[----:B------:R0:W1:Y:S02]  /*2600*/  SHFL.BFLY P2, R37, R58, R57, R56 ;  /* 0x0c0000393a257389 */ /* 0x0000640000040038 */
[----:B01----:R-:W-:Y:S01]  /*2610*/  ENDCOLLECTIVE ;  /* 0x000000000000791b */ /* 0x003fe20003800000 */
.L_x_7604:
[----:B------:R-:W-:Y:S01]  /*2620*/  HFMA2.MMA R57, -RZ, RZ, 0, 1.1920928955078125e-07 ;  /* 0x00000002ff397435 */ /* 0x000fe200000001ff */
[----:B------:R-:W-:-:S05]  /*2630*/  FADD.FTZ R59, R58, R37 ;  /* 0x000000253a3b7221 */ /* 0x000fca0000010000 */
[----:B------:R-:W-:-:S07]  /*2640*/  MOV R58, R59 ;  /* 0x0000003b003a7202 */ /* 0x000fce0000000f00 */
[----:B------:R-:W-:Y:S05]  /*2650*/  WARPSYNC.COLLECTIVE R39, `(.L_x_7605) ;  /* 0x0000000027087348 */ /* 0x000fea0003c00000 */
[----:B------:R0:W1:Y:S02]  /*2660*/  SHFL.BFLY P2, R37, R58, R57, R56 ;  /* 0x0c0000393a257389 */ /* 0x0000640000040038 */
[----:B01----:R-:W-:Y:S01]  /*2670*/  ENDCOLLECTIVE ;  /* 0x000000000000791b */ /* 0x003fe20003800000 */
.L_x_7605:
[----:B------:R-:W-:Y:S01]  /*2680*/  HFMA2.MMA R57, -RZ, RZ, 0, 2.384185791015625e-07 ;  /* 0x00000004ff397435 */ /* 0x000fe200000001ff */
[----:B------:R-:W-:-:S05]  /*2690*/  FADD.FTZ R123, R59, R37 ;  /* 0x000000253b7b7221 */ /* 0x000fca0000010000 */
[----:B------:R-:W-:-:S07]  /*26a0*/  MOV R58, R123 ;  /* 0x0000007b003a7202 */ /* 0x000fce0000000f00 */
[----:B------:R-:W-:Y:S05]  /*26b0*/  WARPSYNC.COLLECTIVE R39, `(.L_x_7606) ;  /* 0x0000000027087348 */ /* 0x000fea0003c00000 */
[----:B------:R0:W1:Y:S02]  /*26c0*/  SHFL.BFLY P2, R37, R58, R57, R56 ;  /* 0x0c0000393a257389 */ /* 0x0000640000040038 */
[----:B01----:R-:W-:Y:S01]  /*26d0*/  ENDCOLLECTIVE ;  /* 0x000000000000791b */ /* 0x003fe20003800000 */
.L_x_7606:
[----:B------:R-:W-:Y:S01]  /*26e0*/  HFMA2.MMA R57, -RZ, RZ, 0, 4.76837158203125e-07 ;  /* 0x00000008ff397435 */ /* 0x000fe200000001ff */
[----:B------:R-:W-:-:S05]  /*26f0*/  FADD.FTZ R124, R123, R37 ;  /* 0x000000257b7c7221 */ /* 0x000fca0000010000 */
[----:B------:R-:W-:-:S07]  /*2700*/  MOV R58, R124 ;  /* 0x0000007c003a7202 */ /* 0x000fce0000000f00 */
[----:B------:R-:W-:Y:S05]  /*2710*/  WARPSYNC.COLLECTIVE R39, `(.L_x_7607) ;  /* 0x0000000027087348 */ /* 0x000fea0003c00000 */
[----:B------:R0:W1:Y:S02]  /*2720*/  SHFL.BFLY P2, R37, R58, R57, R56 ;  /* 0x0c0000393a257389 */ /* 0x0000640000040038 */
[----:B01----:R-:W-:Y:S01]  /*2730*/  ENDCOLLECTIVE ;  /* 0x000000000000791b */ /* 0x003fe20003800000 */
.L_x_7607:
[----:B------:R-:W-:Y:S01]  /*2740*/  HFMA2.MMA R57, -RZ, RZ, 0, 9.5367431640625e-07 ;  /* 0x00000010ff397435 */ /* 0x000fe200000001ff */
[----:B------:R-:W-:-:S05]  /*2750*/  FADD.FTZ R125, R124, R37 ;  /* 0x000000257c7d7221 */ /* 0x000fca0000010000 */
[----:B------:R-:W-:-:S07]  /*2760*/  MOV R58, R125 ;  /* 0x0000007d003a7202 */ /* 0x000fce0000000f00 */
[----:B------:R-:W-:Y:S05]  /*2770*/  WARPSYNC.COLLECTIVE R39, `(.L_x_7608) ;  /* 0x0000000027087348 */ /* 0x000fea0003c00000 */
[----:B------:R0:W1:Y:S02]  /*2780*/  SHFL.BFLY P2, R37, R58, R57, R56 ;  /* 0x0c0000393a257389 */ /* 0x0000640000040038 */
[----:B01----:R-:W-:Y:S01]  /*2790*/  ENDCOLLECTIVE ;  /* 0x000000000000791b */ /* 0x003fe20003800000 */
.L_x_7608:
[----:B------:R-:W-:Y:S01]  /*27a0*/  MOV R57, 0x1 ;  /* 0x0000000100397802 */ /* 0x000fe20000000f00 */
[----:B------:R-:W-:-:S04]  /*27b0*/  FADD.FTZ R36, R125, R37 ;  /* 0x000000257d247221 */ /* 0x000fc80000010000 */
[----:B------:R-:W-:-:S04]  /*27c0*/  FMUL.FTZ R36, R36, 0.001302083372138440609 ;  /* 0x3aaaaaab24247820 */ /* 0x000fc80000410000 */
        /* <DEDUP_REMOVED lines=9> */
[----:B------:R-:W-:-:S03]  /*2860*/  FADD.FTZ R58, R63, -R36 ;  /* 0x800000243f3a7221 */ /* 0x000fc60000010000 */
        /* <DEDUP_REMOVED lines=37> */
[----:B------:R-:W-:-:S03]  /*2ac0*/  HFMA2.MMA R56, -RZ, RZ, 0, 1.847743988037109375e-06 ;  /* 0x0000001fff387435 */ /* 0x000fc600000001ff */
[----:B------:R-:W-:-:S08]  /*2ad0*/  FFMA.FTZ R58, R58, R58, R37 ;  /* 0x0000003a3a3a7223 */ /* 0x000fd00000010025 */
[----:B------:R-:W-:Y:S05]  /*2ae0*/  WARPSYNC.COLLECTIVE R39, `(.L_x_7609) ;  /* 0x0000000027087348 */ /* 0x000fea0003c00000 */
[----:B------:R0:W1:Y:S02]  /*2af0*/  SHFL.BFLY P2, R37, R58, R57, R56 ;  /* 0x0c0000393a257389 */ /* 0x0000640000040038 */
[----:B01----:R-:W-:Y:S01]  /*2b00*/  ENDCOLLECTIVE ;  /* 0x000000000000791b */ /* 0x003fe20003800000 */
.L_x_7609:
[----:B------:R-:W-:Y:S01]  /*2b10*/  HFMA2.MMA R57, -RZ, RZ, 0, 1.1920928955078125e-07 ;  /* 0x00000002ff397435 */ /* 0x000fe200000001ff */
[----:B------:R-:W-:-:S05]  /*2b20*/  FADD.FTZ R59, R58, R37 ;  /* 0x000000253a3b7221 */ /* 0x000fca0000010000 */
[----:B------:R-:W-:-:S07]  /*2b30*/  MOV R58, R59 ;  /* 0x0000003b003a7202 */ /* 0x000fce0000000f00 */
[----:B------:R-:W-:Y:S05]  /*2b40*/  WARPSYNC.COLLECTIVE R39, `(.L_x_7610) ;  /* 0x0000000027087348 */ /* 0x000fea0003c00000 */
[----:B------:R0:W1:Y:S02]  /*2b50*/  SHFL.BFLY P2, R37, R58, R57, R56 ;  /* 0x0c0000393a257389 */ /* 0x0000640000040038 */
[----:B01----:R-:W-:Y:S01]  /*2b60*/  ENDCOLLECTIVE ;  /* 0x000000000000791b */ /* 0x003fe20003800000 */
.L_x_7610:
[----:B------:R-:W-:Y:S01]  /*2b70*/  HFMA2.MMA R57, -RZ, RZ, 0, 2.384185791015625e-07 ;  /* 0x00000004ff397435 */ /* 0x000fe200000001ff */
[----:B------:R-:W-:-:S05]  /*2b80*/  FADD.FTZ R123, R59, R37 ;  /* 0x000000253b7b7221 */ /* 0x000fca0000010000 */
[----:B------:R-:W-:-:S07]  /*2b90*/  MOV R58, R123 ;  /* 0x0000007b003a7202 */ /* 0x000fce0000000f00 */
[----:B------:R-:W-:Y:S05]  /*2ba0*/  WARPSYNC.COLLECTIVE R39, `(.L_x_7611) ;  /* 0x0000000027087348 */ /* 0x000fea0003c00000 */
[----:B------:R0:W1:Y:S02]  /*2bb0*/  SHFL.BFLY P2, R37, R58, R57, R56 ;  /* 0x0c0000393a257389 */ /* 0x0000640000040038 */
[----:B01----:R-:W-:Y:S01]  /*2bc0*/  ENDCOLLECTIVE ;  /* 0x000000000000791b */ /* 0x003fe20003800000 */
.L_x_7611:
[----:B------:R-:W-:Y:S01]  /*2bd0*/  HFMA2.MMA R57, -RZ, RZ, 0, 4.76837158203125e-07 ;  /* 0x00000008ff397435 */ /* 0x000fe200000001ff */
[----:B------:R-:W-:-:S05]  /*2be0*/  FADD.FTZ R124, R123, R37 ;  /* 0x000000257b7c7221 */ /* 0x000fca0000010000 */
[----:B------:R-:W-:-:S07]  /*2bf0*/  MOV R58, R124 ;  /* 0x0000007c003a7202 */ /* 0x000fce0000000f00 */
[----:B------:R-:W-:Y:S05]  /*2c00*/  WARPSYNC.COLLECTIVE R39, `(.L_x_7612) ;  /* 0x0000000027087348 */ /* 0x000fea0003c00000 */
[----:B------:R0:W1:Y:S02]  /*2c10*/  SHFL.BFLY P2, R37, R58, R57, R56 ;  /* 0x0c0000393a257389 */ /* 0x0000640000040038 */
[----:B01----:R-:W-:Y:S01]  /*2c20*/  ENDCOLLECTIVE ;  /* 0x000000000000791b */ /* 0x003fe20003800000 */
.L_x_7612:
[----:B------:R-:W-:Y:S01]  /*2c30*/  HFMA2.MMA R57, -RZ, RZ, 0, 9.5367431640625e-07 ;  /* 0x00000010ff397435 */ /* 0x000fe200000001ff */
[----:B------:R-:W-:-:S05]  /*2c40*/  FADD.FTZ R125, R124, R37 ;  /* 0x000000257c7d7221 */ /* 0x000fca0000010000 */
[----:B------:R-:W-:-:S07]  /*2c50*/  MOV R58, R125 ;  /* 0x0000007d003a7202 */ /* 0x000fce0000000f00 */
[----:B------:R-:W-:Y:S05]  /*2c60*/  WARPSYNC.COLLECTIVE R39, `(.L_x_7613) ;  /* 0x0000000027087348 */ /* 0x000fea0003c00000 */
[----:B------:R0:W1:Y:S02]  /*2c70*/  SHFL.BFLY P2, R37, R58, R57, R56 ;  /* 0x0c0000393a257389 */ /* 0x0000640000040038 */
[----:B01----:R-:W-:Y:S01]  /*2c80*/  ENDCOLLECTIVE ;  /* 0x000000000000791b */ /* 0x003fe20003800000 */
.L_x_7613:
[----:B------:R-:W-:Y:S05]  /*2c90*/  BRA `(.L_x_7614) ;  /* 0xffffffec00ac7947 */ /* 0x000fea000383ffff */
.L_x_7615:
        /* <DEDUP_REMOVED lines=14> */
.L_x_23261:


//--------------------- .text._ZN10layer_norm13ln_fwd_kernelINS_13Kernel_traitsI13__nv_bfloat16S2_fS2_fjLj3072ELj1ELj1ELj4ELj16ENS_18Kernel_traits_baseILj3072ES2_S2_fS2_fjLj128EEEEELb0ELb1ELb1ELb0EEEvNS_9FwdParamsE --------------------------
	.section	.text._ZN10layer_norm13ln_fwd_kernelINS_13Kernel_traitsI13__nv_bfloat16S2_fS2_fjLj3072ELj1ELj1ELj4ELj16ENS_18Kernel_traits_baseILj3072ES2_S2_fS2_fjLj128EEEEELb0ELb1ELb1ELb0EEEvNS_9FwdParamsE,"ax",@progbits
	.align	128
        .global         _ZN10layer_norm13ln_fwd_kernelINS_13Kernel_traitsI13__nv_bfloat16S2_fS2_fjLj3072ELj1ELj1ELj4ELj16ENS_18Kernel_traits_baseILj3072ES2_S2_fS2_fjLj128EEEEELb0ELb1ELb1ELb0EEEvNS_9FwdParamsE
        .type           _ZN10layer_norm13ln_fwd_kernelINS_13Kernel_traitsI13__nv_bfloat16S2_fS2_fjLj3072ELj1ELj1ELj4ELj16ENS_18Kernel_traits_baseILj3072ES2_S2_fS2_fjLj128EEEEELb0ELb1ELb1ELb0EEEvNS_9FwdParamsE,@function
        .size           _ZN10layer_norm13ln_fwd_kernelINS_13Kernel_traitsI13__nv_bfloat16S2_fS2_fjLj3072ELj1ELj1ELj4ELj16ENS_18Kernel_traits_baseILj3072ES2_S2_fS2_fjLj128EEEEELb0ELb1ELb1ELb0EEEvNS_9FwdParamsE,(.L_x_23262 - _ZN10layer_norm13ln_fwd_kernelINS_13Kernel_traitsI13__nv_bfloat16S2_fS2_fjLj3072ELj1ELj1ELj4ELj16ENS_18Kernel_traits_baseILj3072ES2_S2_fS2_fjLj128EEEEELb0ELb1ELb1ELb0EEEvNS_9FwdParamsE)
        .other          _ZN10layer_norm13ln_fwd_kernelINS_13Kernel_traitsI13__nv_bfloat16S2_fS2_fjLj3072ELj1ELj1ELj4ELj16ENS_18Kernel_traits_baseILj3072ES2_S2_fS2_fjLj128EEEEELb0ELb1ELb1ELb0EEEvNS_9FwdParamsE,@"STO_CUDA_ENTRY STV_DEFAULT"
_ZN10layer_norm13ln_fwd_kernelINS_13Kernel_traitsI13__nv_bfloat16S2_fS2_fjLj3072ELj1ELj1ELj4ELj16ENS_18Kernel_traits_baseILj3072ES2_S2_fS2_fjLj128EEEEELb0ELb1ELb1ELb0EEEvNS_9FwdParamsE:
.text._ZN10layer_norm13ln_fwd_kernelINS_13Kernel_traitsI13__nv_bfloat16S2_fS2_fjLj3072ELj1ELj1ELj4ELj16ENS_18Kernel_traits_baseILj3072ES2_S2_fS2_fjLj128EEEEELb0ELb1ELb1ELb0EEEvNS_9FwdParamsE:
        /* <DEDUP_REMOVED lines=39> */
.L_x_7617:
[----:B------:R-:W-:Y:S05]  /*0270*/  BSYNC B0 ;  /* 0x0000000000007941 */ /* 0x000fea0003800000 */
.L_x_7616:
        /* <DEDUP_REMOVED lines=26> */
.L_x_7619:
[----:B------:R-:W-:Y:S05]  /*0420*/  BSYNC B0 ;  /* 0x0000000000007941 */ /* 0x000fea0003800000 */
.L_x_7618:
        /* <DEDUP_REMOVED lines=25> */
.L_x_7621:
[----:B------:R-:W-:Y:S05]  /*05c0*/  BSYNC B0 ;  /* 0x0000000000007941 */ /* 0x000fea0003800000 */
.L_x_7620:
[----:B------:R-:W0:Y:S02]  /*05d0*/  S2UR UR6, SR_CTAID.X ;  /* 0x00000000000679c3 */ /* 0x000e240000002500 */
[----:B0-----:R-:W-:Y:S01]  /*05e0*/  LEA.HI R118, R67, UR6, RZ, 0x19 ;  /* 0x0000000643767c11 */ /* 0x001fe2000f8fc8ff */
[----:B------:R-:W-:-:S03]  /*05f0*/  ULDC UR6, c[0x0][0x214] ;  /* 0x0000850000067ab9 */ /* 0x000fc60000000800 */
[----:B------:R-:W-:-:S13]  /*0600*/  ISETP.GE.AND P0, PT, R118, UR6, PT ;  /* 0x0000000676007c0c */ /* 0x000fda000bf06270 */
[----:B------:R-:W-:Y:S05]  /*0610*/  @P0 EXIT ;  /* 0x000000000000094d */ /* 0x000fea0003800000 */
[----:B------:R-:W-:Y:S01]  /*0620*/  SHF.R.S32.HI R44, RZ, 0x3, R44 ;  /* 0x00000003ff2c7819 */ /* 0x000fe2000001142c */
[----:B------:R-:W-:Y:S01]  /*0630*/  IMAD.U32 R22, R18, 0x10000, RZ ;  /* 0x0001000012167824 */ /* 0x000fe200078e00ff */
[C---:B-----5:R-:W-:Y:S01]  /*0640*/  PRMT R99, R28.reuse, 0x7632, R99 ;  /* 0x000076321c637816 */ /* 0x060fe20000000063 */
[----:B------:R-:W-:Y:S01]  /*0650*/  HFMA2.MMA R123, -RZ, RZ, 0, 5.9604644775390625e-08 ;  /* 0x00000001ff7b7435 */ /* 0x000fe200000001ff */
[----:B------:R-:W-:Y:S01]  /*0660*/  SHF.L.U32 R73, R28, 0x10, RZ ;  /* 0x000000101c497819 */ /* 0x000fe200000006ff */
[----:B------:R-:W-:Y:S01]  /*0670*/  IMAD.U32 R2, R38, 0x10000, RZ ;  /* 0x0001000026027824 */ /* 0x000fe200078e00ff */
[----:B------:R-:W-:Y:S01]  /*0680*/  PRMT R94, R29, 0x7632, R94 ;  /* 0x000076321d5e7816 */ /* 0x000fe2000000005e */
[----:B------:R-:W-:Y:S01]  /*0690*/  IMAD.U32 R70, R35, 0x10000, RZ ;  /* 0x0001000023467824 */ /* 0x000fe200078e00ff */
[----:B------:R-:W-:Y:S01]  /*06a0*/  SHF.L.U32 R72, R29, 0x10, RZ ;  /* 0x000000101d487819 */ /* 0x000fe200000006ff */
[----:B------:R-:W-:Y:S01]  /*06b0*/  IMAD.U32 R77, R24, 0x10000, RZ ;  /* 0x00010000184d7824 */ /* 0x000fe200078e00ff */
        /* <DEDUP_REMOVED lines=12> */
[C---:B------:R-:W-:Y:S01]  /*0780*/  PRMT R93, R32.reuse, 0x7632, R93 ;  /* 0x00007632205d7816 */ /* 0x040fe2000000005d */
[----:B------:R-:W-:Y:S01]  /*0790*/  UISETP.NE.AND UP0, UPT, UR6, URZ, UPT ;  /* 0x0000003f0600728c */ /* 0x000fe2000bf05270 */
[----:B------:R-:W-:Y:S01]  /*07a0*/  IADD3 R29, R29, R44, RZ ;  /* 0x0000002c1d1d7210 */ /* 0x000fe20007ffe0ff */
[----:B------:R-:W-:Y:S01]  /*07b0*/  ULDC UR7, c[0x0][0x29c] ;  /* 0x0000a70000077ab9 */ /* 0x000fe20000000800 */
[----:B------:R-:W-:Y:S01]  /*07c0*/  SHF.L.U32 R69, R32, 0x10, RZ ;  /* 0x0000001020457819 */ /* 0x000fe200000006ff */
[----:B------:R-:W-:Y:S01]  /*07d0*/  ULDC UR6, c[0x0][0x290] ;  /* 0x0000a40000067ab9 */ /* 0x000fe20000000800 */
[----:B------:R-:W-:Y:S01]  /*07e0*/  SHF.L.U32 R32, R67, 0x5, RZ ;  /* 0x0000000543207819 */ /* 0x000fe200000006ff */
[----:B------:R-:W-:Y:S01]  /*07f0*/  IMAD.SHL.U32 R29, R29, 0x8, RZ ;  /* 0x000000081d1d7824 */ /* 0x000fe200078e00ff */
[C---:B------:R-:W-:Y:S01]  /*0800*/  PRMT R95, R33.reuse, 0x7632, R95 ;  /* 0x00007632215f7816 */ /* 0x040fe2000000005f */
[----:B------:R-:W-:Y:S01]  /*0810*/  ULDC.64 UR8, c[0x0][0x210] ;  /* 0x0000840000087ab9 */ /* 0x000fe20000000a00 */
[----:B------:R-:W-:-:S02]  /*0820*/  SHF.L.U32 R68, R33, 0x10, RZ ;  /* 0x0000001021447819 */ /* 0x000fc400000006ff */
[----:B------:R-:W-:Y:S02]  /*0830*/  LOP3.LUT R33, R32, 0x3e0, RZ, 0xc0, !PT ;  /* 0x000003e020217812 */ /* 0x000fe400078ec0ff */
[----:B------:R-:W-:Y:S02]  /*0840*/  I2FP.F32.U32 R29, R29 ;  /* 0x0000001d001d7245 */ /* 0x000fe40000201000 */
[----:B------:R-:W-:Y:S02]  /*0850*/  VIADDMNMX R33, R28, -R33, RZ, !PT ;  /* 0x800000211c217246 */ /* 0x000fe400078001ff */
[----:B------:R0:W1:Y:S01]  /*0860*/  MUFU.RCP R117, R29 ;  /* 0x0000001d00757308 */ /* 0x0000620000001000 */
[----:B------:R-:W-:Y:S02]  /*0870*/  PRMT R105, R26, 0x7632, R105 ;  /* 0x000076321a697816 */ /* 0x000fe40000000069 */
[----:B------:R-:W-:Y:S02]  /*0880*/  VIMNMX R33, R33, 0x20, PT ;  /* 0x0000002021217848 */ /* 0x000fe40003fe0100 */
[----:B------:R-:W-:Y:S01]  /*0890*/  SHF.L.U32 R23, R17, 0x10, RZ ;  /* 0x0000001011177819 */ /* 0x000fe200000006ff */
[----:B------:R-:W-:Y:S01]  /*08a0*/  IMAD.U32 R17, R15, 0x10000, RZ ;  /* 0x000100000f117824 */ /* 0x000fe200078e00ff */
        /* <DEDUP_REMOVED lines=8> */
[----:B------:R-:W-:-:S02]  /*0930*/  PRMT R100, R27, 0x7632, R100 ;  /* 0x000076321b647816 */ /* 0x000fc40000000064 */
[----:B------:R-:W-:Y:S02]  /*0940*/  IADD3 R33, R44, R33, RZ ;  /* 0x000000212c217210 */ /* 0x000fe40007ffe0ff */
[----:B------:R-:W-:Y:S02]  /*0950*/  SHF.L.U32 R19, R13, 0x10, RZ ;  /* 0x000000100d137819 */ /* 0x000fe400000006ff */
        /* <DEDUP_REMOVED lines=54> */
[----:B01----:R-:W-:-:S07]  /*0cc0*/  SHF.L.U32 R116, R33, 0x3, RZ ;  /* 0x0000000321747819 */ /* 0x003fce00000006ff */
.L_x_7683:
[----:B--2---:R-:W0:Y:S08]  /*0cd0*/  LDC.64 R60, c[0x0][0x280] ;  /* 0x0000a000ff3c7b82 */ /* 0x004e300000000a00 */
        /* <DEDUP_REMOVED lines=16> */
[-C--:B------:R-:W-:Y:S02]  /*0de0*/  @P1 LEA.HI.SX32 R122, R121, R66.reuse, 0x1d ;  /* 0x00000042797a1211 */ /* 0x080fe400078feaff */
[----:B------:R-:W-:-:S02]  /*0df0*/  LEA.HI.SX32 R121, R119, R66, 0x1d ;  /* 0x0000004277797211 */ /* 0x000fc400078feaff */
[----:B------:R-:W-:Y:S01]  /*0e00*/  SHF.R.S32.HI R119, RZ, 0x1f, R118 ;  /* 0x0000001fff777819 */ /* 0x000fe20000011476 */
[----:B0-----:R-:W-:Y:S06]  /*0e10*/  @!P5 BRA `(.L_x_7623) ;  /* 0x000000040094d947 */ /* 0x001fec0003800000 */
[----:B------:R-:W0:Y:S02]  /*0e20*/  LDC.64 R60, c[0x0][0x230] ;  /* 0x00008c00ff3c7b82 */ /* 0x000e240000000a00 */
[----:B0-----:R-:W-:-:S04]  /*0e30*/  ISETP.NE.U32.AND P0, PT, R60, RZ, PT ;  /* 0x000000ff3c00720c */ /* 0x001fc80003f05070 */
[----:B------:R-:W-:-:S13]  /*0e40*/  ISETP.NE.AND.EX P0, PT, R61, RZ, PT, P0 ;  /* 0x000000ff3d00720c */ /* 0x000fda0003f05300 */
[----:B------:R-:W0:Y:S02]  /*0e50*/  @P0 LDC.64 R36, c[0x0][0x230] ;  /* 0x00008c00ff240b82 */ /* 0x000e240000000a00 */
[----:B0-----:R-:W-:-:S06]  /*0e60*/  @P0 IMAD.WIDE.U32 R38, R121, 0x20, R36 ;  /* 0x0000002079260825 */ /* 0x001fcc00078e0024 */
[----:B------:R-:W0:Y:S01]  /*0e70*/  @P1 LDC.64 R36, c[0x0][0x220] ;  /* 0x00008800ff241b82 */ /* 0x000e220000000a00 */
[----:B------:R-:W2:Y:S04]  /*0e80*/  @P0 LDG.E.128 R24, desc[UR4][R38.64] ;  /* 0x0000000426180981 */ /* 0x000ea8000c1e1d00 */
[----:B------:R1:W3:Y:S01]  /*0e90*/  @P0 LDG.E.128 R28, desc[UR4][R38.64+0x10] ;  /* 0x00001004261c0981 */ /* 0x0002e2000c1e1d00 */
[----:B------:R-:W-:-:S13]  /*0ea0*/  ISETP.GT.AND P6, PT, R120, RZ, PT ;  /* 0x000000ff7800720c */ /* 0x000fda0003fc4270 */
[----:B------:R-:W-:Y:S01]  /*0eb0*/  @!P6 ISETP.NE.U32.AND P2, PT, R60, RZ, PT ;  /* 0x000000ff3c00e20c */ /* 0x000fe20003f45070 */
[----:B0-----:R-:W-:-:S03]  /*0ec0*/  @P1 IMAD.WIDE.U32 R40, R122, 0x10, R36 ;  /* 0x000000107a281825 */ /* 0x001fc600078e0024 */
[----:B------:R-:W-:Y:S02]  /*0ed0*/  @!P6 ISETP.NE.AND.EX P2, PT, R61, RZ, PT, P2 ;  /* 0x000000ff3d00e20c */ /* 0x000fe40003f45320 */
[----:B------:R3:W5:Y:S01]  /*0ee0*/  @P1 LDG.E.128 R32, desc[UR4][R40.64] ;  /* 0x0000000428201981 */ /* 0x000762000c1e1d00 */
[----:B------:R-:W-:Y:S01]  /*0ef0*/  BSSY B1, `(.L_x_7624) ;  /* 0x000001b000017945 */ /* 0x000fe20003800000 */
[----:B--2---:R-:W-:Y:S02]  /*0f00*/  @!P6 FSEL R36, R24, RZ, P2 ;  /* 0x000000ff1824e208 */ /* 0x004fe40001000000 */
[----:B------:R-:W-:-:S04]  /*0f10*/  @!P6 ISETP.NE.U32.AND P2, PT, R60, RZ, PT ;  /* 0x000000ff3c00e20c */ /* 0x000fc80003f45070 */
[----:B------:R-:W-:-:S04]  /*0f20*/  @!P6 ISETP.NE.AND.EX P2, PT, R61, RZ, PT, P2 ;  /* 0x000000ff3d00e20c */ /* 0x000fc80003f45320 */
[----:B------:R-:W-:Y:S02]  /*0f30*/  @!P6 FSEL R37, R25, RZ, P2 ;  /* 0x000000ff1925e208 */ /* 0x000fe40001000000 */
[----:B------:R-:W-:-:S04]  /*0f40*/  @!P6 ISETP.NE.U32.AND P2, PT, R60, RZ, PT ;  /* 0x000000ff3c00e20c */ /* 0x000fc80003f45070 */
[----:B------:R-:W-:-:S04]  /*0f50*/  @!P6 ISETP.NE.AND.EX P2, PT, R61, RZ, PT, P2 ;  /* 0x000000ff3d00e20c */ /* 0x000fc80003f45320 */
[----:B-1----:R-:W-:Y:S02]  /*0f60*/  @!P6 FSEL R38, R26, RZ, P2 ;  /* 0x000000ff1a26e208 */ /* 0x002fe40001000000 */
        /* <DEDUP_REMOVED lines=13> */
[----:B------:R-:W-:Y:S01]  /*1040*/  @!P6 ISETP.NE.AND.EX P2, PT, R61, RZ, PT, P2 ;  /* 0x000000ff3d00e20c */ /* 0x000fe20003f45320 */
[----:B------:R-:W-:-:S12]  /*1050*/  @!P6 BRA `(.L_x_7625) ;  /* 0x000000000010e947 */ /* 0x000fd80003800000 */
[----:B-----5:R-:W-:-:S05]  /*1060*/  SHF.L.U32 R36, R32, 0x10, RZ ;  /* 0x0000001020247819 */ /* 0x020fca00000006ff */
[----:B------:R-:W-:-:S04]  /*1070*/  FMUL.FTZ R43, R36, UR7 ;  /* 0x00000007242b7c20 */ /* 0x000fc80008410000 */
[----:B------:R-:W-:-:S04]  /*1080*/  FMUL.FTZ R36, R64, R43 ;  /* 0x0000002b40247220 */ /* 0x000fc80000410000 */
[----:B------:R-:W-:-:S07]  /*1090*/  @P0 FADD.FTZ R36, R24, R36 ;  /* 0x0000002418240221 */ /* 0x000fce0000010000 */
.L_x_7625:
[----:B------:R-:W-:Y:S05]  /*10a0*/  BSYNC B1 ;  /* 0x0000000000017941 */ /* 0x000fea0003800000 */
.L_x_7624:
[----:B------:R-:W-:Y:S04]  /*10b0*/  BSSY B1, `(.L_x_7626) ;  /* 0x0000007000017945 */ /* 0x000fe80003800000 */
[----:B------:R-:W-:Y:S05]  /*10c0*/  @!P6 BRA `(.L_x_7627) ;  /* 0x000000000014e947 */ /* 0x000fea0003800000 */
[----:B-----5:R-:W-:-:S05]  /*10d0*/  PRMT R37, R32, 0x7632, R37 ;  /* 0x0000763220257816 */ /* 0x020fca0000000025 */
[----:B------:R-:W-:-:S04]  /*10e0*/  IMAD.U32 R37, R37, 0x10000, RZ ;  /* 0x0001000025257824 */ /* 0x000fc800078e00ff */
[----:B------:R-:W-:-:S04]  /*10f0*/  FMUL.FTZ R60, R37, UR7 ;  /* 0x00000007253c7c20 */ /* 0x000fc80008410000 */
[----:B------:R-:W-:-:S04]  /*1100*/  FMUL.FTZ R37, R115, R60 ;  /* 0x0000003c73257220 */ /* 0x000fc80000410000 */
[----:B------:R-:W-:-:S07]  /*1110*/  @P0 FADD.FTZ R37, R25, R37 ;  /* 0x0000002519250221 */ /* 0x000fce0000010000 */
.L_x_7627:
[----:B------:R-:W-:Y:S05]  /*1120*/  BSYNC B1 ;  /* 0x0000000000017941 */ /* 0x000fea0003800000 */
.L_x_7626:
[----:B------:R-:W-:Y:S04]  /*1130*/  BSSY B1, `(.L_x_7628) ;  /* 0x0000006000017945 */ /* 0x000fe80003800000 */
[----:B------:R-:W-:Y:S05]  /*1140*/  @!P6 BRA `(.L_x_7629) ;  /* 0x000000000010e947 */ /* 0x000fea0003800000 */
[----:B-----5:R-:W-:-:S05]  /*1150*/  SHF.L.U32 R38, R33, 0x10, RZ ;  /* 0x0000001021267819 */ /* 0x020fca00000006ff */
[----:B------:R-:W-:-:S04]  /*1160*/  FMUL.FTZ R38, R38, UR7 ;  /* 0x0000000726267c20 */ /* 0x000fc80008410000 */
[----:B------:R-:W-:-:S04]  /*1170*/  FMUL.FTZ R38, R23, R38 ;  /* 0x0000002617267220 */ /* 0x000fc80000410000 */
[----:B------:R-:W-:-:S07]  /*1180*/  @P0 FADD.FTZ R38, R26, R38 ;  /* 0x000000261a260221 */ /* 0x000fce0000010000 */
.L_x_7629:
[----:B------:R-:W-:Y:S05]  /*1190*/  BSYNC B1 ;  /* 0x0000000000017941 */ /* 0x000fea0003800000 */
.L_x_7628:
[----:B------:R-:W-:Y:S04]  /*11a0*/  BSSY B1, `(.L_x_7630) ;  /* 0x0000007000017945 */ /* 0x000fe80003800000 */
[----:B------:R-:W-:Y:S05]  /*11b0*/  @!P6 BRA `(.L_x_7631) ;  /* 0x000000000014e947 */ /* 0x000fea0003800000 */
[----:B-----5:R-:W-:-:S04]  /*11c0*/  PRMT R39, R33, 0x7632, R39 ;  /* 0x0000763221277816 */ /* 0x020fc80000000027 */
[----:B------:R-:W-:-:S05]  /*11d0*/  SHF.L.U32 R39, R39, 0x10, RZ ;  /* 0x0000001027277819 */ /* 0x000fca00000006ff */
[----:B------:R-:W-:-:S04]  /*11e0*/  FMUL.FTZ R39, R39, UR7 ;  /* 0x0000000727277c20 */ /* 0x000fc80008410000 */
[----:B------:R-:W-:-:S04]  /*11f0*/  FMUL.FTZ R39, R114, R39 ;  /* 0x0000002772277220 */ /* 0x000fc80000410000 */
[----:B------:R-:W-:-:S07]  /*1200*/  @P0 FADD.FTZ R39, R27, R39 ;  /* 0x000000271b270221 */ /* 0x000fce0000010000 */
.L_x_7631:
[----:B------:R-:W-:Y:S05]  /*1210*/  BSYNC B1 ;  /* 0x0000000000017941 */ /* 0x000fea0003800000 */
.L_x_7630:
[----:B------:R-:W-:Y:S04]  /*1220*/  BSSY B1, `(.L_x_7632) ;  /* 0x0000006000017945 */ /* 0x000fe80003800000 */
[----:B------:R-:W-:Y:S05]  /*1230*/  @!P6 BRA `(.L_x_7633) ;  /* 0x000000000010e947 */ /* 0x000fea0003800000 */
[----:B-----5:R-:W-:-:S05]  /*1240*/  SHF.L.U32 R40, R34, 0x10, RZ ;  /* 0x0000001022287819 */ /* 0x020fca00000006ff */
[----:B------:R-:W-:-:S04]  /*1250*/  FMUL.FTZ R43, R40, UR7 ;  /* 0x00000007282b7c20 */ /* 0x000fc80008410000 */
[----:B------:R-:W-:-:S04]  /*1260*/  FMUL.FTZ R40, R22, R43 ;  /* 0x0000002b16287220 */ /* 0x000fc80000410000 */
[----:B------:R-:W-:-:S07]  /*1270*/  @P0 FADD.FTZ R40, R28, R40 ;  /* 0x000000281c280221 */ /* 0x000fce0000010000 */
.L_x_7633:
[----:B------:R-:W-:Y:S05]  /*1280*/  BSYNC B1 ;  /* 0x0000000000017941 */ /* 0x000fea0003800000 */
.L_x_7632:
[----:B------:R-:W-:Y:S04]  /*1290*/  BSSY B1, `(.L_x_7634) ;  /* 0x0000007000017945 */ /* 0x000fe80003800000 */
[----:B------:R-:W-:Y:S05]  /*12a0*/  @!P6 BRA `(.L_x_7635) ;  /* 0x000000000014e947 */ /* 0x000fea0003800000 */
[----:B-----5:R-:W-:-:S04]  /*12b0*/  PRMT R41, R34, 0x7632, R41 ;  /* 0x0000763222297816 */ /* 0x020fc80000000029 */
[----:B------:R-:W-:-:S05]  /*12c0*/  SHF.L.U32 R41, R41, 0x10, RZ ;  /* 0x0000001029297819 */ /* 0x000fca00000006ff */
[----:B------:R-:W-:-:S04]  /*12d0*/  FMUL.FTZ R60, R41, UR7 ;  /* 0x00000007293c7c20 */ /* 0x000fc80008410000 */
[----:B------:R-:W-:-:S04]  /*12e0*/  FMUL.FTZ R41, R113, R60 ;  /* 0x0000003c71297220 */ /* 0x000fc80000410000 */
[----:B------:R-:W-:-:S07]  /*12f0*/  @P0 FADD.FTZ R41, R29, R41 ;  /* 0x000000291d290221 */ /* 0x000fce0000010000 */
.L_x_7635:
[----:B------:R-:W-:Y:S05]  /*1300*/  BSYNC B1 ;  /* 0x0000000000017941 */ /* 0x000fea0003800000 */
.L_x_7634:
[----:B------:R-:W-:Y:S04]  /*1310*/  BSSY B1, `(.L_x_7636) ;  /* 0x0000006000017945 */ /* 0x000fe80003800000 */
[----:B------:R-:W-:Y:S05]  /*1320*/  @!P6 BRA `(.L_x_7637) ;  /* 0x000000000010e947 */ /* 0x000fea0003800000 */
[----:B-----5:R-:W-:-:S05]  /*1330*/  SHF.L.U32 R42, R35, 0x10, RZ ;  /* 0x00000010232a7819 */ /* 0x020fca00000006ff */
[----:B------:R-:W-:-:S04]  /*1340*/  FMUL.FTZ R42, R42, UR7 ;  /* 0x000000072a2a7c20 */ /* 0x000fc80008410000 */
[----:B------:R-:W-:-:S04]  /*1350*/  FMUL.FTZ R42, R21, R42 ;  /* 0x0000002a152a7220 */ /* 0x000fc80000410000 */
[----:B------:R-:W-:-:S07]  /*1360*/  @P0 FADD.FTZ R42, R30, R42 ;  /* 0x0000002a1e2a0221 */ /* 0x000fce0000010000 */
.L_x_7637:
[----:B------:R-:W-:Y:S05]  /*1370*/  BSYNC B1 ;  /* 0x0000000000017941 */ /* 0x000fea0003800000 */
.L_x_7636:
[----:B------:R-:W-:Y:S01]  /*1380*/  BSSY B1, `(.L_x_7638) ;  /* 0x0000008000017945 */ /* 0x000fe20003800000 */
[----:B------:R-:W-:-:S03]  /*1390*/  @!P6 FSEL R43, R31, RZ, P2 ;  /* 0x000000ff1f2be208 */ /* 0x000fc60001000000 */
[----:B------:R-:W-:Y:S05]  /*13a0*/  @!P6 BRA `(.L_x_7639) ;  /* 0x000000000014e947 */ /* 0x000fea0003800000 */
[----:B-----5:R-:W-:-:S05]  /*13b0*/  PRMT R43, R35, 0x7632, R43 ;  /* 0x00007632232b7816 */ /* 0x020fca000000002b */
[----:B------:R-:W-:-:S04]  /*13c0*/  IMAD.U32 R43, R43, 0x10000, RZ ;  /* 0x000100002b2b7824 */ /* 0x000fc800078e00ff */
[----:B------:R-:W-:-:S04]  /*13d0*/  FMUL.FTZ R43, R43, UR7 ;  /* 0x000000072b2b7c20 */ /* 0x000fc80008410000 */
[----:B------:R-:W-:-:S04]  /*13e0*/  FMUL.FTZ R43, R112, R43 ;  /* 0x0000002b702b7220 */ /* 0x000fc80000410000 */
[----:B------:R-:W-:-:S07]  /*13f0*/  @P0 FADD.FTZ R43, R31, R43 ;  /* 0x0000002b1f2b0221 */ /* 0x000fce0000010000 */
.L_x_7639:
[----:B------:R-:W-:Y:S05]  /*1400*/  BSYNC B1 ;  /* 0x0000000000017941 */ /* 0x000fea0003800000 */
.L_x_7638:
[----:B------:R-:W0:Y:S01]  /*1410*/  LDC.64 R60, c[0x0][0x238] ;  /* 0x00008e00ff3c7b82 */ /* 0x000e220000000a00 */
[----:B------:R-:W-:Y:S01]  /*1420*/  IADD3 R122, R122, 0x80, RZ ;  /* 0x000000807a7a7810 */ /* 0x000fe20007ffe0ff */
[C---:B0-----:R-:W-:Y:S01]  /*1430*/  IMAD.WIDE.U32 R60, R121.reuse, 0x20, R60 ;  /* 0x00000020793c7825 */ /* 0x041fe200078e003c */
[----:B------:R-:W-:-:S04]  /*1440*/  IADD3 R121, R121, 0x80, RZ ;  /* 0x0000008079797810 */ /* 0x000fc80007ffe0ff */
[----:B------:R0:W-:Y:S04]  /*1450*/  STG.E.128 desc[UR4][R60.64], R36 ;  /* 0x000000243c007986 */ /* 0x0001e8000c101d04 */
[----:B------:R0:W-:Y:S02]  /*1460*/  STG.E.128 desc[UR4][R60.64+0x10], R40 ;  /* 0x000010283c007986 */ /* 0x0001e4000c101d04 */
.L_x_7623:
[----:B------:R-:W-:Y:S05]  /*1470*/  BSYNC B0 ;  /* 0x0000000000007941 */ /* 0x000fea0003800000 */
.L_x_7622:
[----:B------:R-:W-:Y:S04]  /*1480*/  BSSY B0, `(.L_x_7640) ;  /* 0x0000067000007945 */ /* 0x000fe80003800000 */
[----:B------:R-:W-:Y:S05]  /*1490*/  @!P4 BRA `(.L_x_7641) ;  /* 0x000000040094c947 */ /* 0x000fea0003800000 */
[----:B0-----:R-:W0:Y:S08]  /*14a0*/  LDC.64 R60, c[0x0][0x230] ;  /* 0x00008c00ff3c7b82 */ /* 0x001e300000000a00 */
[----:B------:R-:W1:Y:S01]  /*14b0*/  @P1 LDC.64 R48, c[0x0][0x220] ;  /* 0x00008800ff301b82 */ /* 0x000e620000000a00 */
[----:B0-----:R-:W-:-:S04]  /*14c0*/  ISETP.NE.U32.AND P0, PT, R60, RZ, PT ;  /* 0x000000ff3c00720c */ /* 0x001fc80003f05070 */
[----:B------:R-:W-:-:S13]  /*14d0*/  ISETP.NE.AND.EX P0, PT, R61, RZ, PT, P0 ;  /* 0x000000ff3d00720c */ /* 0x000fda0003f05300 */
[----:B------:R-:W0:Y:S02]  /*14e0*/  @P0 LDC.64 R46, c[0x0][0x230] ;  /* 0x00008c00ff2e0b82 */ /* 0x000e240000000a00 */
[----:B0-----:R-:W-:-:S05]  /*14f0*/  @P0 IMAD.WIDE.U32 R46, R121, 0x20, R46 ;  /* 0x00000020792e0825 */ /* 0x001fca00078e002e */
[----:B------:R-:W2:Y:S04]  /*1500*/  @P0 LDG.E.128 R24, desc[UR4][R46.64] ;  /* 0x000000042e180981 */ /* 0x000ea8000c1e1d00 */
[----:B------:R0:W3:Y:S01]  /*1510*/  @P0 LDG.E.128 R28, desc[UR4][R46.64+0x10] ;  /* 0x000010042e1c0981 */ /* 0x0000e2000c1e1d00 */
[----:B------:R-:W-:Y:S01]  /*1520*/  ISETP.GT.AND P6, PT, R120, RZ, PT ;  /* 0x000000ff7800720c */ /* 0x000fe20003fc4270 */
[----:B-1----:R-:W-:-:S05]  /*1530*/  @P1 IMAD.WIDE.U32 R48, R122, 0x10, R48 ;  /* 0x000000107a301825 */ /* 0x002fca00078e0030 */
[----:B-----5:R3:W5:Y:S01]  /*1540*/  @P1 LDG.E.128 R32, desc[UR4][R48.64] ;  /* 0x0000000430201981 */ /* 0x020762000c1e1d00 */
[----:B------:R-:W-:Y:S06]  /*1550*/  BSSY B1, `(.L_x_7642) ;  /* 0x000001d000017945 */ /* 0x000fec0003800000 */
        /* <DEDUP_REMOVED lines=8> */
[----:B0-----:R-:W-:Y:S02]  /*15e0*/  @!P6 FSEL R46, R26, RZ, P2 ;  /* 0x000000ff1a2ee208 */ /* 0x001fe40001000000 */
        /* <DEDUP_REMOVED lines=19> */
.L_x_7643:
[----:B------:R-:W-:Y:S05]  /*1720*/  BSYNC B1 ;  /* 0x0000000000017941 */ /* 0x000fea0003800000 */
.L_x_7642:
[----:B------:R-:W-:Y:S04]  /*1730*/  BSSY B1, `(.L_x_7644) ;  /* 0x0000007000017945 */ /* 0x000fe80003800000 */
[----:B------:R-:W-:Y:S05]  /*1740*/  @!P6 BRA `(.L_x_7645) ;  /* 0x000000000014e947 */ /* 0x000fea0003800000 */
[----:B-----5:R-:W-:-:S04]  /*1750*/  PRMT R45, R32, 0x7632, R45 ;  /* 0x00007632202d7816 */ /* 0x020fc8000000002d */
[----:B------:R-:W-:-:S05]  /*1760*/  SHF.L.U32 R45, R45, 0x10, RZ ;  /* 0x000000102d2d7819 */ /* 0x000fca00000006ff */
[----:B------:R-:W-:-:S04]  /*1770*/  FMUL.FTZ R60, R45, UR7 ;  /* 0x000000072d3c7c20 */ /* 0x000fc80008410000 */
[----:B------:R-:W-:-:S04]  /*1780*/  FMUL.FTZ R45, R111, R60 ;  /* 0x0000003c6f2d7220 */ /* 0x000fc80000410000 */
[----:B------:R-:W-:-:S07]  /*1790*/  @P0 FADD.FTZ R45, R25, R45 ;  /* 0x0000002d192d0221 */ /* 0x000fce0000010000 */
.L_x_7645:
[----:B------:R-:W-:Y:S05]  /*17a0*/  BSYNC B1 ;  /* 0x0000000000017941 */ /* 0x000fea0003800000 */
.L_x_7644:
[----:B------:R-:W-:Y:S04]  /*17b0*/  BSSY B1, `(.L_x_7646) ;  /* 0x0000006000017945 */ /* 0x000fe80003800000 */
[----:B------:R-:W-:Y:S05]  /*17c0*/  @!P6 BRA `(.L_x_7647) ;  /* 0x000000000010e947 */ /* 0x000fea0003800000 */
[----:B-----5:R-:W-:-:S05]  /*17d0*/  SHF.L.U32 R46, R33, 0x10, RZ ;  /* 0x00000010212e7819 */ /* 0x020fca00000006ff */
[----:B------:R-:W-:-:S04]  /*17e0*/  FMUL.FTZ R46, R46, UR7 ;  /* 0x000000072e2e7c20 */ /* 0x000fc80008410000 */
[----:B------:R-:W-:-:S04]  /*17f0*/  FMUL.FTZ R46, R19, R46 ;  /* 0x0000002e132e7220 */ /* 0x000fc80000410000 */
[----:B------:R-:W-:-:S07]  /*1800*/  @P0 FADD.FTZ R46, R26, R46 ;  /* 0x0000002e1a2e0221 */ /* 0x000fce0000010000 */
.L_x_7647:
[----:B------:R-:W-:Y:S05]  /*1810*/  BSYNC B1 ;  /* 0x0000000000017941 */ /* 0x000fea0003800000 */
.L_x_7646:
[----:B------:R-:W-:Y:S04]  /*1820*/  BSSY B1, `(.L_x_7648) ;  /* 0x0000007000017945 */ /* 0x000fe80003800000 */
[----:B------:R-:W-:Y:S05]  /*1830*/  @!P6 BRA `(.L_x_7649) ;  /* 0x000000000014e947 */ /* 0x000fea0003800000 */
[----:B-----5:R-:W-:-:S05]  /*1840*/  PRMT R47, R33, 0x7632, R47 ;  /* 0x00007632212f7816 */ /* 0x020fca000000002f */
[----:B------:R-:W-:-:S04]  /*1850*/  IMAD.U32 R47, R47, 0x10000, RZ ;  /* 0x000100002f2f7824 */ /* 0x000fc800078e00ff */
[----:B------:R-:W-:-:S04]  /*1860*/  FMUL.FTZ R47, R47, UR7 ;  /* 0x000000072f2f7c20 */ /* 0x000fc80008410000 */
[----:B------:R-:W-:-:S04]  /*1870*/  FMUL.FTZ R47, R110, R47 ;  /* 0x0000002f6e2f7220 */ /* 0x000fc80000410000 */
[----:B------:R-:W-:-:S07]  /*1880*/  @P0 FADD.FTZ R47, R27, R47 ;  /* 0x0000002f1b2f0221 */ /* 0x000fce0000010000 */
.L_x_7649:
[----:B------:R-:W-:Y:S05]  /*1890*/  BSYNC B1 ;  /* 0x0000000000017941 */ /* 0x000fea0003800000 */
.L_x_7648:
[----:B------:R-:W-:Y:S04]  /*18a0*/  BSSY B1, `(.L_x_7650) ;  /* 0x0000006000017945 */ /* 0x000fe80003800000 */
[----:B------:R-:W-:Y:S05]  /*18b0*/  @!P6 BRA `(.L_x_7651) ;  /* 0x000000000010e947 */ /* 0x000fea0003800000 */
[----:B-----5:R-:W-:-:S05]  /*18c0*/  SHF.L.U32 R48, R34, 0x10, RZ ;  /* 0x0000001022307819 */ /* 0x020fca00000006ff */
[----:B------:R-:W-:-:S04]  /*18d0*/  FMUL.FTZ R51, R48, UR7 ;  /* 0x0000000730337c20 */ /* 0x000fc80008410000 */
[----:B------:R-:W-:-:S04]  /*18e0*/  FMUL.FTZ R48, R18, R51 ;  /* 0x0000003312307220 */ /* 0x000fc80000410000 */
[----:B------:R-:W-:-:S07]  /*18f0*/  @P0 FADD.FTZ R48, R28, R48 ;  /* 0x000000301c300221 */ /* 0x000fce0000010000 */
.L_x_7651:
[----:B------:R-:W-:Y:S05]  /*1900*/  BSYNC B1 ;  /* 0x0000000000017941 */ /* 0x000fea0003800000 */
.L_x_7650:
[----:B------:R-:W-:Y:S04]  /*1910*/  BSSY B1, `(.L_x_7652) ;  /* 0x0000007000017945 */ /* 0x000fe80003800000 */
[----:B------:R-:W-:Y:S05]  /*1920*/  @!P6 BRA `(.L_x_7653) ;  /* 0x000000000014e947 */ /* 0x000fea0003800000 */
[----:B-----5:R-:W-:-:S04]  /*1930*/  PRMT R49, R34, 0x7632, R49 ;  /* 0x0000763222317816 */ /* 0x020fc80000000031 */
[----:B------:R-:W-:-:S05]  /*1940*/  SHF.L.U32 R49, R49, 0x10, RZ ;  /* 0x0000001031317819 */ /* 0x000fca00000006ff */
[----:B------:R-:W-:-:S04]  /*1950*/  FMUL.FTZ R60, R49, UR7 ;  /* 0x00000007313c7c20 */ /* 0x000fc80008410000 */
[----:B------:R-:W-:-:S04]  /*1960*/  FMUL.FTZ R49, R109, R60 ;  /* 0x0000003c6d317220 */ /* 0x000fc80000410000 */
[----:B------:R-:W-:-:S07]  /*1970*/  @P0 FADD.FTZ R49, R29, R49 ;  /* 0x000000311d310221 */ /* 0x000fce0000010000 */
.L_x_7653:
[----:B------:R-:W-:Y:S05]  /*1980*/  BSYNC B1 ;  /* 0x0000000000017941 */ /* 0x000fea0003800000 */
.L_x_7652:
[----:B------:R-:W-:Y:S04]  /*1990*/  BSSY B1, `(.L_x_7654) ;  /* 0x0000006000017945 */ /* 0x000fe80003800000 */
[----:B------:R-:W-:Y:S05]  /*19a0*/  @!P6 BRA `(.L_x_7655) ;  /* 0x000000000010e947 */ /* 0x000fea0003800000 */
[----:B-----5:R-:W-:-:S05]  /*19b0*/  SHF.L.U32 R50, R35, 0x10, RZ ;  /* 0x0000001023327819 */ /* 0x020fca00000006ff */
[----:B------:R-:W-:-:S04]  /*19c0*/  FMUL.FTZ R50, R50, UR7 ;  /* 0x0000000732327c20 */ /* 0x000fc80008410000 */
[----:B------:R-:W-:-:S04]  /*19d0*/  FMUL.FTZ R50, R17, R50 ;  /* 0x0000003211327220 */ /* 0x000fc80000410000 */
[----:B------:R-:W-:-:S07]  /*19e0*/  @P0 FADD.FTZ R50, R30, R50 ;  /* 0x000000321e320221 */ /* 0x000fce0000010000 */
.L_x_7655:
[----:B------:R-:W-:Y:S05]  /*19f0*/  BSYNC B1 ;  /* 0x0000000000017941 */ /* 0x000fea0003800000 */
.L_x_7654:
[----:B------:R-:W-:Y:S01]  /*1a00*/  BSSY B1, `(.L_x_7656) ;  /* 0x0000008000017945 */ /* 0x000fe20003800000 */
[----:B------:R-:W-:-:S03]  /*1a10*/  @!P6 FSEL R51, R31, RZ, P2 ;  /* 0x000000ff1f33e208 */ /* 0x000fc60001000000 */
[----:B------:R-:W-:Y:S05]  /*1a20*/  @!P6 BRA `(.L_x_7657) ;  /* 0x000000000014e947 */ /* 0x000fea0003800000 */
[----:B-----5:R-:W-:-:S04]  /*1a30*/  PRMT R51, R35, 0x7632, R51 ;  /* 0x0000763223337816 */ /* 0x020fc80000000033 */
[----:B------:R-:W-:-:S05]  /*1a40*/  SHF.L.U32 R51, R51, 0x10, RZ ;  /* 0x0000001033337819 */ /* 0x000fca00000006ff */
[----:B------:R-:W-:-:S04]  /*1a50*/  FMUL.FTZ R51, R51, UR7 ;  /* 0x0000000733337c20 */ /* 0x000fc80008410000 */
[----:B------:R-:W-:-:S04]  /*1a60*/  FMUL.FTZ R51, R108, R51 ;  /* 0x000000336c337220 */ /* 0x000fc80000410000 */
[----:B------:R-:W-:-:S07]  /*1a70*/  @P0 FADD.FTZ R51, R31, R51 ;  /* 0x000000331f330221 */ /* 0x000fce0000010000 */
.L_x_7657:
[----:B------:R-:W-:Y:S05]  /*1a80*/  BSYNC B1 ;  /* 0x0000000000017941 */ /* 0x000fea0003800000 */
.L_x_7656:
[----:B------:R-:W0:Y:S01]  /*1a90*/  LDC.64 R60, c[0x0][0x238] ;  /* 0x00008e00ff3c7b82 */ /* 0x000e220000000a00 */
[----:B------:R-:W-:Y:S01]  /*1aa0*/  IADD3 R122, R122, 0x80, RZ ;  /* 0x000000807a7a7810 */ /* 0x000fe20007ffe0ff */
[----:B0-----:R-:W-:-:S04]  /*1ab0*/  IMAD.WIDE.U32 R60, R121, 0x20, R60 ;  /* 0x00000020793c7825 */ /* 0x001fc800078e003c */
[----:B------:R-:W-:Y:S01]  /*1ac0*/  VIADD R121, R121, 0x80 ;  /* 0x0000008079797836 */ /* 0x000fe20000000000 */
[----:B------:R1:W-:Y:S04]  /*1ad0*/  STG.E.128 desc[UR4][R60.64], R44 ;  /* 0x0000002c3c007986 */ /* 0x0003e8000c101d04 */
[----:B------:R1:W-:Y:S02]  /*1ae0*/  STG.E.128 desc[UR4][R60.64+0x10], R48 ;  /* 0x000010303c007986 */ /* 0x0003e4000c101d04 */
.L_x_7641:
[----:B------:R-:W-:Y:S05]  /*1af0*/  BSYNC B0 ;  /* 0x0000000000007941 */ /* 0x000fea0003800000 */
.L_x_7640:
[----:B------:R-:W-:Y:S04]  /*1b00*/  BSSY B0, `(.L_x_7658) ;  /* 0x0000065000007945 */ /* 0x000fe80003800000 */
[----:B------:R-:W-:Y:S05]  /*1b10*/  @!P3 BRA `(.L_x_7659) ;  /* 0x00000004008cb947 */ /* 0x000fea0003800000 */
[----:B------:R-:W2:Y:S01]  /*1b20*/  LDC.64 R58, c[0x0][0x230] ;  /* 0x00008c00ff3a7b82 */ /* 0x000ea20000000a00 */
[----:B------:R-:W-:-:S07]  /*1b30*/  ISETP.GT.AND P6, PT, R120, RZ, PT ;  /* 0x000000ff7800720c */ /* 0x000fce0003fc4270 */
[----:B01----:R-:W0:Y:S01]  /*1b40*/  LDC.64 R60, c[0x0][0x238] ;  /* 0x00008e00ff3c7b82 */ /* 0x003e220000000a00 */
[----:B--2---:R-:W-:-:S04]  /*1b50*/  ISETP.NE.U32.AND P0, PT, R58, RZ, PT ;  /* 0x000000ff3a00720c */ /* 0x004fc80003f05070 */
[----:B------:R-:W-:-:S13]  /*1b60*/  ISETP.NE.AND.EX P0, PT, R59, RZ, PT, P0 ;  /* 0x000000ff3b00720c */ /* 0x000fda0003f05300 */
[----:B------:R-:W1:Y:S02]  /*1b70*/  @P0 LDC.64 R52, c[0x0][0x230] ;  /* 0x00008c00ff340b82 */ /* 0x000e640000000a00 */
[----:B-1----:R-:W-:-:S06]  /*1b80*/  @P0 IMAD.WIDE.U32 R54, R121, 0x20, R52 ;  /* 0x0000002079360825 */ /* 0x002fcc00078e0034 */
[----:B------:R-:W1:Y:S01]  /*1b90*/  @P1 LDC.64 R52, c[0x0][0x220] ;  /* 0x00008800ff341b82 */ /* 0x000e620000000a00 */
[----:B------:R-:W2:Y:S04]  /*1ba0*/  @P0 LDG.E.128 R24, desc[UR4][R54.64] ;  /* 0x0000000436180981 */ /* 0x000ea8000c1e1d00 */
[----:B------:R3:W4:Y:S01]  /*1bb0*/  @P0 LDG.E.128 R28, desc[UR4][R54.64+0x10] ;  /* 0x00001004361c0981 */ /* 0x000722000c1e1d00 */
[----:B------:R-:W-:-:S04]  /*1bc0*/  @!P6 ISETP.NE.U32.AND P2, PT, R58, RZ, PT ;  /* 0x000000ff3a00e20c */ /* 0x000fc80003f45070 */
[----:B------:R-:W-:Y:S01]  /*1bd0*/  @!P6 ISETP.NE.AND.EX P2, PT, R59, RZ, PT, P2 ;  /* 0x000000ff3b00e20c */ /* 0x000fe20003f45320 */
[----:B-1----:R-:W-:-:S05]  /*1be0*/  @P1 IMAD.WIDE.U32 R56, R122, 0x10, R52 ;  /* 0x000000107a381825 */ /* 0x002fca00078e0034 */
[----:B-----5:R4:W5:Y:S01]  /*1bf0*/  @P1 LDG.E.128 R32, desc[UR4][R56.64] ;  /* 0x0000000438201981 */ /* 0x020962000c1e1d00 */
[----:B------:R-:W-:Y:S01]  /*1c00*/  @!P6 ISETP.NE.U32.AND P1, PT, R58, RZ, PT ;  /* 0x000000ff3a00e20c */ /* 0x000fe20003f25070 */
[----:B------:R-:W-:Y:S01]  /*1c10*/  BSSY B1, `(.L_x_7660) ;  /* 0x000001a000017945 */ /* 0x000fe20003800000 */
[----:B0-----:R-:W-:Y:S02]  /*1c20*/  IMAD.WIDE.U32 R60, R121, 0x20, R60 ;  /* 0x00000020793c7825 */ /* 0x001fe400078e003c */
[----:B------:R-:W-:-:S04]  /*1c30*/  @!P6 ISETP.NE.AND.EX P1, PT, R59, RZ, PT, P1 ;  /* 0x000000ff3b00e20c */ /* 0x000fc80003f25310 */
[----:B--2---:R-:W-:Y:S02]  /*1c40*/  @!P6 FSEL R52, R24, RZ, P1 ;  /* 0x000000ff1834e208 */ /* 0x004fe40000800000 */
[----:B------:R-:W-:Y:S02]  /*1c50*/  @!P6 FSEL R53, R25, RZ, P2 ;  /* 0x000000ff1935e208 */ /* 0x000fe40001000000 */
[C---:B------:R-:W-:Y:S02]  /*1c60*/  @!P6 ISETP.NE.U32.AND P1, PT, R58.reuse, RZ, PT ;  /* 0x000000ff3a00e20c */ /* 0x040fe40003f25070 */
[----:B------:R-:W-:Y:S02]  /*1c70*/  @!P6 ISETP.NE.U32.AND P2, PT, R58, RZ, PT ;  /* 0x000000ff3a00e20c */ /* 0x000fe40003f45070 */
[C---:B------:R-:W-:Y:S02]  /*1c80*/  @!P6 ISETP.NE.AND.EX P1, PT, R59.reuse, RZ, PT, P1 ;  /* 0x000000ff3b00e20c */ /* 0x040fe40003f25310 */
[----:B------:R-:W-:-:S02]  /*1c90*/  @!P6 ISETP.NE.AND.EX P2, PT, R59, RZ, PT, P2 ;  /* 0x000000ff3b00e20c */ /* 0x000fc40003f45320 */
[----:B---3--:R-:W-:Y:S02]  /*1ca0*/  @!P6 FSEL R54, R26, RZ, P1 ;  /* 0x000000ff1a36e208 */ /* 0x008fe40000800000 */
[----:B------:R-:W-:Y:S02]  /*1cb0*/  @!P6 FSEL R55, R27, RZ, P2 ;  /* 0x000000ff1b37e208 */ /* 0x000fe40001000000 */
[C---:B------:R-:W-:Y:S02]  /*1cc0*/  @!P6 ISETP.NE.U32.AND P1, PT, R58.reuse, RZ, PT ;  /* 0x000000ff3a00e20c */ /* 0x040fe40003f25070 */
[----:B------:R-:W-:Y:S02]  /*1cd0*/  @!P6 ISETP.NE.U32.AND P2, PT, R58, RZ, PT ;  /* 0x000000ff3a00e20c */ /* 0x000fe40003f45070 */
[C---:B------:R-:W-:Y:S02]  /*1ce0*/  @!P6 ISETP.NE.AND.EX P1, PT, R59.reuse, RZ, PT, P1 ;  /* 0x000000ff3b00e20c */ /* 0x040fe40003f25310 */
[----:B------:R-:W-:-:S02]  /*1cf0*/  @!P6 ISETP.NE.AND.EX P2, PT, R59, RZ, PT, P2 ;  /* 0x000000ff3b00e20c */ /* 0x000fc40003f45320 */
[----:B----4-:R-:W-:Y:S02]  /*1d00*/  @!P6 FSEL R56, R28, RZ, P1 ;  /* 0x000000ff1c38e208 */ /* 0x010fe40000800000 */
[----:B------:R-:W-:Y:S02]  /*1d10*/  @!P6 FSEL R57, R29, RZ, P2 ;  /* 0x000000ff1d39e208 */ /* 0x000fe40001000000 */
[C---:B------:R-:W-:Y:S02]  /*1d20*/  @!P6 ISETP.NE.U32.AND P1, PT, R58.reuse, RZ, PT ;  /* 0x000000ff3a00e20c */ /* 0x040fe40003f25070 */
[----:B------:R-:W-:Y:S02]  /*1d30*/  @!P6 ISETP.NE.U32.AND P2, PT, R58, RZ, PT ;  /* 0x000000ff3a00e20c */ /* 0x000fe40003f45070 */
[C---:B------:R-:W-:Y:S02]  /*1d40*/  @!P6 ISETP.NE.AND.EX P1, PT, R59.reuse, RZ, PT, P1 ;  /* 0x000000ff3b00e20c */ /* 0x040fe40003f25310 */
[----:B------:R-:W-:Y:S01]  /*1d50*/  @!P6 ISETP.NE.AND.EX P2, PT, R59, RZ, PT, P2 ;  /* 0x000000ff3b00e20c */ /* 0x000fe20003f45320 */
[----:B------:R-:W-:-:S12]  /*1d60*/  @!P6 BRA `(.L_x_7661) ;  /* 0x000000000010e947 */ /* 0x000fd80003800000 */
[----:B-----5:R-:W-:-:S05]  /*1d70*/  SHF.L.U32 R52, R32, 0x10, RZ ;  /* 0x0000001020347819 */ /* 0x020fca00000006ff */
[----:B------:R-:W-:-:S04]  /*1d80*/  FMUL.FTZ R59, R52, UR7 ;  /* 0x00000007343b7c20 */ /* 0x000fc80008410000 */
[----:B------:R-:W-:-:S04]  /*1d90*/  FMUL.FTZ R52, R16, R59 ;  /* 0x0000003b10347220 */ /* 0x000fc80000410000 */
[----:B------:R-:W-:-:S07]  /*1da0*/  @P0 FADD.FTZ R52, R24, R52 ;  /* 0x0000003418340221 */ /* 0x000fce0000010000 */
.L_x_7661:
[----:B------:R-:W-:Y:S05]  /*1db0*/  BSYNC B1 ;  /* 0x0000000000017941 */ /* 0x000fea0003800000 */
.L_x_7660:
[----:B------:R-:W-:Y:S04]  /*1dc0*/  BSSY B1, `(.L_x_7662) ;  /* 0x0000007000017945 */ /* 0x000fe80003800000 */
[----:B------:R-:W-:Y:S05]  /*1dd0*/  @!P6 BRA `(.L_x_7663) ;  /* 0x000000000014e947 */ /* 0x000fea0003800000 */
[----:B-----5:R-:W-:-:S04]  /*1de0*/  PRMT R53, R32, 0x7632, R53 ;  /* 0x0000763220357816 */ /* 0x020fc80000000035 */
[----:B------:R-:W-:-:S05]  /*1df0*/  SHF.L.U32 R53, R53, 0x10, RZ ;  /* 0x0000001035357819 */ /* 0x000fca00000006ff */
[----:B------:R-:W-:-:S04]  /*1e00*/  FMUL.FTZ R58, R53, UR7 ;  /* 0x00000007353a7c20 */ /* 0x000fc80008410000 */
[----:B------:R-:W-:-:S04]  /*1e10*/  FMUL.FTZ R53, R107, R58 ;  /* 0x0000003a6b357220 */ /* 0x000fc80000410000 */
[----:B------:R-:W-:-:S07]  /*1e20*/  @P0 FADD.FTZ R53, R25, R53 ;  /* 0x0000003519350221 */ /* 0x000fce0000010000 */
.L_x_7663:
[----:B------:R-:W-:Y:S05]  /*1e30*/  BSYNC B1 ;  /* 0x0000000000017941 */ /* 0x000fea0003800000 */
.L_x_7662:
[----:B------:R-:W-:Y:S04]  /*1e40*/  BSSY B1, `(.L_x_7664) ;  /* 0x0000006000017945 */ /* 0x000fe80003800000 */
[----:B------:R-:W-:Y:S05]  /*1e50*/  @!P6 BRA `(.L_x_7665) ;  /* 0x000000000010e947 */ /* 0x000fea0003800000 */
[----:B-----5:R-:W-:-:S05]  /*1e60*/  SHF.L.U32 R54, R33, 0x10, RZ ;  /* 0x0000001021367819 */ /* 0x020fca00000006ff */
[----:B------:R-:W-:-:S04]  /*1e70*/  FMUL.FTZ R54, R54, UR7 ;  /* 0x0000000736367c20 */ /* 0x000fc80008410000 */
[----:B------:R-:W-:-:S04]  /*1e80*/  FMUL.FTZ R54, R15, R54 ;  /* 0x000000360f367220 */ /* 0x000fc80000410000 */
[----:B------:R-:W-:-:S07]  /*1e90*/  @P0 FADD.FTZ R54, R26, R54 ;  /* 0x000000361a360221 */ /* 0x000fce0000010000 */
.L_x_7665:
[----:B------:R-:W-:Y:S05]  /*1ea0*/  BSYNC B1 ;  /* 0x0000000000017941 */ /* 0x000fea0003800000 */
.L_x_7664:
[----:B------:R-:W-:Y:S04]  /*1eb0*/  BSSY B1, `(.L_x_7666) ;  /* 0x0000007000017945 */ /* 0x000fe80003800000 */
[----:B------:R-:W-:Y:S05]  /*1ec0*/  @!P6 BRA `(.L_x_7667) ;  /* 0x000000000014e947 */ /* 0x000fea0003800000 */
[----:B-----5:R-:W-:-:S04]  /*1ed0*/  PRMT R55, R33, 0x7632, R55 ;  /* 0x0000763221377816 */ /* 0x020fc80000000037 */
[----:B------:R-:W-:-:S05]  /*1ee0*/  SHF.L.U32 R55, R55, 0x10, RZ ;  /* 0x0000001037377819 */ /* 0x000fca00000006ff */
[----:B------:R-:W-:-:S04]  /*1ef0*/  FMUL.FTZ R55, R55, UR7 ;  /* 0x0000000737377c20 */ /* 0x000fc80008410000 */
[----:B------:R-:W-:-:S04]  /*1f00*/  FMUL.FTZ R55, R106, R55 ;  /* 0x000000376a377220 */ /* 0x000fc80000410000 */
[----:B------:R-:W-:-:S07]  /*1f10*/  @P0 FADD.FTZ R55, R27, R55 ;  /* 0x000000371b370221 */ /* 0x000fce0000010000 */
.L_x_7667:
[----:B------:R-:W-:Y:S05]  /*1f20*/  BSYNC B1 ;  /* 0x0000000000017941 */ /* 0x000fea0003800000 */
.L_x_7666:
[----:B------:R-:W-:Y:S04]  /*1f30*/  BSSY B1, `(.L_x_7668) ;  /* 0x0000006000017945 */ /* 0x000fe80003800000 */
[----:B------:R-:W-:Y:S05]  /*1f40*/  @!P6 BRA `(.L_x_7669) ;  /* 0x000000000010e947 */ /* 0x000fea0003800000 */
[----:B-----5:R-:W-:-:S05]  /*1f50*/  SHF.L.U32 R56, R34, 0x10, RZ ;  /* 0x0000001022387819 */ /* 0x020fca00000006ff */
[----:B------:R-:W-:-:S04]  /*1f60*/  FMUL.FTZ R59, R56, UR7 ;  /* 0x00000007383b7c20 */ /* 0x000fc80008410000 */
[----:B------:R-:W-:-:S04]  /*1f70*/  FMUL.FTZ R56, R14, R59 ;  /* 0x0000003b0e387220 */ /* 0x000fc80000410000 */
[----:B------:R-:W-:-:S07]  /*1f80*/  @P0 FADD.FTZ R56, R28, R56 ;  /* 0x000000381c380221 */ /* 0x000fce0000010000 */
.L_x_7669:
[----:B------:R-:W-:Y:S05]  /*1f90*/  BSYNC B1 ;  /* 0x0000000000017941 */ /* 0x000fea0003800000 */
.L_x_7668:
[----:B------:R-:W-:Y:S04]  /*1fa0*/  BSSY B1, `(.L_x_7670) ;  /* 0x0000007000017945 */ /* 0x000fe80003800000 */
[----:B------:R-:W-:Y:S05]  /*1fb0*/  @!P6 BRA `(.L_x_7671) ;  /* 0x000000000014e947 */ /* 0x000fea0003800000 */
[----:B-----5:R-:W-:-:S05]  /*1fc0*/  PRMT R57, R34, 0x7632, R57 ;  /* 0x0000763222397816 */ /* 0x020fca0000000039 */
[----:B------:R-:W-:-:S04]  /*1fd0*/  IMAD.U32 R57, R57, 0x10000, RZ ;  /* 0x0001000039397824 */ /* 0x000fc800078e00ff */
[----:B------:R-:W-:-:S04]  /*1fe0*/  FMUL.FTZ R57, R57, UR7 ;  /* 0x0000000739397c20 */ /* 0x000fc80008410000 */
[----:B------:R-:W-:-:S04]  /*1ff0*/  FMUL.FTZ R57, R104, R57 ;  /* 0x0000003968397220 */ /* 0x000fc80000410000 */
[----:B------:R-:W-:-:S07]  /*2000*/  @P0 FADD.FTZ R57, R29, R57 ;  /* 0x000000391d390221 */ /* 0x000fce0000010000 */
.L_x_7671:
[----:B------:R-:W-:Y:S05]  /*2010*/  BSYNC B1 ;  /* 0x0000000000017941 */ /* 0x000fea0003800000 */
.L_x_7670:
[----:B------:R-:W-:Y:S01]  /*2020*/  BSSY B1, `(.L_x_7672) ;  /* 0x0000007000017945 */ /* 0x000fe20003800000 */
[----:B------:R-:W-:-:S03]  /*2030*/  @!P6 FSEL R58, R30, RZ, P1 ;  /* 0x000000ff1e3ae208 */ /* 0x000fc60000800000 */
[----:B------:R-:W-:Y:S05]  /*2040*/  @!P6 BRA `(.L_x_7673) ;  /* 0x000000000010e947 */ /* 0x000fea0003800000 */
[----:B-----5:R-:W-:-:S05]  /*2050*/  SHF.L.U32 R58, R35, 0x10, RZ ;  /* 0x00000010233a7819 */ /* 0x020fca00000006ff */
[----:B------:R-:W-:-:S04]  /*2060*/  FMUL.FTZ R58, R58, UR7 ;  /* 0x000000073a3a7c20 */ /* 0x000fc80008410000 */
[----:B------:R-:W-:-:S04]  /*2070*/  FMUL.FTZ R58, R13, R58 ;  /* 0x0000003a0d3a7220 */ /* 0x000fc80000410000 */
[----:B------:R-:W-:-:S07]  /*2080*/  @P0 FADD.FTZ R58, R30, R58 ;  /* 0x0000003a1e3a0221 */ /* 0x000fce0000010000 */
.L_x_7673:
[----:B------:R-:W-:Y:S05]  /*2090*/  BSYNC B1 ;  /* 0x0000000000017941 */ /* 0x000fea0003800000 */
.L_x_7672:
        /* <DEDUP_REMOVED lines=8> */
.L_x_7675:
[----:B------:R-:W-:Y:S05]  /*2120*/  BSYNC B1 ;  /* 0x0000000000017941 */ /* 0x000fea0003800000 */
.L_x_7674:
[----:B------:R2:W-:Y:S04]  /*2130*/  STG.E.128 desc[UR4][R60.64], R52 ;  /* 0x000000343c007986 */ /* 0x0005e8000c101d04 */
[----:B------:R2:W-:Y:S02]  /*2140*/  STG.E.128 desc[UR4][R60.64+0x10], R56 ;  /* 0x000010383c007986 */ /* 0x0005e4000c101d04 */
.L_x_7659:
[----:B------:R-:W-:Y:S05]  /*2150*/  BSYNC B0 ;  /* 0x0000000000007941 */ /* 0x000fea0003800000 */
.L_x_7658:
        /* <DEDUP_REMOVED lines=63> */
[----:B------:R-:W-:Y:S01]  /*2550*/  FSEL R125, R61, RZ, P5 ;  /* 0x000000ff3d7d7208 */ /* 0x000fe20002800000 */
        /* <DEDUP_REMOVED lines=40> */
.L_x_7694:
[----:B------:R-:W-:Y:S01]  /*27e0*/  LOP3.LUT P1, RZ, R67, 0x1f, RZ, 0xc0, !PT ;  /* 0x0000001f43ff7812 */ /* 0x000fe2000782c0ff */
[----:B-1----:R-:W-:Y:S01]  /*27f0*/  FADD.FTZ R61, R125, R61 ;  /* 0x0000003d7d3d7221 */ /* 0x002fe20000010000 */
[----:B------:R-:W-:Y:S01]  /*2800*/  LOP3.LUT R120, R120, 0x3, RZ, 0xc0, !PT ;  /* 0x0000000378787812 */ /* 0x000fe200078ec0ff */
[----:B------:R-:W-:Y:S05]  /*2810*/  WARPSYNC.ALL ;  /* 0x0000000000007948 */ /* 0x000fea0003800000 */
[----:B------:R-:W-:-:S04]  /*2820*/  LOP3.LUT R124, R67, 0x1f, RZ, 0xc0, !PT ;  /* 0x0000001f437c7812 */ /* 0x000fc800078ec0ff */
[----:B------:R-:W-:Y:S01]  /*2830*/  ISETP.GT.U32.AND P2, PT, R124, 0x3, PT ;  /* 0x000000037c00780c */ /* 0x000fe20003f44070 */
[----:B------:R-:W1:Y:S01]  /*2840*/  @!P1 S2R R123, SR_CgaCtaId ;  /* 0x00000000007b9919 */ /* 0x000e620000008800 */
[----:B------:R-:W-:-:S04]  /*2850*/  @!P1 MOV R122, 0x400 ;  /* 0x00000400007a9802 */ /* 0x000fc80000000f00 */
[----:B-1----:R-:W-:Y:S02]  /*2860*/  @!P1 LEA R123, R123, R122, 0x18 ;  /* 0x0000007a7b7b9211 */ /* 0x002fe400078ec0ff */
[----:B------:R-:W-:-:S04]  /*2870*/  @!P1 IADD3 R122, R121, R120, RZ ;  /* 0x00000078797a9210 */ /* 0x000fc80007ffe0ff */
[----:B------:R-:W-:-:S05]  /*2880*/  @!P1 LEA R122, R122, R123, 0x3 ;  /* 0x0000007b7a7a9211 */ /* 0x000fca00078e18ff */
[----:B------:R1:W-:Y:S02]  /*2890*/  @!P1 STS.64 [R122], R60 ;  /* 0x0000003c7a009388 */ /* 0x0003e40000000a00 */
[----:B-1----:R-:W1:Y:S01]  /*28a0*/  @!P2 S2R R61, SR_CgaCtaId ;  /* 0x00000000003da919 */ /* 0x002e620000008800 */
[----:B------:R-:W-:Y:S01]  /*28b0*/  @!P2 MOV R60, 0x400 ;  /* 0x00000400003ca802 */ /* 0x000fe20000000f00 */
[----:B------:R-:W-:Y:S01]  /*28c0*/  @!P2 IMAD.IADD R121, R121, 0x1, R124 ;  /* 0x000000017979a824 */ /* 0x000fe200078e027c */
[----:B0-----:R-:W-:Y:S01]  /*28d0*/  HFMA2.MMA R125, -RZ, RZ, 0, 0 ;  /* 0x00000000ff7d7435 */ /* 0x001fe200000001ff */
[----:B------:R-:W-:Y:S01]  /*28e0*/  BAR.SYNC.DEFER_BLOCKING 0x0 ;  /* 0x0000000000007b1d */ /* 0x000fe20000010000 */
[----:B------:R-:W-:-:S04]  /*28f0*/  LOP3.LUT P1, RZ, R120, 0x1f, R67, 0xf8, !PT ;  /* 0x0000001f78ff7812 */ /* 0x000fc8000782f843 */
[----:B------:R-:W-:Y:S01]  /*2900*/  @!P2 MOV R125, R116 ;  /* 0x00000074007da202 */ /* 0x000fe20000000f00 */
[----:B------:R-:W-:Y:S04]  /*2910*/  BSSY B0, `(.L_x_7677) ;  /* 0x00000a7000007945 */ /* 0x000fe80003800000 */
[----:B------:R-:W0:Y:S01]  /*2920*/  SHFL.DOWN PT, R124, R125, 0x2, 0x1f ;  /* 0x08401f007d7c7f89 */ /* 0x000e2200000e0000 */
[----:B-1----:R-:W-:-:S04]  /*2930*/  @!P2 LEA R60, R61, R60, 0x18 ;  /* 0x0000003c3d3ca211 */ /* 0x002fc800078ec0ff */
[----:B------:R-:W-:Y:S02]  /*2940*/  @!P2 LEA R121, R121, R60, 0x3 ;  /* 0x0000003c7979a211 */ /* 0x000fe400078e18ff */
[----:B------:R-:W-:Y:S02]  /*2950*/  CS2R R60, SRZ ;  /* 0x00000000003c7805 */ /* 0x000fe4000001ff00 */
[-C--:B0-----:R-:W-:Y:S02]  /*2960*/  IADD3 R120, R124, R125.reuse, RZ ;  /* 0x0000007d7c787210 */ /* 0x081fe40007ffe0ff */
[----:B------:R-:W-:Y:S02]  /*2970*/  I2FP.F32.S32 R124, R124 ;  /* 0x0000007c007c7245 */ /* 0x000fe40000201400 */
[----:B------:R0:W1:Y:S02]  /*2980*/  @!P2 LDS.64 R60, [R121] ;  /* 0x00000000793ca984 */ /* 0x0000640000000a00 */
[----:B0-----:R-:W-:-:S02]  /*2990*/  I2FP.F32.S32 R121, R125 ;  /* 0x0000007d00797245 */ /* 0x001fc40000201400 */
[----:B-1----:R-:W0:Y:S02]  /*29a0*/  SHFL.DOWN PT, R123, R60, 0x2, 0x1f ;  /* 0x08401f003c7b7f89 */ /* 0x002e2400000e0000 */
[----:B0-----:R-:W-:-:S04]  /*29b0*/  FADD.FTZ R122, -R123, R60 ;  /* 0x0000003c7b7a7221 */ /* 0x001fc80000010100 */
[----:B------:R-:W-:-:S04]  /*29c0*/  FMUL.FTZ R122, R122, R122 ;  /* 0x0000007a7a7a7220 */ /* 0x000fc80000410000 */
[----:B------:R-:W-:-:S04]  /*29d0*/  FMUL.FTZ R122, R122, R121 ;  /* 0x000000797a7a7220 */ /* 0x000fc80000410000 */
[-C--:B------:R-:W-:Y:S01]  /*29e0*/  FMUL.FTZ R122, R122, R124.reuse ;  /* 0x0000007c7a7a7220 */ /* 0x080fe20000410000 */
[----:B------:R-:W-:-:S04]  /*29f0*/  FMUL.FTZ R124, R123, R124 ;  /* 0x0000007c7b7c7220 */ /* 0x000fc80000410000 */
[----:B------:R-:W-:Y:S02]  /*2a00*/  FFMA.FTZ R121, R121, R60, R124 ;  /* 0x0000003c79797223 */ /* 0x000fe4000001007c */
[----:B------:R-:W0:Y:S02]  /*2a10*/  SHFL.DOWN PT, R60, R61, 0x2, 0x1f ;  /* 0x08401f003d3c7f89 */ /* 0x000e2400000e0000 */
[----:B0-----:R-:W-:Y:S01]  /*2a20*/  FADD.FTZ R124, R60, R61 ;  /* 0x0000003d3c7c7221 */ /* 0x001fe20000010000 */
[----:B------:R-:W-:Y:S01]  /*2a30*/  I2FP.F32.S32 R60, R120 ;  /* 0x00000078003c7245 */ /* 0x000fe20000201400 */
[----:B------:R-:W0:Y:S03]  /*2a40*/  SHFL.DOWN PT, R61, R120, 0x1, 0x1f ;  /* 0x08201f00783d7f89 */ /* 0x000e2600000e0000 */
[----:B------:R-:W1:Y:S02]  /*2a50*/  MUFU.RCP R123, R60 ;  /* 0x0000003c007b7308 */ /* 0x000e640000001000 */
[C---:B-1----:R-:W-:Y:S01]  /*2a60*/  FMUL.FTZ R121, R123.reuse, R121 ;  /* 0x000000797b797220 */ /* 0x042fe20000410000 */
[----:B------:R-:W-:Y:S01]  /*2a70*/  FFMA.FTZ R124, R123, R122, R124 ;  /* 0x0000007a7b7c7223 */ /* 0x000fe2000001007c */
[----:B0-----:R-:W-:-:S03]  /*2a80*/  IADD3 R123, R120, R61, RZ ;  /* 0x0000003d787b7210 */ /* 0x001fc60007ffe0ff */
[----:B------:R-:W0:Y:S01]  /*2a90*/  SHFL.DOWN PT, R122, R121, 0x1, 0x1f ;  /* 0x08201f00797a7f89 */ /* 0x000e2200000e0000 */
[----:B------:R-:W-:Y:S01]  /*2aa0*/  I2FP.F32.S32 R120, R61 ;  /* 0x0000003d00787245 */ /* 0x000fe20000201400 */
[----:B0-----:R-:W-:-:S04]  /*2ab0*/  FADD.FTZ R125, R121, -R122 ;  /* 0x8000007a797d7221 */ /* 0x001fc80000010000 */
[----:B------:R-:W-:-:S04]  /*2ac0*/  FMUL.FTZ R125, R125, R125 ;  /* 0x0000007d7d7d7220 */ /* 0x000fc80000410000 */
[----:B------:R-:W-:Y:S01]  /*2ad0*/  FMUL.FTZ R61, R60, R125 ;  /* 0x0000007d3c3d7220 */ /* 0x000fe20000410000 */
[----:B------:R-:W-:-:S03]  /*2ae0*/  FMUL.FTZ R125, R122, R120 ;  /* 0x000000787a7d7220 */ /* 0x000fc60000410000 */
[----:B------:R-:W-:Y:S01]  /*2af0*/  FMUL.FTZ R61, R61, R120 ;  /* 0x000000783d3d7220 */ /* 0x000fe20000410000 */
[----:B------:R-:W-:Y:S01]  /*2b00*/  FFMA.FTZ R60, R60, R121, R125 ;  /* 0x000000793c3c7223 */ /* 0x000fe2000001007d */
[----:B------:R-:W-:Y:S01]  /*2b10*/  I2FP.F32.S32 R120, R123 ;  /* 0x0000007b00787245 */ /* 0x000fe20000201400 */
[----:B------:R-:W0:Y:S05]  /*2b20*/  SHFL.DOWN PT, R125, R124, 0x1, 0x1f ;  /* 0x08201f007c7d7f89 */ /* 0x000e2a00000e0000 */
[----:B------:R-:W1:Y:S02]  /*2b30*/  MUFU.RCP R120, R120 ;  /* 0x0000007800787308 */ /* 0x000e640000001000 */
[----:B-1----:R-:W-:Y:S01]  /*2b40*/  FMUL.FTZ R121, R120, R60 ;  /* 0x0000003c78797220 */ /* 0x002fe20000410000 */
[----:B0-----:R-:W-:-:S04]  /*2b50*/  FADD.FTZ R125, R124, R125 ;  /* 0x0000007d7c7d7221 */ /* 0x001fc80000010000 */
[----:B------:R-:W-:Y:S01]  /*2b60*/  FFMA.FTZ R125, R120, R61, R125 ;  /* 0x0000003d787d7223 */ /* 0x000fe2000001007d */
[----:B------:R-:W0:Y:S01]  /*2b70*/  SHFL.IDX PT, R121, R121, RZ, 0x1f ;  /* 0x00001fff79797589 */ /* 0x000e2200000e0000 */
[----:B------:R-:W1:Y:S04]  /*2b80*/  @!P1 LDC.64 R60, c[0x0][0x250] ;  /* 0x00009400ff3c9b82 */ /* 0x000e680000000a00 */
[----:B------:R-:W2:Y:S01]  /*2b90*/  SHFL.IDX PT, R125, R125, RZ, 0x1f ;  /* 0x00001fff7d7d7589 */ /* 0x000ea200000e0000 */
[----:B-1----:R-:W-:-:S03]  /*2ba0*/  @!P1 LEA R122, P2, R118, R60, 0x2 ;  /* 0x0000003c767a9211 */ /* 0x002fc600078410ff */
[----:B------:R-:W2:Y:S01]  /*2bb0*/  LDC R60, c[0x0][0x2d8] ;  /* 0x0000b600ff3c7b82 */ /* 0x000ea20000000800 */
[----:B------:R-:W-:Y:S01]  /*2bc0*/  @!P1 LEA.HI.X R123, R118, R61, R119, 0x2, P2 ;  /* 0x0000003d767b9211 */ /* 0x000fe200010f1477 */
[----:B0-----:R-:W-:Y:S01]  /*2bd0*/  FMUL.FTZ R61, R121, R121 ;  /* 0x00000079793d7220 */ /* 0x001fe20000410000 */
[----:B------:R-:W-:-:S03]  /*2be0*/  PLOP3.LUT P2, PT, PT, PT, UP0, 0x40, 0x0 ;  /* 0x000000000000781c */ /* 0x000fc60003f4e808 */
[----:B------:R0:W-:Y:S01]  /*2bf0*/  @!P1 STG.E desc[UR4][R122.64], R121 ;  /* 0x000000797a009986 */ /* 0x0001e2000c101904 */
[----:B------:R-:W-:Y:S01]  /*2c00*/  FSEL R61, R61, RZ, !P2 ;  /* 0x000000ff3d3d7208 */ /* 0x000fe20005000000 */
[----:B--2---:R-:W-:-:S04]  /*2c10*/  FFMA.FTZ R60, R125, UR6, R60 ;  /* 0x000000067d3c7c23 */ /* 0x004fc8000801003c */
[----:B------:R-:W-:Y:S02]  /*2c20*/  FADD.FTZ R120, R60, R61 ;  /* 0x0000003d3c787221 */ /* 0x000fe40000010000 */
[----:B------:R-:W1:Y:S04]  /*2c30*/  @!P1 LDC.64 R60, c[0x0][0x258] ;  /* 0x00009600ff3c9b82 */ /* 0x000e680000000a00 */
[----:B------:R-:W2:Y:S01]  /*2c40*/  MUFU.RSQ R120, R120 ;  /* 0x0000007800787308 */ /* 0x000ea20000001400 */
[----:B-1----:R-:W-:-:S04]  /*2c50*/  @!P1 LEA R60, P2, R118, R60, 0x2 ;  /* 0x0000003c763c9211 */ /* 0x002fc800078410ff */
[----:B------:R-:W-:-:S05]  /*2c60*/  @!P1 LEA.HI.X R61, R118, R61, R119, 0x2, P2 ;  /* 0x0000003d763d9211 */ /* 0x000fca00010f1477 */
[----:B--2---:R0:W-:Y:S01]  /*2c70*/  @!P1 STG.E desc[UR4][R60.64], R120 ;  /* 0x000000783c009986 */ /* 0x0041e2000c101904 */
[----:B-----5:R-:W-:-:S13]  /*2c80*/  ISETP.GE.AND P1, PT, R62, 0x1, PT ;  /* 0x000000013e00780c */ /* 0x020fda0003f26270 */
[----:B0-----:R-:W-:Y:S05]  /*2c90*/  @!P1 BRA `(.L_x_7678) ;  /* 0x0000000400b89947 */ /* 0x001fea0003800000 */
        /* <DEDUP_REMOVED lines=21> */
[----:B------:R-:W-:Y:S01]  /*2df0*/  FADD.FTZ R123, R41, -R121 ;  /* 0x80000079297b7221 */ /* 0x000fe20000010000 */
[----:B------:R-:W-:-:S02]  /*2e00*/  FFMA.FTZ R62, R80, R125, R95 ;  /* 0x0000007d503e7223 */ /* 0x000fc4000001005f */
[----:B------:R-:W-:Y:S01]  /*2e10*/  F2FP.BF16.F32.PACK_AB R60, R63, R60 ;  /* 0x0000003c3f3c723e */ /* 0x000fe200000010ff */
[----:B------:R-:W-:Y:S01]  /*2e20*/  FADD.FTZ R63, R40, -R121 ;  /* 0x80000079283f7221 */ /* 0x000fe20000010000 */
[----:B------:R-:W-:Y:S01]  /*2e30*/  FMUL.FTZ R123, R120, R123 ;  /* 0x0000007b787b7220 */ /* 0x000fe20000410000 */
[----:B------:R-:W-:Y:S02]  /*2e40*/  F2FP.BF16.F32.PACK_AB R61, R62, R61 ;  /* 0x0000003d3e3d723e */ /* 0x000fe400000010ff */
[----:B------:R-:W-:Y:S01]  /*2e50*/  FMUL.FTZ R63, R120, R63 ;  /* 0x0000003f783f7220 */ /* 0x000fe20000410000 */
[----:B------:R-:W-:-:S03]  /*2e60*/  FFMA.FTZ R123, R82, R123, R97 ;  /* 0x0000007b527b7223 */ /* 0x000fc60000010061 */
[----:B------:R-:W-:Y:S01]  /*2e70*/  FFMA.FTZ R62, R10, R63, R71 ;  /* 0x0000003f0a3e7223 */ /* 0x000fe20000010047 */
[----:B------:R-:W-:-:S04]  /*2e80*/  FADD.FTZ R63, R42, -R121 ;  /* 0x800000792a3f7221 */ /* 0x000fc80000010000 */
[----:B------:R-:W-:Y:S01]  /*2e90*/  F2FP.BF16.F32.PACK_AB R62, R123, R62 ;  /* 0x0000003e7b3e723e */ /* 0x000fe200000010ff */
[----:B------:R-:W-:Y:S01]  /*2ea0*/  FADD.FTZ R123, R43, -R121 ;  /* 0x800000792b7b7221 */ /* 0x000fe20000010000 */
[----:B------:R-:W-:-:S03]  /*2eb0*/  FMUL.FTZ R63, R120, R63 ;  /* 0x0000003f783f7220 */ /* 0x000fc60000410000 */
[----:B------:R-:W-:Y:S01]  /*2ec0*/  FMUL.FTZ R123, R120, R123 ;  /* 0x0000007b787b7220 */ /* 0x000fe20000410000 */
[----:B------:R-:W-:-:S03]  /*2ed0*/  FFMA.FTZ R63, R9, R63, R70 ;  /* 0x0000003f093f7223 */ /* 0x000fc60000010046 */
[----:B------:R-:W-:-:S05]  /*2ee0*/  FFMA.FTZ R122, R83, R123, R92 ;  /* 0x0000007b537a7223 */ /* 0x000fca000001005c */
[----:B------:R-:W-:Y:S02]  /*2ef0*/  F2FP.BF16.F32.PACK_AB R63, R122, R63 ;  /* 0x0000003f7a3f723e */ /* 0x000fe400000010ff */
[----:B------:R-:W0:Y:S02]  /*2f00*/  LDC.64 R122, c[0x0][0x2b8] ;  /* 0x0000ae00ff7a7b82 */ /* 0x000e240000000a00 */
[C---:B0-----:R-:W-:Y:S01]  /*2f10*/  IMAD.WIDE.U32 R122, R119.reuse, 0x10, R122 ;  /* 0x00000010777a7825 */ /* 0x041fe200078e007a */
[----:B------:R-:W-:-:S04]  /*2f20*/  IADD3 R119, R119, 0x80, RZ ;  /* 0x0000008077777810 */ /* 0x000fc80007ffe0ff */
[----:B------:R0:W-:Y:S03]  /*2f30*/  STG.E.128 desc[UR4][R122.64], R60 ;  /* 0x0000003c7a007986 */ /* 0x0001e6000c101d04 */
.L_x_7680:
[----:B------:R-:W-:Y:S05]  /*2f40*/  BSYNC B1 ;  /* 0x0000000000017941 */ /* 0x000fea0003800000 */
.L_x_7679:
        /* <DEDUP_REMOVED lines=34> */
.L_x_7682:
[----:B------:R-:W-:Y:S05]  /*3170*/  BSYNC B1 ;  /* 0x0000000000017941 */ /* 0x000fea0003800000 */
.L_x_7681:
[----:B------:R-:W-:Y:S05]  /*3180*/  @!P3 BRA `(.L_x_7678) ;  /* 0x00000000007cb947 */ /* 0x000fea0003800000 */
[--C-:B------:R-:W-:Y:S01]  /*3190*/  FADD.FTZ R124, R54, -R121.reuse ;  /* 0x80000079367c7221 */ /* 0x100fe20000010000 */
[--C-:B01----:R-:W-:Y:S01]  /*31a0*/  FADD.FTZ R61, R56, -R121.reuse ;  /* 0x80000079383d7221 */ /* 0x103fe20000010000 */
        /* <DEDUP_REMOVED lines=23> */
[----:B------:R-:W-:-:S02]  /*3320*/  F2FP.BF16.F32.PACK_AB R63, R120, R63 ;  /* 0x0000003f783f723e */ /* 0x000fc400000010ff */
[----:B------:R-:W-:Y:S02]  /*3330*/  F2FP.BF16.F32.PACK_AB R61, R122, R121 ;  /* 0x000000797a3d723e */ /* 0x000fe400000010ff */
[----:B------:R-:W0:Y:S01]  /*3340*/  LDC.64 R120, c[0x0][0x2b8] ;  /* 0x0000ae00ff787b82 */ /* 0x000e220000000a00 */
[----:B------:R-:W-:Y:S01]  /*3350*/  F2FP.BF16.F32.PACK_AB R60, R123, R60 ;  /* 0x0000003c7b3c723e */ /* 0x000fe200000010ff */
[----:B0-----:R-:W-:-:S05]  /*3360*/  IMAD.WIDE.U32 R120, R119, 0x10, R120 ;  /* 0x0000001077787825 */ /* 0x001fca00078e0078 */
[----:B------:R2:W-:Y:S02]  /*3370*/  STG.E.128 desc[UR4][R120.64], R60 ;  /* 0x0000003c78007986 */ /* 0x0005e4000c101d04 */
.L_x_7678:
[----:B------:R-:W-:Y:S05]  /*3380*/  BSYNC B0 ;  /* 0x0000000000007941 */ /* 0x000fea0003800000 */
.L_x_7677:
[----:B------:R-:W-:Y:S02]  /*3390*/  IADD3 R118, R118, UR8, RZ ;  /* 0x0000000876767c10 */ /* 0x000fe4000fffe0ff */
[----:B01----:R-:W-:Y:S02]  /*33a0*/  SEL R123, RZ, 0x1, P0 ;  /* 0x00000001ff7b7807 */ /* 0x003fe40000000000 */
[----:B------:R-:W-:-:S13]  /*33b0*/  ISETP.GE.AND P1, PT, R118, UR9, PT ;  /* 0x0000000976007c0c */ /* 0x000fda000bf26270 */
[----:B------:R-:W-:Y:S05]  /*33c0*/  @!P1 BRA `(.L_x_7683) ;  /* 0xffffffd800409947 */ /* 0x000fea000383ffff */
[----:B------:R-:W-:Y:S05]  /*33d0*/  EXIT ;  /* 0x000000000000794d */ /* 0x000fea0003800000 */
.L_x_7676:
[----:B------:R-:W-:Y:S01]  /*33e0*/  HFMA2.MMA R122, -RZ, RZ, 0, 5.9604644775390625e-08 ;  /* 0x00000001ff7a7435 */ /* 0x000fe200000001ff */
[----:B------:R-:W-:Y:S01]  /*33f0*/  MOV R123, 0x1f ;  /* 0x0000001f007b7802 */ /* 0x000fe20000000f00 */
[----:B------:R-:W-:-:S09]  /*3400*/  IMAD.MOV.U32 R124, RZ, RZ, -0x1 ;  /* 0xffffffffff7c7424 */ /* 0x000fd200078e00ff */
[----:B-----5:R-:W-:Y:S05]  /*3410*/  WARPSYNC.COLLECTIVE R124, `(.L_x_7684) ;  /* 0x000000007c087348 */ /* 0x020fea0003c00000 */
[----:B------:R0:W1:Y:S02]  /*3420*/  SHFL.BFLY P6, R61, R125, R122, R123 ;  /* 0x0c00007a7d3d7389 */ /* 0x00006400000c007b */
[----:B01---5:R-:W-:Y:S01]  /*3430*/  ENDCOLLECTIVE ;  /* 0x000000000000791b */ /* 0x023fe20003800000 */
.L_x_7684:
[----:B------:R-:W-:Y:S01]  /*3440*/  HFMA2.MMA R122, -RZ, RZ, 0, 1.1920928955078125e-07 ;  /* 0x00000002ff7a7435 */ /* 0x000fe200000001ff */
[----:B------:R-:W-:-:S10]  /*3450*/  FADD.FTZ R125, R125, R61 ;  /* 0x0000003d7d7d7221 */ /* 0x000fd40000010000 */
[----:B------:R-:W-:Y:S05]  /*3460*/  WARPSYNC.COLLECTIVE R124, `(.L_x_7685) ;  /* 0x000000007c087348 */ /* 0x000fea0003c00000 */
[----:B------:R0:W1:Y:S02]  /*3470*/  SHFL.BFLY P6, R61, R125, R122, R123 ;  /* 0x0c00007a7d3d7389 */ /* 0x00006400000c007b */
[----:B01----:R-:W-:Y:S01]  /*3480*/  ENDCOLLECTIVE ;  /* 0x000000000000791b */ /* 0x003fe20003800000 */
.L_x_7685:
[----:B------:R-:W-:Y:S01]  /*3490*/  HFMA2.MMA R122, -RZ, RZ, 0, 2.384185791015625e-07 ;  /* 0x00000004ff7a7435 */ /* 0x000fe200000001ff */
[----:B------:R-:W-:-:S05]  /*34a0*/  FADD.FTZ R60, R125, R61 ;  /* 0x0000003d7d3c7221 */ /* 0x000fca0000010000 */
[----:B------:R-:W-:-:S07]  /*34b0*/  MOV R125, R60 ;  /* 0x0000003c007d7202 */ /* 0x000fce0000000f00 */
[----:B------:R-:W-:Y:S05]  /*34c0*/  WARPSYNC.COLLECTIVE R124, `(.L_x_7686) ;  /* 0x000000007c087348 */ /* 0x000fea0003c00000 */
[----:B------:R0:W1:Y:S02]  /*34d0*/  SHFL.BFLY P6, R61, R125, R122, R123 ;  /* 0x0c00007a7d3d7389 */ /* 0x00006400000c007b */
[----:B01----:R-:W-:Y:S01]  /*34e0*/  ENDCOLLECTIVE ;  /* 0x000000000000791b */ /* 0x003fe20003800000 */
.L_x_7686:
[----:B------:R-:W-:Y:S01]  /*34f0*/  HFMA2.MMA R122, -RZ, RZ, 0, 4.76837158203125e-07 ;  /* 0x00000008ff7a7435 */ /* 0x000fe200000001ff */
[----:B------:R-:W-:-:S05]  /*3500*/  FADD.FTZ R60, R60, R61 ;  /* 0x0000003d3c3c7221 */ /* 0x000fca0000010000 */
[----:B------:R-:W-:-:S07]  /*3510*/  MOV R125, R60 ;  /* 0x0000003c007d7202 */ /* 0x000fce0000000f00 */
[----:B------:R-:W-:Y:S05]  /*3520*/  WARPSYNC.COLLECTIVE R124, `(.L_x_7687) ;  /* 0x000000007c087348 */ /* 0x000fea0003c00000 */
[----:B------:R0:W1:Y:S02]  /*3530*/  SHFL.BFLY P6, R61, R125, R122, R123 ;  /* 0x0c00007a7d3d7389 */ /* 0x00006400000c007b */
[----:B01----:R-:W-:Y:S01]  /*3540*/  ENDCOLLECTIVE ;  /* 0x000000000000791b */ /* 0x003fe20003800000 */
.L_x_7687:
[----:B------:R-:W-:Y:S02]  /*3550*/  IMAD.MOV.U32 R122, RZ, RZ, 0x10 ;  /* 0x00000010ff7a7424 */ /* 0x000fe400078e00ff */
[----:B------:R-:W-:-:S07]  /*3560*/  FADD.FTZ R125, R60, R61 ;  /* 0x0000003d3c7d7221 */ /* 0x000fce0000010000 */
[----:B------:R-:W-:Y:S05]  /*3570*/  WARPSYNC.COLLECTIVE R124, `(.L_x_7688) ;  /* 0x000000007c087348 */ /* 0x000fea0003c00000 */
[----:B------:R0:W1:Y:S02]  /*3580*/  SHFL.BFLY P6, R61, R125, R122, R123 ;  /* 0x0c00007a7d3d7389 */ /* 0x00006400000c007b */
[----:B01----:R-:W-:Y:S01]  /*3590*/  ENDCOLLECTIVE ;  /* 0x000000000000791b */ /* 0x003fe20003800000 */
.L_x_7688:
        /* <DEDUP_REMOVED lines=51> */
[----:B------:R-:W-:-:S07]  /*38d0*/  MOV R122, 0x1 ;  /* 0x00000001007a7802 */ /* 0x000fce0000000f00 */
[----:B------:R-:W-:Y:S05]  /*38e0*/  WARPSYNC.COLLECTIVE R124, `(.L_x_7689) ;  /* 0x000000007c087348 */ /* 0x000fea0003c00000 */
[----:B------:R0:W1:Y:S02]  /*38f0*/  SHFL.BFLY P6, R61, R125, R122, R123 ;  /* 0x0c00007a7d3d7389 */ /* 0x00006400000c007b */
[----:B01----:R-:W-:Y:S01]  /*3900*/  ENDCOLLECTIVE ;  /* 0x000000000000791b */ /* 0x003fe20003800000 */
.L_x_7689:
[----:B------:R-:W-:Y:S01]  /*3910*/  HFMA2.MMA R122, -RZ, RZ, 0, 1.1920928955078125e-07 ;  /* 0x00000002ff7a7435 */ /* 0x000fe200000001ff */
[----:B------:R-:W-:-:S10]  /*3920*/  FADD.FTZ R125, R125, R61 ;  /* 0x0000003d7d7d7221 */ /* 0x000fd40000010000 */
[----:B------:R-:W-:Y:S05]  /*3930*/  WARPSYNC.COLLECTIVE R124, `(.L_x_7690) ;  /* 0x000000007c087348 */ /* 0x000fea0003c00000 */
[----:B------:R0:W1:Y:S02]  /*3940*/  SHFL.BFLY P6, R61, R125, R122, R123 ;  /* 0x0c00007a7d3d7389 */ /* 0x00006400000c007b */
[----:B01----:R-:W-:Y:S01]  /*3950*/  ENDCOLLECTIVE ;  /* 0x000000000000791b */ /* 0x003fe20003800000 */
.L_x_7690:
[----:B------:R-:W-:Y:S01]  /*3960*/  MOV R122, 0x4 ;  /* 0x00000004007a7802 */ /* 0x000fe20000000f00 */
[----:B------:R-:W-:-:S07]  /*3970*/  FADD.FTZ R125, R125, R61 ;  /* 0x0000003d7d7d7221 */ /* 0x000fce0000010000 */
[----:B------:R-:W-:Y:S05]  /*3980*/  WARPSYNC.COLLECTIVE R124, `(.L_x_7691) ;  /* 0x000000007c087348 */ /* 0x000fea0003c00000 */
[----:B------:R0:W1:Y:S02]  /*3990*/  SHFL.BFLY P6, R61, R125, R122, R123 ;  /* 0x0c00007a7d3d7389 */ /* 0x00006400000c007b */
[----:B01----:R-:W-:Y:S01]  /*39a0*/  ENDCOLLECTIVE ;  /* 0x000000000000791b */ /* 0x003fe20003800000 */
.L_x_7691:
[----:B------:R-:W-:Y:S01]  /*39b0*/  HFMA2.MMA R122, -RZ, RZ, 0, 4.76837158203125e-07 ;  /* 0x00000008ff7a7435 */ /* 0x000fe200000001ff */
[----:B------:R-:W-:-:S10]  /*39c0*/  FADD.FTZ R125, R125, R61 ;  /* 0x0000003d7d7d7221 */ /* 0x000fd40000010000 */
[----:B------:R-:W-:Y:S05]  /*39d0*/  WARPSYNC.COLLECTIVE R124, `(.L_x_7692) ;  /* 0x000000007c087348 */ /* 0x000fea0003c00000 */
[----:B------:R0:W1:Y:S02]  /*39e0*/  SHFL.BFLY P6, R61, R125, R122, R123 ;  /* 0x0c00007a7d3d7389 */ /* 0x00006400000c007b */
[----:B01----:R-:W-:Y:S01]  /*39f0*/  ENDCOLLECTIVE ;  /* 0x000000000000791b */ /* 0x003fe20003800000 */
.L_x_7692:
[----:B------:R-:W-:Y:S01]  /*3a00*/  MOV R122, 0x10 ;  /* 0x00000010007a7802 */ /* 0x000fe20000000f00 */
[----:B------:R-:W-:-:S07]  /*3a10*/  FADD.FTZ R125, R125, R61 ;  /* 0x0000003d7d7d7221 */ /* 0x000fce0000010000 */
[----:B------:R-:W-:Y:S05]  /*3a20*/  WARPSYNC.COLLECTIVE R124, `(.L_x_7693) ;  /* 0x000000007c087348 */ /* 0x000fea0003c00000 */
[----:B------:R0:W1:Y:S02]  /*3a30*/  SHFL.BFLY P6, R61, R125, R122, R123 ;  /* 0x0c00007a7d3d7389 */ /* 0x00006400000c007b */
[----:B01----:R-:W-:Y:S01]  /*3a40*/  ENDCOLLECTIVE ;  /* 0x000000000000791b */ /* 0x003fe20003800000 */
.L_x_7693:
[----:B------:R-:W-:Y:S05]  /*3a50*/  BRA `(.L_x_7694) ;  /* 0xffffffec00607947 */ /* 0x000fea000383ffff */
.L_x_7695:
        /* <DEDUP_REMOVED lines=10> */
.L_x_23262:


//--------------------- .text._ZN10layer_norm13ln_fwd_kernelINS_13Kernel_traitsI13__nv_bfloat16S2_fS2_fjLj3072ELj1ELj1ELj4ELj16ENS_18Kernel_traits_baseILj3072ES2_S2_fS2_fjLj128EEEEELb0ELb1ELb1ELb1EEEvNS_9FwdParamsE --------------------------
	.section	.text._ZN10layer_norm13ln_fwd_kernelINS_13Kernel_traitsI13__nv_bfloat16S2_fS2_fjLj3072ELj1ELj1ELj4ELj16ENS_18Kernel_traits_baseILj3072ES2_S2_fS2_fjLj128EEEEELb0ELb1ELb1ELb1EEEvNS_9FwdParamsE,"ax",@progbits
	.align	128
        .global         _ZN10layer_norm13ln_fwd_kernelINS_13Kernel_traitsI13__nv_bfloat16S2_fS2_fjLj3072ELj1ELj1ELj4ELj16ENS_18Kernel_traits_baseILj3072ES2_S2_fS2_fjLj128EEEEELb0ELb1ELb1ELb1EEEvNS_9FwdParamsE
        .type           _ZN10layer_norm13ln_fwd_kernelINS_13Kernel_traitsI13__nv_bfloat16S2_fS2_fjLj3072ELj1ELj1ELj4ELj16ENS_18Kernel_traits_baseILj3072ES2_S2_fS2_fjLj128EEEEELb0ELb1ELb1ELb1EEEvNS_9FwdParamsE,@function
        .size           _ZN10layer_norm13ln_fwd_kernelINS_13Kernel_traitsI13__nv_bfloat16S2_fS2_fjLj3072ELj1ELj1ELj4ELj16ENS_18Kernel_traits_baseILj3072ES2_S2_fS2_fjLj128EEEEELb0ELb1ELb1ELb1EEEvNS_9FwdParamsE,(.L_x_23263 - _ZN10layer_norm13ln_fwd_kernelINS_13Kernel_traitsI13__nv_bfloat16S2_fS2_fjLj3072ELj1ELj1ELj4ELj16ENS_18Kernel_traits_baseILj3072ES2_S2_fS2_fjLj128EEEEELb0ELb1ELb1ELb1EEEvNS_9FwdParamsE)
        .other          _ZN10layer_norm13ln_fwd_kernelINS_13Kernel_traitsI13__nv_bfloat16S2_fS2_fjLj3072ELj1ELj1ELj4ELj16ENS_18Kernel_traits_baseILj3072ES2_S2_fS2_fjLj128EEEEELb0ELb1ELb1ELb1EEEvNS_9FwdParamsE,@"STO_CUDA_ENTRY STV_DEFAULT"
_ZN10layer_norm13ln_fwd_kernelINS_13Kernel_traitsI13__nv_bfloat16S2_fS2_fjLj3072ELj1ELj1ELj4ELj16ENS_18Kernel_traits_baseILj3072ES2_S2_fS2_fjLj128EEEEELb0ELb1ELb1ELb1EEEvNS_9FwdParamsE:
.text._ZN10layer_norm13ln_fwd_kernelINS_13Kernel_traitsI13__nv_bfloat16S2_fS2_fjLj3072ELj1ELj1ELj4ELj16ENS_18Kernel_traits_baseILj3072ES2_S2_fS2_fjLj128EEEEELb0ELb1ELb1ELb1EEEvNS_9FwdParamsE:
        /* <DEDUP_REMOVED lines=37> */
[----:B------:R0:W5:Y:S01]  /*0250*/  LDG.E.128 R20, desc[UR4][R2.64] ;  /* 0x0000000402147981 */ /* 0x000162000c1e1d00 */
[----:B------:R-:W-:Y:S01]  /*0260*/  PRMT R93, R7, 0x7632, R93 ;  /* 0x00007632075d7816 */ /* 0x000fe2000000005d */
[----:B------:R-:W-:Y:S01]  /*0270*/  HFMA2.MMA R86, -RZ, RZ, 0, 5.9604644775390625e-08 ;  /* 0x00000001ff567435 */ /* 0x000fe200000001ff */
[----:B------:R-:W-:Y:S01]  /*0280*/  PRMT R78, R28, 0x7632, R78 ;  /* 0x000076321c4e7816 */ /* 0x000fe2000000004e */
[----:B------:R-:W-:Y:S01]  /*0290*/  ULDC.U8 UR6, c[0x0][0x2a0] ;  /* 0x0000a80000067ab9 */ /* 0x000fe20000000000 */
[----:B------:R-:W-:Y:S01]  /*02a0*/  PRMT R79, R29, 0x7632, R79 ;  /* 0x000076321d4f7816 */ /* 0x000fe2000000004f */
[----:B------:R-:W-:Y:S01]  /*02b0*/  IMAD.U32 R93, R93, 0x10000, RZ ;  /* 0x000100005d5d7824 */ /* 0x000fe200078e00ff */
        /* <DEDUP_REMOVED lines=11> */
[----:B0-----:R-:W-:Y:S02]  /*0370*/  SHF.L.U32 R3, R0, 0x2, RZ ;  /* 0x0000000200037819 */ /* 0x001fe400000006ff */
        /* <DEDUP_REMOVED lines=13> */
[----:B------:R-:W-:Y:S02]  /*0450*/  MOV R2, R32 ;  /* 0x0000002000027202 */ /* 0x000fe40000000f00 */
[----:B------:R-:W-:Y:S02]  /*0460*/  LOP3.LUT R0, R77, 0x1f, RZ, 0xc0, !PT ;  /* 0x0000001f4d007812 */ /* 0x000fe400078ec0ff */
        /* <DEDUP_REMOVED lines=12> */
[----:B------:R-:W-:Y:S02]  /*0530*/  IADD3 R96, R3, 0x4, RZ ;  /* 0x0000000403607810 */ /* 0x000fe40007ffe0ff */
[----:B------:R-:W-:Y:S01]  /*0540*/  ISETP.NE.AND P4, PT, RZ, UR6, PT ;  /* 0x00000006ff007c0c */ /* 0x000fe2000bf85270 */
[----:B------:R-:W-:Y:S01]  /*0550*/  ULDC UR6, c[0x0][0x290] ;  /* 0x0000a40000067ab9 */ /* 0x000fe20000000800 */
[----:B--2---:R-:W-:-:S02]  /*0560*/  PRMT R98, R24, 0x7632, R98 ;  /* 0x0000763218627816 */ /* 0x004fc40000000062 */
[----:B------:R-:W-:Y:S02]  /*0570*/  PRMT R99, R25, 0x7632, R99 ;  /* 0x0000763219637816 */ /* 0x000fe40000000063 */
[----:B------:R-:W-:Y:S02]  /*0580*/  PRMT R100, R26, 0x7632, R100 ;  /* 0x000076321a647816 */ /* 0x000fe40000000064 */
[----:B------:R-:W-:Y:S02]  /*0590*/  PRMT R101, R27, 0x7632, R101 ;  /* 0x000076321b657816 */ /* 0x000fe40000000065 */
[----:B---3--:R-:W-:Y:S02]  /*05a0*/  PRMT R95, R63, 0x7632, R95 ;  /* 0x000076323f5f7816 */ /* 0x008fe4000000005f */
[----:B----4-:R-:W-:Y:S02]  /*05b0*/  PRMT R97, R67, 0x7632, R97 ;  /* 0x0000763243617816 */ /* 0x010fe40000000061 */
[----:B------:R-:W-:-:S02]  /*05c0*/  PRMT R102, R69, 0x7632, R102 ;  /* 0x0000763245667816 */ /* 0x000fc40000000066 */
[----:B------:R-:W-:Y:S02]  /*05d0*/  PRMT R103, R70, 0x7632, R103 ;  /* 0x0000763246677816 */ /* 0x000fe40000000067 */
[C---:B------:R-:W-:Y:S01]  /*05e0*/  PRMT R107, R72.reuse, 0x7632, R107 ;  /* 0x00007632486b7816 */ /* 0x040fe2000000006b */
[----:B------:R-:W-:Y:S01]  /*05f0*/  IMAD.U32 R72, R72, 0x10000, RZ ;  /* 0x0001000048487824 */ /* 0x000fe200078e00ff */
        /* <DEDUP_REMOVED lines=25> */
.L_x_7747:
        /* <DEDUP_REMOVED lines=27> */
[----:B------:R-:W-:Y:S01]  /*0940*/  @P5 VIADD R42, R43, 0xffffffff ;  /* 0xffffffff2b2a5836 */ /* 0x000fe20000000000 */
[----:B------:R-:W0:Y:S01]  /*0950*/  @P5 LDC.64 R38, c[0x0][0x220] ;  /* 0x00008800ff265b82 */ /* 0x000e220000000a00 */
[----:B------:R-:W-:Y:S02]  /*0960*/  @!P6 ISETP.NE.U32.AND P1, PT, R54, RZ, PT ;  /* 0x000000ff3600e20c */ /* 0x000fe40003f25070 */
[----:B------:R-:W-:Y:S01]  /*0970*/  @P5 IMAD R42, R42, R111, RZ ;  /* 0x0000006f2a2a5224 */ /* 0x000fe200078e02ff */
[----:B------:R-:W-:Y:S02]  /*0980*/  @!P6 ISETP.NE.U32.AND P3, PT, R54, RZ, PT ;  /* 0x000000ff3600e20c */ /* 0x000fe40003f65070 */
[C---:B------:R-:W-:Y:S02]  /*0990*/  @!P6 ISETP.NE.AND.EX P1, PT, R55.reuse, RZ, PT, P1 ;  /* 0x000000ff3700e20c */ /* 0x040fe40003f25310 */
[----:B------:R-:W-:Y:S02]  /*09a0*/  @P5 SHF.R.S32.HI R43, RZ, 0x1f, R42 ;  /* 0x0000001fff2b5819 */ /* 0x000fe4000001142a */
[----:B------:R-:W-:-:S02]  /*09b0*/  @!P6 ISETP.NE.AND.EX P3, PT, R55, RZ, PT, P3 ;  /* 0x000000ff3700e20c */ /* 0x000fc40003f65330 */
[----:B------:R-:W-:Y:S02]  /*09c0*/  @P5 LEA.HI R43, R43, R42, RZ, 0x3 ;  /* 0x0000002a2b2b5211 */ /* 0x000fe400078f18ff */
[----:B------:R-:W-:Y:S02]  /*09d0*/  @!P6 ISETP.NE.U32.AND P2, PT, R54, RZ, PT ;  /* 0x000000ff3600e20c */ /* 0x000fe40003f45070 */
[----:B------:R-:W-:Y:S02]  /*09e0*/  @P5 LEA.HI.SX32 R87, R43, R76, 0x1d ;  /* 0x0000004c2b575211 */ /* 0x000fe400078feaff */
[----:B------:R-:W-:Y:S02]  /*09f0*/  @!P6 ISETP.NE.AND.EX P2, PT, R55, RZ, PT, P2 ;  /* 0x000000ff3700e20c */ /* 0x000fe40003f45320 */
        /* <DEDUP_REMOVED lines=21> */
[----:B-----5:R-:W-:Y:S02]  /*0b50*/  SHF.L.U32 R40, R32, 0x10, RZ ;  /* 0x0000001020287819 */ /* 0x020fe400000006ff */
[----:B------:R-:W-:-:S03]  /*0b60*/  SHF.L.U32 R49, R60, 0x10, RZ ;  /* 0x000000103c317819 */ /* 0x000fc600000006ff */
[----:B------:R-:W-:-:S04]  /*0b70*/  FMUL.FTZ R40, R40, UR7 ;  /* 0x0000000728287c20 */ /* 0x000fc80008410000 */
[----:B------:R-:W-:-:S04]  /*0b80*/  FMUL.FTZ R40, R40, R49 ;  /* 0x0000003128287220 */ /* 0x000fc80000410000 */
[----:B------:R-:W-:-:S07]  /*0b90*/  @P0 FADD.FTZ R40, R24, R40 ;  /* 0x0000002818280221 */ /* 0x000fce0000010000 */
.L_x_7697:
[----:B------:R-:W-:Y:S05]  /*0ba0*/  BSYNC B0 ;  /* 0x0000000000007941 */ /* 0x000fea0003800000 */
.L_x_7696:
[----:B------:R-:W-:Y:S04]  /*0bb0*/  BSSY B0, `(.L_x_7698) ;  /* 0x0000009000007945 */ /* 0x000fe80003800000 */
[----:B------:R-:W-:Y:S05]  /*0bc0*/  @!P6 BRA `(.L_x_7699) ;  /* 0x00000000001ce947 */ /* 0x000fea0003800000 */
[----:B-----5:R-:W-:Y:S02]  /*0bd0*/  PRMT R41, R32, 0x7632, R41 ;  /* 0x0000763220297816 */ /* 0x020fe40000000029 */
[----:B------:R-:W-:Y:S02]  /*0be0*/  PRMT R48, R60, 0x7632, R48 ;  /* 0x000076323c307816 */ /* 0x000fe40000000030 */
[----:B------:R-:W-:Y:S02]  /*0bf0*/  SHF.L.U32 R41, R41, 0x10, RZ ;  /* 0x0000001029297819 */ /* 0x000fe400000006ff */
[----:B------:R-:W-:-:S03]  /*0c00*/  SHF.L.U32 R48, R48, 0x10, RZ ;  /* 0x0000001030307819 */ /* 0x000fc600000006ff */
[----:B------:R-:W-:-:S04]  /*0c10*/  FMUL.FTZ R41, R41, UR7 ;  /* 0x0000000729297c20 */ /* 0x000fc80008410000 */
[----:B------:R-:W-:-:S04]  /*0c20*/  FMUL.FTZ R41, R41, R48 ;  /* 0x0000003029297220 */ /* 0x000fc80000410000 */
[----:B------:R-:W-:-:S07]  /*0c30*/  @P0 FADD.FTZ R41, R25, R41 ;  /* 0x0000002919290221 */ /* 0x000fce0000010000 */
.L_x_7699:
[----:B------:R-:W-:Y:S05]  /*0c40*/  BSYNC B0 ;  /* 0x0000000000007941 */ /* 0x000fea0003800000 */
.L_x_7698:
[----:B------:R-:W-:Y:S04]  /*0c50*/  BSSY B0, `(.L_x_7700) ;  /* 0x0000007000007945 */ /* 0x000fe80003800000 */
[----:B------:R-:W-:Y:S05]  /*0c60*/  @!P6 BRA `(.L_x_7701) ;  /* 0x000000000014e947 */ /* 0x000fea0003800000 */
[----:B-----5:R-:W-:Y:S02]  /*0c70*/  SHF.L.U32 R42, R33, 0x10, RZ ;  /* 0x00000010212a7819 */ /* 0x020fe400000006ff */
[----:B------:R-:W-:-:S03]  /*0c80*/  SHF.L.U32 R49, R61, 0x10, RZ ;  /* 0x000000103d317819 */ /* 0x000fc600000006ff */
[----:B------:R-:W-:-:S04]  /*0c90*/  FMUL.FTZ R42, R42, UR7 ;  /* 0x000000072a2a7c20 */ /* 0x000fc80008410000 */
[----:B------:R-:W-:-:S04]  /*0ca0*/  FMUL.FTZ R42, R42, R49 ;  /* 0x000000312a2a7220 */ /* 0x000fc80000410000 */
[----:B------:R-:W-:-:S07]  /*0cb0*/  @P0 FADD.FTZ R42, R26, R42 ;  /* 0x0000002a1a2a0221 */ /* 0x000fce0000010000 */
.L_x_7701:
[----:B------:R-:W-:Y:S05]  /*0cc0*/  BSYNC B0 ;  /* 0x0000000000007941 */ /* 0x000fea0003800000 */
.L_x_7700:
        /* <DEDUP_REMOVED lines=9> */
.L_x_7703:
[----:B------:R-:W-:Y:S05]  /*0d60*/  BSYNC B0 ;  /* 0x0000000000007941 */ /* 0x000fea0003800000 */
.L_x_7702:
[----:B------:R-:W-:Y:S04]  /*0d70*/  BSSY B0, `(.L_x_7704) ;  /* 0x0000007000007945 */ /* 0x000fe80003800000 */
[----:B------:R-:W-:Y:S05]  /*0d80*/  @!P6 BRA `(.L_x_7705) ;  /* 0x000000000014e947 */ /* 0x000fea0003800000 */
[----:B-----5:R-:W-:Y:S02]  /*0d90*/  SHF.L.U32 R36, R34, 0x10, RZ ;  /* 0x0000001022247819 */ /* 0x020fe400000006ff */
[----:B------:R-:W-:-:S03]  /*0da0*/  SHF.L.U32 R49, R62, 0x10, RZ ;  /* 0x000000103e317819 */ /* 0x000fc600000006ff */
[----:B------:R-:W-:-:S04]  /*0db0*/  FMUL.FTZ R36, R36, UR7 ;  /* 0x0000000724247c20 */ /* 0x000fc80008410000 */
[----:B------:R-:W-:-:S04]  /*0dc0*/  FMUL.FTZ R36, R36, R49 ;  /* 0x0000003124247220 */ /* 0x000fc80000410000 */
[----:B------:R-:W-:-:S07]  /*0dd0*/  @P0 FADD.FTZ R36, R28, R36 ;  /* 0x000000241c240221 */ /* 0x000fce0000010000 */
.L_x_7705:
[----:B------:R-:W-:Y:S05]  /*0de0*/  BSYNC B0 ;  /* 0x0000000000007941 */ /* 0x000fea0003800000 */
.L_x_7704:
[----:B------:R-:W-:Y:S04]  /*0df0*/  BSSY B0, `(.L_x_7706) ;  /* 0x0000009000007945 */ /* 0x000fe80003800000 */
[----:B------:R-:W-:Y:S05]  /*0e00*/  @!P6 BRA `(.L_x_7707) ;  /* 0x00000000001ce947 */ /* 0x000fea0003800000 */
[----:B-----5:R-:W-:Y:S02]  /*0e10*/  PRMT R37, R34, 0x7632, R37 ;  /* 0x0000763222257816 */ /* 0x020fe40000000025 */
[----:B------:R-:W-:Y:S02]  /*0e20*/  PRMT R48, R62, 0x7632, R48 ;  /* 0x000076323e307816 */ /* 0x000fe40000000030 */
[----:B------:R-:W-:-:S03]  /*0e30*/  SHF.L.U32 R37, R37, 0x10, RZ ;  /* 0x0000001025257819 */ /* 0x000fc600000006ff */
[----:B------:R-:W-:Y:S02]  /*0e40*/  IMAD.U32 R48, R48, 0x10000, RZ ;  /* 0x0001000030307824 */ /* 0x000fe400078e00ff */
[----:B------:R-:W-:-:S04]  /*0e50*/  FMUL.FTZ R37, R37, UR7 ;  /* 0x0000000725257c20 */ /* 0x000fc80008410000 */
[----:B------:R-:W-:-:S04]  /*0e60*/  FMUL.FTZ R37, R37, R48 ;  /* 0x0000003025257220 */ /* 0x000fc80000410000 */
[----:B------:R-:W-:-:S07]  /*0e70*/  @P0 FADD.FTZ R37, R29, R37 ;  /* 0x000000251d250221 */ /* 0x000fce0000010000 */
.L_x_7707:
[----:B------:R-:W-:Y:S05]  /*0e80*/  BSYNC B0 ;  /* 0x0000000000007941 */ /* 0x000fea0003800000 */
.L_x_7706:
[----:B------:R-:W-:Y:S04]  /*0e90*/  BSSY B0, `(.L_x_7708) ;  /* 0x0000006000007945 */ /* 0x000fe80003800000 */
[----:B------:R-:W-:Y:S05]  /*0ea0*/  @!P6 BRA `(.L_x_7709) ;  /* 0x000000000010e947 */ /* 0x000fea0003800000 */
[----:B-----5:R-:W-:-:S05]  /*0eb0*/  SHF.L.U32 R38, R35, 0x10, RZ ;  /* 0x0000001023267819 */ /* 0x020fca00000006ff */
[----:B------:R-:W-:-:S04]  /*0ec0*/  FMUL.FTZ R38, R38, UR7 ;  /* 0x0000000726267c20 */ /* 0x000fc80008410000 */
[----:B------:R-:W-:-:S04]  /*0ed0*/  FMUL.FTZ R38, R63, R38 ;  /* 0x000000263f267220 */ /* 0x000fc80000410000 */
[----:B------:R-:W-:-:S07]  /*0ee0*/  @P0 FADD.FTZ R38, R30, R38 ;  /* 0x000000261e260221 */ /* 0x000fce0000010000 */
.L_x_7709:
[----:B------:R-:W-:Y:S05]  /*0ef0*/  BSYNC B0 ;  /* 0x0000000000007941 */ /* 0x000fea0003800000 */
.L_x_7708:
[----:B------:R-:W-:Y:S04]  /*0f00*/  BSSY B0, `(.L_x_7710) ;  /* 0x0000007000007945 */ /* 0x000fe80003800000 */
[----:B------:R-:W-:Y:S05]  /*0f10*/  @!P6 BRA `(.L_x_7711) ;  /* 0x000000000014e947 */ /* 0x000fea0003800000 */
[----:B-----5:R-:W-:-:S04]  /*0f20*/  PRMT R39, R35, 0x7632, R39 ;  /* 0x0000763223277816 */ /* 0x020fc80000000027 */
[----:B------:R-:W-:-:S05]  /*0f30*/  SHF.L.U32 R39, R39, 0x10, RZ ;  /* 0x0000001027277819 */ /* 0x000fca00000006ff */
[----:B------:R-:W-:-:S04]  /*0f40*/  FMUL.FTZ R48, R39, UR7 ;  /* 0x0000000727307c20 */ /* 0x000fc80008410000 */
[----:B------:R-:W-:-:S04]  /*0f50*/  FMUL.FTZ R39, R95, R48 ;  /* 0x000000305f277220 */ /* 0x000fc80000410000 */
[----:B------:R-:W-:-:S07]  /*0f60*/  @P0 FADD.FTZ R39, R31, R39 ;  /* 0x000000271f270221 */ /* 0x000fce0000010000 */
.L_x_7711:
[----:B------:R-:W-:Y:S05]  /*0f70*/  BSYNC B0 ;  /* 0x0000000000007941 */ /* 0x000fea0003800000 */
.L_x_7710:
        /* <DEDUP_REMOVED lines=43> */
.L_x_7713:
[----:B------:R-:W-:Y:S05]  /*1230*/  BSYNC B0 ;  /* 0x0000000000007941 */ /* 0x000fea0003800000 */
.L_x_7712:
        /* <DEDUP_REMOVED lines=9> */
.L_x_7715:
[----:B------:R-:W-:Y:S05]  /*12d0*/  BSYNC B0 ;  /* 0x0000000000007941 */ /* 0x000fea0003800000 */
.L_x_7714:
[----:B------:R-:W-:Y:S04]  /*12e0*/  BSSY B0, `(.L_x_7716) ;  /* 0x0000007000007945 */ /* 0x000fe80003800000 */
[----:B------:R-:W-:Y:S05]  /*12f0*/  @!P6 BRA `(.L_x_7717) ;  /* 0x000000000014e947 */ /* 0x000fea0003800000 */
[----:B-----5:R-:W-:Y:S02]  /*1300*/  SHF.L.U32 R58, R33, 0x10, RZ ;  /* 0x00000010213a7819 */ /* 0x020fe400000006ff */
[----:B------:R-:W-:-:S03]  /*1310*/  SHF.L.U32 R50, R65, 0x10, RZ ;  /* 0x0000001041327819 */ /* 0x000fc600000006ff */
[----:B------:R-:W-:-:S04]  /*1320*/  FMUL.FTZ R59, R58, UR7 ;  /* 0x000000073a3b7c20 */ /* 0x000fc80008410000 */
[----:B------:R-:W-:-:S04]  /*1330*/  FMUL.FTZ R50, R59, R50 ;  /* 0x000000323b327220 */ /* 0x000fc80000410000 */
[----:B------:R-:W-:-:S07]  /*1340*/  @P0 FADD.FTZ R50, R26, R50 ;  /* 0x000000321a320221 */ /* 0x000fce0000010000 */
.L_x_7717:
[----:B------:R-:W-:Y:S05]  /*1350*/  BSYNC B0 ;  /* 0x0000000000007941 */ /* 0x000fea0003800000 */
.L_x_7716:
        /* <DEDUP_REMOVED lines=9> */
.L_x_7719:
[----:B------:R-:W-:Y:S05]  /*13f0*/  BSYNC B0 ;  /* 0x0000000000007941 */ /* 0x000fea0003800000 */
.L_x_7718:
[----:B------:R-:W-:Y:S04]  /*1400*/  BSSY B0, `(.L_x_7720) ;  /* 0x0000007000007945 */ /* 0x000fe80003800000 */
[----:B------:R-:W-:Y:S05]  /*1410*/  @!P6 BRA `(.L_x_7721) ;  /* 0x000000000014e947 */ /* 0x000fea0003800000 */
[----:B-----5:R-:W-:Y:S01]  /*1420*/  SHF.L.U32 R58, R34, 0x10, RZ ;  /* 0x00000010223a7819 */ /* 0x020fe200000006ff */
[----:B------:R-:W-:-:S04]  /*1430*/  IMAD.U32 R44, R66, 0x10000, RZ ;  /* 0x00010000422c7824 */ /* 0x000fc800078e00ff */
[----:B------:R-:W-:-:S04]  /*1440*/  FMUL.FTZ R59, R58, UR7 ;  /* 0x000000073a3b7c20 */ /* 0x000fc80008410000 */
[----:B------:R-:W-:-:S04]  /*1450*/  FMUL.FTZ R44, R59, R44 ;  /* 0x0000002c3b2c7220 */ /* 0x000fc80000410000 */
[----:B------:R-:W-:-:S07]  /*1460*/  @P0 FADD.FTZ R44, R28, R44 ;  /* 0x0000002c1c2c0221 */ /* 0x000fce0000010000 */
.L_x_7721:
[----:B------:R-:W-:Y:S05]  /*1470*/  BSYNC B0 ;  /* 0x0000000000007941 */ /* 0x000fea0003800000 */
.L_x_7720:
        /* <DEDUP_REMOVED lines=9> */
.L_x_7723:
[----:B------:R-:W-:Y:S05]  /*1510*/  BSYNC B0 ;  /* 0x0000000000007941 */ /* 0x000fea0003800000 */
.L_x_7722:
[----:B------:R-:W-:Y:S04]  /*1520*/  BSSY B0, `(.L_x_7724) ;  /* 0x0000006000007945 */ /* 0x000fe80003800000 */
[----:B------:R-:W-:Y:S05]  /*1530*/  @!P6 BRA `(.L_x_7725) ;  /* 0x000000000010e947 */ /* 0x000fea0003800000 */
[----:B-----5:R-:W-:-:S05]  /*1540*/  SHF.L.U32 R46, R35, 0x10, RZ ;  /* 0x00000010232e7819 */ /* 0x020fca00000006ff */
[----:B------:R-:W-:-:S04]  /*1550*/  FMUL.FTZ R46, R46, UR7 ;  /* 0x000000072e2e7c20 */ /* 0x000fc80008410000 */
[----:B------:R-:W-:-:S04]  /*1560*/  FMUL.FTZ R46, R67, R46 ;  /* 0x0000002e432e7220 */ /* 0x000fc80000410000 */
[----:B------:R-:W-:-:S07]  /*1570*/  @P0 FADD.FTZ R46, R30, R46 ;  /* 0x0000002e1e2e0221 */ /* 0x000fce0000010000 */
.L_x_7725:
[----:B------:R-:W-:Y:S05]  /*1580*/  BSYNC B0 ;  /* 0x0000000000007941 */ /* 0x000fea0003800000 */
.L_x_7724:
[----:B------:R-:W-:Y:S04]  /*1590*/  BSSY B0, `(.L_x_7726) ;  /* 0x0000007000007945 */ /* 0x000fe80003800000 */
[----:B------:R-:W-:Y:S05]  /*15a0*/  @!P6 BRA `(.L_x_7727) ;  /* 0x000000000014e947 */ /* 0x000fea0003800000 */
[----:B-----5:R-:W-:-:S04]  /*15b0*/  PRMT R47, R35, 0x7632, R47 ;  /* 0x00007632232f7816 */ /* 0x020fc8000000002f */
[----:B------:R-:W-:-:S05]  /*15c0*/  SHF.L.U32 R47, R47, 0x10, RZ ;  /* 0x000000102f2f7819 */ /* 0x000fca00000006ff */
[----:B------:R-:W-:-:S04]  /*15d0*/  FMUL.FTZ R58, R47, UR7 ;  /* 0x000000072f3a7c20 */ /* 0x000fc80008410000 */
[----:B------:R-:W-:-:S04]  /*15e0*/  FMUL.FTZ R47, R97, R58 ;  /* 0x0000003a612f7220 */ /* 0x000fc80000410000 */
[----:B------:R-:W-:-:S07]  /*15f0*/  @P0 FADD.FTZ R47, R31, R47 ;  /* 0x0000002f1f2f0221 */ /* 0x000fce0000010000 */
.L_x_7727:
[----:B------:R-:W-:Y:S05]  /*1600*/  BSYNC B0 ;  /* 0x0000000000007941 */ /* 0x000fea0003800000 */
.L_x_7726:
[----:B------:R-:W-:Y:S01]  /*1610*/  STG.E.128 desc[UR4][R56.64], R48 ;  /* 0x0000003038007986 */ /* 0x000fe2000c101d04 */
[----:B------:R-:W0:Y:S03]  /*1620*/  @P5 LDC.64 R58, c[0x0][0x220] ;  /* 0x00008800ff3a5b82 */ /* 0x000e260000000a00 */
[----:B------:R1:W-:Y:S04]  /*1630*/  STG.E.128 desc[UR4][R56.64+0x10], R44 ;  /* 0x0000102c38007986 */ /* 0x0003e8000c101d04 */
[----:B------:R-:W1:Y:S04]  /*1640*/  @P0 LDG.E.128 R24, desc[UR4][R52.64] ;  /* 0x0000000434180981 */ /* 0x000e68000c1e1d00 */
[----:B------:R-:W2:Y:S01]  /*1650*/  @P0 LDG.E.128 R28, desc[UR4][R52.64+0x10] ;  /* 0x00001004341c0981 */ /* 0x000ea2000c1e1d00 */
        /* <DEDUP_REMOVED lines=12> */
[----:B-1----:R-:W-:-:S02]  /*1720*/  @!P6 FSEL R57, R25, RZ, P2 ;  /* 0x000000ff1939e208 */ /* 0x002fc40001000000 */
[----:B0-----:R-:W-:Y:S02]  /*1730*/  @!P6 FSEL R58, R26, RZ, P1 ;  /* 0x000000ff1a3ae208 */ /* 0x001fe40000800000 */
[----:B------:R-:W-:Y:S02]  /*1740*/  @!P6 FSEL R59, R27, RZ, P5 ;  /* 0x000000ff1b3be208 */ /* 0x000fe40002800000 */
[----:B--2---:R-:W-:Y:S02]  /*1750*/  @!P6 FSEL R52, R28, RZ, P3 ;  /* 0x000000ff1c34e208 */ /* 0x004fe40001800000 */
        /* <DEDUP_REMOVED lines=15> */
[----:B------:R-:W-:-:S04]  /*1850*/  FMUL.FTZ R56, R7, R56 ;  /* 0x0000003807387220 */ /* 0x000fc80000410000 */
[----:B------:R-:W-:-:S07]  /*1860*/  @P0 FADD.FTZ R56, R24, R56 ;  /* 0x0000003818380221 */ /* 0x000fce0000010000 */
.L_x_7729:
[----:B------:R-:W-:Y:S05]  /*1870*/  BSYNC B0 ;  /* 0x0000000000007941 */ /* 0x000fea0003800000 */
.L_x_7728:
[----:B------:R-:W-:Y:S04]  /*1880*/  BSSY B0, `(.L_x_7730) ;  /* 0x0000007000007945 */ /* 0x000fe80003800000 */
[----:B------:R-:W-:Y:S05]  /*1890*/  @!P6 BRA `(.L_x_7731) ;  /* 0x000000000014e947 */ /* 0x000fea0003800000 */
[----:B-----5:R-:W-:-:S04]  /*18a0*/  PRMT R57, R32, 0x7632, R57 ;  /* 0x0000763220397816 */ /* 0x020fc80000000039 */
[----:B------:R-:W-:-:S05]  /*18b0*/  SHF.L.U32 R57, R57, 0x10, RZ ;  /* 0x0000001039397819 */ /* 0x000fca00000006ff */
[----:B------:R-:W-:-:S04]  /*18c0*/  FMUL.FTZ R57, R57, UR7 ;  /* 0x0000000739397c20 */ /* 0x000fc80008410000 */
[----:B------:R-:W-:-:S04]  /*18d0*/  FMUL.FTZ R57, R98, R57 ;  /* 0x0000003962397220 */ /* 0x000fc80000410000 */
[----:B------:R-:W-:-:S07]  /*18e0*/  @P0 FADD.FTZ R57, R25, R57 ;  /* 0x0000003919390221 */ /* 0x000fce0000010000 */
.L_x_7731:
[----:B------:R-:W-:Y:S05]  /*18f0*/  BSYNC B0 ;  /* 0x0000000000007941 */ /* 0x000fea0003800000 */
.L_x_7730:
[----:B------:R-:W-:Y:S04]  /*1900*/  BSSY B0, `(.L_x_7732) ;  /* 0x0000006000007945 */ /* 0x000fe80003800000 */
[----:B------:R-:W-:Y:S05]  /*1910*/  @!P6 BRA `(.L_x_7733) ;  /* 0x000000000010e947 */ /* 0x000fea0003800000 */
[----:B-----5:R-:W-:-:S05]  /*1920*/  SHF.L.U32 R58, R33, 0x10, RZ ;  /* 0x00000010213a7819 */ /* 0x020fca00000006ff */
[----:B------:R-:W-:-:S04]  /*1930*/  FMUL.FTZ R87, R58, UR7 ;  /* 0x000000073a577c20 */ /* 0x000fc80008410000 */
[----:B------:R-:W-:-:S04]  /*1940*/  FMUL.FTZ R58, R6, R87 ;  /* 0x00000057063a7220 */ /* 0x000fc80000410000 */
[----:B------:R-:W-:-:S07]  /*1950*/  @P0 FADD.FTZ R58, R26, R58 ;  /* 0x0000003a1a3a0221 */ /* 0x000fce0000010000 */
.L_x_7733:
[----:B------:R-:W-:Y:S05]  /*1960*/  BSYNC B0 ;  /* 0x0000000000007941 */ /* 0x000fea0003800000 */
.L_x_7732:
[----:B------:R-:W-:Y:S04]  /*1970*/  BSSY B0, `(.L_x_7734) ;  /* 0x0000007000007945 */ /* 0x000fe80003800000 */
[----:B------:R-:W-:Y:S05]  /*1980*/  @!P6 BRA `(.L_x_7735) ;  /* 0x000000000014e947 */ /* 0x000fea0003800000 */
[----:B-----5:R-:W-:-:S04]  /*1990*/  PRMT R59, R33, 0x7632, R59 ;  /* 0x00007632213b7816 */ /* 0x020fc8000000003b */
[----:B------:R-:W-:-:S05]  /*19a0*/  SHF.L.U32 R59, R59, 0x10, RZ ;  /* 0x000000103b3b7819 */ /* 0x000fca00000006ff */
[----:B------:R-:W-:-:S04]  /*19b0*/  FMUL.FTZ R108, R59, UR7 ;  /* 0x000000073b6c7c20 */ /* 0x000fc80008410000 */
[----:B------:R-:W-:-:S04]  /*19c0*/  FMUL.FTZ R59, R99, R108 ;  /* 0x0000006c633b7220 */ /* 0x000fc80000410000 */
[----:B------:R-:W-:-:S07]  /*19d0*/  @P0 FADD.FTZ R59, R27, R59 ;  /* 0x0000003b1b3b0221 */ /* 0x000fce0000010000 */
.L_x_7735:
[----:B------:R-:W-:Y:S05]  /*19e0*/  BSYNC B0 ;  /* 0x0000000000007941 */ /* 0x000fea0003800000 */
.L_x_7734:
[----:B------:R-:W-:Y:S04]  /*19f0*/  BSSY B0, `(.L_x_7736) ;  /* 0x0000006000007945 */ /* 0x000fe80003800000 */
[----:B------:R-:W-:Y:S05]  /*1a00*/  @!P6 BRA `(.L_x_7737) ;  /* 0x000000000010e947 */ /* 0x000fea0003800000 */
[----:B-----5:R-:W-:-:S05]  /*1a10*/  SHF.L.U32 R52, R34, 0x10, RZ ;  /* 0x0000001022347819 */ /* 0x020fca00000006ff */
[----:B------:R-:W-:-:S04]  /*1a20*/  FMUL.FTZ R52, R52, UR7 ;  /* 0x0000000734347c20 */ /* 0x000fc80008410000 */
[----:B------:R-:W-:-:S04]  /*1a30*/  FMUL.FTZ R52, R5, R52 ;  /* 0x0000003405347220 */ /* 0x000fc80000410000 */
[----:B------:R-:W-:-:S07]  /*1a40*/  @P0 FADD.FTZ R52, R28, R52 ;  /* 0x000000341c340221 */ /* 0x000fce0000010000 */
.L_x_7737:
[----:B------:R-:W-:Y:S05]  /*1a50*/  BSYNC B0 ;  /* 0x0000000000007941 */ /* 0x000fea0003800000 */
.L_x_7736:
[----:B------:R-:W-:Y:S04]  /*1a60*/  BSSY B0, `(.L_x_7738) ;  /* 0x0000007000007945 */ /* 0x000fe80003800000 */
[----:B------:R-:W-:Y:S05]  /*1a70*/  @!P6 BRA `(.L_x_7739) ;  /* 0x000000000014e947 */ /* 0x000fea0003800000 */
[----:B-----5:R-:W-:-:S04]  /*1a80*/  PRMT R53, R34, 0x7632, R53 ;  /* 0x0000763222357816 */ /* 0x020fc80000000035 */
[----:B------:R-:W-:-:S05]  /*1a90*/  SHF.L.U32 R53, R53, 0x10, RZ ;  /* 0x0000001035357819 */ /* 0x000fca00000006ff */
[----:B------:R-:W-:-:S04]  /*1aa0*/  FMUL.FTZ R53, R53, UR7 ;  /* 0x0000000735357c20 */ /* 0x000fc80008410000 */
[----:B------:R-:W-:-:S04]  /*1ab0*/  FMUL.FTZ R53, R100, R53 ;  /* 0x0000003564357220 */ /* 0x000fc80000410000 */
[----:B------:R-:W-:-:S07]  /*1ac0*/  @P0 FADD.FTZ R53, R29, R53 ;  /* 0x000000351d350221 */ /* 0x000fce0000010000 */
.L_x_7739:
[----:B------:R-:W-:Y:S05]  /*1ad0*/  BSYNC B0 ;  /* 0x0000000000007941 */ /* 0x000fea0003800000 */
.L_x_7738:
[----:B------:R-:W-:Y:S04]  /*1ae0*/  BSSY B0, `(.L_x_7740) ;  /* 0x0000006000007945 */ /* 0x000fe80003800000 */
[----:B------:R-:W-:Y:S05]  /*1af0*/  @!P6 BRA `(.L_x_7741) ;  /* 0x000000000010e947 */ /* 0x000fea0003800000 */
[----:B-----5:R-:W-:-:S05]  /*1b00*/  SHF.L.U32 R54, R35, 0x10, RZ ;  /* 0x0000001023367819 */ /* 0x020fca00000006ff */
[----:B------:R-:W-:-:S04]  /*1b10*/  FMUL.FTZ R87, R54, UR7 ;  /* 0x0000000736577c20 */ /* 0x000fc80008410000 */
[----:B------:R-:W-:-:S04]  /*1b20*/  FMUL.FTZ R54, R4, R87 ;  /* 0x0000005704367220 */ /* 0x000fc80000410000 */
[----:B------:R-:W-:-:S07]  /*1b30*/  @P0 FADD.FTZ R54, R30, R54 ;  /* 0x000000361e360221 */ /* 0x000fce0000010000 */
.L_x_7741:
[----:B------:R-:W-:Y:S05]  /*1b40*/  BSYNC B0 ;  /* 0x0000000000007941 */ /* 0x000fea0003800000 */
.L_x_7740:
[----:B------:R-:W-:Y:S04]  /*1b50*/  BSSY B0, `(.L_x_7742) ;  /* 0x0000007000007945 */ /* 0x000fe80003800000 */
[----:B------:R-:W-:Y:S05]  /*1b60*/  @!P6 BRA `(.L_x_7743) ;  /* 0x000000000014e947 */ /* 0x000fea0003800000 */
[----:B-----5:R-:W-:-:S04]  /*1b70*/  PRMT R55, R35, 0x7632, R55 ;  /* 0x0000763223377816 */ /* 0x020fc80000000037 */
[----:B------:R-:W-:-:S05]  /*1b80*/  SHF.L.U32 R55, R55, 0x10, RZ ;  /* 0x0000001037377819 */ /* 0x000fca00000006ff */
[----:B------:R-:W-:-:S04]  /*1b90*/  FMUL.FTZ R108, R55, UR7 ;  /* 0x00000007376c7c20 */ /* 0x000fc80008410000 */
[----:B------:R-:W-:-:S04]  /*1ba0*/  FMUL.FTZ R55, R101, R108 ;  /* 0x0000006c65377220 */ /* 0x000fc80000410000 */
[----:B------:R-:W-:-:S07]  /*1bb0*/  @P0 FADD.FTZ R55, R31, R55 ;  /* 0x000000371f370221 */ /* 0x000fce0000010000 */
.L_x_7743:
[----:B------:R-:W-:Y:S05]  /*1bc0*/  BSYNC B0 ;  /* 0x0000000000007941 */ /* 0x000fea0003800000 */
.L_x_7742:
        /* <DEDUP_REMOVED lines=100> */
.L_x_7758:
[----:B------:R-:W-:Y:S01]  /*2210*/  ISETP.NE.AND P1, PT, R0, RZ, PT ;  /* 0x000000ff0000720c */ /* 0x000fe20003f25270 */
[----:B------:R-:W-:-:S12]  /*2220*/  WARPSYNC.ALL ;  /* 0x0000000000007948 */ /* 0x000fd80003800000 */
[----:B------:R-:W2:Y:S01]  /*2230*/  @!P1 S2R R110, SR_CgaCtaId ;  /* 0x00000000006e9919 */ /* 0x000ea20000008800 */
[----:B------:R-:W-:Y:S01]  /*2240*/  @!P1 MOV R85, 0x400 ;  /* 0x0000040000559802 */ /* 0x000fe20000000f00 */
[----:B------:R-:W-:-:S03]  /*2250*/  @!P1 IMAD.IADD R86, R94, 0x1, R87 ;  /* 0x000000015e569824 */ /* 0x000fc600078e0257 */
        /* <DEDUP_REMOVED lines=13> */
[----:B-1----:R-:W-:Y:S02]  /*2330*/  @!P1 LEA R112, R85, R84, 0x18 ;  /* 0x0000005455709211 */ /* 0x002fe400078ec0ff */
[----:B------:R-:W-:Y:S02]  /*2340*/  CS2R R84, SRZ ;  /* 0x0000000000547805 */ /* 0x000fe4000001ff00 */
[----:B------:R-:W-:Y:S02]  /*2350*/  @!P1 LEA R112, R87, R112, 0x3 ;  /* 0x0000007057709211 */ /* 0x000fe400078e18ff */
[----:B------:R-:W1:Y:S04]  /*2360*/  SHFL.DOWN PT, R87, R110, 0x2, 0x1f ;  /* 0x08401f006e577f89 */ /* 0x000e6800000e0000 */
[----:B------:R-:W2:Y:S01]  /*2370*/  @!P1 LDS.64 R84, [R112] ;  /* 0x0000000070549984 */ /* 0x000ea20000000a00 */
[----:B------:R-:W-:-:S02]  /*2380*/  LOP3.LUT P1, RZ, R94, 0x1f, R77, 0xf8, !PT ;  /* 0x0000001f5eff7812 */ /* 0x000fc4000782f84d */
[----:B-1----:R-:W-:Y:S02]  /*2390*/  IADD3 R86, R87, R110, RZ ;  /* 0x0000006e57567210 */ /* 0x002fe40007ffe0ff */
[----:B------:R-:W-:Y:S02]  /*23a0*/  I2FP.F32.S32 R116, R87 ;  /* 0x0000005700747245 */ /* 0x000fe40000201400 */
[----:B------:R-:W-:-:S04]  /*23b0*/  I2FP.F32.S32 R87, R86 ;  /* 0x0000005600577245 */ /* 0x000fc80000201400 */
[----:B0-----:R-:W0:Y:S01]  /*23c0*/  MUFU.RCP R115, R87 ;  /* 0x0000005700737308 */ /* 0x001e220000001000 */
[----:B--2---:R-:W1:Y:S04]  /*23d0*/  SHFL.DOWN PT, R113, R84, 0x2, 0x1f ;  /* 0x08401f0054717f89 */ /* 0x004e6800000e0000 */
        /* <DEDUP_REMOVED lines=10> */
[----:B------:R-:W-:Y:S02]  /*2480*/  FMUL.FTZ R112, R112, R116 ;  /* 0x0000007470707220 */ /* 0x000fe40000410000 */
[----:B------:R-:W2:Y:S02]  /*2490*/  LDC R116, c[0x0][0x2d8] ;  /* 0x0000b600ff747b82 */ /* 0x000ea40000000800 */
[----:B------:R-:W-:-:S05]  /*24a0*/  FFMA.FTZ R112, R115, R112, R114 ;  /* 0x0000007073707223 */ /* 0x000fca0000010072 */
[----:B------:R-:W3:Y:S01]  /*24b0*/  SHFL.DOWN PT, R115, R112, 0x1, 0x1f ;  /* 0x08201f0070737f89 */ /* 0x000ee200000e0000 */
[-C--:B-1----:R-:W-:Y:S02]  /*24c0*/  IADD3 R110, R86, R113.reuse, RZ ;  /* 0x00000071566e7210 */ /* 0x082fe40007ffe0ff */
[----:B------:R-:W-:Y:S02]  /*24d0*/  I2FP.F32.S32 R113, R113 ;  /* 0x0000007100717245 */ /* 0x000fe40000201400 */
[----:B------:R-:W-:-:S06]  /*24e0*/  I2FP.F32.S32 R110, R110 ;  /* 0x0000006e006e7245 */ /* 0x000fcc0000201400 */
[----:B------:R-:W1:Y:S01]  /*24f0*/  MUFU.RCP R110, R110 ;  /* 0x0000006e006e7308 */ /* 0x000e620000001000 */
[----:B0-----:R-:W-:Y:S01]  /*2500*/  FADD.FTZ R86, R84, -R85 ;  /* 0x8000005554567221 */ /* 0x001fe20000010000 */
[----:B------:R-:W-:-:S03]  /*2510*/  FMUL.FTZ R114, R85, R113 ;  /* 0x0000007155727220 */ /* 0x000fc60000410000 */
[----:B------:R-:W-:Y:S01]  /*2520*/  FMUL.FTZ R86, R86, R86 ;  /* 0x0000005656567220 */ /* 0x000fe20000410000 */
[----:B------:R-:W-:-:S03]  /*2530*/  FFMA.FTZ R85, R87, R84, R114 ;  /* 0x0000005457557223 */ /* 0x000fc60000010072 */
[----:B------:R-:W-:-:S04]  /*2540*/  FMUL.FTZ R86, R87, R86 ;  /* 0x0000005657567220 */ /* 0x000fc80000410000 */
[----:B------:R-:W-:Y:S01]  /*2550*/  FMUL.FTZ R86, R86, R113 ;  /* 0x0000007156567220 */ /* 0x000fe20000410000 */
[----:B-1----:R-:W-:Y:S01]  /*2560*/  FMUL.FTZ R114, R110, R85 ;  /* 0x000000556e727220 */ /* 0x002fe20000410000 */
[----:B---3--:R-:W-:-:S04]  /*2570*/  FADD.FTZ R85, R112, R115 ;  /* 0x0000007370557221 */ /* 0x008fc80000010000 */
[----:B------:R-:W0:Y:S01]  /*2580*/  SHFL.IDX PT, R115, R114, RZ, 0x1f ;  /* 0x00001fff72737589 */ /* 0x000e2200000e0000 */
        /* <DEDUP_REMOVED lines=21> */
[C---:B------:R-:W-:Y:S01]  /*26e0*/  FADD.FTZ R108, -R84.reuse, R37 ;  /* 0x00000025546c7221 */ /* 0x040fe20000010100 */
[C---:B------:R-:W-:Y:S01]  /*26f0*/  FADD.FTZ R42, -R84.reuse, R42 ;  /* 0x0000002a542a7221 */ /* 0x040fe20000010100 */
[C---:B------:R-:W-:Y:S01]  /*2700*/  FADD.FTZ R112, -R84.reuse, R49 ;  /* 0x0000003154707221 */ /* 0x040fe20000010100 */
[C---:B------:R-:W-:Y:S01]  /*2710*/  FADD.FTZ R114, -R84.reuse, R51 ;  /* 0x0000003354727221 */ /* 0x040fe20000010100 */
[----:B------:R-:W-:Y:S01]  /*2720*/  SHF.L.U32 R37, R23, 0x10, RZ ;  /* 0x0000001017257819 */ /* 0x000fe200000006ff */
[C---:B------:R-:W-:Y:S01]  /*2730*/  FADD.FTZ R36, -R84.reuse, R36 ;  /* 0x0000002454247221 */ /* 0x040fe20000010100 */
[----:B------:R-:W-:Y:S01]  /*2740*/  FADD.FTZ R48, -R84, R48 ;  /* 0x0000003054307221 */ /* 0x000fe20000010100 */
[C---:B------:R-:W-:Y:S01]  /*2750*/  FMUL.FTZ R49, R113.reuse, R38 ;  /* 0x0000002671317220 */ /* 0x040fe20000410000 */
[----:B------:R-:W-:Y:S01]  /*2760*/  FMUL.FTZ R51, R113, R46 ;  /* 0x0000002e71337220 */ /* 0x000fe20000410000 */
[----:B------:R-:W-:-:S02]  /*2770*/  IMAD R111, R106, R111, RZ ;  /* 0x0000006f6a6f7224 */ /* 0x000fc400078e02ff */
[C---:B------:R-:W-:Y:S01]  /*2780*/  FADD.FTZ R110, -R84.reuse, R39 ;  /* 0x00000027546e7221 */ /* 0x040fe20000010100 */
[----:B------:R-:W-:Y:S01]  /*2790*/  FADD.FTZ R50, -R84, R50 ;  /* 0x0000003254327221 */ /* 0x000fe20000010100 */
[----:B------:R-:W-:Y:S01]  /*27a0*/  PRMT R46, R22, 0x7632, R46 ;  /* 0x00007632162e7816 */ /* 0x000fe2000000002e */
[C---:B------:R-:W-:Y:S01]  /*27b0*/  FADD.FTZ R106, -R84.reuse, R43 ;  /* 0x0000002b546a7221 */ /* 0x040fe20000010100 */
[----:B------:R-:W-:Y:S01]  /*27c0*/  PRMT R39, R23, 0x7632, R39 ;  /* 0x0000763217277816 */ /* 0x000fe20000000027 */
[C---:B------:R-:W-:Y:S01]  /*27d0*/  FMUL.FTZ R43, R113.reuse, R42 ;  /* 0x0000002a712b7220 */ /* 0x040fe20000410000 */
[C---:B------:R-:W-:Y:S01]  /*27e0*/  FMUL.FTZ R42, R113.reuse, R36 ;  /* 0x00000024712a7220 */ /* 0x040fe20000410000 */
[----:B------:R-:W-:Y:S01]  /*27f0*/  FMUL.FTZ R38, R113, R48 ;  /* 0x0000003071267220 */ /* 0x000fe20000410000 */
[----:B------:R-:W-:Y:S01]  /*2800*/  FFMA.FTZ R37, R49, R37, R16 ;  /* 0x0000002531257223 */ /* 0x000fe20000010010 */
[----:B------:R-:W-:Y:S01]  /*2810*/  FADD.FTZ R118, -R84, R47 ;  /* 0x0000002f54767221 */ /* 0x000fe20000010100 */
[C---:B------:R-:W-:Y:S01]  /*2820*/  FMUL.FTZ R36, R113.reuse, R50 ;  /* 0x0000003271247220 */ /* 0x040fe20000410000 */
[----:B------:R-:W-:Y:S01]  /*2830*/  SHF.L.U32 R48, R22, 0x10, RZ ;  /* 0x0000001016307819 */ /* 0x000fe200000006ff */
[C---:B------:R-:W-:Y:S01]  /*2840*/  FMUL.FTZ R47, R113.reuse, R108 ;  /* 0x0000006c712f7220 */ /* 0x040fe20000410000 */
[----:B------:R-:W-:Y:S01]  /*2850*/  SHF.L.U32 R49, R46, 0x10, RZ ;  /* 0x000000102e317819 */ /* 0x000fe200000006ff */
[----:B------:R-:W-:Y:S01]  /*2860*/  FMUL.FTZ R110, R113, R110 ;  /* 0x0000006e716e7220 */ /* 0x000fe20000410000 */
[----:B------:R-:W-:Y:S01]  /*2870*/  SHF.L.U32 R50, R39, 0x10, RZ ;  /* 0x0000001027327819 */ /* 0x000fe200000006ff */
[----:B------:R-:W-:Y:S01]  /*2880*/  FADD.FTZ R52, -R84, R52 ;  /* 0x0000003454347221 */ /* 0x000fe20000010100 */
[----:B------:R-:W-:Y:S01]  /*2890*/  PRMT R39, R21, 0x7632, R39 ;  /* 0x0000763215277816 */ /* 0x000fe20000000027 */
[----:B------:R-:W-:Y:S01]  /*28a0*/  FFMA.FTZ R42, R42, R48, R17 ;  /* 0x000000302a2a7223 */ /* 0x000fe20000010011 */
[----:B------:R-:W-:Y:S01]  /*28b0*/  FFMA.FTZ R47, R47, R49, R80 ;  /* 0x000000312f2f7223 */ /* 0x000fe20000010050 */
[----:B------:R-:W-:Y:S01]  /*28c0*/  FFMA.FTZ R46, R110, R50, R81 ;  /* 0x000000326e2e7223 */ /* 0x000fe20000010051 */
[----:B------:R-:W0:Y:S01]  /*28d0*/  LDC.64 R48, c[0x0][0x2b8] ;  /* 0x0000ae00ff307b82 */ /* 0x000e220000000a00 */
[----:B------:R-:W-:Y:S01]  /*28e0*/  SHF.L.U32 R50, R21, 0x10, RZ ;  /* 0x0000001015327819 */ /* 0x000fe200000006ff */
[C---:B------:R-:W-:Y:S01]  /*28f0*/  FADD.FTZ R116, -R84.reuse, R45 ;  /* 0x0000002d54747221 */ /* 0x040fe20000010100 */
[----:B------:R-:W-:Y:S01]  /*2900*/  FADD.FTZ R54, -R84, R54 ;  /* 0x0000003654367221 */ /* 0x000fe20000010100 */
[----:B------:R-:W-:Y:S01]  /*2910*/  FMUL.FTZ R45, R113, R52 ;  /* 0x00000034712d7220 */ /* 0x000fe20000410000 */
[----:B------:R-:W-:Y:S01]  /*2920*/  IMAD.U32 R52, R39, 0x10000, RZ ;  /* 0x0001000027347824 */ /* 0x000fe200078e00ff */
[----:B------:R-:W-:Y:S01]  /*2930*/  PRMT R39, R20, 0x7632, R39 ;  /* 0x0000763214277816 */ /* 0x000fe20000000027 */
[C---:B------:R-:W-:Y:S01]  /*2940*/  FADD.FTZ R86, -R84.reuse, R41 ;  /* 0x0000002954567221 */ /* 0x040fe20000010100 */
[C---:B------:R-:W-:Y:S01]  /*2950*/  FADD.FTZ R122, -R84.reuse, R53 ;  /* 0x00000035547a7221 */ /* 0x040fe20000010100 */
[----:B------:R-:W-:Y:S01]  /*2960*/  FFMA.FTZ R43, R43, R50, R18 ;  /* 0x000000322b2b7223 */ /* 0x000fe20000010012 */
[C---:B------:R-:W-:Y:S01]  /*2970*/  FMUL.FTZ R53, R113.reuse, R54 ;  /* 0x0000003671357220 */ /* 0x040fe20000410000 */
[----:B------:R-:W-:Y:S01]  /*2980*/  SHF.R.S32.HI R50, RZ, 0x1f, R111 ;  /* 0x0000001fff327819 */ /* 0x000fe2000001146f */
[----:B------:R-:W-:Y:S01]  /*2990*/  FMUL.FTZ R41, R113, R86 ;  /* 0x0000005671297220 */ /* 0x000fe20000410000 */
[----:B------:R-:W-:Y:S01]  /*29a0*/  PRMT R54, R71, 0x7632, R54 ;  /* 0x0000763247367816 */ /* 0x000fe20000000036 */
[C---:B------:R-:W-:Y:S01]  /*29b0*/  FADD.FTZ R124, -R84.reuse, R56 ;  /* 0x00000038547c7221 */ /* 0x040fe20000010100 */
[----:B------:R-:W-:Y:S01]  /*29c0*/  SHF.L.U32 R39, R39, 0x10, RZ ;  /* 0x0000001027277819 */ /* 0x000fe200000006ff */
[----:B------:R-:W-:Y:S01]  /*29d0*/  FADD.FTZ R56, -R84, R57 ;  /* 0x0000003954387221 */ /* 0x000fe20000010100 */
[----:B------:R-:W-:Y:S01]  /*29e0*/  LEA.HI R111, R50, R111, RZ, 0x3 ;  /* 0x0000006f326f7211 */ /* 0x000fe200078f18ff */
[C---:B------:R-:W-:Y:S01]  /*29f0*/  FMUL.FTZ R106, R113.reuse, R106 ;  /* 0x0000006a716a7220 */ /* 0x040fe20000410000 */
[----:B------:R-:W-:Y:S01]  /*2a00*/  SHF.L.U32 R54, R54, 0x10, RZ ;  /* 0x0000001036367819 */ /* 0x000fe200000006ff */
[----:B------:R-:W-:Y:S01]  /*2a10*/  FMUL.FTZ R118, R113, R118 ;  /* 0x0000007671767220 */ /* 0x000fe20000410000 */
[----:B------:R-:W-:Y:S01]  /*2a20*/  SHF.L.U32 R57, R71, 0x10, RZ ;  /* 0x0000001047397819 */ /* 0x000fe200000006ff */
[----:B------:R-:W-:Y:S01]  /*2a30*/  FFMA.FTZ R41, R41, R39, R78 ;  /* 0x0000002729297223 */ /* 0x000fe2000001004e */
[----:B------:R-:W-:Y:S01]  /*2a40*/  FADD.FTZ R40, -R84, R40 ;  /* 0x0000002854287221 */ /* 0x000fe20000010100 */
[----:B------:R-:W-:Y:S01]  /*2a50*/  PRMT R39, R75, 0x7632, R39 ;  /* 0x000076324b277816 */ /* 0x000fe20000000027 */
[----:B------:R-:W-:Y:S01]  /*2a60*/  FFMA.FTZ R106, R106, R52, R79 ;  /* 0x000000346a6a7223 */ /* 0x000fe2000001004f */
[----:B------:R-:W-:Y:S01]  /*2a70*/  LEA.HI.SX32 R111, R111, R76, 0x1d ;  /* 0x0000004c6f6f7211 */ /* 0x000fe200078feaff */
[----:B------:R-:W-:Y:S01]  /*2a80*/  FFMA.FTZ R118, R118, R54, R89 ;  /* 0x0000003676767223 */ /* 0x000fe20000010059 */
[C---:B------:R-:W-:Y:S01]  /*2a90*/  FADD.FTZ R44, -R84.reuse, R44 ;  /* 0x0000002c542c7221 */ /* 0x040fe20000010100 */
[C---:B------:R-:W-:Y:S01]  /*2aa0*/  FADD.FTZ R58, -R84.reuse, R58 ;  /* 0x0000003a543a7221 */ /* 0x040fe20000010100 */
[----:B------:R-:W-:Y:S01]  /*2ab0*/  FADD.FTZ R120, -R84, R59 ;  /* 0x0000003b54787221 */ /* 0x000fe20000010100 */
[----:B------:R-:W-:Y:S01]  /*2ac0*/  SHF.L.U32 R52, R20, 0x10, RZ ;  /* 0x0000001014347819 */ /* 0x000fe200000006ff */
[----:B------:R-:W-:Y:S01]  /*2ad0*/  FFMA.FTZ R57, R51, R57, R12 ;  /* 0x0000003933397223 */ /* 0x000fe2000001000c */
[----:B------:R-:W-:Y:S01]  /*2ae0*/  SHF.L.U32 R54, R75, 0x10, RZ ;  /* 0x000000104b367819 */ /* 0x000fe200000006ff */
[----:B------:R-:W-:Y:S01]  /*2af0*/  FADD.FTZ R84, -R84, R55 ;  /* 0x0000003754547221 */ /* 0x000fe20000010100 */
[----:B------:R-:W-:Y:S01]  /*2b00*/  FMUL.FTZ R40, R113, R40 ;  /* 0x0000002871287220 */ /* 0x000fe20000410000 */
[----:B------:R-:W-:Y:S01]  /*2b10*/  SHF.L.U32 R59, R39, 0x10, RZ ;  /* 0x00000010273b7819 */ /* 0x000fe200000006ff */
[----:B------:R-:W-:Y:S01]  /*2b20*/  FMUL.FTZ R114, R113, R114 ;  /* 0x0000007271727220 */ /* 0x000fe20000410000 */
[----:B------:R-:W-:Y:S01]  /*2b30*/  IADD3 R51, R111, 0x80, RZ ;  /* 0x000000806f337810 */ /* 0x000fe20007ffe0ff */
[----:B------:R-:W-:Y:S01]  /*2b40*/  FFMA.FTZ R40, R40, R52, R19 ;  /* 0x0000003428287223 */ /* 0x000fe20000010013 */
[----:B------:R-:W-:Y:S01]  /*2b50*/  SHF.L.U32 R55, R68, 0x10, RZ ;  /* 0x0000001044377819 */ /* 0x000fe200000006ff */
[----:B------:R-:W-:Y:S01]  /*2b60*/  FFMA.FTZ R54, R53, R54, R8 ;  /* 0x0000003635367223 */ /* 0x000fe20000010008 */
[----:B------:R-:W-:Y:S01]  /*2b70*/  IADD3 R39, R111, 0x100, RZ ;  /* 0x000001006f277810 */ /* 0x000fe20007ffe0ff */
[C---:B------:R-:W-:Y:S01]  /*2b80*/  FMUL.FTZ R44, R113.reuse, R44 ;  /* 0x0000002c712c7220 */ /* 0x040fe20000410000 */
[----:B------:R-:W-:Y:S01]  /*2b90*/  FMUL.FTZ R116, R113, R116 ;  /* 0x0000007471747220 */ /* 0x000fe20000410000 */
[----:B0-----:R-:W-:-:S04]  /*2ba0*/  IMAD.WIDE.U32 R52, R111, 0x10, R48 ;  /* 0x000000106f347825 */ /* 0x001fc800078e0030 */
[----:B------:R-:W-:Y:S01]  /*2bb0*/  FFMA.FTZ R55, R38, R55, R15 ;  /* 0x0000003726377223 */ /* 0x000fe2000001000f */
[----:B------:R-:W-:Y:S01]  /*2bc0*/  F2FP.BF16.F32.PACK_AB R38, R47, R42 ;  /* 0x0000002a2f26723e */ /* 0x000fe200000010ff */
[----:B------:R-:W-:Y:S01]  /*2bd0*/  FFMA.FTZ R47, R102, R114, R83 ;  /* 0x00000072662f7223 */ /* 0x000fe20000010053 */
[----:B------:R-:W-:-:S04]  /*2be0*/  IMAD.WIDE.U32 R50, R51, 0x10, R48 ;  /* 0x0000001033327825 */ /* 0x000fc800078e0030 */
[----:B------:R-:W-:Y:S01]  /*2bf0*/  FFMA.FTZ R42, R70, R44, R13 ;  /* 0x0000002c462a7223 */ /* 0x000fe2000001000d */
[----:B------:R-:W-:Y:S01]  /*2c00*/  FFMA.FTZ R85, R103, R116, R88 ;  /* 0x0000007467557223 */ /* 0x000fe20000010058 */
[----:B------:R-:W-:Y:S01]  /*2c10*/  FMUL.FTZ R112, R113, R112 ;  /* 0x0000007071707220 */ /* 0x000fe20000410000 */
[----:B------:R-:W-:Y:S01]  /*2c20*/  IMAD.WIDE.U32 R48, R39, 0x10, R48 ;  /* 0x0000001027307825 */ /* 0x000fe200078e0030 */
[----:B------:R-:W-:-:S03]  /*2c30*/  F2FP.BF16.F32.PACK_AB R39, R46, R37 ;  /* 0x000000252e27723e */ /* 0x000fc600000010ff */
[----:B------:R-:W-:Y:S01]  /*2c40*/  FFMA.FTZ R46, R69, R36, R14 ;  /* 0x00000024452e7223 */ /* 0x000fe2000001000e */
        /* <DEDUP_REMOVED lines=19> */
[----:B------:R-:W-:Y:S01]  /*2d80*/  F2FP.BF16.F32.PACK_AB R40, R40, R55 ;  /* 0x000000372828723e */ /* 0x000fe200000010ff */
[----:B------:R0:W-:Y:S01]  /*2d90*/  STG.E.128 desc[UR4][R52.64], R36 ;  /* 0x0000002434007986 */ /* 0x0001e2000c101d04 */
[----:B------:R-:W-:-:S02]  /*2da0*/  F2FP.BF16.F32.PACK_AB R47, R59, R54 ;  /* 0x000000363b2f723e */ /* 0x000fc400000010ff */
[----:B------:R-:W-:Y:S01]  /*2db0*/  F2FP.BF16.F32.PACK_AB R46, R85, R46 ;  /* 0x0000002e552e723e */ /* 0x000fe200000010ff */
[----:B------:R0:W-:Y:S01]  /*2dc0*/  STG.E.128 desc[UR4][R50.64], R40 ;  /* 0x0000002832007986 */ /* 0x0001e2000c101d04 */
[----:B------:R-:W-:Y:S02]  /*2dd0*/  F2FP.BF16.F32.PACK_AB R45, R45, R58 ;  /* 0x0000003a2d2d723e */ /* 0x000fe400000010ff */
[----:B------:R-:W-:-:S05]  /*2de0*/  F2FP.BF16.F32.PACK_AB R44, R57, R44 ;  /* 0x0000002c392c723e */ /* 0x000fca00000010ff */
[----:B------:R0:W-:Y:S02]  /*2df0*/  STG.E.128 desc[UR4][R48.64], R44 ;  /* 0x0000002c30007986 */ /* 0x0001e4000c101d04 */
.L_x_7746:
[----:B------:R-:W-:Y:S05]  /*2e00*/  BSYNC B0 ;  /* 0x0000000000007941 */ /* 0x000fea0003800000 */
.L_x_7745:
[----:B------:R-:W-:Y:S02]  /*2e10*/  IADD3 R2, R2, UR8, RZ ;  /* 0x0000000802027c10 */ /* 0x000fe4000fffe0ff */
[----:B------:R-:W-:Y:S02]  /*2e20*/  SEL R86, RZ, 0x1, P0 ;  /* 0x00000001ff567807 */ /* 0x000fe40000000000 */
[----:B------:R-:W-:-:S13]  /*2e30*/  ISETP.GE.AND P1, PT, R2, UR9, PT ;  /* 0x0000000902007c0c */ /* 0x000fda000bf26270 */
[----:B------:R-:W-:Y:S05]  /*2e40*/  @!P1 BRA `(.L_x_7747) ;  /* 0xffffffd800509947 */ /* 0x000fea000383ffff */
[----:B------:R-:W-:Y:S05]  /*2e50*/  EXIT ;  /* 0x000000000000794d */ /* 0x000fea0003800000 */
.L_x_7744:
[----:B------:R-:W-:Y:S01]  /*2e60*/  HFMA2.MMA R118, -RZ, RZ, 0, 5.9604644775390625e-08 ;  /* 0x00000001ff767435 */ /* 0x000fe200000001ff */
[----:B------:R-:W-:Y:S01]  /*2e70*/  MOV R119, R86 ;  /* 0x0000005600777202 */ /* 0x000fe20000000f00 */
[----:B------:R-:W-:Y:S01]  /*2e80*/  IMAD.MOV.U32 R116, RZ, RZ, -0x1 ;  /* 0xffffffffff747424 */ /* 0x000fe200078e00ff */
[----:B------:R-:W-:-:S08]  /*2e90*/  MOV R121, 0x1f ;  /* 0x0000001f00797802 */ /* 0x000fd00000000f00 */
[----:B-----5:R-:W-:Y:S05]  /*2ea0*/  WARPSYNC.COLLECTIVE R116, `(.L_x_7748) ;  /* 0x0000000074087348 */ /* 0x020fea0003c00000 */
[----:B------:R0:W1:Y:S02]  /*2eb0*/  SHFL.BFLY P1, R117, R119, R118, R121 ;  /* 0x0c00007677757389 */ /* 0x0000640000020079 */
[----:B01---5:R-:W-:Y:S01]  /*2ec0*/  ENDCOLLECTIVE ;  /* 0x000000000000791b */ /* 0x023fe20003800000 */
.L_x_7748:
[----:B------:R-:W-:Y:S01]  /*2ed0*/  HFMA2.MMA R118, -RZ, RZ, 0, 1.1920928955078125e-07 ;  /* 0x00000002ff767435 */ /* 0x000fe200000001ff */
[----:B------:R-:W-:-:S05]  /*2ee0*/  MOV R85, R117 ;  /* 0x0000007500557202 */ /* 0x000fca0000000f00 */
[----:B------:R-:W-:-:S05]  /*2ef0*/  FADD.FTZ R110, R86, R85 ;  /* 0x00000055566e7221 */ /* 0x000fca0000010000 */
[----:B------:R-:W-:-:S07]  /*2f00*/  MOV R119, R110 ;  /* 0x0000006e00777202 */ /* 0x000fce0000000f00 */
[----:B------:R-:W-:Y:S05]  /*2f10*/  WARPSYNC.COLLECTIVE R116, `(.L_x_7749) ;  /* 0x0000000074087348 */ /* 0x000fea0003c00000 */
[----:B------:R0:W1:Y:S02]  /*2f20*/  SHFL.BFLY P1, R117, R119, R118, R121 ;  /* 0x0c00007677757389 */ /* 0x0000640000020079 */
[----:B01----:R-:W-:Y:S01]  /*2f30*/  ENDCOLLECTIVE ;  /* 0x000000000000791b */ /* 0x003fe20003800000 */
.L_x_7749:
[----:B------:R-:W-:Y:S01]  /*2f40*/  HFMA2.MMA R118, -RZ, RZ, 0, 2.384185791015625e-07 ;  /* 0x00000004ff767435 */ /* 0x000fe200000001ff */
[----:B------:R-:W-:-:S05]  /*2f50*/  MOV R85, R117 ;  /* 0x0000007500557202 */ /* 0x000fca0000000f00 */
[----:B------:R-:W-:-:S05]  /*2f60*/  FADD.FTZ R112, R110, R85 ;  /* 0x000000556e707221 */ /* 0x000fca0000010000 */
[----:B------:R-:W-:-:S07]  /*2f70*/  MOV R119, R112 ;  /* 0x0000007000777202 */ /* 0x000fce0000000f00 */
[----:B------:R-:W-:Y:S05]  /*2f80*/  WARPSYNC.COLLECTIVE R116, `(.L_x_7750) ;  /* 0x0000000074087348 */ /* 0x000fea0003c00000 */
[----:B------:R0:W1:Y:S02]  /*2f90*/  SHFL.BFLY P1, R117, R119, R118, R121 ;  /* 0x0c00007677757389 */ /* 0x0000640000020079 */
[----:B01----:R-:W-:Y:S01]  /*2fa0*/  ENDCOLLECTIVE ;  /* 0x000000000000791b */ /* 0x003fe20003800000 */
.L_x_7750:
[----:B------:R-:W-:Y:S01]  /*2fb0*/  HFMA2.MMA R118, -RZ, RZ, 0, 4.76837158203125e-07 ;  /* 0x00000008ff767435 */ /* 0x000fe200000001ff */
[----:B------:R-:W-:-:S05]  /*2fc0*/  MOV R85, R117 ;  /* 0x0000007500557202 */ /* 0x000fca0000000f00 */
[----:B------:R-:W-:-:S05]  /*2fd0*/  FADD.FTZ R113, R112, R85 ;  /* 0x0000005570717221 */ /* 0x000fca0000010000 */
[----:B------:R-:W-:-:S07]  /*2fe0*/  MOV R119, R113 ;  /* 0x0000007100777202 */ /* 0x000fce0000000f00 */
[----:B------:R-:W-:Y:S05]  /*2ff0*/  WARPSYNC.COLLECTIVE R116, `(.L_x_7751) ;  /* 0x0000000074087348 */ /* 0x000fea0003c00000 */
[----:B------:R0:W1:Y:S02]  /*3000*/  SHFL.BFLY P1, R117, R119, R118, R121 ;  /* 0x0c00007677757389 */ /* 0x0000640000020079 */
[----:B01----:R-:W-:Y:S01]  /*3010*/  ENDCOLLECTIVE ;  /* 0x000000000000791b */ /* 0x003fe20003800000 */
.L_x_7751:
[----:B------:R-:W-:Y:S01]  /*3020*/  HFMA2.MMA R118, -RZ, RZ, 0, 9.5367431640625e-07 ;  /* 0x00000010ff767435 */ /* 0x000fe200000001ff */
[----:B------:R-:W-:-:S05]  /*3030*/  MOV R84, R117 ;  /* 0x0000007500547202 */ /* 0x000fca0000000f00 */
[----:B------:R-:W-:-:S05]  /*3040*/  FADD.FTZ R114, R113, R84 ;  /* 0x0000005471727221 */ /* 0x000fca0000010000 */
[----:B------:R-:W-:-:S07]  /*3050*/  MOV R119, R114 ;  /* 0x0000007200777202 */ /* 0x000fce0000000f00 */
[----:B------:R-:W-:Y:S05]  /*3060*/  WARPSYNC.COLLECTIVE R116, `(.L_x_7752) ;  /* 0x0000000074087348 */ /* 0x000fea0003c00000 */
[----:B------:R0:W1:Y:S02]  /*3070*/  SHFL.BFLY P1, R117, R119, R118, R121 ;  /* 0x0c00007677757389 */ /* 0x0000640000020079 */
[----:B01----:R-:W-:Y:S01]  /*3080*/  ENDCOLLECTIVE ;  /* 0x000000000000791b */ /* 0x003fe20003800000 */
.L_x_7752:
        /* <DEDUP_REMOVED lines=56> */
.L_x_7753:
[----:B------:R-:W-:Y:S01]  /*3410*/  HFMA2.MMA R118, -RZ, RZ, 0, 1.1920928955078125e-07 ;  /* 0x00000002ff767435 */ /* 0x000fe200000001ff */
[----:B------:R-:W-:-:S05]  /*3420*/  MOV R86, R117 ;  /* 0x0000007500567202 */ /* 0x000fca0000000f00 */
[----:B------:R-:W-:-:S05]  /*3430*/  FADD.FTZ R86, R85, R86 ;  /* 0x0000005655567221 */ /* 0x000fca0000010000 */
[----:B------:R-:W-:-:S07]  /*3440*/  MOV R119, R86 ;  /* 0x0000005600777202 */ /* 0x000fce0000000f00 */
[----:B------:R-:W-:Y:S05]  /*3450*/  WARPSYNC.COLLECTIVE R116, `(.L_x_7754) ;  /* 0x0000000074087348 */ /* 0x000fea0003c00000 */
[----:B------:R0:W1:Y:S02]  /*3460*/  SHFL.BFLY P1, R117, R119, R118, R121 ;  /* 0x0c00007677757389 */ /* 0x0000640000020079 */
[----:B01----:R-:W-:Y:S01]  /*3470*/  ENDCOLLECTIVE ;  /* 0x000000000000791b */ /* 0x003fe20003800000 */
.L_x_7754:
[----:B------:R-:W-:Y:S01]  /*3480*/  HFMA2.MMA R118, -RZ, RZ, 0, 2.384185791015625e-07 ;  /* 0x00000004ff767435 */ /* 0x000fe200000001ff */
[----:B------:R-:W-:-:S05]  /*3490*/  MOV R113, R117 ;  /* 0x0000007500717202 */ /* 0x000fca0000000f00 */
[----:B------:R-:W-:-:S05]  /*34a0*/  FADD.FTZ R113, R86, R113 ;  /* 0x0000007156717221 */ /* 0x000fca0000010000 */
[----:B------:R-:W-:-:S07]  /*34b0*/  MOV R119, R113 ;  /* 0x0000007100777202 */ /* 0x000fce0000000f00 */
[----:B------:R-:W-:Y:S05]  /*34c0*/  WARPSYNC.COLLECTIVE R116, `(.L_x_7755) ;  /* 0x0000000074087348 */ /* 0x000fea0003c00000 */
[----:B------:R0:W1:Y:S02]  /*34d0*/  SHFL.BFLY P1, R117, R119, R118, R121 ;  /* 0x0c00007677757389 */ /* 0x0000640000020079 */
[----:B01----:R-:W-:Y:S01]  /*34e0*/  ENDCOLLECTIVE ;  /* 0x000000000000791b */ /* 0x003fe20003800000 */
.L_x_7755:
[----:B------:R-:W-:Y:S01]  /*34f0*/  HFMA2.MMA R118, -RZ, RZ, 0, 4.76837158203125e-07 ;  /* 0x00000008ff767435 */ /* 0x000fe200000001ff */
[----:B------:R-:W-:-:S05]  /*3500*/  MOV R110, R117 ;  /* 0x00000075006e7202 */ /* 0x000fca0000000f00 */
[----:B------:R-:W-:-:S05]  /*3510*/  FADD.FTZ R110, R113, R110 ;  /* 0x0000006e716e7221 */ /* 0x000fca0000010000 */
[----:B------:R-:W-:-:S07]  /*3520*/  MOV R119, R110 ;  /* 0x0000006e00777202 */ /* 0x000fce0000000f00 */
[----:B------:R-:W-:Y:S05]  /*3530*/  WARPSYNC.COLLECTIVE R116, `(.L_x_7756) ;  /* 0x0000000074087348 */ /* 0x000fea0003c00000 */
[----:B------:R0:W1:Y:S02]  /*3540*/  SHFL.BFLY P1, R117, R119, R118, R121 ;  /* 0x0c00007677757389 */ /* 0x0000640000020079 */
[----:B01----:R-:W-:Y:S01]  /*3550*/  ENDCOLLECTIVE ;  /* 0x000000000000791b */ /* 0x003fe20003800000 */
.L_x_7756:
[----:B------:R-:W-:Y:S01]  /*3560*/  HFMA2.MMA R118, -RZ, RZ, 0, 9.5367431640625e-07 ;  /* 0x00000010ff767435 */ /* 0x000fe200000001ff */
[----:B------:R-:W-:-:S05]  /*3570*/  MOV R115, R117 ;  /* 0x0000007500737202 */ /* 0x000fca0000000f00 */
[----:B------:R-:W-:-:S05]  /*3580*/  FADD.FTZ R115, R110, R115 ;  /* 0x000000736e737221 */ /* 0x000fca0000010000 */
[----:B------:R-:W-:-:S07]  /*3590*/  MOV R119, R115 ;  /* 0x0000007300777202 */ /* 0x000fce0000000f00 */
[----:B------:R-:W-:Y:S05]  /*35a0*/  WARPSYNC.COLLECTIVE R116, `(.L_x_7757) ;  /* 0x0000000074087348 */ /* 0x000fea0003c00000 */
[----:B------:R0:W1:Y:S02]  /*35b0*/  SHFL.BFLY P1, R117, R119, R118, R121 ;  /* 0x0c00007677757389 */ /* 0x0000640000020079 */
[----:B01----:R-:W-:Y:S01]  /*35c0*/  ENDCOLLECTIVE ;  /* 0x000000000000791b */ /* 0x003fe20003800000 */
.L_x_7757:
[----:B------:R-:W-:Y:S01]  /*35d0*/  MOV R112, R117 ;  /* 0x0000007500707202 */ /* 0x000fe20000000f00 */
[----:B------:R-:W-:Y:S06]  /*35e0*/  BRA `(.L_x_7758) ;  /* 0xffffffec00087947 */ /* 0x000fec000383ffff */
.L_x_7759:
        /* <DEDUP_REMOVED lines=9> */
.L_x_23263:


//--------------------- .text._ZN10layer_norm13ln_fwd_kernelINS_13Kernel_traitsI13__nv_bfloat16S2_fS2_fjLj3072ELj1ELj1ELj4ELj16ENS_18Kernel_traits_baseILj3072ES2_S2_fS2_fjLj128EEEEELb1ELb0ELb0ELb0EEEvNS_9FwdParamsE --------------------------
	.section	.text._ZN10layer_norm13ln_fwd_kernelINS_13Kernel_traitsI13__nv_bfloat16S2_fS2_fjLj3072ELj1ELj1ELj4ELj16ENS_18Kernel_traits_baseILj3072ES2_S2_fS2_fjLj128EEEEELb1ELb0ELb0ELb0EEEvNS_9FwdParamsE,"ax",@progbits
	.align	128
        .global         _ZN10layer_norm13ln_fwd_kernelINS_13Kernel_traitsI13__nv_bfloat16S2_fS2_fjLj3072ELj1ELj1ELj4ELj16ENS_18Kernel_traits_baseILj3072ES2_S2_fS2_fjLj128EEEEELb1ELb0ELb0ELb0EEEvNS_9FwdParamsE
        .type           _ZN10layer_norm13ln_fwd_kernelINS_13Kernel_traitsI13__nv_bfloat16S2_fS2_fjLj3072ELj1ELj1ELj4ELj16ENS_18Kernel_traits_baseILj3072ES2_S2_fS2_fjLj128EEEEELb1ELb0ELb0ELb0EEEvNS_9FwdParamsE,@function
        .size           _ZN10layer_norm13ln_fwd_kernelINS_13Kernel_traitsI13__nv_bfloat16S2_fS2_fjLj3072ELj1ELj1ELj4ELj16ENS_18Kernel_traits_baseILj3072ES2_S2_fS2_fjLj128EEEEELb1ELb0ELb0ELb0EEEvNS_9FwdParamsE,(.L_x_23264 - _ZN10layer_norm13ln_fwd_kernelINS_13Kernel_traitsI13__nv_bfloat16S2_fS2_fjLj3072ELj1ELj1ELj4ELj16ENS_18Kernel_traits_baseILj3072ES2_S2_fS2_fjLj128EEEEELb1ELb0ELb0ELb0EEEvNS_9FwdParamsE)
        .other          _ZN10layer_norm13ln_fwd_kernelINS_13Kernel_traitsI13__nv_bfloat16S2_fS2_fjLj3072ELj1ELj1ELj4ELj16ENS_18Kernel_traits_baseILj3072ES2_S2_fS2_fjLj128EEEEELb1ELb0ELb0ELb0EEEvNS_9FwdParamsE,@"STO_CUDA_ENTRY STV_DEFAULT"
_ZN10layer_norm13ln_fwd_kernelINS_13Kernel_traitsI13__nv_bfloat16S2_fS2_fjLj3072ELj1ELj1ELj4ELj16ENS_18Kernel_traits_baseILj3072ES2_S2_fS2_fjLj128EEEEELb1ELb0ELb0ELb0EEEvNS_9FwdParamsE:
.text._ZN10layer_norm13ln_fwd_kernelINS_13Kernel_traitsI13__nv_bfloat16S2_fS2_fjLj3072ELj1ELj1ELj4ELj16ENS_18Kernel_traits_baseILj3072ES2_S2_fS2_fjLj128EEEEELb1ELb0ELb0ELb0EEEvNS_9FwdParamsE:
        /* <DEDUP_REMOVED lines=79> */
[C---:B------:R-:W-:Y:S02]  /*04f0*/  ISETP.GE.U32.AND P3, PT, R22.reuse, 0x100, PT ;  /* 0x000001001600780c */ /* 0x040fe40003f66070 */
[----:B------:R-:W-:Y:S01]  /*0500*/  LOP3.LUT R38, R99, UR29, R4, 0x96, !PT ;  /* 0x0000001d63267c12 */ /* 0x000fe2000f8e9604 */
[----:B------:R-:W-:Y:S01]  /*0510*/  IMAD.HI.U32 R3, R39, -0x326172a9, RZ ;  /* 0xcd9e8d5727037827 */ /* 0x000fe200078e00ff */
[----:B------:R-:W-:Y:S01]  /*0520*/  ISETP.GE.U32.AND P2, PT, R22, 0x180, PT ;  /* 0x000001801600780c */ /* 0x000fe20003f46070 */
[----:B------:R-:W-:Y:S02]  /*0530*/  UIADD3 UR32, UR7, -0x24c28bd8, URZ ;  /* 0xdb3d742807207890 */ /* 0x000fe4000fffe03f */
        /* <DEDUP_REMOVED lines=24> */
.L_x_7761:
[----:B------:R-:W-:Y:S05]  /*06c0*/  BSYNC B0 ;  /* 0x0000000000007941 */ /* 0x000fea0003800000 */
.L_x_7760:
        /* <DEDUP_REMOVED lines=18> */
.L_x_7763:
[----:B------:R-:W-:Y:S05]  /*07f0*/  BSYNC B0 ;  /* 0x0000000000007941 */ /* 0x000fea0003800000 */
.L_x_7762:
        /* <DEDUP_REMOVED lines=13> */
.L_x_7765:
[----:B------:R-:W-:Y:S05]  /*08d0*/  BSYNC B0 ;  /* 0x0000000000007941 */ /* 0x000fea0003800000 */
.L_x_7764:
[----:B------:R-:W-:Y:S01]  /*08e0*/  ULDC UR8, c[0x0][0x214] ;  /* 0x0000850000087ab9 */ /* 0x000fe20000000800 */
[----:B------:R-:W-:Y:S02]  /*08f0*/  LOP3.LUT R37, R37, UR32, R16, 0x96, !PT ;  /* 0x0000002025257c12 */ /* 0x000fe4000f8e9610 */
[----:B------:R-:W-:-:S13]  /*0900*/  ISETP.GE.AND P0, PT, R21, UR8, PT ;  /* 0x0000000815007c0c */ /* 0x000fda000bf06270 */
[----:B------:R-:W-:Y:S05]  /*0910*/  @P0 EXIT ;  /* 0x000000000000094d */ /* 0x000fea0003800000 */
[----:B------:R-:W-:Y:S01]  /*0920*/  SHF.R.S32.HI R36, RZ, 0x3, R36 ;  /* 0x00000003ff247819 */ /* 0x000fe20000011424 */
[----:B-----5:R-:W-:Y:S01]  /*0930*/  IMAD.U32 R66, R25, 0x10000, RZ ;  /* 0x0001000019427824 */ /* 0x020fe200078e00ff */
[----:B------:R-:W-:Y:S01]  /*0940*/  PRMT R91, R24, 0x7632, R91 ;  /* 0x00007632185b7816 */ /* 0x000fe2000000005b */
[----:B------:R-:W-:Y:S01]  /*0950*/  IMAD.U32 R69, R26, 0x10000, RZ ;  /* 0x000100001a457824 */ /* 0x000fe200078e00ff */
[----:B------:R-:W-:Y:S01]  /*0960*/  SHF.L.U32 R67, R24, 0x10, RZ ;  /* 0x0000001018437819 */ /* 0x000fe200000006ff */
[----:B------:R-:W-:Y:S01]  /*0970*/  IMAD.U32 R0, R31, 0x10000, RZ ;  /* 0x000100001f007824 */ /* 0x000fe200078e00ff */
[----:B------:R-:W-:Y:S01]  /*0980*/  PRMT R93, R25, 0x7632, R93 ;  /* 0x00007632195d7816 */ /* 0x000fe2000000005d */
[----:B------:R-:W-:Y:S01]  /*0990*/  IMAD.HI.U32 R78, R37, -0x326172a9, RZ ;  /* 0xcd9e8d57254e7827 */ /* 0x000fe200078e00ff */
[----:B------:R-:W-:Y:S01]  /*09a0*/  LOP3.LUT R25, R62, 0x60, RZ, 0xc0, !PT ;  /* 0x000000603e197812 */ /* 0x000fe200078ec0ff */
[----:B------:R-:W-:Y:S01]  /*09b0*/  ULDC.64 UR8, c[0x0][0x270] ;  /* 0x00009c0000087ab9 */ /* 0x000fe20000000a00 */
[----:B------:R-:W-:Y:S01]  /*09c0*/  LOP3.LUT R24, R36, 0x7f, RZ, 0xc0, !PT ;  /* 0x0000007f24187812 */ /* 0x000fe200078ec0ff */
[----:B------:R-:W-:Y:S01]  /*09d0*/  IMAD.HI.U32 R77, R98, -0x2daee0ad, RZ ;  /* 0xd2511f53624d7827 */ /* 0x000fe200078e00ff */
[----:B------:R-:W-:Y:S01]  /*09e0*/  SHF.R.U32.HI R36, RZ, 0x2, R36 ;  /* 0x00000002ff247819 */ /* 0x000fe20000011624 */
[----:B------:R-:W-:Y:S01]  /*09f0*/  HFMA2.MMA R103, -RZ, RZ, 0, 5.9604644775390625e-08 ;  /* 0x00000001ff677435 */ /* 0x000fe200000001ff */
[----:B------:R-:W-:Y:S01]  /*0a00*/  VIADDMNMX R25, R24, -R25, RZ, !PT ;  /* 0x8000001918197246 */ /* 0x000fe200078001ff */
[----:B------:R-:W-:Y:S01]  /*0a10*/  IMAD.U32 R20, R13, 0x10000, RZ ;  /* 0x000100000d147824 */ /* 0x000fe200078e00ff */
[----:B------:R-:W-:Y:S01]  /*0a20*/  LOP3.LUT R36, R36, 0x3fffffe0, RZ, 0xc0, !PT ;  /* 0x3fffffe024247812 */ /* 0x000fe200078ec0ff */
[----:B------:R-:W-:Y:S01]  /*0a30*/  IMAD.U32 R19, R12, 0x10000, RZ ;  /* 0x000100000c137824 */ /* 0x000fe200078e00ff */
[----:B------:R-:W-:Y:S01]  /*0a40*/  VIMNMX R25, R25, 0x20, PT ;  /* 0x0000002019197848 */ /* 0x000fe20003fe0100 */
[----:B------:R-:W-:Y:S01]  /*0a50*/  IMAD.U32 R18, R15, 0x10000, RZ ;  /* 0x000100000f127824 */ /* 0x000fe200078e00ff */
[----:B------:R-:W-:Y:S01]  /*0a60*/  PRMT R95, R26, 0x7632, R95 ;  /* 0x000076321a5f7816 */ /* 0x000fe2000000005f */
[----:B------:R-:W-:Y:S01]  /*0a70*/  IMAD.U32 R13, R10, 0x10000, RZ ;  /* 0x000100000a0d7824 */ /* 0x000fe200078e00ff */
[----:B------:R-:W-:Y:S01]  /*0a80*/  SHF.L.U32 R26, R62, 0x5, RZ ;  /* 0x000000053e1a7819 */ /* 0x000fe200000006ff */
[----:B------:R-:W-:Y:S01]  /*0a90*/  IMAD.IADD R25, R25, 0x1, R36 ;  /* 0x0000000119197824 */ /* 0x000fe200078e0224 */
[C---:B------:R-:W-:Y:S01]  /*0aa0*/  PRMT R88, R29.reuse, 0x7632, R88 ;  /* 0x000076321d587816 */ /* 0x040fe20000000058 */
[----:B------:R-:W-:Y:S01]  /*0ab0*/  IMAD.U32 R15, R8, 0x10000, RZ ;  /* 0x00010000080f7824 */ /* 0x000fe200078e00ff */
[----:B------:R-:W-:Y:S01]  /*0ac0*/  SHF.L.U32 R3, R29, 0x10, RZ ;  /* 0x000000101d037819 */ /* 0x000fe200000006ff */
[----:B------:R-:W-:Y:S01]  /*0ad0*/  IMAD.SHL.U32 R25, R25, 0x8, RZ ;  /* 0x0000000819197824 */ /* 0x000fe200078e00ff */
[----:B------:R-:W-:Y:S01]  /*0ae0*/  LOP3.LUT R29, R26, 0x3e0, RZ, 0xc0, !PT ;  /* 0x000003e01a1d7812 */ /* 0x000fe200078ec0ff */
[----:B------:R-:W-:Y:S01]  /*0af0*/  IMAD.U32 R10, R6, 0x10000, RZ ;  /* 0x00010000060a7824 */ /* 0x000fe200078e00ff */
[----:B------:R-:W-:Y:S01]  /*0b00*/  PRMT R92, R31, 0x7632, R92 ;  /* 0x000076321f5c7816 */ /* 0x000fe2000000005c */
[----:B------:R-:W-:Y:S01]  /*0b10*/  IMAD R31, R39, -0x326172a9, RZ ;  /* 0xcd9e8d57271f7824 */ /* 0x000fe200078e02ff */
[----:B------:R-:W-:Y:S01]  /*0b20*/  I2FP.F32.U32 R25, R25 ;  /* 0x0000001900197245 */ /* 0x000fe20000201000 */
[----:B------:R-:W-:Y:S01]  /*0b30*/  UISETP.NE.U32.AND UP0, UPT, UR8, URZ, UPT ;  /* 0x0000003f0800728c */ /* 0x000fe2000bf05070 */
        /* <DEDUP_REMOVED lines=26> */
[----:B------:R-:W-:Y:S01]  /*0ce0*/  IMAD.MOV.U32 R94, RZ, RZ, RZ ;  /* 0x000000ffff5e7224 */ /* 0x000fe200078e00ff */
        /* <DEDUP_REMOVED lines=40> */
[----:B01----:R-:W-:-:S09]  /*0f70*/  ULDC.64 UR16, c[0x0][0x210] ;  /* 0x0000840000107ab9 */ /* 0x003fd20000000a00 */
.L_x_7947:
[----:B------:R-:W-:Y:S01]  /*0f80*/  PLOP3.LUT P0, PT, PT, PT, UP0, 0x80, 0x0 ;  /* 0x000000000000781c */ /* 0x000fe20003f0f008 */
[----:B-12---:R-:W-:Y:S01]  /*0f90*/  IMAD.MOV.U32 R56, RZ, RZ, 0x2 ;  /* 0x00000002ff387424 */ /* 0x006fe200078e00ff */
        /* <DEDUP_REMOVED lines=16> */
[----:B------:R-:W0:Y:S08]  /*10a0*/  LDC.64 R36, c[0x0][0x220] ;  /* 0x00008800ff247b82 */ /* 0x000e300000000a00 */
[----:B------:R-:W1:Y:S01]  /*10b0*/  LDC.64 R32, c[0x0][0x230] ;  /* 0x00008c00ff207b82 */ /* 0x000e620000000a00 */
[----:B0-----:R-:W-:-:S06]  /*10c0*/  IMAD.WIDE.U32 R36, R102, 0x10, R36 ;  /* 0x0000001066247825 */ /* 0x001fcc00078e0024 */
[----:B------:R-:W5:Y:S01]  /*10d0*/  LDG.E.128 R36, desc[UR4][R36.64] ;  /* 0x0000000424247981 */ /* 0x000f62000c1e1d00 */
[----:B-1----:R-:W-:-:S04]  /*10e0*/  ISETP.NE.U32.AND P0, PT, R32, RZ, PT ;  /* 0x000000ff2000720c */ /* 0x002fc80003f05070 */
[----:B------:R-:W-:-:S13]  /*10f0*/  ISETP.NE.AND.EX P0, PT, R33, RZ, PT, P0 ;  /* 0x000000ff2100720c */ /* 0x000fda0003f05300 */
[----:B------:R-:W-:-:S04]  /*1100*/  @P0 LEA R34, P1, R102, R32, 0x5 ;  /* 0x0000002066220211 */ /* 0x000fc800078228ff */
[----:B------:R-:W-:-:S05]  /*1110*/  @P0 LEA.HI.X R35, R102, R33, RZ, 0x5, P1 ;  /* 0x0000002166230211 */ /* 0x000fca00008f2cff */
[----:B------:R0:W5:Y:S04]  /*1120*/  @P0 LDG.E.128 R24, desc[UR4][R34.64] ;  /* 0x0000000422180981 */ /* 0x000168000c1e1d00 */
[----:B------:R0:W5:Y:S01]  /*1130*/  @P0 LDG.E.128 R28, desc[UR4][R34.64+0x10] ;  /* 0x00001004221c0981 */ /* 0x000162000c1e1d00 */
        /* <DEDUP_REMOVED lines=12> */
.L_x_7769:
[----:B------:R-:W-:-:S07]  /*1200*/  IMAD.MOV.U32 R108, RZ, RZ, R100 ;  /* 0x000000ffff6c7224 */ /* 0x000fce00078e0064 */
.L_x_7770:
[----:B------:R-:W-:Y:S05]  /*1210*/  BSYNC B1 ;  /* 0x0000000000017941 */ /* 0x000fea0003800000 */
.L_x_7768:
        /* <DEDUP_REMOVED lines=16> */
.L_x_7774:
[----:B------:R-:W-:Y:S05]  /*1320*/  BSYNC B2 ;  /* 0x0000000000027941 */ /* 0x000fea0003800000 */
.L_x_7773:
        /* <DEDUP_REMOVED lines=44> */
.L_x_7772:
[----:B------:R-:W-:Y:S05]  /*15f0*/  BSYNC B1 ;  /* 0x0000000000017941 */ /* 0x000fea0003800000 */
.L_x_7771:
[----:B------:R-:W0:Y:S01]  /*1600*/  LDC R107, c[0x0][0x298] ;  /* 0x0000a600ff6b7b82 */ /* 0x000e220000000800 */
[----:B------:R-:W-:Y:S01]  /*1610*/  HFMA2.MMA R111, -RZ, RZ, 0.1171875, 0 ;  /* 0x2f800000ff6f7435 */ /* 0x000fe200000001ff */
[----:B------:R-:W-:Y:S01]  /*1620*/  I2FP.F32.U32 R34, R108 ;  /* 0x0000006c00227245 */ /* 0x000fe20000201000 */
[----:B-----5:R-:W-:Y:S01]  /*1630*/  IMAD.U32 R57, R36, 0x10000, RZ ;  /* 0x0001000024397824 */ /* 0x020fe200078e00ff */
[----:B------:R-:W-:Y:S01]  /*1640*/  ISETP.NE.U32.AND P0, PT, R32, RZ, PT ;  /* 0x000000ff2000720c */ /* 0x000fe20003f05070 */
[----:B------:R-:W-:Y:S01]  /*1650*/  BSSY B1, `(.L_x_7775) ;  /* 0x0000017000017945 */ /* 0x000fe20003800000 */
[C---:B------:R-:W-:Y:S01]  /*1660*/  ISETP.NE.AND P1, PT, R56.reuse, 0x1, PT ;  /* 0x000000013800780c */ /* 0x040fe20003f25270 */
[----:B------:R-:W-:Y:S01]  /*1670*/  FMUL.FTZ R32, R57, R106 ;  /* 0x0000006a39207220 */ /* 0x000fe20000410000 */
[----:B------:R-:W1:Y:S01]  /*1680*/  LDC R110, c[0x0][0x294] ;  /* 0x0000a500ff6e7b82 */ /* 0x000e620000000800 */
[----:B------:R-:W-:Y:S01]  /*1690*/  ISETP.NE.AND.EX P0, PT, R33, RZ, PT, P0 ;  /* 0x000000ff2100720c */ /* 0x000fe20003f05300 */
[----:B------:R-:W-:-:S02]  /*16a0*/  VIADD R57, R56, 0x1 ;  /* 0x0000000138397836 */ /* 0x000fc40000000000 */
[----:B------:R-:W-:Y:S01]  /*16b0*/  FFMA.FTZ R35, R34, R111, 1.1641532182693481445e-10 ;  /* 0x2f00000022237423 */ /* 0x000fe2000001006f */
[----:B------:R-:W-:Y:S01]  /*16c0*/  PRMT R36, R36, 0x7632, R36 ;  /* 0x0000763224247816 */ /* 0x000fe20000000024 */
        /* <DEDUP_REMOVED lines=14> */
.L_x_7776:
[----:B------:R-:W-:-:S07]  /*17b0*/  MOV R33, R100 ;  /* 0x0000006400217202 */ /* 0x000fce0000000f00 */
.L_x_7777:
[----:B------:R-:W-:Y:S05]  /*17c0*/  BSYNC B1 ;  /* 0x0000000000017941 */ /* 0x000fea0003800000 */
.L_x_7775:
        /* <DEDUP_REMOVED lines=16> */
.L_x_7781:
[----:B------:R-:W-:Y:S05]  /*18d0*/  BSYNC B2 ;  /* 0x0000000000027941 */ /* 0x000fea0003800000 */
.L_x_7780:
        /* <DEDUP_REMOVED lines=44> */
.L_x_7779:
[----:B------:R-:W-:Y:S05]  /*1ba0*/  BSYNC B1 ;  /* 0x0000000000017941 */ /* 0x000fea0003800000 */
.L_x_7778:
        /* <DEDUP_REMOVED lines=21> */
.L_x_7783:
[----:B------:R-:W-:-:S07]  /*1d00*/  IMAD.MOV.U32 R36, RZ, RZ, R100 ;  /* 0x000000ffff247224 */ /* 0x000fce00078e0064 */
.L_x_7784:
[----:B------:R-:W-:Y:S05]  /*1d10*/  BSYNC B1 ;  /* 0x0000000000017941 */ /* 0x000fea0003800000 */
.L_x_7782:
        /* <DEDUP_REMOVED lines=16> */
.L_x_7788:
[----:B------:R-:W-:Y:S05]  /*1e20*/  BSYNC B2 ;  /* 0x0000000000027941 */ /* 0x000fea0003800000 */
.L_x_7787:
        /* <DEDUP_REMOVED lines=44> */
.L_x_7786:
[----:B------:R-:W-:Y:S05]  /*20f0*/  BSYNC B1 ;  /* 0x0000000000017941 */ /* 0x000fea0003800000 */
.L_x_7785:
[----:B------:R-:W-:Y:S01]  /*2100*/  I2FP.F32.U32 R34, R36 ;  /* 0x0000002400227245 */ /* 0x000fe20000201000 */
[----:B------:R-:W-:Y:S01]  /*2110*/  BSSY B1, `(.L_x_7789) ;  /* 0x0000015000017945 */ /* 0x000fe20003800000 */
[----:B------:R-:W-:Y:S02]  /*2120*/  SHF.L.U32 R57, R37, 0x10, RZ ;  /* 0x0000001025397819 */ /* 0x000fe400000006ff */
[----:B------:R-:W-:Y:S01]  /*2130*/  ISETP.NE.AND P2, PT, R56, 0x1, PT ;  /* 0x000000013800780c */ /* 0x000fe20003f45270 */
[----:B------:R-:W-:Y:S02]  /*2140*/  FFMA.FTZ R35, R34, R111, 1.1641532182693481445e-10 ;  /* 0x2f00000022237423 */ /* 0x000fe4000001006f */
[----:B------:R-:W-:Y:S01]  /*2150*/  FMUL.FTZ R34, R57, R106 ;  /* 0x0000006a39227220 */ /* 0x000fe20000410000 */
[----:B------:R-:W-:Y:S02]  /*2160*/  VIADD R57, R56, 0x1 ;  /* 0x0000000138397836 */ /* 0x000fe40000000000 */
[----:B------:R-:W-:Y:S01]  /*2170*/  FSETP.GTU.FTZ.AND P1, PT, R35, R110, PT ;  /* 0x0000006e2300720b */ /* 0x000fe20003f3c000 */
[----:B------:R-:W-:Y:S01]  /*2180*/  FMUL.FTZ R34, R34, R107 ;  /* 0x0000006b22227220 */ /* 0x000fe20000410000 */
[----:B------:R-:W-:-:S04]  /*2190*/  PRMT R35, R37, 0x7632, R35 ;  /* 0x0000763225237816 */ /* 0x000fc80000000023 */
        /* <DEDUP_REMOVED lines=11> */
.L_x_7790:
[----:B------:R-:W-:-:S07]  /*2250*/  IMAD.MOV.U32 R96, RZ, RZ, R100 ;  /* 0x000000ffff607224 */ /* 0x000fce00078e0064 */
.L_x_7791:
[----:B------:R-:W-:Y:S05]  /*2260*/  BSYNC B1 ;  /* 0x0000000000017941 */ /* 0x000fea0003800000 */
.L_x_7789:
        /* <DEDUP_REMOVED lines=16> */
.L_x_7795:
[----:B------:R-:W-:Y:S05]  /*2370*/  BSYNC B2 ;  /* 0x0000000000027941 */ /* 0x000fea0003800000 */
.L_x_7794:
        /* <DEDUP_REMOVED lines=44> */
.L_x_7793:
[----:B------:R-:W-:Y:S05]  /*2640*/  BSYNC B1 ;  /* 0x0000000000017941 */ /* 0x000fea0003800000 */
.L_x_7792:
        /* <DEDUP_REMOVED lines=20> */
.L_x_7797:
[----:B------:R-:W-:-:S07]  /*2790*/  MOV R96, R100 ;  /* 0x0000006400607202 */ /* 0x000fce0000000f00 */
.L_x_7798:
[----:B------:R-:W-:Y:S05]  /*27a0*/  BSYNC B1 ;  /* 0x0000000000017941 */ /* 0x000fea0003800000 */
.L_x_7796:
        /* <DEDUP_REMOVED lines=16> */
.L_x_7802:
[----:B------:R-:W-:Y:S05]  /*28b0*/  BSYNC B2 ;  /* 0x0000000000027941 */ /* 0x000fea0003800000 */
.L_x_7801:
        /* <DEDUP_REMOVED lines=44> */
.L_x_7800:
[----:B------:R-:W-:Y:S05]  /*2b80*/  BSYNC B1 ;  /* 0x0000000000017941 */ /* 0x000fea0003800000 */
.L_x_7799:
[----:B------:R-:W-:Y:S01]  /*2b90*/  I2FP.F32.U32 R36, R96 ;  /* 0x0000006000247245 */ /* 0x000fe20000201000 */
[----:B------:R-:W-:Y:S01]  /*2ba0*/  IMAD.U32 R57, R38, 0x10000, RZ ;  /* 0x0001000026397824 */ /* 0x000fe200078e00ff */
[----:B------:R-:W-:Y:S01]  /*2bb0*/  ISETP.NE.AND P4, PT, R56, 0x1, PT ;  /* 0x000000013800780c */ /* 0x000fe20003f85270 */
        /* <DEDUP_REMOVED lines=18> */
.L_x_7804:
[----:B------:R-:W-:-:S07]  /*2ce0*/  IMAD.MOV.U32 R37, RZ, RZ, R100 ;  /* 0x000000ffff257224 */ /* 0x000fce00078e0064 */
.L_x_7805:
[----:B------:R-:W-:Y:S05]  /*2cf0*/  BSYNC B1 ;  /* 0x0000000000017941 */ /* 0x000fea0003800000 */
.L_x_7803:
        /* <DEDUP_REMOVED lines=16> */
.L_x_7809:
[----:B------:R-:W-:Y:S05]  /*2e00*/  BSYNC B2 ;  /* 0x0000000000027941 */ /* 0x000fea0003800000 */
.L_x_7808:
        /* <DEDUP_REMOVED lines=44> */
.L_x_7807:
[----:B------:R-:W-:Y:S05]  /*30d0*/  BSYNC B1 ;  /* 0x0000000000017941 */ /* 0x000fea0003800000 */
.L_x_7806:
[----:B------:R-:W-:Y:S01]  /*30e0*/  I2FP.F32.U32 R56, R37 ;  /* 0x0000002500387245 */ /* 0x000fe20000201000 */
[----:B------:R-:W-:Y:S01]  /*30f0*/  BSSY B1, `(.L_x_7810) ;  /* 0x0000014000017945 */ /* 0x000fe20003800000 */
[----:B------:R-:W-:Y:S02]  /*3100*/  SHF.L.U32 R57, R38, 0x10, RZ ;  /* 0x0000001026397819 */ /* 0x000fe400000006ff */
[----:B------:R-:W-:Y:S01]  /*3110*/  ISETP.NE.AND P5, PT, R58, 0x1, PT ;  /* 0x000000013a00780c */ /* 0x000fe20003fa5270 */
[----:B------:R-:W-:Y:S01]  /*3120*/  FFMA.FTZ R37, R56, R111, 1.1641532182693481445e-10 ;  /* 0x2f00000038257423 */ /* 0x000fe2000001006f */
[----:B------:R-:W-:Y:S02]  /*3130*/  VIADD R56, R58, 0x1 ;  /* 0x000000013a387836 */ /* 0x000fe40000000000 */
[----:B------:R-:W-:Y:S02]  /*3140*/  FMUL.FTZ R38, R57, R106 ;  /* 0x0000006a39267220 */ /* 0x000fe40000410000 */
[----:B------:R-:W-:-:S02]  /*3150*/  FSETP.GTU.FTZ.AND P4, PT, R37, R110, PT ;  /* 0x0000006e2500720b */ /* 0x000fc40003f9c000 */
        /* <DEDUP_REMOVED lines=12> */
.L_x_7811:
[----:B------:R-:W-:-:S07]  /*3220*/  IMAD.MOV.U32 R38, RZ, RZ, R100 ;  /* 0x000000ffff267224 */ /* 0x000fce00078e0064 */
.L_x_7812:
[----:B------:R-:W-:Y:S05]  /*3230*/  BSYNC B1 ;  /* 0x0000000000017941 */ /* 0x000fea0003800000 */
.L_x_7810:
        /* <DEDUP_REMOVED lines=16> */
.L_x_7816:
[----:B------:R-:W-:Y:S05]  /*3340*/  BSYNC B2 ;  /* 0x0000000000027941 */ /* 0x000fea0003800000 */
.L_x_7815:
        /* <DEDUP_REMOVED lines=44> */
.L_x_7814:
[----:B------:R-:W-:Y:S05]  /*3610*/  BSYNC B1 ;  /* 0x0000000000017941 */ /* 0x000fea0003800000 */
.L_x_7813:
[----:B------:R-:W-:Y:S01]  /*3620*/  I2FP.F32.U32 R38, R38 ;  /* 0x0000002600267245 */ /* 0x000fe20000201000 */
[C---:B------:R-:W-:Y:S01]  /*3630*/  IMAD.U32 R59, R39.reuse, 0x10000, RZ ;  /* 0x00010000273b7824 */ /* 0x040fe200078e00ff */
        /* <DEDUP_REMOVED lines=19> */
.L_x_7818:
[----:B------:R-:W-:-:S07]  /*3770*/  MOV R114, R100 ;  /* 0x0000006400727202 */ /* 0x000fce0000000f00 */
.L_x_7819:
[----:B------:R-:W-:Y:S05]  /*3780*/  BSYNC B1 ;  /* 0x0000000000017941 */ /* 0x000fea0003800000 */
.L_x_7817:
        /* <DEDUP_REMOVED lines=18> */
.L_x_7823:
[----:B------:R-:W-:Y:S05]  /*38b0*/  BSYNC B2 ;  /* 0x0000000000027941 */ /* 0x000fea0003800000 */
.L_x_7822:
        /* <DEDUP_REMOVED lines=44> */
.L_x_7821:
[----:B------:R-:W-:Y:S05]  /*3b80*/  BSYNC B1 ;  /* 0x0000000000017941 */ /* 0x000fea0003800000 */
.L_x_7820:
[----:B------:R-:W-:Y:S01]  /*3b90*/  I2FP.F32.U32 R56, R114 ;  /* 0x0000007200387245 */ /* 0x000fe20000201000 */
[----:B------:R-:W-:Y:S01]  /*3ba0*/  IMAD.U32 R39, R39, 0x10000, RZ ;  /* 0x0001000027277824 */ /* 0x000fe200078e00ff */
[----:B------:R-:W-:Y:S02]  /*3bb0*/  SEL R108, RZ, 0x10000, P5 ;  /* 0x00010000ff6c7807 */ /* 0x000fe40002800000 */
[----:B------:R-:W-:Y:S01]  /*3bc0*/  ISETP.NE.AND P5, PT, R113, RZ, PT ;  /* 0x000000ff7100720c */ /* 0x000fe20003fa5270 */
[----:B------:R-:W-:Y:S01]  /*3bd0*/  FFMA.FTZ R111, R56, R111, 1.1641532182693481445e-10 ;  /* 0x2f000000386f7423 */ /* 0x000fe2000001006f */
[----:B------:R-:W-:Y:S01]  /*3be0*/  SEL R104, RZ, 0x1, P1 ;  /* 0x00000001ff687807 */ /* 0x000fe20000800000 */
[----:B------:R-:W-:Y:S01]  /*3bf0*/  FMUL.FTZ R56, R39, R106 ;  /* 0x0000006a27387220 */ /* 0x000fe20000410000 */
[----:B------:R-:W-:Y:S02]  /*3c00*/  SEL R57, RZ, 0x1, P2 ;  /* 0x00000001ff397807 */ /* 0x000fe40001000000 */
[----:B------:R-:W-:Y:S01]  /*3c10*/  FSETP.GTU.FTZ.AND P1, PT, R111, R110, PT ;  /* 0x0000006e6f00720b */ /* 0x000fe20003f3c000 */
[----:B------:R-:W-:Y:S01]  /*3c20*/  FMUL.FTZ R39, R56, R107 ;  /* 0x0000006b38277220 */ /* 0x000fe20000410000 */
[----:B------:R-:W-:Y:S01]  /*3c30*/  SEL R58, RZ, 0x1, P5 ;  /* 0x00000001ff3a7807 */ /* 0x000fe20002800000 */
[----:B------:R-:W-:Y:S01]  /*3c40*/  IMAD.WIDE.U32 R56, R57, 0x1000000, RZ ;  /* 0x0100000039387825 */ /* 0x000fe200078e00ff */
[----:B------:R-:W-:-:S02]  /*3c50*/  SEL R109, RZ, 0x100, P4 ;  /* 0x00000100ff6d7807 */ /* 0x000fc40002000000 */
[----:B------:R-:W-:Y:S01]  /*3c60*/  SEL R107, RZ, 0x1000000, P1 ;  /* 0x01000000ff6b7807 */ /* 0x000fe20000800000 */
[----:B------:R-:W-:Y:S01]  /*3c70*/  IMAD.WIDE.U32 R104, R104, 0x10000, RZ ;  /* 0x0001000068687825 */ /* 0x000fe200078e00ff */
[----:B------:R-:W-:Y:S02]  /*3c80*/  ISETP.NE.AND P6, PT, R112, RZ, PT ;  /* 0x000000ff7000720c */ /* 0x000fe40003fc5270 */
[----:B------:R-:W-:Y:S01]  /*3c90*/  LOP3.LUT R109, R109, R107, R108, 0xfe, !PT ;  /* 0x0000006b6d6d7212 */ /* 0x000fe200078efe6c */
[----:B------:R-:W-:Y:S01]  /*3ca0*/  IMAD.WIDE.U32 R58, R58, 0x100, RZ ;  /* 0x000001003a3a7825 */ /* 0x000fe200078e00ff */
[----:B------:R-:W-:Y:S02]  /*3cb0*/  SEL R111, RZ, 0x1, P3 ;  /* 0x00000001ff6f7807 */ /* 0x000fe40001800000 */
[----:B------:R-:W-:Y:S02]  /*3cc0*/  FSEL R39, R39, RZ, !P1 ;  /* 0x000000ff27277208 */ /* 0x000fe40004800000 */
[----:B------:R-:W-:-:S02]  /*3cd0*/  LEA R108, P2, R102, UR10, 0x5 ;  /* 0x0000000a666c7c11 */ /* 0x000fc4000f8428ff */
[----:B------:R-:W-:Y:S01]  /*3ce0*/  LOP3.LUT R58, R58, R56, R104, 0xfe, !PT ;  /* 0x000000383a3a7212 */ /* 0x000fe200078efe68 */
[----:B------:R-:W-:Y:S01]  /*3cf0*/  @P0 FADD.FTZ R39, R31, R39 ;  /* 0x000000271f270221 */ /* 0x000fe20000010000 */
[----:B------:R-:W-:Y:S02]  /*3d00*/  SEL R107, RZ, 0x1, P6 ;  /* 0x00000001ff6b7807 */ /* 0x000fe40003000000 */
[----:B------:R-:W-:Y:S02]  /*3d10*/  LOP3.LUT R111, R57, R109, R111, 0xfe, !PT ;  /* 0x0000006d396f7212 */ /* 0x000fe400078efe6f */
[C---:B------:R-:W-:Y:S02]  /*3d20*/  LEA R56, P1, R102.reuse, UR12, 0x3 ;  /* 0x0000000c66387c11 */ /* 0x040fe4000f8218ff */
[----:B------:R-:W-:Y:S02]  /*3d30*/  LEA.HI.X R109, R102, UR11, RZ, 0x5, P2 ;  /* 0x0000000b666d7c11 */ /* 0x000fe400090f2cff */
[----:B------:R-:W-:-:S02]  /*3d40*/  LOP3.LUT R58, R58, R107, RZ, 0xfc, !PT ;  /* 0x0000006b3a3a7212 */ /* 0x000fc400078efcff */
[C---:B------:R-:W-:Y:S01]  /*3d50*/  LEA.HI.X R57, R102.reuse, UR13, RZ, 0x3, P1 ;  /* 0x0000000d66397c11 */ /* 0x040fe200088f1cff */
[----:B------:R0:W-:Y:S01]  /*3d60*/  STG.E.128 desc[UR4][R108.64], R32 ;  /* 0x000000206c007986 */ /* 0x0001e2000c101d04 */
[----:B------:R-:W-:Y:S02]  /*3d70*/  LOP3.LUT R59, R59, R111, R105, 0xfe, !PT ;  /* 0x0000006f3b3b7212 */ /* 0x000fe400078efe69 */
[----:B------:R-:W-:Y:S01]  /*3d80*/  IADD3 R107, R102, 0x80, RZ ;  /* 0x00000080666b7810 */ /* 0x000fe20007ffe0ff */
[----:B------:R0:W-:Y:S04]  /*3d90*/  STG.E.128 desc[UR4][R108.64+0x10], R36 ;  /* 0x000010246c007986 */ /* 0x0001e8000c101d04 */
[----:B------:R0:W-:Y:S02]  /*3da0*/  STG.E.64 desc[UR4][R56.64], R58 ;  /* 0x0000003a38007986 */ /* 0x0001e4000c101b04 */
.L_x_7767:
[----:B------:R-:W-:Y:S05]  /*3db0*/  BSYNC B0 ;  /* 0x0000000000007941 */ /* 0x000fea0003800000 */
.L_x_7766:
[----:B------:R-:W-:Y:S01]  /*3dc0*/  ISETP.NE.AND P0, PT, R64, RZ, PT ;  /* 0x000000ff4000720c */ /* 0x000fe20003f05270 */
[----:B------:R-:W-:-:S12]  /*3dd0*/  BSSY B0, `(.L_x_7824) ;  /* 0x00002d3000007945 */ /* 0x000fd80003800000 */
[----:B------:R-:W-:Y:S05]  /*3de0*/  @!P0 BRA `(.L_x_7825) ;  /* 0x0000002c00448947 */ /* 0x000fea0003800000 */
[----:B------:R-:W1:Y:S08]  /*3df0*/  LDC.64 R44, c[0x0][0x220] ;  /* 0x00008800ff2c7b82 */ /* 0x000e700000000a00 */
[----:B------:R-:W2:Y:S01]  /*3e00*/  LDC.64 R40, c[0x0][0x230] ;  /* 0x00008c00ff287b82 */ /* 0x000ea20000000a00 */
[----:B-1----:R-:W-:-:S06]  /*3e10*/  IMAD.WIDE.U32 R44, R107, 0x10, R44 ;  /* 0x000000106b2c7825 */ /* 0x002fcc00078e002c */
[----:B------:R-:W5:Y:S01]  /*3e20*/  LDG.E.128 R44, desc[UR4][R44.64] ;  /* 0x000000042c2c7981 */ /* 0x000f62000c1e1d00 */
[----:B--2---:R-:W-:-:S04]  /*3e30*/  ISETP.NE.U32.AND P0, PT, R40, RZ, PT ;  /* 0x000000ff2800720c */ /* 0x004fc80003f05070 */
[----:B------:R-:W-:-:S13]  /*3e40*/  ISETP.NE.AND.EX P0, PT, R41, RZ, PT, P0 ;  /* 0x000000ff2900720c */ /* 0x000fda0003f05300 */
[----:B------:R-:W-:-:S04]  /*3e50*/  @P0 LEA R42, P1, R107, R40, 0x5 ;  /* 0x000000286b2a0211 */ /* 0x000fc800078228ff */
[----:B------:R-:W-:-:S05]  /*3e60*/  @P0 LEA.HI.X R43, R107, R41, RZ, 0x5, P1 ;  /* 0x000000296b2b0211 */ /* 0x000fca00008f2cff */
[----:B------:R1:W5:Y:S04]  /*3e70*/  @P0 LDG.E.128 R24, desc[UR4][R42.64] ;  /* 0x000000042a180981 */ /* 0x000368000c1e1d00 */
[----:B------:R1:W5:Y:S01]  /*3e80*/  @P0 LDG.E.128 R28, desc[UR4][R42.64+0x10] ;  /* 0x000010042a1c0981 */ /* 0x000362000c1e1d00 */
[C---:B------:R-:W-:Y:S01]  /*3e90*/  ISETP.NE.AND P0, PT, R96.reuse, 0x1, PT ;  /* 0x000000016000780c */ /* 0x040fe20003f05270 */
[----:B------:R-:W-:Y:S01]  /*3ea0*/  BSSY B1, `(.L_x_7826) ;  /* 0x000000c000017945 */ /* 0x000fe20003800000 */
[----:B0-----:R-:W-:-:S11]  /*3eb0*/  VIADD R56, R96, 0x1 ;  /* 0x0000000160387836 */ /* 0x001fd60000000000 */
        /* <DEDUP_REMOVED lines=9> */
.L_x_7827:
[----:B------:R-:W-:-:S07]  /*3f50*/  IMAD.MOV.U32 R108, RZ, RZ, R100 ;  /* 0x000000ffff6c7224 */ /* 0x000fce00078e0064 */
.L_x_7828:
[----:B------:R-:W-:Y:S05]  /*3f60*/  BSYNC B1 ;  /* 0x0000000000017941 */ /* 0x000fea0003800000 */
.L_x_7826:
        /* <DEDUP_REMOVED lines=16> */
.L_x_7832:
[----:B------:R-:W-:Y:S05]  /*4070*/  BSYNC B2 ;  /* 0x0000000000027941 */ /* 0x000fea0003800000 */
.L_x_7831:
        /* <DEDUP_REMOVED lines=44> */
.L_x_7830:
[----:B------:R-:W-:Y:S05]  /*4340*/  BSYNC B1 ;  /* 0x0000000000017941 */ /* 0x000fea0003800000 */
.L_x_7829:
[----:B------:R-:W0:Y:S01]  /*4350*/  LDC R112, c[0x0][0x298] ;  /* 0x0000a600ff707b82 */ /* 0x000e220000000800 */
[----:B------:R-:W-:Y:S01]  /*4360*/  HFMA2.MMA R110, -RZ, RZ, 0.1171875, 0 ;  /* 0x2f800000ff6e7435 */ /* 0x000fe200000001ff */
[----:B------:R-:W-:Y:S01]  /*4370*/  I2FP.F32.U32 R43, R108 ;  /* 0x0000006c002b7245 */ /* 0x000fe20000201000 */
[----:B-----5:R-:W-:Y:S01]  /*4380*/  IMAD.U32 R57, R44, 0x10000, RZ ;  /* 0x000100002c397824 */ /* 0x020fe200078e00ff */
[----:B------:R-:W-:Y:S01]  /*4390*/  ISETP.NE.U32.AND P0, PT, R40, RZ, PT ;  /* 0x000000ff2800720c */ /* 0x000fe20003f05070 */
[----:B------:R-:W-:Y:S01]  /*43a0*/  BSSY B1, `(.L_x_7833) ;  /* 0x0000017000017945 */ /* 0x000fe20003800000 */
[----:B------:R-:W-:Y:S01]  /*43b0*/  ISETP.NE.AND P1, PT, R56, 0x1, PT ;  /* 0x000000013800780c */ /* 0x000fe20003f25270 */
[----:B------:R-:W-:Y:S01]  /*43c0*/  FMUL.FTZ R57, R57, R106 ;  /* 0x0000006a39397220 */ /* 0x000fe20000410000 */
[----:B------:R-:W1:Y:S01]  /*43d0*/  LDC R111, c[0x0][0x294] ;  /* 0x0000a500ff6f7b82 */ /* 0x000e620000000800 */
[----:B------:R-:W-:Y:S02]  /*43e0*/  ISETP.NE.AND.EX P0, PT, R41, RZ, PT, P0 ;  /* 0x000000ff2900720c */ /* 0x000fe40003f05300 */
[----:B------:R-:W-:Y:S01]  /*43f0*/  FFMA.FTZ R40, R43, R110, 1.1641532182693481445e-10 ;  /* 0x2f0000002b287423 */ /* 0x000fe2000001006e */
[----:B------:R-:W-:Y:S01]  /*4400*/  PRMT R44, R44, 0x7632, R44 ;  /* 0x000076322c2c7816 */ /* 0x000fe2000000002c */
[----:B0-----:R-:W-:-:S03]  /*4410*/  FMUL.FTZ R57, R57, R112 ;  /* 0x0000007039397220 */ /* 0x001fc60000410000 */
[----:B-1----:R-:W-:-:S04]  /*4420*/  FSETP.GTU.FTZ.AND P2, PT, R40, R111, PT ;  /* 0x0000006f2800720b */ /* 0x002fc80003f5c000 */
[----:B------:R-:W-:Y:S02]  /*4430*/  FSEL R40, R57, RZ, !P2 ;  /* 0x000000ff39287208 */ /* 0x000fe40005000000 */
[----:B------:R-:W-:Y:S02]  /*4440*/  P2R R113, PR, RZ, 0x4 ;  /* 0x00000004ff717803 */ /* 0x000fe40000000000 */
[----:B------:R-:W-:Y:S01]  /*4450*/  IADD3 R57, R56, 0x1, RZ ;  /* 0x0000000138397810 */ /* 0x000fe20007ffe0ff */
        /* <DEDUP_REMOVED lines=10> */
.L_x_7834:
[----:B------:R-:W-:-:S07]  /*4500*/  MOV R41, R100 ;  /* 0x0000006400297202 */ /* 0x000fce0000000f00 */
.L_x_7835:
[----:B------:R-:W-:Y:S05]  /*4510*/  BSYNC B1 ;  /* 0x0000000000017941 */ /* 0x000fea0003800000 */
.L_x_7833:
        /* <DEDUP_REMOVED lines=16> */
.L_x_7839:
[----:B------:R-:W-:Y:S05]  /*4620*/  BSYNC B2 ;  /* 0x0000000000027941 */ /* 0x000fea0003800000 */
.L_x_7838:
        /* <DEDUP_REMOVED lines=44> */
.L_x_7837:
[----:B------:R-:W-:Y:S05]  /*48f0*/  BSYNC B1 ;  /* 0x0000000000017941 */ /* 0x000fea0003800000 */
.L_x_7836:
        /* <DEDUP_REMOVED lines=21> */
.L_x_7841:
[----:B------:R-:W-:-:S07]  /*4a50*/  MOV R44, R100 ;  /* 0x00000064002c7202 */ /* 0x000fce0000000f00 */
.L_x_7842:
[----:B------:R-:W-:Y:S05]  /*4a60*/  BSYNC B1 ;  /* 0x0000000000017941 */ /* 0x000fea0003800000 */
.L_x_7840:
        /* <DEDUP_REMOVED lines=16> */
.L_x_7846:
[----:B------:R-:W-:Y:S05]  /*4b70*/  BSYNC B2 ;  /* 0x0000000000027941 */ /* 0x000fea0003800000 */
.L_x_7845:
        /* <DEDUP_REMOVED lines=44> */
.L_x_7844:
[----:B------:R-:W-:Y:S05]  /*4e40*/  BSYNC B1 ;  /* 0x0000000000017941 */ /* 0x000fea0003800000 */
.L_x_7843:
[----:B------:R-:W-:Y:S01]  /*4e50*/  I2FP.F32.U32 R43, R44 ;  /* 0x0000002c002b7245 */ /* 0x000fe20000201000 */
[----:B------:R-:W-:Y:S01]  /*4e60*/  IMAD.U32 R57, R45, 0x10000, RZ ;  /* 0x000100002d397824 */ /* 0x000fe200078e00ff */
[----:B------:R-:W-:Y:S01]  /*4e70*/  ISETP.NE.AND P2, PT, R56, 0x1, PT ;  /* 0x000000013800780c */ /* 0x000fe20003f45270 */
[----:B------:R-:W-:Y:S02]  /*4e80*/  BSSY B1, `(.L_x_7847) ;  /* 0x0000013000017945 */ /* 0x000fe40003800000 */
[----:B------:R-:W-:Y:S01]  /*4e90*/  FFMA.FTZ R42, R43, R110, 1.1641532182693481445e-10 ;  /* 0x2f0000002b2a7423 */ /* 0x000fe2000001006e */
[----:B------:R-:W-:Y:S01]  /*4ea0*/  FMUL.FTZ R57, R57, R106 ;  /* 0x0000006a39397220 */ /* 0x000fe20000410000 */
[----:B------:R-:W-:-:S03]  /*4eb0*/  PRMT R43, R45, 0x7632, R43 ;  /* 0x000076322d2b7816 */ /* 0x000fc6000000002b */
[----:B------:R-:W-:Y:S01]  /*4ec0*/  FMUL.FTZ R57, R57, R112 ;  /* 0x0000007039397220 */ /* 0x000fe20000410000 */
[----:B------:R-:W-:-:S04]  /*4ed0*/  FSETP.GTU.FTZ.AND P1, PT, R42, R111, PT ;  /* 0x0000006f2a00720b */ /* 0x000fc80003f3c000 */
[----:B------:R-:W-:Y:S02]  /*4ee0*/  FSEL R42, R57, RZ, !P1 ;  /* 0x000000ff392a7208 */ /* 0x000fe40004800000 */
        /* <DEDUP_REMOVED lines=11> */
.L_x_7848:
[----:B------:R-:W-:-:S07]  /*4fa0*/  MOV R96, R100 ;  /* 0x0000006400607202 */ /* 0x000fce0000000f00 */
.L_x_7849:
[----:B------:R-:W-:Y:S05]  /*4fb0*/  BSYNC B1 ;  /* 0x0000000000017941 */ /* 0x000fea0003800000 */
.L_x_7847:
        /* <DEDUP_REMOVED lines=16> */
.L_x_7853:
[----:B------:R-:W-:Y:S05]  /*50c0*/  BSYNC B2 ;  /* 0x0000000000027941 */ /* 0x000fea0003800000 */
.L_x_7852:
        /* <DEDUP_REMOVED lines=44> */
.L_x_7851:
[----:B------:R-:W-:Y:S05]  /*5390*/  BSYNC B1 ;  /* 0x0000000000017941 */ /* 0x000fea0003800000 */
.L_x_7850:
        /* <DEDUP_REMOVED lines=20> */
.L_x_7855:
[----:B------:R-:W-:-:S07]  /*54e0*/  MOV R96, R100 ;  /* 0x0000006400607202 */ /* 0x000fce0000000f00 */
.L_x_7856:
[----:B------:R-:W-:Y:S05]  /*54f0*/  BSYNC B1 ;  /* 0x0000000000017941 */ /* 0x000fea0003800000 */
.L_x_7854:
        /* <DEDUP_REMOVED lines=16> */
.L_x_7860:
[----:B------:R-:W-:Y:S05]  /*5600*/  BSYNC B2 ;  /* 0x0000000000027941 */ /* 0x000fea0003800000 */
.L_x_7859:
        /* <DEDUP_REMOVED lines=44> */
.L_x_7858:
[----:B------:R-:W-:Y:S05]  /*58d0*/  BSYNC B1 ;  /* 0x0000000000017941 */ /* 0x000fea0003800000 */
.L_x_7857:
        /* <DEDUP_REMOVED lines=21> */
.L_x_7862:
[----:B------:R-:W-:-:S07]  /*5a30*/  MOV R45, R100 ;  /* 0x00000064002d7202 */ /* 0x000fce0000000f00 */
.L_x_7863:
[----:B------:R-:W-:Y:S05]  /*5a40*/  BSYNC B1 ;  /* 0x0000000000017941 */ /* 0x000fea0003800000 */
.L_x_7861:
        /* <DEDUP_REMOVED lines=16> */
.L_x_7867:
[----:B------:R-:W-:Y:S05]  /*5b50*/  BSYNC B2 ;  /* 0x0000000000027941 */ /* 0x000fea0003800000 */
.L_x_7866:
        /* <DEDUP_REMOVED lines=44> */
.L_x_7865:
[----:B------:R-:W-:Y:S05]  /*5e20*/  BSYNC B1 ;  /* 0x0000000000017941 */ /* 0x000fea0003800000 */
.L_x_7864:
        /* <DEDUP_REMOVED lines=20> */
.L_x_7869:
[----:B------:R-:W-:-:S07]  /*5f70*/  MOV R46, R100 ;  /* 0x00000064002e7202 */ /* 0x000fce0000000f00 */
.L_x_7870:
[----:B------:R-:W-:Y:S05]  /*5f80*/  BSYNC B1 ;  /* 0x0000000000017941 */ /* 0x000fea0003800000 */
.L_x_7868:
        /* <DEDUP_REMOVED lines=16> */
.L_x_7874:
[----:B------:R-:W-:Y:S05]  /*6090*/  BSYNC B2 ;  /* 0x0000000000027941 */ /* 0x000fea0003800000 */
.L_x_7873:
        /* <DEDUP_REMOVED lines=44> */
.L_x_7872:
[----:B------:R-:W-:Y:S05]  /*6360*/  BSYNC B1 ;  /* 0x0000000000017941 */ /* 0x000fea0003800000 */
.L_x_7871:
        /* <DEDUP_REMOVED lines=21> */
.L_x_7876:
[----:B------:R-:W-:-:S07]  /*64c0*/  MOV R115, R100 ;  /* 0x0000006400737202 */ /* 0x000fce0000000f00 */
.L_x_7877:
[----:B------:R-:W-:Y:S05]  /*64d0*/  BSYNC B1 ;  /* 0x0000000000017941 */ /* 0x000fea0003800000 */
.L_x_7875:
        /* <DEDUP_REMOVED lines=18> */
.L_x_7881:
[----:B------:R-:W-:Y:S05]  /*6600*/  BSYNC B2 ;  /* 0x0000000000027941 */ /* 0x000fea0003800000 */
.L_x_7880:
        /* <DEDUP_REMOVED lines=44> */
.L_x_7879:
[----:B------:R-:W-:Y:S05]  /*68d0*/  BSYNC B1 ;  /* 0x0000000000017941 */ /* 0x000fea0003800000 */
.L_x_7878:
        /* <DEDUP_REMOVED lines=28> */
[----:B------:R-:W-:Y:S01]  /*6aa0*/  LEA.HI.X R57, R107, UR13, RZ, 0x3, P1 ;  /* 0x0000000d6b397c11 */ /* 0x000fe200088f1cff */
[----:B------:R1:W-:Y:S01]  /*6ab0*/  STG.E.128 desc[UR4][R108.64], R40 ;  /* 0x000000286c007986 */ /* 0x0003e2000c101d04 */
[----:B------:R-:W-:Y:S02]  /*6ac0*/  LOP3.LUT R59, R59, R113, R105, 0xfe, !PT ;  /* 0x000000713b3b7212 */ /* 0x000fe400078efe69 */
[----:B------:R-:W-:Y:S01]  /*6ad0*/  IADD3 R107, R107, 0x80, RZ ;  /* 0x000000806b6b7810 */ /* 0x000fe20007ffe0ff */
[----:B------:R1:W-:Y:S04]  /*6ae0*/  STG.E.128 desc[UR4][R108.64+0x10], R44 ;  /* 0x0000102c6c007986 */ /* 0x0003e8000c101d04 */
[----:B------:R1:W-:Y:S02]  /*6af0*/  STG.E.64 desc[UR4][R56.64], R58 ;  /* 0x0000003a38007986 */ /* 0x0003e4000c101b04 */
.L_x_7825:
[----:B------:R-:W-:Y:S05]  /*6b00*/  BSYNC B0 ;  /* 0x0000000000007941 */ /* 0x000fea0003800000 */
.L_x_7824:
[----:B------:R-:W-:Y:S01]  /*6b10*/  ISETP.NE.AND P0, PT, R65, RZ, PT ;  /* 0x000000ff4100720c */ /* 0x000fe20003f05270 */
[----:B------:R-:W-:-:S12]  /*6b20*/  BSSY B0, `(.L_x_7882) ;  /* 0x00002d2000007945 */ /* 0x000fd80003800000 */
[----:B------:R-:W-:Y:S05]  /*6b30*/  @!P0 BRA `(.L_x_7883) ;  /* 0x0000002c00408947 */ /* 0x000fea0003800000 */
[----:B------:R-:W2:Y:S08]  /*6b40*/  LDC.64 R52, c[0x0][0x220] ;  /* 0x00008800ff347b82 */ /* 0x000eb00000000a00 */
[----:B------:R-:W3:Y:S01]  /*6b50*/  LDC.64 R48, c[0x0][0x230] ;  /* 0x00008c00ff307b82 */ /* 0x000ee20000000a00 */
[----:B--2---:R-:W-:-:S06]  /*6b60*/  IMAD.WIDE.U32 R52, R107, 0x10, R52 ;  /* 0x000000106b347825 */ /* 0x004fcc00078e0034 */
[----:B------:R-:W5:Y:S01]  /*6b70*/  LDG.E.128 R52, desc[UR4][R52.64] ;  /* 0x0000000434347981 */ /* 0x000f62000c1e1d00 */
[----:B---3--:R-:W-:-:S04]  /*6b80*/  ISETP.NE.U32.AND P0, PT, R48, RZ, PT ;  /* 0x000000ff3000720c */ /* 0x008fc80003f05070 */
[----:B------:R-:W-:-:S13]  /*6b90*/  ISETP.NE.AND.EX P0, PT, R49, RZ, PT, P0 ;  /* 0x000000ff3100720c */ /* 0x000fda0003f05300 */
[----:B------:R-:W-:-:S04]  /*6ba0*/  @P0 LEA R50, P1, R107, R48, 0x5 ;  /* 0x000000306b320211 */ /* 0x000fc800078228ff */
[----:B------:R-:W-:-:S05]  /*6bb0*/  @P0 LEA.HI.X R51, R107, R49, RZ, 0x5, P1 ;  /* 0x000000316b330211 */ /* 0x000fca00008f2cff */
[----:B------:R2:W5:Y:S04]  /*6bc0*/  @P0 LDG.E.128 R24, desc[UR4][R50.64] ;  /* 0x0000000432180981 */ /* 0x000568000c1e1d00 */
[----:B------:R2:W5:Y:S01]  /*6bd0*/  @P0 LDG.E.128 R28, desc[UR4][R50.64+0x10] ;  /* 0x00001004321c0981 */ /* 0x000562000c1e1d00 */
[C---:B------:R-:W-:Y:S01]  /*6be0*/  ISETP.NE.AND P0, PT, R96.reuse, 0x1, PT ;  /* 0x000000016000780c */ /* 0x040fe20003f05270 */
[----:B------:R-:W-:Y:S01]  /*6bf0*/  BSSY B1, `(.L_x_7884) ;  /* 0x000000c000017945 */ /* 0x000fe20003800000 */
[----:B01----:R-:W-:-:S11]  /*6c00*/  VIADD R56, R96, 0x1 ;  /* 0x0000000160387836 */ /* 0x003fd60000000000 */
        /* <DEDUP_REMOVED lines=9> */
.L_x_7885:
[----:B------:R-:W-:-:S07]  /*6ca0*/  IMAD.MOV.U32 R108, RZ, RZ, R100 ;  /* 0x000000ffff6c7224 */ /* 0x000fce00078e0064 */
.L_x_7886:
[----:B------:R-:W-:Y:S05]  /*6cb0*/  BSYNC B1 ;  /* 0x0000000000017941 */ /* 0x000fea0003800000 */
.L_x_7884:
        /* <DEDUP_REMOVED lines=16> */
.L_x_7890:
[----:B------:R-:W-:Y:S05]  /*6dc0*/  BSYNC B2 ;  /* 0x0000000000027941 */ /* 0x000fea0003800000 */
.L_x_7889:
        /* <DEDUP_REMOVED lines=44> */
.L_x_7888:
[----:B------:R-:W-:Y:S05]  /*7090*/  BSYNC B1 ;  /* 0x0000000000017941 */ /* 0x000fea0003800000 */
.L_x_7887:
        /* <DEDUP_REMOVED lines=27> */
.L_x_7892:
[----:B------:R-:W-:-:S07]  /*7250*/  MOV R49, R100 ;  /* 0x0000006400317202 */ /* 0x000fce0000000f00 */
.L_x_7893:
[----:B------:R-:W-:Y:S05]  /*7260*/  BSYNC B1 ;  /* 0x0000000000017941 */ /* 0x000fea0003800000 */
.L_x_7891:
        /* <DEDUP_REMOVED lines=16> */
.L_x_7897:
[----:B------:R-:W-:Y:S05]  /*7370*/  BSYNC B2 ;  /* 0x0000000000027941 */ /* 0x000fea0003800000 */
.L_x_7896:
        /* <DEDUP_REMOVED lines=44> */
.L_x_7895:
[----:B------:R-:W-:Y:S05]  /*7640*/  BSYNC B1 ;  /* 0x0000000000017941 */ /* 0x000fea0003800000 */
.L_x_7894:
        /* <DEDUP_REMOVED lines=21> */
.L_x_7899:
[----:B------:R-:W-:-:S07]  /*77a0*/  MOV R52, R100 ;  /* 0x0000006400347202 */ /* 0x000fce0000000f00 */
.L_x_7900:
[----:B------:R-:W-:Y:S05]  /*77b0*/  BSYNC B1 ;  /* 0x0000000000017941 */ /* 0x000fea0003800000 */
.L_x_7898:
        /* <DEDUP_REMOVED lines=16> */
.L_x_7904:
[----:B------:R-:W-:Y:S05]  /*78c0*/  BSYNC B2 ;  /* 0x0000000000027941 */ /* 0x000fea0003800000 */
.L_x_7903:
        /* <DEDUP_REMOVED lines=44> */
.L_x_7902:
[----:B------:R-:W-:Y:S05]  /*7b90*/  BSYNC B1 ;  /* 0x0000000000017941 */ /* 0x000fea0003800000 */
.L_x_7901:
        /* <DEDUP_REMOVED lines=21> */
.L_x_7906:
[----:B------:R-:W-:-:S07]  /*7cf0*/  MOV R96, R100 ;  /* 0x0000006400607202 */ /* 0x000fce0000000f00 */
.L_x_7907:
[----:B------:R-:W-:Y:S05]  /*7d00*/  BSYNC B1 ;  /* 0x0000000000017941 */ /* 0x000fea0003800000 */
.L_x_7905:
        /* <DEDUP_REMOVED lines=16> */
.L_x_7911:
[----:B------:R-:W-:Y:S05]  /*7e10*/  BSYNC B2 ;  /* 0x0000000000027941 */ /* 0x000fea0003800000 */
.L_x_7910:
        /* <DEDUP_REMOVED lines=44> */
.L_x_7909:
[----:B------:R-:W-:Y:S05]  /*80e0*/  BSYNC B1 ;  /* 0x0000000000017941 */ /* 0x000fea0003800000 */
.L_x_7908:
        /* <DEDUP_REMOVED lines=20> */
.L_x_7913:
[----:B------:R-:W-:-:S07]  /*8230*/  MOV R96, R100 ;  /* 0x0000006400607202 */ /* 0x000fce0000000f00 */
.L_x_7914:
[----:B------:R-:W-:Y:S05]  /*8240*/  BSYNC B1 ;  /* 0x0000000000017941 */ /* 0x000fea0003800000 */
.L_x_7912:
        /* <DEDUP_REMOVED lines=16> */
.L_x_7918:
[----:B------:R-:W-:Y:S05]  /*8350*/  BSYNC B2 ;  /* 0x0000000000027941 */ /* 0x000fea0003800000 */
.L_x_7917:
        /* <DEDUP_REMOVED lines=44> */
.L_x_7916:
[----:B------:R-:W-:Y:S05]  /*8620*/  BSYNC B1 ;  /* 0x0000000000017941 */ /* 0x000fea0003800000 */
.L_x_7915:
        /* <DEDUP_REMOVED lines=21> */
.L_x_7920:
[----:B------:R-:W-:-:S07]  /*8780*/  MOV R53, R100 ;  /* 0x0000006400357202 */ /* 0x000fce0000000f00 */
.L_x_7921:
[----:B------:R-:W-:Y:S05]  /*8790*/  BSYNC B1 ;  /* 0x0000000000017941 */ /* 0x000fea0003800000 */
.L_x_7919:
        /* <DEDUP_REMOVED lines=16> */
.L_x_7925:
[----:B------:R-:W-:Y:S05]  /*88a0*/  BSYNC B2 ;  /* 0x0000000000027941 */ /* 0x000fea0003800000 */
.L_x_7924:
        /* <DEDUP_REMOVED lines=44> */
.L_x_7923:
[----:B------:R-:W-:Y:S05]  /*8b70*/  BSYNC B1 ;  /* 0x0000000000017941 */ /* 0x000fea0003800000 */
.L_x_7922:
        /* <DEDUP_REMOVED lines=20> */
.L_x_7927:
[----:B------:R-:W-:-:S07]  /*8cc0*/  MOV R54, R100 ;  /* 0x0000006400367202 */ /* 0x000fce0000000f00 */
.L_x_7928:
[----:B------:R-:W-:Y:S05]  /*8cd0*/  BSYNC B1 ;  /* 0x0000000000017941 */ /* 0x000fea0003800000 */
.L_x_7926:
        /* <DEDUP_REMOVED lines=16> */
.L_x_7932:
[----:B------:R-:W-:Y:S05]  /*8de0*/  BSYNC B2 ;  /* 0x0000000000027941 */ /* 0x000fea0003800000 */
.L_x_7931:
        /* <DEDUP_REMOVED lines=44> */
.L_x_7930:
[----:B------:R-:W-:Y:S05]  /*90b0*/  BSYNC B1 ;  /* 0x0000000000017941 */ /* 0x000fea0003800000 */
.L_x_7929:
        /* <DEDUP_REMOVED lines=21> */
.L_x_7934:
[----:B------:R-:W-:-:S07]  /*9210*/  MOV R115, R100 ;  /* 0x0000006400737202 */ /* 0x000fce0000000f00 */
.L_x_7935:
[----:B------:R-:W-:Y:S05]  /*9220*/  BSYNC B1 ;  /* 0x0000000000017941 */ /* 0x000fea0003800000 */
.L_x_7933:
        /* <DEDUP_REMOVED lines=18> */
.L_x_7939:
[----:B------:R-:W-:Y:S05]  /*9350*/  BSYNC B2 ;  /* 0x0000000000027941 */ /* 0x000fea0003800000 */
.L_x_7938:
        /* <DEDUP_REMOVED lines=44> */
.L_x_7937:
[----:B------:R-:W-:Y:S05]  /*9620*/  BSYNC B1 ;  /* 0x0000000000017941 */ /* 0x000fea0003800000 */
.L_x_7936:
        /* <DEDUP_REMOVED lines=30> */
[----:B------:R-:W-:-:S03]  /*9810*/  LOP3.LUT R59, R59, R113, R105, 0xfe, !PT ;  /* 0x000000713b3b7212 */ /* 0x000fc600078efe69 */
[----:B------:R2:W-:Y:S04]  /*9820*/  STG.E.128 desc[UR4][R108.64+0x10], R52 ;  /* 0x000010346c007986 */ /* 0x0005e8000c101d04 */
[----:B------:R2:W-:Y:S02]  /*9830*/  STG.E.64 desc[UR4][R56.64], R58 ;  /* 0x0000003a38007986 */ /* 0x0005e4000c101b04 */
.L_x_7883:
[----:B------:R-:W-:Y:S05]  /*9840*/  BSYNC B0 ;  /* 0x0000000000007941 */ /* 0x000fea0003800000 */
.L_x_7882:
[----:B012---:R-:W-:Y:S01]  /*9850*/  FADD.FTZ R56, RZ, R32 ;  /* 0x00000020ff387221 */ /* 0x007fe20000010000 */
[----:B------:R-:W-:Y:S01]  /*9860*/  ISETP.NE.AND P5, PT, R63, RZ, PT ;  /* 0x000000ff3f00720c */ /* 0x000fe20003fa5270 */
[----:B------:R-:W-:Y:S01]  /*9870*/  UMOV UR8, 0xffffffff ;  /* 0xffffffff00087882 */ /* 0x000fe20000000000 */
[C---:B------:R-:W-:Y:S01]  /*9880*/  ISETP.GT.U32.AND P0, PT, R22.reuse, 0xff, PT ;  /* 0x000000ff1600780c */ /* 0x040fe20003f04070 */
        /* <DEDUP_REMOVED lines=100> */
.L_x_7958:
[----:B------:R-:W2:Y:S01]  /*9ed0*/  @!P3 S2R R104, SR_CgaCtaId ;  /* 0x000000000068b919 */ /* 0x000ea20000008800 */
[----:B------:R-:W-:Y:S01]  /*9ee0*/  LOP3.LUT R59, R59, 0x3, RZ, 0xc0, !PT ;  /* 0x000000033b3b7812 */ /* 0x000fe200078ec0ff */
[----:B------:R-:W-:Y:S05]  /*9ef0*/  WARPSYNC.ALL ;  /* 0x0000000000007948 */ /* 0x000fea0003800000 */
[----:B------:R-:W-:Y:S01]  /*9f00*/  @!P3 MOV R57, 0x400 ;  /* 0x000004000039b802 */ /* 0x000fe20000000f00 */
[----:B------:R-:W-:-:S03]  /*9f10*/  @!P3 IMAD.IADD R103, R58, 0x1, R59 ;  /* 0x000000013a67b824 */ /* 0x000fc600078e023b */
[----:B--2---:R-:W-:Y:S01]  /*9f20*/  @!P3 LEA R104, R104, R57, 0x18 ;  /* 0x000000396868b211 */ /* 0x004fe200078ec0ff */
        /* <DEDUP_REMOVED lines=8> */
[----:B------:R-:W-:Y:S01]  /*9fb0*/  BAR.SYNC.DEFER_BLOCKING 0x0 ;  /* 0x0000000000007b1d */ /* 0x000fe20000010000 */
[----:B------:R-:W-:-:S05]  /*9fc0*/  PLOP3.LUT P2, PT, PT, PT, UP1, 0x40, 0x0 ;  /* 0x000000000000781c */ /* 0x000fca0003f4e818 */
[----:B------:R-:W-:Y:S01]  /*9fd0*/  BSSY B0, `(.L_x_7941) ;  /* 0x000005a000007945 */ /* 0x000fe20003800000 */
[----:B0-----:R-:W-:Y:S02]  /*9fe0*/  @!P0 LEA R103, R57, R56, 0x18 ;  /* 0x0000003839678211 */ /* 0x001fe400078ec0ff */
[----:B------:R-:W-:Y:S02]  /*9ff0*/  CS2R R56, SRZ ;  /* 0x0000000000387805 */ /* 0x000fe4000001ff00 */
[----:B------:R-:W-:Y:S01]  /*a000*/  @!P0 LEA R104, R58, R103, 0x3 ;  /* 0x000000673a688211 */ /* 0x000fe200078e18ff */
[----:B------:R-:W-:Y:S01]  /*a010*/  IMAD.MOV.U32 R103, RZ, RZ, RZ ;  /* 0x000000ffff677224 */ /* 0x000fe200078e00ff */
[----:B------:R-:W-:-:S03]  /*a020*/  @!P0 MOV R103, R99 ;  /* 0x0000006300678202 */ /* 0x000fc60000000f00 */
[----:B------:R0:W-:Y:S01]  /*a030*/  @!P0 LDS.64 R56, [R104] ;  /* 0x0000000068388984 */ /* 0x0001e20000000a00 */
[----:B------:R-:W-:-:S03]  /*a040*/  LOP3.LUT P0, RZ, R59, 0x1f, R62, 0xf8, !PT ;  /* 0x0000001f3bff7812 */ /* 0x000fc6000780f83e */
[----:B------:R-:W1:Y:S01]  /*a050*/  SHFL.DOWN PT, R106, R103, 0x2, 0x1f ;  /* 0x08401f00676a7f89 */ /* 0x000e6200000e0000 */
[----:B0-----:R-:W-:Y:S01]  /*a060*/  I2FP.F32.S32 R104, R103 ;  /* 0x0000006700687245 */ /* 0x001fe20000201400 */
[----:B-1----:R-:W-:Y:S01]  /*a070*/  IMAD.IADD R107, R106, 0x1, R103 ;  /* 0x000000016a6b7824 */ /* 0x002fe200078e0267 */
[----:B------:R-:W-:-:S04]  /*a080*/  I2FP.F32.S32 R106, R106 ;  /* 0x0000006a006a7245 */ /* 0x000fc80000201400 */
[----:B------:R-:W-:Y:S01]  /*a090*/  I2FP.F32.S32 R58, R107 ;  /* 0x0000006b003a7245 */ /* 0x000fe20000201400 */
[----:B------:R-:W0:Y:S03]  /*a0a0*/  SHFL.DOWN PT, R112, R107, 0x1, 0x1f ;  /* 0x08201f006b707f89 */ /* 0x000e2600000e0000 */
[----:B------:R-:W1:Y:S01]  /*a0b0*/  MUFU.RCP R109, R58 ;  /* 0x0000003a006d7308 */ /* 0x000e620000001000 */
[----:B------:R-:W2:Y:S04]  /*a0c0*/  SHFL.DOWN PT, R105, R56, 0x2, 0x1f ;  /* 0x08401f0038697f89 */ /* 0x000ea800000e0000 */
[----:B------:R-:W3:Y:S01]  /*a0d0*/  SHFL.DOWN PT, R108, R57, 0x2, 0x1f ;  /* 0x08401f00396c7f89 */ /* 0x000ee200000e0000 */
[----:B0-----:R-:W-:-:S02]  /*a0e0*/  IADD3 R107, R107, R112, RZ ;  /* 0x000000706b6b7210 */ /* 0x001fc40007ffe0ff */
[----:B------:R-:W-:Y:S02]  /*a0f0*/  I2FP.F32.S32 R112, R112 ;  /* 0x0000007000707245 */ /* 0x000fe40000201400 */
[----:B------:R-:W-:Y:S01]  /*a100*/  I2FP.F32.S32 R107, R107 ;  /* 0x0000006b006b7245 */ /* 0x000fe20000201400 */
[C---:B--2---:R-:W-:Y:S01]  /*a110*/  FMUL.FTZ R111, R105.reuse, R106 ;  /* 0x0000006a696f7220 */ /* 0x044fe20000410000 */
[----:B------:R-:W-:-:S03]  /*a120*/  FADD.FTZ R105, -R105, R56 ;  /* 0x0000003869697221 */ /* 0x000fc60000010100 */
[----:B------:R-:W-:Y:S01]  /*a130*/  FFMA.FTZ R110, R104, R56, R111 ;  /* 0x00000038686e7223 */ /* 0x000fe2000001006f */
[----:B------:R-:W-:Y:S01]  /*a140*/  FMUL.FTZ R105, R105, R105 ;  /* 0x0000006969697220 */ /* 0x000fe20000410000 */
[----:B---3--:R-:W-:Y:S01]  /*a150*/  FADD.FTZ R108, R108, R57 ;  /* 0x000000396c6c7221 */ /* 0x008fe20000010000 */
[----:B------:R-:W0:Y:S01]  /*a160*/  MUFU.RCP R107, R107 ;  /* 0x0000006b006b7308 */ /* 0x000e220000001000 */
        /* <DEDUP_REMOVED lines=20> */
[----:B0-----:R-:W-:-:S04]  /*a2b0*/  @!P0 IMAD.WIDE R58, R21, 0x4, R58 ;  /* 0x00000004153a8825 */ /* 0x001fc800078e023a */
[----:B-1----:R-:W-:Y:S01]  /*a2c0*/  FMUL.FTZ R105, R109, R109 ;  /* 0x0000006d6d697220 */ /* 0x002fe20000410000 */
[----:B------:R0:W-:Y:S04]  /*a2d0*/  @!P0 STG.E desc[UR4][R58.64], R109 ;  /* 0x0000006d3a008986 */ /* 0x0001e8000c101904 */
[----:B------:R-:W-:Y:S02]  /*a2e0*/  FSEL R106, R105, RZ, !P2 ;  /* 0x000000ff696a7208 */ /* 0x000fe40005000000 */
[----:B------:R-:W-:Y:S01]  /*a2f0*/  PLOP3.LUT P2, PT, PT, PT, UP1, 0x40, 0x0 ;  /* 0x000000000000781c */ /* 0x000fe20003f4e818 */
[----:B--2---:R-:W-:-:S04]  /*a300*/  FFMA.FTZ R105, R104, UR14, R107 ;  /* 0x0000000e68697c23 */ /* 0x004fc8000801006b */
[----:B------:R-:W-:Y:S01]  /*a310*/  FADD.FTZ R103, R105, R106 ;  /* 0x0000006a69677221 */ /* 0x000fe20000010000 */
[----:B---3--:R-:W-:Y:S01]  /*a320*/  @!P0 IMAD.WIDE R56, R21, 0x4, R56 ;  /* 0x0000000415388825 */ /* 0x008fe200078e0238 */
[----:B------:R-:W-:-:S04]  /*a330*/  FSEL R106, R109, RZ, P2 ;  /* 0x000000ff6d6a7208 */ /* 0x000fc80001000000 */
        /* <DEDUP_REMOVED lines=35> */
.L_x_7942:
[----:B------:R-:W-:Y:S05]  /*a570*/  BSYNC B0 ;  /* 0x0000000000007941 */ /* 0x000fea0003800000 */
.L_x_7941:
[----:B------:R-:W-:Y:S01]  /*a580*/  ISETP.NE.AND P0, PT, R64, RZ, PT ;  /* 0x000000ff4000720c */ /* 0x000fe20003f05270 */
        /* <DEDUP_REMOVED lines=34> */
.L_x_7944:
[----:B------:R-:W-:Y:S05]  /*a7b0*/  BSYNC B0 ;  /* 0x0000000000007941 */ /* 0x000fea0003800000 */
.L_x_7943:
[----:B------:R-:W-:Y:S01]  /*a7c0*/  ISETP.NE.AND P0, PT, R65, RZ, PT ;  /* 0x000000ff4100720c */ /* 0x000fe20003f05270 */
        /* <DEDUP_REMOVED lines=33> */
.L_x_7946:
[----:B------:R-:W-:Y:S05]  /*a9e0*/  BSYNC B0 ;  /* 0x0000000000007941 */ /* 0x000fea0003800000 */
.L_x_7945:
[----:B------:R-:W-:Y:S01]  /*a9f0*/  VIADD R21, R21, UR16 ;  /* 0x0000001015157c36 */ /* 0x000fe20008000000 */
[----:B0--3--:R-:W-:-:S04]  /*aa00*/  SEL R103, RZ, 0x1, P1 ;  /* 0x00000001ff677807 */ /* 0x009fc80000800000 */
[----:B------:R-:W-:-:S13]  /*aa10*/  ISETP.GE.AND P0, PT, R21, UR17, PT ;  /* 0x0000001115007c0c */ /* 0x000fda000bf06270 */
[----:B------:R-:W-:Y:S05]  /*aa20*/  @!P0 BRA `(.L_x_7947) ;  /* 0xffffff6400548947 */ /* 0x000fea000383ffff */
[----:B------:R-:W-:Y:S05]  /*aa30*/  EXIT ;  /* 0x000000000000794d */ /* 0x000fea0003800000 */
.L_x_7940:
[----:B------:R-:W-:Y:S01]  /*aa40*/  HFMA2.MMA R112, -RZ, RZ, 0, 1.847743988037109375e-06 ;  /* 0x0000001fff707435 */ /* 0x000fe200000001ff */
[----:B------:R-:W-:Y:S01]  /*aa50*/  MOV R110, R57 ;  /* 0x00000039006e7202 */ /* 0x000fe20000000f00 */
[----:B------:R-:W-:Y:S02]  /*aa60*/  IMAD.MOV.U32 R111, RZ, RZ, 0x1 ;  /* 0x00000001ff6f7424 */ /* 0x000fe400078e00ff */
[----:B------:R-:W-:-:S07]  /*aa70*/  IMAD.MOV.U32 R109, RZ, RZ, -0x1 ;  /* 0xffffffffff6d7424 */ /* 0x000fce00078e00ff */
[----:B------:R-:W-:Y:S05]  /*aa80*/  WARPSYNC.COLLECTIVE R109, `(.L_x_7948) ;  /* 0x000000006d087348 */ /* 0x000fea0003c00000 */
[----:B------:R0:W1:Y:S02]  /*aa90*/  SHFL.BFLY P4, R107, R110, R111, R112 ;  /* 0x0c00006f6e6b7389 */ /* 0x0000640000080070 */
[----:B01----:R-:W-:Y:S01]  /*aaa0*/  ENDCOLLECTIVE ;  /* 0x000000000000791b */ /* 0x003fe20003800000 */
.L_x_7948:
[----:B------:R-:W-:Y:S01]  /*aab0*/  HFMA2.MMA R111, -RZ, RZ, 0, 1.1920928955078125e-07 ;  /* 0x00000002ff6f7435 */ /* 0x000fe200000001ff */
[----:B------:R-:W-:-:S05]  /*aac0*/  MOV R56, R107 ;  /* 0x0000006b00387202 */ /* 0x000fca0000000f00 */
[----:B------:R-:W-:-:S04]  /*aad0*/  FADD.FTZ R103, R57, R56 ;  /* 0x0000003839677221 */ /* 0x000fc80000010000 */
[----:B------:R-:W-:-:S07]  /*aae0*/  IMAD.MOV.U32 R110, RZ, RZ, R103 ;  /* 0x000000ffff6e7224 */ /* 0x000fce00078e0067 */
[----:B------:R-:W-:Y:S05]  /*aaf0*/  WARPSYNC.COLLECTIVE R109, `(.L_x_7949) ;  /* 0x000000006d087348 */ /* 0x000fea0003c00000 */
[----:B------:R0:W1:Y:S02]  /*ab00*/  SHFL.BFLY P4, R107, R110, R111, R112 ;  /* 0x0c00006f6e6b7389 */ /* 0x0000640000080070 */
[----:B01----:R-:W-:Y:S01]  /*ab10*/  ENDCOLLECTIVE ;  /* 0x000000000000791b */ /* 0x003fe20003800000 */
.L_x_7949:
[----:B------:R-:W-:Y:S02]  /*ab20*/  IMAD.MOV.U32 R111, RZ, RZ, 0x4 ;  /* 0x00000004ff6f7424 */ /* 0x000fe400078e00ff */
[----:B------:R-:W-:-:S04]  /*ab30*/  IMAD.MOV.U32 R56, RZ, RZ, R107 ;  /* 0x000000ffff387224 */ /* 0x000fc800078e006b */
[----:B------:R-:W-:-:S05]  /*ab40*/  FADD.FTZ R104, R103, R56 ;  /* 0x0000003867687221 */ /* 0x000fca0000010000 */
[----:B------:R-:W-:-:S07]  /*ab50*/  MOV R110, R104 ;  /* 0x00000068006e7202 */ /* 0x000fce0000000f00 */
[----:B------:R-:W-:Y:S05]  /*ab60*/  WARPSYNC.COLLECTIVE R109, `(.L_x_7950) ;  /* 0x000000006d087348 */ /* 0x000fea0003c00000 */
[----:B------:R0:W1:Y:S02]  /*ab70*/  SHFL.BFLY P4, R107, R110, R111, R112 ;  /* 0x0c00006f6e6b7389 */ /* 0x0000640000080070 */
[----:B01----:R-:W-:Y:S01]  /*ab80*/  ENDCOLLECTIVE ;  /* 0x000000000000791b */ /* 0x003fe20003800000 */
.L_x_7950:
[----:B------:R-:W-:Y:S01]  /*ab90*/  HFMA2.MMA R111, -RZ, RZ, 0, 4.76837158203125e-07 ;  /* 0x00000008ff6f7435 */ /* 0x000fe200000001ff */
[----:B------:R-:W-:-:S05]  /*aba0*/  MOV R105, R107 ;  /* 0x0000006b00697202 */ /* 0x000fca0000000f00 */
[----:B------:R-:W-:-:S04]  /*abb0*/  FADD.FTZ R105, R104, R105 ;  /* 0x0000006968697221 */ /* 0x000fc80000010000 */
[----:B------:R-:W-:-:S07]  /*abc0*/  IMAD.MOV.U32 R110, RZ, RZ, R105 ;  /* 0x000000ffff6e7224 */ /* 0x000fce00078e0069 */
[----:B------:R-:W-:Y:S05]  /*abd0*/  WARPSYNC.COLLECTIVE R109, `(.L_x_7951) ;  /* 0x000000006d087348 */ /* 0x000fea0003c00000 */
[----:B------:R0:W1:Y:S02]  /*abe0*/  SHFL.BFLY P4, R107, R110, R111, R112 ;  /* 0x0c00006f6e6b7389 */ /* 0x0000640000080070 */
[----:B01----:R-:W-:Y:S01]  /*abf0*/  ENDCOLLECTIVE ;  /* 0x000000000000791b */ /* 0x003fe20003800000 */
.L_x_7951:
[----:B------:R-:W-:Y:S02]  /*ac00*/  IMAD.MOV.U32 R111, RZ, RZ, 0x10 ;  /* 0x00000010ff6f7424 */ /* 0x000fe400078e00ff */
[----:B------:R-:W-:-:S04]  /*ac10*/  IMAD.MOV.U32 R56, RZ, RZ, R107 ;  /* 0x000000ffff387224 */ /* 0x000fc800078e006b */
[----:B------:R-:W-:-:S05]  /*ac20*/  FADD.FTZ R106, R105, R56 ;  /* 0x00000038696a7221 */ /* 0x000fca0000010000 */
[----:B------:R-:W-:-:S07]  /*ac30*/  MOV R110, R106 ;  /* 0x0000006a006e7202 */ /* 0x000fce0000000f00 */
[----:B------:R-:W-:Y:S05]  /*ac40*/  WARPSYNC.COLLECTIVE R109, `(.L_x_7952) ;  /* 0x000000006d087348 */ /* 0x000fea0003c00000 */
[----:B------:R0:W1:Y:S02]  /*ac50*/  SHFL.BFLY P4, R107, R110, R111, R112 ;  /* 0x0c00006f6e6b7389 */ /* 0x0000640000080070 */
[----:B01----:R-:W-:Y:S01]  /*ac60*/  ENDCOLLECTIVE ;  /* 0x000000000000791b */ /* 0x003fe20003800000 */
.L_x_7952:
        /* <DEDUP_REMOVED lines=56> */
.L_x_7953:
[----:B------:R-:W-:Y:S01]  /*aff0*/  HFMA2.MMA R111, -RZ, RZ, 0, 1.1920928955078125e-07 ;  /* 0x00000002ff6f7435 */ /* 0x000fe200000001ff */
[----:B------:R-:W-:-:S05]  /*b000*/  MOV R104, R107 ;  /* 0x0000006b00687202 */ /* 0x000fca0000000f00 */
[----:B------:R-:W-:-:S04]  /*b010*/  FADD.FTZ R104, R57, R104 ;  /* 0x0000006839687221 */ /* 0x000fc80000010000 */
[----:B------:R-:W-:-:S07]  /*b020*/  IMAD.MOV.U32 R110, RZ, RZ, R104 ;  /* 0x000000ffff6e7224 */ /* 0x000fce00078e0068 */
[----:B------:R-:W-:Y:S05]  /*b030*/  WARPSYNC.COLLECTIVE R109, `(.L_x_7954) ;  /* 0x000000006d087348 */ /* 0x000fea0003c00000 */
[----:B------:R0:W1:Y:S02]  /*b040*/  SHFL.BFLY P4, R107, R110, R111, R112 ;  /* 0x0c00006f6e6b7389 */ /* 0x0000640000080070 */
[----:B01----:R-:W-:Y:S01]  /*b050*/  ENDCOLLECTIVE ;  /* 0x000000000000791b */ /* 0x003fe20003800000 */
.L_x_7954:
[----:B------:R-:W-:Y:S02]  /*b060*/  IMAD.MOV.U32 R111, RZ, RZ, 0x4 ;  /* 0x00000004ff6f7424 */ /* 0x000fe400078e00ff */
[----:B------:R-:W-:-:S04]  /*b070*/  IMAD.MOV.U32 R103, RZ, RZ, R107 ;  /* 0x000000ffff677224 */ /* 0x000fc800078e006b */
[----:B------:R-:W-:-:S05]  /*b080*/  FADD.FTZ R103, R104, R103 ;  /* 0x0000006768677221 */ /* 0x000fca0000010000 */
[----:B------:R-:W-:-:S07]  /*b090*/  MOV R110, R103 ;  /* 0x00000067006e7202 */ /* 0x000fce0000000f00 */
[----:B------:R-:W-:Y:S05]  /*b0a0*/  WARPSYNC.COLLECTIVE R109, `(.L_x_7955) ;  /* 0x000000006d087348 */ /* 0x000fea0003c00000 */
[----:B------:R0:W1:Y:S02]  /*b0b0*/  SHFL.BFLY P4, R107, R110, R111, R112 ;  /* 0x0c00006f6e6b7389 */ /* 0x0000640000080070 */
[----:B01----:R-:W-:Y:S01]  /*b0c0*/  ENDCOLLECTIVE ;  /* 0x000000000000791b */ /* 0x003fe20003800000 */
.L_x_7955:
[----:B------:R-:W-:Y:S01]  /*b0d0*/  HFMA2.MMA R111, -RZ, RZ, 0, 4.76837158203125e-07 ;  /* 0x00000008ff6f7435 */ /* 0x000fe200000001ff */
[----:B------:R-:W-:-:S05]  /*b0e0*/  MOV R106, R107 ;  /* 0x0000006b006a7202 */ /* 0x000fca0000000f00 */
[----:B------:R-:W-:-:S04]  /*b0f0*/  FADD.FTZ R106, R103, R106 ;  /* 0x0000006a676a7221 */ /* 0x000fc80000010000 */
[----:B------:R-:W-:-:S07]  /*b100*/  IMAD.MOV.U32 R110, RZ, RZ, R106 ;  /* 0x000000ffff6e7224 */ /* 0x000fce00078e006a */
[----:B------:R-:W-:Y:S05]  /*b110*/  WARPSYNC.COLLECTIVE R109, `(.L_x_7956) ;  /* 0x000000006d087348 */ /* 0x000fea0003c00000 */
[----:B------:R0:W1:Y:S02]  /*b120*/  SHFL.BFLY P4, R107, R110, R111, R112 ;  /* 0x0c00006f6e6b7389 */ /* 0x0000640000080070 */
[----:B01----:R-:W-:Y:S01]  /*b130*/  ENDCOLLECTIVE ;  /* 0x000000000000791b */ /* 0x003fe20003800000 */
.L_x_7956:
[----:B------:R-:W-:Y:S02]  /*b140*/  IMAD.MOV.U32 R111, RZ, RZ, 0x10 ;  /* 0x00000010ff6f7424 */ /* 0x000fe400078e00ff */
[----:B------:R-:W-:-:S04]  /*b150*/  IMAD.MOV.U32 R105, RZ, RZ, R107 ;  /* 0x000000ffff697224 */ /* 0x000fc800078e006b */
[----:B------:R-:W-:-:S05]  /*b160*/  FADD.FTZ R105, R106, R105 ;  /* 0x000000696a697221 */ /* 0x000fca0000010000 */
[----:B------:R-:W-:-:S07]  /*b170*/  MOV R110, R105 ;  /* 0x00000069006e7202 */ /* 0x000fce0000000f00 */
[----:B------:R-:W-:Y:S05]  /*b180*/  WARPSYNC.COLLECTIVE R109, `(.L_x_7957) ;  /* 0x000000006d087348 */ /* 0x000fea0003c00000 */
[----:B------:R0:W1:Y:S02]  /*b190*/  SHFL.BFLY P4, R107, R110, R111, R112 ;  /* 0x0c00006f6e6b7389 */ /* 0x0000640000080070 */
[----:B01----:R-:W-:Y:S01]  /*b1a0*/  ENDCOLLECTIVE ;  /* 0x000000000000791b */ /* 0x003fe20003800000 */
.L_x_7957:
[----:B------:R-:W-:Y:S01]  /*b1b0*/  MOV R108, R107 ;  /* 0x0000006b006c7202 */ /* 0x000fe20000000f00 */
[----:B------:R-:W-:Y:S06]  /*b1c0*/  BRA `(.L_x_7958) ;  /* 0xffffffec00407947 */ /* 0x000fec000383ffff */
.L_x_7959:
        /* <DEDUP_REMOVED lines=11> */
.L_x_23264:


//--------------------- .text._ZN10layer_norm13ln_fwd_kernelINS_13Kernel_traitsI13__nv_bfloat16S2_fS2_fjLj3072ELj1ELj1ELj4ELj16ENS_18Kernel_traits_baseILj3072ES2_S2_fS2_fjLj128EEEEELb1ELb0ELb0ELb1EEEvNS_9FwdParamsE --------------------------
	.section	.text._ZN10layer_norm13ln_fwd_kernelINS_13Kernel_traitsI13__nv_bfloat16S2_fS2_fjLj3072ELj1ELj1ELj4ELj16ENS_18Kernel_traits_baseILj3072ES2_S2_fS2_fjLj128EEEEELb1ELb0ELb0ELb1EEEvNS_9FwdParamsE,"ax",@progbits
	.align	128
        .global         _ZN10layer_norm13ln_fwd_kernelINS_13Kernel_traitsI13__nv_bfloat16S2_fS2_fjLj3072ELj1ELj1ELj4ELj16ENS_18Kernel_traits_baseILj3072ES2_S2_fS2_fjLj128EEEEELb1ELb0ELb0ELb1EEEvNS_9FwdParamsE
        .type           _ZN10layer_norm13ln_fwd_kernelINS_13Kernel_traitsI13__nv_bfloat16S2_fS2_fjLj3072ELj1ELj1ELj4ELj16ENS_18Kernel_traits_baseILj3072ES2_S2_fS2_fjLj128EEEEELb1ELb0ELb0ELb1EEEvNS_9FwdParamsE,@function
        .size           _ZN10layer_norm13ln_fwd_kernelINS_13Kernel_traitsI13__nv_bfloat16S2_fS2_fjLj3072ELj1ELj1ELj4ELj16ENS_18Kernel_traits_baseILj3072ES2_S2_fS2_fjLj128EEEEELb1ELb0ELb0ELb1EEEvNS_9FwdParamsE,(.L_x_23265 - _ZN10layer_norm13ln_fwd_kernelINS_13Kernel_traitsI13__nv_bfloat16S2_fS2_fjLj3072ELj1ELj1ELj4ELj16ENS_18Kernel_traits_baseILj3072ES2_S2_fS2_fjLj128EEEEELb1ELb0ELb0ELb1EEEvNS_9FwdParamsE)
        .other          _ZN10layer_norm13ln_fwd_kernelINS_13Kernel_traitsI13__nv_bfloat16S2_fS2_fjLj3072ELj1ELj1ELj4ELj16ENS_18Kernel_traits_baseILj3072ES2_S2_fS2_fjLj128EEEEELb1ELb0ELb0ELb1EEEvNS_9FwdParamsE,@"STO_CUDA_ENTRY STV_DEFAULT"
_ZN10layer_norm13ln_fwd_kernelINS_13Kernel_traitsI13__nv_bfloat16S2_fS2_fjLj3072ELj1ELj1ELj4ELj16ENS_18Kernel_traits_baseILj3072ES2_S2_fS2_fjLj128EEEEELb1ELb0ELb0ELb1EEEvNS_9FwdParamsE:
.text._ZN10layer_norm13ln_fwd_kernelINS_13Kernel_traitsI13__nv_bfloat16S2_fS2_fjLj3072ELj1ELj1ELj4ELj16ENS_18Kernel_traits_baseILj3072ES2_S2_fS2_fjLj128EEEEELb1ELb0ELb0ELb1EEEvNS_9FwdParamsE:
        /* <DEDUP_REMOVED lines=62> */
[----:B------:R-:W-:-:S03]  /*03e0*/  ISETP.NE.U32.AND P0, PT, RZ, UR10, PT ;  /* 0x0000000aff007c0c */ /* 0x000fc6000bf05070 */
[----:B------:R-:W-:Y:S01]  /*03f0*/  IMAD.WIDE.U32 R4, R4, -0x2daee0ad, RZ ;  /* 0xd2511f5304047825 */ /* 0x000fe200078e00ff */
[----:B------:R-:W-:Y:S02]  /*0400*/  ISETP.NE.AND.EX P0, PT, RZ, UR11, PT, P0 ;  /* 0x0000000bff007c0c */ /* 0x000fe4000bf05300 */
[----:B------:R-:W-:Y:S01]  /*0410*/  IADD3 R6, P1, R2, UR10, RZ ;  /* 0x0000000a02067c10 */ /* 0x000fe2000ff3e0ff */
[----:B------:R-:W-:Y:S01]  /*0420*/  UIADD3 UR26, UR6, -0x4ab325aa, URZ ;  /* 0xb54cda56061a7890 */ /* 0x000fe2000fffe03f */
[----:B------:R-:W-:Y:S01]  /*0430*/  LOP3.LUT R22, R5, UR27, R14, 0x96, !PT ;  /* 0x0000001b05167c12 */ /* 0x000fe2000f8e960e */
[----:B------:R-:W-:Y:S01]  /*0440*/  UIADD3 UR28, UR6, 0x5384540f, URZ ;  /* 0x5384540f061c7890 */ /* 0x000fe2000fffe03f */
[----:B------:R-:W-:Y:S01]  /*0450*/  IMAD.WIDE.U32 R18, R18, -0x326172a9, RZ ;  /* 0xcd9e8d5712127825 */ /* 0x000fe200078e00ff */
[----:B------:R-:W-:Y:S01]  /*0460*/  IADD3.X R7, RZ, UR11, RZ, P1, !PT ;  /* 0x0000000bff077c10 */ /* 0x000fe20008ffe4ff */
[----:B------:R-:W-:Y:S02]  /*0470*/  UIADD3 UR29, UR7, 0x1fd5c5a3, URZ ;  /* 0x1fd5c5a3071d7890 */ /* 0x000fe4000fffe03f */
[----:B------:R-:W-:Y:S01]  /*0480*/  IMAD.WIDE.U32 R22, R22, -0x326172a9, RZ ;  /* 0xcd9e8d5716167825 */ /* 0x000fe200078e00ff */
[----:B------:R-:W-:Y:S01]  /*0490*/  LOP3.LUT R20, R19, UR26, R16, 0x96, !PT ;  /* 0x0000001a13147c12 */ /* 0x000fe2000f8e9610 */
[----:B------:R-:W-:Y:S01]  /*04a0*/  ULDC UR10, c[0x0][0x214] ;  /* 0x00008500000a7ab9 */ /* 0x000fe20000000800 */
[----:B------:R0:W5:Y:S02]  /*04b0*/  @P0 LDG.E.128 R8, desc[UR4][R6.64] ;  /* 0x0000000406080981 */ /* 0x000164000c1e1d00 */
[----:B------:R-:W-:-:S02]  /*04c0*/  LOP3.LUT R34, R23, UR28, R18, 0x96, !PT ;  /* 0x0000001c17227c12 */ /* 0x000fc4000f8e9612 */
[----:B------:R0:W5:Y:S04]  /*04d0*/  @P0 LDG.E.128 R12, desc[UR4][R6.64+0x800] ;  /* 0x00080004060c0981 */ /* 0x000168000c1e1d00 */
[----:B------:R0:W5:Y:S01]  /*04e0*/  @P0 LDG.E.128 R16, desc[UR4][R6.64+0x1000] ;  /* 0x0010000406100981 */ /* 0x000162000c1e1d00 */
[----:B------:R-:W-:-:S05]  /*04f0*/  IMAD.WIDE.U32 R20, R20, -0x2daee0ad, RZ ;  /* 0xd2511f5314147825 */ /* 0x000fca00078e00ff */
[----:B------:R-:W-:Y:S02]  /*0500*/  LOP3.LUT R35, R21, UR29, R4, 0x96, !PT ;  /* 0x0000001d15237c12 */ /* 0x000fe4000f8e9604 */
[----:B------:R-:W-:Y:S01]  /*0510*/  LEA.HI R4, R3, UR8, RZ, 0x19 ;  /* 0x0000000803047c11 */ /* 0x000fe2000f8fc8ff */
[----:B------:R-:W-:-:S03]  /*0520*/  ULDC.64 UR8, c[0x0][0x260] ;  /* 0x0000980000087ab9 */ /* 0x000fc60000000a00 */
[----:B------:R-:W-:Y:S02]  /*0530*/  ISETP.GE.AND P1, PT, R4, UR10, PT ;  /* 0x0000000a04007c0c */ /* 0x000fe4000bf26270 */
        /* <DEDUP_REMOVED lines=19> */
[----:B------:R-:W-:Y:S01]  /*0670*/  UIADD3 UR33, UR7, -0x695add53, URZ ;  /* 0x96a522ad07217890 */ /* 0x000fe2000fffe03f */
[----:B------:R-:W-:Y:S01]  /*0680*/  SHF.L.U32 R5, R8, 0x10, RZ ;  /* 0x0000001008057819 */ /* 0x000fe200000006ff */
[C---:B------:R-:W-:Y:S01]  /*0690*/  IMAD.U32 R8, R11.reuse, 0x10000, RZ ;  /* 0x000100000b087824 */ /* 0x040fe200078e00ff */
[----:B------:R-:W-:Y:S01]  /*06a0*/  PRMT R68, R11, 0x7632, R68 ;  /* 0x000076320b447816 */ /* 0x000fe20000000044 */
[----:B------:R-:W-:Y:S01]  /*06b0*/  IMAD.WIDE.U32 R80, R80, -0x2daee0ad, RZ ;  /* 0xd2511f5350507825 */ /* 0x000fe200078e00ff */
[C---:B------:R-:W-:Y:S01]  /*06c0*/  PRMT R71, R14.reuse, 0x7632, R71 ;  /* 0x000076320e477816 */ /* 0x040fe20000000047 */
[----:B------:R-:W-:Y:S01]  /*06d0*/  UIADD3 UR32, UR6, -0x700cb87f, URZ ;  /* 0x8ff3478106207890 */ /* 0x000fe2000fffe03f */
[----:B------:R-:W-:Y:S01]  /*06e0*/  SHF.L.U32 R11, R14, 0x10, RZ ;  /* 0x000000100e0b7819 */ /* 0x000fe200000006ff */
[C---:B------:R-:W-:Y:S01]  /*06f0*/  IMAD.U32 R14, R17.reuse, 0x10000, RZ ;  /* 0x00010000110e7824 */ /* 0x040fe200078e00ff */
[----:B------:R-:W-:Y:S01]  /*0700*/  PRMT R78, R17, 0x7632, R78 ;  /* 0x00007632114e7816 */ /* 0x000fe2000000004e */
[----:B------:R-:W-:Y:S01]  /*0710*/  IMAD R17, R34, -0x2daee0ad, RZ ;  /* 0xd2511f5322117824 */ /* 0x000fe200078e02ff */
[C---:B------:R-:W-:Y:S01]  /*0720*/  PRMT R66, R9.reuse, 0x7632, R66 ;  /* 0x0000763209427816 */ /* 0x040fe20000000042 */
[----:B------:R-:W-:Y:S01]  /*0730*/  IMAD.U32 R6, R9, 0x10000, RZ ;  /* 0x0001000009067824 */ /* 0x000fe200078e00ff */
[C---:B------:R-:W-:Y:S01]  /*0740*/  PRMT R67, R10.reuse, 0x7632, R67 ;  /* 0x000076320a437816 */ /* 0x040fe20000000043 */
[----:B0-----:R-:W-:Y:S01]  /*0750*/  IMAD R33, R35, -0x326172a9, RZ ;  /* 0xcd9e8d5723217824 */ /* 0x001fe200078e02ff */
[----:B------:R-:W-:Y:S01]  /*0760*/  SHF.L.U32 R7, R10, 0x10, RZ ;  /* 0x000000100a077819 */ /* 0x000fe200000006ff */
[----:B------:R-:W-:Y:S01]  /*0770*/  IMAD.HI.U32 R2, R36, -0x326172a9, RZ ;  /* 0xcd9e8d5724027827 */ /* 0x000fe200078e00ff */
[C---:B------:R-:W-:Y:S01]  /*0780*/  PRMT R69, R12.reuse, 0x7632, R69 ;  /* 0x000076320c457816 */ /* 0x040fe20000000045 */
[----:B------:R-:W-:Y:S01]  /*0790*/  ULDC.64 UR8, c[0x0][0x270] ;  /* 0x00009c0000087ab9 */ /* 0x000fe20000000a00 */
[----:B------:R-:W-:Y:S01]  /*07a0*/  SHF.L.U32 R9, R12, 0x10, RZ ;  /* 0x000000100c097819 */ /* 0x000fe200000006ff */
[C---:B------:R-:W-:Y:S01]  /*07b0*/  IMAD.U32 R10, R13.reuse, 0x10000, RZ ;  /* 0x000100000d0a7824 */ /* 0x040fe200078e00ff */
[----:B------:R-:W-:Y:S01]  /*07c0*/  PRMT R70, R13, 0x7632, R70 ;  /* 0x000076320d467816 */ /* 0x000fe20000000046 */
[C---:B------:R-:W-:Y:S01]  /*07d0*/  IMAD.U32 R12, R15.reuse, 0x10000, RZ ;  /* 0x000100000f0c7824 */ /* 0x040fe200078e00ff */
[----:B------:R-:W-:Y:S01]  /*07e0*/  PRMT R72, R15, 0x7632, R72 ;  /* 0x000076320f487816 */ /* 0x000fe20000000048 */
[----:B------:R-:W-:Y:S01]  /*07f0*/  HFMA2.MMA R102, -RZ, RZ, 0, 5.9604644775390625e-08 ;  /* 0x00000001ff667435 */ /* 0x000fe200000001ff */
[C---:B------:R-:W-:Y:S01]  /*0800*/  PRMT R82, R19.reuse, 0x7632, R82 ;  /* 0x0000763213527816 */ /* 0x040fe20000000052 */
[----:B------:R-:W-:Y:S01]  /*0810*/  UISETP.NE.U32.AND UP0, UPT, UR8, URZ, UPT ;  /* 0x0000003f0800728c */ /* 0x000fe2000bf05070 */
        /* <DEDUP_REMOVED lines=8> */
[----:B------:R-:W-:Y:S01]  /*08a0*/  LOP3.LUT R96, R81, UR33, R17, 0x96, !PT ;  /* 0x0000002151607c12 */ /* 0x000fe2000f8e9611 */
[----:B------:R-:W-:Y:S01]  /*08b0*/  IMAD.U32 R70, R70, 0x10000, RZ ;  /* 0x0001000046467824 */ /* 0x000fe200078e00ff */
[----:B------:R-:W-:Y:S01]  /*08c0*/  LOP3.LUT R81, R0, 0x3, RZ, 0xc0, !PT ;  /* 0x0000000300517812 */ /* 0x000fe200078ec0ff */
[----:B------:R-:W-:Y:S01]  /*08d0*/  IMAD R0, R36, -0x326172a9, RZ ;  /* 0xcd9e8d5724007824 */ /* 0x000fe200078e02ff */
[----:B------:R-:W-:Y:S01]  /*08e0*/  LOP3.LUT R2, R2, UR32, R33, 0x96, !PT ;  /* 0x0000002002027c12 */ /* 0x000fe2000f8e9621 */
[----:B------:R-:W-:Y:S01]  /*08f0*/  IMAD.U32 R72, R72, 0x10000, RZ ;  /* 0x0001000048487824 */ /* 0x000fe200078e00ff */
[----:B------:R-:W-:Y:S01]  /*0900*/  SHF.L.U32 R65, R65, 0x10, RZ ;  /* 0x0000001041417819 */ /* 0x000fe200000006ff */
[----:B------:R-:W-:Y:S01]  /*0910*/  IMAD.U32 R78, R78, 0x10000, RZ ;  /* 0x000100004e4e7824 */ /* 0x000fe200078e00ff */
[----:B------:R-:W-:Y:S01]  /*0920*/  SHF.L.U32 R67, R67, 0x10, RZ ;  /* 0x0000001043437819 */ /* 0x000fe200000006ff */
[----:B------:R-:W-:Y:S01]  /*0930*/  IMAD.U32 R82, R82, 0x10000, RZ ;  /* 0x0001000052527824 */ /* 0x000fe200078e00ff */
[----:B------:R-:W-:Y:S01]  /*0940*/  SHF.L.U32 R69, R69, 0x10, RZ ;  /* 0x0000001045457819 */ /* 0x000fe200000006ff */
[----:B------:R-:W-:Y:S01]  /*0950*/  ULDC.U8 UR8, c[0x0][0x2a0] ;  /* 0x0000a80000087ab9 */ /* 0x000fe20000000000 */
[----:B------:R-:W-:Y:S01]  /*0960*/  SHF.L.U32 R71, R71, 0x10, RZ ;  /* 0x0000001047477819 */ /* 0x000fe200000006ff */
[----:B------:R-:W-:Y:S01]  /*0970*/  UISETP.NE.AND.EX UP0, UPT, UR9, URZ, UPT, UP0 ;  /* 0x0000003f0900728c */ /* 0x000fe2000bf05300 */
[----:B------:R-:W-:Y:S01]  /*0980*/  SHF.L.U32 R73, R73, 0x10, RZ ;  /* 0x0000001049497819 */ /* 0x000fe200000006ff */
[----:B------:R-:W-:Y:S01]  /*0990*/  ULDC UR10, c[0x0][0x218] ;  /* 0x00008600000a7ab9 */ /* 0x000fe20000000800 */
[----:B------:R-:W-:Y:S01]  /*09a0*/  SHF.L.U32 R79, R79, 0x10, RZ ;  /* 0x000000104f4f7819 */ /* 0x000fe200000006ff */
[----:B------:R-:W-:Y:S01]  /*09b0*/  ULDC UR11, c[0x0][0x290] ;  /* 0x0000a400000b7ab9 */ /* 0x000fe20000000800 */
[----:B------:R-:W-:Y:S01]  /*09c0*/  UISETP.NE.AND UP1, UPT, UR8, URZ, UPT ;  /* 0x0000003f0800728c */ /* 0x000fe2000bf25270 */
[----:B------:R-:W-:Y:S01]  /*09d0*/  ULDC.64 UR12, c[0x0][0x2b8] ;  /* 0x0000ae00000c7ab9 */ /* 0x000fe20000000a00 */
[----:B------:R-:W-:Y:S01]  /*09e0*/  ULDC.64 UR14, c[0x0][0x210] ;  /* 0x00008400000e7ab9 */ /* 0x000fe20000000a00 */
[C---:B--2---:R-:W-:Y:S01]  /*09f0*/  PRMT R83, R21.reuse, 0x7632, R83 ;  /* 0x0000763215537816 */ /* 0x044fe20000000053 */
[----:B------:R-:W-:Y:S01]  /*0a00*/  IMAD.U32 R17, R21, 0x10000, RZ ;  /* 0x0001000015117824 */ /* 0x000fe200078e00ff */
        /* <DEDUP_REMOVED lines=8> */
[C---:B------:R-:W-:Y:S01]  /*0a90*/  PRMT R93, R27.reuse, 0x7632, R93 ;  /* 0x000076321b5d7816 */ /* 0x040fe2000000005d */
        /* <DEDUP_REMOVED lines=25> */
.L_x_8129:
[----:B0-----:R-:W0:Y:S01]  /*0c30*/  LDC.64 R28, c[0x0][0x230] ;  /* 0x00008c00ff1c7b82 */ /* 0x001e220000000a00 */
[----:B------:R-:W-:Y:S01]  /*0c40*/  IMAD R24, R4, UR10, RZ ;  /* 0x0000000a04187c24 */ /* 0x000fe2000f8e02ff */
[----:B------:R-:W-:Y:S01]  /*0c50*/  PLOP3.LUT P0, PT, PT, PT, UP0, 0x80, 0x0 ;  /* 0x000000000000781c */ /* 0x000fe20003f0f008 */
[----:B------:R-:W-:Y:S01]  /*0c60*/  @UP0 ULDC.64 UR8, c[0x0][0x270] ;  /* 0x00009c0000080ab9 */ /* 0x000fe20000000a00 */
[----:B------:R-:W-:Y:S02]  /*0c70*/  PLOP3.LUT P2, PT, PT, PT, UP0, 0x80, 0x0 ;  /* 0x000000000000781c */ /* 0x000fe40003f4f008 */
[----:B------:R-:W-:Y:S02]  /*0c80*/  SHF.R.S32.HI R25, RZ, 0x1f, R24 ;  /* 0x0000001fff197819 */ /* 0x000fe40000011418 */
[----:B------:R-:W1:Y:S01]  /*0c90*/  LDC.64 R52, c[0x0][0x220] ;  /* 0x00008800ff347b82 */ /* 0x000e620000000a00 */
[----:B------:R-:W-:Y:S02]  /*0ca0*/  MOV R33, 0x2 ;  /* 0x0000000200217802 */ /* 0x000fe40000000f00 */
[----:B------:R-:W-:-:S02]  /*0cb0*/  LEA.HI R25, R25, R24, RZ, 0x3 ;  /* 0x0000001819197211 */ /* 0x000fc400078f18ff */
[----:B------:R-:W-:Y:S02]  /*0cc0*/  LOP3.LUT R24, R3, 0x7f, RZ, 0xc0, !PT ;  /* 0x0000007f03187812 */ /* 0x000fe400078ec0ff */
[----:B------:R-:W-:Y:S02]  /*0cd0*/  @P0 IMAD.WIDE R32, R4, R33, UR8 ;  /* 0x0000000804200e25 */ /* 0x000fe4000f8e0221 */
[----:B------:R-:W-:-:S04]  /*0ce0*/  LEA.HI.SX32 R95, R25, R24, 0x1d ;  /* 0x00000018195f7211 */ /* 0x000fc800078feaff */
[----:B------:R-:W2:Y:S01]  /*0cf0*/  @P2 LDG.E.U16 R32, desc[UR4][R32.64] ;  /* 0x0000000420202981 */ /* 0x000ea2000c1e1500 */
[----:B0-----:R-:W-:-:S04]  /*0d00*/  ISETP.NE.U32.AND P1, PT, R28, RZ, PT ;  /* 0x000000ff1c00720c */ /* 0x001fc80003f25070 */
[----:B------:R-:W-:-:S13]  /*0d10*/  ISETP.NE.AND.EX P1, PT, R29, RZ, PT, P1 ;  /* 0x000000ff1d00720c */ /* 0x000fda0003f25310 */
[----:B------:R-:W0:Y:S01]  /*0d20*/  @P1 LDC.64 R30, c[0x0][0x230] ;  /* 0x00008c00ff1e1b82 */ /* 0x000e220000000a00 */
[----:B-1----:R-:W-:-:S06]  /*0d30*/  IMAD.WIDE.U32 R24, R95, 0x10, R52 ;  /* 0x000000105f187825 */ /* 0x002fcc00078e0034 */
[----:B------:R-:W5:Y:S01]  /*0d40*/  LDG.E.128 R24, desc[UR4][R24.64] ;  /* 0x0000000418187981 */ /* 0x000f62000c1e1d00 */
[----:B0-----:R-:W-:-:S05]  /*0d50*/  @P1 IMAD.WIDE.U32 R30, R95, 0x20, R30 ;  /* 0x000000205f1e1825 */ /* 0x001fca00078e001e */
[----:B------:R0:W5:Y:S04]  /*0d60*/  @P1 LDG.E.128 R48, desc[UR4][R30.64] ;  /* 0x000000041e301981 */ /* 0x000168000c1e1d00 */
[----:B------:R0:W5:Y:S01]  /*0d70*/  @P1 LDG.E.128 R44, desc[UR4][R30.64+0x10] ;  /* 0x000010041e2c1981 */ /* 0x000162000c1e1d00 */
[C---:B------:R-:W-:Y:S02]  /*0d80*/  ISETP.NE.AND P0, PT, R81.reuse, 0x1, PT ;  /* 0x000000015100780c */ /* 0x040fe40003f05270 */
[----:B------:R-:W-:Y:S01]  /*0d90*/  PLOP3.LUT P2, PT, PT, PT, UP0, 0x80, 0x0 ;  /* 0x000000000000781c */ /* 0x000fe20003f4f008 */
[----:B------:R-:W-:Y:S01]  /*0da0*/  BSSY B0, `(.L_x_7960) ;  /* 0x000000e000007945 */ /* 0x000fe20003800000 */
[----:B------:R-:W-:Y:S02]  /*0db0*/  IMAD.MOV.U32 R104, RZ, RZ, 0x3f800000 ;  /* 0x3f800000ff687424 */ /* 0x000fe400078e00ff */
[----:B------:R-:W-:-:S09]  /*0dc0*/  VIADD R34, R81, 0x1 ;  /* 0x0000000151227836 */ /* 0x000fd20000000000 */
        /* <DEDUP_REMOVED lines=10> */
.L_x_7961:
[----:B------:R-:W-:-:S07]  /*0e70*/  IMAD.MOV.U32 R38, RZ, RZ, R0 ;  /* 0x000000ffff267224 */ /* 0x000fce00078e0000 */
.L_x_7962:
[----:B------:R-:W-:Y:S05]  /*0e80*/  BSYNC B0 ;  /* 0x0000000000007941 */ /* 0x000fea0003800000 */
.L_x_7960:
        /* <DEDUP_REMOVED lines=16> */
.L_x_7966:
[----:B------:R-:W-:Y:S05]  /*0f90*/  BSYNC B1 ;  /* 0x0000000000017941 */ /* 0x000fea0003800000 */
.L_x_7965:
        /* <DEDUP_REMOVED lines=43> */
.L_x_7964:
[----:B------:R-:W-:Y:S05]  /*1250*/  BSYNC B0 ;  /* 0x0000000000007941 */ /* 0x000fea0003800000 */
.L_x_7963:
[----:B------:R-:W0:Y:S01]  /*1260*/  LDC R105, c[0x0][0x298] ;  /* 0x0000a600ff697b82 */ /* 0x000e220000000800 */
[----:B------:R-:W-:Y:S01]  /*1270*/  I2FP.F32.U32 R30, R38 ;  /* 0x00000026001e7245 */ /* 0x000fe20000201000 */
[----:B------:R-:W-:Y:S01]  /*1280*/  IMAD.MOV.U32 R107, RZ, RZ, 0x2f800000 ;  /* 0x2f800000ff6b7424 */ /* 0x000fe200078e00ff */
[----:B-----5:R-:W-:Y:S01]  /*1290*/  SHF.L.U32 R33, R24, 0x10, RZ ;  /* 0x0000001018217819 */ /* 0x020fe200000006ff */
[----:B------:R-:W-:Y:S01]  /*12a0*/  BSSY B0, `(.L_x_7967) ;  /* 0x0000018000007945 */ /* 0x000fe20003800000 */
[----:B------:R-:W-:Y:S01]  /*12b0*/  ISETP.NE.U32.AND P0, PT, R28, RZ, PT ;  /* 0x000000ff1c00720c */ /* 0x000fe20003f05070 */
[----:B------:R-:W-:Y:S01]  /*12c0*/  FFMA.FTZ R31, R30, R107, 1.1641532182693481445e-10 ;  /* 0x2f0000001e1f7423 */ /* 0x000fe2000001006b */
[C---:B------:R-:W-:Y:S01]  /*12d0*/  ISETP.NE.AND P2, PT, R34.reuse, 0x1, PT ;  /* 0x000000012200780c */ /* 0x040fe20003f45270 */
[----:B------:R-:W1:Y:S01]  /*12e0*/  LDC R106, c[0x0][0x294] ;  /* 0x0000a500ff6a7b82 */ /* 0x000e620000000800 */
[----:B------:R-:W-:Y:S01]  /*12f0*/  FMUL.FTZ R28, R33, R104 ;  /* 0x00000068211c7220 */ /* 0x000fe20000410000 */
[----:B------:R-:W-:Y:S01]  /*1300*/  ISETP.NE.AND.EX P0, PT, R29, RZ, PT, P0 ;  /* 0x000000ff1d00720c */ /* 0x000fe20003f05300 */
[----:B------:R-:W-:Y:S01]  /*1310*/  VIADD R30, R34, 0x1 ;  /* 0x00000001221e7836 */ /* 0x000fe20000000000 */
[----:B------:R-:W-:Y:S01]  /*1320*/  PRMT R24, R24, 0x7632, R24 ;  /* 0x0000763218187816 */ /* 0x000fe20000000018 */
[----:B0-----:R-:W-:Y:S01]  /*1330*/  FMUL.FTZ R28, R28, R105 ;  /* 0x000000691c1c7220 */ /* 0x001fe20000410000 */
        /* <DEDUP_REMOVED lines=13> */
.L_x_7968:
[----:B------:R-:W-:-:S07]  /*1410*/  IMAD.MOV.U32 R33, RZ, RZ, R0 ;  /* 0x000000ffff217224 */ /* 0x000fce00078e0000 */
.L_x_7969:
[----:B------:R-:W-:Y:S05]  /*1420*/  BSYNC B0 ;  /* 0x0000000000007941 */ /* 0x000fea0003800000 */
.L_x_7967:
        /* <DEDUP_REMOVED lines=16> */
.L_x_7973:
[----:B------:R-:W-:Y:S05]  /*1530*/  BSYNC B1 ;  /* 0x0000000000017941 */ /* 0x000fea0003800000 */
.L_x_7972:
        /* <DEDUP_REMOVED lines=43> */
.L_x_7971:
[----:B------:R-:W-:Y:S05]  /*17f0*/  BSYNC B0 ;  /* 0x0000000000007941 */ /* 0x000fea0003800000 */
.L_x_7970:
[----:B------:R-:W-:Y:S01]  /*1800*/  I2FP.F32.U32 R28, R33 ;  /* 0x00000021001c7245 */ /* 0x000fe20000201000 */
[----:B------:R-:W-:Y:S01]  /*1810*/  IMAD.U32 R31, R24, 0x10000, RZ ;  /* 0x00010000181f7824 */ /* 0x000fe200078e00ff */
[----:B------:R-:W-:Y:S01]  /*1820*/  ISETP.NE.AND P2, PT, R30, 0x1, PT ;  /* 0x000000011e00780c */ /* 0x000fe20003f45270 */
[----:B------:R-:W-:Y:S02]  /*1830*/  BSSY B0, `(.L_x_7974) ;  /* 0x0000013000007945 */ /* 0x000fe40003800000 */
        /* <DEDUP_REMOVED lines=17> */
.L_x_7975:
[----:B------:R-:W-:-:S07]  /*1950*/  MOV R24, R0 ;  /* 0x0000000000187202 */ /* 0x000fce0000000f00 */
.L_x_7976:
[----:B------:R-:W-:Y:S05]  /*1960*/  BSYNC B0 ;  /* 0x0000000000007941 */ /* 0x000fea0003800000 */
.L_x_7974:
        /* <DEDUP_REMOVED lines=16> */
.L_x_7980:
[----:B------:R-:W-:Y:S05]  /*1a70*/  BSYNC B1 ;  /* 0x0000000000017941 */ /* 0x000fea0003800000 */
.L_x_7979:
        /* <DEDUP_REMOVED lines=42> */
[----:B------:R-:W-:-:S07]  /*1d20*/  LOP3.LUT R96, R81, UR33, R96, 0x96, !PT ;  /* 0x0000002151607c12 */ /* 0x000fce000f8e9660 */
.L_x_7978:
[----:B------:R-:W-:Y:S05]  /*1d30*/  BSYNC B0 ;  /* 0x0000000000007941 */ /* 0x000fea0003800000 */
.L_x_7977:
[----:B------:R-:W-:Y:S01]  /*1d40*/  I2FP.F32.U32 R24, R24 ;  /* 0x0000001800187245 */ /* 0x000fe20000201000 */
[----:B------:R-:W-:Y:S01]  /*1d50*/  BSSY B0, `(.L_x_7981) ;  /* 0x0000016000007945 */ /* 0x000fe20003800000 */
[C---:B------:R-:W-:Y:S02]  /*1d60*/  SHF.L.U32 R31, R25.reuse, 0x10, RZ ;  /* 0x00000010191f7819 */ /* 0x040fe400000006ff */
[----:B------:R-:W-:Y:S01]  /*1d70*/  ISETP.NE.AND P2, PT, R28, 0x1, PT ;  /* 0x000000011c00780c */ /* 0x000fe20003f45270 */
[----:B------:R-:W-:Y:S01]  /*1d80*/  FFMA.FTZ R29, R24, R107, 1.1641532182693481445e-10 ;  /* 0x2f000000181d7423 */ /* 0x000fe2000001006b */
[----:B------:R-:W-:Y:S01]  /*1d90*/  PRMT R35, R25, 0x7632, R35 ;  /* 0x0000763219237816 */ /* 0x000fe20000000023 */
[----:B------:R-:W-:-:S03]  /*1da0*/  FMUL.FTZ R24, R31, R104 ;  /* 0x000000681f187220 */ /* 0x000fc60000410000 */
[----:B------:R-:W-:Y:S01]  /*1db0*/  FSETP.GTU.FTZ.AND P3, PT, R29, R106, PT ;  /* 0x0000006a1d00720b */ /* 0x000fe20003f7c000 */
[----:B------:R-:W-:Y:S01]  /*1dc0*/  FMUL.FTZ R24, R24, R105 ;  /* 0x0000006918187220 */ /* 0x000fe20000410000 */
[----:B------:R-:W-:Y:S02]  /*1dd0*/  VIADD R29, R28, 0x1 ;  /* 0x000000011c1d7836 */ /* 0x000fe40000000000 */
        /* <DEDUP_REMOVED lines=12> */
.L_x_7982:
[----:B------:R-:W-:-:S07]  /*1ea0*/  IMAD.MOV.U32 R38, RZ, RZ, R0 ;  /* 0x000000ffff267224 */ /* 0x000fce00078e0000 */
.L_x_7983:
[----:B------:R-:W-:Y:S05]  /*1eb0*/  BSYNC B0 ;  /* 0x0000000000007941 */ /* 0x000fea0003800000 */
.L_x_7981:
        /* <DEDUP_REMOVED lines=16> */
.L_x_7987:
[----:B------:R-:W-:Y:S05]  /*1fc0*/  BSYNC B1 ;  /* 0x0000000000017941 */ /* 0x000fea0003800000 */
.L_x_7986:
        /* <DEDUP_REMOVED lines=43> */
.L_x_7985:
[----:B------:R-:W-:Y:S05]  /*2280*/  BSYNC B0 ;  /* 0x0000000000007941 */ /* 0x000fea0003800000 */
.L_x_7984:
        /* <DEDUP_REMOVED lines=20> */
.L_x_7989:
[----:B------:R-:W-:-:S07]  /*23d0*/  MOV R35, R0 ;  /* 0x0000000000237202 */ /* 0x000fce0000000f00 */
.L_x_7990:
[----:B------:R-:W-:Y:S05]  /*23e0*/  BSYNC B0 ;  /* 0x0000000000007941 */ /* 0x000fea0003800000 */
.L_x_7988:
        /* <DEDUP_REMOVED lines=16> */
.L_x_7994:
[----:B------:R-:W-:Y:S05]  /*24f0*/  BSYNC B1 ;  /* 0x0000000000017941 */ /* 0x000fea0003800000 */
.L_x_7993:
        /* <DEDUP_REMOVED lines=43> */
.L_x_7992:
[----:B------:R-:W-:Y:S05]  /*27b0*/  BSYNC B0 ;  /* 0x0000000000007941 */ /* 0x000fea0003800000 */
.L_x_7991:
[----:B------:R-:W-:Y:S01]  /*27c0*/  I2FP.F32.U32 R24, R35 ;  /* 0x0000002300187245 */ /* 0x000fe20000201000 */
[----:B------:R-:W-:Y:S01]  /*27d0*/  BSSY B0, `(.L_x_7995) ;  /* 0x0000015000007945 */ /* 0x000fe20003800000 */
[----:B------:R-:W-:Y:S01]  /*27e0*/  SHF.L.U32 R29, R26, 0x10, RZ ;  /* 0x000000101a1d7819 */ /* 0x000fe200000006ff */
[C---:B------:R-:W-:Y:S01]  /*27f0*/  VIADD R30, R28.reuse, 0x1 ;  /* 0x000000011c1e7836 */ /* 0x040fe20000000000 */
[----:B------:R-:W-:Y:S01]  /*2800*/  ISETP.NE.AND P4, PT, R28, 0x1, PT ;  /* 0x000000011c00780c */ /* 0x000fe20003f85270 */
[----:B------:R-:W-:Y:S01]  /*2810*/  FFMA.FTZ R25, R24, R107, 1.1641532182693481445e-10 ;  /* 0x2f00000018197423 */ /* 0x000fe2000001006b */
[----:B------:R-:W-:Y:S01]  /*2820*/  PRMT R26, R26, 0x7632, R26 ;  /* 0x000076321a1a7816 */ /* 0x000fe2000000001a */
[----:B------:R-:W-:-:S03]  /*2830*/  FMUL.FTZ R24, R29, R104 ;  /* 0x000000681d187220 */ /* 0x000fc60000410000 */
        /* <DEDUP_REMOVED lines=13> */
.L_x_7996:
[----:B------:R-:W-:-:S07]  /*2910*/  IMAD.MOV.U32 R35, RZ, RZ, R0 ;  /* 0x000000ffff237224 */ /* 0x000fce00078e0000 */
.L_x_7997:
[----:B------:R-:W-:Y:S05]  /*2920*/  BSYNC B0 ;  /* 0x0000000000007941 */ /* 0x000fea0003800000 */
.L_x_7995:
        /* <DEDUP_REMOVED lines=16> */
.L_x_8001:
[----:B------:R-:W-:Y:S05]  /*2a30*/  BSYNC B1 ;  /* 0x0000000000017941 */ /* 0x000fea0003800000 */
.L_x_8000:
        /* <DEDUP_REMOVED lines=43> */
.L_x_7999:
[----:B------:R-:W-:Y:S05]  /*2cf0*/  BSYNC B0 ;  /* 0x0000000000007941 */ /* 0x000fea0003800000 */
.L_x_7998:
        /* <DEDUP_REMOVED lines=20> */
.L_x_8003:
[----:B------:R-:W-:-:S07]  /*2e40*/  MOV R26, R0 ;  /* 0x00000000001a7202 */ /* 0x000fce0000000f00 */
.L_x_8004:
[----:B------:R-:W-:Y:S05]  /*2e50*/  BSYNC B0 ;  /* 0x0000000000007941 */ /* 0x000fea0003800000 */
.L_x_8002:
        /* <DEDUP_REMOVED lines=16> */
.L_x_8008:
[----:B------:R-:W-:Y:S05]  /*2f60*/  BSYNC B1 ;  /* 0x0000000000017941 */ /* 0x000fea0003800000 */
.L_x_8007:
        /* <DEDUP_REMOVED lines=43> */
.L_x_8006:
[----:B------:R-:W-:Y:S05]  /*3220*/  BSYNC B0 ;  /* 0x0000000000007941 */ /* 0x000fea0003800000 */
.L_x_8005:
[----:B------:R-:W-:Y:S01]  /*3230*/  I2FP.F32.U32 R24, R26 ;  /* 0x0000001a00187245 */ /* 0x000fe20000201000 */
[----:B------:R-:W-:Y:S01]  /*3240*/  BSSY B0, `(.L_x_8009) ;  /* 0x0000015000007945 */ /* 0x000fe20003800000 */
[C---:B------:R-:W-:Y:S01]  /*3250*/  SHF.L.U32 R29, R27.reuse, 0x10, RZ ;  /* 0x000000101b1d7819 */ /* 0x040fe200000006ff */
        /* <DEDUP_REMOVED lines=18> */
.L_x_8010:
[----:B------:R-:W-:-:S07]  /*3380*/  IMAD.MOV.U32 R39, RZ, RZ, R0 ;  /* 0x000000ffff277224 */ /* 0x000fce00078e0000 */
.L_x_8011:
[----:B------:R-:W-:Y:S05]  /*3390*/  BSYNC B0 ;  /* 0x0000000000007941 */ /* 0x000fea0003800000 */
.L_x_8009:
        /* <DEDUP_REMOVED lines=18> */
.L_x_8015:
[----:B------:R-:W-:Y:S05]  /*34c0*/  BSYNC B1 ;  /* 0x0000000000017941 */ /* 0x000fea0003800000 */
.L_x_8014:
        /* <DEDUP_REMOVED lines=43> */
.L_x_8013:
[----:B------:R-:W-:Y:S05]  /*3780*/  BSYNC B0 ;  /* 0x0000000000007941 */ /* 0x000fea0003800000 */
.L_x_8012:
[----:B------:R-:W-:Y:S01]  /*3790*/  I2FP.F32.U32 R24, R39 ;  /* 0x0000002700187245 */ /* 0x000fe20000201000 */
[----:B------:R-:W0:Y:S01]  /*37a0*/  LDC.64 R74, c[0x0][0x238] ;  /* 0x00008e00ff4a7b82 */ /* 0x000e220000000a00 */
[----:B------:R-:W-:Y:S01]  /*37b0*/  SEL R54, RZ, 0x10000, P5 ;  /* 0x00010000ff367807 */ /* 0x000fe20002800000 */
[----:B------:R-:W-:Y:S01]  /*37c0*/  IMAD.U32 R35, R35, 0x10000, RZ ;  /* 0x0001000023237824 */ /* 0x000fe200078e00ff */
[----:B------:R-:W-:Y:S01]  /*37d0*/  ISETP.NE.AND P5, PT, R33, RZ, PT ;  /* 0x000000ff2100720c */ /* 0x000fe20003fa5270 */
[----:B------:R-:W-:Y:S01]  /*37e0*/  FFMA.FTZ R27, R24, R107, 1.1641532182693481445e-10 ;  /* 0x2f000000181b7423 */ /* 0x000fe2000001006b */
[----:B------:R-:W-:Y:S02]  /*37f0*/  SEL R33, RZ, 0x100, P4 ;  /* 0x00000100ff217807 */ /* 0x000fe40002000000 */
[----:B------:R-:W-:Y:S01]  /*3800*/  ISETP.NE.AND P4, PT, R34, RZ, PT ;  /* 0x000000ff2200720c */ /* 0x000fe20003f85270 */
[----:B------:R-:W1:Y:S01]  /*3810*/  @P1 LDC.64 R24, c[0x0][0x230] ;  /* 0x00008c00ff181b82 */ /* 0x000e620000000a00 */
[----:B------:R-:W-:-:S02]  /*3820*/  SEL R30, RZ, 0x1, P2 ;  /* 0x00000001ff1e7807 */ /* 0x000fc40001000000 */
[----:B------:R-:W-:Y:S02]  /*3830*/  SEL R28, RZ, 0x1, P4 ;  /* 0x00000001ff1c7807 */ /* 0x000fe40002000000 */
[----:B------:R-:W-:Y:S01]  /*3840*/  SEL R26, RZ, 0x1, P5 ;  /* 0x00000001ff1a7807 */ /* 0x000fe20002800000 */
[----:B------:R-:W-:Y:S01]  /*3850*/  IMAD.WIDE.U32 R30, R30, 0x1000000, RZ ;  /* 0x010000001e1e7825 */ /* 0x000fe200078e00ff */
[----:B------:R-:W-:Y:S01]  /*3860*/  FSETP.GTU.FTZ.AND P2, PT, R27, R106, PT ;  /* 0x0000006a1b00720b */ /* 0x000fe20003f5c000 */
[----:B------:R-:W2:Y:S01]  /*3870*/  LDC.64 R76, c[0x0][0x240] ;  /* 0x00009000ff4c7b82 */ /* 0x000ea20000000a00 */
[----:B------:R-:W-:Y:S01]  /*3880*/  ISETP.NE.AND P6, PT, R32, RZ, PT ;  /* 0x000000ff2000720c */ /* 0x000fe20003fc5270 */
[----:B------:R-:W-:Y:S01]  /*3890*/  FMUL.FTZ R32, R35, R104 ;  /* 0x0000006823207220 */ /* 0x000fe20000410000 */
[----:B------:R-:W-:Y:S01]  /*38a0*/  IMAD.WIDE.U32 R28, R28, 0x10000, RZ ;  /* 0x000100001c1c7825 */ /* 0x000fe200078e00ff */
[----:B------:R-:W-:-:S03]  /*38b0*/  SEL R35, RZ, 0x1000000, P2 ;  /* 0x01000000ff237807 */ /* 0x000fc60001000000 */
[----:B------:R-:W-:Y:S01]  /*38c0*/  FMUL.FTZ R32, R32, R105 ;  /* 0x0000006920207220 */ /* 0x000fe20000410000 */
[----:B------:R-:W-:Y:S01]  /*38d0*/  IMAD.WIDE.U32 R26, R26, 0x100, RZ ;  /* 0x000001001a1a7825 */ /* 0x000fe200078e00ff */
[----:B------:R-:W-:Y:S02]  /*38e0*/  LOP3.LUT R35, R33, R35, R54, 0xfe, !PT ;  /* 0x0000002321237212 */ /* 0x000fe400078efe36 */
[----:B------:R-:W-:Y:S02]  /*38f0*/  SEL R33, RZ, 0x1, P6 ;  /* 0x00000001ff217807 */ /* 0x000fe40003000000 */
[----:B------:R-:W-:Y:S02]  /*3900*/  LOP3.LUT R28, R26, R30, R28, 0xfe, !PT ;  /* 0x0000001e1a1c7212 */ /* 0x000fe400078efe1c */
[----:B------:R-:W-:Y:S02]  /*3910*/  SEL R30, RZ, 0x1, P3 ;  /* 0x00000001ff1e7807 */ /* 0x000fe40001800000 */
[----:B------:R-:W-:-:S02]  /*3920*/  FSEL R39, R32, RZ, !P2 ;  /* 0x000000ff20277208 */ /* 0x000fc40005000000 */
[----:B------:R-:W-:Y:S02]  /*3930*/  IADD3 R109, R95, 0x80, RZ ;  /* 0x000000805f6d7810 */ /* 0x000fe40007ffe0ff */
[----:B------:R-:W-:Y:S01]  /*3940*/  LOP3.LUT R31, R31, R35, R30, 0xfe, !PT ;  /* 0x000000231f1f7212 */ /* 0x000fe200078efe1e */
[----:B------:R-:W-:Y:S01]  /*3950*/  @P0 FADD.FTZ R39, R47, R39 ;  /* 0x000000272f270221 */ /* 0x000fe20000010000 */
[----:B------:R-:W-:Y:S01]  /*3960*/  LOP3.LUT R28, R28, R33, RZ, 0xfc, !PT ;  /* 0x000000211c1c7212 */ /* 0x000fe200078efcff */
[----:B0-----:R-:W-:Y:S01]  /*3970*/  IMAD.WIDE.U32 R32, R95, 0x20, R74 ;  /* 0x000000205f207825 */ /* 0x001fe200078e004a */
[----:B------:R-:W-:-:S03]  /*3980*/  LOP3.LUT R29, R27, R31, R29, 0xfe, !PT ;  /* 0x0000001f1b1d7212 */ /* 0x000fc600078efe1d */
[----:B-1----:R-:W-:Y:S01]  /*3990*/  @P1 IMAD.WIDE.U32 R34, R109, 0x20, R24 ;  /* 0x000000206d221825 */ /* 0x002fe200078e0018 */
[----:B------:R0:W-:Y:S03]  /*39a0*/  STG.E.128 desc[UR4][R32.64], R40 ;  /* 0x0000002820007986 */ /* 0x0001e6000c101d04 */
[----:B--2---:R-:W-:Y:S01]  /*39b0*/  IMAD.WIDE.U32 R30, R95, 0x8, R76 ;  /* 0x000000085f1e7825 */ /* 0x004fe200078e004c */
[----:B------:R0:W-:Y:S03]  /*39c0*/  STG.E.128 desc[UR4][R32.64+0x10], R36 ;  /* 0x0000102420007986 */ /* 0x0001e6000c101d04 */
[----:B------:R-:W-:Y:S01]  /*39d0*/  IMAD.WIDE.U32 R24, R109, 0x10, R52 ;  /* 0x000000106d187825 */ /* 0x000fe200078e0034 */
[----:B------:R0:W-:Y:S04]  /*39e0*/  STG.E.64 desc[UR4][R30.64], R28 ;  /* 0x0000001c1e007986 */ /* 0x0001e8000c101b04 */
[----:B------:R0:W5:Y:S04]  /*39f0*/  @P1 LDG.E.128 R48, desc[UR4][R34.64] ;  /* 0x0000000422301981 */ /* 0x000168000c1e1d00 */
        /* <DEDUP_REMOVED lines=14> */
.L_x_8017:
[----:B------:R-:W-:-:S07]  /*3ae0*/  IMAD.MOV.U32 R54, RZ, RZ, R0 ;  /* 0x000000ffff367224 */ /* 0x000fce00078e0000 */
.L_x_8018:
[----:B------:R-:W-:Y:S05]  /*3af0*/  BSYNC B0 ;  /* 0x0000000000007941 */ /* 0x000fea0003800000 */
.L_x_8016:
        /* <DEDUP_REMOVED lines=16> */
.L_x_8022:
[----:B------:R-:W-:Y:S05]  /*3c00*/  BSYNC B1 ;  /* 0x0000000000017941 */ /* 0x000fea0003800000 */
.L_x_8021:
        /* <DEDUP_REMOVED lines=43> */
.L_x_8020:
[----:B------:R-:W-:Y:S05]  /*3ec0*/  BSYNC B0 ;  /* 0x0000000000007941 */ /* 0x000fea0003800000 */
.L_x_8019:
[----:B------:R-:W-:Y:S01]  /*3ed0*/  I2FP.F32.U32 R28, R54 ;  /* 0x00000036001c7245 */ /* 0x000fe20000201000 */
[C---:B-----5:R-:W-:Y:S01]  /*3ee0*/  IMAD.U32 R31, R24.reuse, 0x10000, RZ ;  /* 0x00010000181f7824 */ /* 0x060fe200078e00ff */
[----:B------:R-:W-:Y:S01]  /*3ef0*/  ISETP.NE.AND P2, PT, R55, 0x1, PT ;  /* 0x000000013700780c */ /* 0x000fe20003f45270 */
[----:B------:R-:W-:Y:S01]  /*3f00*/  BSSY B0, `(.L_x_8023) ;  /* 0x0000014000007945 */ /* 0x000fe20003800000 */
[----:B------:R-:W-:Y:S01]  /*3f10*/  PRMT R30, R24, 0x7632, R30 ;  /* 0x00007632181e7816 */ /* 0x000fe2000000001e */
[----:B------:R-:W-:Y:S01]  /*3f20*/  FFMA.FTZ R29, R28, R107, 1.1641532182693481445e-10 ;  /* 0x2f0000001c1d7423 */ /* 0x000fe2000001006b */
[----:B------:R-:W-:-:S04]  /*3f30*/  FMUL.FTZ R28, R31, R104 ;  /* 0x000000681f1c7220 */ /* 0x000fc80000410000 */
[----:B------:R-:W-:Y:S01]  /*3f40*/  FMUL.FTZ R28, R28, R105 ;  /* 0x000000691c1c7220 */ /* 0x000fe20000410000 */
[----:B------:R-:W-:-:S04]  /*3f50*/  FSETP.GTU.FTZ.AND P3, PT, R29, R106, PT ;  /* 0x0000006a1d00720b */ /* 0x000fc80003f7c000 */
        /* <DEDUP_REMOVED lines=13> */
.L_x_8024:
[----:B------:R-:W-:-:S07]  /*4030*/  MOV R24, R0 ;  /* 0x0000000000187202 */ /* 0x000fce0000000f00 */
.L_x_8025:
[----:B------:R-:W-:Y:S05]  /*4040*/  BSYNC B0 ;  /* 0x0000000000007941 */ /* 0x000fea0003800000 */
.L_x_8023:
        /* <DEDUP_REMOVED lines=16> */
.L_x_8029:
[----:B------:R-:W-:Y:S05]  /*4150*/  BSYNC B1 ;  /* 0x0000000000017941 */ /* 0x000fea0003800000 */
.L_x_8028:
        /* <DEDUP_REMOVED lines=43> */
.L_x_8027:
[----:B------:R-:W-:Y:S05]  /*4410*/  BSYNC B0 ;  /* 0x0000000000007941 */ /* 0x000fea0003800000 */
.L_x_8026:
[----:B------:R-:W-:Y:S01]  /*4420*/  I2FP.F32.U32 R24, R24 ;  /* 0x0000001800187245 */ /* 0x000fe20000201000 */
[----:B------:R-:W-:Y:S01]  /*4430*/  BSSY B0, `(.L_x_8030) ;  /* 0x0000015000007945 */ /* 0x000fe20003800000 */
[----:B------:R-:W-:Y:S01]  /*4440*/  SHF.L.U32 R33, R30, 0x10, RZ ;  /* 0x000000101e217819 */ /* 0x000fe200000006ff */
[C---:B------:R-:W-:Y:S01]  /*4450*/  VIADD R54, R28.reuse, 0x1 ;  /* 0x000000011c367836 */ /* 0x040fe20000000000 */
[----:B------:R-:W-:Y:S01]  /*4460*/  ISETP.NE.AND P2, PT, R28, 0x1, PT ;  /* 0x000000011c00780c */ /* 0x000fe20003f45270 */
[----:B------:R-:W-:Y:S02]  /*4470*/  FFMA.FTZ R29, R24, R107, 1.1641532182693481445e-10 ;  /* 0x2f000000181d7423 */ /* 0x000fe4000001006b */
[----:B------:R-:W-:-:S03]  /*4480*/  FMUL.FTZ R24, R33, R104 ;  /* 0x0000006821187220 */ /* 0x000fc60000410000 */
[----:B------:R-:W-:Y:S01]  /*4490*/  FSETP.GTU.FTZ.AND P3, PT, R29, R106, PT ;  /* 0x0000006a1d00720b */ /* 0x000fe20003f7c000 */
[----:B------:R-:W-:-:S03]  /*44a0*/  FMUL.FTZ R24, R24, R105 ;  /* 0x0000006918187220 */ /* 0x000fc60000410000 */
        /* <DEDUP_REMOVED lines=12> */
.L_x_8031:
[----:B------:R-:W-:-:S07]  /*4570*/  IMAD.MOV.U32 R24, RZ, RZ, R0 ;  /* 0x000000ffff187224 */ /* 0x000fce00078e0000 */
.L_x_8032:
[----:B------:R-:W-:Y:S05]  /*4580*/  BSYNC B0 ;  /* 0x0000000000007941 */ /* 0x000fea0003800000 */
.L_x_8030:
        /* <DEDUP_REMOVED lines=16> */
.L_x_8036:
[----:B------:R-:W-:Y:S05]  /*4690*/  BSYNC B1 ;  /* 0x0000000000017941 */ /* 0x000fea0003800000 */
.L_x_8035:
        /* <DEDUP_REMOVED lines=43> */
.L_x_8034:
[----:B------:R-:W-:Y:S05]  /*4950*/  BSYNC B0 ;  /* 0x0000000000007941 */ /* 0x000fea0003800000 */
.L_x_8033:
        /* <DEDUP_REMOVED lines=22> */
.L_x_8038:
[----:B------:R-:W-:-:S07]  /*4ac0*/  MOV R35, R0 ;  /* 0x0000000000237202 */ /* 0x000fce0000000f00 */
.L_x_8039:
[----:B------:R-:W-:Y:S05]  /*4ad0*/  BSYNC B0 ;  /* 0x0000000000007941 */ /* 0x000fea0003800000 */
.L_x_8037:
        /* <DEDUP_REMOVED lines=16> */
.L_x_8043:
[----:B------:R-:W-:Y:S05]  /*4be0*/  BSYNC B1 ;  /* 0x0000000000017941 */ /* 0x000fea0003800000 */
.L_x_8042:
        /* <DEDUP_REMOVED lines=43> */
.L_x_8041:
[----:B------:R-:W-:Y:S05]  /*4ea0*/  BSYNC B0 ;  /* 0x0000000000007941 */ /* 0x000fea0003800000 */
.L_x_8040:
        /* <DEDUP_REMOVED lines=20> */
.L_x_8045:
[----:B------:R-:W-:-:S07]  /*4ff0*/  IMAD.MOV.U32 R30, RZ, RZ, R0 ;  /* 0x000000ffff1e7224 */ /* 0x000fce00078e0000 */
.L_x_8046:
[----:B------:R-:W-:Y:S05]  /*5000*/  BSYNC B0 ;  /* 0x0000000000007941 */ /* 0x000fea0003800000 */
.L_x_8044:
        /* <DEDUP_REMOVED lines=16> */
.L_x_8050:
[----:B------:R-:W-:Y:S05]  /*5110*/  BSYNC B1 ;  /* 0x0000000000017941 */ /* 0x000fea0003800000 */
.L_x_8049:
        /* <DEDUP_REMOVED lines=43> */
.L_x_8048:
[----:B------:R-:W-:Y:S05]  /*53d0*/  BSYNC B0 ;  /* 0x0000000000007941 */ /* 0x000fea0003800000 */
.L_x_8047:
        /* <DEDUP_REMOVED lines=21> */
.L_x_8052:
[----:B------:R-:W-:-:S07]  /*5530*/  MOV R29, R0 ;  /* 0x00000000001d7202 */ /* 0x000fce0000000f00 */
.L_x_8053:
[----:B------:R-:W-:Y:S05]  /*5540*/  BSYNC B0 ;  /* 0x0000000000007941 */ /* 0x000fea0003800000 */
.L_x_8051:
        /* <DEDUP_REMOVED lines=16> */
.L_x_8057:
[----:B------:R-:W-:Y:S05]  /*5650*/  BSYNC B1 ;  /* 0x0000000000017941 */ /* 0x000fea0003800000 */
.L_x_8056:
        /* <DEDUP_REMOVED lines=43> */
.L_x_8055:
[----:B------:R-:W-:Y:S05]  /*5910*/  BSYNC B0 ;  /* 0x0000000000007941 */ /* 0x000fea0003800000 */
.L_x_8054:
        /* <DEDUP_REMOVED lines=20> */
.L_x_8059:
[----:B------:R-:W-:-:S07]  /*5a60*/  IMAD.MOV.U32 R26, RZ, RZ, R0 ;  /* 0x000000ffff1a7224 */ /* 0x000fce00078e0000 */
.L_x_8060:
[----:B------:R-:W-:Y:S05]  /*5a70*/  BSYNC B0 ;  /* 0x0000000000007941 */ /* 0x000fea0003800000 */
.L_x_8058:
        /* <DEDUP_REMOVED lines=16> */
.L_x_8064:
[----:B------:R-:W-:Y:S05]  /*5b80*/  BSYNC B1 ;  /* 0x0000000000017941 */ /* 0x000fea0003800000 */
.L_x_8063:
        /* <DEDUP_REMOVED lines=43> */
.L_x_8062:
[----:B------:R-:W-:Y:S05]  /*5e40*/  BSYNC B0 ;  /* 0x0000000000007941 */ /* 0x000fea0003800000 */
.L_x_8061:
        /* <DEDUP_REMOVED lines=21> */
.L_x_8066:
[----:B------:R-:W-:-:S07]  /*5fa0*/  MOV R101, R0 ;  /* 0x0000000000657202 */ /* 0x000fce0000000f00 */
.L_x_8067:
[----:B------:R-:W-:Y:S05]  /*5fb0*/  BSYNC B0 ;  /* 0x0000000000007941 */ /* 0x000fea0003800000 */
.L_x_8065:
        /* <DEDUP_REMOVED lines=18> */
.L_x_8071:
[----:B------:R-:W-:Y:S05]  /*60e0*/  BSYNC B1 ;  /* 0x0000000000017941 */ /* 0x000fea0003800000 */
.L_x_8070:
        /* <DEDUP_REMOVED lines=43> */
.L_x_8069:
[----:B------:R-:W-:Y:S05]  /*63a0*/  BSYNC B0 ;  /* 0x0000000000007941 */ /* 0x000fea0003800000 */
.L_x_8068:
[----:B------:R-:W-:Y:S01]  /*63b0*/  I2FP.F32.U32 R24, R101 ;  /* 0x0000006500187245 */ /* 0x000fe20000201000 */
[----:B------:R-:W-:Y:S01]  /*63c0*/  VIADD R103, R95, 0x100 ;  /* 0x000001005f677836 */ /* 0x000fe20000000000 */
[----:B------:R-:W-:Y:S02]  /*63d0*/  ISETP.NE.AND P6, PT, R31, RZ, PT ;  /* 0x000000ff1f00720c */ /* 0x000fe40003fc5270 */
[----:B------:R-:W-:Y:S01]  /*63e0*/  SEL R108, RZ, 0x10000, P5 ;  /* 0x00010000ff6c7807 */ /* 0x000fe20002800000 */
[----:B------:R-:W-:Y:S01]  /*63f0*/  FFMA.FTZ R25, R24, R107, 1.1641532182693481445e-10 ;  /* 0x2f00000018197423 */ /* 0x000fe2000001006b */
[----:B------:R-:W-:Y:S01]  /*6400*/  SEL R31, RZ, 0x100, P4 ;  /* 0x00000100ff1f7807 */ /* 0x000fe20002000000 */
[----:B------:R-:W-:Y:S01]  /*6410*/  IMAD.WIDE.U32 R52, R103, 0x10, R52 ;  /* 0x0000001067347825 */ /* 0x000fe200078e0034 */
[----:B------:R-:W-:Y:S02]  /*6420*/  ISETP.NE.AND P5, PT, R98, RZ, PT ;  /* 0x000000ff6200720c */ /* 0x000fe40003fa5270 */
[----:B------:R-:W-:-:S02]  /*6430*/  ISETP.NE.AND P4, PT, R99, RZ, PT ;  /* 0x000000ff6300720c */ /* 0x000fc40003f85270 */
[----:B------:R-:W-:Y:S02]  /*6440*/  SHF.L.U32 R27, R100, 0x10, RZ ;  /* 0x00000010641b7819 */ /* 0x000fe400000006ff */
[----:B------:R-:W-:Y:S02]  /*6450*/  SEL R98, RZ, 0x1, P2 ;  /* 0x00000001ff627807 */ /* 0x000fe40001000000 */
[----:B------:R-:W-:Y:S01]  /*6460*/  SEL R54, RZ, 0x1, P4 ;  /* 0x00000001ff367807 */ /* 0x000fe20002000000 */
[----:B------:R-:W-:Y:S01]  /*6470*/  FMUL.FTZ R100, R27, R104 ;  /* 0x000000681b647220 */ /* 0x000fe20000410000 */
[----:B------:R-:W-:Y:S01]  /*6480*/  SEL R26, RZ, 0x1, P5 ;  /* 0x00000001ff1a7807 */ /* 0x000fe20002800000 */
[----:B------:R-:W-:Y:S01]  /*6490*/  IMAD.WIDE.U32 R98, R98, 0x1000000, RZ ;  /* 0x0100000062627825 */ /* 0x000fe200078e00ff */
[----:B------:R-:W-:-:S03]  /*64a0*/  FSETP.GTU.FTZ.AND P2, PT, R25, R106, PT ;  /* 0x0000006a1900720b */ /* 0x000fc60003f5c000 */
[----:B------:R-:W-:Y:S01]  /*64b0*/  FMUL.FTZ R100, R100, R105 ;  /* 0x0000006964647220 */ /* 0x000fe20000410000 */
[----:B------:R-:W-:Y:S01]  /*64c0*/  SEL R97, RZ, 0x1, P6 ;  /* 0x00000001ff617807 */ /* 0x000fe20003000000 */
[----:B------:R-:W-:Y:S01]  /*64d0*/  IMAD.WIDE.U32 R54, R54, 0x10000, RZ ;  /* 0x0001000036367825 */ /* 0x000fe200078e00ff */
[----:B------:R-:W-:Y:S01]  /*64e0*/  SEL R101, RZ, 0x1000000, P2 ;  /* 0x01000000ff657807 */ /* 0x000fe20001000000 */
[----:B------:R-:W0:Y:S02]  /*64f0*/  @P1 LDC.64 R24, c[0x0][0x230] ;  /* 0x00008c00ff181b82 */ /* 0x000e240000000a00 */
[----:B------:R-:W-:Y:S01]  /*6500*/  IMAD.WIDE.U32 R26, R26, 0x100, RZ ;  /* 0x000001001a1a7825 */ /* 0x000fe200078e00ff */
[----:B------:R-:W-:Y:S02]  /*6510*/  LOP3.LUT R101, R31, R101, R108, 0xfe, !PT ;  /* 0x000000651f657212 */ /* 0x000fe400078efe6c */
[----:B------:R-:W-:Y:S02]  /*6520*/  FSEL R31, R100, RZ, !P2 ;  /* 0x000000ff641f7208 */ /* 0x000fe40005000000 */
[----:B------:R-:W-:-:S02]  /*6530*/  LOP3.LUT R26, R26, R98, R54, 0xfe, !PT ;  /* 0x000000621a1a7212 */ /* 0x000fc400078efe36 */
[----:B------:R-:W-:Y:S01]  /*6540*/  SEL R98, RZ, 0x1, P3 ;  /* 0x00000001ff627807 */ /* 0x000fe20001800000 */
[----:B------:R-:W-:Y:S01]  /*6550*/  @P0 FADD.FTZ R31, R47, R31 ;  /* 0x0000001f2f1f0221 */ /* 0x000fe20000010000 */
[----:B------:R-:W-:Y:S02]  /*6560*/  LOP3.LUT R26, R26, R97, RZ, 0xfc, !PT ;  /* 0x000000611a1a7212 */ /* 0x000fe400078efcff */
[----:B------:R-:W-:Y:S01]  /*6570*/  LOP3.LUT R99, R99, R101, R98, 0xfe, !PT ;  /* 0x0000006563637212 */ /* 0x000fe200078efe62 */
[----:B------:R-:W-:-:S03]  /*6580*/  IMAD.WIDE.U32 R100, R109, 0x20, R74 ;  /* 0x000000206d647825 */ /* 0x000fc600078e004a */
[----:B------:R-:W-:Y:S01]  /*6590*/  LOP3.LUT R27, R27, R99, R55, 0xfe, !PT ;  /* 0x000000631b1b7212 */ /* 0x000fe200078efe37 */
[----:B------:R-:W-:Y:S01]  /*65a0*/  IMAD.WIDE.U32 R98, R109, 0x8, R76 ;  /* 0x000000086d627825 */ /* 0x000fe200078e004c */
[----:B------:R1:W-:Y:S04]  /*65b0*/  STG.E.128 desc[UR4][R100.64], R32 ;  /* 0x0000002064007986 */ /* 0x0003e8000c101d04 */
[----:B------:R1:W-:Y:S01]  /*65c0*/  STG.E.128 desc[UR4][R100.64+0x10], R28 ;  /* 0x0000101c64007986 */ /* 0x0003e2000c101d04 */
[----:B0-----:R-:W-:-:S03]  /*65d0*/  @P1 IMAD.WIDE.U32 R24, R103, 0x20, R24 ;  /* 0x0000002067181825 */ /* 0x001fc600078e0018 */
[----:B------:R1:W-:Y:S04]  /*65e0*/  STG.E.64 desc[UR4][R98.64], R26 ;  /* 0x0000001a62007986 */ /* 0x0003e8000c101b04 */
[----:B------:R-:W5:Y:S04]  /*65f0*/  LDG.E.128 R52, desc[UR4][R52.64] ;  /* 0x0000000434347981 */ /* 0x000f68000c1e1d00 */
[----:B------:R1:W5:Y:S04]  /*6600*/  @P1 LDG.E.128 R48, desc[UR4][R24.64] ;  /* 0x0000000418301981 */ /* 0x000368000c1e1d00 */
[----:B------:R1:W5:Y:S01]  /*6610*/  @P1 LDG.E.128 R44, desc[UR4][R24.64+0x10] ;  /* 0x00001004182c1981 */ /* 0x000362000c1e1d00 */
        /* <DEDUP_REMOVED lines=12> */
.L_x_8073:
[----:B------:R-:W-:-:S07]  /*66e0*/  MOV R98, R0 ;  /* 0x0000000000627202 */ /* 0x000fce0000000f00 */
.L_x_8074:
[----:B------:R-:W-:Y:S05]  /*66f0*/  BSYNC B0 ;  /* 0x0000000000007941 */ /* 0x000fea0003800000 */
.L_x_8072:
        /* <DEDUP_REMOVED lines=16> */
.L_x_8078:
[----:B------:R-:W-:Y:S05]  /*6800*/  BSYNC B1 ;  /* 0x0000000000017941 */ /* 0x000fea0003800000 */
.L_x_8077:
        /* <DEDUP_REMOVED lines=43> */
.L_x_8076:
[----:B------:R-:W-:Y:S05]  /*6ac0*/  BSYNC B0 ;  /* 0x0000000000007941 */ /* 0x000fea0003800000 */
.L_x_8075:
[----:B------:R-:W-:Y:S01]  /*6ad0*/  I2FP.F32.U32 R24, R98 ;  /* 0x0000006200187245 */ /* 0x000fe20000201000 */
[----:B------:R-:W-:Y:S01]  /*6ae0*/  BSSY B0, `(.L_x_8079) ;  /* 0x0000016000007945 */ /* 0x000fe20003800000 */
[----:B-----5:R-:W-:Y:S01]  /*6af0*/  SHF.L.U32 R27, R52, 0x10, RZ ;  /* 0x00000010341b7819 */ /* 0x020fe200000006ff */
[C---:B------:R-:W-:Y:S01]  /*6b00*/  VIADD R81, R97.reuse, 0x1 ;  /* 0x0000000161517836 */ /* 0x040fe20000000000 */
        /* <DEDUP_REMOVED lines=18> */
.L_x_8080:
[----:B------:R-:W-:-:S07]  /*6c30*/  IMAD.MOV.U32 R25, RZ, RZ, R0 ;  /* 0x000000ffff197224 */ /* 0x000fce00078e0000 */
.L_x_8081:
[----:B------:R-:W-:Y:S05]  /*6c40*/  BSYNC B0 ;  /* 0x0000000000007941 */ /* 0x000fea0003800000 */
.L_x_8079:
        /* <DEDUP_REMOVED lines=16> */
.L_x_8085:
[----:B------:R-:W-:Y:S05]  /*6d50*/  BSYNC B1 ;  /* 0x0000000000017941 */ /* 0x000fea0003800000 */
.L_x_8084:
        /* <DEDUP_REMOVED lines=43> */
.L_x_8083:
[----:B------:R-:W-:Y:S05]  /*7010*/  BSYNC B0 ;  /* 0x0000000000007941 */ /* 0x000fea0003800000 */
.L_x_8082:
        /* <DEDUP_REMOVED lines=21> */
.L_x_8087:
[----:B------:R-:W-:-:S07]  /*7170*/  MOV R52, R0 ;  /* 0x0000000000347202 */ /* 0x000fce0000000f00 */
.L_x_8088:
[----:B------:R-:W-:Y:S05]  /*7180*/  BSYNC B0 ;  /* 0x0000000000007941 */ /* 0x000fea0003800000 */
.L_x_8086:
        /* <DEDUP_REMOVED lines=16> */
.L_x_8092:
[----:B------:R-:W-:Y:S05]  /*7290*/  BSYNC B1 ;  /* 0x0000000000017941 */ /* 0x000fea0003800000 */
.L_x_8091:
        /* <DEDUP_REMOVED lines=43> */
.L_x_8090:
[----:B------:R-:W-:Y:S05]  /*7550*/  BSYNC B0 ;  /* 0x0000000000007941 */ /* 0x000fea0003800000 */
.L_x_8089:
        /* <DEDUP_REMOVED lines=21> */
.L_x_8094:
[----:B------:R-:W-:-:S07]  /*76b0*/  IMAD.MOV.U32 R100, RZ, RZ, R0 ;  /* 0x000000ffff647224 */ /* 0x000fce00078e0000 */
.L_x_8095:
[----:B------:R-:W-:Y:S05]  /*76c0*/  BSYNC B0 ;  /* 0x0000000000007941 */ /* 0x000fea0003800000 */
.L_x_8093:
        /* <DEDUP_REMOVED lines=16> */
.L_x_8099:
[----:B------:R-:W-:Y:S05]  /*77d0*/  BSYNC B1 ;  /* 0x0000000000017941 */ /* 0x000fea0003800000 */
.L_x_8098:
        /* <DEDUP_REMOVED lines=43> */
.L_x_8097:
[----:B------:R-:W-:Y:S05]  /*7a90*/  BSYNC B0 ;  /* 0x0000000000007941 */ /* 0x000fea0003800000 */
.L_x_8096:
        /* <DEDUP_REMOVED lines=20> */
.L_x_8101:
[----:B------:R-:W-:-:S07]  /*7be0*/  MOV R100, R0 ;  /* 0x0000000000647202 */ /* 0x000fce0000000f00 */
.L_x_8102:
[----:B------:R-:W-:Y:S05]  /*7bf0*/  BSYNC B0 ;  /* 0x0000000000007941 */ /* 0x000fea0003800000 */
.L_x_8100:
        /* <DEDUP_REMOVED lines=16> */
.L_x_8106:
[----:B------:R-:W-:Y:S05]  /*7d00*/  BSYNC B1 ;  /* 0x0000000000017941 */ /* 0x000fea0003800000 */
.L_x_8105:
        /* <DEDUP_REMOVED lines=43> */
.L_x_8104:
[----:B------:R-:W-:Y:S05]  /*7fc0*/  BSYNC B0 ;  /* 0x0000000000007941 */ /* 0x000fea0003800000 */
.L_x_8103:
        /* <DEDUP_REMOVED lines=21> */
.L_x_8108:
[----:B------:R-:W-:-:S07]  /*8120*/  IMAD.MOV.U32 R53, RZ, RZ, R0 ;  /* 0x000000ffff357224 */ /* 0x000fce00078e0000 */
.L_x_8109:
[----:B------:R-:W-:Y:S05]  /*8130*/  BSYNC B0 ;  /* 0x0000000000007941 */ /* 0x000fea0003800000 */
.L_x_8107:
        /* <DEDUP_REMOVED lines=16> */
.L_x_8113:
[----:B------:R-:W-:Y:S05]  /*8240*/  BSYNC B1 ;  /* 0x0000000000017941 */ /* 0x000fea0003800000 */
.L_x_8112:
        /* <DEDUP_REMOVED lines=43> */
.L_x_8111:
[----:B------:R-:W-:Y:S05]  /*8500*/  BSYNC B0 ;  /* 0x0000000000007941 */ /* 0x000fea0003800000 */
.L_x_8110:
        /* <DEDUP_REMOVED lines=20> */
.L_x_8115:
[----:B------:R-:W-:-:S07]  /*8650*/  MOV R54, R0 ;  /* 0x0000000000367202 */ /* 0x000fce0000000f00 */
.L_x_8116:
[----:B------:R-:W-:Y:S05]  /*8660*/  BSYNC B0 ;  /* 0x0000000000007941 */ /* 0x000fea0003800000 */
.L_x_8114:
        /* <DEDUP_REMOVED lines=16> */
.L_x_8120:
[----:B------:R-:W-:Y:S05]  /*8770*/  BSYNC B1 ;  /* 0x0000000000017941 */ /* 0x000fea0003800000 */
.L_x_8119:
        /* <DEDUP_REMOVED lines=43> */
.L_x_8118:
[----:B------:R-:W-:Y:S05]  /*8a30*/  BSYNC B0 ;  /* 0x0000000000007941 */ /* 0x000fea0003800000 */
.L_x_8117:
        /* <DEDUP_REMOVED lines=9> */
[----:B------:R-:W-:-:S04]  /*8ad0*/  VIADD R81, R98, 0x1 ;  /* 0x0000000162517836 */ /* 0x000fc80000000000 */
        /* <DEDUP_REMOVED lines=11> */
.L_x_8122:
[----:B------:R-:W-:-:S07]  /*8b90*/  IMAD.MOV.U32 R111, RZ, RZ, R0 ;  /* 0x000000ffff6f7224 */ /* 0x000fce00078e0000 */
.L_x_8123:
[----:B------:R-:W-:Y:S05]  /*8ba0*/  BSYNC B0 ;  /* 0x0000000000007941 */ /* 0x000fea0003800000 */
.L_x_8121:
        /* <DEDUP_REMOVED lines=18> */
.L_x_8127:
[----:B------:R-:W-:Y:S05]  /*8cd0*/  BSYNC B1 ;  /* 0x0000000000017941 */ /* 0x000fea0003800000 */
.L_x_8126:
        /* <DEDUP_REMOVED lines=43> */
.L_x_8125:
[----:B------:R-:W-:Y:S05]  /*8f90*/  BSYNC B0 ;  /* 0x0000000000007941 */ /* 0x000fea0003800000 */
.L_x_8124:
[----:B------:R-:W-:Y:S01]  /*8fa0*/  FADD.FTZ R98, RZ, R40 ;  /* 0x00000028ff627221 */ /* 0x000fe20000010000 */
[----:B------:R-:W-:Y:S01]  /*8fb0*/  IMAD.U32 R55, R55, 0x10000, RZ ;  /* 0x0001000037377824 */ /* 0x000fe200078e00ff */
[----:B------:R-:W-:Y:S01]  /*8fc0*/  SEL R97, RZ, 0x10000, P5 ;  /* 0x00010000ff617807 */ /* 0x000fe20002800000 */
[----:B------:R-:W-:-:S04]  /*8fd0*/  IMAD.WIDE.U32 R74, R103, 0x20, R74 ;  /* 0x00000020674a7825 */ /* 0x000fc800078e004a */
[----:B------:R-:W-:Y:S01]  /*8fe0*/  FADD.FTZ R99, R41, R98 ;  /* 0x0000006229637221 */ /* 0x000fe20000010000 */
[----:B------:R-:W-:Y:S01]  /*8ff0*/  ISETP.NE.AND P5, PT, R110, RZ, PT ;  /* 0x000000ff6e00720c */ /* 0x000fe20003fa5270 */
[----:B------:R-:W-:Y:S01]  /*9000*/  FMUL.FTZ R104, R55, R104 ;  /* 0x0000006837687220 */ /* 0x000fe20000410000 */
[----:B------:R-:W-:Y:S01]  /*9010*/  SEL R55, RZ, 0x1, P2 ;  /* 0x00000001ff377807 */ /* 0x000fe20001000000 */
[----:B------:R-:W-:Y:S01]  /*9020*/  FADD.FTZ R98, R42, R99 ;  /* 0x000000632a627221 */ /* 0x000fe20000010000 */
[----:B------:R-:W-:Y:S01]  /*9030*/  ISETP.NE.AND P6, PT, R108, RZ, PT ;  /* 0x000000ff6c00720c */ /* 0x000fe20003fc5270 */
[----:B------:R-:W-:Y:S01]  /*9040*/  FMUL.FTZ R104, R104, R105 ;  /* 0x0000006968687220 */ /* 0x000fe20000410000 */
[----:B------:R-:W-:Y:S01]  /*9050*/  SEL R110, RZ, 0x100, P4 ;  /* 0x00000100ff6e7807 */ /* 0x000fe20002000000 */
[----:B------:R-:W-:Y:S01]  /*9060*/  FADD.FTZ R99, R43, R98 ;  /* 0x000000622b637221 */ /* 0x000fe20000010000 */
[----:B------:R-:W-:Y:S01]  /*9070*/  SEL R105, RZ, 0x1, P6 ;  /* 0x00000001ff697807 */ /* 0x000fe20003000000 */
[----:B------:R-:W-:Y:S01]  /*9080*/  IMAD.WIDE.U32 R76, R103, 0x8, R76 ;  /* 0x00000008674c7825 */ /* 0x000fe200078e004c */
[----:B------:R0:W-:Y:S03]  /*9090*/  STG.E.128 desc[UR4][R74.64], R24 ;  /* 0x000000184a007986 */ /* 0x0001e6000c101d04 */
[----:B------:R-:W-:Y:S01]  /*90a0*/  FADD.FTZ R98, R36, R99 ;  /* 0x0000006324627221 */ /* 0x000fe20000010000 */
[----:B------:R-:W-:-:S03]  /*90b0*/  UMOV UR8, 0xffffffff ;  /* 0xffffffff00087882 */ /* 0x000fc60000000000 */
[----:B------:R-:W-:-:S04]  /*90c0*/  FADD.FTZ R99, R37, R98 ;  /* 0x0000006225637221 */ /* 0x000fc80000010000 */
[----:B------:R-:W-:-:S04]  /*90d0*/  FADD.FTZ R98, R38, R99 ;  /* 0x0000006326627221 */ /* 0x000fc80000010000 */
[----:B------:R-:W-:Y:S01]  /*90e0*/  FADD.FTZ R99, R39, R98 ;  /* 0x0000006227637221 */ /* 0x000fe20000010000 */
[----:B------:R-:W-:-:S03]  /*90f0*/  I2FP.F32.U32 R98, R111 ;  /* 0x0000006f00627245 */ /* 0x000fc60000201000 */
[----:B------:R-:W-:Y:S02]  /*9100*/  FADD.FTZ R100, R32, R99 ;  /* 0x0000006320647221 */ /* 0x000fe40000010000 */
[----:B------:R-:W-:Y:S02]  /*9110*/  FFMA.FTZ R107, R98, R107, 1.1641532182693481445e-10 ;  /* 0x2f000000626b7423 */ /* 0x000fe4000001006b */
[----:B------:R-:W-:Y:S01]  /*9120*/  FADD.FTZ R99, R33, R100 ;  /* 0x0000006421637221 */ /* 0x000fe20000010000 */
[----:B------:R-:W-:Y:S02]  /*9130*/  SEL R100, RZ, 0x1, P1 ;  /* 0x00000001ff647807 */ /* 0x000fe40000800000 */
[----:B------:R-:W-:Y:S01]  /*9140*/  FSETP.GTU.FTZ.AND P2, PT, R107, R106, PT ;  /* 0x0000006a6b00720b */ /* 0x000fe20003f5c000 */
[----:B------:R-:W-:Y:S01]  /*9150*/  FADD.FTZ R98, R34, R99 ;  /* 0x0000006322627221 */ /* 0x000fe20000010000 */
[----:B------:R-:W-:Y:S01]  /*9160*/  IMAD.WIDE.U32 R106, R55, 0x1000000, RZ ;  /* 0x01000000376a7825 */ /* 0x000fe200078e00ff */
[----:B------:R-:W-:-:S03]  /*9170*/  LOP3.LUT P1, RZ, R3, 0x1f, RZ, 0xc0, !PT ;  /* 0x0000001f03ff7812 */ /* 0x000fc6000782c0ff */
[----:B------:R-:W-:Y:S01]  /*9180*/  FADD.FTZ R99, R35, R98 ;  /* 0x0000006223637221 */ /* 0x000fe20000010000 */
[----:B------:R-:W-:Y:S01]  /*9190*/  SEL R98, RZ, 0x1, P5 ;  /* 0x00000001ff627807 */ /* 0x000fe20002800000 */
[----:B------:R-:W-:Y:S01]  /*91a0*/  IMAD.WIDE.U32 R100, R100, 0x10000, RZ ;  /* 0x0001000064647825 */ /* 0x000fe200078e00ff */
[----:B------:R-:W-:-:S03]  /*91b0*/  SEL R111, RZ, 0x1000000, P2 ;  /* 0x01000000ff6f7807 */ /* 0x000fc60001000000 */
[----:B------:R-:W-:Y:S01]  /*91c0*/  FADD.FTZ R108, R28, R99 ;  /* 0x000000631c6c7221 */ /* 0x000fe20000010000 */
[----:B------:R-:W-:Y:S01]  /*91d0*/  IMAD.WIDE.U32 R98, R98, 0x100, RZ ;  /* 0x0000010062627825 */ /* 0x000fe200078e00ff */
[----:B------:R-:W-:-:S03]  /*91e0*/  LOP3.LUT R111, R110, R111, R97, 0xfe, !PT ;  /* 0x0000006f6e6f7212 */ /* 0x000fc600078efe61 */
[----:B------:R-:W-:Y:S01]  /*91f0*/  FADD.FTZ R55, R29, R108 ;  /* 0x0000006c1d377221 */ /* 0x000fe20000010000 */
[----:B------:R-:W-:-:S03]  /*9200*/  LOP3.LUT R98, R98, R106, R100, 0xfe, !PT ;  /* 0x0000006a62627212 */ /* 0x000fc600078efe64 */
[----:B------:R-:W-:Y:S01]  /*9210*/  FADD.FTZ R108, R30, R55 ;  /* 0x000000371e6c7221 */ /* 0x000fe20000010000 */
[----:B------:R-:W-:Y:S02]  /*9220*/  SEL R106, RZ, 0x1, P3 ;  /* 0x00000001ff6a7807 */ /* 0x000fe40001800000 */
[----:B------:R-:W-:Y:S01]  /*9230*/  FSEL R55, R104, RZ, !P2 ;  /* 0x000000ff68377208 */ /* 0x000fe20005000000 */
[----:B------:R-:W-:Y:S01]  /*9240*/  FADD.FTZ R97, R31, R108 ;  /* 0x0000006c1f617221 */ /* 0x000fe20000010000 */
[----:B------:R-:W-:Y:S02]  /*9250*/  LOP3.LUT R107, R107, R111, R106, 0xfe, !PT ;  /* 0x0000006f6b6b7212 */ /* 0x000fe400078efe6a */
[----:B------:R-:W-:Y:S01]  /*9260*/  LOP3.LUT R98, R98, R105, RZ, 0xfc, !PT ;  /* 0x0000006962627212 */ /* 0x000fe200078efcff */
[----:B------:R-:W-:Y:S01]  /*9270*/  FADD.FTZ R100, R24, R97 ;  /* 0x0000006118647221 */ /* 0x000fe20000010000 */
[----:B------:R-:W-:Y:S01]  /*9280*/  @P0 FADD.FTZ R55, R47, R55 ;  /* 0x000000372f370221 */ /* 0x000fe20000010000 */
[----:B------:R-:W-:-:S02]  /*9290*/  LOP3.LUT R99, R99, R107, R101, 0xfe, !PT ;  /* 0x0000006b63637212 */ /* 0x000fc400078efe65 */
[----:B------:R-:W-:Y:S01]  /*92a0*/  FADD.FTZ R97, R25, R100 ;  /* 0x0000006419617221 */ /* 0x000fe20000010000 */
[----:B------:R-:W-:Y:S01]  /*92b0*/  LOP3.LUT P0, RZ, R102, 0xff, RZ, 0xc0, !PT ;  /* 0x000000ff66ff7812 */ /* 0x000fe2000780c0ff */
[----:B------:R0:W-:Y:S02]  /*92c0*/  STG.E.128 desc[UR4][R74.64+0x10], R52 ;  /* 0x000010344a007986 */ /* 0x0001e4000c101d04 */
[----:B------:R-:W-:Y:S02]  /*92d0*/  FADD.FTZ R100, R26, R97 ;  /* 0x000000611a647221 */ /* 0x000fe40000010000 */
[----:B------:R0:W-:Y:S02]  /*92e0*/  STG.E.64 desc[UR4][R76.64], R98 ;  /* 0x000000624c007986 */ /* 0x0001e4000c101b04 */
[----:B------:R-:W-:Y:S01]  /*92f0*/  FADD.FTZ R97, R27, R100 ;  /* 0x000000641b617221 */ /* 0x000fe20000010000 */
[----:B------:R-:W-:-:S03]  /*9300*/  SHF.R.U32.HI R100, RZ, 0x5, R3 ;  /* 0x00000005ff647819 */ /* 0x000fc60000011603 */
[----:B------:R-:W-:Y:S01]  /*9310*/  FADD.FTZ R102, R52, R97 ;  /* 0x0000006134667221 */ /* 0x000fe20000010000 */
[----:B------:R-:W-:-:S03]  /*9320*/  LOP3.LUT R97, R100, 0x7fffffc, RZ, 0xc0, !PT ;  /* 0x07fffffc64617812 */ /* 0x000fc600078ec0ff */
[----:B------:R-:W-:Y:S01]  /*9330*/  FADD.FTZ R101, R53, R102 ;  /* 0x0000006635657221 */ /* 0x000fe20000010000 */
[----:B------:R-:W-:-:S03]  /*9340*/  @!P0 IADD3 R97, R97, 0x4, RZ ;  /* 0x0000000461618810 */ /* 0x000fc60007ffe0ff */
        /* <DEDUP_REMOVED lines=71> */
.L_x_8140:
[----:B------:R-:W2:Y:S01]  /*97c0*/  @!P1 S2R R76, SR_CgaCtaId ;  /* 0x00000000004c9919 */ /* 0x000ea20000008800 */
[----:B------:R-:W-:Y:S01]  /*97d0*/  LOP3.LUT R104, R3, 0x1f, RZ, 0xc0, !PT ;  /* 0x0000001f03687812 */ /* 0x000fe200078ec0ff */
[----:B------:R-:W-:Y:S05]  /*97e0*/  WARPSYNC.ALL ;  /* 0x0000000000007948 */ /* 0x000fea0003800000 */
[----:B------:R-:W-:Y:S02]  /*97f0*/  ISETP.GT.U32.AND P2, PT, R104, 0x3, PT ;  /* 0x000000036800780c */ /* 0x000fe40003f44070 */
[----:B------:R-:W-:Y:S02]  /*9800*/  @!P1 MOV R75, 0x400 ;  /* 0x00000400004b9802 */ /* 0x000fe40000000f00 */
[----:B------:R-:W-:-:S09]  /*9810*/  LOP3.LUT R100, R100, 0x3, RZ, 0xc0, !PT ;  /* 0x0000000364647812 */ /* 0x000fd200078ec0ff */
[----:B------:R-:W3:Y:S01]  /*9820*/  @!P2 S2R R77, SR_CgaCtaId ;  /* 0x00000000004da919 */ /* 0x000ee20000008800 */
[----:B--2---:R-:W-:Y:S01]  /*9830*/  @!P1 LEA R76, R76, R75, 0x18 ;  /* 0x0000004b4c4c9211 */ /* 0x004fe200078ec0ff */
[C---:B------:R-:W-:Y:S02]  /*9840*/  @!P1 IMAD.IADD R75, R97.reuse, 0x1, R100 ;  /* 0x00000001614b9824 */ /* 0x040fe400078e0264 */
[----:B------:R-:W-:-:S03]  /*9850*/  @!P2 IMAD.IADD R97, R97, 0x1, R104 ;  /* 0x000000016161a824 */ /* 0x000fc600078e0268 */
[----:B------:R-:W-:Y:S01]  /*9860*/  @!P1 LEA R98, R75, R76, 0x3 ;  /* 0x0000004c4b629211 */ /* 0x000fe200078e18ff */
[----:B-1----:R-:W-:Y:S01]  /*9870*/  FADD.FTZ R75, R99, R102 ;  /* 0x00000066634b7221 */ /* 0x002fe20000010000 */
[----:B------:R-:W-:-:S04]  /*9880*/  @!P2 MOV R76, 0x400 ;  /* 0x00000400004ca802 */ /* 0x000fc80000000f00 */
[----:B------:R-:W-:Y:S01]  /*9890*/  @!P1 STS.64 [R98], R74 ;  /* 0x0000004a62009388 */ /* 0x000fe20000000a00 */
[----:B------:R-:W-:Y:S01]  /*98a0*/  BAR.SYNC.DEFER_BLOCKING 0x0 ;  /* 0x0000000000007b1d */ /* 0x000fe20000010000 */
[----:B------:R-:W-:Y:S02]  /*98b0*/  LOP3.LUT P1, RZ, R100, 0x1f, R3, 0xf8, !PT ;  /* 0x0000001f64ff7812 */ /* 0x000fe4000782f803 */
[----:B---3--:R-:W-:-:S04]  /*98c0*/  @!P2 LEA R76, R77, R76, 0x18 ;  /* 0x0000004c4d4ca211 */ /* 0x008fc800078ec0ff */
[----:B0-----:R-:W-:Y:S02]  /*98d0*/  @!P2 LEA R99, R97, R76, 0x3 ;  /* 0x0000004c6163a211 */ /* 0x001fe400078e18ff */
[----:B------:R-:W-:Y:S01]  /*98e0*/  CS2R R76, SRZ ;  /* 0x00000000004c7805 */ /* 0x000fe2000001ff00 */
        /* <DEDUP_REMOVED lines=31> */
[C---:B------:R-:W-:Y:S02]  /*9ae0*/  FFMA.FTZ R76, R74.reuse, R97, R101 ;  /* 0x000000614a4c7223 */ /* 0x040fe40000010065 */
[----:B------:R-:W1:Y:S01]  /*9af0*/  LDC R101, c[0x0][0x2d8] ;  /* 0x0000b600ff657b82 */ /* 0x000e620000000800 */
[----:B------:R-:W-:Y:S01]  /*9b00*/  FMUL.FTZ R99, R74, R99 ;  /* 0x000000634a637220 */ /* 0x000fe20000410000 */
[----:B0-----:R-:W-:Y:S01]  /*9b10*/  FMUL.FTZ R97, R75, R76 ;  /* 0x0000004c4b617220 */ /* 0x001fe20000410000 */
[----:B--2---:R-:W-:Y:S02]  /*9b20*/  FADD.FTZ R98, R77, R98 ;  /* 0x000000624d627221 */ /* 0x004fe40000010000 */
[----:B------:R-:W-:-:S03]  /*9b30*/  FMUL.FTZ R99, R99, R108 ;  /* 0x0000006c63637220 */ /* 0x000fc60000410000 */
[----:B------:R-:W0:Y:S01]  /*9b40*/  SHFL.IDX PT, R97, R97, RZ, 0x1f ;  /* 0x00001fff61617589 */ /* 0x000e2200000e0000 */
[----:B------:R-:W-:Y:S02]  /*9b50*/  FFMA.FTZ R99, R75, R99, R98 ;  /* 0x000000634b637223 */ /* 0x000fe40000010062 */
[----:B------:R-:W2:Y:S03]  /*9b60*/  @!P1 LDC.64 R74, c[0x0][0x250] ;  /* 0x00009400ff4a9b82 */ /* 0x000ea60000000a00 */
[----:B------:R-:W1:Y:S01]  /*9b70*/  SHFL.IDX PT, R102, R99, RZ, 0x1f ;  /* 0x00001fff63667589 */ /* 0x000e6200000e0000 */
[C---:B0-----:R-:W-:Y:S01]  /*9b80*/  FSEL R98, R97.reuse, RZ, P2 ;  /* 0x000000ff61627208 */ /* 0x041fe20001000000 */
[----:B------:R-:W-:Y:S01]  /*9b90*/  FMUL.FTZ R100, R97, R97 ;  /* 0x0000006161647220 */ /* 0x000fe20000410000 */
[----:B------:R-:W-:Y:S01]  /*9ba0*/  PLOP3.LUT P2, PT, PT, PT, UP1, 0x40, 0x0 ;  /* 0x000000000000781c */ /* 0x000fe20003f4e818 */
[----:B--2---:R-:W-:-:S04]  /*9bb0*/  @!P1 IMAD.WIDE R74, R4, 0x4, R74 ;  /* 0x00000004044a9825 */ /* 0x004fc800078e024a */
[--C-:B------:R-:W-:Y:S01]  /*9bc0*/  FADD.FTZ R76, R40, -R98.reuse ;  /* 0x80000062284c7221 */ /* 0x100fe20000010000 */
[----:B-1----:R-:W-:Y:S01]  /*9bd0*/  FFMA.FTZ R99, R102, UR11, R101 ;  /* 0x0000000b66637c23 */ /* 0x002fe20008010065 */
[--C-:B------:R-:W-:Y:S01]  /*9be0*/  FADD.FTZ R77, R41, -R98.reuse ;  /* 0x80000062294d7221 */ /* 0x100fe20000010000 */
[----:B------:R-:W-:Y:S01]  /*9bf0*/  FSEL R102, R100, RZ, !P2 ;  /* 0x000000ff64667208 */ /* 0x000fe20005000000 */
[----:B------:R-:W0:Y:S01]  /*9c00*/  @!P1 LDC.64 R40, c[0x0][0x258] ;  /* 0x00009600ff289b82 */ /* 0x000e220000000a00 */
[--C-:B------:R-:W-:Y:S01]  /*9c10*/  FADD.FTZ R106, R30, -R98.reuse ;  /* 0x800000621e6a7221 */ /* 0x100fe20000010000 */
[--C-:B------:R-:W-:Y:S01]  /*9c20*/  FADD.FTZ R116, R24, -R98.reuse ;  /* 0x8000006218747221 */ /* 0x100fe20000010000 */
[----:B------:R-:W-:Y:S01]  /*9c30*/  FADD.FTZ R30, R25, -R98 ;  /* 0x80000062191e7221 */ /* 0x000fe20000010000 */
[----:B------:R-:W-:Y:S01]  /*9c40*/  FADD.FTZ R99, R99, R102 ;  /* 0x0000006663637221 */ /* 0x000fe20000010000 */
[--C-:B------:R-:W-:Y:S01]  /*9c50*/  FADD.FTZ R102, R33, -R98.reuse ;  /* 0x8000006221667221 */ /* 0x100fe20000010000 */
[--C-:B------:R-:W-:Y:S01]  /*9c60*/  FADD.FTZ R42, R42, -R98.reuse ;  /* 0x800000622a2a7221 */ /* 0x100fe20000010000 */
[--C-:B------:R-:W-:Y:S01]  /*9c70*/  FADD.FTZ R38, R38, -R98.reuse ;  /* 0x8000006226267221 */ /* 0x100fe20000010000 */
[----:B------:R-:W1:Y:S01]  /*9c80*/  MUFU.RSQ R33, R99 ;  /* 0x0000006300217308 */ /* 0x000e620000001400 */
[----:B------:R-:W2:Y:S01]  /*9c90*/  LDC.64 R24, c[0x0][0x2b8] ;  /* 0x0000ae00ff187b82 */ /* 0x000ea20000000a00 */
        /* <DEDUP_REMOVED lines=15> */
[----:B0-----:R-:W-:-:S04]  /*9d90*/  @!P1 IMAD.WIDE R28, R4, 0x4, R40 ;  /* 0x00000004041c9825 */ /* 0x001fc800078e0228 */
[----:B------:R-:W-:Y:S01]  /*9da0*/  FADD.FTZ R98, R55, -R98 ;  /* 0x8000006237627221 */ /* 0x000fe20000010000 */
[C---:B-1----:R-:W-:Y:S01]  /*9db0*/  FMUL.FTZ R40, R33.reuse, R77 ;  /* 0x0000004d21287220 */ /* 0x042fe20000410000 */
        /* <DEDUP_REMOVED lines=22> */
[----:B0-----:R-:W-:Y:S01]  /*9f20*/  FFMA.FTZ R75, R41, R83, R66 ;  /* 0x00000053294b7223 */ /* 0x001fe20000010042 */
[C---:B------:R-:W-:Y:S01]  /*9f30*/  FMUL.FTZ R97, R33.reuse, R54 ;  /* 0x0000003621617220 */ /* 0x040fe20000410000 */
[C---:B------:R-:W-:Y:S01]  /*9f40*/  FMUL.FTZ R37, R33.reuse, R110 ;  /* 0x0000006e21257220 */ /* 0x040fe20000410000 */
[C---:B------:R-:W-:Y:S01]  /*9f50*/  FMUL.FTZ R39, R33.reuse, R26 ;  /* 0x0000001a21277220 */ /* 0x040fe20000410000 */
[C---:B------:R-:W-:Y:S01]  /*9f60*/  FMUL.FTZ R52, R33.reuse, R52 ;  /* 0x0000003421347220 */ /* 0x040fe20000410000 */
[----:B------:R-:W-:Y:S01]  /*9f70*/  FMUL.FTZ R118, R33, R118 ;  /* 0x0000007621767220 */ /* 0x000fe20000410000 */
[----:B------:R0:W-:Y:S01]  /*9f80*/  @!P1 STG.E desc[UR4][R28.64], R33 ;  /* 0x000000211c009986 */ /* 0x0001e2000c101904 */
[----:B------:R-:W-:Y:S01]  /*9f90*/  FFMA.FTZ R55, R40, R84, R65 ;  /* 0x0000005428377223 */ /* 0x000fe20000010041 */
[----:B------:R-:W-:Y:S01]  /*9fa0*/  F2FP.BF16.F32.PACK_AB R27, R34, R27 ;  /* 0x0000001b221b723e */ /* 0x000fe200000010ff */
[----:B--2---:R-:W-:-:S04]  /*9fb0*/  IMAD.WIDE.U32 R40, R109, 0x10, R24 ;  /* 0x000000106d287825 */ /* 0x004fc800078e0018 */
        /* <DEDUP_REMOVED lines=24> */
[----:B------:R-:W-:Y:S01]  /*a140*/  F2FP.BF16.F32.PACK_AB R31, R36, R31 ;  /* 0x0000001f241f723e */ /* 0x000fe200000010ff */
        /* <DEDUP_REMOVED lines=9> */
[----:B------:R-:W-:Y:S02]  /*a1e0*/  LEA.HI.X R37, R103, UR13, RZ, 0x4, P2 ;  /* 0x0000000d67257c11 */ /* 0x000fe400090f24ff */
[----:B------:R-:W-:Y:S01]  /*a1f0*/  F2FP.BF16.F32.PACK_AB R32, R43, R116 ;  /* 0x000000742b20723e */ /* 0x000fe200000010ff */
[----:B------:R0:W-:Y:S01]  /*a200*/  STG.E.128 desc[UR4][R40.64], R28 ;  /* 0x0000001c28007986 */ /* 0x0001e2000c101d04 */
[----:B------:R-:W-:-:S02]  /*a210*/  ISETP.GE.AND P1, PT, R4, UR15, PT ;  /* 0x0000000f04007c0c */ /* 0x000fc4000bf26270 */
[----:B------:R-:W-:Y:S01]  /*a220*/  SEL R102, RZ, 0x1, P0 ;  /* 0x00000001ff667807 */ /* 0x000fe20000000000 */
[----:B------:R0:W-:Y:S10]  /*a230*/  STG.E.128 desc[UR4][R36.64], R32 ;  /* 0x0000002024007986 */ /* 0x0001f4000c101d04 */
[----:B------:R-:W-:Y:S05]  /*a240*/  @!P1 BRA `(.L_x_8129) ;  /* 0xffffff6800789947 */ /* 0x000fea000383ffff */
[----:B------:R-:W-:Y:S05]  /*a250*/  EXIT ;  /* 0x000000000000794d */ /* 0x000fea0003800000 */
.L_x_8128:
[----:B------:R-:W-:Y:S01]  /*a260*/  HFMA2.MMA R108, -RZ, RZ, 0, 1.847743988037109375e-06 ;  /* 0x0000001fff6c7435 */ /* 0x000fe200000001ff */
[----:B------:R-:W-:Y:S01]  /*a270*/  MOV R106, R102 ;  /* 0x00000066006a7202 */ /* 0x000fe20000000f00 */
[----:B------:R-:W-:Y:S02]  /*a280*/  IMAD.MOV.U32 R105, RZ, RZ, 0x1 ;  /* 0x00000001ff697424 */ /* 0x000fe400078e00ff */
[----:B------:R-:W-:-:S07]  /*a290*/  IMAD.MOV.U32 R101, RZ, RZ, -0x1 ;  /* 0xffffffffff657424 */ /* 0x000fce00078e00ff */
[----:B------:R-:W-:Y:S05]  /*a2a0*/  WARPSYNC.COLLECTIVE R101, `(.L_x_8130) ;  /* 0x0000000065087348 */ /* 0x000fea0003c00000 */
[----:B------:R0:W1:Y:S02]  /*a2b0*/  SHFL.BFLY P2, R104, R106, R105, R108 ;  /* 0x0c0000696a687389 */ /* 0x000064000004006c */
[----:B01----:R-:W-:Y:S01]  /*a2c0*/  ENDCOLLECTIVE ;  /* 0x000000000000791b */ /* 0x003fe20003800000 */
.L_x_8130:
[----:B------:R-:W-:Y:S01]  /*a2d0*/  HFMA2.MMA R105, -RZ, RZ, 0, 1.1920928955078125e-07 ;  /* 0x00000002ff697435 */ /* 0x000fe200000001ff */
[----:B------:R-:W-:-:S05]  /*a2e0*/  MOV R75, R104 ;  /* 0x00000068004b7202 */ /* 0x000fca0000000f00 */
[----:B------:R-:W-:-:S04]  /*a2f0*/  FADD.FTZ R76, R102, R75 ;  /* 0x0000004b664c7221 */ /* 0x000fc80000010000 */
[----:B------:R-:W-:-:S07]  /*a300*/  IMAD.MOV.U32 R106, RZ, RZ, R76 ;  /* 0x000000ffff6a7224 */ /* 0x000fce00078e004c */
[----:B------:R-:W-:Y:S05]  /*a310*/  WARPSYNC.COLLECTIVE R101, `(.L_x_8131) ;  /* 0x0000000065087348 */ /* 0x000fea0003c00000 */
[----:B------:R0:W1:Y:S02]  /*a320*/  SHFL.BFLY P2, R104, R106, R105, R108 ;  /* 0x0c0000696a687389 */ /* 0x000064000004006c */
[----:B01----:R-:W-:Y:S01]  /*a330*/  ENDCOLLECTIVE ;  /* 0x000000000000791b */ /* 0x003fe20003800000 */
.L_x_8131:
[----:B------:R-:W-:Y:S02]  /*a340*/  IMAD.MOV.U32 R105, RZ, RZ, 0x4 ;  /* 0x00000004ff697424 */ /* 0x000fe400078e00ff */
[----:B------:R-:W-:-:S04]  /*a350*/  IMAD.MOV.U32 R75, RZ, RZ, R104 ;  /* 0x000000ffff4b7224 */ /* 0x000fc800078e0068 */
[----:B------:R-:W-:-:S05]  /*a360*/  FADD.FTZ R77, R76, R75 ;  /* 0x0000004b4c4d7221 */ /* 0x000fca0000010000 */
[----:B------:R-:W-:-:S07]  /*a370*/  MOV R106, R77 ;  /* 0x0000004d006a7202 */ /* 0x000fce0000000f00 */
[----:B------:R-:W-:Y:S05]  /*a380*/  WARPSYNC.COLLECTIVE R101, `(.L_x_8132) ;  /* 0x0000000065087348 */ /* 0x000fea0003c00000 */
[----:B------:R0:W1:Y:S02]  /*a390*/  SHFL.BFLY P2, R104, R106, R105, R108 ;  /* 0x0c0000696a687389 */ /* 0x000064000004006c */
[----:B01----:R-:W-:Y:S01]  /*a3a0*/  ENDCOLLECTIVE ;  /* 0x000000000000791b */ /* 0x003fe20003800000 */
.L_x_8132:
[----:B------:R-:W-:Y:S01]  /*a3b0*/  HFMA2.MMA R105, -RZ, RZ, 0, 4.76837158203125e-07 ;  /* 0x00000008ff697435 */ /* 0x000fe200000001ff */
[----:B------:R-:W-:-:S05]  /*a3c0*/  MOV R74, R104 ;  /* 0x00000068004a7202 */ /* 0x000fca0000000f00 */
[----:B------:R-:W-:-:S04]  /*a3d0*/  FADD.FTZ R98, R77, R74 ;  /* 0x0000004a4d627221 */ /* 0x000fc80000010000 */
[----:B------:R-:W-:-:S07]  /*a3e0*/  IMAD.MOV.U32 R106, RZ, RZ, R98 ;  /* 0x000000ffff6a7224 */ /* 0x000fce00078e0062 */
[----:B------:R-:W-:Y:S05]  /*a3f0*/  WARPSYNC.COLLECTIVE R101, `(.L_x_8133) ;  /* 0x0000000065087348 */ /* 0x000fea0003c00000 */
[----:B------:R0:W1:Y:S02]  /*a400*/  SHFL.BFLY P2, R104, R106, R105, R108 ;  /* 0x0c0000696a687389 */ /* 0x000064000004006c */
[----:B01----:R-:W-:Y:S01]  /*a410*/  ENDCOLLECTIVE ;  /* 0x000000000000791b */ /* 0x003fe20003800000 */
.L_x_8133:
[----:B------:R-:W-:Y:S02]  /*a420*/  IMAD.MOV.U32 R105, RZ, RZ, 0x10 ;  /* 0x00000010ff697424 */ /* 0x000fe400078e00ff */
[----:B------:R-:W-:-:S04]  /*a430*/  IMAD.MOV.U32 R75, RZ, RZ, R104 ;  /* 0x000000ffff4b7224 */ /* 0x000fc800078e0068 */
[----:B------:R-:W-:-:S05]  /*a440*/  FADD.FTZ R99, R98, R75 ;  /* 0x0000004b62637221 */ /* 0x000fca0000010000 */
[----:B------:R-:W-:-:S07]  /*a450*/  MOV R106, R99 ;  /* 0x00000063006a7202 */ /* 0x000fce0000000f00 */
[----:B------:R-:W-:Y:S05]  /*a460*/  WARPSYNC.COLLECTIVE R101, `(.L_x_8134) ;  /* 0x0000000065087348 */ /* 0x000fea0003c00000 */
[----:B------:R0:W1:Y:S02]  /*a470*/  SHFL.BFLY P2, R104, R106, R105, R108 ;  /* 0x0c0000696a687389 */ /* 0x000064000004006c */
[----:B01----:R-:W-:Y:S01]  /*a480*/  ENDCOLLECTIVE ;  /* 0x000000000000791b */ /* 0x003fe20003800000 */
.L_x_8134:
[----:B------:R-:W-:Y:S01]  /*a490*/  HFMA2.MMA R105, -RZ, RZ, 0, 5.9604644775390625e-08 ;  /* 0x00000001ff697435 */ /* 0x000fe200000001ff */
[----:B------:R-:W-:-:S05]  /*a4a0*/  MOV R74, R104 ;  /* 0x00000068004a7202 */ /* 0x000fca0000000f00 */
[----:B------:R-:W-:-:S04]  /*a4b0*/  FADD.FTZ R74, R99, R74 ;  /* 0x0000004a634a7221 */ /* 0x000fc80000010000 */
        /* <DEDUP_REMOVED lines=48> */
[----:B------:R-:W-:-:S04]  /*a7c0*/  FFMA.FTZ R75, R76, R76, R75 ;  /* 0x0000004c4c4b7223 */ /* 0x000fc8000001004b */
[----:B------:R-:W-:-:S07]  /*a7d0*/  IMAD.MOV.U32 R106, RZ, RZ, R75 ;  /* 0x000000ffff6a7224 */ /* 0x000fce00078e004b */
[----:B------:R-:W-:Y:S05]  /*a7e0*/  WARPSYNC.COLLECTIVE R101, `(.L_x_8135) ;  /* 0x0000000065087348 */ /* 0x000fea0003c00000 */
[----:B------:R0:W1:Y:S02]  /*a7f0*/  SHFL.BFLY P2, R104, R106, R105, R108 ;  /* 0x0c0000696a687389 */ /* 0x000064000004006c */
[----:B01----:R-:W-:Y:S01]  /*a800*/  ENDCOLLECTIVE ;  /* 0x000000000000791b */ /* 0x003fe20003800000 */
.L_x_8135:
[----:B------:R-:W-:Y:S02]  /*a810*/  IMAD.MOV.U32 R105, RZ, RZ, 0x2 ;  /* 0x00000002ff697424 */ /* 0x000fe400078e00ff */
[----:B------:R-:W-:-:S04]  /*a820*/  IMAD.MOV.U32 R76, RZ, RZ, R104 ;  /* 0x000000ffff4c7224 */ /* 0x000fc800078e0068 */
[----:B------:R-:W-:-:S05]  /*a830*/  FADD.FTZ R76, R75, R76 ;  /* 0x0000004c4b4c7221 */ /* 0x000fca0000010000 */
[----:B------:R-:W-:-:S07]  /*a840*/  MOV R106, R76 ;  /* 0x0000004c006a7202 */ /* 0x000fce0000000f00 */
[----:B------:R-:W-:Y:S05]  /*a850*/  WARPSYNC.COLLECTIVE R101, `(.L_x_8136) ;  /* 0x0000000065087348 */ /* 0x000fea0003c00000 */
[----:B------:R0:W1:Y:S02]  /*a860*/  SHFL.BFLY P2, R104, R106, R105, R108 ;  /* 0x0c0000696a687389 */ /* 0x000064000004006c */
[----:B01----:R-:W-:Y:S01]  /*a870*/  ENDCOLLECTIVE ;  /* 0x000000000000791b */ /* 0x003fe20003800000 */
.L_x_8136:
[----:B------:R-:W-:Y:S01]  /*a880*/  HFMA2.MMA R105, -RZ, RZ, 0, 2.384185791015625e-07 ;  /* 0x00000004ff697435 */ /* 0x000fe200000001ff */
[----:B------:R-:W-:-:S05]  /*a890*/  MOV R77, R104 ;  /* 0x00000068004d7202 */ /* 0x000fca0000000f00 */
[----:B------:R-:W-:-:S04]  /*a8a0*/  FADD.FTZ R77, R76, R77 ;  /* 0x0000004d4c4d7221 */ /* 0x000fc80000010000 */
[----:B------:R-:W-:-:S07]  /*a8b0*/  IMAD.MOV.U32 R106, RZ, RZ, R77 ;  /* 0x000000ffff6a7224 */ /* 0x000fce00078e004d */
[----:B------:R-:W-:Y:S05]  /*a8c0*/  WARPSYNC.COLLECTIVE R101, `(.L_x_8137) ;  /* 0x0000000065087348 */ /* 0x000fea0003c00000 */
[----:B------:R0:W1:Y:S02]  /*a8d0*/  SHFL.BFLY P2, R104, R106, R105, R108 ;  /* 0x0c0000696a687389 */ /* 0x000064000004006c */
[----:B01----:R-:W-:Y:S01]  /*a8e0*/  ENDCOLLECTIVE ;  /* 0x000000000000791b */ /* 0x003fe20003800000 */
.L_x_8137:
[----:B------:R-:W-:Y:S02]  /*a8f0*/  IMAD.MOV.U32 R105, RZ, RZ, 0x8 ;  /* 0x00000008ff697424 */ /* 0x000fe400078e00ff */
[----:B------:R-:W-:-:S04]  /*a900*/  IMAD.MOV.U32 R98, RZ, RZ, R104 ;  /* 0x000000ffff627224 */ /* 0x000fc800078e0068 */
[----:B------:R-:W-:-:S05]  /*a910*/  FADD.FTZ R98, R77, R98 ;  /* 0x000000624d627221 */ /* 0x000fca0000010000 */
[----:B------:R-:W-:-:S07]  /*a920*/  MOV R106, R98 ;  /* 0x00000062006a7202 */ /* 0x000fce0000000f00 */
[----:B------:R-:W-:Y:S05]  /*a930*/  WARPSYNC.COLLECTIVE R101, `(.L_x_8138) ;  /* 0x0000000065087348 */ /* 0x000fea0003c00000 */
[----:B------:R0:W1:Y:S02]  /*a940*/  SHFL.BFLY P2, R104, R106, R105, R108 ;  /* 0x0c0000696a687389 */ /* 0x000064000004006c */
[----:B01----:R-:W-:Y:S01]  /*a950*/  ENDCOLLECTIVE ;  /* 0x000000000000791b */ /* 0x003fe20003800000 */
.L_x_8138:
[----:B------:R-:W-:Y:S01]  /*a960*/  HFMA2.MMA R105, -RZ, RZ, 0, 9.5367431640625e-07 ;  /* 0x00000010ff697435 */ /* 0x000fe200000001ff */
[----:B------:R-:W-:-:S05]  /*a970*/  MOV R99, R104 ;  /* 0x0000006800637202 */ /* 0x000fca0000000f00 */
[----:B------:R-:W-:-:S04]  /*a980*/  FADD.FTZ R99, R98, R99 ;  /* 0x0000006362637221 */ /* 0x000fc80000010000 */
[----:B------:R-:W-:-:S07]  /*a990*/  IMAD.MOV.U32 R106, RZ, RZ, R99 ;  /* 0x000000ffff6a7224 */ /* 0x000fce00078e0063 */
[----:B------:R-:W-:Y:S05]  /*a9a0*/  WARPSYNC.COLLECTIVE R101, `(.L_x_8139) ;  /* 0x0000000065087348 */ /* 0x000fea0003c00000 */
[----:B------:R0:W1:Y:S02]  /*a9b0*/  SHFL.BFLY P2, R104, R106, R105, R108 ;  /* 0x0c0000696a687389 */ /* 0x000064000004006c */
[----:B01----:R-:W-:Y:S01]  /*a9c0*/  ENDCOLLECTIVE ;  /* 0x000000000000791b */ /* 0x003fe20003800000 */
.L_x_8139:
[----:B------:R-:W-:Y:S01]  /*a9d0*/  MOV R102, R104 ;  /* 0x0000006800667202 */ /* 0x000fe20000000f00 */
[----:B------:R-:W-:Y:S06]  /*a9e0*/  BRA `(.L_x_8140) ;  /* 0xffffffec00747947 */ /* 0x000fec000383ffff */
.L_x_8141:
        /* <DEDUP_REMOVED lines=9> */
.L_x_23265:


//--------------------- .text._ZN10layer_norm13ln_fwd_kernelINS_13Kernel_traitsI13__nv_bfloat16S2_fS2_fjLj3072ELj1ELj1ELj4ELj16ENS_18Kernel_traits_baseILj3072ES2_S2_fS2_fjLj128EEEEELb1ELb0ELb1ELb0EEEvNS_9FwdParamsE --------------------------
	.section	.text._ZN10layer_norm13ln_fwd_kernelINS_13Kernel_traitsI13__nv_bfloat16S2_fS2_fjLj3072ELj1ELj1ELj4ELj16ENS_18Kernel_traits_baseILj3072ES2_S2_fS2_fjLj128EEEEELb1ELb0ELb1ELb0EEEvNS_9FwdParamsE,"ax",@progbits
	.align	128
        .global         _ZN10layer_norm13ln_fwd_kernelINS_13Kernel_traitsI13__nv_bfloat16S2_fS2_fjLj3072ELj1ELj1ELj4ELj16ENS_18Kernel_traits_baseILj3072ES2_S2_fS2_fjLj128EEEEELb1ELb0ELb1ELb0EEEvNS_9FwdParamsE
        .type           _ZN10layer_norm13ln_fwd_kernelINS_13Kernel_traitsI13__nv_bfloat16S2_fS2_fjLj3072ELj1ELj1ELj4ELj16ENS_18Kernel_traits_baseILj3072ES2_S2_fS2_fjLj128EEEEELb1ELb0ELb1ELb0EEEvNS_9FwdParamsE,@function
        .size           _ZN10layer_norm13ln_fwd_kernelINS_13Kernel_traitsI13__nv_bfloat16S2_fS2_fjLj3072ELj1ELj1ELj4ELj16ENS_18Kernel_traits_baseILj3072ES2_S2_fS2_fjLj128EEEEELb1ELb0ELb1ELb0EEEvNS_9FwdParamsE,(.L_x_23266 - _ZN10layer_norm13ln_fwd_kernelINS_13Kernel_traitsI13__nv_bfloat16S2_fS2_fjLj3072ELj1ELj1ELj4ELj16ENS_18Kernel_traits_baseILj3072ES2_S2_fS2_fjLj128EEEEELb1ELb0ELb1ELb0EEEvNS_9FwdParamsE)
        .other          _ZN10layer_norm13ln_fwd_kernelINS_13Kernel_traitsI13__nv_bfloat16S2_fS2_fjLj3072ELj1ELj1ELj4ELj16ENS_18Kernel_traits_baseILj3072ES2_S2_fS2_fjLj128EEEEELb1ELb0ELb1ELb0EEEvNS_9FwdParamsE,@"STO_CUDA_ENTRY STV_DEFAULT"
_ZN10layer_norm13ln_fwd_kernelINS_13Kernel_traitsI13__nv_bfloat16S2_fS2_fjLj3072ELj1ELj1ELj4ELj16ENS_18Kernel_traits_baseILj3072ES2_S2_fS2_fjLj128EEEEELb1ELb0ELb1ELb0EEEvNS_9FwdParamsE:
.text._ZN10layer_norm13ln_fwd_kernelINS_13Kernel_traitsI13__nv_bfloat16S2_fS2_fjLj3072ELj1ELj1ELj4ELj16ENS_18Kernel_traits_baseILj3072ES2_S2_fS2_fjLj128EEEEELb1ELb0ELb1ELb0EEEvNS_9FwdParamsE:
        /* <DEDUP_REMOVED lines=67> */
[----:B-1----:R-:W-:Y:S02]  /*0430*/  SHF.R.S32.HI R5, RZ, 0x1f, R34 ;  /* 0x0000001fff057819 */ /* 0x002fe40000011422 */
[----:B------:R-:W-:Y:S01]  /*0440*/  LOP3.LUT R110, R3, UR26, R6, 0x96, !PT ;  /* 0x0000001a036e7c12 */ /* 0x000fe2000f8e9606 */
[----:B------:R-:W-:Y:S01]  /*0450*/  UIADD3 UR28, UR5, 0x1fd5c5a3, URZ ;  /* 0x1fd5c5a3051c7890 */ /* 0x000fe2000fffe03f */
[----:B------:R-:W-:Y:S01]  /*0460*/  MOV R3, R64 ;  /* 0x0000004000037202 */ /* 0x000fe20000000f00 */
        /* <DEDUP_REMOVED lines=36> */
.L_x_8143:
[----:B------:R-:W-:Y:S05]  /*06b0*/  BSYNC B0 ;  /* 0x0000000000007941 */ /* 0x000fea0003800000 */
.L_x_8142:
        /* <DEDUP_REMOVED lines=18> */
.L_x_8145:
[----:B------:R-:W-:Y:S05]  /*07e0*/  BSYNC B0 ;  /* 0x0000000000007941 */ /* 0x000fea0003800000 */
.L_x_8144:
        /* <DEDUP_REMOVED lines=13> */
.L_x_8147:
[----:B------:R-:W-:Y:S05]  /*08c0*/  BSYNC B0 ;  /* 0x0000000000007941 */ /* 0x000fea0003800000 */
.L_x_8146:
[----:B------:R-:W-:Y:S01]  /*08d0*/  ULDC UR8, c[0x0][0x214] ;  /* 0x0000850000087ab9 */ /* 0x000fe20000000800 */
[----:B------:R-:W-:Y:S02]  /*08e0*/  LOP3.LUT R35, R35, UR30, R20, 0x96, !PT ;  /* 0x0000001e23237c12 */ /* 0x000fe4000f8e9614 */
[----:B------:R-:W-:-:S13]  /*08f0*/  ISETP.GE.AND P2, PT, R23, UR8, PT ;  /* 0x0000000817007c0c */ /* 0x000fda000bf46270 */
[----:B------:R-:W-:Y:S05]  /*0900*/  @P2 EXIT ;  /* 0x000000000000294d */ /* 0x000fea0003800000 */
[----:B------:R-:W-:Y:S01]  /*0910*/  SHF.R.S32.HI R34, RZ, 0x3, R34 ;  /* 0x00000003ff227819 */ /* 0x000fe20000011422 */
[C---:B-----5:R-:W-:Y:S01]  /*0920*/  IMAD.U32 R70, R24.reuse, 0x10000, RZ ;  /* 0x0001000018467824 */ /* 0x060fe200078e00ff */
[----:B------:R-:W-:Y:S01]  /*0930*/  PRMT R90, R24, 0x7632, R90 ;  /* 0x00007632185a7816 */ /* 0x000fe2000000005a */
[C---:B------:R-:W-:Y:S01]  /*0940*/  IMAD.U32 R69, R25.reuse, 0x10000, RZ ;  /* 0x0001000019457824 */ /* 0x040fe200078e00ff */
        /* <DEDUP_REMOVED lines=9> */
[----:B------:R-:W-:Y:S01]  /*09e0*/  ULDC.U8 UR8, c[0x0][0x2a0] ;  /* 0x0000a80000087ab9 */ /* 0x000fe20000000000 */
[----:B------:R-:W-:Y:S01]  /*09f0*/  SHF.L.U32 R4, R5, 0x10, RZ ;  /* 0x0000001005047819 */ /* 0x000fe200000006ff */
[----:B------:R-:W-:Y:S01]  /*0a00*/  IMAD.U32 R5, R6, 0x10000, RZ ;  /* 0x0001000006057824 */ /* 0x000fe200078e00ff */
[----:B------:R-:W-:Y:S01]  /*0a10*/  LOP3.LUT R34, R34, 0x3fffffe0, RZ, 0xc0, !PT ;  /* 0x3fffffe022227812 */ /* 0x000fe200078ec0ff */
[----:B------:R-:W-:Y:S01]  /*0a20*/  IMAD.U32 R6, R7, 0x10000, RZ ;  /* 0x0001000007067824 */ /* 0x000fe200078e00ff */
[----:B------:R-:W-:Y:S01]  /*0a30*/  SHF.L.U32 R7, R8, 0x10, RZ ;  /* 0x0000001008077819 */ /* 0x000fe200000006ff */
[----:B------:R-:W-:Y:S01]  /*0a40*/  IMAD.U32 R8, R9, 0x10000, RZ ;  /* 0x0001000009087824 */ /* 0x000fe200078e00ff */
[----:B------:R-:W-:Y:S01]  /*0a50*/  VIMNMX R25, R25, 0x20, PT ;  /* 0x0000002019197848 */ /* 0x000fe20003fe0100 */
[----:B------:R-:W-:Y:S01]  /*0a60*/  IMAD.U32 R9, R10, 0x10000, RZ ;  /* 0x000100000a097824 */ /* 0x000fe200078e00ff */
[----:B------:R-:W-:Y:S01]  /*0a70*/  SHF.L.U32 R10, R11, 0x10, RZ ;  /* 0x000000100b0a7819 */ /* 0x000fe200000006ff */
[C---:B------:R-:W-:Y:S01]  /*0a80*/  IMAD.U32 R11, R13.reuse, 0x10000, RZ ;  /* 0x000100000d0b7824 */ /* 0x040fe200078e00ff */
[----:B------:R-:W-:Y:S01]  /*0a90*/  PRMT R81, R13, 0x7632, R81 ;  /* 0x000076320d517816 */ /* 0x000fe20000000051 */
[----:B------:R-:W-:Y:S01]  /*0aa0*/  IMAD.U32 R13, R15, 0x10000, RZ ;  /* 0x000100000f0d7824 */ /* 0x000fe200078e00ff */
[----:B------:R-:W-:Y:S01]  /*0ab0*/  IADD3 R25, R25, R34, RZ ;  /* 0x0000002219197210 */ /* 0x000fe20007ffe0ff */
[----:B------:R-:W-:Y:S01]  /*0ac0*/  IMAD.HI.U32 R106, R110, -0x2daee0ad, RZ ;  /* 0xd2511f536e6a7827 */ /* 0x000fe200078e00ff */
[----:B------:R-:W-:Y:S01]  /*0ad0*/  PRMT R83, R15, 0x7632, R83 ;  /* 0x000076320f537816 */ /* 0x000fe20000000053 */
[----:B------:R-:W-:Y:S01]  /*0ae0*/  ULDC UR9, c[0x0][0x294] ;  /* 0x0000a50000097ab9 */ /* 0x000fe20000000800 */
[----:B------:R-:W-:Y:S01]  /*0af0*/  PRMT R85, R17, 0x7632, R85 ;  /* 0x0000763211557816 */ /* 0x000fe20000000055 */
[----:B------:R-:W-:Y:S01]  /*0b00*/  IMAD.SHL.U32 R25, R25, 0x8, RZ ;  /* 0x0000000819197824 */ /* 0x000fe200078e00ff */
        /* <DEDUP_REMOVED lines=10> */
[----:B------:R-:W-:Y:S01]  /*0bb0*/  PRMT R91, R29, 0x7632, R91 ;  /* 0x000076321d5b7816 */ /* 0x000fe2000000005b */
[----:B------:R-:W-:Y:S01]  /*0bc0*/  IMAD.U32 R76, R76, 0x10000, RZ ;  /* 0x000100004c4c7824 */ /* 0x000fe200078e00ff */
[----:B------:R-:W-:Y:S01]  /*0bd0*/  LOP3.LUT R29, R28, 0x3e0, RZ, 0xc0, !PT ;  /* 0x000003e01c1d7812 */ /* 0x000fe200078ec0ff */
[----:B------:R-:W-:Y:S01]  /*0be0*/  IMAD.U32 R78, R78, 0x10000, RZ ;  /* 0x000100004e4e7824 */ /* 0x000fe200078e00ff */
[----:B------:R-:W-:Y:S01]  /*0bf0*/  I2FP.F32.U32 R25, R25 ;  /* 0x0000001900197245 */ /* 0x000fe20000201000 */
[----:B------:R-:W-:Y:S01]  /*0c00*/  IMAD.U32 R79, R79, 0x10000, RZ ;  /* 0x000100004f4f7824 */ /* 0x000fe200078e00ff */
[----:B------:R-:W-:Y:S01]  /*0c10*/  VIADDMNMX R29, R24, -R29, RZ, !PT ;  /* 0x8000001d181d7246 */ /* 0x000fe200078001ff */
[----:B------:R-:W-:Y:S01]  /*0c20*/  IMAD R24, R37, -0x326172a9, RZ ;  /* 0xcd9e8d5725187824 */ /* 0x000fe200078e02ff */
[----:B------:R0:W1:Y:S01]  /*0c30*/  MUFU.RCP R111, R25 ;  /* 0x00000019006f7308 */ /* 0x0000620000001000 */
[----:B------:R-:W-:Y:S01]  /*0c40*/  PRMT R96, R27, 0x7632, R96 ;  /* 0x000076321b607816 */ /* 0x000fe20000000060 */
[----:B------:R-:W-:Y:S01]  /*0c50*/  IMAD R27, R36, -0x2daee0ad, RZ ;  /* 0xd2511f53241b7824 */ /* 0x000fe200078e02ff */
[----:B------:R-:W-:Y:S01]  /*0c60*/  VIMNMX R29, R29, 0x20, PT ;  /* 0x000000201d1d7848 */ /* 0x000fe20003fe0100 */
[----:B------:R-:W-:Y:S01]  /*0c70*/  IMAD R112, R35, -0x326172a9, RZ ;  /* 0xcd9e8d5723707824 */ /* 0x000fe200078e02ff */
[C---:B------:R-:W-:Y:S01]  /*0c80*/  PRMT R86, R16.reuse, 0x7632, R86 ;  /* 0x0000763210567816 */ /* 0x040fe20000000056 */
[----:B------:R-:W-:Y:S01]  /*0c90*/  IMAD.U32 R16, R16, 0x10000, RZ ;  /* 0x0001000010107824 */ /* 0x000fe200078e00ff */
[----:B------:R-:W-:Y:S01]  /*0ca0*/  PRMT R88, R18, 0x7632, R88 ;  /* 0x0000763212587816 */ /* 0x000fe20000000058 */
[----:B------:R-:W-:Y:S01]  /*0cb0*/  IMAD.IADD R29, R34, 0x1, R29 ;  /* 0x00000001221d7824 */ /* 0x000fe200078e021d */
[----:B------:R-:W-:Y:S01]  /*0cc0*/  PRMT R93, R30, 0x7632, R93 ;  /* 0x000076321e5d7816 */ /* 0x000fe2000000005d */
[----:B------:R-:W-:Y:S01]  /*0cd0*/  IMAD.U32 R18, R18, 0x10000, RZ ;  /* 0x0001000012127824 */ /* 0x000fe200078e00ff */
[----:B------:R-:W-:Y:S01]  /*0ce0*/  PRMT R94, R26, 0x7632, R94 ;  /* 0x000076321a5e7816 */ /* 0x000fe2000000005e */
[----:B------:R-:W-:Y:S01]  /*0cf0*/  IMAD R110, R110, -0x2daee0ad, RZ ;  /* 0xd2511f536e6e7824 */ /* 0x000fe200078e02ff */
[C---:B------:R-:W-:Y:S01]  /*0d00*/  PRMT R82, R12.reuse, 0x7632, R82 ;  /* 0x000076320c527816 */ /* 0x040fe20000000052 */
[----:B------:R-:W-:Y:S01]  /*0d10*/  IMAD.U32 R12, R12, 0x10000, RZ ;  /* 0x000100000c0c7824 */ /* 0x000fe200078e00ff */
[C---:B------:R-:W-:Y:S01]  /*0d20*/  PRMT R84, R14.reuse, 0x7632, R84 ;  /* 0x000076320e547816 */ /* 0x040fe20000000054 */
[----:B------:R-:W-:Y:S01]  /*0d30*/  IMAD.MOV.U32 R115, RZ, RZ, 0x1 ;  /* 0x00000001ff737424 */ /* 0x000fe200078e00ff */
[----:B------:R-:W-:Y:S01]  /*0d40*/  PRMT R95, R31, 0x7632, R95 ;  /* 0x000076321f5f7816 */ /* 0x000fe2000000005f */
[----:B------:R-:W-:Y:S01]  /*0d50*/  IMAD.MOV.U32 R107, RZ, RZ, RZ ;  /* 0x000000ffff6b7224 */ /* 0x000fe200078e00ff */
        /* <DEDUP_REMOVED lines=25> */
[----:B------:R-:W-:Y:S01]  /*0ef0*/  UISETP.NE.AND UP0, UPT, UR8, URZ, UPT ;  /* 0x0000003f0800728c */ /* 0x000fe2000bf05270 */
[----:B------:R-:W-:Y:S01]  /*0f00*/  SHF.L.U32 R95, R95, 0x10, RZ ;  /* 0x000000105f5f7819 */ /* 0x000fe200000006ff */
[----:B------:R-:W-:Y:S01]  /*0f10*/  ULDC.64 UR10, c[0x0][0x298] ;  /* 0x0000a600000a7ab9 */ /* 0x000fe20000000a00 */
[----:B01----:R-:W-:-:S08]  /*0f20*/  ULDC.64 UR14, c[0x0][0x210] ;  /* 0x00008400000e7ab9 */ /* 0x003fd00000000a00 */
.L_x_8381:
        /* <DEDUP_REMOVED lines=16> */
[----:B------:R-:W-:Y:S01]  /*1030*/  LEA.HI.SX32 R118, R119, R64, 0x1d ;  /* 0x0000004077767211 */ /* 0x000fe200078feaff */
[----:B------:R-:W-:Y:S01]  /*1040*/  IMAD.MOV.U32 R119, RZ, RZ, RZ ;  /* 0x000000ffff777224 */ /* 0x000fe200078e00ff */
[----:B------:R-:W-:Y:S02]  /*1050*/  @P2 LOP3.LUT R64, R0, 0x7f, RZ, 0xc0, !PT ;  /* 0x0000007f00402812 */ /* 0x000fe400078ec0ff */
[----:B------:R-:W-:-:S02]  /*1060*/  SHF.R.S32.HI R116, RZ, 0x1f, R23 ;  /* 0x0000001fff747819 */ /* 0x000fc40000011417 */
[----:B------:R-:W-:Y:S01]  /*1070*/  @P2 LEA.HI.SX32 R119, R63, R64, 0x1d ;  /* 0x000000403f772211 */ /* 0x000fe200078feaff */
[----:B0-----:R-:W-:Y:S06]  /*1080*/  @!P1 BRA `(.L_x_8149) ;  /* 0x0000003000509947 */ /* 0x001fec0003800000 */
[----:B------:R-:W0:Y:S08]  /*1090*/  LDC.64 R60, c[0x0][0x230] ;  /* 0x00008c00ff3c7b82 */ /* 0x000e300000000a00 */
[----:B------:R-:W1:Y:S01]  /*10a0*/  @P2 LDC.64 R38, c[0x0][0x220] ;  /* 0x00008800ff262b82 */ /* 0x000e620000000a00 */
[----:B0-----:R-:W-:-:S04]  /*10b0*/  ISETP.NE.U32.AND P3, PT, R60, RZ, PT ;  /* 0x000000ff3c00720c */ /* 0x001fc80003f65070 */
[----:B------:R-:W-:-:S13]  /*10c0*/  ISETP.NE.AND.EX P3, PT, R61, RZ, PT, P3 ;  /* 0x000000ff3d00720c */ /* 0x000fda0003f65330 */
[----:B------:R-:W0:Y:S01]  /*10d0*/  @P3 LDC.64 R36, c[0x0][0x230] ;  /* 0x00008c00ff243b82 */ /* 0x000e220000000a00 */
[----:B-1----:R-:W-:-:S05]  /*10e0*/  @P2 IMAD.WIDE.U32 R38, R119, 0x10, R38 ;  /* 0x0000001077262825 */ /* 0x002fca00078e0026 */
[----:B------:R1:W5:Y:S01]  /*10f0*/  @P2 LDG.E.128 R28, desc[UR6][R38.64] ;  /* 0x00000006261c2981 */ /* 0x000362000c1e1d00 */
[----:B0-----:R-:W-:-:S05]  /*1100*/  @P3 IMAD.WIDE.U32 R40, R118, 0x20, R36 ;  /* 0x0000002076283825 */ /* 0x001fca00078e0024 */
[----:B------:R-:W2:Y:S04]  /*1110*/  @P3 LDG.E.128 R24, desc[UR6][R40.64] ;  /* 0x0000000628183981 */ /* 0x000ea8000c1e1d00 */
[----:B------:R1:W5:Y:S01]  /*1120*/  @P3 LDG.E.128 R32, desc[UR6][R40.64+0x10] ;  /* 0x0000100628203981 */ /* 0x000362000c1e1d00 */
[----:B------:R-:W-:Y:S01]  /*1130*/  ISETP.GT.AND P4, PT, R117, RZ, PT ;  /* 0x000000ff7500720c */ /* 0x000fe20003f84270 */
[----:B------:R-:W-:-:S12]  /*1140*/  BSSY B1, `(.L_x_8150) ;  /* 0x000005c000017945 */ /* 0x000fd80003800000 */
[----:B------:R-:W-:-:S04]  /*1150*/  @!P4 ISETP.NE.U32.AND P5, PT, R60, RZ, PT ;  /* 0x000000ff3c00c20c */ /* 0x000fc80003fa5070 */
[----:B------:R-:W-:Y:S01]  /*1160*/  @!P4 ISETP.NE.AND.EX P5, PT, R61, RZ, PT, P5 ;  /* 0x000000ff3d00c20c */ /* 0x000fe20003fa5350 */
[----:B------:R-:W-:-:S03]  /*1170*/  @!P4 IMAD.MOV.U32 R42, RZ, RZ, R108 ;  /* 0x000000ffff2ac224 */ /* 0x000fc600078e006c */
[----:B--2---:R-:W-:Y:S01]  /*1180*/  @!P4 FSEL R36, R24, RZ, P5 ;  /* 0x000000ff1824c208 */ /* 0x004fe20002800000 */
[----:B-1----:R-:W-:Y:S08]  /*1190*/  @!P4 BRA `(.L_x_8151) ;  /* 0x000000040058c947 */ /* 0x002ff00003800000 */
        /* <DEDUP_REMOVED lines=12> */
.L_x_8153:
[----:B------:R-:W-:-:S07]  /*1260*/  IMAD.MOV.U32 R62, RZ, RZ, R112 ;  /* 0x000000ffff3e7224 */ /* 0x000fce00078e0070 */
.L_x_8154:
[----:B------:R-:W-:Y:S05]  /*1270*/  BSYNC B2 ;  /* 0x0000000000027941 */ /* 0x000fea0003800000 */
.L_x_8152:
        /* <DEDUP_REMOVED lines=16> */
.L_x_8158:
[----:B------:R-:W-:Y:S05]  /*1380*/  BSYNC B3 ;  /* 0x0000000000037941 */ /* 0x000fea0003800000 */
.L_x_8157:
        /* <DEDUP_REMOVED lines=44> */
.L_x_8156:
[----:B------:R-:W-:Y:S05]  /*1650*/  BSYNC B2 ;  /* 0x0000000000027941 */ /* 0x000fea0003800000 */
.L_x_8155:
        /* <DEDUP_REMOVED lines=8> */
[----:B------:R-:W-:-:S03]  /*16e0*/  SEL R104, RZ, 0x1, P5 ;  /* 0x00000001ff687807 */ /* 0x000fc60002800000 */
[----:B------:R-:W-:-:S07]  /*16f0*/  @P3 FADD.FTZ R36, R24, R36 ;  /* 0x0000002418243221 */ /* 0x000fce0000010000 */
.L_x_8151:
[----:B------:R-:W-:Y:S05]  /*1700*/  BSYNC B1 ;  /* 0x0000000000017941 */ /* 0x000fea0003800000 */
.L_x_8150:
[----:B------:R-:W-:Y:S01]  /*1710*/  @!P4 ISETP.NE.U32.AND P5, PT, R60, RZ, PT ;  /* 0x000000ff3c00c20c */ /* 0x000fe20003fa5070 */
[----:B------:R-:W-:Y:S01]  /*1720*/  BSSY B1, `(.L_x_8159) ;  /* 0x000005c000017945 */ /* 0x000fe20003800000 */
[----:B------:R-:W-:Y:S02]  /*1730*/  @!P4 IMAD.MOV.U32 R39, RZ, RZ, R42 ;  /* 0x000000ffff27c224 */ /* 0x000fe400078e002a */
[----:B------:R-:W-:-:S04]  /*1740*/  @!P4 ISETP.NE.AND.EX P5, PT, R61, RZ, PT, P5 ;  /* 0x000000ff3d00c20c */ /* 0x000fc80003fa5350 */
[----:B------:R-:W-:Y:S01]  /*1750*/  @!P4 FSEL R37, R25, RZ, P5 ;  /* 0x000000ff1925c208 */ /* 0x000fe20002800000 */
[----:B------:R-:W-:Y:S08]  /*1760*/  @!P4 BRA `(.L_x_8160) ;  /* 0x00000004005cc947 */ /* 0x000ff00003800000 */
        /* <DEDUP_REMOVED lines=12> */
.L_x_8162:
[----:B------:R-:W-:-:S07]  /*1830*/  IMAD.MOV.U32 R37, RZ, RZ, R112 ;  /* 0x000000ffff257224 */ /* 0x000fce00078e0070 */
.L_x_8163:
[----:B------:R-:W-:Y:S05]  /*1840*/  BSYNC B2 ;  /* 0x0000000000027941 */ /* 0x000fea0003800000 */
.L_x_8161:
        /* <DEDUP_REMOVED lines=16> */
.L_x_8167:
[----:B------:R-:W-:Y:S05]  /*1950*/  BSYNC B3 ;  /* 0x0000000000037941 */ /* 0x000fea0003800000 */
.L_x_8166:
        /* <DEDUP_REMOVED lines=44> */
.L_x_8165:
[----:B------:R-:W-:Y:S05]  /*1c20*/  BSYNC B2 ;  /* 0x0000000000027941 */ /* 0x000fea0003800000 */
.L_x_8164:
[----:B------:R-:W-:Y:S01]  /*1c30*/  HFMA2.MMA R40, -RZ, RZ, 0.1171875, 0 ;  /* 0x2f800000ff287435 */ /* 0x000fe200000001ff */
[----:B-----5:R-:W-:Y:S02]  /*1c40*/  PRMT R38, R28, 0x7632, R38 ;  /* 0x000076321c267816 */ /* 0x020fe40000000026 */
[----:B------:R-:W-:-:S03]  /*1c50*/  I2FP.F32.U32 R37, R37 ;  /* 0x0000002500257245 */ /* 0x000fc60000201000 */
[----:B------:R-:W-:-:S04]  /*1c60*/  IMAD.U32 R38, R38, 0x10000, RZ ;  /* 0x0001000026267824 */ /* 0x000fc800078e00ff */
[----:B------:R-:W-:Y:S01]  /*1c70*/  FFMA.FTZ R37, R37, R40, 1.1641532182693481445e-10 ;  /* 0x2f00000025257423 */ /* 0x000fe20000010028 */
[----:B------:R-:W-:-:S04]  /*1c80*/  FMUL.FTZ R38, R38, UR11 ;  /* 0x0000000b26267c20 */ /* 0x000fc80008410000 */
[----:B------:R-:W-:Y:S01]  /*1c90*/  FMUL.FTZ R38, R38, UR10 ;  /* 0x0000000a26267c20 */ /* 0x000fe20008410000 */
[----:B------:R-:W-:-:S04]  /*1ca0*/  FSETP.GTU.FTZ.AND P5, PT, R37, UR9, PT ;  /* 0x0000000925007c0b */ /* 0x000fc8000bfbc000 */
[----:B------:R-:W-:Y:S02]  /*1cb0*/  FSEL R37, R38, RZ, !P5 ;  /* 0x000000ff26257208 */ /* 0x000fe40006800000 */
[----:B------:R-:W-:-:S03]  /*1cc0*/  SEL R97, RZ, 0x1, P5 ;  /* 0x00000001ff617807 */ /* 0x000fc60002800000 */
[----:B------:R-:W-:-:S07]  /*1cd0*/  @P3 FADD.FTZ R37, R25, R37 ;  /* 0x0000002519253221 */ /* 0x000fce0000010000 */
.L_x_8160:
[----:B------:R-:W-:Y:S05]  /*1ce0*/  BSYNC B1 ;  /* 0x0000000000017941 */ /* 0x000fea0003800000 */
.L_x_8159:
        /* <DEDUP_REMOVED lines=18> */
.L_x_8171:
[----:B------:R-:W-:-:S07]  /*1e10*/  IMAD.MOV.U32 R98, RZ, RZ, R112 ;  /* 0x000000ffff627224 */ /* 0x000fce00078e0070 */
.L_x_8172:
[----:B------:R-:W-:Y:S05]  /*1e20*/  BSYNC B2 ;  /* 0x0000000000027941 */ /* 0x000fea0003800000 */
.L_x_8170:
        /* <DEDUP_REMOVED lines=16> */
.L_x_8176:
[----:B------:R-:W-:Y:S05]  /*1f30*/  BSYNC B3 ;  /* 0x0000000000037941 */ /* 0x000fea0003800000 */
.L_x_8175:
        /* <DEDUP_REMOVED lines=44> */
.L_x_8174:
[----:B------:R-:W-:Y:S05]  /*2200*/  BSYNC B2 ;  /* 0x0000000000027941 */ /* 0x000fea0003800000 */
.L_x_8173:
        /* <DEDUP_REMOVED lines=10> */
.L_x_8169:
[----:B------:R-:W-:Y:S05]  /*22b0*/  BSYNC B1 ;  /* 0x0000000000017941 */ /* 0x000fea0003800000 */
.L_x_8168:
        /* <DEDUP_REMOVED lines=18> */
.L_x_8180:
[----:B------:R-:W-:-:S07]  /*23e0*/  IMAD.MOV.U32 R39, RZ, RZ, R112 ;  /* 0x000000ffff277224 */ /* 0x000fce00078e0070 */
.L_x_8181:
[----:B------:R-:W-:Y:S05]  /*23f0*/  BSYNC B2 ;  /* 0x0000000000027941 */ /* 0x000fea0003800000 */
.L_x_8179:
        /* <DEDUP_REMOVED lines=16> */
.L_x_8185:
[----:B------:R-:W-:Y:S05]  /*2500*/  BSYNC B3 ;  /* 0x0000000000037941 */ /* 0x000fea0003800000 */
.L_x_8184:
        /* <DEDUP_REMOVED lines=44> */
.L_x_8183:
[----:B------:R-:W-:Y:S05]  /*27d0*/  BSYNC B2 ;  /* 0x0000000000027941 */ /* 0x000fea0003800000 */
.L_x_8182:
        /* <DEDUP_REMOVED lines=11> */
.L_x_8178:
[----:B------:R-:W-:Y:S05]  /*2890*/  BSYNC B1 ;  /* 0x0000000000017941 */ /* 0x000fea0003800000 */
.L_x_8177:
[----:B------:R-:W-:Y:S01]  /*28a0*/  @!P4 ISETP.NE.U32.AND P5, PT, R60, RZ, PT ;  /* 0x000000ff3c00c20c */ /* 0x000fe20003fa5070 */
[----:B------:R-:W-:Y:S01]  /*28b0*/  BSSY B1, `(.L_x_8186) ;  /* 0x000005b000017945 */ /* 0x000fe20003800000 */
[----:B------:R-:W-:Y:S02]  /*28c0*/  @!P4 IMAD.MOV.U32 R42, RZ, RZ, R41 ;  /* 0x000000ffff2ac224 */ /* 0x000fe400078e0029 */
[----:B------:R-:W-:-:S04]  /*28d0*/  @!P4 ISETP.NE.AND.EX P5, PT, R61, RZ, PT, P5 ;  /* 0x000000ff3d00c20c */ /* 0x000fc80003fa5350 */
[----:B-----5:R-:W-:Y:S01]  /*28e0*/  @!P4 FSEL R40, R32, RZ, P5 ;  /* 0x000000ff2028c208 */ /* 0x020fe20002800000 */
        /* <DEDUP_REMOVED lines=13> */
.L_x_8189:
[----:B------:R-:W-:-:S07]  /*29c0*/  IMAD.MOV.U32 R100, RZ, RZ, R112 ;  /* 0x000000ffff647224 */ /* 0x000fce00078e0070 */
.L_x_8190:
[----:B------:R-:W-:Y:S05]  /*29d0*/  BSYNC B2 ;  /* 0x0000000000027941 */ /* 0x000fea0003800000 */
.L_x_8188:
        /* <DEDUP_REMOVED lines=16> */
.L_x_8194:
[----:B------:R-:W-:Y:S05]  /*2ae0*/  BSYNC B3 ;  /* 0x0000000000037941 */ /* 0x000fea0003800000 */
.L_x_8193:
        /* <DEDUP_REMOVED lines=44> */
.L_x_8192:
[----:B------:R-:W-:Y:S05]  /*2db0*/  BSYNC B2 ;  /* 0x0000000000027941 */ /* 0x000fea0003800000 */
.L_x_8191:
[----:B------:R-:W-:Y:S01]  /*2dc0*/  HFMA2.MMA R43, -RZ, RZ, 0.1171875, 0 ;  /* 0x2f800000ff2b7435 */ /* 0x000fe200000001ff */
[----:B------:R-:W-:Y:S01]  /*2dd0*/  I2FP.F32.U32 R40, R100 ;  /* 0x0000006400287245 */ /* 0x000fe20000201000 */
[----:B------:R-:W-:-:S04]  /*2de0*/  IMAD.U32 R41, R30, 0x10000, RZ ;  /* 0x000100001e297824 */ /* 0x000fc800078e00ff */
[----:B------:R-:W-:-:S04]  /*2df0*/  FMUL.FTZ R41, R41, UR11 ;  /* 0x0000000b29297c20 */ /* 0x000fc80008410000 */
[----:B------:R-:W-:Y:S01]  /*2e00*/  FFMA.FTZ R40, R40, R43, 1.1641532182693481445e-10 ;  /* 0x2f00000028287423 */ /* 0x000fe2000001002b */
[----:B------:R-:W-:-:S04]  /*2e10*/  FMUL.FTZ R41, R41, UR10 ;  /* 0x0000000a29297c20 */ /* 0x000fc80008410000 */
[----:B------:R-:W-:-:S04]  /*2e20*/  FSETP.GTU.FTZ.AND P5, PT, R40, UR9, PT ;  /* 0x0000000928007c0b */ /* 0x000fc8000bfbc000 */
[----:B------:R-:W-:Y:S02]  /*2e30*/  FSEL R40, R41, RZ, !P5 ;  /* 0x000000ff29287208 */ /* 0x000fe40006800000 */
[----:B------:R-:W-:-:S03]  /*2e40*/  SEL R100, RZ, 0x1, P5 ;  /* 0x00000001ff647807 */ /* 0x000fc60002800000 */
[----:B------:R-:W-:-:S07]  /*2e50*/  @P3 FADD.FTZ R40, R32, R40 ;  /* 0x0000002820283221 */ /* 0x000fce0000010000 */
.L_x_8187:
[----:B------:R-:W-:Y:S05]  /*2e60*/  BSYNC B1 ;  /* 0x0000000000017941 */ /* 0x000fea0003800000 */
.L_x_8186:
        /* <DEDUP_REMOVED lines=18> */
.L_x_8198:
[----:B------:R-:W-:-:S07]  /*2f90*/  IMAD.MOV.U32 R41, RZ, RZ, R112 ;  /* 0x000000ffff297224 */ /* 0x000fce00078e0070 */
.L_x_8199:
[----:B------:R-:W-:Y:S05]  /*2fa0*/  BSYNC B2 ;  /* 0x0000000000027941 */ /* 0x000fea0003800000 */
.L_x_8197:
        /* <DEDUP_REMOVED lines=16> */
.L_x_8203:
[----:B------:R-:W-:Y:S05]  /*30b0*/  BSYNC B3 ;  /* 0x0000000000037941 */ /* 0x000fea0003800000 */
.L_x_8202:
        /* <DEDUP_REMOVED lines=42> */
[----:B------:R-:W-:Y:S01]  /*3360*/  LOP3.LUT R106, R43, UR32, R62, 0x96, !PT ;  /* 0x000000202b6a7c12 */ /* 0x000fe2000f8e963e */
[----:B------:R-:W-:-:S07]  /*3370*/  IMAD.MOV.U32 R43, RZ, RZ, RZ ;  /* 0x000000ffff2b7224 */ /* 0x000fce00078e00ff */
.L_x_8201:
[----:B------:R-:W-:Y:S05]  /*3380*/  BSYNC B2 ;  /* 0x0000000000027941 */ /* 0x000fea0003800000 */
.L_x_8200:
[----:B------:R-:W-:Y:S01]  /*3390*/  HFMA2.MMA R62, -RZ, RZ, 0.1171875, 0 ;  /* 0x2f800000ff3e7435 */ /* 0x000fe200000001ff */
[----:B------:R-:W-:Y:S02]  /*33a0*/  PRMT R42, R30, 0x7632, R42 ;  /* 0x000076321e2a7816 */ /* 0x000fe4000000002a */
        /* <DEDUP_REMOVED lines=9> */
.L_x_8196:
[----:B------:R-:W-:Y:S05]  /*3440*/  BSYNC B1 ;  /* 0x0000000000017941 */ /* 0x000fea0003800000 */
.L_x_8195:
        /* <DEDUP_REMOVED lines=18> */
.L_x_8207:
[----:B------:R-:W-:-:S07]  /*3570*/  IMAD.MOV.U32 R102, RZ, RZ, R112 ;  /* 0x000000ffff667224 */ /* 0x000fce00078e0070 */
.L_x_8208:
[----:B------:R-:W-:Y:S05]  /*3580*/  BSYNC B2 ;  /* 0x0000000000027941 */ /* 0x000fea0003800000 */
.L_x_8206:
        /* <DEDUP_REMOVED lines=16> */
.L_x_8212:
[----:B------:R-:W-:Y:S05]  /*3690*/  BSYNC B3 ;  /* 0x0000000000037941 */ /* 0x000fea0003800000 */
.L_x_8211:
        /* <DEDUP_REMOVED lines=44> */
.L_x_8210:
[----:B------:R-:W-:Y:S05]  /*3960*/  BSYNC B2 ;  /* 0x0000000000027941 */ /* 0x000fea0003800000 */
.L_x_8209:
[----:B------:R-:W-:Y:S01]  /*3970*/  HFMA2.MMA R43, -RZ, RZ, 0.1171875, 0 ;  /* 0x2f800000ff2b7435 */ /* 0x000fe200000001ff */
[----:B------:R-:W-:-:S09]  /*3980*/  I2FP.F32.U32 R42, R102 ;  /* 0x00000066002a7245 */ /* 0x000fd20000201000 */
[----:B------:R-:W-:Y:S01]  /*3990*/  FFMA.FTZ R42, R42, R43, 1.1641532182693481445e-10 ;  /* 0x2f0000002a2a7423 */ /* 0x000fe2000001002b */
[----:B------:R-:W-:-:S04]  /*39a0*/  IMAD.U32 R43, R31, 0x10000, RZ ;  /* 0x000100001f2b7824 */ /* 0x000fc800078e00ff */
[----:B------:R-:W-:Y:S01]  /*39b0*/  FMUL.FTZ R43, R43, UR11 ;  /* 0x0000000b2b2b7c20 */ /* 0x000fe20008410000 */
[----:B------:R-:W-:-:S03]  /*39c0*/  FSETP.GTU.FTZ.AND P5, PT, R42, UR9, PT ;  /* 0x000000092a007c0b */ /* 0x000fc6000bfbc000 */
[----:B------:R-:W-:Y:S01]  /*39d0*/  FMUL.FTZ R43, R43, UR10 ;  /* 0x0000000a2b2b7c20 */ /* 0x000fe20008410000 */
[----:B------:R-:W-:-:S04]  /*39e0*/  SEL R102, RZ, 0x1, P5 ;  /* 0x00000001ff667807 */ /* 0x000fc80002800000 */
[----:B------:R-:W-:-:S05]  /*39f0*/  FSEL R42, R43, RZ, !P5 ;  /* 0x000000ff2b2a7208 */ /* 0x000fca0006800000 */
[----:B------:R-:W-:-:S07]  /*3a00*/  @P3 FADD.FTZ R42, R34, R42 ;  /* 0x0000002a222a3221 */ /* 0x000fce0000010000 */
.L_x_8205:
[----:B------:R-:W-:Y:S05]  /*3a10*/  BSYNC B1 ;  /* 0x0000000000017941 */ /* 0x000fea0003800000 */
.L_x_8204:
        /* <DEDUP_REMOVED lines=18> */
.L_x_8216:
[----:B------:R-:W-:-:S07]  /*3b40*/  IMAD.MOV.U32 R43, RZ, RZ, R112 ;  /* 0x000000ffff2b7224 */ /* 0x000fce00078e0070 */
.L_x_8217:
[----:B------:R-:W-:Y:S05]  /*3b50*/  BSYNC B2 ;  /* 0x0000000000027941 */ /* 0x000fea0003800000 */
.L_x_8215:
        /* <DEDUP_REMOVED lines=16> */
.L_x_8221:
[----:B------:R-:W-:Y:S05]  /*3c60*/  BSYNC B3 ;  /* 0x0000000000037941 */ /* 0x000fea0003800000 */
.L_x_8220:
        /* <DEDUP_REMOVED lines=43> */
[----:B------:R-:W-:-:S07]  /*3f20*/  LOP3.LUT R106, R61, UR32, R62, 0x96, !PT ;  /* 0x000000203d6a7c12 */ /* 0x000fce000f8e963e */
.L_x_8219:
[----:B------:R-:W-:Y:S05]  /*3f30*/  BSYNC B2 ;  /* 0x0000000000027941 */ /* 0x000fea0003800000 */
.L_x_8218:
        /* <DEDUP_REMOVED lines=11> */
.L_x_8214:
[----:B------:R-:W-:Y:S05]  /*3ff0*/  BSYNC B1 ;  /* 0x0000000000017941 */ /* 0x000fea0003800000 */
.L_x_8213:
[----:B------:R-:W0:Y:S01]  /*4000*/  LDC.64 R60, c[0x0][0x238] ;  /* 0x00008e00ff3c7b82 */ /* 0x000e220000000a00 */
[----:B------:R-:W-:Y:S01]  /*4010*/  BSSY B1, `(.L_x_8222) ;  /* 0x0000019000017945 */ /* 0x000fe20003800000 */
[----:B0-----:R-:W-:-:S05]  /*4020*/  IMAD.WIDE.U32 R60, R118, 0x20, R60 ;  /* 0x00000020763c7825 */ /* 0x001fca00078e003c */
[----:B------:R0:W-:Y:S04]  /*4030*/  STG.E.128 desc[UR6][R60.64], R36 ;  /* 0x000000243c007986 */ /* 0x0001e8000c101d06 */
[----:B------:R0:W-:Y:S01]  /*4040*/  STG.E.128 desc[UR6][R60.64+0x10], R40 ;  /* 0x000010283c007986 */ /* 0x0001e2000c101d06 */
[----:B------:R-:W-:Y:S05]  /*4050*/  @!P2 BRA `(.L_x_8223) ;  /* 0x000000000050a947 */ /* 0x000fea0003800000 */
[----:B0-----:R-:W-:Y:S01]  /*4060*/  IMAD.U32 R60, R102, 0x10000, RZ ;  /* 0x00010000663c7824 */ /* 0x001fe200078e00ff */
[----:B------:R-:W-:Y:S02]  /*4070*/  LOP3.LUT R120, R99, 0xff, RZ, 0xc0, !PT ;  /* 0x000000ff63787812 */ /* 0x000fe400078ec0ff */
[----:B------:R-:W-:Y:S02]  /*4080*/  LOP3.LUT R62, R98, 0xff, RZ, 0xc0, !PT ;  /* 0x000000ff623e7812 */ /* 0x000fe400078ec0ff */
[----:B------:R-:W-:Y:S01]  /*4090*/  LOP3.LUT R123, R60, 0xff0000, RZ, 0xc0, !PT ;  /* 0x00ff00003c7b7812 */ /* 0x000fe200078ec0ff */
[----:B------:R-:W-:Y:S01]  /*40a0*/  IMAD.WIDE.U32 R120, R120, 0x1000000, RZ ;  /* 0x0100000078787825 */ /* 0x000fe200078e00ff */
[----:B------:R-:W-:-:S03]  /*40b0*/  LOP3.LUT R60, R103, 0xffff, RZ, 0xc0, !PT ;  /* 0x0000ffff673c7812 */ /* 0x000fc600078ec0ff */
[----:B------:R-:W-:Y:S01]  /*40c0*/  IMAD.WIDE.U32 R62, R62, 0x10000, RZ ;  /* 0x000100003e3e7825 */ /* 0x000fe200078e00ff */
[----:B------:R-:W-:Y:S02]  /*40d0*/  PRMT R123, R123, 0x4210, R60 ;  /* 0x000042107b7b7816 */ /* 0x000fe4000000003c */
[----:B------:R-:W-:-:S04]  /*40e0*/  PRMT R60, R101, 0x7104, RZ ;  /* 0x00007104653c7816 */ /* 0x000fc800000000ff */
[----:B------:R-:W-:Y:S02]  /*40f0*/  LOP3.LUT R123, R123, 0xff00, R60, 0xf8, !PT ;  /* 0x0000ff007b7b7812 */ /* 0x000fe400078ef83c */
[----:B------:R-:W-:Y:S02]  /*4100*/  LOP3.LUT R60, R97, 0xff, RZ, 0xc0, !PT ;  /* 0x000000ff613c7812 */ /* 0x000fe400078ec0ff */
[----:B------:R-:W-:-:S03]  /*4110*/  LOP3.LUT R123, R123, 0xff, R100, 0xf8, !PT ;  /* 0x000000ff7b7b7812 */ /* 0x000fc600078ef864 */
[----:B------:R-:W-:Y:S01]  /*4120*/  IMAD.WIDE.U32 R60, R60, 0x100, RZ ;  /* 0x000001003c3c7825 */ /* 0x000fe200078e00ff */
[----:B------:R-:W-:Y:S02]  /*4130*/  LOP3.LUT R123, R63, R123, R121, 0xfe, !PT ;  /* 0x0000007b3f7b7212 */ /* 0x000fe400078efe79 */
[----:B------:R-:W-:Y:S02]  /*4140*/  LOP3.LUT R121, R60, R120, R62, 0xfe, !PT ;  /* 0x000000783c797212 */ /* 0x000fe400078efe3e */
[----:B------:R-:W0:Y:S01]  /*4150*/  LDC.64 R62, c[0x0][0x240] ;  /* 0x00009000ff3e7b82 */ /* 0x000e220000000a00 */
[----:B------:R-:W-:Y:S02]  /*4160*/  LOP3.LUT R61, R123, R61, RZ, 0xfc, !PT ;  /* 0x0000003d7b3d7212 */ /* 0x000fe400078efcff */
[----:B------:R-:W-:Y:S01]  /*4170*/  LOP3.LUT R60, R121, 0xff, R104, 0xf8, !PT ;  /* 0x000000ff793c7812 */ /* 0x000fe200078ef868 */
[----:B0-----:R-:W-:-:S05]  /*4180*/  IMAD.WIDE.U32 R62, R119, 0x8, R62 ;  /* 0x00000008773e7825 */ /* 0x001fca00078e003e */
[----:B------:R1:W-:Y:S02]  /*4190*/  STG.E.64 desc[UR6][R62.64], R60 ;  /* 0x0000003c3e007986 */ /* 0x0003e4000c101b06 */
.L_x_8223:
[----:B------:R-:W-:Y:S05]  /*41a0*/  BSYNC B1 ;  /* 0x0000000000017941 */ /* 0x000fea0003800000 */
.L_x_8222:
[----:B------:R-:W-:Y:S01]  /*41b0*/  IADD3 R118, R118, 0x80, RZ ;  /* 0x0000008076767810 */ /* 0x000fe20007ffe0ff */
[----:B------:R-:W-:-:S07]  /*41c0*/  VIADD R119, R119, 0x80 ;  /* 0x0000008077777836 */ /* 0x000fce0000000000 */
.L_x_8149:
[----:B------:R-:W-:Y:S05]  /*41d0*/  BSYNC B0 ;  /* 0x0000000000007941 */ /* 0x000fea0003800000 */
.L_x_8148:
[----:B------:R-:W-:Y:S01]  /*41e0*/  ISETP.NE.AND P3, PT, R68, RZ, PT ;  /* 0x000000ff4400720c */ /* 0x000fe20003f65270 */
[----:B------:R-:W-:-:S12]  /*41f0*/  BSSY B0, `(.L_x_8224) ;  /* 0x0000316000007945 */ /* 0x000fd80003800000 */
[----:B------:R-:W-:Y:S05]  /*4200*/  @!P3 BRA `(.L_x_8225) ;  /* 0x000000300050b947 */ /* 0x000fea0003800000 */
[----:B01----:R-:W0:Y:S08]  /*4210*/  LDC.64 R60, c[0x0][0x230] ;  /* 0x00008c00ff3c7b82 */ /* 0x003e300000000a00 */
        /* <DEDUP_REMOVED lines=28> */
.L_x_8229:
[----:B------:R-:W-:-:S07]  /*43e0*/  IMAD.MOV.U32 R62, RZ, RZ, R112 ;  /* 0x000000ffff3e7224 */ /* 0x000fce00078e0070 */
.L_x_8230:
[----:B------:R-:W-:Y:S05]  /*43f0*/  BSYNC B2 ;  /* 0x0000000000027941 */ /* 0x000fea0003800000 */
.L_x_8228:
        /* <DEDUP_REMOVED lines=16> */
.L_x_8234:
[----:B------:R-:W-:Y:S05]  /*4500*/  BSYNC B3 ;  /* 0x0000000000037941 */ /* 0x000fea0003800000 */
.L_x_8233:
        /* <DEDUP_REMOVED lines=44> */
.L_x_8232:
[----:B------:R-:W-:Y:S05]  /*47d0*/  BSYNC B2 ;  /* 0x0000000000027941 */ /* 0x000fea0003800000 */
.L_x_8231:
        /* <DEDUP_REMOVED lines=10> */
.L_x_8227:
[----:B------:R-:W-:Y:S05]  /*4880*/  BSYNC B1 ;  /* 0x0000000000017941 */ /* 0x000fea0003800000 */
.L_x_8226:
        /* <DEDUP_REMOVED lines=18> */
.L_x_8238:
[----:B------:R-:W-:-:S07]  /*49b0*/  IMAD.MOV.U32 R45, RZ, RZ, R112 ;  /* 0x000000ffff2d7224 */ /* 0x000fce00078e0070 */
.L_x_8239:
[----:B------:R-:W-:Y:S05]  /*49c0*/  BSYNC B2 ;  /* 0x0000000000027941 */ /* 0x000fea0003800000 */
.L_x_8237:
        /* <DEDUP_REMOVED lines=16> */
.L_x_8243:
[----:B------:R-:W-:Y:S05]  /*4ad0*/  BSYNC B3 ;  /* 0x0000000000037941 */ /* 0x000fea0003800000 */
.L_x_8242:
        /* <DEDUP_REMOVED lines=44> */
.L_x_8241:
[----:B------:R-:W-:Y:S05]  /*4da0*/  BSYNC B2 ;  /* 0x0000000000027941 */ /* 0x000fea0003800000 */
.L_x_8240:
        /* <DEDUP_REMOVED lines=11> */
.L_x_8236:
[----:B------:R-:W-:Y:S05]  /*4e60*/  BSYNC B1 ;  /* 0x0000000000017941 */ /* 0x000fea0003800000 */
.L_x_8235:
        /* <DEDUP_REMOVED lines=18> */
.L_x_8247:
[----:B------:R-:W-:-:S07]  /*4f90*/  IMAD.MOV.U32 R98, RZ, RZ, R112 ;  /* 0x000000ffff627224 */ /* 0x000fce00078e0070 */
.L_x_8248:
[----:B------:R-:W-:Y:S05]  /*4fa0*/  BSYNC B2 ;  /* 0x0000000000027941 */ /* 0x000fea0003800000 */
.L_x_8246:
        /* <DEDUP_REMOVED lines=16> */
.L_x_8252:
[----:B------:R-:W-:Y:S05]  /*50b0*/  BSYNC B3 ;  /* 0x0000000000037941 */ /* 0x000fea0003800000 */
.L_x_8251:
        /* <DEDUP_REMOVED lines=44> */
.L_x_8250:
[----:B------:R-:W-:Y:S05]  /*5380*/  BSYNC B2 ;  /* 0x0000000000027941 */ /* 0x000fea0003800000 */
.L_x_8249:
        /* <DEDUP_REMOVED lines=10> */
.L_x_8245:
[----:B------:R-:W-:Y:S05]  /*5430*/  BSYNC B1 ;  /* 0x0000000000017941 */ /* 0x000fea0003800000 */
.L_x_8244:
        /* <DEDUP_REMOVED lines=18> */
.L_x_8256:
[----:B------:R-:W-:-:S07]  /*5560*/  IMAD.MOV.U32 R47, RZ, RZ, R112 ;  /* 0x000000ffff2f7224 */ /* 0x000fce00078e0070 */
.L_x_8257:
[----:B------:R-:W-:Y:S05]  /*5570*/  BSYNC B2 ;  /* 0x0000000000027941 */ /* 0x000fea0003800000 */
.L_x_8255:
        /* <DEDUP_REMOVED lines=16> */
.L_x_8261:
[----:B------:R-:W-:Y:S05]  /*5680*/  BSYNC B3 ;  /* 0x0000000000037941 */ /* 0x000fea0003800000 */
.L_x_8260:
        /* <DEDUP_REMOVED lines=44> */
.L_x_8259:
[----:B------:R-:W-:Y:S05]  /*5950*/  BSYNC B2 ;  /* 0x0000000000027941 */ /* 0x000fea0003800000 */
.L_x_8258:
        /* <DEDUP_REMOVED lines=11> */
.L_x_8254:
[----:B------:R-:W-:Y:S05]  /*5a10*/  BSYNC B1 ;  /* 0x0000000000017941 */ /* 0x000fea0003800000 */
.L_x_8253:
        /* <DEDUP_REMOVED lines=18> */
.L_x_8265:
[----:B------:R-:W-:-:S07]  /*5b40*/  IMAD.MOV.U32 R100, RZ, RZ, R112 ;  /* 0x000000ffff647224 */ /* 0x000fce00078e0070 */
.L_x_8266:
[----:B------:R-:W-:Y:S05]  /*5b50*/  BSYNC B2 ;  /* 0x0000000000027941 */ /* 0x000fea0003800000 */
.L_x_8264:
        /* <DEDUP_REMOVED lines=16> */
.L_x_8270:
[----:B------:R-:W-:Y:S05]  /*5c60*/  BSYNC B3 ;  /* 0x0000000000037941 */ /* 0x000fea0003800000 */
.L_x_8269:
        /* <DEDUP_REMOVED lines=44> */
.L_x_8268:
[----:B------:R-:W-:Y:S05]  /*5f30*/  BSYNC B2 ;  /* 0x0000000000027941 */ /* 0x000fea0003800000 */
.L_x_8267:
        /* <DEDUP_REMOVED lines=10> */
.L_x_8263:
[----:B------:R-:W-:Y:S05]  /*5fe0*/  BSYNC B1 ;  /* 0x0000000000017941 */ /* 0x000fea0003800000 */
.L_x_8262:
        /* <DEDUP_REMOVED lines=18> */
.L_x_8274:
[----:B------:R-:W-:-:S07]  /*6110*/  IMAD.MOV.U32 R49, RZ, RZ, R112 ;  /* 0x000000ffff317224 */ /* 0x000fce00078e0070 */
.L_x_8275:
[----:B------:R-:W-:Y:S05]  /*6120*/  BSYNC B2 ;  /* 0x0000000000027941 */ /* 0x000fea0003800000 */
.L_x_8273:
        /* <DEDUP_REMOVED lines=16> */
.L_x_8279:
[----:B------:R-:W-:Y:S05]  /*6230*/  BSYNC B3 ;  /* 0x0000000000037941 */ /* 0x000fea0003800000 */
.L_x_8278:
        /* <DEDUP_REMOVED lines=44> */
.L_x_8277:
[----:B------:R-:W-:Y:S05]  /*6500*/  BSYNC B2 ;  /* 0x0000000000027941 */ /* 0x000fea0003800000 */
.L_x_8276:
        /* <DEDUP_REMOVED lines=11> */
.L_x_8272:
[----:B------:R-:W-:Y:S05]  /*65c0*/  BSYNC B1 ;  /* 0x0000000000017941 */ /* 0x000fea0003800000 */
.L_x_8271:
        /* <DEDUP_REMOVED lines=18> */
.L_x_8283:
[----:B------:R-:W-:-:S07]  /*66f0*/  IMAD.MOV.U32 R102, RZ, RZ, R112 ;  /* 0x000000ffff667224 */ /* 0x000fce00078e0070 */
.L_x_8284:
[----:B------:R-:W-:Y:S05]  /*6700*/  BSYNC B2 ;  /* 0x0000000000027941 */ /* 0x000fea0003800000 */
.L_x_8282:
        /* <DEDUP_REMOVED lines=16> */
.L_x_8288:
[----:B------:R-:W-:Y:S05]  /*6810*/  BSYNC B3 ;  /* 0x0000000000037941 */ /* 0x000fea0003800000 */
.L_x_8287:
        /* <DEDUP_REMOVED lines=44> */
.L_x_8286:
[----:B------:R-:W-:Y:S05]  /*6ae0*/  BSYNC B2 ;  /* 0x0000000000027941 */ /* 0x000fea0003800000 */
.L_x_8285:
        /* <DEDUP_REMOVED lines=10> */
.L_x_8281:
[----:B------:R-:W-:Y:S05]  /*6b90*/  BSYNC B1 ;  /* 0x0000000000017941 */ /* 0x000fea0003800000 */
.L_x_8280:
[----:B------:R-:W-:Y:S01]  /*6ba0*/  @!P4 ISETP.NE.U32.AND P5, PT, R60, RZ, PT ;  /* 0x000000ff3c00c20c */ /* 0x000fe20003fa5070 */
[----:B------:R-:W-:Y:S01]  /*6bb0*/  BSSY B1, `(.L_x_8289) ;  /* 0x000005c000017945 */ /* 0x000fe20003800000 */
[----:B------:R-:W-:Y:S02]  /*6bc0*/  @!P4 MOV R108, R62 ;  /* 0x0000003e006cc202 */ /* 0x000fe40000000f00 */
[----:B------:R-:W-:-:S04]  /*6bd0*/  @!P4 ISETP.NE.AND.EX P5, PT, R61, RZ, PT, P5 ;  /* 0x000000ff3d00c20c */ /* 0x000fc80003fa5350 */
[----:B------:R-:W-:Y:S01]  /*6be0*/  @!P4 FSEL R51, R35, RZ, P5 ;  /* 0x000000ff2333c208 */ /* 0x000fe20002800000 */
[----:B------:R-:W-:Y:S08]  /*6bf0*/  @!P4 BRA `(.L_x_8290) ;  /* 0x00000004005cc947 */ /* 0x000ff00003800000 */
        /* <DEDUP_REMOVED lines=12> */
.L_x_8292:
[----:B------:R-:W-:-:S07]  /*6cc0*/  IMAD.MOV.U32 R51, RZ, RZ, R112 ;  /* 0x000000ffff337224 */ /* 0x000fce00078e0070 */
.L_x_8293:
[----:B------:R-:W-:Y:S05]  /*6cd0*/  BSYNC B2 ;  /* 0x0000000000027941 */ /* 0x000fea0003800000 */
.L_x_8291:
        /* <DEDUP_REMOVED lines=16> */
.L_x_8297:
[----:B------:R-:W-:Y:S05]  /*6de0*/  BSYNC B3 ;  /* 0x0000000000037941 */ /* 0x000fea0003800000 */
.L_x_8296:
        /* <DEDUP_REMOVED lines=44> */
.L_x_8295:
[----:B------:R-:W-:Y:S05]  /*70b0*/  BSYNC B2 ;  /* 0x0000000000027941 */ /* 0x000fea0003800000 */
.L_x_8294:
        /* <DEDUP_REMOVED lines=11> */
.L_x_8290:
[----:B------:R-:W-:Y:S05]  /*7170*/  BSYNC B1 ;  /* 0x0000000000017941 */ /* 0x000fea0003800000 */
.L_x_8289:
[----:B------:R-:W0:Y:S01]  /*7180*/  LDC.64 R60, c[0x0][0x238] ;  /* 0x00008e00ff3c7b82 */ /* 0x000e220000000a00 */
[----:B------:R-:W-:Y:S01]  /*7190*/  BSSY B1, `(.L_x_8298) ;  /* 0x0000019000017945 */ /* 0x000fe20003800000 */
[----:B0-----:R-:W-:-:S05]  /*71a0*/  IMAD.WIDE.U32 R60, R118, 0x20, R60 ;  /* 0x00000020763c7825 */ /* 0x001fca00078e003c */
[----:B------:R0:W-:Y:S04]  /*71b0*/  STG.E.128 desc[UR6][R60.64], R44 ;  /* 0x0000002c3c007986 */ /* 0x0001e8000c101d06 */
[----:B------:R0:W-:Y:S01]  /*71c0*/  STG.E.128 desc[UR6][R60.64+0x10], R48 ;  /* 0x000010303c007986 */ /* 0x0001e2000c101d06 */
[----:B------:R-:W-:Y:S05]  /*71d0*/  @!P2 BRA `(.L_x_8299) ;  /* 0x000000000050a947 */ /* 0x000fea0003800000 */
[----:B0-----:R-:W-:Y:S02]  /*71e0*/  SHF.L.U32 R60, R102, 0x10, RZ ;  /* 0x00000010663c7819 */ /* 0x001fe400000006ff */
[----:B------:R-:W-:Y:S02]  /*71f0*/  LOP3.LUT R120, R99, 0xff, RZ, 0xc0, !PT ;  /* 0x000000ff63787812 */ /* 0x000fe400078ec0ff */
[----:B------:R-:W-:Y:S02]  /*7200*/  LOP3.LUT R61, R60, 0xff0000, RZ, 0xc0, !PT ;  /* 0x00ff00003c3d7812 */ /* 0x000fe400078ec0ff */
[----:B------:R-:W-:Y:S01]  /*7210*/  LOP3.LUT R60, R103, 0xffff, RZ, 0xc0, !PT ;  /* 0x0000ffff673c7812 */ /* 0x000fe200078ec0ff */
[----:B------:R-:W-:Y:S01]  /*7220*/  IMAD.WIDE.U32 R120, R120, 0x1000000, RZ ;  /* 0x0100000078787825 */ /* 0x000fe200078e00ff */
[----:B------:R-:W-:Y:S02]  /*7230*/  LOP3.LUT R62, R98, 0xff, RZ, 0xc0, !PT ;  /* 0x000000ff623e7812 */ /* 0x000fe400078ec0ff */
        /* <DEDUP_REMOVED lines=14> */
.L_x_8299:
[----:B------:R-:W-:Y:S05]  /*7320*/  BSYNC B1 ;  /* 0x0000000000017941 */ /* 0x000fea0003800000 */
.L_x_8298:
[----:B------:R-:W-:Y:S01]  /*7330*/  VIADD R118, R118, 0x80 ;  /* 0x0000008076767836 */ /* 0x000fe20000000000 */
[----:B------:R-:W-:-:S07]  /*7340*/  IADD3 R119, R119, 0x80, RZ ;  /* 0x0000008077777810 */ /* 0x000fce0007ffe0ff */
.L_x_8225:
[----:B------:R-:W-:Y:S05]  /*7350*/  BSYNC B0 ;  /* 0x0000000000007941 */ /* 0x000fea0003800000 */
.L_x_8224:
[----:B------:R-:W-:Y:S04]  /*7360*/  BSSY B0, `(.L_x_8300) ;  /* 0x0000312000007945 */ /* 0x000fe80003800000 */
        /* <DEDUP_REMOVED lines=30> */
.L_x_8305:
[----:B------:R-:W-:-:S07]  /*7550*/  MOV R62, R112 ;  /* 0x00000070003e7202 */ /* 0x000fce0000000f00 */
.L_x_8306:
[----:B------:R-:W-:Y:S05]  /*7560*/  BSYNC B2 ;  /* 0x0000000000027941 */ /* 0x000fea0003800000 */
.L_x_8304:
        /* <DEDUP_REMOVED lines=16> */
.L_x_8310:
[----:B------:R-:W-:Y:S05]  /*7670*/  BSYNC B3 ;  /* 0x0000000000037941 */ /* 0x000fea0003800000 */
.L_x_8309:
        /* <DEDUP_REMOVED lines=44> */
.L_x_8308:
[----:B------:R-:W-:Y:S05]  /*7940*/  BSYNC B2 ;  /* 0x0000000000027941 */ /* 0x000fea0003800000 */
.L_x_8307:
        /* <DEDUP_REMOVED lines=8> */
[----:B------:R-:W-:-:S05]  /*79d0*/  FSEL R52, R54, RZ, !P5 ;  /* 0x000000ff36347208 */ /* 0x000fca0006800000 */
[----:B------:R-:W-:-:S07]  /*79e0*/  @P3 FADD.FTZ R52, R24, R52 ;  /* 0x0000003418343221 */ /* 0x000fce0000010000 */
.L_x_8303:
[----:B------:R-:W-:Y:S05]  /*79f0*/  BSYNC B1 ;  /* 0x0000000000017941 */ /* 0x000fea0003800000 */
.L_x_8302:
        /* <DEDUP_REMOVED lines=18> */
.L_x_8314:
[----:B------:R-:W-:-:S07]  /*7b20*/  MOV R53, R112 ;  /* 0x0000007000357202 */ /* 0x000fce0000000f00 */
.L_x_8315:
[----:B------:R-:W-:Y:S05]  /*7b30*/  BSYNC B2 ;  /* 0x0000000000027941 */ /* 0x000fea0003800000 */
.L_x_8313:
        /* <DEDUP_REMOVED lines=16> */
.L_x_8319:
[----:B------:R-:W-:Y:S05]  /*7c40*/  BSYNC B3 ;  /* 0x0000000000037941 */ /* 0x000fea0003800000 */
.L_x_8318:
        /* <DEDUP_REMOVED lines=44> */
.L_x_8317:
[----:B------:R-:W-:Y:S05]  /*7f10*/  BSYNC B2 ;  /* 0x0000000000027941 */ /* 0x000fea0003800000 */
.L_x_8316:
[----:B-----5:R-:W-:Y:S01]  /*7f20*/  PRMT R54, R28, 0x7632, R54 ;  /* 0x000076321c367816 */ /* 0x020fe20000000036 */
[----:B------:R-:W-:Y:S01]  /*7f30*/  IMAD.MOV.U32 R56, RZ, RZ, 0x2f800000 ;  /* 0x2f800000ff387424 */ /* 0x000fe200078e00ff */
[----:B------:R-:W-:Y:S02]  /*7f40*/  I2FP.F32.U32 R53, R53 ;  /* 0x0000003500357245 */ /* 0x000fe40000201000 */
[----:B------:R-:W-:-:S03]  /*7f50*/  SHF.L.U32 R54, R54, 0x10, RZ ;  /* 0x0000001036367819 */ /* 0x000fc600000006ff */
[----:B------:R-:W-:Y:S02]  /*7f60*/  FFMA.FTZ R53, R53, R56, 1.1641532182693481445e-10 ;  /* 0x2f00000035357423 */ /* 0x000fe40000010038 */
[----:B------:R-:W-:-:S03]  /*7f70*/  FMUL.FTZ R54, R54, UR11 ;  /* 0x0000000b36367c20 */ /* 0x000fc60008410000 */
[----:B------:R-:W-:Y:S01]  /*7f80*/  FSETP.GTU.FTZ.AND P5, PT, R53, UR9, PT ;  /* 0x0000000935007c0b */ /* 0x000fe2000bfbc000 */
[----:B------:R-:W-:-:S03]  /*7f90*/  FMUL.FTZ R54, R54, UR10 ;  /* 0x0000000a36367c20 */ /* 0x000fc60008410000 */
[----:B------:R-:W-:Y:S02]  /*7fa0*/  SEL R97, RZ, 0x1, P5 ;  /* 0x00000001ff617807 */ /* 0x000fe40002800000 */
[----:B------:R-:W-:-:S05]  /*7fb0*/  FSEL R53, R54, RZ, !P5 ;  /* 0x000000ff36357208 */ /* 0x000fca0006800000 */
[----:B------:R-:W-:-:S07]  /*7fc0*/  @P3 FADD.FTZ R53, R25, R53 ;  /* 0x0000003519353221 */ /* 0x000fce0000010000 */
.L_x_8312:
[----:B------:R-:W-:Y:S05]  /*7fd0*/  BSYNC B1 ;  /* 0x0000000000017941 */ /* 0x000fea0003800000 */
.L_x_8311:
        /* <DEDUP_REMOVED lines=18> */
.L_x_8323:
[----:B------:R-:W-:-:S07]  /*8100*/  MOV R98, R112 ;  /* 0x0000007000627202 */ /* 0x000fce0000000f00 */
.L_x_8324:
[----:B------:R-:W-:Y:S05]  /*8110*/  BSYNC B2 ;  /* 0x0000000000027941 */ /* 0x000fea0003800000 */
.L_x_8322:
        /* <DEDUP_REMOVED lines=16> */
.L_x_8328:
[----:B------:R-:W-:Y:S05]  /*8220*/  BSYNC B3 ;  /* 0x0000000000037941 */ /* 0x000fea0003800000 */
.L_x_8327:
        /* <DEDUP_REMOVED lines=44> */
.L_x_8326:
[----:B------:R-:W-:Y:S05]  /*84f0*/  BSYNC B2 ;  /* 0x0000000000027941 */ /* 0x000fea0003800000 */
.L_x_8325:
        /* <DEDUP_REMOVED lines=10> */
.L_x_8321:
[----:B------:R-:W-:Y:S05]  /*85a0*/  BSYNC B1 ;  /* 0x0000000000017941 */ /* 0x000fea0003800000 */
.L_x_8320:
        /* <DEDUP_REMOVED lines=18> */
.L_x_8332:
[----:B------:R-:W-:-:S07]  /*86d0*/  MOV R55, R112 ;  /* 0x0000007000377202 */ /* 0x000fce0000000f00 */
.L_x_8333:
[----:B------:R-:W-:Y:S05]  /*86e0*/  BSYNC B2 ;  /* 0x0000000000027941 */ /* 0x000fea0003800000 */
.L_x_8331:
        /* <DEDUP_REMOVED lines=16> */
.L_x_8337:
[----:B------:R-:W-:Y:S05]  /*87f0*/  BSYNC B3 ;  /* 0x0000000000037941 */ /* 0x000fea0003800000 */
.L_x_8336:
        /* <DEDUP_REMOVED lines=44> */
.L_x_8335:
[----:B------:R-:W-:Y:S05]  /*8ac0*/  BSYNC B2 ;  /* 0x0000000000027941 */ /* 0x000fea0003800000 */
.L_x_8334:
        /* <DEDUP_REMOVED lines=11> */
.L_x_8330:
[----:B------:R-:W-:Y:S05]  /*8b80*/  BSYNC B1 ;  /* 0x0000000000017941 */ /* 0x000fea0003800000 */
.L_x_8329:
        /* <DEDUP_REMOVED lines=18> */
.L_x_8341:
[----:B------:R-:W-:-:S07]  /*8cb0*/  MOV R100, R112 ;  /* 0x0000007000647202 */ /* 0x000fce0000000f00 */
.L_x_8342:
[----:B------:R-:W-:Y:S05]  /*8cc0*/  BSYNC B2 ;  /* 0x0000000000027941 */ /* 0x000fea0003800000 */
.L_x_8340:
        /* <DEDUP_REMOVED lines=16> */
.L_x_8346:
[----:B------:R-:W-:Y:S05]  /*8dd0*/  BSYNC B3 ;  /* 0x0000000000037941 */ /* 0x000fea0003800000 */
.L_x_8345:
        /* <DEDUP_REMOVED lines=44> */
.L_x_8344:
[----:B------:R-:W-:Y:S05]  /*90a0*/  BSYNC B2 ;  /* 0x0000000000027941 */ /* 0x000fea0003800000 */
.L_x_8343:
[----:B------:R-:W-:Y:S01]  /*90b0*/  I2FP.F32.U32 R56, R100 ;  /* 0x0000006400387245 */ /* 0x000fe20000201000 */
[----:B------:R-:W-:Y:S01]  /*90c0*/  IMAD.MOV.U32 R57, RZ, RZ, 0x2f800000 ;  /* 0x2f800000ff397424 */ /* 0x000fe200078e00ff */
        /* <DEDUP_REMOVED lines=8> */
.L_x_8339:
[----:B------:R-:W-:Y:S05]  /*9150*/  BSYNC B1 ;  /* 0x0000000000017941 */ /* 0x000fea0003800000 */
.L_x_8338:
        /* <DEDUP_REMOVED lines=18> */
.L_x_8350:
[----:B------:R-:W-:-:S07]  /*9280*/  MOV R57, R112 ;  /* 0x0000007000397202 */ /* 0x000fce0000000f00 */
.L_x_8351:
[----:B------:R-:W-:Y:S05]  /*9290*/  BSYNC B2 ;  /* 0x0000000000027941 */ /* 0x000fea0003800000 */
.L_x_8349:
        /* <DEDUP_REMOVED lines=16> */
.L_x_8355:
[----:B------:R-:W-:Y:S05]  /*93a0*/  BSYNC B3 ;  /* 0x0000000000037941 */ /* 0x000fea0003800000 */
.L_x_8354:
        /* <DEDUP_REMOVED lines=44> */
.L_x_8353:
[----:B------:R-:W-:Y:S05]  /*9670*/  BSYNC B2 ;  /* 0x0000000000027941 */ /* 0x000fea0003800000 */
.L_x_8352:
[----:B------:R-:W-:Y:S01]  /*9680*/  PRMT R58, R30, 0x7632, R58 ;  /* 0x000076321e3a7816 */ /* 0x000fe2000000003a */
        /* <DEDUP_REMOVED lines=10> */
.L_x_8348:
[----:B------:R-:W-:Y:S05]  /*9730*/  BSYNC B1 ;  /* 0x0000000000017941 */ /* 0x000fea0003800000 */
.L_x_8347:
        /* <DEDUP_REMOVED lines=18> */
.L_x_8359:
[----:B------:R-:W-:-:S07]  /*9860*/  MOV R102, R112 ;  /* 0x0000007000667202 */ /* 0x000fce0000000f00 */
.L_x_8360:
[----:B------:R-:W-:Y:S05]  /*9870*/  BSYNC B2 ;  /* 0x0000000000027941 */ /* 0x000fea0003800000 */
.L_x_8358:
        /* <DEDUP_REMOVED lines=16> */
.L_x_8364:
[----:B------:R-:W-:Y:S05]  /*9980*/  BSYNC B3 ;  /* 0x0000000000037941 */ /* 0x000fea0003800000 */
.L_x_8363:
        /* <DEDUP_REMOVED lines=43> */
[----:B------:R-:W-:-:S11]  /*9c40*/  HFMA2.MMA R62, -RZ, RZ, 0, 0 ;  /* 0x00000000ff3e7435 */ /* 0x000fd600000001ff */
.L_x_8362:
[----:B------:R-:W-:Y:S05]  /*9c50*/  BSYNC B2 ;  /* 0x0000000000027941 */ /* 0x000fea0003800000 */
.L_x_8361:
        /* <DEDUP_REMOVED lines=10> */
.L_x_8357:
[----:B------:R-:W-:Y:S05]  /*9d00*/  BSYNC B1 ;  /* 0x0000000000017941 */ /* 0x000fea0003800000 */
.L_x_8356:
        /* <DEDUP_REMOVED lines=18> */
.L_x_8368:
[----:B------:R-:W-:-:S07]  /*9e30*/  MOV R59, R112 ;  /* 0x00000070003b7202 */ /* 0x000fce0000000f00 */
.L_x_8369:
[----:B------:R-:W-:Y:S05]  /*9e40*/  BSYNC B2 ;  /* 0x0000000000027941 */ /* 0x000fea0003800000 */
.L_x_8367:
        /* <DEDUP_REMOVED lines=16> */
.L_x_8373:
[----:B------:R-:W-:Y:S05]  /*9f50*/  BSYNC B3 ;  /* 0x0000000000037941 */ /* 0x000fea0003800000 */
.L_x_8372:
        /* <DEDUP_REMOVED lines=44> */
.L_x_8371:
[----:B------:R-:W-:Y:S05]  /*a220*/  BSYNC B2 ;  /* 0x0000000000027941 */ /* 0x000fea0003800000 */
.L_x_8370:
        /* <DEDUP_REMOVED lines=11> */
.L_x_8366:
[----:B------:R-:W-:Y:S05]  /*a2e0*/  BSYNC B1 ;  /* 0x0000000000017941 */ /* 0x000fea0003800000 */
.L_x_8365:
[----:B------:R-:W0:Y:S02]  /*a2f0*/  LDC.64 R60, c[0x0][0x238] ;  /* 0x00008e00ff3c7b82 */ /* 0x000e240000000a00 */
[----:B0-----:R-:W-:-:S05]  /*a300*/  IMAD.WIDE.U32 R60, R118, 0x20, R60 ;  /* 0x00000020763c7825 */ /* 0x001fca00078e003c */
[----:B------:R2:W-:Y:S04]  /*a310*/  STG.E.128 desc[UR6][R60.64], R52 ;  /* 0x000000343c007986 */ /* 0x0005e8000c101d06 */
[----:B------:R2:W-:Y:S01]  /*a320*/  STG.E.128 desc[UR6][R60.64+0x10], R56 ;  /* 0x000010383c007986 */ /* 0x0005e2000c101d06 */
[----:B------:R-:W-:Y:S05]  /*a330*/  @!P2 BRA `(.L_x_8301) ;  /* 0x000000000050a947 */ /* 0x000fea0003800000 */
[----:B--2---:R-:W-:Y:S01]  /*a340*/  IMAD.U32 R60, R102, 0x10000, RZ ;  /* 0x00010000663c7824 */ /* 0x004fe200078e00ff */
[----:B------:R-:W-:Y:S02]  /*a350*/  LOP3.LUT R122, R99, 0xff, RZ, 0xc0, !PT ;  /* 0x000000ff637a7812 */ /* 0x000fe400078ec0ff */
[----:B------:R-:W-:Y:S02]  /*a360*/  LOP3.LUT R120, R98, 0xff, RZ, 0xc0, !PT ;  /* 0x000000ff62787812 */ /* 0x000fe400078ec0ff */
[----:B------:R-:W-:Y:S01]  /*a370*/  LOP3.LUT R61, R60, 0xff0000, RZ, 0xc0, !PT ;  /* 0x00ff00003c3d7812 */ /* 0x000fe200078ec0ff */
[----:B------:R-:W-:Y:S01]  /*a380*/  IMAD.WIDE.U32 R122, R122, 0x1000000, RZ ;  /* 0x010000007a7a7825 */ /* 0x000fe200078e00ff */
[----:B------:R-:W-:Y:S02]  /*a390*/  LOP3.LUT R60, R103, 0xffff, RZ, 0xc0, !PT ;  /* 0x0000ffff673c7812 */ /* 0x000fe400078ec0ff */
[----:B------:R-:W-:Y:S01]  /*a3a0*/  LOP3.LUT R62, R97, 0xff, RZ, 0xc0, !PT ;  /* 0x000000ff613e7812 */ /* 0x000fe200078ec0ff */
[----:B------:R-:W-:Y:S01]  /*a3b0*/  IMAD.WIDE.U32 R120, R120, 0x10000, RZ ;  /* 0x0001000078787825 */ /* 0x000fe200078e00ff */
[----:B------:R-:W-:-:S02]  /*a3c0*/  PRMT R60, R61, 0x4210, R60 ;  /* 0x000042103d3c7816 */ /* 0x000fc4000000003c */
[----:B------:R-:W-:-:S04]  /*a3d0*/  PRMT R61, R101, 0x7104, RZ ;  /* 0x00007104653d7816 */ /* 0x000fc800000000ff */
[----:B------:R-:W-:Y:S02]  /*a3e0*/  LOP3.LUT R63, R60, 0xff00, R61, 0xf8, !PT ;  /* 0x0000ff003c3f7812 */ /* 0x000fe400078ef83d */
[----:B------:R-:W0:Y:S02]  /*a3f0*/  LDC.64 R60, c[0x0][0x240] ;  /* 0x00009000ff3c7b82 */ /* 0x000e240000000a00 */
[----:B------:R-:W-:Y:S01]  /*a400*/  LOP3.LUT R117, R63, 0xff, R100, 0xf8, !PT ;  /* 0x000000ff3f757812 */ /* 0x000fe200078ef864 */
[----:B------:R-:W-:-:S03]  /*a410*/  IMAD.WIDE.U32 R62, R62, 0x100, RZ ;  /* 0x000001003e3e7825 */ /* 0x000fc600078e00ff */
[----:B------:R-:W-:Y:S02]  /*a420*/  LOP3.LUT R117, R121, R117, R123, 0xfe, !PT ;  /* 0x0000007579757212 */ /* 0x000fe400078efe7b */
[----:B------:R-:W-:Y:S02]  /*a430*/  LOP3.LUT R121, R62, R122, R120, 0xfe, !PT ;  /* 0x0000007a3e797212 */ /* 0x000fe400078efe78 */
[----:B------:R-:W-:Y:S02]  /*a440*/  LOP3.LUT R63, R117, R63, RZ, 0xfc, !PT ;  /* 0x0000003f753f7212 */ /* 0x000fe400078efcff */
[----:B------:R-:W-:Y:S01]  /*a450*/  LOP3.LUT R62, R121, 0xff, R104, 0xf8, !PT ;  /* 0x000000ff793e7812 */ /* 0x000fe200078ef868 */
[----:B0-----:R-:W-:-:S05]  /*a460*/  IMAD.WIDE.U32 R60, R119, 0x8, R60 ;  /* 0x00000008773c7825 */ /* 0x001fca00078e003c */
[----:B------:R3:W-:Y:S02]  /*a470*/  STG.E.64 desc[UR6][R60.64], R62 ;  /* 0x0000003e3c007986 */ /* 0x0007e4000c101b06 */
.L_x_8301:
[----:B------:R-:W-:Y:S05]  /*a480*/  BSYNC B0 ;  /* 0x0000000000007941 */ /* 0x000fea0003800000 */
.L_x_8300:
[----:B0123--:R-:W-:Y:S01]  /*a490*/  FADD.FTZ R60, RZ, R36 ;  /* 0x00000024ff3c7221 */ /* 0x00ffe20000010000 */
[C---:B------:R-:W-:Y:S01]  /*a4a0*/  ISETP.GT.U32.AND P2, PT, R2.reuse, 0xff, PT ;  /* 0x000000ff0200780c */ /* 0x040fe20003f44070 */
        /* <DEDUP_REMOVED lines=101> */
.L_x_8392:
[----:B------:R-:W2:Y:S01]  /*ab00*/  @!P5 S2R R118, SR_CgaCtaId ;  /* 0x000000000076d919 */ /* 0x000ea20000008800 */
[----:B------:R-:W-:Y:S01]  /*ab10*/  LOP3.LUT R63, R63, 0x3, RZ, 0xc0, !PT ;  /* 0x000000033f3f7812 */ /* 0x000fe200078ec0ff */
[----:B-1----:R-:W-:Y:S01]  /*ab20*/  FADD.FTZ R61, R121, R124 ;  /* 0x0000007c793d7221 */ /* 0x002fe20000010000 */
[----:B------:R-:W-:Y:S01]  /*ab30*/  @!P5 MOV R115, 0x400 ;  /* 0x000004000073d802 */ /* 0x000fe20000000f00 */
[----:B------:R-:W-:Y:S05]  /*ab40*/  WARPSYNC.ALL ;  /* 0x0000000000007948 */ /* 0x000fea0003800000 */
[----:B------:R-:W-:-:S04]  /*ab50*/  LOP3.LUT R117, R0, 0x1f, RZ, 0xc0, !PT ;  /* 0x0000001f00757812 */ /* 0x000fc800078ec0ff */
[----:B------:R-:W-:Y:S02]  /*ab60*/  ISETP.GT.U32.AND P2, PT, R117, 0x3, PT ;  /* 0x000000037500780c */ /* 0x000fe40003f44070 */
[----:B--2---:R-:W-:Y:S01]  /*ab70*/  @!P5 LEA R118, R118, R115, 0x18 ;  /* 0x000000737676d211 */ /* 0x004fe200078ec0ff */
[----:B------:R-:W-:-:S05]  /*ab80*/  @!P5 IMAD.IADD R115, R62, 0x1, R63 ;  /* 0x000000013e73d824 */ /* 0x000fca00078e023f */
        /* <DEDUP_REMOVED lines=11> */
[----:B------:R-:W0:Y:S01]  /*ac40*/  SHFL.DOWN PT, R119, R120, 0x2, 0x1f ;  /* 0x08401f0078777f89 */ /* 0x000e2200000e0000 */
[----:B-1----:R-:W-:-:S04]  /*ac50*/  @!P2 LEA R61, R61, R60, 0x18 ;  /* 0x0000003c3d3da211 */ /* 0x002fc800078ec0ff */
[----:B------:R-:W-:Y:S02]  /*ac60*/  @!P2 LEA R122, R62, R61, 0x3 ;  /* 0x0000003d3e7aa211 */ /* 0x000fe400078e18ff */
[----:B------:R-:W-:Y:S01]  /*ac70*/  CS2R R60, SRZ ;  /* 0x00000000003c7805 */ /* 0x000fe2000001ff00 */
[----:B0-----:R-:W-:Y:S01]  /*ac80*/  IMAD.IADD R115, R119, 0x1, R120 ;  /* 0x0000000177737824 */ /* 0x001fe200078e0278 */
[----:B------:R-:W-:-:S04]  /*ac90*/  I2FP.F32.S32 R119, R119 ;  /* 0x0000007700777245 */ /* 0x000fc80000201400 */
        /* <DEDUP_REMOVED lines=11> */
[----:B--2---:R-:W-:Y:S01]  /*ad50*/  FADD.FTZ R118, R118, R61 ;  /* 0x0000003d76767221 */ /* 0x004fe20000010000 */
[----:B------:R-:W-:Y:S02]  /*ad60*/  IADD3 R61, R115, R120, RZ ;  /* 0x00000078733d7210 */ /* 0x000fe40007ffe0ff */
[----:B------:R-:W-:Y:S01]  /*ad70*/  FMUL.FTZ R60, R60, R121 ;  /* 0x000000793c3c7220 */ /* 0x000fe20000410000 */
[C---:B-1----:R-:W-:Y:S01]  /*ad80*/  FMUL.FTZ R121, R117.reuse, R122 ;  /* 0x0000007a75797220 */ /* 0x042fe20000410000 */
[----:B------:R-:W-:Y:S02]  /*ad90*/  I2FP.F32.S32 R61, R61 ;  /* 0x0000003d003d7245 */ /* 0x000fe40000201400 */
[----:B------:R-:W-:Y:S01]  /*ada0*/  FMUL.FTZ R119, R60, R119 ;  /* 0x000000773c777220 */ /* 0x000fe20000410000 */
[----:B------:R-:W-:Y:S01]  /*adb0*/  I2FP.F32.S32 R120, R120 ;  /* 0x0000007800787245 */ /* 0x000fe20000201400 */
[----:B------:R-:W0:Y:S02]  /*adc0*/  SHFL.DOWN PT, R60, R121, 0x1, 0x1f ;  /* 0x08201f00793c7f89 */ /* 0x000e2400000e0000 */
[----:B------:R-:W-:Y:S01]  /*add0*/  FFMA.FTZ R117, R117, R119, R118 ;  /* 0x0000007775757223 */ /* 0x000fe20000010076 */
[----:B------:R-:W1:Y:S04]  /*ade0*/  MUFU.RCP R61, R61 ;  /* 0x0000003d003d7308 */ /* 0x000e680000001000 */
[----:B------:R-:W2:Y:S01]  /*adf0*/  SHFL.DOWN PT, R118, R117, 0x1, 0x1f ;  /* 0x08201f0075767f89 */ /* 0x000ea200000e0000 */
[----:B0-----:R-:W-:Y:S01]  /*ae00*/  FADD.FTZ R115, R121, -R60 ;  /* 0x8000003c79737221 */ /* 0x001fe20000010000 */
[----:B------:R-:W-:-:S03]  /*ae10*/  FMUL.FTZ R119, R60, R120 ;  /* 0x000000783c777220 */ /* 0x000fc60000410000 */
[----:B------:R-:W-:Y:S01]  /*ae20*/  FMUL.FTZ R115, R115, R115 ;  /* 0x0000007373737220 */ /* 0x000fe20000410000 */
[----:B--2---:R-:W-:-:S03]  /*ae30*/  FADD.FTZ R118, R117, R118 ;  /* 0x0000007675767221 */ /* 0x004fc60000010000 */
[C---:B------:R-:W-:Y:S01]  /*ae40*/  FMUL.FTZ R115, R62.reuse, R115 ;  /* 0x000000733e737220 */ /* 0x040fe20000410000 */
[----:B------:R-:W-:-:S03]  /*ae50*/  FFMA.FTZ R62, R62, R121, R119 ;  /* 0x000000793e3e7223 */ /* 0x000fc60000010077 */
[----:B------:R-:W-:Y:S01]  /*ae60*/  FMUL.FTZ R115, R115, R120 ;  /* 0x0000007873737220 */ /* 0x000fe20000410000 */
[C---:B-1----:R-:W-:Y:S02]  /*ae70*/  FMUL.FTZ R117, R61.reuse, R62 ;  /* 0x0000003e3d757220 */ /* 0x042fe40000410000 */
[----:B------:R-:W0:Y:S01]  /*ae80*/  @!P2 LDC.64 R62, c[0x0][0x258] ;  /* 0x00009600ff3eab82 */ /* 0x000e220000000a00 */
[----:B------:R-:W-:-:S03]  /*ae90*/  FFMA.FTZ R118, R61, R115, R118 ;  /* 0x000000733d767223 */ /* 0x000fc60000010076 */
[----:B------:R-:W1:Y:S04]  /*aea0*/  SHFL.IDX PT, R117, R117, RZ, 0x1f ;  /* 0x00001fff75757589 */ /* 0x000e6800000e0000 */
[----:B------:R-:W2:Y:S01]  /*aeb0*/  SHFL.IDX PT, R118, R118, RZ, 0x1f ;  /* 0x00001fff76767589 */ /* 0x000ea200000e0000 */
[----:B------:R-:W2:Y:S08]  /*aec0*/  LDC R115, c[0x0][0x2d8] ;  /* 0x0000b600ff737b82 */ /* 0x000eb00000000800 */
[----:B------:R-:W3:Y:S01]  /*aed0*/  @!P2 LDC.64 R60, c[0x0][0x250] ;  /* 0x00009400ff3cab82 */ /* 0x000ee20000000a00 */
[----:B0-----:R-:W-:Y:S01]  /*aee0*/  @!P2 LEA R62, P5, R23, R62, 0x2 ;  /* 0x0000003e173ea211 */ /* 0x001fe200078a10ff */
[----:B-1----:R-:W-:-:S03]  /*aef0*/  FMUL.FTZ R119, R117, R117 ;  /* 0x0000007575777220 */ /* 0x002fc60000410000 */
[----:B------:R-:W-:Y:S02]  /*af00*/  @!P2 LEA.HI.X R63, R23, R63, R116, 0x2, P5 ;  /* 0x0000003f173fa211 */ /* 0x000fe400028f1474 */
[----:B------:R-:W-:Y:S01]  /*af10*/  FSEL R120, R119, RZ, !P4 ;  /* 0x000000ff77787208 */ /* 0x000fe20006000000 */
[----:B--2---:R-:W-:-:S04]  /*af20*/  FFMA.FTZ R115, R118, UR12, R115 ;  /* 0x0000000c76737c23 */ /* 0x004fc80008010073 */
[----:B------:R-:W-:Y:S01]  /*af30*/  FADD.FTZ R115, R115, R120 ;  /* 0x0000007873737221 */ /* 0x000fe20000010000 */
[----:B---3--:R-:W-:-:S05]  /*af40*/  @!P2 LEA R60, P4, R23, R60, 0x2 ;  /* 0x0000003c173ca211 */ /* 0x008fca00078810ff */
[----:B------:R-:W0:Y:S01]  /*af50*/  MUFU.RSQ R115, R115 ;  /* 0x0000007300737308 */ /* 0x000e220000001400 */
[----:B------:R-:W-:-:S05]  /*af60*/  @!P2 LEA.HI.X R61, R23, R61, R116, 0x2, P4 ;  /* 0x0000003d173da211 */ /* 0x000fca00020f1474 */
        /* <DEDUP_REMOVED lines=25> */
[--C-:B------:R-:W-:Y:S01]  /*b100*/  FADD.FTZ R124, R42, -R114.reuse ;  /* 0x800000722a7c7221 */ /* 0x100fe20000010000 */
[C---:B------:R-:W-:Y:S01]  /*b110*/  FMUL.FTZ R120, R115.reuse, R120 ;  /* 0x0000007873787220 */ /* 0x040fe20000410000 */
[----:B------:R-:W-:Y:S01]  /*b120*/  FMUL.FTZ R122, R115, R122 ;  /* 0x0000007a737a7220 */ /* 0x000fe20000410000 */
[----:B------:R-:W-:Y:S01]  /*b130*/  F2FP.BF16.F32.PACK_AB R60, R61, R60 ;  /* 0x0000003c3d3c723e */ /* 0x000fe200000010ff */
        /* <DEDUP_REMOVED lines=17> */
.L_x_8378:
[----:B------:R-:W-:Y:S05]  /*b250*/  BSYNC B1 ;  /* 0x0000000000017941 */ /* 0x000fea0003800000 */
.L_x_8377:
        /* <DEDUP_REMOVED lines=35> */
.L_x_8380:
[----:B------:R-:W-:Y:S05]  /*b490*/  BSYNC B1 ;  /* 0x0000000000017941 */ /* 0x000fea0003800000 */
.L_x_8379:
[----:B------:R-:W-:Y:S05]  /*b4a0*/  @!P0 BRA `(.L_x_8376) ;  /* 0x00000000007c8947 */ /* 0x000fea0003800000 */
[--C-:B01----:R-:W-:Y:S01]  /*b4b0*/  FADD.FTZ R116, R58, -R114.reuse ;  /* 0x800000723a747221 */ /* 0x103fe20000010000 */
        /* <DEDUP_REMOVED lines=30> */
.L_x_8376:
[----:B------:R-:W-:Y:S05]  /*b6a0*/  BSYNC B0 ;  /* 0x0000000000007941 */ /* 0x000fea0003800000 */
.L_x_8375:
[----:B------:R-:W-:Y:S02]  /*b6b0*/  IADD3 R23, R23, UR14, RZ ;  /* 0x0000000e17177c10 */ /* 0x000fe4000fffe0ff */
[----:B------:R-:W-:Y:S02]  /*b6c0*/  SEL R115, RZ, 0x1, P3 ;  /* 0x00000001ff737807 */ /* 0x000fe40001800000 */
[----:B------:R-:W-:-:S13]  /*b6d0*/  ISETP.GE.AND P2, PT, R23, UR15, PT ;  /* 0x0000000f17007c0c */ /* 0x000fda000bf46270 */
[----:B------:R-:W-:Y:S05]  /*b6e0*/  @!P2 BRA `(.L_x_8381) ;  /* 0xffffff580010a947 */ /* 0x000fea000383ffff */
[----:B------:R-:W-:Y:S05]  /*b6f0*/  EXIT ;  /* 0x000000000000794d */ /* 0x000fea0003800000 */
.L_x_8374:
[----:B------:R-:W-:Y:S01]  /*b700*/  HFMA2.MMA R115, -RZ, RZ, 0, 5.9604644775390625e-08 ;  /* 0x00000001ff737435 */ /* 0x000fe200000001ff */
[----:B------:R-:W-:Y:S01]  /*b710*/  IMAD.MOV.U32 R125, RZ, RZ, R61 ;  /* 0x000000ffff7d7224 */ /* 0x000fe200078e003d */
[----:B------:R-:W-:Y:S01]  /*b720*/  MOV R117, 0xffffffff ;  /* 0xffffffff00757802 */ /* 0x000fe20000000f00 */
[----:B------:R-:W-:-:S08]  /*b730*/  IMAD.MOV.U32 R118, RZ, RZ, 0x1f ;  /* 0x0000001fff767424 */ /* 0x000fd000078e00ff */
[----:B-----5:R-:W-:Y:S05]  /*b740*/  WARPSYNC.COLLECTIVE R117, `(.L_x_8382) ;  /* 0x0000000075087348 */ /* 0x020fea0003c00000 */
[----:B------:R0:W1:Y:S02]  /*b750*/  SHFL.BFLY P6, R123, R125, R115, R118 ;  /* 0x0c0000737d7b7389 */ /* 0x00006400000c0076 */
[----:B01---5:R-:W-:Y:S01]  /*b760*/  ENDCOLLECTIVE ;  /* 0x000000000000791b */ /* 0x023fe20003800000 */
.L_x_8382:
[----:B------:R-:W-:Y:S02]  /*b770*/  IMAD.MOV.U32 R115, RZ, RZ, 0x2 ;  /* 0x00000002ff737424 */ /* 0x000fe400078e00ff */
[----:B------:R-:W-:-:S04]  /*b780*/  IMAD.MOV.U32 R60, RZ, RZ, R123 ;  /* 0x000000ffff3c7224 */ /* 0x000fc800078e007b */
[----:B------:R-:W-:-:S05]  /*b790*/  FADD.FTZ R119, R61, R60 ;  /* 0x0000003c3d777221 */ /* 0x000fca0000010000 */
[----:B------:R-:W-:-:S07]  /*b7a0*/  MOV R125, R119 ;  /* 0x00000077007d7202 */ /* 0x000fce0000000f00 */
[----:B------:R-:W-:Y:S05]  /*b7b0*/  WARPSYNC.COLLECTIVE R117, `(.L_x_8383) ;  /* 0x0000000075087348 */ /* 0x000fea0003c00000 */
[----:B------:R0:W1:Y:S02]  /*b7c0*/  SHFL.BFLY P6, R123, R125, R115, R118 ;  /* 0x0c0000737d7b7389 */ /* 0x00006400000c0076 */
[----:B01----:R-:W-:Y:S01]  /*b7d0*/  ENDCOLLECTIVE ;  /* 0x000000000000791b */ /* 0x003fe20003800000 */
.L_x_8383:
[----:B------:R-:W-:Y:S01]  /*b7e0*/  HFMA2.MMA R115, -RZ, RZ, 0, 2.384185791015625e-07 ;  /* 0x00000004ff737435 */ /* 0x000fe200000001ff */
[----:B------:R-:W-:-:S05]  /*b7f0*/  MOV R60, R123 ;  /* 0x0000007b003c7202 */ /* 0x000fca0000000f00 */
[----:B------:R-:W-:-:S04]  /*b800*/  FADD.FTZ R120, R119, R60 ;  /* 0x0000003c77787221 */ /* 0x000fc80000010000 */
[----:B------:R-:W-:-:S07]  /*b810*/  IMAD.MOV.U32 R125, RZ, RZ, R120 ;  /* 0x000000ffff7d7224 */ /* 0x000fce00078e0078 */
[----:B------:R-:W-:Y:S05]  /*b820*/  WARPSYNC.COLLECTIVE R117, `(.L_x_8384) ;  /* 0x0000000075087348 */ /* 0x000fea0003c00000 */
[----:B------:R0:W1:Y:S02]  /*b830*/  SHFL.BFLY P6, R123, R125, R115, R118 ;  /* 0x0c0000737d7b7389 */ /* 0x00006400000c0076 */
[----:B01----:R-:W-:Y:S01]  /*b840*/  ENDCOLLECTIVE ;  /* 0x000000000000791b */ /* 0x003fe20003800000 */
.L_x_8384:
[----:B------:R-:W-:Y:S02]  /*b850*/  IMAD.MOV.U32 R115, RZ, RZ, 0x8 ;  /* 0x00000008ff737424 */ /* 0x000fe400078e00ff */
[----:B------:R-:W-:-:S04]  /*b860*/  IMAD.MOV.U32 R121, RZ, RZ, R123 ;  /* 0x000000ffff797224 */ /* 0x000fc800078e007b */
[----:B------:R-:W-:-:S05]  /*b870*/  FADD.FTZ R121, R120, R121 ;  /* 0x0000007978797221 */ /* 0x000fca0000010000 */
[----:B------:R-:W-:-:S07]  /*b880*/  MOV R125, R121 ;  /* 0x00000079007d7202 */ /* 0x000fce0000000f00 */
[----:B------:R-:W-:Y:S05]  /*b890*/  WARPSYNC.COLLECTIVE R117, `(.L_x_8385) ;  /* 0x0000000075087348 */ /* 0x000fea0003c00000 */
[----:B------:R0:W1:Y:S02]  /*b8a0*/  SHFL.BFLY P6, R123, R125, R115, R118 ;  /* 0x0c0000737d7b7389 */ /* 0x00006400000c0076 */
[----:B01----:R-:W-:Y:S01]  /*b8b0*/  ENDCOLLECTIVE ;  /* 0x000000000000791b */ /* 0x003fe20003800000 */
.L_x_8385:
[----:B------:R-:W-:Y:S01]  /*b8c0*/  HFMA2.MMA R115, -RZ, RZ, 0, 9.5367431640625e-07 ;  /* 0x00000010ff737435 */ /* 0x000fe200000001ff */
[----:B------:R-:W-:-:S05]  /*b8d0*/  MOV R60, R123 ;  /* 0x0000007b003c7202 */ /* 0x000fca0000000f00 */
[----:B------:R-:W-:-:S04]  /*b8e0*/  FADD.FTZ R122, R121, R60 ;  /* 0x0000003c797a7221 */ /* 0x000fc80000010000 */
[----:B------:R-:W-:-:S07]  /*b8f0*/  IMAD.MOV.U32 R125, RZ, RZ, R122 ;  /* 0x000000ffff7d7224 */ /* 0x000fce00078e007a */
[----:B------:R-:W-:Y:S05]  /*b900*/  WARPSYNC.COLLECTIVE R117, `(.L_x_8386) ;  /* 0x0000000075087348 */ /* 0x000fea0003c00000 */
[----:B------:R0:W1:Y:S02]  /*b910*/  SHFL.BFLY P6, R123, R125, R115, R118 ;  /* 0x0c0000737d7b7389 */ /* 0x00006400000c0076 */
[----:B01----:R-:W-:Y:S01]  /*b920*/  ENDCOLLECTIVE ;  /* 0x000000000000791b */ /* 0x003fe20003800000 */
.L_x_8386:
        /* <DEDUP_REMOVED lines=51> */
[----:B------:R-:W-:Y:S01]  /*bc60*/  MOV R115, 0x1 ;  /* 0x0000000100737802 */ /* 0x000fe20000000f00 */
[----:B------:R-:W-:Y:S02]  /*bc70*/  IMAD.MOV.U32 R118, RZ, RZ, 0x1f ;  /* 0x0000001fff767424 */ /* 0x000fe400078e00ff */
[----:B------:R-:W-:-:S07]  /*bc80*/  IMAD.MOV.U32 R125, RZ, RZ, R61 ;  /* 0x000000ffff7d7224 */ /* 0x000fce00078e003d */
[----:B------:R-:W-:Y:S05]  /*bc90*/  WARPSYNC.COLLECTIVE R117, `(.L_x_8387) ;  /* 0x0000000075087348 */ /* 0x000fea0003c00000 */
[----:B------:R0:W1:Y:S02]  /*bca0*/  SHFL.BFLY P6, R123, R125, R115, R118 ;  /* 0x0c0000737d7b7389 */ /* 0x00006400000c0076 */
[----:B01----:R-:W-:Y:S01]  /*bcb0*/  ENDCOLLECTIVE ;  /* 0x000000000000791b */ /* 0x003fe20003800000 */
.L_x_8387:
[----:B------:R-:W-:Y:S01]  /*bcc0*/  HFMA2.MMA R115, -RZ, RZ, 0, 1.1920928955078125e-07 ;  /* 0x00000002ff737435 */ /* 0x000fe200000001ff */
[----:B------:R-:W-:-:S05]  /*bcd0*/  MOV R120, R123 ;  /* 0x0000007b00787202 */ /* 0x000fca0000000f00 */
[----:B------:R-:W-:-:S04]  /*bce0*/  FADD.FTZ R120, R61, R120 ;  /* 0x000000783d787221 */ /* 0x000fc80000010000 */
[----:B------:R-:W-:-:S07]  /*bcf0*/  IMAD.MOV.U32 R125, RZ, RZ, R120 ;  /* 0x000000ffff7d7224 */ /* 0x000fce00078e0078 */
[----:B------:R-:W-:Y:S05]  /*bd00*/  WARPSYNC.COLLECTIVE R117, `(.L_x_8388) ;  /* 0x0000000075087348 */ /* 0x000fea0003c00000 */
[----:B------:R0:W1:Y:S02]  /*bd10*/  SHFL.BFLY P6, R123, R125, R115, R118 ;  /* 0x0c0000737d7b7389 */ /* 0x00006400000c0076 */
[----:B01----:R-:W-:Y:S01]  /*bd20*/  ENDCOLLECTIVE ;  /* 0x000000000000791b */ /* 0x003fe20003800000 */
.L_x_8388:
[----:B------:R-:W-:Y:S02]  /*bd30*/  IMAD.MOV.U32 R115, RZ, RZ, 0x4 ;  /* 0x00000004ff737424 */ /* 0x000fe400078e00ff */
[----:B------:R-:W-:-:S04]  /*bd40*/  IMAD.MOV.U32 R119, RZ, RZ, R123 ;  /* 0x000000ffff777224 */ /* 0x000fc800078e007b */
[----:B------:R-:W-:-:S05]  /*bd50*/  FADD.FTZ R119, R120, R119 ;  /* 0x0000007778777221 */ /* 0x000fca0000010000 */
[----:B------:R-:W-:-:S07]  /*bd60*/  MOV R125, R119 ;  /* 0x00000077007d7202 */ /* 0x000fce0000000f00 */
[----:B------:R-:W-:Y:S05]  /*bd70*/  WARPSYNC.COLLECTIVE R117, `(.L_x_8389) ;  /* 0x0000000075087348 */ /* 0x000fea0003c00000 */
[----:B------:R0:W1:Y:S02]  /*bd80*/  SHFL.BFLY P6, R123, R125, R115, R118 ;  /* 0x0c0000737d7b7389 */ /* 0x00006400000c0076 */
[----:B01----:R-:W-:Y:S01]  /*bd90*/  ENDCOLLECTIVE ;  /* 0x000000000000791b */ /* 0x003fe20003800000 */
.L_x_8389:
[----:B------:R-:W-:Y:S01]  /*bda0*/  HFMA2.MMA R115, -RZ, RZ, 0, 4.76837158203125e-07 ;  /* 0x00000008ff737435 */ /* 0x000fe200000001ff */
[----:B------:R-:W-:-:S05]  /*bdb0*/  MOV R122, R123 ;  /* 0x0000007b007a7202 */ /* 0x000fca0000000f00 */
[----:B------:R-:W-:-:S04]  /*bdc0*/  FADD.FTZ R122, R119, R122 ;  /* 0x0000007a777a7221 */ /* 0x000fc80000010000 */
[----:B------:R-:W-:-:S07]  /*bdd0*/  IMAD.MOV.U32 R125, RZ, RZ, R122 ;  /* 0x000000ffff7d7224 */ /* 0x000fce00078e007a */
[----:B------:R-:W-:Y:S05]  /*bde0*/  WARPSYNC.COLLECTIVE R117, `(.L_x_8390) ;  /* 0x0000000075087348 */ /* 0x000fea0003c00000 */
[----:B------:R0:W1:Y:S02]  /*bdf0*/  SHFL.BFLY P6, R123, R125, R115, R118 ;  /* 0x0c0000737d7b7389 */ /* 0x00006400000c0076 */
[----:B01----:R-:W-:Y:S01]  /*be00*/  ENDCOLLECTIVE ;  /* 0x000000000000791b */ /* 0x003fe20003800000 */
.L_x_8390:
[----:B------:R-:W-:Y:S02]  /*be10*/  IMAD.MOV.U32 R115, RZ, RZ, 0x10 ;  /* 0x00000010ff737424 */ /* 0x000fe400078e00ff */
[----:B------:R-:W-:-:S04]  /*be20*/  IMAD.MOV.U32 R121, RZ, RZ, R123 ;  /* 0x000000ffff797224 */ /* 0x000fc800078e007b */
[----:B------:R-:W-:-:S05]  /*be30*/  FADD.FTZ R121, R122, R121 ;  /* 0x000000797a797221 */ /* 0x000fca0000010000 */
[----:B------:R-:W-:-:S07]  /*be40*/  MOV R125, R121 ;  /* 0x00000079007d7202 */ /* 0x000fce0000000f00 */
[----:B------:R-:W-:Y:S05]  /*be50*/  WARPSYNC.COLLECTIVE R117, `(.L_x_8391) ;  /* 0x0000000075087348 */ /* 0x000fea0003c00000 */
[----:B------:R0:W1:Y:S02]  /*be60*/  SHFL.BFLY P6, R123, R125, R115, R118 ;  /* 0x0c0000737d7b7389 */ /* 0x00006400000c0076 */
[----:B01----:R-:W-:Y:S01]  /*be70*/  ENDCOLLECTIVE ;  /* 0x000000000000791b */ /* 0x003fe20003800000 */
.L_x_8391:
[----:B------:R-:W-:Y:S01]  /*be80*/  MOV R124, R123 ;  /* 0x0000007b007c7202 */ /* 0x000fe20000000f00 */
[----:B------:R-:W-:Y:S06]  /*be90*/  BRA `(.L_x_8392) ;  /* 0xffffffec00187947 */ /* 0x000fec000383ffff */
.L_x_8393:
        /* <DEDUP_REMOVED lines=14> */
.L_x_23266:


//--------------------- .text._ZN10layer_norm13ln_fwd_kernelINS_13Kernel_traitsI13__nv_bfloat16S2_fS2_fjLj3072ELj1ELj1ELj4ELj16ENS_18Kernel_traits_baseILj3072ES2_S2_fS2_fjLj128EEEEELb1ELb0ELb1ELb1EEEvNS_9FwdParamsE --------------------------
	.section	.text._ZN10layer_norm13ln_fwd_kernelINS_13Kernel_traitsI13__nv_bfloat16S2_fS2_fjLj3072ELj1ELj1ELj4ELj16ENS_18Kernel_traits_baseILj3072ES2_S2_fS2_fjLj128EEEEELb1ELb0ELb1ELb1EEEvNS_9FwdParamsE,"ax",@progbits
	.align	128
        .global         _ZN10layer_norm13ln_fwd_kernelINS_13Kernel_traitsI13__nv_bfloat16S2_fS2_fjLj3072ELj1ELj1ELj4ELj16ENS_18Kernel_traits_baseILj3072ES2_S2_fS2_fjLj128EEEEELb1ELb0ELb1ELb1EEEvNS_9FwdParamsE
        .type           _ZN10layer_norm13ln_fwd_kernelINS_13Kernel_traitsI13__nv_bfloat16S2_fS2_fjLj3072ELj1ELj1ELj4ELj16ENS_18Kernel_traits_baseILj3072ES2_S2_fS2_fjLj128EEEEELb1ELb0ELb1ELb1EEEvNS_9FwdParamsE,@function
        .size           _ZN10layer_norm13ln_fwd_kernelINS_13Kernel_traitsI13__nv_bfloat16S2_fS2_fjLj3072ELj1ELj1ELj4ELj16ENS_18Kernel_traits_baseILj3072ES2_S2_fS2_fjLj128EEEEELb1ELb0ELb1ELb1EEEvNS_9FwdParamsE,(.L_x_23267 - _ZN10layer_norm13ln_fwd_kernelINS_13Kernel_traitsI13__nv_bfloat16S2_fS2_fjLj3072ELj1ELj1ELj4ELj16ENS_18Kernel_traits_baseILj3072ES2_S2_fS2_fjLj128EEEEELb1ELb0ELb1ELb1EEEvNS_9FwdParamsE)
        .other          _ZN10layer_norm13ln_fwd_kernelINS_13Kernel_traitsI13__nv_bfloat16S2_fS2_fjLj3072ELj1ELj1ELj4ELj16ENS_18Kernel_traits_baseILj3072ES2_S2_fS2_fjLj128EEEEELb1ELb0ELb1ELb1EEEvNS_9FwdParamsE,@"STO_CUDA_ENTRY STV_DEFAULT"
_ZN10layer_norm13ln_fwd_kernelINS_13Kernel_traitsI13__nv_bfloat16S2_fS2_fjLj3072ELj1ELj1ELj4ELj16ENS_18Kernel_traits_baseILj3072ES2_S2_fS2_fjLj128EEEEELb1ELb0ELb1ELb1EEEvNS_9FwdParamsE:
.text._ZN10layer_norm13ln_fwd_kernelINS_13Kernel_traitsI13__nv_bfloat16S2_fS2_fjLj3072ELj1ELj1ELj4ELj16ENS_18Kernel_traits_baseILj3072ES2_S2_fS2_fjLj128EEEEELb1ELb0ELb1ELb1EEEvNS_9FwdParamsE:
[----:B------:R-:W-:Y:S08]  /*0000*/  LDC R1, c[0x0][0x28] ;  /* 0x00000a00ff017b82 */ /* 0x000ff00000000800 */
[----:B------:R-:W0:Y:S01]  /*0010*/  LDC R32, c[0x0][0x2e8] ;  /* 0x0000ba00ff207b82 */ /* 0x000e220000000800 */
[----:B------:R-:W-:Y:S01]  /*0020*/  ULDC.U8 UR4, c[0x0][0x2f4] ;  /* 0x0000bd0000047ab9 */ /* 0x000fe20000000000 */
[----:B------:R-:W-:Y:S01]  /*0030*/  ULDC.64 UR6, c[0x0][0x208] ;  /* 0x0000820000067ab9 */ /* 0x000fe20000000a00 */
[----:B------:R-:W-:Y:S01]  /*0040*/  ISETP.NE.AND P0, PT, RZ, UR4, PT ;  /* 0x00000004ff007c0c */ /* 0x000fe2000bf05270 */
[----:B------:R-:W-:-:S04]  /*0050*/  ULDC.64 UR4, c[0x0][0x2e0] ;  /* 0x0000b80000047ab9 */ /* 0x000fc80000000a00 */
[----:B------:R-:W1:Y:S01]  /*0060*/  LDC R9, c[0x0][0x2ec] ;  /* 0x0000bb00ff097b82 */ /* 0x000e620000000800 */
[----:B------:R-:W-:Y:S01]  /*0070*/  IMAD.U32 R2, RZ, RZ, UR4 ;  /* 0x00000004ff027e24 */ /* 0x000fe2000f8e00ff */
[----:B------:R-:W2:Y:S01]  /*0080*/  S2R R0, SR_TID.X ;  /* 0x0000000000007919 */ /* 0x000ea20000002100 */
[----:B------:R-:W-:Y:S01]  /*0090*/  IMAD.U32 R3, RZ, RZ, UR5 ;  /* 0x00000005ff037e24 */ /* 0x000fe2000f8e00ff */
[----:B------:R-:W-:-:S04]  /*00a0*/  ULDC.64 UR10, c[0x0][0x2c8] ;  /* 0x0000b200000a7ab9 */ /* 0x000fc80000000a00 */
[----:B------:R-:W3:Y:S01]  /*00b0*/  @P0 LDC R7, c[0x0][0x2f0] ;  /* 0x0000bc00ff070b82 */ /* 0x000ee20000000800 */
[----:B------:R-:W4:Y:S01]  /*00c0*/  @P0 LDG.E.64 R2, desc[UR6][R2.64] ;  /* 0x0000000602020981 */ /* 0x000f22000c1e1b00 */
[----:B0-----:R-:W-:Y:S01]  /*00d0*/  @P0 MOV R4, R32 ;  /* 0x0000002000040202 */ /* 0x001fe20000000f00 */
[----:B-1----:R-:W-:-:S06]  /*00e0*/  @P0 IMAD.MOV.U32 R5, RZ, RZ, R9 ;  /* 0x000000ffff050224 */ /* 0x002fcc00078e0009 */
[----:B------:R-:W3:Y:S01]  /*00f0*/  @P0 LDG.E.64 R4, desc[UR6][R4.64] ;  /* 0x0000000604040981 */ /* 0x000ee2000c1e1b00 */
[----:B------:R-:W2:Y:S08]  /*0100*/  S2UR UR8, SR_CTAID.X ;  /* 0x00000000000879c3 */ /* 0x000eb00000002500 */
[----:B------:R-:W2:Y:S02]  /*0110*/  LDC R33, c[0x0][RZ] ;  /* 0x00000000ff217b82 */ /* 0x000ea40000000800 */
[----:B--2---:R-:W-:Y:S01]  /*0120*/  IMAD R33, R33, UR8, R0 ;  /* 0x0000000821217c24 */ /* 0x004fe2000f8e0200 */
[----:B----4-:R-:W-:-:S02]  /*0130*/  @P0 R2UR UR4, R2 ;  /* 0x00000000020402ca */ /* 0x010fc400000e0000 */
        /* <DEDUP_REMOVED lines=32> */
[----:B------:R-:W-:Y:S01]  /*0340*/  UIADD3 UR24, UR5, -0x56f99767, URZ ;  /* 0xa906689905187890 */ /* 0x000fe2000fffe03f */
[----:B------:R-:W-:Y:S02]  /*0350*/  SHF.L.U32 R2, R0, 0x4, RZ ;  /* 0x0000000400027819 */ /* 0x000fe400000006ff */
[----:B------:R-:W-:Y:S01]  /*0360*/  LOP3.LUT R18, R21, UR22, R16, 0x96, !PT ;  /* 0x0000001615127c12 */ /* 0x000fe2000f8e9610 */
[----:B------:R-:W-:Y:S01]  /*0370*/  IMAD.WIDE.U32 R16, R17, -0x2daee0ad, RZ ;  /* 0xd2511f5311107825 */ /* 0x000fe200078e00ff */
[----:B------:R-:W-:Y:S01]  /*0380*/  ISETP.NE.U32.AND P0, PT, RZ, UR10, PT ;  /* 0x0000000aff007c0c */ /* 0x000fe2000bf05070 */
[----:B------:R-:W-:Y:S01]  /*0390*/  UIADD3 UR23, UR4, 0x1715609d, URZ ;  /* 0x1715609d04177890 */ /* 0x000fe2000fffe03f */
[----:B------:R-:W-:Y:S01]  /*03a0*/  LOP3.LUT R26, R2, 0x7f0, RZ, 0xc0, !PT ;  /* 0x000007f0021a7812 */ /* 0x000fe200078ec0ff */
[----:B------:R-:W-:Y:S01]  /*03b0*/  IMAD.WIDE.U32 R18, R18, -0x326172a9, RZ ;  /* 0xcd9e8d5712127825 */ /* 0x000fe200078e00ff */
[----:B------:R-:W-:-:S02]  /*03c0*/  ISETP.NE.AND.EX P0, PT, RZ, UR11, PT, P0 ;  /* 0x0000000bff007c0c */ /* 0x000fc4000bf05300 */
        /* <DEDUP_REMOVED lines=39> */
[----:B------:R-:W5:Y:S01]  /*0640*/  LDG.E.128 R28, desc[UR6][R16.64] ;  /* 0x00000006101c7981 */ /* 0x000f62000c1e1d00 */
[----:B------:R-:W-:Y:S01]  /*0650*/  SHF.L.U32 R3, R4, 0x10, RZ ;  /* 0x0000001004037819 */ /* 0x000fe200000006ff */
[C---:B------:R-:W-:Y:S01]  /*0660*/  IMAD.U32 R4, R5.reuse, 0x10000, RZ ;  /* 0x0001000005047824 */ /* 0x040fe200078e00ff */
[----:B------:R-:W-:Y:S01]  /*0670*/  PRMT R74, R5, 0x7632, R74 ;  /* 0x00007632054a7816 */ /* 0x000fe2000000004a */
[C---:B------:R-:W-:Y:S01]  /*0680*/  IMAD.U32 R5, R6.reuse, 0x10000, RZ ;  /* 0x0001000006057824 */ /* 0x040fe200078e00ff */
[----:B------:R-:W-:Y:S01]  /*0690*/  PRMT R75, R6, 0x7632, R75 ;  /* 0x00007632064b7816 */ /* 0x000fe2000000004b */
[----:B------:R-:W5:Y:S01]  /*06a0*/  LDG.E.128 R24, desc[UR6][R16.64+0x800] ;  /* 0x0008000610187981 */ /* 0x000f62000c1e1d00 */
[C---:B------:R-:W-:Y:S01]  /*06b0*/  PRMT R76, R7.reuse, 0x7632, R76 ;  /* 0x00007632074c7816 */ /* 0x040fe2000000004c */
[----:B------:R-:W-:Y:S01]  /*06c0*/  UIADD3 UR31, UR4, -0x700cb87f, URZ ;  /* 0x8ff34781041f7890 */ /* 0x000fe2000fffe03f */
[----:B------:R-:W-:Y:S01]  /*06d0*/  SHF.L.U32 R6, R7, 0x10, RZ ;  /* 0x0000001007067819 */ /* 0x000fe200000006ff */
[C---:B------:R-:W-:Y:S01]  /*06e0*/  IMAD.U32 R7, R8.reuse, 0x10000, RZ ;  /* 0x0001000008077824 */ /* 0x040fe200078e00ff */
[----:B------:R-:W-:Y:S01]  /*06f0*/  PRMT R77, R8, 0x7632, R77 ;  /* 0x00007632084d7816 */ /* 0x000fe2000000004d */
[----:B------:R0:W5:Y:S01]  /*0700*/  LDG.E.128 R20, desc[UR6][R16.64+0x1000] ;  /* 0x0010000610147981 */ /* 0x000162000c1e1d00 */
[C---:B------:R-:W-:Y:S01]  /*0710*/  PRMT R78, R9.reuse, 0x7632, R78 ;  /* 0x00007632094e7816 */ /* 0x040fe2000000004e */
[----:B------:R-:W-:Y:S01]  /*0720*/  IMAD.U32 R8, R9, 0x10000, RZ ;  /* 0x0001000009087824 */ /* 0x000fe200078e00ff */
[C---:B------:R-:W-:Y:S01]  /*0730*/  PRMT R79, R10.reuse, 0x7632, R79 ;  /* 0x000076320a4f7816 */ /* 0x040fe2000000004f */
[----:B------:R-:W-:Y:S01]  /*0740*/  UIADD3 UR32, UR5, -0x695add53, URZ ;  /* 0x96a522ad05207890 */ /* 0x000fe2000fffe03f */
[----:B------:R-:W-:Y:S01]  /*0750*/  SHF.L.U32 R9, R10, 0x10, RZ ;  /* 0x000000100a097819 */ /* 0x000fe200000006ff */
[C---:B------:R-:W-:Y:S01]  /*0760*/  IMAD.U32 R10, R11.reuse, 0x10000, RZ ;  /* 0x000100000b0a7824 */ /* 0x040fe200078e00ff */
[----:B------:R-:W-:Y:S01]  /*0770*/  PRMT R80, R11, 0x7632, R80 ;  /* 0x000076320b507816 */ /* 0x000fe20000000050 */
[C---:B------:R-:W-:Y:S01]  /*0780*/  IMAD.U32 R11, R12.reuse, 0x10000, RZ ;  /* 0x000100000c0b7824 */ /* 0x040fe200078e00ff */
[----:B------:R-:W-:Y:S01]  /*0790*/  PRMT R81, R12, 0x7632, R81 ;  /* 0x000076320c517816 */ /* 0x000fe20000000051 */
[----:B0-----:R-:W-:Y:S01]  /*07a0*/  IMAD R17, R35, -0x2daee0ad, RZ ;  /* 0xd2511f5323117824 */ /* 0x001fe200078e02ff */
[C---:B------:R-:W-:Y:S01]  /*07b0*/  PRMT R82, R13.reuse, 0x7632, R82 ;  /* 0x000076320d527816 */ /* 0x040fe20000000052 */
[----:B------:R-:W-:Y:S01]  /*07c0*/  IMAD R35, R36, -0x326172a9, RZ ;  /* 0xcd9e8d5724237824 */ /* 0x000fe200078e02ff */
[----:B------:R-:W-:Y:S01]  /*07d0*/  SHF.L.U32 R12, R13, 0x10, RZ ;  /* 0x000000100d0c7819 */ /* 0x000fe200000006ff */
[----:B------:R-:W-:Y:S01]  /*07e0*/  IMAD.HI.U32 R16, R70, -0x326172a9, RZ ;  /* 0xcd9e8d5746107827 */ /* 0x000fe200078e00ff */
[----:B------:R-:W-:Y:S01]  /*07f0*/  PRMT R83, R14, 0x7632, R83 ;  /* 0x000076320e537816 */ /* 0x000fe20000000053 */
[----:B------:R-:W-:Y:S01]  /*0800*/  ULDC.U8 UR8, c[0x0][0x2a0] ;  /* 0x0000a80000087ab9 */ /* 0x000fe20000000000 */
[----:B------:R-:W-:Y:S01]  /*0810*/  PRMT R92, R15, 0x7632, R92 ;  /* 0x000076320f5c7816 */ /* 0x000fe2000000005c */
[----:B------:R-:W-:Y:S01]  /*0820*/  IMAD.WIDE.U32 R18, R19, -0x2daee0ad, RZ ;  /* 0xd2511f5313127825 */ /* 0x000fe200078e00ff */
[----:B------:R-:W-:Y:S01]  /*0830*/  HFMA2.MMA R71, -RZ, RZ, 0, 0 ;  /* 0x00000000ff477435 */ /* 0x000fe200000001ff */
[----:B------:R-:W-:Y:S01]  /*0840*/  LOP3.LUT R69, R32, 0x3, RZ, 0xc0, !PT ;  /* 0x0000000320457812 */ /* 0x000fe200078ec0ff */
[----:B------:R-:W-:Y:S01]  /*0850*/  ULDC UR9, c[0x0][0x294] ;  /* 0x0000a50000097ab9 */ /* 0x000fe20000000800 */
[----:B------:R-:W-:Y:S01]  /*0860*/  IMAD.U32 R13, R14, 0x10000, RZ ;  /* 0x000100000e0d7824 */ /* 0x000fe200078e00ff */
[----:B------:R-:W-:Y:S01]  /*0870*/  LOP3.LUT R72, R0, 0x7f, RZ, 0xc0, !PT ;  /* 0x0000007f00487812 */ /* 0x000fe200078ec0ff */
[----:B------:R-:W-:Y:S01]  /*0880*/  IMAD.U32 R14, R15, 0x10000, RZ ;  /* 0x000100000f0e7824 */ /* 0x000fe200078e00ff */
[----:B------:R-:W-:Y:S01]  /*0890*/  LOP3.LUT R15, R16, UR31, R35, 0x96, !PT ;  /* 0x0000001f100f7c12 */ /* 0x000fe2000f8e9623 */
[----:B------:R-:W-:Y:S01]  /*08a0*/  IMAD R70, R70, -0x326172a9, RZ ;  /* 0xcd9e8d5746467824 */ /* 0x000fe200078e02ff */
[----:B------:R-:W-:Y:S01]  /*08b0*/  LOP3.LUT R16, R19, UR32, R17, 0x96, !PT ;  /* 0x0000002013107c12 */ /* 0x000fe2000f8e9611 */
[----:B------:R-:W-:Y:S01]  /*08c0*/  IMAD.MOV.U32 R19, RZ, RZ, R34 ;  /* 0x000000ffff137224 */ /* 0x000fe200078e0022 */
[----:B------:R-:W-:Y:S01]  /*08d0*/  MOV R17, R33 ;  /* 0x0000002100117202 */ /* 0x000fe20000000f00 */
[----:B------:R-:W-:Y:S01]  /*08e0*/  IMAD.MOV.U32 R104, RZ, RZ, 0x1 ;  /* 0x00000001ff687424 */ /* 0x000fe200078e00ff */
[----:B------:R-:W-:Y:S01]  /*08f0*/  ISETP.NE.AND P2, PT, RZ, UR8, PT ;  /* 0x00000008ff007c0c */ /* 0x000fe2000bf45270 */
        /* <DEDUP_REMOVED lines=9> */
[----:B------:R-:W-:Y:S01]  /*0990*/  ULDC UR12, c[0x0][0x290] ;  /* 0x0000a400000c7ab9 */ /* 0x000fe20000000800 */
[----:B------:R-:W-:Y:S01]  /*09a0*/  IMAD.U32 R80, R80, 0x10000, RZ ;  /* 0x0001000050507824 */ /* 0x000fe200078e00ff */
[----:B------:R-:W-:Y:S01]  /*09b0*/  ULDC.64 UR10, c[0x0][0x298] ;  /* 0x0000a600000a7ab9 */ /* 0x000fe20000000a00 */
[----:B------:R-:W-:Y:S01]  /*09c0*/  IMAD.U32 R82, R82, 0x10000, RZ ;  /* 0x0001000052527824 */ /* 0x000fe200078e00ff */
[----:B------:R-:W-:Y:S01]  /*09d0*/  ULDC.64 UR14, c[0x0][0x210] ;  /* 0x00008400000e7ab9 */ /* 0x000fe20000000a00 */
[----:B------:R-:W-:-:S07]  /*09e0*/  IMAD.U32 R83, R83, 0x10000, RZ ;  /* 0x0001000053537824 */ /* 0x000fce00078e00ff */
.L_x_8619:
[----:B0-----:R-:W0:Y:S08]  /*09f0*/  LDC.64 R44, c[0x0][0x280] ;  /* 0x0000a000ff2c7b82 */ /* 0x001e300000000a00 */
[----:B------:R-:W1:Y:S08]  /*0a00*/  LDC.64 R84, c[0x0][0x230] ;  /* 0x00008c00ff547b82 */ /* 0x000e700000000a00 */
[----:B------:R-:W2:Y:S01]  /*0a10*/  LDC R101, c[0x0][0x218] ;  /* 0x00008600ff657b82 */ /* 0x000ea20000000800 */
[----:B0-----:R-:W-:-:S07]  /*0a20*/  IMAD.WIDE R44, R2, 0x4, R44 ;  /* 0x00000004022c7825 */ /* 0x001fce00078e022c */
[----:B------:R-:W0:Y:S01]  /*0a30*/  LDC.64 R50, c[0x0][0x288] ;  /* 0x0000a200ff327b82 */ /* 0x000e220000000a00 */
[----:B------:R3:W4:Y:S01]  /*0a40*/  LDG.E R44, desc[UR6][R44.64] ;  /* 0x000000062c2c7981 */ /* 0x000722000c1e1900 */
[----:B------:R-:W-:Y:S01]  /*0a50*/  IMAD.MOV.U32 R105, RZ, RZ, RZ ;  /* 0x000000ffff697224 */ /* 0x000fe200078e00ff */
[----:B-1----:R-:W-:-:S04]  /*0a60*/  ISETP.NE.U32.AND P0, PT, R84, RZ, PT ;  /* 0x000000ff5400720c */ /* 0x002fc80003f05070 */
[----:B------:R-:W-:Y:S01]  /*0a70*/  ISETP.NE.AND.EX P0, PT, R85, RZ, PT, P0 ;  /* 0x000000ff5500720c */ /* 0x000fe20003f05300 */
[----:B--2---:R-:W-:-:S05]  /*0a80*/  IMAD R52, R2, R101, RZ ;  /* 0x0000006502347224 */ /* 0x004fca00078e02ff */
[----:B---3--:R-:W-:-:S07]  /*0a90*/  SHF.R.S32.HI R45, RZ, 0x1f, R52 ;  /* 0x0000001fff2d7819 */ /* 0x008fce0000011434 */
[----:B------:R-:W1:Y:S01]  /*0aa0*/  @P0 LDC.64 R46, c[0x0][0x230] ;  /* 0x00008c00ff2e0b82 */ /* 0x000e620000000a00 */
[----:B------:R-:W-:Y:S01]  /*0ab0*/  LEA.HI R45, R45, R52, RZ, 0x3 ;  /* 0x000000342d2d7211 */ /* 0x000fe200078f18ff */
[----:B0-----:R-:W-:-:S03]  /*0ac0*/  IMAD.WIDE R50, R2, 0x4, R50 ;  /* 0x0000000402327825 */ /* 0x001fc600078e0232 */
[----:B------:R-:W-:Y:S02]  /*0ad0*/  LEA.HI.SX32 R107, R45, R72, 0x1d ;  /* 0x000000482d6b7211 */ /* 0x000fe400078feaff */
[----:B-----5:R0:W5:Y:S03]  /*0ae0*/  LDG.E R102, desc[UR6][R50.64] ;  /* 0x0000000632667981 */ /* 0x020166000c1e1900 */
[----:B-1----:R-:W-:-:S05]  /*0af0*/  @P0 IMAD.WIDE.U32 R46, R107, 0x20, R46 ;  /* 0x000000206b2e0825 */ /* 0x002fca00078e002e */
[----:B------:R-:W2:Y:S04]  /*0b00*/  @P0 LDG.E.128 R32, desc[UR6][R46.64] ;  /* 0x000000062e200981 */ /* 0x000ea8000c1e1d00 */
[----:B------:R0:W5:Y:S01]  /*0b10*/  @P0 LDG.E.128 R40, desc[UR6][R46.64+0x10] ;  /* 0x000010062e280981 */ /* 0x000162000c1e1d00 */
[----:B----4-:R-:W-:-:S13]  /*0b20*/  ISETP.GE.AND P3, PT, R44, 0x1, PT ;  /* 0x000000012c00780c */ /* 0x010fda0003f66270 */
[----:B------:R-:W1:Y:S01]  /*0b30*/  @P3 LDC.64 R48, c[0x0][0x220] ;  /* 0x00008800ff303b82 */ /* 0x000e620000000a00 */
[----:B------:R-:W-:Y:S01]  /*0b40*/  @P3 VIADD R54, R44, 0xffffffff ;  /* 0xffffffff2c363836 */ /* 0x000fe20000000000 */
[----:B------:R-:W-:-:S03]  /*0b50*/  @P3 LOP3.LUT R72, R0, 0x7f, RZ, 0xc0, !PT ;  /* 0x0000007f00483812 */ /* 0x000fc600078ec0ff */
[----:B------:R-:W-:-:S05]  /*0b60*/  @P3 IMAD R54, R54, R101, RZ ;  /* 0x0000006536363224 */ /* 0x000fca00078e02ff */
[----:B------:R-:W-:-:S04]  /*0b70*/  @P3 SHF.R.S32.HI R53, RZ, 0x1f, R54 ;  /* 0x0000001fff353819 */ /* 0x000fc80000011436 */
[----:B------:R-:W-:-:S04]  /*0b80*/  @P3 LEA.HI R53, R53, R54, RZ, 0x3 ;  /* 0x0000003635353211 */ /* 0x000fc800078f18ff */
[----:B------:R-:W-:-:S05]  /*0b90*/  @P3 LEA.HI.SX32 R105, R53, R72, 0x1d ;  /* 0x0000004835693211 */ /* 0x000fca00078feaff */
[----:B-1----:R-:W-:-:S05]  /*0ba0*/  @P3 IMAD.WIDE.U32 R48, R105, 0x10, R48 ;  /* 0x0000001069303825 */ /* 0x002fca00078e0030 */
[----:B------:R0:W5:Y:S01]  /*0bb0*/  @P3 LDG.E.128 R36, desc[UR6][R48.64] ;  /* 0x0000000630243981 */ /* 0x000162000c1e1d00 */
[----:B------:R-:W-:Y:S01]  /*0bc0*/  ISETP.GT.AND P4, PT, R44, RZ, PT ;  /* 0x000000ff2c00720c */ /* 0x000fe20003f84270 */
[----:B------:R-:W-:Y:S01]  /*0bd0*/  BSSY B0, `(.L_x_8394) ;  /* 0x000005d000007945 */ /* 0x000fe20003800000 */
[----:B------:R-:W-:-:S11]  /*0be0*/  SHF.R.S32.HI R103, RZ, 0x1f, R2 ;  /* 0x0000001fff677819 */ /* 0x000fd60000011402 */
[----:B------:R-:W-:-:S04]  /*0bf0*/  @!P4 ISETP.NE.U32.AND P1, PT, R84, RZ, PT ;  /* 0x000000ff5400c20c */ /* 0x000fc80003f25070 */
[----:B------:R-:W-:Y:S02]  /*0c00*/  @!P4 ISETP.NE.AND.EX P1, PT, R85, RZ, PT, P1 ;  /* 0x000000ff5500c20c */ /* 0x000fe40003f25310 */
[----:B------:R-:W-:Y:S02]  /*0c10*/  @!P4 MOV R52, R69 ;  /* 0x000000450034c202 */ /* 0x000fe40000000f00 */
[----:B--2---:R-:W-:Y:S01]  /*0c20*/  @!P4 FSEL R44, R32, RZ, P1 ;  /* 0x000000ff202cc208 */ /* 0x004fe20000800000 */
[----:B0-----:R-:W-:Y:S08]  /*0c30*/  @!P4 BRA `(.L_x_8395) ;  /* 0x000000040058c947 */ /* 0x001ff00003800000 */
        /* <DEDUP_REMOVED lines=12> */
.L_x_8397:
[----:B------:R-:W-:-:S07]  /*0d00*/  IMAD.MOV.U32 R54, RZ, RZ, R70 ;  /* 0x000000ffff367224 */ /* 0x000fce00078e0046 */
.L_x_8398:
[----:B------:R-:W-:Y:S05]  /*0d10*/  BSYNC B1 ;  /* 0x0000000000017941 */ /* 0x000fea0003800000 */
.L_x_8396:
        /* <DEDUP_REMOVED lines=16> */
.L_x_8402:
[----:B------:R-:W-:Y:S05]  /*0e20*/  BSYNC B2 ;  /* 0x0000000000027941 */ /* 0x000fea0003800000 */
.L_x_8401:
        /* <DEDUP_REMOVED lines=44> */
.L_x_8400:
[----:B------:R-:W-:Y:S05]  /*10f0*/  BSYNC B1 ;  /* 0x0000000000017941 */ /* 0x000fea0003800000 */
.L_x_8399:
[----:B------:R-:W-:Y:S01]  /*1100*/  I2FP.F32.U32 R44, R54 ;  /* 0x00000036002c7245 */ /* 0x000fe20000201000 */
[----:B------:R-:W-:Y:S02]  /*1110*/  IMAD.MOV.U32 R47, RZ, RZ, 0x2f800000 ;  /* 0x2f800000ff2f7424 */ /* 0x000fe400078e00ff */
[----:B-----5:R-:W-:Y:S02]  /*1120*/  IMAD.U32 R45, R36, 0x10000, RZ ;  /* 0x00010000242d7824 */ /* 0x020fe400078e00ff */
[----:B------:R-:W-:Y:S02]  /*1130*/  FFMA.FTZ R44, R44, R47, 1.1641532182693481445e-10 ;  /* 0x2f0000002c2c7423 */ /* 0x000fe4000001002f */
[----:B------:R-:W-:-:S03]  /*1140*/  FMUL.FTZ R45, R45, UR11 ;  /* 0x0000000b2d2d7c20 */ /* 0x000fc60008410000 */
[----:B------:R-:W-:Y:S01]  /*1150*/  FSETP.GTU.FTZ.AND P1, PT, R44, UR9, PT ;  /* 0x000000092c007c0b */ /* 0x000fe2000bf3c000 */
[----:B------:R-:W-:-:S03]  /*1160*/  FMUL.FTZ R45, R45, UR10 ;  /* 0x0000000a2d2d7c20 */ /* 0x000fc60008410000 */
[----:B------:R-:W-:Y:S02]  /*1170*/  SEL R93, RZ, 0x1, P1 ;  /* 0x00000001ff5d7807 */ /* 0x000fe40000800000 */
[----:B------:R-:W-:-:S05]  /*1180*/  FSEL R44, R45, RZ, !P1 ;  /* 0x000000ff2d2c7208 */ /* 0x000fca0004800000 */
[----:B------:R-:W-:-:S07]  /*1190*/  @P0 FADD.FTZ R44, R32, R44 ;  /* 0x0000002c202c0221 */ /* 0x000fce0000010000 */
.L_x_8395:
[----:B------:R-:W-:Y:S05]  /*11a0*/  BSYNC B0 ;  /* 0x0000000000007941 */ /* 0x000fea0003800000 */
.L_x_8394:
        /* <DEDUP_REMOVED lines=18> */
.L_x_8406:
[----:B------:R-:W-:-:S07]  /*12d0*/  IMAD.MOV.U32 R45, RZ, RZ, R70 ;  /* 0x000000ffff2d7224 */ /* 0x000fce00078e0046 */
.L_x_8407:
[----:B------:R-:W-:Y:S05]  /*12e0*/  BSYNC B1 ;  /* 0x0000000000017941 */ /* 0x000fea0003800000 */
.L_x_8405:
        /* <DEDUP_REMOVED lines=16> */
.L_x_8411:
[----:B------:R-:W-:Y:S05]  /*13f0*/  BSYNC B2 ;  /* 0x0000000000027941 */ /* 0x000fea0003800000 */
.L_x_8410:
        /* <DEDUP_REMOVED lines=44> */
.L_x_8409:
[----:B------:R-:W-:Y:S05]  /*16c0*/  BSYNC B1 ;  /* 0x0000000000017941 */ /* 0x000fea0003800000 */
.L_x_8408:
[----:B-----5:R-:W-:Y:S01]  /*16d0*/  PRMT R46, R36, 0x7632, R46 ;  /* 0x00007632242e7816 */ /* 0x020fe2000000002e */
[----:B------:R-:W-:Y:S01]  /*16e0*/  IMAD.MOV.U32 R48, RZ, RZ, 0x2f800000 ;  /* 0x2f800000ff307424 */ /* 0x000fe200078e00ff */
[----:B------:R-:W-:-:S03]  /*16f0*/  I2FP.F32.U32 R45, R45 ;  /* 0x0000002d002d7245 */ /* 0x000fc60000201000 */
        /* <DEDUP_REMOVED lines=8> */
.L_x_8404:
[----:B------:R-:W-:Y:S05]  /*1780*/  BSYNC B0 ;  /* 0x0000000000007941 */ /* 0x000fea0003800000 */
.L_x_8403:
        /* <DEDUP_REMOVED lines=18> */
.L_x_8415:
[----:B------:R-:W-:-:S07]  /*18b0*/  IMAD.MOV.U32 R54, RZ, RZ, R70 ;  /* 0x000000ffff367224 */ /* 0x000fce00078e0046 */
.L_x_8416:
[----:B------:R-:W-:Y:S05]  /*18c0*/  BSYNC B1 ;  /* 0x0000000000017941 */ /* 0x000fea0003800000 */
.L_x_8414:
        /* <DEDUP_REMOVED lines=16> */
.L_x_8420:
[----:B------:R-:W-:Y:S05]  /*19d0*/  BSYNC B2 ;  /* 0x0000000000027941 */ /* 0x000fea0003800000 */
.L_x_8419:
        /* <DEDUP_REMOVED lines=44> */
.L_x_8418:
[----:B------:R-:W-:Y:S05]  /*1ca0*/  BSYNC B1 ;  /* 0x0000000000017941 */ /* 0x000fea0003800000 */
.L_x_8417:
        /* <DEDUP_REMOVED lines=10> */
.L_x_8413:
[----:B------:R-:W-:Y:S05]  /*1d50*/  BSYNC B0 ;  /* 0x0000000000007941 */ /* 0x000fea0003800000 */
.L_x_8412:
        /* <DEDUP_REMOVED lines=18> */
.L_x_8424:
[----:B------:R-:W-:-:S07]  /*1e80*/  IMAD.MOV.U32 R47, RZ, RZ, R70 ;  /* 0x000000ffff2f7224 */ /* 0x000fce00078e0046 */
.L_x_8425:
[----:B------:R-:W-:Y:S05]  /*1e90*/  BSYNC B1 ;  /* 0x0000000000017941 */ /* 0x000fea0003800000 */
.L_x_8423:
        /* <DEDUP_REMOVED lines=16> */
.L_x_8429:
[----:B------:R-:W-:Y:S05]  /*1fa0*/  BSYNC B2 ;  /* 0x0000000000027941 */ /* 0x000fea0003800000 */
.L_x_8428:
        /* <DEDUP_REMOVED lines=44> */
.L_x_8427:
[----:B------:R-:W-:Y:S05]  /*2270*/  BSYNC B1 ;  /* 0x0000000000017941 */ /* 0x000fea0003800000 */
.L_x_8426:
        /* <DEDUP_REMOVED lines=11> */
.L_x_8422:
[----:B------:R-:W-:Y:S05]  /*2330*/  BSYNC B0 ;  /* 0x0000000000007941 */ /* 0x000fea0003800000 */
.L_x_8421:
[----:B------:R-:W-:Y:S01]  /*2340*/  @!P4 ISETP.NE.U32.AND P1, PT, R84, RZ, PT ;  /* 0x000000ff5400c20c */ /* 0x000fe20003f25070 */
[----:B------:R-:W-:Y:S01]  /*2350*/  BSSY B0, `(.L_x_8430) ;  /* 0x000005b000007945 */ /* 0x000fe20003800000 */
[----:B------:R-:W-:Y:S02]  /*2360*/  @!P4 MOV R50, R49 ;  /* 0x000000310032c202 */ /* 0x000fe40000000f00 */
[----:B------:R-:W-:-:S04]  /*2370*/  @!P4 ISETP.NE.AND.EX P1, PT, R85, RZ, PT, P1 ;  /* 0x000000ff5500c20c */ /* 0x000fc80003f25310 */
[----:B-----5:R-:W-:Y:S01]  /*2380*/  @!P4 FSEL R48, R40, RZ, P1 ;  /* 0x000000ff2830c208 */ /* 0x020fe20000800000 */
        /* <DEDUP_REMOVED lines=13> */
.L_x_8433:
[----:B------:R-:W-:-:S07]  /*2460*/  IMAD.MOV.U32 R56, RZ, RZ, R70 ;  /* 0x000000ffff387224 */ /* 0x000fce00078e0046 */
.L_x_8434:
[----:B------:R-:W-:Y:S05]  /*2470*/  BSYNC B1 ;  /* 0x0000000000017941 */ /* 0x000fea0003800000 */
.L_x_8432:
        /* <DEDUP_REMOVED lines=16> */
.L_x_8438:
[----:B------:R-:W-:Y:S05]  /*2580*/  BSYNC B2 ;  /* 0x0000000000027941 */ /* 0x000fea0003800000 */
.L_x_8437:
        /* <DEDUP_REMOVED lines=44> */
.L_x_8436:
[----:B------:R-:W-:Y:S05]  /*2850*/  BSYNC B1 ;  /* 0x0000000000017941 */ /* 0x000fea0003800000 */
.L_x_8435:
[----:B------:R-:W-:Y:S01]  /*2860*/  I2FP.F32.U32 R48, R56 ;  /* 0x0000003800307245 */ /* 0x000fe20000201000 */
[----:B------:R-:W-:Y:S02]  /*2870*/  IMAD.MOV.U32 R51, RZ, RZ, 0x2f800000 ;  /* 0x2f800000ff337424 */ /* 0x000fe400078e00ff */
        /* <DEDUP_REMOVED lines=8> */
.L_x_8431:
[----:B------:R-:W-:Y:S05]  /*2900*/  BSYNC B0 ;  /* 0x0000000000007941 */ /* 0x000fea0003800000 */
.L_x_8430:
        /* <DEDUP_REMOVED lines=18> */
.L_x_8442:
[----:B------:R-:W-:-:S07]  /*2a30*/  IMAD.MOV.U32 R49, RZ, RZ, R70 ;  /* 0x000000ffff317224 */ /* 0x000fce00078e0046 */
.L_x_8443:
[----:B------:R-:W-:Y:S05]  /*2a40*/  BSYNC B1 ;  /* 0x0000000000017941 */ /* 0x000fea0003800000 */
.L_x_8441:
        /* <DEDUP_REMOVED lines=16> */
.L_x_8447:
[----:B------:R-:W-:Y:S05]  /*2b50*/  BSYNC B2 ;  /* 0x0000000000027941 */ /* 0x000fea0003800000 */
.L_x_8446:
        /* <DEDUP_REMOVED lines=44> */
.L_x_8445:
[----:B------:R-:W-:Y:S05]  /*2e20*/  BSYNC B1 ;  /* 0x0000000000017941 */ /* 0x000fea0003800000 */
.L_x_8444:
[----:B------:R-:W-:Y:S01]  /*2e30*/  PRMT R50, R38, 0x7632, R50 ;  /* 0x0000763226327816 */ /* 0x000fe20000000032 */
        /* <DEDUP_REMOVED lines=10> */
.L_x_8440:
[----:B------:R-:W-:Y:S05]  /*2ee0*/  BSYNC B0 ;  /* 0x0000000000007941 */ /* 0x000fea0003800000 */
.L_x_8439:
        /* <DEDUP_REMOVED lines=18> */
.L_x_8451:
[----:B------:R-:W-:-:S07]  /*3010*/  IMAD.MOV.U32 R58, RZ, RZ, R70 ;  /* 0x000000ffff3a7224 */ /* 0x000fce00078e0046 */
.L_x_8452:
[----:B------:R-:W-:Y:S05]  /*3020*/  BSYNC B1 ;  /* 0x0000000000017941 */ /* 0x000fea0003800000 */
.L_x_8450:
        /* <DEDUP_REMOVED lines=16> */
.L_x_8456:
[----:B------:R-:W-:Y:S05]  /*3130*/  BSYNC B2 ;  /* 0x0000000000027941 */ /* 0x000fea0003800000 */
.L_x_8455:
        /* <DEDUP_REMOVED lines=44> */
.L_x_8454:
[----:B------:R-:W-:Y:S05]  /*3400*/  BSYNC B1 ;  /* 0x0000000000017941 */ /* 0x000fea0003800000 */
.L_x_8453:
        /* <DEDUP_REMOVED lines=10> */
.L_x_8449:
[----:B------:R-:W-:Y:S05]  /*34b0*/  BSYNC B0 ;  /* 0x0000000000007941 */ /* 0x000fea0003800000 */
.L_x_8448:
        /* <DEDUP_REMOVED lines=18> */
.L_x_8460:
[----:B------:R-:W-:-:S07]  /*35e0*/  IMAD.MOV.U32 R51, RZ, RZ, R70 ;  /* 0x000000ffff337224 */ /* 0x000fce00078e0046 */
.L_x_8461:
[----:B------:R-:W-:Y:S05]  /*35f0*/  BSYNC B1 ;  /* 0x0000000000017941 */ /* 0x000fea0003800000 */
.L_x_8459:
        /* <DEDUP_REMOVED lines=16> */
.L_x_8465:
[----:B------:R-:W-:Y:S05]  /*3700*/  BSYNC B2 ;  /* 0x0000000000027941 */ /* 0x000fea0003800000 */
.L_x_8464:
        /* <DEDUP_REMOVED lines=44> */
.L_x_8463:
[----:B------:R-:W-:Y:S05]  /*39d0*/  BSYNC B1 ;  /* 0x0000000000017941 */ /* 0x000fea0003800000 */
.L_x_8462:
        /* <DEDUP_REMOVED lines=11> */
.L_x_8458:
[----:B------:R-:W-:Y:S05]  /*3a90*/  BSYNC B0 ;  /* 0x0000000000007941 */ /* 0x000fea0003800000 */
.L_x_8457:
[----:B------:R-:W0:Y:S01]  /*3aa0*/  LDC.64 R86, c[0x0][0x238] ;  /* 0x00008e00ff567b82 */ /* 0x000e220000000a00 */
[----:B------:R-:W-:Y:S01]  /*3ab0*/  IADD3 R89, R107, 0x80, RZ ;  /* 0x000000806b597810 */ /* 0x000fe20007ffe0ff */
[----:B------:R-:W-:Y:S01]  /*3ac0*/  BSSY B0, `(.L_x_8466) ;  /* 0x000001d000007945 */ /* 0x000fe20003800000 */
[----:B------:R-:W-:-:S05]  /*3ad0*/  VIADD R69, R105, 0x80 ;  /* 0x0000008069457836 */ /* 0x000fca0000000000 */
[----:B------:R-:W1:Y:S08]  /*3ae0*/  @P0 LDC.64 R56, c[0x0][0x230] ;  /* 0x00008c00ff380b82 */ /* 0x000e700000000a00 */
[----:B------:R-:W2:Y:S01]  /*3af0*/  @P3 LDC.64 R52, c[0x0][0x220] ;  /* 0x00008800ff343b82 */ /* 0x000ea20000000a00 */
[----:B0-----:R-:W-:-:S05]  /*3b00*/  IMAD.WIDE.U32 R54, R107, 0x20, R86 ;  /* 0x000000206b367825 */ /* 0x001fca00078e0056 */
[----:B------:R0:W-:Y:S01]  /*3b10*/  STG.E.128 desc[UR6][R54.64], R44 ;  /* 0x0000002c36007986 */ /* 0x0001e2000c101d06 */
[----:B-1----:R-:W-:-:S03]  /*3b20*/  @P0 IMAD.WIDE.U32 R56, R89, 0x20, R56 ;  /* 0x0000002059380825 */ /* 0x002fc600078e0038 */
[----:B------:R0:W-:Y:S01]  /*3b30*/  STG.E.128 desc[UR6][R54.64+0x10], R48 ;  /* 0x0000103036007986 */ /* 0x0001e2000c101d06 */
[----:B------:R-:W-:Y:S05]  /*3b40*/  @!P3 BRA `(.L_x_8467) ;  /* 0x000000000050b947 */ /* 0x000fea0003800000 */
[----:B------:R-:W-:Y:S01]  /*3b50*/  IMAD.U32 R59, R99, 0x10000, RZ ;  /* 0x00010000633b7824 */ /* 0x000fe200078e00ff */
[----:B0-----:R-:W0:Y:S01]  /*3b60*/  LDC.64 R54, c[0x0][0x240] ;  /* 0x00009000ff367b82 */ /* 0x001e220000000a00 */
        /* <DEDUP_REMOVED lines=18> */
.L_x_8467:
[----:B------:R-:W-:Y:S05]  /*3c90*/  BSYNC B0 ;  /* 0x0000000000007941 */ /* 0x000fea0003800000 */
.L_x_8466:
[----:B012---:R-:W-:Y:S01]  /*3ca0*/  @P3 IMAD.WIDE.U32 R54, R69, 0x10, R52 ;  /* 0x0000001045363825 */ /* 0x007fe200078e0034 */
[----:B------:R-:W2:Y:S04]  /*3cb0*/  @P0 LDG.E.128 R32, desc[UR6][R56.64] ;  /* 0x0000000638200981 */ /* 0x000ea8000c1e1d00 */
[----:B------:R0:W5:Y:S04]  /*3cc0*/  @P3 LDG.E.128 R36, desc[UR6][R54.64] ;  /* 0x0000000636243981 */ /* 0x000168000c1e1d00 */
[----:B------:R0:W5:Y:S01]  /*3cd0*/  @P0 LDG.E.128 R40, desc[UR6][R56.64+0x10] ;  /* 0x0000100638280981 */ /* 0x000162000c1e1d00 */
[----:B------:R-:W-:Y:S01]  /*3ce0*/  @!P4 ISETP.NE.U32.AND P1, PT, R84, RZ, PT ;  /* 0x000000ff5400c20c */ /* 0x000fe20003f25070 */
[----:B------:R-:W-:Y:S01]  /*3cf0*/  BSSY B0, `(.L_x_8468) ;  /* 0x000005b000007945 */ /* 0x000fe20003800000 */
[----:B------:R-:W-:-:S02]  /*3d00*/  @!P4 MOV R58, R64 ;  /* 0x00000040003ac202 */ /* 0x000fc40000000f00 */
[----:B------:R-:W-:-:S04]  /*3d10*/  @!P4 ISETP.NE.AND.EX P1, PT, R85, RZ, PT, P1 ;  /* 0x000000ff5500c20c */ /* 0x000fc80003f25310 */
        /* <DEDUP_REMOVED lines=14> */
.L_x_8471:
[----:B------:R-:W-:-:S07]  /*3e00*/  IMAD.MOV.U32 R60, RZ, RZ, R70 ;  /* 0x000000ffff3c7224 */ /* 0x000fce00078e0046 */
.L_x_8472:
[----:B------:R-:W-:Y:S05]  /*3e10*/  BSYNC B1 ;  /* 0x0000000000017941 */ /* 0x000fea0003800000 */
.L_x_8470:
        /* <DEDUP_REMOVED lines=16> */
.L_x_8476:
[----:B------:R-:W-:Y:S05]  /*3f20*/  BSYNC B2 ;  /* 0x0000000000027941 */ /* 0x000fea0003800000 */
.L_x_8475:
        /* <DEDUP_REMOVED lines=43> */
[----:B------:R-:W-:-:S07]  /*41e0*/  IMAD.MOV.U32 R18, RZ, RZ, R52 ;  /* 0x000000ffff127224 */ /* 0x000fce00078e0034 */
.L_x_8474:
[----:B------:R-:W-:Y:S05]  /*41f0*/  BSYNC B1 ;  /* 0x0000000000017941 */ /* 0x000fea0003800000 */
.L_x_8473:
        /* <DEDUP_REMOVED lines=10> */
.L_x_8469:
[----:B------:R-:W-:Y:S05]  /*42a0*/  BSYNC B0 ;  /* 0x0000000000007941 */ /* 0x000fea0003800000 */
.L_x_8468:
        /* <DEDUP_REMOVED lines=18> */
.L_x_8480:
[----:B------:R-:W-:-:S07]  /*43d0*/  IMAD.MOV.U32 R53, RZ, RZ, R70 ;  /* 0x000000ffff357224 */ /* 0x000fce00078e0046 */
.L_x_8481:
[----:B------:R-:W-:Y:S05]  /*43e0*/  BSYNC B1 ;  /* 0x0000000000017941 */ /* 0x000fea0003800000 */
.L_x_8479:
        /* <DEDUP_REMOVED lines=16> */
.L_x_8485:
[----:B------:R-:W-:Y:S05]  /*44f0*/  BSYNC B2 ;  /* 0x0000000000027941 */ /* 0x000fea0003800000 */
.L_x_8484:
        /* <DEDUP_REMOVED lines=44> */
.L_x_8483:
[----:B------:R-:W-:Y:S05]  /*47c0*/  BSYNC B1 ;  /* 0x0000000000017941 */ /* 0x000fea0003800000 */
.L_x_8482:
        /* <DEDUP_REMOVED lines=11> */
.L_x_8478:
[----:B------:R-:W-:Y:S05]  /*4880*/  BSYNC B0 ;  /* 0x0000000000007941 */ /* 0x000fea0003800000 */
.L_x_8477:
        /* <DEDUP_REMOVED lines=18> */
.L_x_8489:
[----:B------:R-:W-:-:S07]  /*49b0*/  IMAD.MOV.U32 R62, RZ, RZ, R70 ;  /* 0x000000ffff3e7224 */ /* 0x000fce00078e0046 */
.L_x_8490:
[----:B------:R-:W-:Y:S05]  /*49c0*/  BSYNC B1 ;  /* 0x0000000000017941 */ /* 0x000fea0003800000 */
.L_x_8488:
        /* <DEDUP_REMOVED lines=16> */
.L_x_8494:
[----:B------:R-:W-:Y:S05]  /*4ad0*/  BSYNC B2 ;  /* 0x0000000000027941 */ /* 0x000fea0003800000 */
.L_x_8493:
        /* <DEDUP_REMOVED lines=44> */
.L_x_8492:
[----:B------:R-:W-:Y:S05]  /*4da0*/  BSYNC B1 ;  /* 0x0000000000017941 */ /* 0x000fea0003800000 */
.L_x_8491:
        /* <DEDUP_REMOVED lines=10> */
.L_x_8487:
[----:B------:R-:W-:Y:S05]  /*4e50*/  BSYNC B0 ;  /* 0x0000000000007941 */ /* 0x000fea0003800000 */
.L_x_8486:
        /* <DEDUP_REMOVED lines=18> */
.L_x_8498:
[----:B------:R-:W-:-:S07]  /*4f80*/  IMAD.MOV.U32 R55, RZ, RZ, R70 ;  /* 0x000000ffff377224 */ /* 0x000fce00078e0046 */
.L_x_8499:
[----:B------:R-:W-:Y:S05]  /*4f90*/  BSYNC B1 ;  /* 0x0000000000017941 */ /* 0x000fea0003800000 */
.L_x_8497:
        /* <DEDUP_REMOVED lines=16> */
.L_x_8503:
[----:B------:R-:W-:Y:S05]  /*50a0*/  BSYNC B2 ;  /* 0x0000000000027941 */ /* 0x000fea0003800000 */
.L_x_8502:
        /* <DEDUP_REMOVED lines=44> */
.L_x_8501:
[----:B------:R-:W-:Y:S05]  /*5370*/  BSYNC B1 ;  /* 0x0000000000017941 */ /* 0x000fea0003800000 */
.L_x_8500:
        /* <DEDUP_REMOVED lines=11> */
.L_x_8496:
[----:B------:R-:W-:Y:S05]  /*5430*/  BSYNC B0 ;  /* 0x0000000000007941 */ /* 0x000fea0003800000 */
.L_x_8495:
        /* <DEDUP_REMOVED lines=18> */
.L_x_8507:
[----:B------:R-:W-:-:S07]  /*5560*/  IMAD.MOV.U32 R64, RZ, RZ, R70 ;  /* 0x000000ffff407224 */ /* 0x000fce00078e0046 */
.L_x_8508:
[----:B------:R-:W-:Y:S05]  /*5570*/  BSYNC B1 ;  /* 0x0000000000017941 */ /* 0x000fea0003800000 */
.L_x_8506:
        /* <DEDUP_REMOVED lines=16> */
.L_x_8512:
[----:B------:R-:W-:Y:S05]  /*5680*/  BSYNC B2 ;  /* 0x0000000000027941 */ /* 0x000fea0003800000 */
.L_x_8511:
        /* <DEDUP_REMOVED lines=44> */
.L_x_8510:
[----:B------:R-:W-:Y:S05]  /*5950*/  BSYNC B1 ;  /* 0x0000000000017941 */ /* 0x000fea0003800000 */
.L_x_8509:
        /* <DEDUP_REMOVED lines=10> */
.L_x_8505:
[----:B------:R-:W-:Y:S05]  /*5a00*/  BSYNC B0 ;  /* 0x0000000000007941 */ /* 0x000fea0003800000 */
.L_x_8504:
        /* <DEDUP_REMOVED lines=18> */
.L_x_8516:
[----:B------:R-:W-:-:S07]  /*5b30*/  IMAD.MOV.U32 R57, RZ, RZ, R70 ;  /* 0x000000ffff397224 */ /* 0x000fce00078e0046 */
.L_x_8517:
[----:B------:R-:W-:Y:S05]  /*5b40*/  BSYNC B1 ;  /* 0x0000000000017941 */ /* 0x000fea0003800000 */
.L_x_8515:
        /* <DEDUP_REMOVED lines=16> */
.L_x_8521:
[----:B------:R-:W-:Y:S05]  /*5c50*/  BSYNC B2 ;  /* 0x0000000000027941 */ /* 0x000fea0003800000 */
.L_x_8520:
        /* <DEDUP_REMOVED lines=44> */
.L_x_8519:
[----:B------:R-:W-:Y:S05]  /*5f20*/  BSYNC B1 ;  /* 0x0000000000017941 */ /* 0x000fea0003800000 */
.L_x_8518:
        /* <DEDUP_REMOVED lines=11> */
.L_x_8514:
[----:B------:R-:W-:Y:S05]  /*5fe0*/  BSYNC B0 ;  /* 0x0000000000007941 */ /* 0x000fea0003800000 */
.L_x_8513:
        /* <DEDUP_REMOVED lines=18> */
.L_x_8525:
[----:B------:R-:W-:-:S07]  /*6110*/  IMAD.MOV.U32 R66, RZ, RZ, R70 ;  /* 0x000000ffff427224 */ /* 0x000fce00078e0046 */
.L_x_8526:
[----:B------:R-:W-:Y:S05]  /*6120*/  BSYNC B1 ;  /* 0x0000000000017941 */ /* 0x000fea0003800000 */
.L_x_8524:
        /* <DEDUP_REMOVED lines=16> */
.L_x_8530:
[----:B------:R-:W-:Y:S05]  /*6230*/  BSYNC B2 ;  /* 0x0000000000027941 */ /* 0x000fea0003800000 */
.L_x_8529:
        /* <DEDUP_REMOVED lines=44> */
.L_x_8528:
[----:B------:R-:W-:Y:S05]  /*6500*/  BSYNC B1 ;  /* 0x0000000000017941 */ /* 0x000fea0003800000 */
.L_x_8527:
        /* <DEDUP_REMOVED lines=10> */
.L_x_8523:
[----:B------:R-:W-:Y:S05]  /*65b0*/  BSYNC B0 ;  /* 0x0000000000007941 */ /* 0x000fea0003800000 */
.L_x_8522:
        /* <DEDUP_REMOVED lines=18> */
.L_x_8534:
[----:B------:R-:W-:-:S07]  /*66e0*/  IMAD.MOV.U32 R59, RZ, RZ, R70 ;  /* 0x000000ffff3b7224 */ /* 0x000fce00078e0046 */
.L_x_8535:
[----:B------:R-:W-:Y:S05]  /*66f0*/  BSYNC B1 ;  /* 0x0000000000017941 */ /* 0x000fea0003800000 */
.L_x_8533:
        /* <DEDUP_REMOVED lines=16> */
.L_x_8539:
[----:B------:R-:W-:Y:S05]  /*6800*/  BSYNC B2 ;  /* 0x0000000000027941 */ /* 0x000fea0003800000 */
.L_x_8538:
        /* <DEDUP_REMOVED lines=44> */
.L_x_8537:
[----:B------:R-:W-:Y:S05]  /*6ad0*/  BSYNC B1 ;  /* 0x0000000000017941 */ /* 0x000fea0003800000 */
.L_x_8536:
        /* <DEDUP_REMOVED lines=11> */
.L_x_8532:
[----:B------:R-:W-:Y:S05]  /*6b90*/  BSYNC B0 ;  /* 0x0000000000007941 */ /* 0x000fea0003800000 */
.L_x_8531:
[----:B------:R-:W-:Y:S01]  /*6ba0*/  IMAD.WIDE.U32 R62, R89, 0x20, R86 ;  /* 0x00000020593e7825 */ /* 0x000fe200078e0056 */
[----:B------:R-:W0:Y:S01]  /*6bb0*/  @P0 LDC.64 R90, c[0x0][0x230] ;  /* 0x00008c00ff5a0b82 */ /* 0x000e220000000a00 */
[----:B------:R-:W-:Y:S01]  /*6bc0*/  IADD3 R107, R107, 0x100, RZ ;  /* 0x000001006b6b7810 */ /* 0x000fe20007ffe0ff */
[----:B------:R-:W-:Y:S01]  /*6bd0*/  BSSY B0, `(.L_x_8540) ;  /* 0x000001b000007945 */ /* 0x000fe20003800000 */
[----:B------:R-:W-:Y:S01]  /*6be0*/  VIADD R105, R105, 0x100 ;  /* 0x0000010069697836 */ /* 0x000fe20000000000 */
[----:B------:R1:W-:Y:S04]  /*6bf0*/  STG.E.128 desc[UR6][R62.64], R52 ;  /* 0x000000343e007986 */ /* 0x0003e8000c101d06 */
[----:B------:R-:W2:Y:S01]  /*6c00*/  @P3 LDC.64 R60, c[0x0][0x220] ;  /* 0x00008800ff3c3b82 */ /* 0x000ea20000000a00 */
[----:B------:R1:W-:Y:S01]  /*6c10*/  STG.E.128 desc[UR6][R62.64+0x10], R56 ;  /* 0x000010383e007986 */ /* 0x0003e2000c101d06 */
[----:B0-----:R-:W-:Y:S01]  /*6c20*/  @P0 IMAD.WIDE.U32 R90, R107, 0x20, R90 ;  /* 0x000000206b5a0825 */ /* 0x001fe200078e005a */
[----:B-1----:R-:W-:Y:S06]  /*6c30*/  @!P3 BRA `(.L_x_8541) ;  /* 0x000000000050b947 */ /* 0x002fec0003800000 */
        /* <DEDUP_REMOVED lines=20> */
.L_x_8541:
[----:B------:R-:W-:Y:S05]  /*6d80*/  BSYNC B0 ;  /* 0x0000000000007941 */ /* 0x000fea0003800000 */
.L_x_8540:
[----:B0-2---:R-:W-:Y:S01]  /*6d90*/  @P3 IMAD.WIDE.U32 R62, R105, 0x10, R60 ;  /* 0x00000010693e3825 */ /* 0x005fe200078e003c */
[----:B------:R-:W2:Y:S04]  /*6da0*/  @P0 LDG.E.128 R32, desc[UR6][R90.64] ;  /* 0x000000065a200981 */ /* 0x000ea8000c1e1d00 */
[----:B------:R0:W5:Y:S04]  /*6db0*/  @P3 LDG.E.128 R36, desc[UR6][R62.64] ;  /* 0x000000063e243981 */ /* 0x000168000c1e1d00 */
[----:B------:R0:W5:Y:S01]  /*6dc0*/  @P0 LDG.E.128 R40, desc[UR6][R90.64+0x10] ;  /* 0x000010065a280981 */ /* 0x000162000c1e1d00 */
[----:B------:R-:W-:Y:S01]  /*6dd0*/  @!P4 ISETP.NE.U32.AND P1, PT, R84, RZ, PT ;  /* 0x000000ff5400c20c */ /* 0x000fe20003f25070 */
[----:B------:R-:W-:Y:S01]  /*6de0*/  BSSY B0, `(.L_x_8542) ;  /* 0x000005b000007945 */ /* 0x000fe20003800000 */
[----:B------:R-:W-:-:S02]  /*6df0*/  @!P4 IMAD.MOV.U32 R64, RZ, RZ, R106 ;  /* 0x000000ffff40c224 */ /* 0x000fc400078e006a */
[----:B------:R-:W-:-:S04]  /*6e00*/  @!P4 ISETP.NE.AND.EX P1, PT, R85, RZ, PT, P1 ;  /* 0x000000ff5500c20c */ /* 0x000fc80003f25310 */
[----:B--2---:R-:W-:Y:S01]  /*6e10*/  @!P4 FSEL R60, R32, RZ, P1 ;  /* 0x000000ff203cc208 */ /* 0x004fe20000800000 */
[----:B0-----:R-:W-:Y:S08]  /*6e20*/  @!P4 BRA `(.L_x_8543) ;  /* 0x000000040058c947 */ /* 0x001ff00003800000 */
        /* <DEDUP_REMOVED lines=12> */
.L_x_8545:
[----:B------:R-:W-:-:S07]  /*6ef0*/  MOV R69, R70 ;  /* 0x0000004600457202 */ /* 0x000fce0000000f00 */
.L_x_8546:
[----:B------:R-:W-:Y:S05]  /*6f00*/  BSYNC B1 ;  /* 0x0000000000017941 */ /* 0x000fea0003800000 */
.L_x_8544:
        /* <DEDUP_REMOVED lines=16> */
.L_x_8550:
[----:B------:R-:W-:Y:S05]  /*7010*/  BSYNC B2 ;  /* 0x0000000000027941 */ /* 0x000fea0003800000 */
.L_x_8549:
        /* <DEDUP_REMOVED lines=44> */
.L_x_8548:
[----:B------:R-:W-:Y:S05]  /*72e0*/  BSYNC B1 ;  /* 0x0000000000017941 */ /* 0x000fea0003800000 */
.L_x_8547:
        /* <DEDUP_REMOVED lines=10> */
.L_x_8543:
[----:B------:R-:W-:Y:S05]  /*7390*/  BSYNC B0 ;  /* 0x0000000000007941 */ /* 0x000fea0003800000 */
.L_x_8542:
        /* <DEDUP_REMOVED lines=18> */
.L_x_8554:
[----:B------:R-:W-:-:S07]  /*74c0*/  MOV R61, R70 ;  /* 0x00000046003d7202 */ /* 0x000fce0000000f00 */
.L_x_8555:
[----:B------:R-:W-:Y:S05]  /*74d0*/  BSYNC B1 ;  /* 0x0000000000017941 */ /* 0x000fea0003800000 */
.L_x_8553:
        /* <DEDUP_REMOVED lines=16> */
.L_x_8559:
[----:B------:R-:W-:Y:S05]  /*75e0*/  BSYNC B2 ;  /* 0x0000000000027941 */ /* 0x000fea0003800000 */
.L_x_8558:
        /* <DEDUP_REMOVED lines=44> */
.L_x_8557:
[----:B------:R-:W-:Y:S05]  /*78b0*/  BSYNC B1 ;  /* 0x0000000000017941 */ /* 0x000fea0003800000 */
.L_x_8556:
        /* <DEDUP_REMOVED lines=11> */
.L_x_8552:
[----:B------:R-:W-:Y:S05]  /*7970*/  BSYNC B0 ;  /* 0x0000000000007941 */ /* 0x000fea0003800000 */
.L_x_8551:
        /* <DEDUP_REMOVED lines=18> */
.L_x_8563:
[----:B------:R-:W-:-:S07]  /*7aa0*/  MOV R69, R70 ;  /* 0x0000004600457202 */ /* 0x000fce0000000f00 */
.L_x_8564:
[----:B------:R-:W-:Y:S05]  /*7ab0*/  BSYNC B1 ;  /* 0x0000000000017941 */ /* 0x000fea0003800000 */
.L_x_8562:
        /* <DEDUP_REMOVED lines=16> */
.L_x_8568:
[----:B------:R-:W-:Y:S05]  /*7bc0*/  BSYNC B2 ;  /* 0x0000000000027941 */ /* 0x000fea0003800000 */
.L_x_8567:
        /* <DEDUP_REMOVED lines=44> */
.L_x_8566:
[----:B------:R-:W-:Y:S05]  /*7e90*/  BSYNC B1 ;  /* 0x0000000000017941 */ /* 0x000fea0003800000 */
.L_x_8565:
        /* <DEDUP_REMOVED lines=10> */
.L_x_8561:
[----:B------:R-:W-:Y:S05]  /*7f40*/  BSYNC B0 ;  /* 0x0000000000007941 */ /* 0x000fea0003800000 */
.L_x_8560:
        /* <DEDUP_REMOVED lines=18> */
.L_x_8572:
[----:B------:R-:W-:-:S07]  /*8070*/  MOV R63, R70 ;  /* 0x00000046003f7202 */ /* 0x000fce0000000f00 */
.L_x_8573:
[----:B------:R-:W-:Y:S05]  /*8080*/  BSYNC B1 ;  /* 0x0000000000017941 */ /* 0x000fea0003800000 */
.L_x_8571:
        /* <DEDUP_REMOVED lines=16> */
.L_x_8577:
[----:B------:R-:W-:Y:S05]  /*8190*/  BSYNC B2 ;  /* 0x0000000000027941 */ /* 0x000fea0003800000 */
.L_x_8576:
        /* <DEDUP_REMOVED lines=44> */
.L_x_8575:
[----:B------:R-:W-:Y:S05]  /*8460*/  BSYNC B1 ;  /* 0x0000000000017941 */ /* 0x000fea0003800000 */
.L_x_8574:
        /* <DEDUP_REMOVED lines=11> */
.L_x_8570:
[----:B------:R-:W-:Y:S05]  /*8520*/  BSYNC B0 ;  /* 0x0000000000007941 */ /* 0x000fea0003800000 */
.L_x_8569:
        /* <DEDUP_REMOVED lines=18> */
.L_x_8581:
[----:B------:R-:W-:-:S07]  /*8650*/  MOV R69, R70 ;  /* 0x0000004600457202 */ /* 0x000fce0000000f00 */
.L_x_8582:
[----:B------:R-:W-:Y:S05]  /*8660*/  BSYNC B1 ;  /* 0x0000000000017941 */ /* 0x000fea0003800000 */
.L_x_8580:
        /* <DEDUP_REMOVED lines=16> */
.L_x_8586:
[----:B------:R-:W-:Y:S05]  /*8770*/  BSYNC B2 ;  /* 0x0000000000027941 */ /* 0x000fea0003800000 */
.L_x_8585:
        /* <DEDUP_REMOVED lines=44> */
.L_x_8584:
[----:B------:R-:W-:Y:S05]  /*8a40*/  BSYNC B1 ;  /* 0x0000000000017941 */ /* 0x000fea0003800000 */
.L_x_8583:
        /* <DEDUP_REMOVED lines=10> */
.L_x_8579:
[----:B------:R-:W-:Y:S05]  /*8af0*/  BSYNC B0 ;  /* 0x0000000000007941 */ /* 0x000fea0003800000 */
.L_x_8578:
        /* <DEDUP_REMOVED lines=18> */
.L_x_8590:
[----:B------:R-:W-:-:S07]  /*8c20*/  MOV R65, R70 ;  /* 0x0000004600417202 */ /* 0x000fce0000000f00 */
.L_x_8591:
[----:B------:R-:W-:Y:S05]  /*8c30*/  BSYNC B1 ;  /* 0x0000000000017941 */ /* 0x000fea0003800000 */
.L_x_8589:
        /* <DEDUP_REMOVED lines=16> */
.L_x_8595:
[----:B------:R-:W-:Y:S05]  /*8d40*/  BSYNC B2 ;  /* 0x0000000000027941 */ /* 0x000fea0003800000 */
.L_x_8594:
        /* <DEDUP_REMOVED lines=44> */
.L_x_8593:
[----:B------:R-:W-:Y:S05]  /*9010*/  BSYNC B1 ;  /* 0x0000000000017941 */ /* 0x000fea0003800000 */
.L_x_8592:
        /* <DEDUP_REMOVED lines=11> */
.L_x_8588:
[----:B------:R-:W-:Y:S05]  /*90d0*/  BSYNC B0 ;  /* 0x0000000000007941 */ /* 0x000fea0003800000 */
.L_x_8587:
        /* <DEDUP_REMOVED lines=18> */
.L_x_8599:
[----:B------:R-:W-:-:S07]  /*9200*/  MOV R69, R70 ;  /* 0x0000004600457202 */ /* 0x000fce0000000f00 */
.L_x_8600:
[----:B------:R-:W-:Y:S05]  /*9210*/  BSYNC B1 ;  /* 0x0000000000017941 */ /* 0x000fea0003800000 */
.L_x_8598:
        /* <DEDUP_REMOVED lines=16> */
.L_x_8604:
[----:B------:R-:W-:Y:S05]  /*9320*/  BSYNC B2 ;  /* 0x0000000000027941 */ /* 0x000fea0003800000 */
.L_x_8603:
        /* <DEDUP_REMOVED lines=44> */
.L_x_8602:
[----:B------:R-:W-:Y:S05]  /*95f0*/  BSYNC B1 ;  /* 0x0000000000017941 */ /* 0x000fea0003800000 */
.L_x_8601:
        /* <DEDUP_REMOVED lines=10> */
.L_x_8597:
[----:B------:R-:W-:Y:S05]  /*96a0*/  BSYNC B0 ;  /* 0x0000000000007941 */ /* 0x000fea0003800000 */
.L_x_8596:
        /* <DEDUP_REMOVED lines=18> */
.L_x_8608:
[----:B------:R-:W-:-:S07]  /*97d0*/  MOV R67, R70 ;  /* 0x0000004600437202 */ /* 0x000fce0000000f00 */
.L_x_8609:
[----:B------:R-:W-:Y:S05]  /*97e0*/  BSYNC B1 ;  /* 0x0000000000017941 */ /* 0x000fea0003800000 */
.L_x_8607:
        /* <DEDUP_REMOVED lines=16> */
.L_x_8613:
[----:B------:R-:W-:Y:S05]  /*98f0*/  BSYNC B2 ;  /* 0x0000000000027941 */ /* 0x000fea0003800000 */
.L_x_8612:
        /* <DEDUP_REMOVED lines=44> */
.L_x_8611:
[----:B------:R-:W-:Y:S05]  /*9bc0*/  BSYNC B1 ;  /* 0x0000000000017941 */ /* 0x000fea0003800000 */
.L_x_8610:
        /* <DEDUP_REMOVED lines=11> */
.L_x_8606:
[----:B------:R-:W-:Y:S05]  /*9c80*/  BSYNC B0 ;  /* 0x0000000000007941 */ /* 0x000fea0003800000 */
.L_x_8605:
[----:B------:R-:W-:Y:S01]  /*9c90*/  FADD.FTZ R84, RZ, R44 ;  /* 0x0000002cff547221 */ /* 0x000fe20000010000 */
[----:B------:R-:W-:Y:S01]  /*9ca0*/  IMAD.WIDE.U32 R86, R107, 0x20, R86 ;  /* 0x000000206b567825 */ /* 0x000fe200078e0056 */
[----:B------:R-:W-:Y:S01]  /*9cb0*/  SHF.R.U32.HI R106, RZ, 0x5, R0 ;  /* 0x00000005ff6a7819 */ /* 0x000fe20000011600 */
[----:B------:R-:W-:Y:S02]  /*9cc0*/  BSSY B0, `(.L_x_8614) ;  /* 0x0000031000007945 */ /* 0x000fe40003800000 */
[----:B------:R-:W-:Y:S01]  /*9cd0*/  FADD.FTZ R85, R84, R45 ;  /* 0x0000002d54557221 */ /* 0x000fe20000010000 */
[----:B------:R-:W-:Y:S01]  /*9ce0*/  LOP3.LUT P0, RZ, R104, 0xff, RZ, 0xc0, !PT ;  /* 0x000000ff68ff7812 */ /* 0x000fe2000780c0ff */
[----:B------:R0:W-:Y:S01]  /*9cf0*/  STG.E.128 desc[UR6][R86.64], R60 ;  /* 0x0000003c56007986 */ /* 0x0001e2000c101d06 */
[----:B------:R-:W-:Y:S01]  /*9d00*/  LOP3.LUT P1, RZ, R0, 0x1f, RZ, 0xc0, !PT ;  /* 0x0000001f00ff7812 */ /* 0x000fe2000782c0ff */
[----:B------:R-:W-:Y:S01]  /*9d10*/  FADD.FTZ R84, R85, R46 ;  /* 0x0000002e55547221 */ /* 0x000fe20000010000 */
[----:B------:R-:W-:Y:S01]  /*9d20*/  LOP3.LUT R104, R106, 0x7fffffc, RZ, 0xc0, !PT ;  /* 0x07fffffc6a687812 */ /* 0x000fe200078ec0ff */
        /* <DEDUP_REMOVED lines=21> */
[----:B0-----:R-:W-:Y:S06]  /*9e80*/  @!P3 BRA `(.L_x_8615) ;  /* 0x000000000050b947 */ /* 0x001fec0003800000 */
[----:B------:R-:W-:Y:S01]  /*9e90*/  IMAD.U32 R87, R99, 0x10000, RZ ;  /* 0x0001000063577824 */ /* 0x000fe200078e00ff */
        /* <DEDUP_REMOVED lines=19> */
.L_x_8615:
[----:B------:R-:W-:Y:S05]  /*9fd0*/  BSYNC B0 ;  /* 0x0000000000007941 */ /* 0x000fea0003800000 */
.L_x_8614:
[----:B------:R-:W-:Y:S01]  /*9fe0*/  UMOV UR8, 0xffffffff ;  /* 0xffffffff00087882 */ /* 0x000fe20000000000 */
[----:B------:R-:W-:Y:S01]  /*9ff0*/  @!P0 IADD3 R104, R104, 0x4, RZ ;  /* 0x0000000468688810 */ /* 0x000fe20007ffe0ff */
[----:B------:R-:W-:Y:S01]  /*a000*/  FADD.FTZ R108, R108, R67 ;  /* 0x000000436c6c7221 */ /* 0x000fe20000010000 */
[----:B------:R-:W-:Y:S06]  /*a010*/  BRA.DIV UR8, `(.L_x_8616) ;  /* 0x0000001208707947 */ /* 0x000fec000b800000 */
[----:B0-----:R-:W0:Y:S02]  /*a020*/  SHFL.BFLY PT, R85, R108, 0x1, 0x1f ;  /* 0x0c201f006c557f89 */ /* 0x001e2400000e0000 */
        /* <DEDUP_REMOVED lines=67> */
.L_x_8630:
        /* <DEDUP_REMOVED lines=8> */
[----:B------:R-:W-:-:S05]  /*a4e0*/  @!P1 LEA R86, R86, R91, 0x3 ;  /* 0x0000005b56569211 */ /* 0x000fca00078e18ff */
[----:B------:R0:W-:Y:S01]  /*a4f0*/  @!P1 STS.64 [R86], R84 ;  /* 0x0000005456009388 */ /* 0x0001e20000000a00 */
[----:B------:R-:W-:-:S13]  /*a500*/  ISETP.GT.U32.AND P1, PT, R89, 0x3, PT ;  /* 0x000000035900780c */ /* 0x000fda0003f24070 */
[----:B0-----:R-:W0:Y:S01]  /*a510*/  @!P1 S2R R85, SR_CgaCtaId ;  /* 0x0000000000559919 */ /* 0x001e220000008800 */
[----:B------:R-:W-:Y:S01]  /*a520*/  @!P1 MOV R84, 0x400 ;  /* 0x0000040000549802 */ /* 0x000fe20000000f00 */
[----:B------:R-:W-:Y:S01]  /*a530*/  @!P1 IMAD.IADD R89, R104, 0x1, R89 ;  /* 0x0000000168599824 */ /* 0x000fe200078e0259 */
[----:B------:R-:W-:Y:S01]  /*a540*/  BSSY B0, `(.L_x_8617) ;  /* 0x00000c4000007945 */ /* 0x000fe20003800000 */
[----:B------:R-:W-:Y:S01]  /*a550*/  BAR.SYNC.DEFER_BLOCKING 0x0 ;  /* 0x0000000000007b1d */ /* 0x000fe20000010000 */
[----:B------:R-:W-:Y:S01]  /*a560*/  IMAD.MOV.U32 R88, RZ, RZ, RZ ;  /* 0x000000ffff587224 */ /* 0x000fe200078e00ff */
[----:B------:R-:W-:-:S05]  /*a570*/  @!P1 MOV R88, 0x300 ;  /* 0x0000030000589802 */ /* 0x000fca0000000f00 */
[----:B------:R-:W1:Y:S01]  /*a580*/  SHFL.DOWN PT, R91, R88, 0x2, 0x1f ;  /* 0x08401f00585b7f89 */ /* 0x000e6200000e0000 */
[----:B0-----:R-:W-:Y:S02]  /*a590*/  @!P1 LEA R86, R85, R84, 0x18 ;  /* 0x0000005455569211 */ /* 0x001fe400078ec0ff */
[----:B------:R-:W-:Y:S02]  /*a5a0*/  CS2R R84, SRZ ;  /* 0x0000000000547805 */ /* 0x000fe4000001ff00 */
[----:B------:R-:W-:Y:S01]  /*a5b0*/  @!P1 LEA R89, R89, R86, 0x3 ;  /* 0x0000005659599211 */ /* 0x000fe200078e18ff */
[----:B-1----:R-:W-:Y:S01]  /*a5c0*/  IMAD.IADD R104, R91, 0x1, R88 ;  /* 0x000000015b687824 */ /* 0x002fe200078e0258 */
[----:B------:R-:W-:-:S03]  /*a5d0*/  I2FP.F32.S32 R108, R91 ;  /* 0x0000005b006c7245 */ /* 0x000fc60000201400 */
[----:B------:R0:W-:Y:S01]  /*a5e0*/  @!P1 LDS.64 R84, [R89] ;  /* 0x0000000059549984 */ /* 0x0001e20000000a00 */
[----:B------:R-:W-:Y:S02]  /*a5f0*/  I2FP.F32.S32 R86, R104 ;  /* 0x0000006800567245 */ /* 0x000fe40000201400 */
[----:B------:R-:W-:Y:S01]  /*a600*/  LOP3.LUT P1, RZ, R87, 0x1f, R0, 0xf8, !PT ;  /* 0x0000001f57ff7812 */ /* 0x000fe2000782f800 */
[----:B------:R-:W1:Y:S01]  /*a610*/  SHFL.DOWN PT, R107, R104, 0x1, 0x1f ;  /* 0x08201f00686b7f89 */ /* 0x000e6200000e0000 */
[----:B------:R-:W2:Y:S01]  /*a620*/  MUFU.RCP R106, R86 ;  /* 0x00000056006a7308 */ /* 0x000ea20000001000 */
[----:B0-----:R-:W-:Y:S02]  /*a630*/  I2FP.F32.S32 R89, R88 ;  /* 0x0000005800597245 */ /* 0x001fe40000201400 */
[-C--:B-1----:R-:W-:Y:S02]  /*a640*/  IADD3 R104, R104, R107.reuse, RZ ;  /* 0x0000006b68687210 */ /* 0x082fe40007ffe0ff */
[----:B------:R-:W-:-:S02]  /*a650*/  I2FP.F32.S32 R107, R107 ;  /* 0x0000006b006b7245 */ /* 0x000fc40000201400 */
[----:B------:R-:W-:-:S06]  /*a660*/  I2FP.F32.S32 R104, R104 ;  /* 0x0000006800687245 */ /* 0x000fcc0000201400 */
[----:B------:R-:W0:Y:S01]  /*a670*/  MUFU.RCP R104, R104 ;  /* 0x0000006800687308 */ /* 0x000e220000001000 */
[----:B------:R-:W1:Y:S04]  /*a680*/  SHFL.DOWN PT, R105, R84, 0x2, 0x1f ;  /* 0x08401f0054697f89 */ /* 0x000e6800000e0000 */
[----:B------:R-:W3:Y:S01]  /*a690*/  SHFL.DOWN PT, R90, R85, 0x2, 0x1f ;  /* 0x08401f00555a7f89 */ /* 0x000ee200000e0000 */
[C---:B-1----:R-:W-:Y:S01]  /*a6a0*/  FMUL.FTZ R110, R105.reuse, R108 ;  /* 0x0000006c696e7220 */ /* 0x042fe20000410000 */
[----:B------:R-:W-:-:S03]  /*a6b0*/  FADD.FTZ R105, -R105, R84 ;  /* 0x0000005469697221 */ /* 0x000fc60000010100 */
        /* <DEDUP_REMOVED lines=19> */
[----:B------:R-:W2:Y:S01]  /*a7f0*/  SHFL.IDX PT, R105, R105, RZ, 0x1f ;  /* 0x00001fff69697589 */ /* 0x000ea200000e0000 */
[----:B------:R-:W-:-:S05]  /*a800*/  FFMA.FTZ R104, R104, R86, R89 ;  /* 0x0000005668687223 */ /* 0x000fca0000010059 */
[----:B------:R-:W1:Y:S01]  /*a810*/  SHFL.IDX PT, R91, R104, RZ, 0x1f ;  /* 0x00001fff685b7589 */ /* 0x000e6200000e0000 */
[----:B------:R-:W3:Y:S01]  /*a820*/  @!P1 LDC.64 R86, c[0x0][0x258] ;  /* 0x00009600ff569b82 */ /* 0x000ee20000000a00 */
        /* <DEDUP_REMOVED lines=14> */
[----:B------:R-:W-:Y:S01]  /*a910*/  VIADD R102, R102, 0xffffffff ;  /* 0xffffffff66667836 */ /* 0x000fe20000000000 */
[----:B------:R-:W-:-:S03]  /*a920*/  SHF.L.U32 R87, R24, 0x10, RZ ;  /* 0x0000001018577819 */ /* 0x000fc600000006ff */
[----:B------:R-:W-:Y:S02]  /*a930*/  IMAD R101, R102, R101, RZ ;  /* 0x0000006566657224 */ /* 0x000fe400078e02ff */
[C---:B------:R-:W-:Y:S01]  /*a940*/  FADD.FTZ R44, -R72.reuse, R44 ;  /* 0x0000002c482c7221 */ /* 0x040fe20000010100 */
[C---:B------:R-:W-:Y:S01]  /*a950*/  FADD.FTZ R50, -R72.reuse, R50 ;  /* 0x0000003248327221 */ /* 0x040fe20000010100 */
[C---:B------:R-:W-:Y:S01]  /*a960*/  FADD.FTZ R102, -R72.reuse, R53 ;  /* 0x0000003548667221 */ /* 0x040fe20000010100 */
[C---:B------:R-:W-:Y:S01]  /*a970*/  FADD.FTZ R84, -R72.reuse, R45 ;  /* 0x0000002d48547221 */ /* 0x040fe20000010100 */
[C---:B------:R-:W-:Y:S01]  /*a980*/  FADD.FTZ R46, -R72.reuse, R46 ;  /* 0x0000002e482e7221 */ /* 0x040fe20000010100 */
[C---:B------:R-:W-:Y:S01]  /*a990*/  FADD.FTZ R86, -R72.reuse, R47 ;  /* 0x0000002f48567221 */ /* 0x040fe20000010100 */
[C---:B------:R-:W-:Y:S01]  /*a9a0*/  PRMT R53, R31.reuse, 0x7632, R53 ;  /* 0x000076321f357816 */ /* 0x040fe20000000035 */
        /* <DEDUP_REMOVED lines=17> */
[----:B------:R-:W-:Y:S01]  /*aac0*/  SHF.L.U32 R62, R31, 0x10, RZ ;  /* 0x000000101f3e7819 */ /* 0x000fe200000006ff */
[C---:B------:R-:W-:Y:S01]  /*aad0*/  FMUL.FTZ R60, R89.reuse, R44 ;  /* 0x0000002c593c7220 */ /* 0x040fe20000410000 */
[----:B------:R-:W-:Y:S01]  /*aae0*/  FADD.FTZ R67, -R72, R67 ;  /* 0x0000004348437221 */ /* 0x000fe20000010100 */
[C---:B------:R-:W-:Y:S01]  /*aaf0*/  FMUL.FTZ R47, R89.reuse, R50 ;  /* 0x00000032592f7220 */ /* 0x040fe20000410000 */
[C---:B------:R-:W-:Y:S01]  /*ab00*/  PRMT R44, R30.reuse, 0x7632, R44 ;  /* 0x000076321e2c7816 */ /* 0x040fe2000000002c */
[C---:B------:R-:W-:Y:S01]  /*ab10*/  FMUL.FTZ R64, R89.reuse, R84 ;  /* 0x0000005459407220 */ /* 0x040fe20000410000 */
[C---:B------:R-:W-:Y:S01]  /*ab20*/  FMUL.FTZ R55, R89.reuse, R46 ;  /* 0x0000002e59377220 */ /* 0x040fe20000410000 */
[C---:B------:R-:W-:Y:S01]  /*ab30*/  FMUL.FTZ R63, R89.reuse, R86 ;  /* 0x00000056593f7220 */ /* 0x040fe20000410000 */
[C---:B------:R-:W-:Y:S01]  /*ab40*/  FMUL.FTZ R86, R89.reuse, R48 ;  /* 0x0000003059567220 */ /* 0x040fe20000410000 */
        /* <DEDUP_REMOVED lines=19> */
[----:B------:R-:W-:Y:S01]  /*ac80*/  SHF.L.U32 R53, R30, 0x10, RZ ;  /* 0x000000101e357819 */ /* 0x000fe200000006ff */
[----:B------:R-:W-:Y:S01]  /*ac90*/  FMUL.FTZ R89, R89, R67 ;  /* 0x0000004359597220 */ /* 0x000fe20000410000 */
[----:B------:R-:W-:Y:S01]  /*aca0*/  FFMA.FTZ R47, R47, R62, R6 ;  /* 0x0000003e2f2f7223 */ /* 0x000fe20000010006 */
[----:B------:R-:W-:Y:S01]  /*acb0*/  IMAD.U32 R67, R44, 0x10000, RZ ;  /* 0x000100002c437824 */ /* 0x000fe200078e00ff */
[----:B------:R-:W-:Y:S01]  /*acc0*/  SHF.L.U32 R62, R29, 0x10, RZ ;  /* 0x000000101d3e7819 */ /* 0x000fe200000006ff */
[----:B------:R-:W-:Y:S01]  /*acd0*/  FFMA.FTZ R44, R85, R84, R76 ;  /* 0x00000054552c7223 */ /* 0x000fe2000001004c */
[----:B------:R-:W-:-:S02]  /*ace0*/  IMAD.U32 R84, R46, 0x10000, RZ ;  /* 0x000100002e547824 */ /* 0x000fc400078e00ff */
[----:B------:R-:W-:Y:S01]  /*acf0*/  FFMA.FTZ R46, R86, R53, R5 ;  /* 0x00000035562e7223 */ /* 0x000fe20000010005 */
[----:B------:R-:W-:Y:S01]  /*ad00*/  FFMA.FTZ R53, R88, R67, R75 ;  /* 0x0000004358357223 */ /* 0x000fe2000001004b */
[C---:B------:R-:W-:Y:S01]  /*ad10*/  PRMT R67, R28.reuse, 0x7632, R67 ;  /* 0x000076321c437816 */ /* 0x040fe20000000043 */
[----:B------:R-:W-:Y:S01]  /*ad20*/  FFMA.FTZ R55, R55, R62, R4 ;  /* 0x0000003e37377223 */ /* 0x000fe20000010004 */
[----:B------:R-:W-:Y:S01]  /*ad30*/  FFMA.FTZ R62, R63, R84, R74 ;  /* 0x000000543f3e7223 */ /* 0x000fe2000001004a */
[----:B------:R-:W-:Y:S01]  /*ad40*/  SHF.L.U32 R63, R28, 0x10, RZ ;  /* 0x000000101c3f7819 */ /* 0x000fe200000006ff */
[----:B------:R-:W-:Y:S01]  /*ad50*/  FFMA.FTZ R87, R56, R87, R7 ;  /* 0x0000005738577223 */ /* 0x000fe20000010007 */
[----:B------:R-:W-:Y:S01]  /*ad60*/  IMAD.U32 R67, R67, 0x10000, RZ ;  /* 0x0001000043437824 */ /* 0x000fe200078e00ff */
[----:B------:R-:W-:Y:S01]  /*ad70*/  SHF.L.U32 R86, R27, 0x10, RZ ;  /* 0x000000101b567819 */ /* 0x000fe200000006ff */
[----:B------:R-:W-:Y:S01]  /*ad80*/  IMAD.U32 R90, R23, 0x10000, RZ ;  /* 0x00010000175a7824 */ /* 0x000fe200078e00ff */
[----:B------:R-:W-:Y:S01]  /*ad90*/  SHF.R.S32.HI R84, RZ, 0x1f, R101 ;  /* 0x0000001fff547819 */ /* 0x000fe20000011465 */
[----:B------:R-:W-:Y:S01]  /*ada0*/  FFMA.FTZ R63, R60, R63, R3 ;  /* 0x0000003f3c3f7223 */ /* 0x000fe20000010003 */
[----:B------:R-:W-:Y:S01]  /*adb0*/  PRMT R85, R27, 0x7632, R85 ;  /* 0x000076321b557816 */ /* 0x000fe20000000055 */
[----:B------:R-:W-:Y:S01]  /*adc0*/  FFMA.FTZ R64, R64, R67, R73 ;  /* 0x0000004340407223 */ /* 0x000fe20000010049 */
[----:B------:R-:W-:Y:S01]  /*add0*/  PRMT R60, R25, 0x7632, R60 ;  /* 0x00007632193c7816 */ /* 0x000fe2000000003c */
[----:B------:R-:W-:Y:S01]  /*ade0*/  FFMA.FTZ R65, R65, R86, R10 ;  /* 0x0000005641417223 */ /* 0x000fe2000001000a */
[----:B------:R-:W-:Y:S01]  /*adf0*/  LEA.HI R101, R84, R101, RZ, 0x3 ;  /* 0x0000006554657211 */ /* 0x000fe200078f18ff */
[----:B------:R-:W-:Y:S01]  /*ae00*/  IMAD.U32 R84, R85, 0x10000, RZ ;  /* 0x0001000055547824 */ /* 0x000fe200078e00ff */
[----:B------:R-:W-:Y:S01]  /*ae10*/  PRMT R67, R26, 0x7632, R67 ;  /* 0x000076321a437816 */ /* 0x000fe20000000043 */
[----:B------:R-:W-:Y:S01]  /*ae20*/  IMAD.U32 R60, R60, 0x10000, RZ ;  /* 0x000100003c3c7824 */ /* 0x000fe200078e00ff */
[----:B------:R-:W-:Y:S01]  /*ae30*/  SHF.L.U32 R86, R26, 0x10, RZ ;  /* 0x000000101a567819 */ /* 0x000fe200000006ff */
[----:B------:R-:W-:Y:S01]  /*ae40*/  FFMA.FTZ R84, R61, R84, R80 ;  /* 0x000000543d547223 */ /* 0x000fe20000010050 */
[----:B------:R-:W-:Y:S01]  /*ae50*/  SHF.L.U32 R85, R25, 0x10, RZ ;  /* 0x0000001019557819 */ /* 0x000fe200000006ff */
[----:B------:R-:W-:-:S02]  /*ae60*/  IMAD.U32 R61, R67, 0x10000, RZ ;  /* 0x00010000433d7824 */ /* 0x000fc400078e00ff */
[----:B------:R-:W-:Y:S01]  /*ae70*/  FFMA.FTZ R90, R51, R90, R14 ;  /* 0x0000005a335a7223 */ /* 0x000fe2000001000e */
[----:B------:R-:W-:Y:S01]  /*ae80*/  FFMA.FTZ R67, R72, R86, R9 ;  /* 0x0000005648437223 */ /* 0x000fe20000010009 */
[----:B------:R-:W-:Y:S01]  /*ae90*/  FFMA.FTZ R86, R57, R60, R78 ;  /* 0x0000003c39567223 */ /* 0x000fe2000001004e */
[----:B------:R-:W-:Y:S01]  /*aea0*/  PRMT R57, R24, 0x7632, R57 ;  /* 0x0000763218397816 */ /* 0x000fe20000000039 */
[----:B------:R-:W-:Y:S01]  /*aeb0*/  FFMA.FTZ R66, R66, R61, R79 ;  /* 0x0000003d42427223 */ /* 0x000fe2000001004f */
[----:B------:R-:W-:Y:S01]  /*aec0*/  PRMT R60, R23, 0x7632, R60 ;  /* 0x00007632173c7816 */ /* 0x000fe2000000003c */
[----:B------:R-:W-:Y:S01]  /*aed0*/  FFMA.FTZ R85, R59, R85, R8 ;  /* 0x000000553b557223 */ /* 0x000fe20000010008 */
[----:B------:R-:W-:Y:S02]  /*aee0*/  SHF.L.U32 R88, R57, 0x10, RZ ;  /* 0x0000001039587819 */ /* 0x000fe400000006ff */
[----:B------:R-:W0:Y:S01]  /*aef0*/  LDC.64 R56, c[0x0][0x2b8] ;  /* 0x0000ae00ff387b82 */ /* 0x000e220000000a00 */
[----:B------:R-:W-:Y:S01]  /*af00*/  IMAD.U32 R61, R60, 0x10000, RZ ;  /* 0x000100003c3d7824 */ /* 0x000fe200078e00ff */
[----:B------:R-:W-:Y:S01]  /*af10*/  SHF.L.U32 R60, R22, 0x10, RZ ;  /* 0x00000010163c7819 */ /* 0x000fe200000006ff */
[----:B------:R-:W-:Y:S01]  /*af20*/  FFMA.FTZ R88, R58, R88, R77 ;  /* 0x000000583a587223 */ /* 0x000fe2000001004d */
[----:B------:R-:W-:Y:S01]  /*af30*/  PRMT R59, R22, 0x7632, R59 ;  /* 0x00007632163b7816 */ /* 0x000fe2000000003b */
[----:B------:R-:W-:Y:S01]  /*af40*/  FFMA.FTZ R89, R89, R61, R92 ;  /* 0x0000003d59597223 */ /* 0x000fe2000001005c */
[----:B------:R-:W-:Y:S01]  /*af50*/  LOP3.LUT R72, R0, 0x7f, RZ, 0xc0, !PT ;  /* 0x0000007f00487812 */ /* 0x000fe200078ec0ff */
[----:B------:R-:W-:Y:S01]  /*af60*/  FFMA.FTZ R104, R52, R60, R13 ;  /* 0x0000003c34687223 */ /* 0x000fe2000001000d */
[----:B------:R-:W-:Y:S01]  /*af70*/  PRMT R52, R21, 0x7632, R52 ;  /* 0x0000763215347816 */ /* 0x000fe20000000034 */
[----:B------:R-:W-:Y:S01]  /*af80*/  IMAD.U32 R59, R59, 0x10000, RZ ;  /* 0x000100003b3b7824 */ /* 0x000fe200078e00ff */
[----:B------:R-:W-:-:S02]  /*af90*/  SHF.L.U32 R58, R21, 0x10, RZ ;  /* 0x00000010153a7819 */ /* 0x000fc400000006ff */
[----:B------:R-:W-:Y:S01]  /*afa0*/  PRMT R51, R20, 0x7632, R51 ;  /* 0x0000763214337816 */ /* 0x000fe20000000033 */
[----:B------:R-:W-:Y:S01]  /*afb0*/  IMAD.U32 R52, R52, 0x10000, RZ ;  /* 0x0001000034347824 */ /* 0x000fe200078e00ff */
[----:B------:R-:W-:Y:S01]  /*afc0*/  LEA.HI.SX32 R101, R101, R72, 0x1d ;  /* 0x0000004865657211 */ /* 0x000fe200078feaff */
[----:B------:R-:W-:Y:S01]  /*afd0*/  FFMA.FTZ R102, R49, R58, R12 ;  /* 0x0000003a31667223 */ /* 0x000fe2000001000c */
[----:B------:R-:W-:Y:S01]  /*afe0*/  FFMA.FTZ R105, R54, R59, R83 ;  /* 0x0000003b36697223 */ /* 0x000fe20000010053 */
[----:B------:R-:W-:Y:S01]  /*aff0*/  SHF.L.U32 R49, R20, 0x10, RZ ;  /* 0x0000001014317819 */ /* 0x000fe200000006ff */
[----:B------:R-:W-:Y:S01]  /*b000*/  IMAD.U32 R51, R51, 0x10000, RZ ;  /* 0x0001000033337824 */ /* 0x000fe200078e00ff */
[----:B------:R-:W-:Y:S01]  /*b010*/  IADD3 R59, R101, 0x80, RZ ;  /* 0x00000080653b7810 */ /* 0x000fe20007ffe0ff */
[----:B------:R-:W-:Y:S01]  /*b020*/  FFMA.FTZ R103, R45, R52, R82 ;  /* 0x000000342d677223 */ /* 0x000fe20000010052 */
[C---:B------:R-:W-:Y:S02]  /*b030*/  VIADD R45, R101.reuse, 0x100 ;  /* 0x00000100652d7836 */ /* 0x040fe40000000000 */
[----:B------:R-:W-:Y:S01]  /*b040*/  FFMA.FTZ R52, R48, R49, R11 ;  /* 0x0000003130347223 */ /* 0x000fe2000001000b */
[----:B------:R-:W-:Y:S01]  /*b050*/  FFMA.FTZ R91, R50, R51, R81 ;  /* 0x00000033325b7223 */ /* 0x000fe20000010051 */
[----:B0-----:R-:W-:Y:S01]  /*b060*/  IMAD.WIDE.U32 R60, R101, 0x10, R56 ;  /* 0x00000010653c7825 */ /* 0x001fe200078e0038 */
[----:B------:R-:W-:-:S02]  /*b070*/  F2FP.BF16.F32.PACK_AB R47, R44, R47 ;  /* 0x0000002f2c2f723e */ /* 0x000fc400000010ff */
[----:B------:R-:W-:Y:S01]  /*b080*/  F2FP.BF16.F32.PACK_AB R46, R53, R46 ;  /* 0x0000002e352e723e */ /* 0x000fe200000010ff */
[--C-:B------:R-:W-:Y:S01]  /*b090*/  IMAD.WIDE.U32 R58, R59, 0x10, R56.reuse ;  /* 0x000000103b3a7825 */ /* 0x100fe200078e0038 */
[----:B------:R-:W-:Y:S02]  /*b0a0*/  F2FP.BF16.F32.PACK_AB R44, R64, R63 ;  /* 0x0000003f402c723e */ /* 0x000fe400000010ff */
[----:B------:R-:W-:Y:S01]  /*b0b0*/  F2FP.BF16.F32.PACK_AB R51, R84, R65 ;  /* 0x000000415433723e */ /* 0x000fe200000010ff */
[----:B------:R-:W-:Y:S01]  /*b0c0*/  IMAD.WIDE.U32 R56, R45, 0x10, R56 ;  /* 0x000000102d387825 */ /* 0x000fe200078e0038 */
[----:B------:R-:W-:Y:S02]  /*b0d0*/  F2FP.BF16.F32.PACK_AB R45, R62, R55 ;  /* 0x000000373e2d723e */ /* 0x000fe400000010ff */
[----:B------:R-:W-:Y:S02]  /*b0e0*/  F2FP.BF16.F32.PACK_AB R50, R66, R67 ;  /* 0x000000434232723e */ /* 0x000fe400000010ff */
        /* <DEDUP_REMOVED lines=9> */
.L_x_8618:
[----:B------:R-:W-:Y:S05]  /*b180*/  BSYNC B0 ;  /* 0x0000000000007941 */ /* 0x000fea0003800000 */
.L_x_8617:
[----:B------:R-:W-:Y:S02]  /*b190*/  IADD3 R2, R2, UR14, RZ ;  /* 0x0000000e02027c10 */ /* 0x000fe4000fffe0ff */
[----:B------:R-:W-:Y:S02]  /*b1a0*/  SEL R104, RZ, 0x1, P0 ;  /* 0x00000001ff687807 */ /* 0x000fe40000000000 */
[----:B------:R-:W-:-:S13]  /*b1b0*/  ISETP.GE.AND P1, PT, R2, UR15, PT ;  /* 0x0000000f02007c0c */ /* 0x000fda000bf26270 */
[----:B------:R-:W-:Y:S05]  /*b1c0*/  @!P1 BRA `(.L_x_8619) ;  /* 0xffffff5800089947 */ /* 0x000fea000383ffff */
[----:B------:R-:W-:Y:S05]  /*b1d0*/  EXIT ;  /* 0x000000000000794d */ /* 0x000fea0003800000 */
.L_x_8616:
[----:B------:R-:W-:Y:S01]  /*b1e0*/  HFMA2.MMA R110, -RZ, RZ, 0, 1.847743988037109375e-06 ;  /* 0x0000001fff6e7435 */ /* 0x000fe200000001ff */
[----:B------:R-:W-:Y:S02]  /*b1f0*/  IMAD.MOV.U32 R105, RZ, RZ, 0x1 ;  /* 0x00000001ff697424 */ /* 0x000fe400078e00ff */
[----:B------:R-:W-:-:S08]  /*b200*/  IMAD.MOV.U32 R91, RZ, RZ, -0x1 ;  /* 0xffffffffff5b7424 */ /* 0x000fd000078e00ff */
[----:B0-----:R-:W-:Y:S05]  /*b210*/  WARPSYNC.COLLECTIVE R91, `(.L_x_8620) ;  /* 0x000000005b087348 */ /* 0x001fea0003c00000 */
[----:B------:R1:W2:Y:S02]  /*b220*/  SHFL.BFLY P3, R90, R108, R105, R110 ;  /* 0x0c0000696c5a7389 */ /* 0x0002a4000006006e */
[----:B012---:R-:W-:Y:S01]  /*b230*/  ENDCOLLECTIVE ;  /* 0x000000000000791b */ /* 0x007fe20003800000 */
.L_x_8620:
[----:B------:R-:W-:Y:S01]  /*b240*/  HFMA2.MMA R105, -RZ, RZ, 0, 1.1920928955078125e-07 ;  /* 0x00000002ff697435 */ /* 0x000fe200000001ff */
[----:B------:R-:W-:-:S05]  /*b250*/  MOV R85, R90 ;  /* 0x0000005a00557202 */ /* 0x000fca0000000f00 */
[----:B------:R-:W-:-:S04]  /*b260*/  FADD.FTZ R86, R108, R85 ;  /* 0x000000556c567221 */ /* 0x000fc80000010000 */
[----:B------:R-:W-:-:S07]  /*b270*/  IMAD.MOV.U32 R108, RZ, RZ, R86 ;  /* 0x000000ffff6c7224 */ /* 0x000fce00078e0056 */
[----:B------:R-:W-:Y:S05]  /*b280*/  WARPSYNC.COLLECTIVE R91, `(.L_x_8621) ;  /* 0x000000005b087348 */ /* 0x000fea0003c00000 */
[----:B------:R0:W1:Y:S02]  /*b290*/  SHFL.BFLY P3, R90, R108, R105, R110 ;  /* 0x0c0000696c5a7389 */ /* 0x000064000006006e */
[----:B01----:R-:W-:Y:S01]  /*b2a0*/  ENDCOLLECTIVE ;  /* 0x000000000000791b */ /* 0x003fe20003800000 */
.L_x_8621:
[----:B------:R-:W-:Y:S02]  /*b2b0*/  IMAD.MOV.U32 R105, RZ, RZ, 0x4 ;  /* 0x00000004ff697424 */ /* 0x000fe400078e00ff */
[----:B------:R-:W-:-:S04]  /*b2c0*/  IMAD.MOV.U32 R85, RZ, RZ, R90 ;  /* 0x000000ffff557224 */ /* 0x000fc800078e005a */
[----:B------:R-:W-:-:S05]  /*b2d0*/  FADD.FTZ R87, R86, R85 ;  /* 0x0000005556577221 */ /* 0x000fca0000010000 */
[----:B------:R-:W-:-:S07]  /*b2e0*/  MOV R108, R87 ;  /* 0x00000057006c7202 */ /* 0x000fce0000000f00 */
[----:B------:R-:W-:Y:S05]  /*b2f0*/  WARPSYNC.COLLECTIVE R91, `(.L_x_8622) ;  /* 0x000000005b087348 */ /* 0x000fea0003c00000 */
[----:B------:R0:W1:Y:S02]  /*b300*/  SHFL.BFLY P3, R90, R108, R105, R110 ;  /* 0x0c0000696c5a7389 */ /* 0x000064000006006e */
[----:B01----:R-:W-:Y:S01]  /*b310*/  ENDCOLLECTIVE ;  /* 0x000000000000791b */ /* 0x003fe20003800000 */
.L_x_8622:
[----:B------:R-:W-:Y:S01]  /*b320*/  HFMA2.MMA R105, -RZ, RZ, 0, 4.76837158203125e-07 ;  /* 0x00000008ff697435 */ /* 0x000fe200000001ff */
[----:B------:R-:W-:-:S05]  /*b330*/  MOV R84, R90 ;  /* 0x0000005a00547202 */ /* 0x000fca0000000f00 */
[----:B------:R-:W-:-:S04]  /*b340*/  FADD.FTZ R88, R87, R84 ;  /* 0x0000005457587221 */ /* 0x000fc80000010000 */
[----:B------:R-:W-:-:S07]  /*b350*/  IMAD.MOV.U32 R108, RZ, RZ, R88 ;  /* 0x000000ffff6c7224 */ /* 0x000fce00078e0058 */
[----:B------:R-:W-:Y:S05]  /*b360*/  WARPSYNC.COLLECTIVE R91, `(.L_x_8623) ;  /* 0x000000005b087348 */ /* 0x000fea0003c00000 */
[----:B------:R0:W1:Y:S02]  /*b370*/  SHFL.BFLY P3, R90, R108, R105, R110 ;  /* 0x0c0000696c5a7389 */ /* 0x000064000006006e */
[----:B01----:R-:W-:Y:S01]  /*b380*/  ENDCOLLECTIVE ;  /* 0x000000000000791b */ /* 0x003fe20003800000 */
.L_x_8623:
[----:B------:R-:W-:Y:S02]  /*b390*/  IMAD.MOV.U32 R105, RZ, RZ, 0x10 ;  /* 0x00000010ff697424 */ /* 0x000fe400078e00ff */
[----:B------:R-:W-:-:S04]  /*b3a0*/  IMAD.MOV.U32 R85, RZ, RZ, R90 ;  /* 0x000000ffff557224 */ /* 0x000fc800078e005a */
[----:B------:R-:W-:-:S05]  /*b3b0*/  FADD.FTZ R89, R88, R85 ;  /* 0x0000005558597221 */ /* 0x000fca0000010000 */
[----:B------:R-:W-:-:S07]  /*b3c0*/  MOV R108, R89 ;  /* 0x00000059006c7202 */ /* 0x000fce0000000f00 */
[----:B------:R-:W-:Y:S05]  /*b3d0*/  WARPSYNC.COLLECTIVE R91, `(.L_x_8624) ;  /* 0x000000005b087348 */ /* 0x000fea0003c00000 */
[----:B------:R0:W1:Y:S02]  /*b3e0*/  SHFL.BFLY P3, R90, R108, R105, R110 ;  /* 0x0c0000696c5a7389 */ /* 0x000064000006006e */
[----:B01----:R-:W-:Y:S01]  /*b3f0*/  ENDCOLLECTIVE ;  /* 0x000000000000791b */ /* 0x003fe20003800000 */
.L_x_8624:
        /* <DEDUP_REMOVED lines=56> */
.L_x_8625:
[----:B------:R-:W-:Y:S02]  /*b780*/  IMAD.MOV.U32 R105, RZ, RZ, 0x2 ;  /* 0x00000002ff697424 */ /* 0x000fe400078e00ff */
[----:B------:R-:W-:-:S04]  /*b790*/  IMAD.MOV.U32 R86, RZ, RZ, R90 ;  /* 0x000000ffff567224 */ /* 0x000fc800078e005a */
[----:B------:R-:W-:-:S05]  /*b7a0*/  FADD.FTZ R86, R85, R86 ;  /* 0x0000005655567221 */ /* 0x000fca0000010000 */
[----:B------:R-:W-:-:S07]  /*b7b0*/  MOV R108, R86 ;  /* 0x00000056006c7202 */ /* 0x000fce0000000f00 */
[----:B------:R-:W-:Y:S05]  /*b7c0*/  WARPSYNC.COLLECTIVE R91, `(.L_x_8626) ;  /* 0x000000005b087348 */ /* 0x000fea0003c00000 */
[----:B------:R0:W1:Y:S02]  /*b7d0*/  SHFL.BFLY P3, R90, R108, R105, R110 ;  /* 0x0c0000696c5a7389 */ /* 0x000064000006006e */
[----:B01----:R-:W-:Y:S01]  /*b7e0*/  ENDCOLLECTIVE ;  /* 0x000000000000791b */ /* 0x003fe20003800000 */
.L_x_8626:
[----:B------:R-:W-:Y:S01]  /*b7f0*/  HFMA2.MMA R105, -RZ, RZ, 0, 2.384185791015625e-07 ;  /* 0x00000004ff697435 */ /* 0x000fe200000001ff */
[----:B------:R-:W-:-:S05]  /*b800*/  MOV R87, R90 ;  /* 0x0000005a00577202 */ /* 0x000fca0000000f00 */
[----:B------:R-:W-:-:S04]  /*b810*/  FADD.FTZ R87, R86, R87 ;  /* 0x0000005756577221 */ /* 0x000fc80000010000 */
[----:B------:R-:W-:-:S07]  /*b820*/  IMAD.MOV.U32 R108, RZ, RZ, R87 ;  /* 0x000000ffff6c7224 */ /* 0x000fce00078e0057 */
[----:B------:R-:W-:Y:S05]  /*b830*/  WARPSYNC.COLLECTIVE R91, `(.L_x_8627) ;  /* 0x000000005b087348 */ /* 0x000fea0003c00000 */
[----:B------:R0:W1:Y:S02]  /*b840*/  SHFL.BFLY P3, R90, R108, R105, R110 ;  /* 0x0c0000696c5a7389 */ /* 0x000064000006006e */
[----:B01----:R-:W-:Y:S01]  /*b850*/  ENDCOLLECTIVE ;  /* 0x000000000000791b */ /* 0x003fe20003800000 */
.L_x_8627:
[----:B------:R-:W-:Y:S02]  /*b860*/  IMAD.MOV.U32 R105, RZ, RZ, 0x8 ;  /* 0x00000008ff697424 */ /* 0x000fe400078e00ff */
[----:B------:R-:W-:-:S04]  /*b870*/  IMAD.MOV.U32 R88, RZ, RZ, R90 ;  /* 0x000000ffff587224 */ /* 0x000fc800078e005a */
[----:B------:R-:W-:-:S05]  /*b880*/  FADD.FTZ R88, R87, R88 ;  /* 0x0000005857587221 */ /* 0x000fca0000010000 */
[----:B------:R-:W-:-:S07]  /*b890*/  MOV R108, R88 ;  /* 0x00000058006c7202 */ /* 0x000fce0000000f00 */
[----:B------:R-:W-:Y:S05]  /*b8a0*/  WARPSYNC.COLLECTIVE R91, `(.L_x_8628) ;  /* 0x000000005b087348 */ /* 0x000fea0003c00000 */
[----:B------:R0:W1:Y:S02]  /*b8b0*/  SHFL.BFLY P3, R90, R108, R105, R110 ;  /* 0x0c0000696c5a7389 */ /* 0x000064000006006e */
[----:B01----:R-:W-:Y:S01]  /*b8c0*/  ENDCOLLECTIVE ;  /* 0x000000000000791b */ /* 0x003fe20003800000 */
.L_x_8628:
[----:B------:R-:W-:Y:S01]  /*b8d0*/  HFMA2.MMA R105, -RZ, RZ, 0, 9.5367431640625e-07 ;  /* 0x00000010ff697435 */ /* 0x000fe200000001ff */
[----:B------:R-:W-:-:S05]  /*b8e0*/  MOV R89, R90 ;  /* 0x0000005a00597202 */ /* 0x000fca0000000f00 */
[----:B------:R-:W-:-:S04]  /*b8f0*/  FADD.FTZ R89, R88, R89 ;  /* 0x0000005958597221 */ /* 0x000fc80000010000 */
[----:B------:R-:W-:-:S07]  /*b900*/  IMAD.MOV.U32 R108, RZ, RZ, R89 ;  /* 0x000000ffff6c7224 */ /* 0x000fce00078e0059 */
[----:B------:R-:W-:Y:S05]  /*b910*/  WARPSYNC.COLLECTIVE R91, `(.L_x_8629) ;  /* 0x000000005b087348 */ /* 0x000fea0003c00000 */
[----:B------:R0:W1:Y:S02]  /*b920*/  SHFL.BFLY P3, R90, R108, R105, R110 ;  /* 0x0c0000696c5a7389 */ /* 0x000064000006006e */
[----:B01----:R-:W-:Y:S01]  /*b930*/  ENDCOLLECTIVE ;  /* 0x000000000000791b */ /* 0x003fe20003800000 */
.L_x_8629:
[----:B------:R-:W-:Y:S05]  /*b940*/  BRA `(.L_x_8630) ;  /* 0xffffffe800c47947 */ /* 0x000fea000383ffff */
.L_x_8631:
        /* <DEDUP_REMOVED lines=11> */
.L_x_23267:


//--------------------- .text._ZN10layer_norm13ln_fwd_kernelINS_13Kernel_traitsI13__nv_bfloat16S2_fS2_fjLj3072ELj1ELj1ELj4ELj16ENS_18Kernel_traits_baseILj3072ES2_S2_fS2_fjLj128EEEEELb1ELb1ELb0ELb0EEEvNS_9FwdParamsE --------------------------
	.section	.text._ZN10layer_norm13ln_fwd_kernelINS_13Kernel_traitsI13__nv_bfloat16S2_fS2_fjLj3072ELj1ELj1ELj4ELj16ENS_18Kernel_traits_baseILj3072ES2_S2_fS2_fjLj128EEEEELb1ELb1ELb0ELb0EEEvNS_9FwdParamsE,"ax",@progbits
	.align	128
        .global         _ZN10layer_norm13ln_fwd_kernelINS_13Kernel_traitsI13__nv_bfloat16S2_fS2_fjLj3072ELj1ELj1ELj4ELj16ENS_18Kernel_traits_baseILj3072ES2_S2_fS2_fjLj128EEEEELb1ELb1ELb0ELb0EEEvNS_9FwdParamsE
        .type           _ZN10layer_norm13ln_fwd_kernelINS_13Kernel_traitsI13__nv_bfloat16S2_fS2_fjLj3072ELj1ELj1ELj4ELj16ENS_18Kernel_traits_baseILj3072ES2_S2_fS2_fjLj128EEEEELb1ELb1ELb0ELb0EEEvNS_9FwdParamsE,@function
        .size           _ZN10layer_norm13ln_fwd_kernelINS_13Kernel_traitsI13__nv_bfloat16S2_fS2_fjLj3072ELj1ELj1ELj4ELj16ENS_18Kernel_traits_baseILj3072ES2_S2_fS2_fjLj128EEEEELb1ELb1ELb0ELb0EEEvNS_9FwdParamsE,(.L_x_23268 - _ZN10layer_norm13ln_fwd_kernelINS_13Kernel_traitsI13__nv_bfloat16S2_fS2_fjLj3072ELj1ELj1ELj4ELj16ENS_18Kernel_traits_baseILj3072ES2_S2_fS2_fjLj128EEEEELb1ELb1ELb0ELb0EEEvNS_9FwdParamsE)
        .other          _ZN10layer_norm13ln_fwd_kernelINS_13Kernel_traitsI13__nv_bfloat16S2_fS2_fjLj3072ELj1ELj1ELj4ELj16ENS_18Kernel_traits_baseILj3072ES2_S2_fS2_fjLj128EEEEELb1ELb1ELb0ELb0EEEvNS_9FwdParamsE,@"STO_CUDA_ENTRY STV_DEFAULT"
_ZN10layer_norm13ln_fwd_kernelINS_13Kernel_traitsI13__nv_bfloat16S2_fS2_fjLj3072ELj1ELj1ELj4ELj16ENS_18Kernel_traits_baseILj3072ES2_S2_fS2_fjLj128EEEEELb1ELb1ELb0ELb0EEEvNS_9FwdParamsE:
.text._ZN10layer_norm13ln_fwd_kernelINS_13Kernel_traitsI13__nv_bfloat16S2_fS2_fjLj3072ELj1ELj1ELj4ELj16ENS_18Kernel_traits_baseILj3072ES2_S2_fS2_fjLj128EEEEELb1ELb1ELb0ELb0EEEvNS_9FwdParamsE:
        /* <DEDUP_REMOVED lines=116> */
.L_x_8633:
[----:B------:R-:W-:Y:S05]  /*0740*/  BSYNC B0 ;  /* 0x0000000000007941 */ /* 0x000fea0003800000 */
.L_x_8632:
        /* <DEDUP_REMOVED lines=26> */
.L_x_8635:
[----:B------:R-:W-:Y:S05]  /*08f0*/  BSYNC B0 ;  /* 0x0000000000007941 */ /* 0x000fea0003800000 */
.L_x_8634:
        /* <DEDUP_REMOVED lines=25> */
.L_x_8637:
[----:B------:R-:W-:Y:S05]  /*0a90*/  BSYNC B0 ;  /* 0x0000000000007941 */ /* 0x000fea0003800000 */
.L_x_8636:
[----:B------:R-:W-:Y:S01]  /*0aa0*/  ULDC UR8, c[0x0][0x214] ;  /* 0x0000850000087ab9 */ /* 0x000fe20000000800 */
[----:B------:R-:W-:Y:S02]  /*0ab0*/  LOP3.LUT R100, R25, UR32, R100, 0x96, !PT ;  /* 0x0000002019647c12 */ /* 0x000fe4000f8e9664 */
[----:B------:R-:W-:-:S13]  /*0ac0*/  ISETP.GE.AND P0, PT, R29, UR8, PT ;  /* 0x000000081d007c0c */ /* 0x000fda000bf06270 */
[----:B------:R-:W-:Y:S05]  /*0ad0*/  @P0 EXIT ;  /* 0x000000000000094d */ /* 0x000fea0003800000 */
[----:B------:R-:W-:Y:S01]  /*0ae0*/  SHF.R.S32.HI R48, RZ, 0x3, R48 ;  /* 0x00000003ff307819 */ /* 0x000fe20000011430 */
[C---:B-----5:R-:W-:Y:S01]  /*0af0*/  IMAD.U32 R78, R33.reuse, 0x10000, RZ ;  /* 0x00010000214e7824 */ /* 0x060fe200078e00ff */
[----:B------:R-:W-:Y:S01]  /*0b00*/  PRMT R121, R32, 0x7632, R121 ;  /* 0x0000763220797816 */ /* 0x000fe20000000079 */
[----:B------:R-:W-:Y:S01]  /*0b10*/  IMAD.U32 R81, R34, 0x10000, RZ ;  /* 0x0001000022517824 */ /* 0x000fe200078e00ff */
[----:B------:R-:W-:Y:S01]  /*0b20*/  SHF.L.U32 R79, R32, 0x10, RZ ;  /* 0x00000010204f7819 */ /* 0x000fe200000006ff */
[----:B------:R-:W-:Y:S01]  /*0b30*/  IMAD.U32 R75, R36, 0x10000, RZ ;  /* 0x00010000244b7824 */ /* 0x000fe200078e00ff */
[----:B------:R-:W-:Y:S01]  /*0b40*/  PRMT R120, R33, 0x7632, R120 ;  /* 0x0000763221787816 */ /* 0x000fe20000000078 */
[----:B------:R-:W-:Y:S01]  /*0b50*/  IMAD.U32 R27, R21, 0x10000, RZ ;  /* 0x00010000151b7824 */ /* 0x000fe200078e00ff */
[----:B------:R-:W-:Y:S01]  /*0b60*/  LOP3.LUT R33, R70, 0x60, RZ, 0xc0, !PT ;  /* 0x0000006046217812 */ /* 0x000fe200078ec0ff */
[----:B------:R-:W-:Y:S01]  /*0b70*/  IMAD.HI.U32 R101, R100, -0x326172a9, RZ ;  /* 0xcd9e8d5764657827 */ /* 0x000fe200078e00ff */
[----:B------:R-:W-:Y:S01]  /*0b80*/  LOP3.LUT R32, R48, 0x7f, RZ, 0xc0, !PT ;  /* 0x0000007f30207812 */ /* 0x000fe200078ec0ff */
[----:B------:R-:W-:Y:S01]  /*0b90*/  ULDC.64 UR8, c[0x0][0x270] ;  /* 0x00009c0000087ab9 */ /* 0x000fe20000000a00 */
[----:B------:R-:W-:Y:S01]  /*0ba0*/  SHF.R.U32.HI R48, RZ, 0x2, R48 ;  /* 0x00000002ff307819 */ /* 0x000fe20000011630 */
[----:B------:R-:W-:Y:S01]  /*0bb0*/  IMAD.HI.U32 R103, R102, -0x2daee0ad, RZ ;  /* 0xd2511f5366677827 */ /* 0x000fe200078e00ff */
[----:B------:R-:W-:Y:S01]  /*0bc0*/  VIADDMNMX R33, R32, -R33, RZ, !PT ;  /* 0x8000002120217246 */ /* 0x000fe200078001ff */
[----:B------:R-:W-:Y:S01]  /*0bd0*/  HFMA2.MMA R110, -RZ, RZ, 0, 0 ;  /* 0x00000000ff6e7435 */ /* 0x000fe200000001ff */
        /* <DEDUP_REMOVED lines=8> */
[----:B------:R-:W-:Y:S01]  /*0c60*/  PRMT R116, R37, 0x7632, R116 ;  /* 0x0000763225747816 */ /* 0x000fe20000000074 */
        /* <DEDUP_REMOVED lines=8> */
[----:B------:R-:W-:Y:S01]  /*0cf0*/  IMAD.U32 R13, R11, 0x10000, RZ ;  /* 0x000100000b0d7824 */ /* 0x000fe200078e00ff */
[----:B------:R-:W-:Y:S01]  /*0d00*/  VIADDMNMX R37, R32, -R37, RZ, !PT ;  /* 0x8000002520257246 */ /* 0x000fe200078001ff */
[----:B------:R-:W-:Y:S01]  /*0d10*/  IMAD R32, R49, -0x2daee0ad, RZ ;  /* 0xd2511f5331207824 */ /* 0x000fe200078e02ff */
[----:B------:R0:W1:Y:S01]  /*0d20*/  MUFU.RCP R115, R33 ;  /* 0x0000002100737308 */ /* 0x0000620000001000 */
[----:B------:R-:W-:Y:S01]  /*0d30*/  SHF.L.U32 R26, R22, 0x10, RZ ;  /* 0x00000010161a7819 */ /* 0x000fe200000006ff */
        /* <DEDUP_REMOVED lines=8> */
[----:B------:R-:W-:Y:S01]  /*0dc0*/  UISETP.NE.U32.AND UP0, UPT, UR8, URZ, UPT ;  /* 0x0000003f0800728c */ /* 0x000fe2000bf05070 */
        /* <DEDUP_REMOVED lines=56> */
[----:B------:R-:W-:Y:S01]  /*1150*/  ULDC.U8 UR8, c[0x0][0x2a0] ;  /* 0x0000a80000087ab9 */ /* 0x000fe20000000000 */
[----:B------:R-:W-:Y:S01]  /*1160*/  IMAD R102, R102, -0x2daee0ad, RZ ;  /* 0xd2511f5366667824 */ /* 0x000fe200078e02ff */
[----:B------:R-:W-:Y:S01]  /*1170*/  UISETP.NE.AND.EX UP0, UPT, UR9, URZ, UPT, UP0 ;  /* 0x0000003f0900728c */ /* 0x000fe2000bf05300 */
[----:B------:R-:W-:Y:S01]  /*1180*/  IMAD.MOV.U32 R126, RZ, RZ, 0x1 ;  /* 0x00000001ff7e7424 */ /* 0x000fe200078e00ff */
[----:B------:R-:W-:Y:S01]  /*1190*/  ULDC UR35, c[0x0][0x218] ;  /* 0x0000860000237ab9 */ /* 0x000fe20000000800 */
[----:B------:R-:W-:Y:S01]  /*11a0*/  IMAD.U32 R111, R111, 0x10000, RZ ;  /* 0x000100006f6f7824 */ /* 0x000fe200078e00ff */
[----:B------:R-:W-:Y:S01]  /*11b0*/  ULDC UR14, c[0x0][0x290] ;  /* 0x0000a400000e7ab9 */ /* 0x000fe20000000800 */
        /* <DEDUP_REMOVED lines=9> */
[----:B------:R-:W-:Y:S02]  /*1250*/  IMAD.U32 R120, R120, 0x10000, RZ ;  /* 0x0001000078787824 */ /* 0x000fe400078e00ff */
[----:B------:R-:W-:Y:S02]  /*1260*/  IMAD.U32 R123, R123, 0x10000, RZ ;  /* 0x000100007b7b7824 */ /* 0x000fe400078e00ff */
[----:B01----:R-:W-:-:S07]  /*1270*/  IMAD.SHL.U32 R124, R37, 0x8, RZ ;  /* 0x00000008257c7824 */ /* 0x003fce00078e00ff */
.L_x_8819:
[----:B------:R-:W-:Y:S01]  /*1280*/  PLOP3.LUT P0, PT, PT, PT, UP0, 0x80, 0x0 ;  /* 0x000000000000781c */ /* 0x000fe20003f0f008 */
[----:B0-----:R-:W-:Y:S01]  /*1290*/  IMAD.MOV.U32 R64, RZ, RZ, 0x2 ;  /* 0x00000002ff407424 */ /* 0x001fe200078e00ff */
        /* <DEDUP_REMOVED lines=8> */
[----:B------:R-:W-:Y:S02]  /*1320*/  MOV R127, 0x3f800000 ;  /* 0x3f800000007f7802 */ /* 0x000fe40000000f00 */
[----:B------:R-:W-:-:S04]  /*1330*/  SHF.R.S32.HI R67, RZ, 0x1f, R66 ;  /* 0x0000001fff437819 */ /* 0x000fc80000011442 */
[----:B------:R-:W-:Y:S02]  /*1340*/  LEA.HI R67, R67, R66, RZ, 0x3 ;  /* 0x0000004243437211 */ /* 0x000fe400078f18ff */
[----:B------:R-:W-:-:S04]  /*1350*/  LOP3.LUT R66, R70, 0x7f, RZ, 0xc0, !PT ;  /* 0x0000007f46427812 */ /* 0x000fc800078ec0ff */
        /* <DEDUP_REMOVED lines=26> */
.L_x_8641:
[----:B------:R-:W-:-:S07]  /*1500*/  IMAD.MOV.U32 R130, RZ, RZ, R100 ;  /* 0x000000ffff827224 */ /* 0x000fce00078e0064 */
.L_x_8642:
[----:B------:R-:W-:Y:S05]  /*1510*/  BSYNC B1 ;  /* 0x0000000000017941 */ /* 0x000fea0003800000 */
.L_x_8640:
        /* <DEDUP_REMOVED lines=16> */
.L_x_8646:
[----:B------:R-:W-:Y:S05]  /*1620*/  BSYNC B2 ;  /* 0x0000000000027941 */ /* 0x000fea0003800000 */
.L_x_8645:
        /* <DEDUP_REMOVED lines=42> */
.L_x_8644:
[----:B------:R-:W-:Y:S05]  /*18d0*/  BSYNC B1 ;  /* 0x0000000000017941 */ /* 0x000fea0003800000 */
.L_x_8643:
[----:B------:R-:W0:Y:S01]  /*18e0*/  LDC R128, c[0x0][0x298] ;  /* 0x0000a600ff807b82 */ /* 0x000e220000000800 */
[----:B------:R-:W-:Y:S01]  /*18f0*/  I2FP.F32.U32 R43, R130 ;  /* 0x00000082002b7245 */ /* 0x000fe20000201000 */
[----:B------:R-:W-:Y:S01]  /*1900*/  IMAD.MOV.U32 R130, RZ, RZ, 0x2f800000 ;  /* 0x2f800000ff827424 */ /* 0x000fe200078e00ff */
[----:B------:R-:W-:Y:S01]  /*1910*/  ISETP.NE.U32.AND P0, PT, R40, RZ, PT ;  /* 0x000000ff2800720c */ /* 0x000fe20003f05070 */
[----:B-----5:R-:W-:Y:S01]  /*1920*/  IMAD.U32 R42, R44, 0x10000, RZ ;  /* 0x000100002c2a7824 */ /* 0x020fe200078e00ff */
[----:B------:R-:W-:Y:S01]  /*1930*/  BSSY B1, `(.L_x_8647) ;  /* 0x0000018000017945 */ /* 0x000fe20003800000 */
[----:B------:R-:W-:Y:S01]  /*1940*/  FFMA.FTZ R40, R43, R130, 1.1641532182693481445e-10 ;  /* 0x2f0000002b287423 */ /* 0x000fe20000010082 */
[----:B------:R-:W-:Y:S01]  /*1950*/  ISETP.NE.AND.EX P0, PT, R41, RZ, PT, P0 ;  /* 0x000000ff2900720c */ /* 0x000fe20003f05300 */
[----:B------:R-:W1:Y:S01]  /*1960*/  LDC R129, c[0x0][0x294] ;  /* 0x0000a500ff817b82 */ /* 0x000e620000000800 */
[----:B------:R-:W-:Y:S01]  /*1970*/  FMUL.FTZ R43, R42, R127 ;  /* 0x0000007f2a2b7220 */ /* 0x000fe20000410000 */
[----:B------:R-:W-:-:S03]  /*1980*/  PRMT R44, R44, 0x7632, R44 ;  /* 0x000076322c2c7816 */ /* 0x000fc6000000002c */
[----:B0-----:R-:W-:Y:S01]  /*1990*/  FMUL.FTZ R43, R43, R128 ;  /* 0x000000802b2b7220 */ /* 0x001fe20000410000 */
[----:B-1----:R-:W-:-:S04]  /*19a0*/  FSETP.GTU.FTZ.AND P1, PT, R40, R129, PT ;  /* 0x000000812800720b */ /* 0x002fc80003f3c000 */
[----:B------:R-:W-:Y:S02]  /*19b0*/  P2R R131, PR, RZ, 0x2 ;  /* 0x00000002ff837803 */ /* 0x000fe40000000000 */
[----:B------:R-:W-:Y:S02]  /*19c0*/  FSEL R43, R43, RZ, !P1 ;  /* 0x000000ff2b2b7208 */ /* 0x000fe40004800000 */
[----:B------:R-:W-:-:S03]  /*19d0*/  ISETP.NE.AND P1, PT, R64, 0x1, PT ;  /* 0x000000014000780c */ /* 0x000fc60003f25270 */
[----:B------:R-:W-:Y:S01]  /*19e0*/  FMUL.FTZ R40, R28, R43 ;  /* 0x0000002b1c287220 */ /* 0x000fe20000410000 */
[----:B------:R-:W-:-:S03]  /*19f0*/  IADD3 R43, R64, 0x1, RZ ;  /* 0x00000001402b7810 */ /* 0x000fc60007ffe0ff */
        /* <DEDUP_REMOVED lines=10> */
.L_x_8648:
[----:B------:R-:W-:-:S07]  /*1aa0*/  IMAD.MOV.U32 R41, RZ, RZ, R100 ;  /* 0x000000ffff297224 */ /* 0x000fce00078e0064 */
.L_x_8649:
[----:B------:R-:W-:Y:S05]  /*1ab0*/  BSYNC B1 ;  /* 0x0000000000017941 */ /* 0x000fea0003800000 */
.L_x_8647:
        /* <DEDUP_REMOVED lines=16> */
.L_x_8653:
[----:B------:R-:W-:Y:S05]  /*1bc0*/  BSYNC B2 ;  /* 0x0000000000027941 */ /* 0x000fea0003800000 */
.L_x_8652:
        /* <DEDUP_REMOVED lines=42> */
.L_x_8651:
[----:B------:R-:W-:Y:S05]  /*1e70*/  BSYNC B1 ;  /* 0x0000000000017941 */ /* 0x000fea0003800000 */
.L_x_8650:
[----:B------:R-:W-:Y:S01]  /*1e80*/  I2FP.F32.U32 R41, R41 ;  /* 0x0000002900297245 */ /* 0x000fe20000201000 */
[----:B------:R-:W-:Y:S01]  /*1e90*/  IMAD.U32 R44, R44, 0x10000, RZ ;  /* 0x000100002c2c7824 */ /* 0x000fe200078e00ff */
[----:B------:R-:W-:Y:S01]  /*1ea0*/  BSSY B1, `(.L_x_8654) ;  /* 0x0000015000017945 */ /* 0x000fe20003800000 */
[----:B------:R-:W-:Y:S02]  /*1eb0*/  VIADD R64, R43, 0x1 ;  /* 0x000000012b407836 */ /* 0x000fe40000000000 */
        /* <DEDUP_REMOVED lines=18> */
.L_x_8655:
[----:B------:R-:W-:-:S07]  /*1fe0*/  MOV R44, R100 ;  /* 0x00000064002c7202 */ /* 0x000fce0000000f00 */
.L_x_8656:
[----:B------:R-:W-:Y:S05]  /*1ff0*/  BSYNC B1 ;  /* 0x0000000000017941 */ /* 0x000fea0003800000 */
.L_x_8654:
        /* <DEDUP_REMOVED lines=16> */
.L_x_8660:
[----:B------:R-:W-:Y:S05]  /*2100*/  BSYNC B2 ;  /* 0x0000000000027941 */ /* 0x000fea0003800000 */
.L_x_8659:
        /* <DEDUP_REMOVED lines=42> */
.L_x_8658:
[----:B------:R-:W-:Y:S05]  /*23b0*/  BSYNC B1 ;  /* 0x0000000000017941 */ /* 0x000fea0003800000 */
.L_x_8657:
        /* <DEDUP_REMOVED lines=9> */
[----:B------:R-:W-:Y:S02]  /*2450*/  FSEL R42, R43, RZ, !P1 ;  /* 0x000000ff2b2a7208 */ /* 0x000fe40004800000 */
[----:B------:R-:W-:-:S03]  /*2460*/  PRMT R43, R45, 0x7632, R43 ;  /* 0x000076322d2b7816 */ /* 0x000fc6000000002b */
        /* <DEDUP_REMOVED lines=11> */
.L_x_8662:
[----:B------:R-:W-:-:S07]  /*2520*/  IMAD.MOV.U32 R133, RZ, RZ, R100 ;  /* 0x000000ffff857224 */ /* 0x000fce00078e0064 */
.L_x_8663:
[----:B------:R-:W-:Y:S05]  /*2530*/  BSYNC B1 ;  /* 0x0000000000017941 */ /* 0x000fea0003800000 */
.L_x_8661:
        /* <DEDUP_REMOVED lines=16> */
.L_x_8667:
[----:B------:R-:W-:Y:S05]  /*2640*/  BSYNC B2 ;  /* 0x0000000000027941 */ /* 0x000fea0003800000 */
.L_x_8666:
        /* <DEDUP_REMOVED lines=42> */
.L_x_8665:
[----:B------:R-:W-:Y:S05]  /*28f0*/  BSYNC B1 ;  /* 0x0000000000017941 */ /* 0x000fea0003800000 */
.L_x_8664:
        /* <DEDUP_REMOVED lines=21> */
.L_x_8669:
[----:B------:R-:W-:-:S07]  /*2a50*/  IMAD.MOV.U32 R133, RZ, RZ, R100 ;  /* 0x000000ffff857224 */ /* 0x000fce00078e0064 */
.L_x_8670:
[----:B------:R-:W-:Y:S05]  /*2a60*/  BSYNC B1 ;  /* 0x0000000000017941 */ /* 0x000fea0003800000 */
.L_x_8668:
        /* <DEDUP_REMOVED lines=16> */
.L_x_8674:
[----:B------:R-:W-:Y:S05]  /*2b70*/  BSYNC B2 ;  /* 0x0000000000027941 */ /* 0x000fea0003800000 */
.L_x_8673:
        /* <DEDUP_REMOVED lines=42> */
.L_x_8672:
[----:B------:R-:W-:Y:S05]  /*2e20*/  BSYNC B1 ;  /* 0x0000000000017941 */ /* 0x000fea0003800000 */
.L_x_8671:
        /* <DEDUP_REMOVED lines=22> */
.L_x_8676:
[----:B------:R-:W-:-:S07]  /*2f90*/  MOV R45, R100 ;  /* 0x00000064002d7202 */ /* 0x000fce0000000f00 */
.L_x_8677:
[----:B------:R-:W-:Y:S05]  /*2fa0*/  BSYNC B1 ;  /* 0x0000000000017941 */ /* 0x000fea0003800000 */
.L_x_8675:
        /* <DEDUP_REMOVED lines=16> */
.L_x_8681:
[----:B------:R-:W-:Y:S05]  /*30b0*/  BSYNC B2 ;  /* 0x0000000000027941 */ /* 0x000fea0003800000 */
.L_x_8680:
        /* <DEDUP_REMOVED lines=42> */
.L_x_8679:
[----:B------:R-:W-:Y:S05]  /*3360*/  BSYNC B1 ;  /* 0x0000000000017941 */ /* 0x000fea0003800000 */
.L_x_8678:
        /* <DEDUP_REMOVED lines=21> */
.L_x_8683:
[----:B------:R-:W-:-:S07]  /*34c0*/  MOV R46, R100 ;  /* 0x00000064002e7202 */ /* 0x000fce0000000f00 */
.L_x_8684:
[----:B------:R-:W-:Y:S05]  /*34d0*/  BSYNC B1 ;  /* 0x0000000000017941 */ /* 0x000fea0003800000 */
.L_x_8682:
        /* <DEDUP_REMOVED lines=16> */
.L_x_8688:
[----:B------:R-:W-:Y:S05]  /*35e0*/  BSYNC B2 ;  /* 0x0000000000027941 */ /* 0x000fea0003800000 */
.L_x_8687:
        /* <DEDUP_REMOVED lines=42> */
.L_x_8686:
[----:B------:R-:W-:Y:S05]  /*3890*/  BSYNC B1 ;  /* 0x0000000000017941 */ /* 0x000fea0003800000 */
.L_x_8685:
        /* <DEDUP_REMOVED lines=22> */
.L_x_8690:
[----:B------:R-:W-:-:S07]  /*3a00*/  MOV R133, R100 ;  /* 0x0000006400857202 */ /* 0x000fce0000000f00 */
.L_x_8691:
[----:B------:R-:W-:Y:S05]  /*3a10*/  BSYNC B1 ;  /* 0x0000000000017941 */ /* 0x000fea0003800000 */
.L_x_8689:
        /* <DEDUP_REMOVED lines=18> */
.L_x_8695:
[----:B------:R-:W-:Y:S05]  /*3b40*/  BSYNC B2 ;  /* 0x0000000000027941 */ /* 0x000fea0003800000 */
.L_x_8694:
        /* <DEDUP_REMOVED lines=42> */
.L_x_8693:
[----:B------:R-:W-:Y:S05]  /*3df0*/  BSYNC B1 ;  /* 0x0000000000017941 */ /* 0x000fea0003800000 */
.L_x_8692:
[----:B------:R-:W-:Y:S01]  /*3e00*/  I2FP.F32.U32 R65, R133 ;  /* 0x0000008500417245 */ /* 0x000fe20000201000 */
[----:B------:R-:W-:Y:S01]  /*3e10*/  IMAD.U32 R64, R47, 0x10000, RZ ;  /* 0x000100002f407824 */ /* 0x000fe200078e00ff */
[----:B------:R-:W-:Y:S02]  /*3e20*/  SEL R135, RZ, 0x10000, P5 ;  /* 0x00010000ff877807 */ /* 0x000fe40002800000 */
[----:B------:R-:W-:Y:S01]  /*3e30*/  SEL R67, RZ, 0x1, P1 ;  /* 0x00000001ff437807 */ /* 0x000fe20000800000 */
[----:B------:R-:W-:Y:S01]  /*3e40*/  FFMA.FTZ R130, R65, R130, 1.1641532182693481445e-10 ;  /* 0x2f00000041827423 */ /* 0x000fe20000010082 */
[----:B------:R-:W-:Y:S01]  /*3e50*/  ISETP.NE.AND P5, PT, R132, RZ, PT ;  /* 0x000000ff8400720c */ /* 0x000fe20003fa5270 */
[----:B------:R-:W-:Y:S01]  /*3e60*/  FMUL.FTZ R47, R64, R127 ;  /* 0x0000007f402f7220 */ /* 0x000fe20000410000 */
[----:B------:R-:W-:Y:S02]  /*3e70*/  ISETP.NE.AND P6, PT, R131, RZ, PT ;  /* 0x000000ff8300720c */ /* 0x000fe40003fc5270 */
[----:B------:R-:W-:Y:S01]  /*3e80*/  FSETP.GTU.FTZ.AND P1, PT, R130, R129, PT ;  /* 0x000000818200720b */ /* 0x000fe20003f3c000 */
[----:B------:R-:W-:Y:S01]  /*3e90*/  FMUL.FTZ R47, R47, R128 ;  /* 0x000000802f2f7220 */ /* 0x000fe20000410000 */
[----:B------:R-:W-:Y:S01]  /*3ea0*/  SEL R66, RZ, 0x1, P2 ;  /* 0x00000001ff427807 */ /* 0x000fe20001000000 */
[----:B------:R-:W-:Y:S01]  /*3eb0*/  IMAD.WIDE.U32 R128, R67, 0x10000, RZ ;  /* 0x0001000043807825 */ /* 0x000fe200078e00ff */
[----:B------:R-:W-:-:S02]  /*3ec0*/  SEL R132, RZ, 0x100, P4 ;  /* 0x00000100ff847807 */ /* 0x000fc40002000000 */
[----:B------:R-:W-:Y:S01]  /*3ed0*/  SEL R131, RZ, 0x1, P5 ;  /* 0x00000001ff837807 */ /* 0x000fe20002800000 */
[----:B------:R-:W-:Y:S01]  /*3ee0*/  IMAD.WIDE.U32 R64, R66, 0x1000000, RZ ;  /* 0x0100000042407825 */ /* 0x000fe200078e00ff */
[----:B------:R-:W-:Y:S02]  /*3ef0*/  SEL R130, RZ, 0x1000000, P1 ;  /* 0x01000000ff827807 */ /* 0x000fe40000800000 */
[----:B------:R-:W-:Y:S01]  /*3f00*/  SEL R133, RZ, 0x1, P3 ;  /* 0x00000001ff857807 */ /* 0x000fe20001800000 */
[----:B------:R-:W-:Y:S01]  /*3f10*/  IMAD.WIDE.U32 R66, R131, 0x100, RZ ;  /* 0x0000010083427825 */ /* 0x000fe200078e00ff */
[----:B------:R-:W-:Y:S02]  /*3f20*/  LOP3.LUT R130, R132, R130, R135, 0xfe, !PT ;  /* 0x0000008284827212 */ /* 0x000fe400078efe87 */
[----:B------:R-:W-:Y:S02]  /*3f30*/  FSEL R132, R47, RZ, !P1 ;  /* 0x000000ff2f847208 */ /* 0x000fe40004800000 */
[----:B------:R-:W-:-:S02]  /*3f40*/  LOP3.LUT R133, R65, R130, R133, 0xfe, !PT ;  /* 0x0000008241857212 */ /* 0x000fc400078efe85 */
[----:B------:R-:W-:Y:S01]  /*3f50*/  LOP3.LUT R66, R66, R64, R128, 0xfe, !PT ;  /* 0x0000004042427212 */ /* 0x000fe200078efe80 */
[----:B------:R-:W-:Y:S01]  /*3f60*/  FMUL.FTZ R47, R85, R132 ;  /* 0x00000084552f7220 */ /* 0x000fe20000410000 */
[----:B------:R-:W-:Y:S02]  /*3f70*/  LEA R130, P1, R125, UR10, 0x5 ;  /* 0x0000000a7d827c11 */ /* 0x000fe4000f8228ff */
[----:B------:R-:W-:Y:S01]  /*3f80*/  SEL R65, RZ, 0x1, P6 ;  /* 0x00000001ff417807 */ /* 0x000fe20003000000 */
[----:B------:R-:W-:Y:S01]  /*3f90*/  @P0 FADD.FTZ R47, R39, R47 ;  /* 0x0000002f272f0221 */ /* 0x000fe20000010000 */
        /* <DEDUP_REMOVED lines=9> */
.L_x_8639:
[----:B------:R-:W-:Y:S05]  /*4030*/  BSYNC B0 ;  /* 0x0000000000007941 */ /* 0x000fea0003800000 */
.L_x_8638:
        /* <DEDUP_REMOVED lines=25> */
.L_x_8699:
[----:B------:R-:W-:-:S07]  /*41d0*/  IMAD.MOV.U32 R129, RZ, RZ, R100 ;  /* 0x000000ffff817224 */ /* 0x000fce00078e0064 */
.L_x_8700:
[----:B------:R-:W-:Y:S05]  /*41e0*/  BSYNC B1 ;  /* 0x0000000000017941 */ /* 0x000fea0003800000 */
.L_x_8698:
        /* <DEDUP_REMOVED lines=16> */
.L_x_8704:
[----:B------:R-:W-:Y:S05]  /*42f0*/  BSYNC B2 ;  /* 0x0000000000027941 */ /* 0x000fea0003800000 */
.L_x_8703:
        /* <DEDUP_REMOVED lines=42> */
.L_x_8702:
[----:B------:R-:W-:Y:S05]  /*45a0*/  BSYNC B1 ;  /* 0x0000000000017941 */ /* 0x000fea0003800000 */
.L_x_8701:
[----:B------:R-:W0:Y:S01]  /*45b0*/  LDC R131, c[0x0][0x298] ;  /* 0x0000a600ff837b82 */ /* 0x000e220000000800 */
[----:B------:R-:W-:Y:S01]  /*45c0*/  I2FP.F32.U32 R50, R129 ;  /* 0x0000008100327245 */ /* 0x000fe20000201000 */
[----:B------:R-:W-:Y:S01]  /*45d0*/  HFMA2.MMA R129, -RZ, RZ, 0.1171875, 0 ;  /* 0x2f800000ff817435 */ /* 0x000fe200000001ff */
[----:B-----5:R-:W-:Y:S01]  /*45e0*/  IMAD.U32 R66, R52, 0x10000, RZ ;  /* 0x0001000034427824 */ /* 0x020fe200078e00ff */
[----:B------:R-:W-:Y:S01]  /*45f0*/  ISETP.NE.U32.AND P0, PT, R48, RZ, PT ;  /* 0x000000ff3000720c */ /* 0x000fe20003f05070 */
[----:B------:R-:W-:Y:S01]  /*4600*/  BSSY B1, `(.L_x_8705) ;  /* 0x0000018000017945 */ /* 0x000fe20003800000 */
[----:B------:R-:W-:Y:S01]  /*4610*/  PRMT R52, R52, 0x7632, R52 ;  /* 0x0000763234347816 */ /* 0x000fe20000000034 */
[----:B------:R-:W-:Y:S01]  /*4620*/  FMUL.FTZ R66, R66, R127 ;  /* 0x0000007f42427220 */ /* 0x000fe20000410000 */
[----:B------:R-:W1:Y:S01]  /*4630*/  LDC R130, c[0x0][0x294] ;  /* 0x0000a500ff827b82 */ /* 0x000e620000000800 */
[----:B------:R-:W-:-:S03]  /*4640*/  ISETP.NE.AND.EX P0, PT, R49, RZ, PT, P0 ;  /* 0x000000ff3100720c */ /* 0x000fc60003f05300 */
[----:B------:R-:W-:Y:S01]  /*4650*/  FFMA.FTZ R51, R50, R129, 1.1641532182693481445e-10 ;  /* 0x2f00000032337423 */ /* 0x000fe20000010081 */
[----:B0-----:R-:W-:-:S04]  /*4660*/  FMUL.FTZ R66, R66, R131 ;  /* 0x0000008342427220 */ /* 0x001fc80000410000 */
[----:B-1----:R-:W-:Y:S02]  /*4670*/  FSETP.GTU.FTZ.AND P1, PT, R51, R130, PT ;  /* 0x000000823300720b */ /* 0x002fe40003f3c000 */
[----:B------:R-:W-:Y:S02]  /*4680*/  IADD3 R51, R64, 0x1, RZ ;  /* 0x0000000140337810 */ /* 0x000fe40007ffe0ff */
        /* <DEDUP_REMOVED lines=14> */
.L_x_8706:
[----:B------:R-:W-:-:S07]  /*4770*/  MOV R49, R100 ;  /* 0x0000006400317202 */ /* 0x000fce0000000f00 */
.L_x_8707:
[----:B------:R-:W-:Y:S05]  /*4780*/  BSYNC B1 ;  /* 0x0000000000017941 */ /* 0x000fea0003800000 */
.L_x_8705:
        /* <DEDUP_REMOVED lines=16> */
.L_x_8711:
[----:B------:R-:W-:Y:S05]  /*4890*/  BSYNC B2 ;  /* 0x0000000000027941 */ /* 0x000fea0003800000 */
.L_x_8710:
        /* <DEDUP_REMOVED lines=42> */
.L_x_8709:
[----:B------:R-:W-:Y:S05]  /*4b40*/  BSYNC B1 ;  /* 0x0000000000017941 */ /* 0x000fea0003800000 */
.L_x_8708:
[----:B------:R-:W-:Y:S01]  /*4b50*/  I2FP.F32.U32 R50, R49 ;  /* 0x0000003100327245 */ /* 0x000fe20000201000 */
[----:B------:R-:W-:Y:S01]  /*4b60*/  IMAD.U32 R52, R52, 0x10000, RZ ;  /* 0x0001000034347824 */ /* 0x000fe200078e00ff */
[----:B------:R-:W-:Y:S01]  /*4b70*/  BSSY B1, `(.L_x_8712) ;  /* 0x0000015000017945 */ /* 0x000fe20003800000 */
[----:B------:R-:W-:Y:S02]  /*4b80*/  IADD3 R64, R51, 0x1, RZ ;  /* 0x0000000133407810 */ /* 0x000fe40007ffe0ff */
        /* <DEDUP_REMOVED lines=18> */
.L_x_8713:
[----:B------:R-:W-:-:S07]  /*4cb0*/  MOV R52, R100 ;  /* 0x0000006400347202 */ /* 0x000fce0000000f00 */
.L_x_8714:
[----:B------:R-:W-:Y:S05]  /*4cc0*/  BSYNC B1 ;  /* 0x0000000000017941 */ /* 0x000fea0003800000 */
.L_x_8712:
        /* <DEDUP_REMOVED lines=16> */
.L_x_8718:
[----:B------:R-:W-:Y:S05]  /*4dd0*/  BSYNC B2 ;  /* 0x0000000000027941 */ /* 0x000fea0003800000 */
.L_x_8717:
        /* <DEDUP_REMOVED lines=42> */
.L_x_8716:
[----:B------:R-:W-:Y:S05]  /*5080*/  BSYNC B1 ;  /* 0x0000000000017941 */ /* 0x000fea0003800000 */
.L_x_8715:
        /* <DEDUP_REMOVED lines=8> */
[----:B------:R-:W-:Y:S02]  /*5110*/  PRMT R51, R53, 0x7632, R51 ;  /* 0x0000763235337816 */ /* 0x000fe40000000033 */
[----:B------:R-:W-:Y:S02]  /*5120*/  FSEL R52, R52, RZ, !P1 ;  /* 0x000000ff34347208 */ /* 0x000fe40004800000 */
[----:B------:R-:W-:-:S03]  /*5130*/  IADD3 R53, R64, 0x1, RZ ;  /* 0x0000000140357810 */ /* 0x000fc60007ffe0ff */
        /* <DEDUP_REMOVED lines=11> */
.L_x_8720:
[----:B------:R-:W-:-:S07]  /*51f0*/  MOV R134, R100 ;  /* 0x0000006400867202 */ /* 0x000fce0000000f00 */
.L_x_8721:
[----:B------:R-:W-:Y:S05]  /*5200*/  BSYNC B1 ;  /* 0x0000000000017941 */ /* 0x000fea0003800000 */
.L_x_8719:
        /* <DEDUP_REMOVED lines=16> */
.L_x_8725:
[----:B------:R-:W-:Y:S05]  /*5310*/  BSYNC B2 ;  /* 0x0000000000027941 */ /* 0x000fea0003800000 */
.L_x_8724:
        /* <DEDUP_REMOVED lines=42> */
.L_x_8723:
[----:B------:R-:W-:Y:S05]  /*55c0*/  BSYNC B1 ;  /* 0x0000000000017941 */ /* 0x000fea0003800000 */
.L_x_8722:
        /* <DEDUP_REMOVED lines=21> */
.L_x_8727:
[----:B------:R-:W-:-:S07]  /*5720*/  MOV R134, R100 ;  /* 0x0000006400867202 */ /* 0x000fce0000000f00 */
.L_x_8728:
[----:B------:R-:W-:Y:S05]  /*5730*/  BSYNC B1 ;  /* 0x0000000000017941 */ /* 0x000fea0003800000 */
.L_x_8726:
        /* <DEDUP_REMOVED lines=16> */
.L_x_8732:
[----:B------:R-:W-:Y:S05]  /*5840*/  BSYNC B2 ;  /* 0x0000000000027941 */ /* 0x000fea0003800000 */
.L_x_8731:
        /* <DEDUP_REMOVED lines=42> */
.L_x_8730:
[----:B------:R-:W-:Y:S05]  /*5af0*/  BSYNC B1 ;  /* 0x0000000000017941 */ /* 0x000fea0003800000 */
.L_x_8729:
        /* <DEDUP_REMOVED lines=22> */
.L_x_8734:
[----:B------:R-:W-:-:S07]  /*5c60*/  MOV R53, R100 ;  /* 0x0000006400357202 */ /* 0x000fce0000000f00 */
.L_x_8735:
[----:B------:R-:W-:Y:S05]  /*5c70*/  BSYNC B1 ;  /* 0x0000000000017941 */ /* 0x000fea0003800000 */
.L_x_8733:
        /* <DEDUP_REMOVED lines=16> */
.L_x_8739:
[----:B------:R-:W-:Y:S05]  /*5d80*/  BSYNC B2 ;  /* 0x0000000000027941 */ /* 0x000fea0003800000 */
.L_x_8738:
        /* <DEDUP_REMOVED lines=42> */
.L_x_8737:
[----:B------:R-:W-:Y:S05]  /*6030*/  BSYNC B1 ;  /* 0x0000000000017941 */ /* 0x000fea0003800000 */
.L_x_8736:
        /* <DEDUP_REMOVED lines=21> */
.L_x_8741:
[----:B------:R-:W-:-:S07]  /*6190*/  MOV R54, R100 ;  /* 0x0000006400367202 */ /* 0x000fce0000000f00 */
.L_x_8742:
[----:B------:R-:W-:Y:S05]  /*61a0*/  BSYNC B1 ;  /* 0x0000000000017941 */ /* 0x000fea0003800000 */
.L_x_8740:
        /* <DEDUP_REMOVED lines=16> */
.L_x_8746:
[----:B------:R-:W-:Y:S05]  /*62b0*/  BSYNC B2 ;  /* 0x0000000000027941 */ /* 0x000fea0003800000 */
.L_x_8745:
        /* <DEDUP_REMOVED lines=42> */
.L_x_8744:
[----:B------:R-:W-:Y:S05]  /*6560*/  BSYNC B1 ;  /* 0x0000000000017941 */ /* 0x000fea0003800000 */
.L_x_8743:
        /* <DEDUP_REMOVED lines=22> */
.L_x_8748:
[----:B------:R-:W-:-:S07]  /*66d0*/  MOV R135, R100 ;  /* 0x0000006400877202 */ /* 0x000fce0000000f00 */
.L_x_8749:
[----:B------:R-:W-:Y:S05]  /*66e0*/  BSYNC B1 ;  /* 0x0000000000017941 */ /* 0x000fea0003800000 */
.L_x_8747:
        /* <DEDUP_REMOVED lines=18> */
.L_x_8753:
[----:B------:R-:W-:Y:S05]  /*6810*/  BSYNC B2 ;  /* 0x0000000000027941 */ /* 0x000fea0003800000 */
.L_x_8752:
        /* <DEDUP_REMOVED lines=42> */
.L_x_8751:
[----:B------:R-:W-:Y:S05]  /*6ac0*/  BSYNC B1 ;  /* 0x0000000000017941 */ /* 0x000fea0003800000 */
.L_x_8750:
[----:B------:R-:W-:Y:S01]  /*6ad0*/  I2FP.F32.U32 R64, R135 ;  /* 0x0000008700407245 */ /* 0x000fe20000201000 */
[----:B------:R-:W-:Y:S01]  /*6ae0*/  IMAD.U32 R66, R55, 0x10000, RZ ;  /* 0x0001000037427824 */ /* 0x000fe200078e00ff */
[----:B------:R-:W-:Y:S02]  /*6af0*/  SEL R136, RZ, 0x10000, P5 ;  /* 0x00010000ff887807 */ /* 0x000fe40002800000 */
[----:B------:R-:W-:Y:S01]  /*6b00*/  ISETP.NE.AND P5, PT, R133, RZ, PT ;  /* 0x000000ff8500720c */ /* 0x000fe20003fa5270 */
[----:B------:R-:W-:Y:S01]  /*6b10*/  FFMA.FTZ R129, R64, R129, 1.1641532182693481445e-10 ;  /* 0x2f00000040817423 */ /* 0x000fe20000010081 */
[----:B------:R-:W-:Y:S01]  /*6b20*/  SEL R67, RZ, 0x1, P1 ;  /* 0x00000001ff437807 */ /* 0x000fe20000800000 */
        /* <DEDUP_REMOVED lines=9> */
[----:B------:R-:W-:-:S03]  /*6bc0*/  SEL R129, RZ, 0x1000000, P1 ;  /* 0x01000000ff817807 */ /* 0x000fc60000800000 */
[----:B------:R-:W-:Y:S01]  /*6bd0*/  IMAD.WIDE.U32 R64, R65, 0x1000000, RZ ;  /* 0x0100000041407825 */ /* 0x000fe200078e00ff */
[----:B------:R-:W-:Y:S02]  /*6be0*/  LOP3.LUT R132, R133, R129, R136, 0xfe, !PT ;  /* 0x0000008185847212 */ /* 0x000fe400078efe88 */
[----:B------:R-:W-:Y:S02]  /*6bf0*/  SEL R129, RZ, 0x1, P3 ;  /* 0x00000001ff817807 */ /* 0x000fe40001800000 */
[----:B------:R-:W-:Y:S02]  /*6c00*/  FSEL R136, R55, RZ, !P1 ;  /* 0x000000ff37887208 */ /* 0x000fe40004800000 */
[----:B------:R-:W-:Y:S02]  /*6c10*/  LOP3.LUT R129, R65, R132, R129, 0xfe, !PT ;  /* 0x0000008441817212 */ /* 0x000fe400078efe81 */
[----:B------:R-:W-:Y:S01]  /*6c20*/  LOP3.LUT R66, R66, R64, R130, 0xfe, !PT ;  /* 0x0000004042427212 */ /* 0x000fe200078efe82 */
[----:B------:R-:W-:Y:S01]  /*6c30*/  FMUL.FTZ R55, R89, R136 ;  /* 0x0000008859377220 */ /* 0x000fe20000410000 */
[----:B------:R-:W-:-:S02]  /*6c40*/  LEA R132, P1, R128, UR10, 0x5 ;  /* 0x0000000a80847c11 */ /* 0x000fc4000f8228ff */
[----:B------:R-:W-:Y:S01]  /*6c50*/  SEL R65, RZ, 0x1, P6 ;  /* 0x00000001ff417807 */ /* 0x000fe20003000000 */
[----:B------:R-:W-:Y:S01]  /*6c60*/  @P0 FADD.FTZ R55, R39, R55 ;  /* 0x0000003727370221 */ /* 0x000fe20000010000 */
[C---:B------:R-:W-:Y:S02]  /*6c70*/  LEA R64, P2, R128.reuse, UR12, 0x3 ;  /* 0x0000000c80407c11 */ /* 0x040fe4000f8418ff */
[----:B------:R-:W-:Y:S02]  /*6c80*/  LEA.HI.X R133, R128, UR11, RZ, 0x5, P1 ;  /* 0x0000000b80857c11 */ /* 0x000fe400088f2cff */
[----:B------:R-:W-:Y:S02]  /*6c90*/  LOP3.LUT R66, R66, R65, RZ, 0xfc, !PT ;  /* 0x0000004142427212 */ /* 0x000fe400078efcff */
[----:B------:R-:W-:Y:S01]  /*6ca0*/  LEA.HI.X R65, R128, UR13, RZ, 0x3, P2 ;  /* 0x0000000d80417c11 */ /* 0x000fe200090f1cff */
[----:B------:R1:W-:Y:S01]  /*6cb0*/  STG.E.128 desc[UR4][R132.64], R48 ;  /* 0x0000003084007986 */ /* 0x0003e2000c101d04 */
[----:B------:R-:W-:-:S02]  /*6cc0*/  LOP3.LUT R67, R67, R129, R131, 0xfe, !PT ;  /* 0x0000008143437212 */ /* 0x000fc400078efe83 */
[----:B------:R-:W-:Y:S01]  /*6cd0*/  IADD3 R128, R128, 0x80, RZ ;  /* 0x0000008080807810 */ /* 0x000fe20007ffe0ff */
[----:B------:R1:W-:Y:S04]  /*6ce0*/  STG.E.128 desc[UR4][R132.64+0x10], R52 ;  /* 0x0000103484007986 */ /* 0x0003e8000c101d04 */
[----:B------:R1:W-:Y:S02]  /*6cf0*/  STG.E.64 desc[UR4][R64.64], R66 ;  /* 0x0000004240007986 */ /* 0x0003e4000c101b04 */
.L_x_8697:
[----:B------:R-:W-:Y:S05]  /*6d00*/  BSYNC B0 ;  /* 0x0000000000007941 */ /* 0x000fea0003800000 */
.L_x_8696:
        /* <DEDUP_REMOVED lines=25> */
.L_x_8757:
[----:B------:R-:W-:-:S07]  /*6ea0*/  IMAD.MOV.U32 R131, RZ, RZ, R100 ;  /* 0x000000ffff837224 */ /* 0x000fce00078e0064 */
.L_x_8758:
[----:B------:R-:W-:Y:S05]  /*6eb0*/  BSYNC B1 ;  /* 0x0000000000017941 */ /* 0x000fea0003800000 */
.L_x_8756:
        /* <DEDUP_REMOVED lines=16> */
.L_x_8762:
[----:B------:R-:W-:Y:S05]  /*6fc0*/  BSYNC B2 ;  /* 0x0000000000027941 */ /* 0x000fea0003800000 */
.L_x_8761:
        /* <DEDUP_REMOVED lines=42> */
.L_x_8760:
[----:B------:R-:W-:Y:S05]  /*7270*/  BSYNC B1 ;  /* 0x0000000000017941 */ /* 0x000fea0003800000 */
.L_x_8759:
        /* <DEDUP_REMOVED lines=28> */
.L_x_8764:
[----:B------:R-:W-:-:S07]  /*7440*/  MOV R57, R100 ;  /* 0x0000006400397202 */ /* 0x000fce0000000f00 */
.L_x_8765:
[----:B------:R-:W-:Y:S05]  /*7450*/  BSYNC B1 ;  /* 0x0000000000017941 */ /* 0x000fea0003800000 */
.L_x_8763:
        /* <DEDUP_REMOVED lines=16> */
.L_x_8769:
[----:B------:R-:W-:Y:S05]  /*7560*/  BSYNC B2 ;  /* 0x0000000000027941 */ /* 0x000fea0003800000 */
.L_x_8768:
        /* <DEDUP_REMOVED lines=42> */
.L_x_8767:
[----:B------:R-:W-:Y:S05]  /*7810*/  BSYNC B1 ;  /* 0x0000000000017941 */ /* 0x000fea0003800000 */
.L_x_8766:
        /* <DEDUP_REMOVED lines=22> */
.L_x_8771:
[----:B------:R-:W-:-:S07]  /*7980*/  MOV R60, R100 ;  /* 0x00000064003c7202 */ /* 0x000fce0000000f00 */
.L_x_8772:
[----:B------:R-:W-:Y:S05]  /*7990*/  BSYNC B1 ;  /* 0x0000000000017941 */ /* 0x000fea0003800000 */
.L_x_8770:
        /* <DEDUP_REMOVED lines=16> */
.L_x_8776:
[----:B------:R-:W-:Y:S05]  /*7aa0*/  BSYNC B2 ;  /* 0x0000000000027941 */ /* 0x000fea0003800000 */
.L_x_8775:
        /* <DEDUP_REMOVED lines=42> */
.L_x_8774:
[----:B------:R-:W-:Y:S05]  /*7d50*/  BSYNC B1 ;  /* 0x0000000000017941 */ /* 0x000fea0003800000 */
.L_x_8773:
        /* <DEDUP_REMOVED lines=22> */
.L_x_8778:
[----:B------:R-:W-:-:S07]  /*7ec0*/  MOV R134, R100 ;  /* 0x0000006400867202 */ /* 0x000fce0000000f00 */
.L_x_8779:
[----:B------:R-:W-:Y:S05]  /*7ed0*/  BSYNC B1 ;  /* 0x0000000000017941 */ /* 0x000fea0003800000 */
.L_x_8777:
        /* <DEDUP_REMOVED lines=16> */
.L_x_8783:
[----:B------:R-:W-:Y:S05]  /*7fe0*/  BSYNC B2 ;  /* 0x0000000000027941 */ /* 0x000fea0003800000 */
.L_x_8782:
        /* <DEDUP_REMOVED lines=42> */
.L_x_8781:
[----:B------:R-:W-:Y:S05]  /*8290*/  BSYNC B1 ;  /* 0x0000000000017941 */ /* 0x000fea0003800000 */
.L_x_8780:
        /* <DEDUP_REMOVED lines=21> */
.L_x_8785:
[----:B------:R-:W-:-:S07]  /*83f0*/  MOV R134, R100 ;  /* 0x0000006400867202 */ /* 0x000fce0000000f00 */
.L_x_8786:
[----:B------:R-:W-:Y:S05]  /*8400*/  BSYNC B1 ;  /* 0x0000000000017941 */ /* 0x000fea0003800000 */
.L_x_8784:
        /* <DEDUP_REMOVED lines=16> */
.L_x_8790:
[----:B------:R-:W-:Y:S05]  /*8510*/  BSYNC B2 ;  /* 0x0000000000027941 */ /* 0x000fea0003800000 */
.L_x_8789:
        /* <DEDUP_REMOVED lines=42> */
.L_x_8788:
[----:B------:R-:W-:Y:S05]  /*87c0*/  BSYNC B1 ;  /* 0x0000000000017941 */ /* 0x000fea0003800000 */
.L_x_8787:
        /* <DEDUP_REMOVED lines=22> */
.L_x_8792:
[----:B------:R-:W-:-:S07]  /*8930*/  MOV R61, R100 ;  /* 0x00000064003d7202 */ /* 0x000fce0000000f00 */
.L_x_8793:
[----:B------:R-:W-:Y:S05]  /*8940*/  BSYNC B1 ;  /* 0x0000000000017941 */ /* 0x000fea0003800000 */
.L_x_8791:
        /* <DEDUP_REMOVED lines=16> */
.L_x_8797:
[----:B------:R-:W-:Y:S05]  /*8a50*/  BSYNC B2 ;  /* 0x0000000000027941 */ /* 0x000fea0003800000 */
.L_x_8796:
        /* <DEDUP_REMOVED lines=42> */
.L_x_8795:
[----:B------:R-:W-:Y:S05]  /*8d00*/  BSYNC B1 ;  /* 0x0000000000017941 */ /* 0x000fea0003800000 */
.L_x_8794:
        /* <DEDUP_REMOVED lines=21> */
.L_x_8799:
[----:B------:R-:W-:-:S07]  /*8e60*/  MOV R62, R100 ;  /* 0x00000064003e7202 */ /* 0x000fce0000000f00 */
.L_x_8800:
[----:B------:R-:W-:Y:S05]  /*8e70*/  BSYNC B1 ;  /* 0x0000000000017941 */ /* 0x000fea0003800000 */
.L_x_8798:
        /* <DEDUP_REMOVED lines=16> */
.L_x_8804:
[----:B------:R-:W-:Y:S05]  /*8f80*/  BSYNC B2 ;  /* 0x0000000000027941 */ /* 0x000fea0003800000 */
.L_x_8803:
        /* <DEDUP_REMOVED lines=42> */
.L_x_8802:
[----:B------:R-:W-:Y:S05]  /*9230*/  BSYNC B1 ;  /* 0x0000000000017941 */ /* 0x000fea0003800000 */
.L_x_8801:
        /* <DEDUP_REMOVED lines=22> */
.L_x_8806:
[----:B------:R-:W-:-:S07]  /*93a0*/  MOV R135, R100 ;  /* 0x0000006400877202 */ /* 0x000fce0000000f00 */
.L_x_8807:
[----:B------:R-:W-:Y:S05]  /*93b0*/  BSYNC B1 ;  /* 0x0000000000017941 */ /* 0x000fea0003800000 */
.L_x_8805:
        /* <DEDUP_REMOVED lines=18> */
.L_x_8811:
[----:B------:R-:W-:Y:S05]  /*94e0*/  BSYNC B2 ;  /* 0x0000000000027941 */ /* 0x000fea0003800000 */
.L_x_8810:
        /* <DEDUP_REMOVED lines=42> */
.L_x_8809:
[----:B------:R-:W-:Y:S05]  /*9790*/  BSYNC B1 ;  /* 0x0000000000017941 */ /* 0x000fea0003800000 */
.L_x_8808:
        /* <DEDUP_REMOVED lines=10> */
[----:B------:R-:W-:Y:S01]  /*9840*/  ISETP.NE.AND P6, PT, R132, RZ, PT ;  /* 0x000000ff8400720c */ /* 0x000fe20003fc5270 */
[----:B------:R-:W-:Y:S01]  /*9850*/  IMAD.WIDE.U32 R130, R67, 0x10000, RZ ;  /* 0x0001000043827825 */ /* 0x000fe200078e00ff */
[----:B------:R-:W-:-:S02]  /*9860*/  SEL R65, RZ, 0x1, P2 ;  /* 0x00000001ff417807 */ /* 0x000fc40001000000 */
[----:B------:R-:W-:Y:S01]  /*9870*/  SEL R132, RZ, 0x100, P4 ;  /* 0x00000100ff847807 */ /* 0x000fe20002000000 */
[----:B------:R-:W-:Y:S01]  /*9880*/  IMAD.WIDE.U32 R66, R63, 0x100, RZ ;  /* 0x000001003f427825 */ /* 0x000fe200078e00ff */
[----:B------:R-:W-:Y:S02]  /*9890*/  SEL R127, RZ, 0x1000000, P1 ;  /* 0x01000000ff7f7807 */ /* 0x000fe40000800000 */
[----:B------:R-:W-:Y:S01]  /*98a0*/  FSEL R136, R129, RZ, !P1 ;  /* 0x000000ff81887208 */ /* 0x000fe20004800000 */
[----:B------:R-:W-:Y:S01]  /*98b0*/  IMAD.WIDE.U32 R64, R65, 0x1000000, RZ ;  /* 0x0100000041407825 */ /* 0x000fe200078e00ff */
[----:B------:R-:W-:Y:S02]  /*98c0*/  LOP3.LUT R63, R132, R127, R137, 0xfe, !PT ;  /* 0x0000007f843f7212 */ /* 0x000fe400078efe89 */
[----:B------:R-:W-:Y:S02]  /*98d0*/  SEL R127, RZ, 0x1, P3 ;  /* 0x00000001ff7f7807 */ /* 0x000fe40001800000 */
[----:B------:R-:W-:-:S02]  /*98e0*/  LOP3.LUT R66, R66, R64, R130, 0xfe, !PT ;  /* 0x0000004042427212 */ /* 0x000fc400078efe82 */
[----:B------:R-:W-:Y:S01]  /*98f0*/  LOP3.LUT R127, R65, R63, R127, 0xfe, !PT ;  /* 0x0000003f417f7212 */ /* 0x000fe200078efe7f */
[----:B------:R-:W-:Y:S01]  /*9900*/  FMUL.FTZ R63, R93, R136 ;  /* 0x000000885d3f7220 */ /* 0x000fe20000410000 */
[C---:B------:R-:W-:Y:S02]  /*9910*/  LEA R132, P1, R128.reuse, UR10, 0x5 ;  /* 0x0000000a80847c11 */ /* 0x040fe4000f8228ff */
[----:B------:R-:W-:Y:S01]  /*9920*/  SEL R65, RZ, 0x1, P6 ;  /* 0x00000001ff417807 */ /* 0x000fe20003000000 */
[----:B------:R-:W-:Y:S01]  /*9930*/  @P0 FADD.FTZ R63, R39, R63 ;  /* 0x0000003f273f0221 */ /* 0x000fe20000010000 */
        /* <DEDUP_REMOVED lines=8> */
.L_x_8755:
[----:B------:R-:W-:Y:S05]  /*99c0*/  BSYNC B0 ;  /* 0x0000000000007941 */ /* 0x000fea0003800000 */
.L_x_8754:
        /* <DEDUP_REMOVED lines=104> */
.L_x_8830:
        /* <DEDUP_REMOVED lines=63> */
[----:B-1----:R-:W-:Y:S01]  /*a440*/  FMUL.FTZ R127, R131, R131 ;  /* 0x00000083837f7220 */ /* 0x002fe20000410000 */
[----:B------:R0:W-:Y:S04]  /*a450*/  @!P0 STG.E desc[UR4][R66.64], R131 ;  /* 0x0000008342008986 */ /* 0x0001e8000c101904 */
[----:B------:R-:W-:Y:S01]  /*a460*/  FSEL R130, R127, RZ, !P2 ;  /* 0x000000ff7f827208 */ /* 0x000fe20005000000 */
[----:B---3--:R-:W-:-:S04]  /*a470*/  @!P0 IMAD.WIDE R64, R29, 0x4, R64 ;  /* 0x000000041d408825 */ /* 0x008fc800078e0240 */
[----:B--2---:R-:W-:Y:S01]  /*a480*/  FFMA.FTZ R127, R126, UR14, R129 ;  /* 0x0000000e7e7f7c23 */ /* 0x004fe20008010081 */
[----:B------:R-:W-:-:S03]  /*a490*/  PLOP3.LUT P2, PT, PT, PT, UP1, 0x40, 0x0 ;  /* 0x000000000000781c */ /* 0x000fc60003f4e818 */
[----:B------:R-:W-:Y:S01]  /*a4a0*/  FADD.FTZ R127, R127, R130 ;  /* 0x000000827f7f7221 */ /* 0x000fe20000010000 */
[----:B------:R-:W-:-:S03]  /*a4b0*/  FSEL R128, R131, RZ, P2 ;  /* 0x000000ff83807208 */ /* 0x000fc60001000000 */
        /* <DEDUP_REMOVED lines=35> */
.L_x_8814:
[----:B------:R-:W-:Y:S05]  /*a6f0*/  BSYNC B0 ;  /* 0x0000000000007941 */ /* 0x000fea0003800000 */
.L_x_8813:
        /* <DEDUP_REMOVED lines=35> */
.L_x_8816:
[----:B------:R-:W-:Y:S05]  /*a930*/  BSYNC B0 ;  /* 0x0000000000007941 */ /* 0x000fea0003800000 */
.L_x_8815:
[----:B------:R-:W-:Y:S01]  /*a940*/  ISETP.NE.AND P0, PT, R73, RZ, PT ;  /* 0x000000ff4900720c */ /* 0x000fe20003f05270 */
        /* <DEDUP_REMOVED lines=33> */
.L_x_8818:
[----:B------:R-:W-:Y:S05]  /*ab60*/  BSYNC B0 ;  /* 0x0000000000007941 */ /* 0x000fea0003800000 */
.L_x_8817:
[----:B------:R-:W-:Y:S01]  /*ab70*/  VIADD R29, R29, UR16 ;  /* 0x000000101d1d7c36 */ /* 0x000fe20008000000 */
[----:B-123--:R-:W-:-:S04]  /*ab80*/  SEL R126, RZ, 0x1, P1 ;  /* 0x00000001ff7e7807 */ /* 0x00efc80000800000 */
[----:B------:R-:W-:-:S13]  /*ab90*/  ISETP.GE.AND P0, PT, R29, UR17, PT ;  /* 0x000000111d007c0c */ /* 0x000fda000bf06270 */
[----:B------:R-:W-:Y:S05]  /*aba0*/  @!P0 BRA `(.L_x_8819) ;  /* 0xffffff6400b48947 */ /* 0x000fea000383ffff */
[----:B------:R-:W-:Y:S05]  /*abb0*/  EXIT ;  /* 0x000000000000794d */ /* 0x000fea0003800000 */
.L_x_8812:
[----:B------:R-:W-:Y:S01]  /*abc0*/  HFMA2.MMA R136, -RZ, RZ, 0, 1.847743988037109375e-06 ;  /* 0x0000001fff887435 */ /* 0x000fe200000001ff */
[----:B------:R-:W-:Y:S01]  /*abd0*/  MOV R132, R65 ;  /* 0x0000004100847202 */ /* 0x000fe20000000f00 */
[----:B------:R-:W-:Y:S02]  /*abe0*/  IMAD.MOV.U32 R133, RZ, RZ, 0x1 ;  /* 0x00000001ff857424 */ /* 0x000fe400078e00ff */
[----:B------:R-:W-:-:S07]  /*abf0*/  IMAD.MOV.U32 R131, RZ, RZ, -0x1 ;  /* 0xffffffffff837424 */ /* 0x000fce00078e00ff */
[----:B------:R-:W-:Y:S05]  /*ac00*/  WARPSYNC.COLLECTIVE R131, `(.L_x_8820) ;  /* 0x0000000083087348 */ /* 0x000fea0003c00000 */
[----:B------:R0:W1:Y:S02]  /*ac10*/  SHFL.BFLY P4, R130, R132, R133, R136 ;  /* 0x0c00008584827389 */ /* 0x0000640000080088 */
[----:B01----:R-:W-:Y:S01]  /*ac20*/  ENDCOLLECTIVE ;  /* 0x000000000000791b */ /* 0x003fe20003800000 */
.L_x_8820:
[----:B------:R-:W-:Y:S01]  /*ac30*/  HFMA2.MMA R133, -RZ, RZ, 0, 1.1920928955078125e-07 ;  /* 0x00000002ff857435 */ /* 0x000fe200000001ff */
[----:B------:R-:W-:-:S05]  /*ac40*/  MOV R64, R130 ;  /* 0x0000008200407202 */ /* 0x000fca0000000f00 */
[----:B------:R-:W-:-:S04]  /*ac50*/  FADD.FTZ R126, R65, R64 ;  /* 0x00000040417e7221 */ /* 0x000fc80000010000 */
[----:B------:R-:W-:-:S07]  /*ac60*/  IMAD.MOV.U32 R132, RZ, RZ, R126 ;  /* 0x000000ffff847224 */ /* 0x000fce00078e007e */
[----:B------:R-:W-:Y:S05]  /*ac70*/  WARPSYNC.COLLECTIVE R131, `(.L_x_8821) ;  /* 0x0000000083087348 */ /* 0x000fea0003c00000 */
[----:B------:R0:W1:Y:S02]  /*ac80*/  SHFL.BFLY P4, R130, R132, R133, R136 ;  /* 0x0c00008584827389 */ /* 0x0000640000080088 */
[----:B01----:R-:W-:Y:S01]  /*ac90*/  ENDCOLLECTIVE ;  /* 0x000000000000791b */ /* 0x003fe20003800000 */
.L_x_8821:
[----:B------:R-:W-:Y:S02]  /*aca0*/  IMAD.MOV.U32 R133, RZ, RZ, 0x4 ;  /* 0x00000004ff857424 */ /* 0x000fe400078e00ff */
[----:B------:R-:W-:-:S04]  /*acb0*/  IMAD.MOV.U32 R127, RZ, RZ, R130 ;  /* 0x000000ffff7f7224 */ /* 0x000fc800078e0082 */
[----:B------:R-:W-:-:S05]  /*acc0*/  FADD.FTZ R127, R126, R127 ;  /* 0x0000007f7e7f7221 */ /* 0x000fca0000010000 */
[----:B------:R-:W-:-:S07]  /*acd0*/  MOV R132, R127 ;  /* 0x0000007f00847202 */ /* 0x000fce0000000f00 */
[----:B------:R-:W-:Y:S05]  /*ace0*/  WARPSYNC.COLLECTIVE R131, `(.L_x_8822) ;  /* 0x0000000083087348 */ /* 0x000fea0003c00000 */
[----:B------:R0:W1:Y:S02]  /*acf0*/  SHFL.BFLY P4, R130, R132, R133, R136 ;  /* 0x0c00008584827389 */ /* 0x0000640000080088 */
[----:B01----:R-:W-:Y:S01]  /*ad00*/  ENDCOLLECTIVE ;  /* 0x000000000000791b */ /* 0x003fe20003800000 */
.L_x_8822:
[----:B------:R-:W-:Y:S01]  /*ad10*/  HFMA2.MMA R133, -RZ, RZ, 0, 4.76837158203125e-07 ;  /* 0x00000008ff857435 */ /* 0x000fe200000001ff */
[----:B------:R-:W-:-:S05]  /*ad20*/  MOV R64, R130 ;  /* 0x0000008200407202 */ /* 0x000fca0000000f00 */
[----:B------:R-:W-:-:S04]  /*ad30*/  FADD.FTZ R128, R127, R64 ;  /* 0x000000407f807221 */ /* 0x000fc80000010000 */
[----:B------:R-:W-:-:S07]  /*ad40*/  IMAD.MOV.U32 R132, RZ, RZ, R128 ;  /* 0x000000ffff847224 */ /* 0x000fce00078e0080 */
[----:B------:R-:W-:Y:S05]  /*ad50*/  WARPSYNC.COLLECTIVE R131, `(.L_x_8823) ;  /* 0x0000000083087348 */ /* 0x000fea0003c00000 */
[----:B------:R0:W1:Y:S02]  /*ad60*/  SHFL.BFLY P4, R130, R132, R133, R136 ;  /* 0x0c00008584827389 */ /* 0x0000640000080088 */
[----:B01----:R-:W-:Y:S01]  /*ad70*/  ENDCOLLECTIVE ;  /* 0x000000000000791b */ /* 0x003fe20003800000 */
.L_x_8823:
[----:B------:R-:W-:Y:S02]  /*ad80*/  IMAD.MOV.U32 R133, RZ, RZ, 0x10 ;  /* 0x00000010ff857424 */ /* 0x000fe400078e00ff */
[----:B------:R-:W-:-:S04]  /*ad90*/  IMAD.MOV.U32 R129, RZ, RZ, R130 ;  /* 0x000000ffff817224 */ /* 0x000fc800078e0082 */
[----:B------:R-:W-:-:S05]  /*ada0*/  FADD.FTZ R129, R128, R129 ;  /* 0x0000008180817221 */ /* 0x000fca0000010000 */
[----:B------:R-:W-:-:S07]  /*adb0*/  MOV R132, R129 ;  /* 0x0000008100847202 */ /* 0x000fce0000000f00 */
[----:B------:R-:W-:Y:S05]  /*adc0*/  WARPSYNC.COLLECTIVE R131, `(.L_x_8824) ;  /* 0x0000000083087348 */ /* 0x000fea0003c00000 */
[----:B------:R0:W1:Y:S02]  /*add0*/  SHFL.BFLY P4, R130, R132, R133, R136 ;  /* 0x0c00008584827389 */ /* 0x0000640000080088 */
[----:B01----:R-:W-:Y:S01]  /*ade0*/  ENDCOLLECTIVE ;  /* 0x000000000000791b */ /* 0x003fe20003800000 */
.L_x_8824:
[----:B------:R-:W-:Y:S01]  /*adf0*/  HFMA2.MMA R133, -RZ, RZ, 0, 5.9604644775390625e-08 ;  /* 0x00000001ff857435 */ /* 0x000fe200000001ff */
        /* <DEDUP_REMOVED lines=56> */
.L_x_8825:
[----:B------:R-:W-:Y:S02]  /*b180*/  IMAD.MOV.U32 R133, RZ, RZ, 0x2 ;  /* 0x00000002ff857424 */ /* 0x000fe400078e00ff */
[----:B------:R-:W-:-:S04]  /*b190*/  IMAD.MOV.U32 R126, RZ, RZ, R130 ;  /* 0x000000ffff7e7224 */ /* 0x000fc800078e0082 */
[----:B------:R-:W-:-:S05]  /*b1a0*/  FADD.FTZ R126, R65, R126 ;  /* 0x0000007e417e7221 */ /* 0x000fca0000010000 */
[----:B------:R-:W-:-:S07]  /*b1b0*/  MOV R132, R126 ;  /* 0x0000007e00847202 */ /* 0x000fce0000000f00 */
[----:B------:R-:W-:Y:S05]  /*b1c0*/  WARPSYNC.COLLECTIVE R131, `(.L_x_8826) ;  /* 0x0000000083087348 */ /* 0x000fea0003c00000 */
[----:B------:R0:W1:Y:S02]  /*b1d0*/  SHFL.BFLY P4, R130, R132, R133, R136 ;  /* 0x0c00008584827389 */ /* 0x0000640000080088 */
[----:B01----:R-:W-:Y:S01]  /*b1e0*/  ENDCOLLECTIVE ;  /* 0x000000000000791b */ /* 0x003fe20003800000 */
.L_x_8826:
[----:B------:R-:W-:Y:S01]  /*b1f0*/  HFMA2.MMA R133, -RZ, RZ, 0, 2.384185791015625e-07 ;  /* 0x00000004ff857435 */ /* 0x000fe200000001ff */
[----:B------:R-:W-:-:S05]  /*b200*/  MOV R127, R130 ;  /* 0x00000082007f7202 */ /* 0x000fca0000000f00 */
[----:B------:R-:W-:-:S04]  /*b210*/  FADD.FTZ R127, R126, R127 ;  /* 0x0000007f7e7f7221 */ /* 0x000fc80000010000 */
[----:B------:R-:W-:-:S07]  /*b220*/  IMAD.MOV.U32 R132, RZ, RZ, R127 ;  /* 0x000000ffff847224 */ /* 0x000fce00078e007f */
[----:B------:R-:W-:Y:S05]  /*b230*/  WARPSYNC.COLLECTIVE R131, `(.L_x_8827) ;  /* 0x0000000083087348 */ /* 0x000fea0003c00000 */
[----:B------:R0:W1:Y:S02]  /*b240*/  SHFL.BFLY P4, R130, R132, R133, R136 ;  /* 0x0c00008584827389 */ /* 0x0000640000080088 */
[----:B01----:R-:W-:Y:S01]  /*b250*/  ENDCOLLECTIVE ;  /* 0x000000000000791b */ /* 0x003fe20003800000 */
.L_x_8827:
[----:B------:R-:W-:Y:S02]  /*b260*/  IMAD.MOV.U32 R133, RZ, RZ, 0x8 ;  /* 0x00000008ff857424 */ /* 0x000fe400078e00ff */
[----:B------:R-:W-:-:S04]  /*b270*/  IMAD.MOV.U32 R128, RZ, RZ, R130 ;  /* 0x000000ffff807224 */ /* 0x000fc800078e0082 */
[----:B------:R-:W-:-:S05]  /*b280*/  FADD.FTZ R128, R127, R128 ;  /* 0x000000807f807221 */ /* 0x000fca0000010000 */
[----:B------:R-:W-:-:S07]  /*b290*/  MOV R132, R128 ;  /* 0x0000008000847202 */ /* 0x000fce0000000f00 */
[----:B------:R-:W-:Y:S05]  /*b2a0*/  WARPSYNC.COLLECTIVE R131, `(.L_x_8828) ;  /* 0x0000000083087348 */ /* 0x000fea0003c00000 */
[----:B------:R0:W1:Y:S02]  /*b2b0*/  SHFL.BFLY P4, R130, R132, R133, R136 ;  /* 0x0c00008584827389 */ /* 0x0000640000080088 */
[----:B01----:R-:W-:Y:S01]  /*b2c0*/  ENDCOLLECTIVE ;  /* 0x000000000000791b */ /* 0x003fe20003800000 */
.L_x_8828:
[----:B------:R-:W-:Y:S01]  /*b2d0*/  HFMA2.MMA R133, -RZ, RZ, 0, 9.5367431640625e-07 ;  /* 0x00000010ff857435 */ /* 0x000fe200000001ff */
[----:B------:R-:W-:-:S05]  /*b2e0*/  MOV R129, R130 ;  /* 0x0000008200817202 */ /* 0x000fca0000000f00 */
[----:B------:R-:W-:-:S04]  /*b2f0*/  FADD.FTZ R129, R128, R129 ;  /* 0x0000008180817221 */ /* 0x000fc80000010000 */
[----:B------:R-:W-:-:S07]  /*b300*/  IMAD.MOV.U32 R132, RZ, RZ, R129 ;  /* 0x000000ffff847224 */ /* 0x000fce00078e0081 */
[----:B------:R-:W-:Y:S05]  /*b310*/  WARPSYNC.COLLECTIVE R131, `(.L_x_8829) ;  /* 0x0000000083087348 */ /* 0x000fea0003c00000 */
[----:B------:R0:W1:Y:S02]  /*b320*/  SHFL.BFLY P4, R130, R132, R133, R136 ;  /* 0x0c00008584827389 */ /* 0x0000640000080088 */
[----:B01----:R-:W-:Y:S01]  /*b330*/  ENDCOLLECTIVE ;  /* 0x000000000000791b */ /* 0x003fe20003800000 */
.L_x_8829:
[----:B------:R-:W-:Y:S05]  /*b340*/  BRA `(.L_x_8830) ;  /* 0xffffffec00407947 */ /* 0x000fea000383ffff */
.L_x_8831:
        /* <DEDUP_REMOVED lines=11> */
.L_x_23268:


//--------------------- .text._ZN10layer_norm13ln_fwd_kernelINS_13Kernel_traitsI13__nv_bfloat16S2_fS2_fjLj3072ELj1ELj1ELj4ELj16ENS_18Kernel_traits_baseILj3072ES2_S2_fS2_fjLj128EEEEELb1ELb1ELb0ELb1EEEvNS_9FwdParamsE --------------------------
	.section	.text._ZN10layer_norm13ln_fwd_kernelINS_13Kernel_traitsI13__nv_bfloat16S2_fS2_fjLj3072ELj1ELj1ELj4ELj16ENS_18Kernel_traits_baseILj3072ES2_S2_fS2_fjLj128EEEEELb1ELb1ELb0ELb1EEEvNS_9FwdParamsE,"ax",@progbits
	.align	128
        .global         _ZN10layer_norm13ln_fwd_kernelINS_13Kernel_traitsI13__nv_bfloat16S2_fS2_fjLj3072ELj1ELj1ELj4ELj16ENS_18Kernel_traits_baseILj3072ES2_S2_fS2_fjLj128EEEEELb1ELb1ELb0ELb1EEEvNS_9FwdParamsE
        .type           _ZN10layer_norm13ln_fwd_kernelINS_13Kernel_traitsI13__nv_bfloat16S2_fS2_fjLj3072ELj1ELj1ELj4ELj16ENS_18Kernel_traits_baseILj3072ES2_S2_fS2_fjLj128EEEEELb1ELb1ELb0ELb1EEEvNS_9FwdParamsE,@function
        .size           _ZN10layer_norm13ln_fwd_kernelINS_13Kernel_traitsI13__nv_bfloat16S2_fS2_fjLj3072ELj1ELj1ELj4ELj16ENS_18Kernel_traits_baseILj3072ES2_S2_fS2_fjLj128EEEEELb1ELb1ELb0ELb1EEEvNS_9FwdParamsE,(.L_x_23269 - _ZN10layer_norm13ln_fwd_kernelINS_13Kernel_traitsI13__nv_bfloat16S2_fS2_fjLj3072ELj1ELj1ELj4ELj16ENS_18Kernel_traits_baseILj3072ES2_S2_fS2_fjLj128EEEEELb1ELb1ELb0ELb1EEEvNS_9FwdParamsE)
        .other          _ZN10layer_norm13ln_fwd_kernelINS_13Kernel_traitsI13__nv_bfloat16S2_fS2_fjLj3072ELj1ELj1ELj4ELj16ENS_18Kernel_traits_baseILj3072ES2_S2_fS2_fjLj128EEEEELb1ELb1ELb0ELb1EEEvNS_9FwdParamsE,@"STO_CUDA_ENTRY STV_DEFAULT"
_ZN10layer_norm13ln_fwd_kernelINS_13Kernel_traitsI13__nv_bfloat16S2_fS2_fjLj3072ELj1ELj1ELj4ELj16ENS_18Kernel_traits_baseILj3072ES2_S2_fS2_fjLj128EEEEELb1ELb1ELb0ELb1EEEvNS_9FwdParamsE:
.text._ZN10layer_norm13ln_fwd_kernelINS_13Kernel_traitsI13__nv_bfloat16S2_fS2_fjLj3072ELj1ELj1ELj4ELj16ENS_18Kernel_traits_baseILj3072ES2_S2_fS2_fjLj128EEEEELb1ELb1ELb0ELb1EEEvNS_9FwdParamsE:
        /* <DEDUP_REMOVED lines=11> */
[----:B------:R-:W-:-:S05]  /*00b0*/  ULDC UR12, c[0x0][0x214] ;  /* 0x00008500000c7ab9 */ /* 0x000fca0000000800 */
        /* <DEDUP_REMOVED lines=34> */
[----:B------:R-:W-:-:S04]  /*02e0*/  UIADD3 UR21, UR6, -0x255992d5, URZ ;  /* 0xdaa66d2b06157890 */ /* 0x000fc8000fffe03f */
[----:B------:R-:W-:Y:S01]  /*02f0*/  LOP3.LUT R10, R7, UR22, R2, 0x96, !PT ;  /* 0x00000016070a7c12 */ /* 0x000fe2000f8e9602 */
[----:B------:R-:W-:Y:S01]  /*0300*/  UIADD3 UR23, UR6, 0x78dde6e4, URZ ;  /* 0x78dde6e406177890 */ /* 0x000fe2000fffe03f */
[----:B------:R-:W-:-:S04]  /*0310*/  IMAD.WIDE.U32 R8, R8, -0x326172a9, RZ ;  /* 0xcd9e8d5708087825 */ /* 0x000fc800078e00ff */
[----:B------:R-:W-:Y:S01]  /*0320*/  IMAD.WIDE.U32 R10, R10, -0x326172a9, RZ ;  /* 0xcd9e8d570a0a7825 */ /* 0x000fe200078e00ff */
[----:B------:R-:W-:-:S04]  /*0330*/  LOP3.LUT R4, R9, UR21, R4, 0x96, !PT ;  /* 0x0000001509047c12 */ /* 0x000fc8000f8e9604 */
[----:B------:R-:W-:Y:S01]  /*0340*/  LOP3.LUT R8, R11, UR23, R8, 0x96, !PT ;  /* 0x000000170b087c12 */ /* 0x000fe2000f8e9608 */
[----:B------:R-:W-:Y:S01]  /*0350*/  UIADD3 UR24, UR7, -0x126145ec, URZ ;  /* 0xed9eba1407187890 */ /* 0x000fe2000fffe03f */
[----:B------:R-:W-:Y:S01]  /*0360*/  IMAD.WIDE.U32 R4, R4, -0x2daee0ad, RZ ;  /* 0xd2511f5304047825 */ /* 0x000fe200078e00ff */
[----:B------:R-:W-:-:S03]  /*0370*/  UIADD3 UR26, UR7, -0x56f99767, URZ ;  /* 0xa9066899071a7890 */ /* 0x000fc6000fffe03f */
[----:B------:R-:W-:Y:S01]  /*0380*/  IMAD.WIDE.U32 R8, R8, -0x2daee0ad, RZ ;  /* 0xd2511f5308087825 */ /* 0x000fe200078e00ff */
[----:B------:R-:W-:-:S04]  /*0390*/  LOP3.LUT R12, R5, UR24, R6, 0x96, !PT ;  /* 0x00000018050c7c12 */ /* 0x000fc8000f8e9606 */
[----:B------:R-:W-:Y:S01]  /*03a0*/  LOP3.LUT R16, R9, UR26, R4, 0x96, !PT ;  /* 0x0000001a09107c12 */ /* 0x000fe2000f8e9604 */
[----:B------:R-:W-:Y:S01]  /*03b0*/  UIADD3 UR25, UR6, 0x1715609d, URZ ;  /* 0x1715609d06197890 */ /* 0x000fe2000fffe03f */
[----:B------:R-:W-:Y:S01]  /*03c0*/  ISETP.NE.U32.AND P0, PT, RZ, UR10, PT ;  /* 0x0000000aff007c0c */ /* 0x000fe2000bf05070 */
[----:B------:R-:W-:Y:S01]  /*03d0*/  UIADD3 UR27, UR6, -0x4ab325aa, URZ ;  /* 0xb54cda56061b7890 */ /* 0x000fe2000fffe03f */
[----:B------:R-:W-:-:S04]  /*03e0*/  IMAD.WIDE.U32 R12, R12, -0x326172a9, RZ ;  /* 0xcd9e8d570c0c7825 */ /* 0x000fc800078e00ff */
[----:B------:R-:W-:Y:S01]  /*03f0*/  IMAD.WIDE.U32 R16, R16, -0x326172a9, RZ ;  /* 0xcd9e8d5710107825 */ /* 0x000fe200078e00ff */
[----:B------:R-:W-:Y:S02]  /*0400*/  ISETP.NE.AND.EX P0, PT, RZ, UR11, PT, P0 ;  /* 0x0000000bff007c0c */ /* 0x000fe4000bf05300 */
[----:B------:R-:W-:Y:S02]  /*0410*/  LOP3.LUT R14, R13, UR25, R10, 0x96, !PT ;  /* 0x000000190d0e7c12 */ /* 0x000fe4000f8e960a */
[----:B------:R-:W-:Y:S02]  /*0420*/  LOP3.LUT R18, R17, UR27, R12, 0x96, !PT ;  /* 0x0000001b11127c12 */ /* 0x000fe4000f8e960c */
[----:B------:R-:W-:Y:S01]  /*0430*/  IADD3 R2, P1, R24, UR10, RZ ;  /* 0x0000000a18027c10 */ /* 0x000fe2000ff3e0ff */
[----:B------:R-:W-:Y:S01]  /*0440*/  UIADD3 UR28, UR7, 0x646e171e, URZ ;  /* 0x646e171e071c7890 */ /* 0x000fe2000fffe03f */
[----:B------:R-:W-:Y:S01]  /*0450*/  IMAD.WIDE.U32 R14, R14, -0x2daee0ad, RZ ;  /* 0xd2511f530e0e7825 */ /* 0x000fe200078e00ff */
[----:B------:R-:W-:Y:S01]  /*0460*/  UIADD3 UR30, UR7, 0x1fd5c5a3, URZ ;  /* 0x1fd5c5a3071e7890 */ /* 0x000fe2000fffe03f */
[----:B------:R-:W-:-:S02]  /*0470*/  IADD3.X R3, RZ, UR11, RZ, P1, !PT ;  /* 0x0000000bff037c10 */ /* 0x000fc40008ffe4ff */
[----:B------:R-:W-:Y:S01]  /*0480*/  LEA.HI R0, R23, UR8, RZ, 0x19 ;  /* 0x0000000817007c11 */ /* 0x000fe2000f8fc8ff */
[----:B------:R-:W-:Y:S01]  /*0490*/  IMAD.WIDE.U32 R18, R18, -0x2daee0ad, RZ ;  /* 0xd2511f5312127825 */ /* 0x000fe200078e00ff */
[----:B------:R-:W-:Y:S01]  /*04a0*/  LOP3.LUT R28, R15, UR28, R8, 0x96, !PT ;  /* 0x0000001c0f1c7c12 */ /* 0x000fe2000f8e9608 */
[----:B------:R0:W5:Y:S01]  /*04b0*/  @P0 LDG.E.128 R4, desc[UR4][R2.64] ;  /* 0x0000000402040981 */ /* 0x000162000c1e1d00 */
[----:B------:R-:W-:Y:S01]  /*04c0*/  LOP3.LUT R25, R23, 0x7f, RZ, 0xc0, !PT ;  /* 0x0000007f17197812 */ /* 0x000fe200078ec0ff */
[----:B------:R-:W-:Y:S01]  /*04d0*/  UIADD3 UR29, UR6, 0x5384540f, URZ ;  /* 0x5384540f061d7890 */ /* 0x000fe2000fffe03f */
[----:B------:R-:W-:Y:S01]  /*04e0*/  LOP3.LUT R30, R19, UR30, R14, 0x96, !PT ;  /* 0x0000001e131e7c12 */ /* 0x000fe2000f8e960e */
[----:B------:R0:W5:Y:S01]  /*04f0*/  @P0 LDG.E.128 R8, desc[UR4][R2.64+0x800] ;  /* 0x0008000402080981 */ /* 0x000162000c1e1d00 */
[----:B------:R-:W-:Y:S01]  /*0500*/  ULDC.64 UR8, c[0x0][0x278] ;  /* 0x00009e0000087ab9 */ /* 0x000fe20000000a00 */
[----:B------:R-:W-:Y:S02]  /*0510*/  ULDC.64 UR10, c[0x0][0x260] ;  /* 0x00009800000a7ab9 */ /* 0x000fe40000000a00 */
[----:B------:R0:W5:Y:S01]  /*0520*/  @P0 LDG.E.128 R12, desc[UR4][R2.64+0x1000] ;  /* 0x00100004020c0981 */ /* 0x000162000c1e1d00 */
[----:B------:R-:W-:Y:S01]  /*0530*/  IMAD.WIDE.U32 R28, R28, -0x326172a9, RZ ;  /* 0xcd9e8d571c1c7825 */ /* 0x000fe200078e00ff */
[----:B------:R-:W-:-:S02]  /*0540*/  ISETP.GE.AND P1, PT, R0, UR12, PT ;  /* 0x0000000c00007c0c */ /* 0x000fc4000bf26270 */
[----:B------:R-:W-:Y:S02]  /*0550*/  LEA R26, P2, R25, UR8, 0x4 ;  /* 0x00000008191a7c11 */ /* 0x000fe4000f8420ff */
[----:B------:R-:W-:Y:S01]  /*0560*/  LOP3.LUT R73, R29, UR29, R16, 0x96, !PT ;  /* 0x0000001d1d497c12 */ /* 0x000fe2000f8e9610 */
[----:B------:R-:W-:Y:S02]  /*0570*/  UIADD3 UR31, UR6, -0xe443238, URZ ;  /* 0xf1bbcdc8061f7890 */ /* 0x000fe4000fffe03f */
[----:B------:R-:W-:Y:S01]  /*0580*/  IMAD.X R27, RZ, RZ, UR9, P2 ;  /* 0x00000009ff1b7e24 */ /* 0x000fe200090e06ff */
[----:B------:R-:W-:Y:S01]  /*0590*/  IADD3 R24, P2, R24, UR10, RZ ;  /* 0x0000000a18187c10 */ /* 0x000fe2000ff5e0ff */
[----:B------:R-:W-:Y:S01]  /*05a0*/  UIADD3 UR32, UR7, -0x24c28bd8, URZ ;  /* 0xdb3d742807207890 */ /* 0x000fe2000fffe03f */
[----:B------:R-:W-:Y:S02]  /*05b0*/  IMAD.HI.U32 R19, R30, -0x326172a9, RZ ;  /* 0xcd9e8d571e137827 */ /* 0x000fe400078e00ff */
[----:B------:R-:W-:-:S02]  /*05c0*/  IADD3.X R25, RZ, UR11, RZ, P2, !PT ;  /* 0x0000000bff197c10 */ /* 0x000fc400097fe4ff */
[----:B------:R-:W-:Y:S01]  /*05d0*/  IMAD.HI.U32 R17, R73, -0x2daee0ad, RZ ;  /* 0xd2511f5349117827 */ /* 0x000fe200078e00ff */
[----:B------:R-:W-:-:S04]  /*05e0*/  LOP3.LUT R90, R19, UR31, R28, 0x96, !PT ;  /* 0x0000001f135a7c12 */ /* 0x000fc8000f8e961c */
        /* <DEDUP_REMOVED lines=8> */
[----:B------:R-:W-:Y:S01]  /*0670*/  @!P0 CS2R R8, SRZ ;  /* 0x0000000000088805 */ /* 0x000fe2000001ff00 */
[----:B------:R-:W-:Y:S01]  /*0680*/  UIADD3 UR33, UR6, -0x700cb87f, URZ ;  /* 0x8ff3478106217890 */ /* 0x000fe2000fffe03f */
[----:B------:R-:W-:Y:S02]  /*0690*/  @!P0 CS2R R10, SRZ ;  /* 0x00000000000a8805 */ /* 0x000fe4000001ff00 */
[----:B------:R-:W-:Y:S02]  /*06a0*/  @!P0 CS2R R12, SRZ ;  /* 0x00000000000c8805 */ /* 0x000fe4000001ff00 */
[----:B------:R-:W-:Y:S01]  /*06b0*/  @!P0 CS2R R14, SRZ ;  /* 0x00000000000e8805 */ /* 0x000fe2000001ff00 */
[----:B------:R-:W-:Y:S01]  /*06c0*/  IMAD.HI.U32 R74, R75, -0x326172a9, RZ ;  /* 0xcd9e8d574b4a7827 */ /* 0x000fe200078e00ff */
[----:B------:R-:W-:Y:S01]  /*06d0*/  UIADD3 UR34, UR7, -0x695add53, URZ ;  /* 0x96a522ad07227890 */ /* 0x000fe2000fffe03f */
[----:B------:R-:W5:Y:S01]  /*06e0*/  LDG.E.128 R56, desc[UR4][R26.64] ;  /* 0x000000041a387981 */ /* 0x000f62000c1e1d00 */
[----:B------:R-:W-:Y:S01]  /*06f0*/  ULDC.64 UR8, c[0x0][0x270] ;  /* 0x00009c0000087ab9 */ /* 0x000fe20000000a00 */
[----:B0-----:R-:W-:Y:S01]  /*0700*/  IMAD R25, R30, -0x326172a9, RZ ;  /* 0xcd9e8d571e197824 */ /* 0x001fe200078e02ff */
[C---:B------:R-:W-:Y:S01]  /*0710*/  PRMT R23, R4.reuse, 0x7632, R23 ;  /* 0x0000763204177816 */ /* 0x040fe20000000017 */
[----:B------:R-:W-:Y:S01]  /*0720*/  IMAD.U32 R2, R4, 0x10000, RZ ;  /* 0x0001000004027824 */ /* 0x000fe200078e00ff */
[----:B------:R0:W5:Y:S01]  /*0730*/  LDG.E.128 R52, desc[UR4][R26.64+0x800] ;  /* 0x000800041a347981 */ /* 0x000162000c1e1d00 */
[----:B------:R-:W-:Y:S01]  /*0740*/  IMAD R73, R73, -0x2daee0ad, RZ ;  /* 0xd2511f5349497824 */ /* 0x000fe200078e02ff */
[C---:B------:R-:W-:Y:S01]  /*0750*/  PRMT R28, R5.reuse, 0x7632, R28 ;  /* 0x00007632051c7816 */ /* 0x040fe2000000001c */
[----:B------:R-:W-:Y:S01]  /*0760*/  IMAD.WIDE.U32 R90, R90, -0x2daee0ad, RZ ;  /* 0xd2511f535a5a7825 */ /* 0x000fe200078e00ff */
[----:B------:R-:W-:Y:S01]  /*0770*/  SHF.L.U32 R3, R5, 0x10, RZ ;  /* 0x0000001005037819 */ /* 0x000fe200000006ff */
[----:B------:R-:W-:Y:S01]  /*0780*/  HFMA2.MMA R78, -RZ, RZ, 0, 5.9604644775390625e-08 ;  /* 0x00000001ff4e7435 */ /* 0x000fe200000001ff */
[C---:B------:R-:W-:Y:S01]  /*0790*/  PRMT R29, R6.reuse, 0x7632, R29 ;  /* 0x00007632061d7816 */ /* 0x040fe2000000001d */
[----:B------:R-:W-:Y:S01]  /*07a0*/  IMAD.U32 R4, R6, 0x10000, RZ ;  /* 0x0001000006047824 */ /* 0x000fe200078e00ff */
[C---:B------:R-:W-:Y:S01]  /*07b0*/  SHF.L.U32 R5, R7.reuse, 0x10, RZ ;  /* 0x0000001007057819 */ /* 0x040fe200000006ff */
[C---:B------:R-:W-:Y:S01]  /*07c0*/  IMAD.U32 R6, R8.reuse, 0x10000, RZ ;  /* 0x0001000008067824 */ /* 0x040fe200078e00ff */
[----:B0-----:R-:W-:Y:S01]  /*07d0*/  PRMT R26, R7, 0x7632, R26 ;  /* 0x00007632071a7816 */ /* 0x001fe2000000001a */
[----:B------:R-:W-:Y:S01]  /*07e0*/  UISETP.NE.U32.AND UP0, UPT, UR8, URZ, UPT ;  /* 0x0000003f0800728c */ /* 0x000fe2000bf05070 */
[----:B------:R-:W-:Y:S01]  /*07f0*/  PRMT R27, R8, 0x7632, R27 ;  /* 0x00007632081b7816 */ /* 0x000fe2000000001b */
[----:B------:R-:W-:Y:S01]  /*0800*/  IMAD.U32 R8, R10, 0x10000, RZ ;  /* 0x000100000a087824 */ /* 0x000fe200078e00ff */
[----:B------:R-:W-:Y:S01]  /*0810*/  LOP3.LUT R74, R74, UR33, R25, 0x96, !PT ;  /* 0x000000214a4a7c12 */ /* 0x000fe2000f8e9619 */
[----:B------:R-:W-:Y:S01]  /*0820*/  IMAD R75, R75, -0x326172a9, RZ ;  /* 0xcd9e8d574b4b7824 */ /* 0x000fe200078e02ff */
[C---:B------:R-:W-:Y:S01]  /*0830*/  PRMT R64, R9.reuse, 0x7632, R64 ;  /* 0x0000763209407816 */ /* 0x040fe20000000040 */
[----:B------:R-:W-:Y:S01]  /*0840*/  UISETP.NE.AND.EX UP0, UPT, UR9, URZ, UPT, UP0 ;  /* 0x0000003f0900728c */ /* 0x000fe2000bf05300 */
[----:B------:R-:W-:Y:S01]  /*0850*/  SHF.L.U32 R7, R9, 0x10, RZ ;  /* 0x0000001009077819 */ /* 0x000fe200000006ff */
[----:B------:R-:W-:Y:S01]  /*0860*/  ULDC UR10, c[0x0][0x218] ;  /* 0x00008600000a7ab9 */ /* 0x000fe20000000800 */
[----:B------:R-:W-:Y:S01]  /*0870*/  PRMT R65, R10, 0x7632, R65 ;  /* 0x000076320a417816 */ /* 0x000fe20000000041 */
[----:B------:R-:W-:Y:S01]  /*0880*/  IMAD.U32 R10, R12, 0x10000, RZ ;  /* 0x000100000c0a7824 */ /* 0x000fe200078e00ff */
[----:B------:R-:W-:Y:S01]  /*0890*/  PRMT R66, R11, 0x7632, R66 ;  /* 0x000076320b427816 */ /* 0x000fe20000000042 */
[----:B------:R-:W-:Y:S01]  /*08a0*/  IMAD.U32 R64, R64, 0x10000, RZ ;  /* 0x0001000040407824 */ /* 0x000fe200078e00ff */
[----:B------:R-:W-:Y:S01]  /*08b0*/  PRMT R68, R13, 0x7632, R68 ;  /* 0x000076320d447816 */ /* 0x000fe20000000044 */
[----:B------:R-:W-:Y:S01]  /*08c0*/  ULDC.U8 UR11, c[0x0][0x2a0] ;  /* 0x0000a800000b7ab9 */ /* 0x000fe20000000000 */
        /* <DEDUP_REMOVED lines=8> */
[----:B------:R-:W-:Y:S01]  /*0950*/  SHF.L.U32 R11, R13, 0x10, RZ ;  /* 0x000000100d0b7819 */ /* 0x000fe200000006ff */
[----:B------:R-:W-:Y:S01]  /*0960*/  ULDC UR12, c[0x0][0x290] ;  /* 0x0000a400000c7ab9 */ /* 0x000fe20000000800 */
[----:B------:R-:W-:Y:S01]  /*0970*/  LOP3.LUT R73, R91, UR34, R73, 0x96, !PT ;  /* 0x000000225b497c12 */ /* 0x000fe2000f8e9649 */
[----:B------:R-:W-:Y:S01]  /*0980*/  ULDC.64 UR14, c[0x0][0x2b8] ;  /* 0x0000ae00000e7ab9 */ /* 0x000fe20000000a00 */
[----:B------:R-:W-:Y:S01]  /*0990*/  SHF.L.U32 R13, R15, 0x10, RZ ;  /* 0x000000100f0d7819 */ /* 0x000fe200000006ff */
[----:B------:R-:W-:Y:S01]  /*09a0*/  IMAD.MOV.U32 R15, RZ, RZ, R22 ;  /* 0x000000ffff0f7224 */ /* 0x000fe200078e0016 */
[----:B------:R-:W-:Y:S01]  /*09b0*/  LOP3.LUT R92, R92, 0x3, RZ, 0xc0, !PT ;  /* 0x000000035c5c7812 */ /* 0x000fe200078ec0ff */
[----:B------:R-:W-:Y:S01]  /*09c0*/  IMAD.U32 R22, R26, 0x10000, RZ ;  /* 0x000100001a167824 */ /* 0x000fe200078e00ff */
[----:B------:R-:W-:Y:S01]  /*09d0*/  SHF.L.U32 R65, R65, 0x10, RZ ;  /* 0x0000001041417819 */ /* 0x000fe200000006ff */
[----:B------:R-:W-:Y:S01]  /*09e0*/  ULDC.64 UR16, c[0x0][0x210] ;  /* 0x0000840000107ab9 */ /* 0x000fe20000000a00 */
[----:B------:R-:W-:-:S02]  /*09f0*/  SHF.L.U32 R67, R67, 0x10, RZ ;  /* 0x0000001043437819 */ /* 0x000fc400000006ff */
[----:B------:R-:W-:Y:S02]  /*0a00*/  SHF.L.U32 R69, R69, 0x10, RZ ;  /* 0x0000001045457819 */ /* 0x000fe400000006ff */
[C---:B--2---:R-:W-:Y:S01]  /*0a10*/  PRMT R24, R112.reuse, 0x7632, R24 ;  /* 0x0000763270187816 */ /* 0x044fe20000000018 */
[----:B------:R-:W-:Y:S01]  /*0a20*/  IMAD.U32 R118, R112, 0x10000, RZ ;  /* 0x0001000070767824 */ /* 0x000fe200078e00ff */
[----:B------:R-:W-:Y:S01]  /*0a30*/  PRMT R25, R113, 0x7632, R25 ;  /* 0x0000763271197816 */ /* 0x000fe20000000019 */
[----:B------:R-:W-:Y:S01]  /*0a40*/  IMAD.U32 R116, R114, 0x10000, RZ ;  /* 0x0001000072747824 */ /* 0x000fe200078e00ff */
[----:B------:R-:W-:Y:S01]  /*0a50*/  PRMT R111, R115, 0x7632, R111 ;  /* 0x00007632736f7816 */ /* 0x000fe2000000006f */
[----:B---3--:R-:W-:Y:S01]  /*0a60*/  IMAD.U32 R110, R104, 0x10000, RZ ;  /* 0x00010000686e7824 */ /* 0x008fe200078e00ff */
[C---:B------:R-:W-:Y:S02]  /*0a70*/  PRMT R30, R105.reuse, 0x7632, R30 ;  /* 0x00007632691e7816 */ /* 0x040fe4000000001e */
[----:B------:R-:W-:Y:S01]  /*0a80*/  SHF.L.U32 R108, R105, 0x10, RZ ;  /* 0x00000010696c7819 */ /* 0x000fe200000006ff */
[----:B----4-:R-:W-:Y:S01]  /*0a90*/  IMAD.U32 R102, R96, 0x10000, RZ ;  /* 0x0001000060667824 */ /* 0x010fe200078e00ff */
[----:B------:R-:W-:Y:S01]  /*0aa0*/  PRMT R103, R107, 0x7632, R103 ;  /* 0x000076326b677816 */ /* 0x000fe20000000067 */
[----:B------:R-:W-:Y:S01]  /*0ab0*/  IMAD.U32 R111, R111, 0x10000, RZ ;  /* 0x000100006f6f7824 */ /* 0x000fe200078e00ff */
[C---:B------:R-:W-:Y:S01]  /*0ac0*/  PRMT R31, R97.reuse, 0x7632, R31 ;  /* 0x00007632611f7816 */ /* 0x040fe2000000001f */
[----:B------:R-:W-:Y:S01]  /*0ad0*/  IMAD.U32 R94, R16, 0x10000, RZ ;  /* 0x00010000105e7824 */ /* 0x000fe200078e00ff */
[----:B------:R-:W-:Y:S01]  /*0ae0*/  SHF.L.U32 R100, R97, 0x10, RZ ;  /* 0x0000001061647819 */ /* 0x000fe200000006ff */
[----:B------:R-:W-:Y:S01]  /*0af0*/  IMAD.U32 R88, R18, 0x10000, RZ ;  /* 0x0001000012587824 */ /* 0x000fe200078e00ff */
[----:B------:R-:W-:Y:S01]  /*0b00*/  PRMT R95, R99, 0x7632, R95 ;  /* 0x00007632635f7816 */ /* 0x000fe2000000005f */
[----:B------:R-:W-:Y:S01]  /*0b10*/  IMAD.U32 R103, R103, 0x10000, RZ ;  /* 0x0001000067677824 */ /* 0x000fe200078e00ff */
[----:B------:R-:W-:-:S02]  /*0b20*/  PRMT R89, R17, 0x7632, R89 ;  /* 0x0000763211597816 */ /* 0x000fc40000000059 */
[----:B------:R-:W-:Y:S01]  /*0b30*/  PRMT R72, R19, 0x7632, R72 ;  /* 0x0000763213487816 */ /* 0x000fe20000000048 */
[----:B------:R-:W-:Y:S01]  /*0b40*/  IMAD.U32 R95, R95, 0x10000, RZ ;  /* 0x000100005f5f7824 */ /* 0x000fe200078e00ff */
[----:B------:R-:W-:Y:S01]  /*0b50*/  PRMT R112, R114, 0x7632, R112 ;  /* 0x0000763272707816 */ /* 0x000fe20000000070 */
[----:B------:R-:W-:Y:S01]  /*0b60*/  IMAD.U32 R89, R89, 0x10000, RZ ;  /* 0x0001000059597824 */ /* 0x000fe200078e00ff */
[----:B------:R-:W-:Y:S01]  /*0b70*/  PRMT R109, R104, 0x7632, R109 ;  /* 0x00007632686d7816 */ /* 0x000fe2000000006d */
[----:B------:R-:W-:Y:S01]  /*0b80*/  IMAD.U32 R72, R72, 0x10000, RZ ;  /* 0x0001000048487824 */ /* 0x000fe200078e00ff */
[C---:B------:R-:W-:Y:S01]  /*0b90*/  PRMT R105, R106.reuse, 0x7632, R105 ;  /* 0x000076326a697816 */ /* 0x040fe20000000069 */
[----:B------:R-:W-:Y:S01]  /*0ba0*/  IMAD.U32 R106, R106, 0x10000, RZ ;  /* 0x000100006a6a7824 */ /* 0x000fe200078e00ff */
[----:B------:R-:W-:Y:S02]  /*0bb0*/  PRMT R101, R96, 0x7632, R101 ;  /* 0x0000763260657816 */ /* 0x000fe40000000065 */
[C---:B------:R-:W-:Y:S01]  /*0bc0*/  PRMT R97, R98.reuse, 0x7632, R97 ;  /* 0x0000763262617816 */ /* 0x040fe20000000061 */
[----:B------:R-:W-:Y:S01]  /*0bd0*/  IMAD.U32 R98, R98, 0x10000, RZ ;  /* 0x0001000062627824 */ /* 0x000fe200078e00ff */
[----:B------:R-:W-:-:S02]  /*0be0*/  PRMT R93, R16, 0x7632, R93 ;  /* 0x00007632105d7816 */ /* 0x000fc4000000005d */
[----:B------:R-:W-:Y:S01]  /*0bf0*/  PRMT R71, R18, 0x7632, R71 ;  /* 0x0000763212477816 */ /* 0x000fe20000000047 */
[----:B------:R-:W-:Y:S01]  /*0c00*/  IMAD.MOV.U32 R18, RZ, RZ, RZ ;  /* 0x000000ffff127224 */ /* 0x000fe200078e00ff */
[----:B------:R-:W-:Y:S01]  /*0c10*/  SHF.L.U32 R91, R17, 0x10, RZ ;  /* 0x00000010115b7819 */ /* 0x000fe200000006ff */
[----:B------:R-:W-:Y:S01]  /*0c20*/  IMAD.MOV.U32 R17, RZ, RZ, R20 ;  /* 0x000000ffff117224 */ /* 0x000fe200078e0014 */
        /* <DEDUP_REMOVED lines=8> */
[----:B------:R-:W-:-:S02]  /*0cb0*/  MOV R16, R21 ;  /* 0x0000001500107202 */ /* 0x000fc40000000f00 */
        /* <DEDUP_REMOVED lines=12> */
.L_x_9001:
[----:B0-----:R-:W0:Y:S01]  /*0d80*/  LDC.64 R28, c[0x0][0x230] ;  /* 0x00008c00ff1c7b82 */ /* 0x001e220000000a00 */
[----:B------:R-:W1:Y:S01]  /*0d90*/  S2R R30, SR_TID.X ;  /* 0x00000000001e7919 */ /* 0x000e620000002100 */
[----:B------:R-:W-:Y:S01]  /*0da0*/  PLOP3.LUT P0, PT, PT, PT, UP0, 0x80, 0x0 ;  /* 0x000000000000781c */ /* 0x000fe20003f0f008 */
[----:B------:R-:W-:Y:S01]  /*0db0*/  IMAD R26, R0, UR10, RZ ;  /* 0x0000000a001a7c24 */ /* 0x000fe2000f8e02ff */
[----:B------:R-:W-:Y:S01]  /*0dc0*/  PLOP3.LUT P2, PT, PT, PT, UP0, 0x80, 0x0 ;  /* 0x000000000000781c */ /* 0x000fe20003f4f008 */
[----:B------:R-:W-:Y:S01]  /*0dd0*/  @UP0 ULDC.64 UR8, c[0x0][0x270] ;  /* 0x00009c0000080ab9 */ /* 0x000fe20000000a00 */
[----:B------:R-:W-:Y:S02]  /*0de0*/  MOV R31, 0x2 ;  /* 0x00000002001f7802 */ /* 0x000fe40000000f00 */
[----:B------:R-:W2:Y:S01]  /*0df0*/  LDC.64 R86, c[0x0][0x220] ;  /* 0x00008800ff567b82 */ /* 0x000ea20000000a00 */
[----:B------:R-:W-:-:S04]  /*0e00*/  SHF.R.S32.HI R27, RZ, 0x1f, R26 ;  /* 0x0000001fff1b7819 */ /* 0x000fc8000001141a */
[----:B------:R-:W-:Y:S02]  /*0e10*/  LEA.HI R76, R27, R26, RZ, 0x3 ;  /* 0x0000001a1b4c7211 */ /* 0x000fe400078f18ff */
[----:B------:R-:W-:Y:S01]  /*0e20*/  @P0 IMAD.WIDE R26, R0, R31, UR8 ;  /* 0x00000008001a0e25 */ /* 0x000fe2000f8e021f */
[----:B0-----:R-:W-:-:S04]  /*0e30*/  ISETP.NE.U32.AND P1, PT, R28, RZ, PT ;  /* 0x000000ff1c00720c */ /* 0x001fc80003f25070 */
[----:B------:R-:W-:Y:S02]  /*0e40*/  ISETP.NE.AND.EX P1, PT, R29, RZ, PT, P1 ;  /* 0x000000ff1d00720c */ /* 0x000fe40003f25310 */
[----:B-1----:R-:W-:-:S04]  /*0e50*/  LOP3.LUT R30, R30, 0x7f, RZ, 0xc0, !PT ;  /* 0x0000007f1e1e7812 */ /* 0x002fc800078ec0ff */
[----:B------:R-:W-:Y:S02]  /*0e60*/  LEA.HI.SX32 R76, R76, R30, 0x1d ;  /* 0x0000001e4c4c7211 */ /* 0x000fe400078feaff */
[----:B------:R2:W3:Y:S05]  /*0e70*/  @P2 LDG.E.U16 R30, desc[UR4][R26.64] ;  /* 0x000000041a1e2981 */ /* 0x0004ea000c1e1500 */
[----:B------:R-:W0:Y:S01]  /*0e80*/  @P1 LDC.64 R24, c[0x0][0x230] ;  /* 0x00008c00ff181b82 */ /* 0x000e220000000a00 */
[----:B--2---:R-:W-:-:S04]  /*0e90*/  IMAD.WIDE.U32 R26, R76, 0x10, R86 ;  /* 0x000000104c1a7825 */ /* 0x004fc800078e0056 */
[----:B0-----:R-:W-:-:S05]  /*0ea0*/  @P1 IMAD.WIDE.U32 R24, R76, 0x20, R24 ;  /* 0x000000204c181825 */ /* 0x001fca00078e0018 */
[----:B-----5:R0:W5:Y:S04]  /*0eb0*/  @P1 LDG.E.128 R48, desc[UR4][R24.64] ;  /* 0x0000000418301981 */ /* 0x020168000c1e1d00 */
[----:B------:R0:W5:Y:S04]  /*0ec0*/  @P1 LDG.E.128 R44, desc[UR4][R24.64+0x10] ;  /* 0x00001004182c1981 */ /* 0x000168000c1e1d00 */
[----:B------:R-:W5:Y:S01]  /*0ed0*/  LDG.E.128 R24, desc[UR4][R26.64] ;  /* 0x000000041a187981 */ /* 0x000f62000c1e1d00 */
[----:B------:R-:W-:Y:S02]  /*0ee0*/  ISETP.NE.AND P0, PT, R92, 0x1, PT ;  /* 0x000000015c00780c */ /* 0x000fe40003f05270 */
[----:B------:R-:W-:Y:S01]  /*0ef0*/  PLOP3.LUT P2, PT, PT, PT, UP0, 0x80, 0x0 ;  /* 0x000000000000781c */ /* 0x000fe20003f4f008 */
[----:B------:R-:W-:Y:S01]  /*0f00*/  BSSY B0, `(.L_x_8832) ;  /* 0x000000e000007945 */ /* 0x000fe20003800000 */
[----:B------:R-:W-:-:S11]  /*0f10*/  IMAD.MOV.U32 R79, RZ, RZ, 0x3f800000 ;  /* 0x3f800000ff4f7424 */ /* 0x000fd600078e00ff */
[----:B---3--:R-:W-:Y:S01]  /*0f20*/  @P2 SHF.L.U32 R79, R30, 0x10, RZ ;  /* 0x000000101e4f2819 */ /* 0x008fe200000006ff */
[----:B------:R-:W-:Y:S01]  /*0f30*/  VIADD R30, R92, 0x1 ;  /* 0x000000015c1e7836 */ /* 0x000fe20000000000 */
        /* <DEDUP_REMOVED lines=9> */
.L_x_8833:
[----:B------:R-:W-:-:S07]  /*0fd0*/  IMAD.MOV.U32 R38, RZ, RZ, R75 ;  /* 0x000000ffff267224 */ /* 0x000fce00078e004b */
.L_x_8834:
[----:B------:R-:W-:Y:S05]  /*0fe0*/  BSYNC B0 ;  /* 0x0000000000007941 */ /* 0x000fea0003800000 */
.L_x_8832:
        /* <DEDUP_REMOVED lines=16> */
.L_x_8838:
[----:B------:R-:W-:Y:S05]  /*10f0*/  BSYNC B1 ;  /* 0x0000000000017941 */ /* 0x000fea0003800000 */
.L_x_8837:
        /* <DEDUP_REMOVED lines=44> */
.L_x_8836:
[----:B------:R-:W-:Y:S05]  /*13c0*/  BSYNC B0 ;  /* 0x0000000000007941 */ /* 0x000fea0003800000 */
.L_x_8835:
[----:B------:R-:W0:Y:S01]  /*13d0*/  LDC R120, c[0x0][0x298] ;  /* 0x0000a600ff787b82 */ /* 0x000e220000000800 */
[----:B------:R-:W-:Y:S01]  /*13e0*/  HFMA2.MMA R119, -RZ, RZ, 0.1171875, 0 ;  /* 0x2f800000ff777435 */ /* 0x000fe200000001ff */
[----:B------:R-:W-:Y:S01]  /*13f0*/  I2FP.F32.U32 R32, R38 ;  /* 0x0000002600207245 */ /* 0x000fe20000201000 */
[----:B-----5:R-:W-:Y:S01]  /*1400*/  IMAD.U32 R34, R24, 0x10000, RZ ;  /* 0x0001000018227824 */ /* 0x020fe200078e00ff */
[----:B------:R-:W-:Y:S01]  /*1410*/  ISETP.NE.U32.AND P0, PT, R28, RZ, PT ;  /* 0x000000ff1c00720c */ /* 0x000fe20003f05070 */
[----:B------:R-:W-:Y:S01]  /*1420*/  BSSY B0, `(.L_x_8839) ;  /* 0x0000019000007945 */ /* 0x000fe20003800000 */
[----:B------:R-:W-:Y:S01]  /*1430*/  SHF.L.U32 R40, R56, 0x10, RZ ;  /* 0x0000001038287819 */ /* 0x000fe200000006ff */
[----:B------:R-:W-:Y:S01]  /*1440*/  FMUL.FTZ R31, R34, R79 ;  /* 0x0000004f221f7220 */ /* 0x000fe20000410000 */
[----:B------:R-:W1:Y:S01]  /*1450*/  LDC R121, c[0x0][0x294] ;  /* 0x0000a500ff797b82 */ /* 0x000e620000000800 */
[----:B------:R-:W-:Y:S02]  /*1460*/  ISETP.NE.AND.EX P0, PT, R29, RZ, PT, P0 ;  /* 0x000000ff1d00720c */ /* 0x000fe40003f05300 */
[----:B------:R-:W-:Y:S01]  /*1470*/  FFMA.FTZ R32, R32, R119, 1.1641532182693481445e-10 ;  /* 0x2f00000020207423 */ /* 0x000fe20000010077 */
[----:B------:R-:W-:Y:S01]  /*1480*/  PRMT R24, R24, 0x7632, R24 ;  /* 0x0000763218187816 */ /* 0x000fe20000000018 */
[----:B0-----:R-:W-:-:S03]  /*1490*/  FMUL.FTZ R31, R31, R120 ;  /* 0x000000781f1f7220 */ /* 0x001fc60000410000 */
[----:B-1----:R-:W-:-:S04]  /*14a0*/  FSETP.GTU.FTZ.AND P2, PT, R32, R121, PT ;  /* 0x000000792000720b */ /* 0x002fc80003f5c000 */
[----:B------:R-:W-:Y:S02]  /*14b0*/  P2R R28, PR, RZ, 0x4 ;  /* 0x00000004ff1c7803 */ /* 0x000fe40000000000 */
[----:B------:R-:W-:Y:S02]  /*14c0*/  FSEL R31, R31, RZ, !P2 ;  /* 0x000000ff1f1f7208 */ /* 0x000fe40005000000 */
[----:B------:R-:W-:-:S03]  /*14d0*/  ISETP.NE.AND P2, PT, R30, 0x1, PT ;  /* 0x000000011e00780c */ /* 0x000fc60003f45270 */
[----:B------:R-:W-:Y:S01]  /*14e0*/  FMUL.FTZ R40, R31, R40 ;  /* 0x000000281f287220 */ /* 0x000fe20000410000 */
[----:B------:R-:W-:-:S03]  /*14f0*/  VIADD R31, R30, 0x1 ;  /* 0x000000011e1f7836 */ /* 0x000fc60000000000 */
        /* <DEDUP_REMOVED lines=10> */
.L_x_8840:
[----:B------:R-:W-:-:S07]  /*15a0*/  IMAD.MOV.U32 R29, RZ, RZ, R75 ;  /* 0x000000ffff1d7224 */ /* 0x000fce00078e004b */
.L_x_8841:
[----:B------:R-:W-:Y:S05]  /*15b0*/  BSYNC B0 ;  /* 0x0000000000007941 */ /* 0x000fea0003800000 */
.L_x_8839:
        /* <DEDUP_REMOVED lines=16> */
.L_x_8845:
[----:B------:R-:W-:Y:S05]  /*16c0*/  BSYNC B1 ;  /* 0x0000000000017941 */ /* 0x000fea0003800000 */
.L_x_8844:
        /* <DEDUP_REMOVED lines=44> */
.L_x_8843:
[----:B------:R-:W-:Y:S05]  /*1990*/  BSYNC B0 ;  /* 0x0000000000007941 */ /* 0x000fea0003800000 */
.L_x_8842:
[----:B------:R-:W-:Y:S01]  /*19a0*/  I2FP.F32.U32 R30, R29 ;  /* 0x0000001d001e7245 */ /* 0x000fe20000201000 */
[----:B------:R-:W-:Y:S01]  /*19b0*/  BSSY B0, `(.L_x_8846) ;  /* 0x0000018000007945 */ /* 0x000fe20003800000 */
[----:B------:R-:W-:Y:S02]  /*19c0*/  SHF.L.U32 R24, R24, 0x10, RZ ;  /* 0x0000001018187819 */ /* 0x000fe400000006ff */
[----:B------:R-:W-:Y:S01]  /*19d0*/  IADD3 R33, R31, 0x1, RZ ;  /* 0x000000011f217810 */ /* 0x000fe20007ffe0ff */
[----:B------:R-:W-:Y:S02]  /*19e0*/  FFMA.FTZ R30, R30, R119, 1.1641532182693481445e-10 ;  /* 0x2f0000001e1e7423 */ /* 0x000fe40000010077 */
[----:B------:R-:W-:Y:S01]  /*19f0*/  FMUL.FTZ R29, R24, R79 ;  /* 0x0000004f181d7220 */ /* 0x000fe20000410000 */
[----:B------:R-:W-:Y:S02]  /*1a00*/  PRMT R24, R56, 0x7632, R24 ;  /* 0x0000763238187816 */ /* 0x000fe40000000018 */
[----:B------:R-:W-:Y:S01]  /*1a10*/  FSETP.GTU.FTZ.AND P2, PT, R30, R121, PT ;  /* 0x000000791e00720b */ /* 0x000fe20003f5c000 */
[----:B------:R-:W-:-:S02]  /*1a20*/  FMUL.FTZ R29, R29, R120 ;  /* 0x000000781d1d7220 */ /* 0x000fc40000410000 */
[----:B------:R-:W-:Y:S01]  /*1a30*/  IMAD.U32 R30, R24, 0x10000, RZ ;  /* 0x00010000181e7824 */ /* 0x000fe200078e00ff */
        /* <DEDUP_REMOVED lines=14> */
.L_x_8847:
[----:B------:R-:W-:-:S07]  /*1b20*/  MOV R29, R75 ;  /* 0x0000004b001d7202 */ /* 0x000fce0000000f00 */
.L_x_8848:
[----:B------:R-:W-:Y:S05]  /*1b30*/  BSYNC B0 ;  /* 0x0000000000007941 */ /* 0x000fea0003800000 */
.L_x_8846:
        /* <DEDUP_REMOVED lines=16> */
.L_x_8852:
[----:B------:R-:W-:Y:S05]  /*1c40*/  BSYNC B1 ;  /* 0x0000000000017941 */ /* 0x000fea0003800000 */
.L_x_8851:
        /* <DEDUP_REMOVED lines=44> */
.L_x_8850:
[----:B------:R-:W-:Y:S05]  /*1f10*/  BSYNC B0 ;  /* 0x0000000000007941 */ /* 0x000fea0003800000 */
.L_x_8849:
[----:B------:R-:W-:Y:S01]  /*1f20*/  I2FP.F32.U32 R30, R29 ;  /* 0x0000001d001e7245 */ /* 0x000fe20000201000 */
[----:B------:R-:W-:Y:S01]  /*1f30*/  IMAD.U32 R32, R25, 0x10000, RZ ;  /* 0x0001000019207824 */ /* 0x000fe200078e00ff */
[----:B------:R-:W-:Y:S01]  /*1f40*/  SHF.L.U32 R42, R57, 0x10, RZ ;  /* 0x00000010392a7819 */ /* 0x000fe200000006ff */
        /* <DEDUP_REMOVED lines=21> */
.L_x_8854:
[----:B------:R-:W-:-:S07]  /*20a0*/  IMAD.MOV.U32 R38, RZ, RZ, R75 ;  /* 0x000000ffff267224 */ /* 0x000fce00078e004b */
.L_x_8855:
[----:B------:R-:W-:Y:S05]  /*20b0*/  BSYNC B0 ;  /* 0x0000000000007941 */ /* 0x000fea0003800000 */
.L_x_8853:
        /* <DEDUP_REMOVED lines=16> */
.L_x_8859:
[----:B------:R-:W-:Y:S05]  /*21c0*/  BSYNC B1 ;  /* 0x0000000000017941 */ /* 0x000fea0003800000 */
.L_x_8858:
        /* <DEDUP_REMOVED lines=44> */
.L_x_8857:
[----:B------:R-:W-:Y:S05]  /*2490*/  BSYNC B0 ;  /* 0x0000000000007941 */ /* 0x000fea0003800000 */
.L_x_8856:
[----:B------:R-:W-:Y:S01]  /*24a0*/  I2FP.F32.U32 R30, R38 ;  /* 0x00000026001e7245 */ /* 0x000fe20000201000 */
[----:B------:R-:W-:Y:S01]  /*24b0*/  BSSY B0, `(.L_x_8860) ;  /* 0x0000017000007945 */ /* 0x000fe20003800000 */
[----:B------:R-:W-:Y:S02]  /*24c0*/  SHF.L.U32 R32, R25, 0x10, RZ ;  /* 0x0000001019207819 */ /* 0x000fe400000006ff */
[----:B------:R-:W-:Y:S01]  /*24d0*/  ISETP.NE.AND P3, PT, R34, 0x1, PT ;  /* 0x000000012200780c */ /* 0x000fe20003f65270 */
[----:B------:R-:W-:Y:S01]  /*24e0*/  FFMA.FTZ R30, R30, R119, 1.1641532182693481445e-10 ;  /* 0x2f0000001e1e7423 */ /* 0x000fe20000010077 */
[----:B------:R-:W-:Y:S01]  /*24f0*/  PRMT R31, R57, 0x7632, R31 ;  /* 0x00007632391f7816 */ /* 0x000fe2000000001f */
[----:B------:R-:W-:-:S03]  /*2500*/  FMUL.FTZ R25, R32, R79 ;  /* 0x0000004f20197220 */ /* 0x000fc60000410000 */
[----:B------:R-:W-:Y:S01]  /*2510*/  FSETP.GTU.FTZ.AND P2, PT, R30, R121, PT ;  /* 0x000000791e00720b */ /* 0x000fe20003f5c000 */
[----:B------:R-:W-:Y:S01]  /*2520*/  FMUL.FTZ R25, R25, R120 ;  /* 0x0000007819197220 */ /* 0x000fe20000410000 */
[----:B------:R-:W-:Y:S01]  /*2530*/  IMAD.U32 R30, R31, 0x10000, RZ ;  /* 0x000100001f1e7824 */ /* 0x000fe200078e00ff */
[----:B------:R-:W-:-:S03]  /*2540*/  IADD3 R31, R34, 0x1, RZ ;  /* 0x00000001221f7810 */ /* 0x000fc60007ffe0ff */
        /* <DEDUP_REMOVED lines=12> */
.L_x_8861:
[----:B------:R-:W-:-:S07]  /*2610*/  MOV R25, R75 ;  /* 0x0000004b00197202 */ /* 0x000fce0000000f00 */
.L_x_8862:
[----:B------:R-:W-:Y:S05]  /*2620*/  BSYNC B0 ;  /* 0x0000000000007941 */ /* 0x000fea0003800000 */
.L_x_8860:
        /* <DEDUP_REMOVED lines=16> */
.L_x_8866:
[----:B------:R-:W-:Y:S05]  /*2730*/  BSYNC B1 ;  /* 0x0000000000017941 */ /* 0x000fea0003800000 */
.L_x_8865:
        /* <DEDUP_REMOVED lines=44> */
.L_x_8864:
[----:B------:R-:W-:Y:S05]  /*2a00*/  BSYNC B0 ;  /* 0x0000000000007941 */ /* 0x000fea0003800000 */
.L_x_8863:
[----:B------:R-:W-:Y:S01]  /*2a10*/  I2FP.F32.U32 R30, R25 ;  /* 0x00000019001e7245 */ /* 0x000fe20000201000 */
[----:B------:R-:W-:Y:S01]  /*2a20*/  IMAD.U32 R32, R26, 0x10000, RZ ;  /* 0x000100001a207824 */ /* 0x000fe200078e00ff */
[C---:B------:R-:W-:Y:S01]  /*2a30*/  ISETP.NE.AND P4, PT, R31.reuse, 0x1, PT ;  /* 0x000000011f00780c */ /* 0x040fe20003f85270 */
[----:B------:R-:W-:Y:S01]  /*2a40*/  BSSY B0, `(.L_x_8867) ;  /* 0x0000015000007945 */ /* 0x000fe20003800000 */
[----:B------:R-:W-:Y:S01]  /*2a50*/  SHF.L.U32 R36, R58, 0x10, RZ ;  /* 0x000000103a247819 */ /* 0x000fe200000006ff */
        /* <DEDUP_REMOVED lines=18> */
.L_x_8868:
[----:B------:R-:W-:-:S07]  /*2b80*/  IMAD.MOV.U32 R25, RZ, RZ, R75 ;  /* 0x000000ffff197224 */ /* 0x000fce00078e004b */
.L_x_8869:
[----:B------:R-:W-:Y:S05]  /*2b90*/  BSYNC B0 ;  /* 0x0000000000007941 */ /* 0x000fea0003800000 */
.L_x_8867:
        /* <DEDUP_REMOVED lines=16> */
.L_x_8873:
[----:B------:R-:W-:Y:S05]  /*2ca0*/  BSYNC B1 ;  /* 0x0000000000017941 */ /* 0x000fea0003800000 */
.L_x_8872:
        /* <DEDUP_REMOVED lines=44> */
.L_x_8871:
[----:B------:R-:W-:Y:S05]  /*2f70*/  BSYNC B0 ;  /* 0x0000000000007941 */ /* 0x000fea0003800000 */
.L_x_8870:
        /* <DEDUP_REMOVED lines=23> */
.L_x_8875:
[----:B------:R-:W-:-:S07]  /*30f0*/  MOV R25, R75 ;  /* 0x0000004b00197202 */ /* 0x000fce0000000f00 */
.L_x_8876:
[----:B------:R-:W-:Y:S05]  /*3100*/  BSYNC B0 ;  /* 0x0000000000007941 */ /* 0x000fea0003800000 */
.L_x_8874:
        /* <DEDUP_REMOVED lines=16> */
.L_x_8880:
[----:B------:R-:W-:Y:S05]  /*3210*/  BSYNC B1 ;  /* 0x0000000000017941 */ /* 0x000fea0003800000 */
.L_x_8879:
        /* <DEDUP_REMOVED lines=44> */
.L_x_8878:
[----:B------:R-:W-:Y:S05]  /*34e0*/  BSYNC B0 ;  /* 0x0000000000007941 */ /* 0x000fea0003800000 */
.L_x_8877:
[----:B------:R-:W-:Y:S01]  /*34f0*/  I2FP.F32.U32 R26, R25 ;  /* 0x00000019001a7245 */ /* 0x000fe20000201000 */
[----:B------:R-:W-:Y:S01]  /*3500*/  IMAD.U32 R30, R27, 0x10000, RZ ;  /* 0x000100001b1e7824 */ /* 0x000fe200078e00ff */
[----:B------:R-:W-:Y:S01]  /*3510*/  ISETP.NE.AND P6, PT, R31, 0x1, PT ;  /* 0x000000011f00780c */ /* 0x000fe20003fc5270 */
[----:B------:R-:W-:Y:S01]  /*3520*/  BSSY B0, `(.L_x_8881) ;  /* 0x0000015000007945 */ /* 0x000fe20003800000 */
[----:B------:R-:W-:Y:S01]  /*3530*/  SHF.L.U32 R38, R59, 0x10, RZ ;  /* 0x000000103b267819 */ /* 0x000fe200000006ff */
        /* <DEDUP_REMOVED lines=18> */
.L_x_8882:
[----:B------:R-:W-:-:S07]  /*3660*/  IMAD.MOV.U32 R39, RZ, RZ, R75 ;  /* 0x000000ffff277224 */ /* 0x000fce00078e004b */
.L_x_8883:
[----:B------:R-:W-:Y:S05]  /*3670*/  BSYNC B0 ;  /* 0x0000000000007941 */ /* 0x000fea0003800000 */
.L_x_8881:
        /* <DEDUP_REMOVED lines=18> */
.L_x_8887:
[----:B------:R-:W-:Y:S05]  /*37a0*/  BSYNC B1 ;  /* 0x0000000000017941 */ /* 0x000fea0003800000 */
.L_x_8886:
        /* <DEDUP_REMOVED lines=44> */
.L_x_8885:
[----:B------:R-:W-:Y:S05]  /*3a70*/  BSYNC B0 ;  /* 0x0000000000007941 */ /* 0x000fea0003800000 */
.L_x_8884:
[----:B------:R-:W-:Y:S01]  /*3a80*/  SEL R26, RZ, 0x10000, P5 ;  /* 0x00010000ff1a7807 */ /* 0x000fe20002800000 */
[----:B------:R-:W0:Y:S01]  /*3a90*/  LDC.64 R122, c[0x0][0x238] ;  /* 0x00008e00ff7a7b82 */ /* 0x000e220000000a00 */
[----:B------:R-:W-:Y:S02]  /*3aa0*/  ISETP.NE.AND P5, PT, R24, RZ, PT ;  /* 0x000000ff1800720c */ /* 0x000fe40003fa5270 */
[----:B------:R-:W-:Y:S02]  /*3ab0*/  I2FP.F32.U32 R24, R39 ;  /* 0x0000002700187245 */ /* 0x000fe40000201000 */
[----:B------:R-:W-:Y:S02]  /*3ac0*/  SEL R35, RZ, 0x100, P4 ;  /* 0x00000100ff237807 */ /* 0x000fe40002000000 */
[----:B------:R-:W-:Y:S01]  /*3ad0*/  ISETP.NE.AND P4, PT, R29, RZ, PT ;  /* 0x000000ff1d00720c */ /* 0x000fe20003f85270 */
[----:B------:R-:W-:Y:S01]  /*3ae0*/  FFMA.FTZ R24, R24, R119, 1.1641532182693481445e-10 ;  /* 0x2f00000018187423 */ /* 0x000fe20000010077 */
[----:B------:R-:W-:Y:S01]  /*3af0*/  SEL R29, RZ, 0x1, P3 ;  /* 0x00000001ff1d7807 */ /* 0x000fe20001800000 */
[----:B------:R-:W1:Y:S01]  /*3b00*/  LDC.64 R124, c[0x0][0x240] ;  /* 0x00009000ff7c7b82 */ /* 0x000e620000000a00 */
[----:B------:R-:W-:-:S02]  /*3b10*/  PRMT R34, R59, 0x7632, R34 ;  /* 0x000076323b227816 */ /* 0x000fc40000000022 */
[----:B------:R-:W-:Y:S02]  /*3b20*/  FSETP.GTU.FTZ.AND P3, PT, R24, R121, PT ;  /* 0x000000791800720b */ /* 0x000fe40003f7c000 */
[----:B------:R-:W-:Y:S01]  /*3b30*/  SHF.L.U32 R24, R25, 0x10, RZ ;  /* 0x0000001019187819 */ /* 0x000fe200000006ff */
[----:B------:R-:W-:Y:S01]  /*3b40*/  IMAD.U32 R34, R34, 0x10000, RZ ;  /* 0x0001000022227824 */ /* 0x000fe200078e00ff */
[----:B------:R-:W-:Y:S01]  /*3b50*/  SEL R27, RZ, 0x1000000, P3 ;  /* 0x01000000ff1b7807 */ /* 0x000fe20001800000 */
[----:B------:R-:W2:Y:S01]  /*3b60*/  @P1 LDC.64 R30, c[0x0][0x230] ;  /* 0x00008c00ff1e1b82 */ /* 0x000ea20000000a00 */
[----:B------:R-:W-:Y:S02]  /*3b70*/  SEL R25, RZ, 0x1, P2 ;  /* 0x00000001ff197807 */ /* 0x000fe40001000000 */
[----:B------:R-:W-:Y:S01]  /*3b80*/  LOP3.LUT R35, R35, R27, R26, 0xfe, !PT ;  /* 0x0000001b23237212 */ /* 0x000fe200078efe1a */
[----:B------:R-:W-:Y:S01]  /*3b90*/  FMUL.FTZ R27, R24, R79 ;  /* 0x0000004f181b7220 */ /* 0x000fe20000410000 */
[----:B------:R-:W-:Y:S01]  /*3ba0*/  ISETP.NE.AND P6, PT, R28, RZ, PT ;  /* 0x000000ff1c00720c */ /* 0x000fe20003fc5270 */
[----:B------:R-:W-:Y:S01]  /*3bb0*/  IMAD.WIDE.U32 R24, R25, 0x1000000, RZ ;  /* 0x0100000019187825 */ /* 0x000fe200078e00ff */
[----:B------:R-:W-:-:S03]  /*3bc0*/  SEL R26, RZ, 0x1, P4 ;  /* 0x00000001ff1a7807 */ /* 0x000fc60002000000 */
[----:B------:R-:W-:Y:S01]  /*3bd0*/  FMUL.FTZ R33, R27, R120 ;  /* 0x000000781b217220 */ /* 0x000fe20000410000 */
[----:B------:R-:W-:Y:S02]  /*3be0*/  SEL R28, RZ, 0x1, P5 ;  /* 0x00000001ff1c7807 */ /* 0x000fe40002800000 */
[----:B------:R-:W-:Y:S01]  /*3bf0*/  LOP3.LUT R25, R25, R35, R29, 0xfe, !PT ;  /* 0x0000002319197212 */ /* 0x000fe200078efe1d */
[----:B------:R-:W-:Y:S01]  /*3c00*/  IMAD.WIDE.U32 R26, R26, 0x10000, RZ ;  /* 0x000100001a1a7825 */ /* 0x000fe200078e00ff */
[----:B------:R-:W-:Y:S02]  /*3c10*/  FSEL R33, R33, RZ, !P3 ;  /* 0x000000ff21217208 */ /* 0x000fe40005800000 */
[----:B------:R-:W-:Y:S01]  /*3c20*/  IADD3 R80, R76, 0x80, RZ ;  /* 0x000000804c507810 */ /* 0x000fe20007ffe0ff */
[----:B------:R-:W-:-:S04]  /*3c30*/  IMAD.WIDE.U32 R28, R28, 0x100, RZ ;  /* 0x000001001c1c7825 */ /* 0x000fc800078e00ff */
[----:B------:R-:W-:Y:S01]  /*3c40*/  FMUL.FTZ R39, R33, R34 ;  /* 0x0000002221277220 */ /* 0x000fe20000410000 */
[----:B------:R-:W-:-:S03]  /*3c50*/  LOP3.LUT R24, R28, R24, R26, 0xfe, !PT ;  /* 0x000000181c187212 */ /* 0x000fc600078efe1a */
[----:B------:R-:W-:Y:S01]  /*3c60*/  @P0 FADD.FTZ R39, R47, R39 ;  /* 0x000000272f270221 */ /* 0x000fe20000010000 */
[----:B------:R-:W-:Y:S01]  /*3c70*/  LOP3.LUT R25, R29, R25, R27, 0xfe, !PT ;  /* 0x000000191d197212 */ /* 0x000fe200078efe1b */
[----:B0-----:R-:W-:Y:S01]  /*3c80*/  IMAD.WIDE.U32 R26, R76, 0x20, R122 ;  /* 0x000000204c1a7825 */ /* 0x001fe200078e007a */
[----:B------:R-:W-:-:S03]  /*3c90*/  SEL R29, RZ, 0x1, P6 ;  /* 0x00000001ff1d7807 */ /* 0x000fc60003000000 */
[----:B--2---:R-:W-:Y:S01]  /*3ca0*/  @P1 IMAD.WIDE.U32 R30, R80, 0x20, R30 ;  /* 0x00000020501e1825 */ /* 0x004fe200078e001e */
[----:B------:R-:W-:Y:S01]  /*3cb0*/  LOP3.LUT R24, R24, R29, RZ, 0xfc, !PT ;  /* 0x0000001d18187212 */ /* 0x000fe200078efcff */
[----:B------:R-:W-:Y:S02]  /*3cc0*/  STG.E.128 desc[UR4][R26.64], R40 ;  /* 0x000000281a007986 */ /* 0x000fe4000c101d04 */
[----:B-1----:R-:W-:Y:S02]  /*3cd0*/  IMAD.WIDE.U32 R28, R76, 0x8, R124 ;  /* 0x000000084c1c7825 */ /* 0x002fe400078e007c */
[----:B------:R0:W-:Y:S04]  /*3ce0*/  STG.E.128 desc[UR4][R26.64+0x10], R36 ;  /* 0x000010241a007986 */ /* 0x0001e8000c101d04 */
[----:B------:R1:W-:Y:S04]  /*3cf0*/  STG.E.64 desc[UR4][R28.64], R24 ;  /* 0x000000181c007986 */ /* 0x0003e8000c101b04 */
[----:B------:R2:W5:Y:S04]  /*3d00*/  @P1 LDG.E.128 R48, desc[UR4][R30.64] ;  /* 0x000000041e301981 */ /* 0x000568000c1e1d00 */
[----:B------:R2:W5:Y:S01]  /*3d10*/  @P1 LDG.E.128 R44, desc[UR4][R30.64+0x10] ;  /* 0x000010041e2c1981 */ /* 0x000562000c1e1d00 */
[----:B0-----:R-:W-:-:S06]  /*3d20*/  IMAD.WIDE.U32 R26, R80, 0x10, R86 ;  /* 0x00000010501a7825 */ /* 0x001fcc00078e0056 */
[----:B-1----:R-:W5:Y:S01]  /*3d30*/  LDG.E.128 R24, desc[UR4][R26.64] ;  /* 0x000000041a187981 */ /* 0x002f62000c1e1d00 */
        /* <DEDUP_REMOVED lines=12> */
.L_x_8889:
[----:B------:R-:W-:-:S07]  /*3e00*/  IMAD.MOV.U32 R60, RZ, RZ, R75 ;  /* 0x000000ffff3c7224 */ /* 0x000fce00078e004b */
.L_x_8890:
[----:B------:R-:W-:Y:S05]  /*3e10*/  BSYNC B0 ;  /* 0x0000000000007941 */ /* 0x000fea0003800000 */
.L_x_8888:
        /* <DEDUP_REMOVED lines=16> */
.L_x_8894:
[----:B------:R-:W-:Y:S05]  /*3f20*/  BSYNC B1 ;  /* 0x0000000000017941 */ /* 0x000fea0003800000 */
.L_x_8893:
        /* <DEDUP_REMOVED lines=44> */
.L_x_8892:
[----:B------:R-:W-:Y:S05]  /*41f0*/  BSYNC B0 ;  /* 0x0000000000007941 */ /* 0x000fea0003800000 */
.L_x_8891:
[----:B------:R-:W-:Y:S01]  /*4200*/  I2FP.F32.U32 R28, R60 ;  /* 0x0000003c001c7245 */ /* 0x000fe20000201000 */
[----:B------:R-:W-:Y:S01]  /*4210*/  IMAD.U32 R32, R52, 0x10000, RZ ;  /* 0x0001000034207824 */ /* 0x000fe200078e00ff */
[C---:B-----5:R-:W-:Y:S01]  /*4220*/  SHF.L.U32 R30, R24.reuse, 0x10, RZ ;  /* 0x00000010181e7819 */ /* 0x060fe200000006ff */
[----:B------:R-:W-:Y:S01]  /*4230*/  BSSY B0, `(.L_x_8895) ;  /* 0x0000016000007945 */ /* 0x000fe20003800000 */
[----:B------:R-:W-:Y:S01]  /*4240*/  PRMT R24, R24, 0x7632, R24 ;  /* 0x0000763218187816 */ /* 0x000fe20000000018 */
[----:B------:R-:W-:Y:S01]  /*4250*/  FFMA.FTZ R28, R28, R119, 1.1641532182693481445e-10 ;  /* 0x2f0000001c1c7423 */ /* 0x000fe20000010077 */
[----:B------:R-:W-:Y:S01]  /*4260*/  IADD3 R34, R33, 0x1, RZ ;  /* 0x0000000121227810 */ /* 0x000fe20007ffe0ff */
[----:B------:R-:W-:-:S03]  /*4270*/  FMUL.FTZ R29, R30, R79 ;  /* 0x0000004f1e1d7220 */ /* 0x000fc60000410000 */
        /* <DEDUP_REMOVED lines=16> */
.L_x_8896:
[----:B------:R-:W-:-:S07]  /*4380*/  MOV R30, R75 ;  /* 0x0000004b001e7202 */ /* 0x000fce0000000f00 */
.L_x_8897:
[----:B------:R-:W-:Y:S05]  /*4390*/  BSYNC B0 ;  /* 0x0000000000007941 */ /* 0x000fea0003800000 */
.L_x_8895:
        /* <DEDUP_REMOVED lines=16> */
.L_x_8901:
[----:B------:R-:W-:Y:S05]  /*44a0*/  BSYNC B1 ;  /* 0x0000000000017941 */ /* 0x000fea0003800000 */
.L_x_8900:
        /* <DEDUP_REMOVED lines=44> */
.L_x_8899:
[----:B------:R-:W-:Y:S05]  /*4770*/  BSYNC B0 ;  /* 0x0000000000007941 */ /* 0x000fea0003800000 */
.L_x_8898:
[----:B------:R-:W-:Y:S01]  /*4780*/  I2FP.F32.U32 R28, R30 ;  /* 0x0000001e001c7245 */ /* 0x000fe20000201000 */
[----:B------:R-:W-:Y:S01]  /*4790*/  IMAD.U32 R24, R24, 0x10000, RZ ;  /* 0x0001000018187824 */ /* 0x000fe200078e00ff */
[----:B------:R-:W-:Y:S01]  /*47a0*/  BSSY B0, `(.L_x_8902) ;  /* 0x0000017000007945 */ /* 0x000fe20003800000 */
[----:B------:R-:W-:Y:S02]  /*47b0*/  VIADD R35, R34, 0x1 ;  /* 0x0000000122237836 */ /* 0x000fe40000000000 */
[----:B------:R-:W-:Y:S01]  /*47c0*/  FFMA.FTZ R28, R28, R119, 1.1641532182693481445e-10 ;  /* 0x2f0000001c1c7423 */ /* 0x000fe20000010077 */
[----:B------:R-:W-:Y:S01]  /*47d0*/  FMUL.FTZ R29, R24, R79 ;  /* 0x0000004f181d7220 */ /* 0x000fe20000410000 */
[----:B------:R-:W-:-:S03]  /*47e0*/  PRMT R24, R52, 0x7632, R24 ;  /* 0x0000763234187816 */ /* 0x000fc60000000018 */
[----:B------:R-:W-:Y:S01]  /*47f0*/  FMUL.FTZ R29, R29, R120 ;  /* 0x000000781d1d7220 */ /* 0x000fe20000410000 */
[----:B------:R-:W-:Y:S02]  /*4800*/  FSETP.GTU.FTZ.AND P2, PT, R28, R121, PT ;  /* 0x000000791c00720b */ /* 0x000fe40003f5c000 */
[----:B------:R-:W-:Y:S02]  /*4810*/  SHF.L.U32 R28, R24, 0x10, RZ ;  /* 0x00000010181c7819 */ /* 0x000fe400000006ff */
        /* <DEDUP_REMOVED lines=14> */
.L_x_8903:
[----:B------:R-:W-:-:S07]  /*4900*/  IMAD.MOV.U32 R30, RZ, RZ, R75 ;  /* 0x000000ffff1e7224 */ /* 0x000fce00078e004b */
.L_x_8904:
[----:B------:R-:W-:Y:S05]  /*4910*/  BSYNC B0 ;  /* 0x0000000000007941 */ /* 0x000fea0003800000 */
.L_x_8902:
        /* <DEDUP_REMOVED lines=16> */
.L_x_8908:
[----:B------:R-:W-:Y:S05]  /*4a20*/  BSYNC B1 ;  /* 0x0000000000017941 */ /* 0x000fea0003800000 */
.L_x_8907:
        /* <DEDUP_REMOVED lines=44> */
.L_x_8906:
[----:B------:R-:W-:Y:S05]  /*4cf0*/  BSYNC B0 ;  /* 0x0000000000007941 */ /* 0x000fea0003800000 */
.L_x_8905:
[----:B------:R-:W-:Y:S01]  /*4d00*/  I2FP.F32.U32 R28, R30 ;  /* 0x0000001e001c7245 */ /* 0x000fe20000201000 */
[----:B------:R-:W-:Y:S01]  /*4d10*/  IMAD.U32 R34, R53, 0x10000, RZ ;  /* 0x0001000035227824 */ /* 0x000fe200078e00ff */
[C---:B------:R-:W-:Y:S01]  /*4d20*/  SHF.L.U32 R30, R25.reuse, 0x10, RZ ;  /* 0x00000010191e7819 */ /* 0x040fe200000006ff */
        /* <DEDUP_REMOVED lines=21> */
.L_x_8910:
[----:B------:R-:W-:-:S07]  /*4e80*/  MOV R30, R75 ;  /* 0x0000004b001e7202 */ /* 0x000fce0000000f00 */
.L_x_8911:
[----:B------:R-:W-:Y:S05]  /*4e90*/  BSYNC B0 ;  /* 0x0000000000007941 */ /* 0x000fea0003800000 */
.L_x_8909:
        /* <DEDUP_REMOVED lines=16> */
.L_x_8915:
[----:B------:R-:W-:Y:S05]  /*4fa0*/  BSYNC B1 ;  /* 0x0000000000017941 */ /* 0x000fea0003800000 */
.L_x_8914:
        /* <DEDUP_REMOVED lines=44> */
.L_x_8913:
[----:B------:R-:W-:Y:S05]  /*5270*/  BSYNC B0 ;  /* 0x0000000000007941 */ /* 0x000fea0003800000 */
.L_x_8912:
[----:B------:R-:W-:Y:S01]  /*5280*/  I2FP.F32.U32 R28, R30 ;  /* 0x0000001e001c7245 */ /* 0x000fe20000201000 */
[----:B------:R-:W-:Y:S01]  /*5290*/  IMAD.U32 R30, R25, 0x10000, RZ ;  /* 0x00010000191e7824 */ /* 0x000fe200078e00ff */
[----:B------:R-:W-:Y:S01]  /*52a0*/  ISETP.NE.AND P3, PT, R61, 0x1, PT ;  /* 0x000000013d00780c */ /* 0x000fe20003f65270 */
[----:B------:R-:W-:Y:S01]  /*52b0*/  BSSY B0, `(.L_x_8916) ;  /* 0x0000015000007945 */ /* 0x000fe20003800000 */
[----:B------:R-:W-:Y:S01]  /*52c0*/  PRMT R29, R53, 0x7632, R29 ;  /* 0x00007632351d7816 */ /* 0x000fe2000000001d */
[----:B------:R-:W-:Y:S01]  /*52d0*/  FFMA.FTZ R28, R28, R119, 1.1641532182693481445e-10 ;  /* 0x2f0000001c1c7423 */ /* 0x000fe20000010077 */
[----:B------:R-:W-:-:S04]  /*52e0*/  FMUL.FTZ R25, R30, R79 ;  /* 0x0000004f1e197220 */ /* 0x000fc80000410000 */
[----:B------:R-:W-:Y:S01]  /*52f0*/  FMUL.FTZ R25, R25, R120 ;  /* 0x0000007819197220 */ /* 0x000fe20000410000 */
[----:B------:R-:W-:Y:S02]  /*5300*/  FSETP.GTU.FTZ.AND P2, PT, R28, R121, PT ;  /* 0x000000791c00720b */ /* 0x000fe40003f5c000 */
[----:B------:R-:W-:Y:S01]  /*5310*/  SHF.L.U32 R28, R29, 0x10, RZ ;  /* 0x000000101d1c7819 */ /* 0x000fe200000006ff */
[----:B------:R-:W-:Y:S01]  /*5320*/  VIADD R29, R61, 0x1 ;  /* 0x000000013d1d7836 */ /* 0x000fe20000000000 */
        /* <DEDUP_REMOVED lines=12> */
.L_x_8917:
[----:B------:R-:W-:-:S07]  /*53f0*/  IMAD.MOV.U32 R25, RZ, RZ, R75 ;  /* 0x000000ffff197224 */ /* 0x000fce00078e004b */
.L_x_8918:
[----:B------:R-:W-:Y:S05]  /*5400*/  BSYNC B0 ;  /* 0x0000000000007941 */ /* 0x000fea0003800000 */
.L_x_8916:
        /* <DEDUP_REMOVED lines=16> */
.L_x_8922:
[----:B------:R-:W-:Y:S05]  /*5510*/  BSYNC B1 ;  /* 0x0000000000017941 */ /* 0x000fea0003800000 */
.L_x_8921:
        /* <DEDUP_REMOVED lines=44> */
.L_x_8920:
[----:B------:R-:W-:Y:S05]  /*57e0*/  BSYNC B0 ;  /* 0x0000000000007941 */ /* 0x000fea0003800000 */
.L_x_8919:
        /* <DEDUP_REMOVED lines=9> */
[----:B------:R-:W-:Y:S01]  /*5880*/  FMUL.FTZ R25, R25, R120 ;  /* 0x0000007819197220 */ /* 0x000fe20000410000 */
[----:B------:R-:W-:-:S04]  /*5890*/  IMAD.U32 R28, R54, 0x10000, RZ ;  /* 0x00010000361c7824 */ /* 0x000fc800078e00ff */
        /* <DEDUP_REMOVED lines=12> */
.L_x_8924:
[----:B------:R-:W-:-:S07]  /*5960*/  MOV R25, R75 ;  /* 0x0000004b00197202 */ /* 0x000fce0000000f00 */
.L_x_8925:
[----:B------:R-:W-:Y:S05]  /*5970*/  BSYNC B0 ;  /* 0x0000000000007941 */ /* 0x000fea0003800000 */
.L_x_8923:
        /* <DEDUP_REMOVED lines=16> */
.L_x_8929:
[----:B------:R-:W-:Y:S05]  /*5a80*/  BSYNC B1 ;  /* 0x0000000000017941 */ /* 0x000fea0003800000 */
.L_x_8928:
        /* <DEDUP_REMOVED lines=44> */
.L_x_8927:
[----:B------:R-:W-:Y:S05]  /*5d50*/  BSYNC B0 ;  /* 0x0000000000007941 */ /* 0x000fea0003800000 */
.L_x_8926:
[----:B------:R-:W-:Y:S01]  /*5d60*/  I2FP.F32.U32 R30, R25 ;  /* 0x00000019001e7245 */ /* 0x000fe20000201000 */
[----:B------:R-:W-:Y:S01]  /*5d70*/  IMAD.U32 R26, R26, 0x10000, RZ ;  /* 0x000100001a1a7824 */ /* 0x000fe200078e00ff */
[C---:B------:R-:W-:Y:S01]  /*5d80*/  ISETP.NE.AND P5, PT, R61.reuse, 0x1, PT ;  /* 0x000000013d00780c */ /* 0x040fe20003fa5270 */
[----:B------:R-:W-:Y:S01]  /*5d90*/  BSSY B0, `(.L_x_8930) ;  /* 0x0000015000007945 */ /* 0x000fe20003800000 */
[----:B------:R-:W-:Y:S01]  /*5da0*/  PRMT R29, R54, 0x7632, R29 ;  /* 0x00007632361d7816 */ /* 0x000fe2000000001d */
[----:B------:R-:W-:Y:S01]  /*5db0*/  FFMA.FTZ R30, R30, R119, 1.1641532182693481445e-10 ;  /* 0x2f0000001e1e7423 */ /* 0x000fe20000010077 */
[----:B------:R-:W-:Y:S01]  /*5dc0*/  FMUL.FTZ R25, R26, R79 ;  /* 0x0000004f1a197220 */ /* 0x000fe20000410000 */
[----:B------:R-:W-:Y:S01]  /*5dd0*/  VIADD R62, R61, 0x1 ;  /* 0x000000013d3e7836 */ /* 0x000fe20000000000 */
[----:B------:R-:W-:Y:S02]  /*5de0*/  SHF.L.U32 R26, R29, 0x10, RZ ;  /* 0x000000101d1a7819 */ /* 0x000fe400000006ff */
        /* <DEDUP_REMOVED lines=14> */
.L_x_8931:
[----:B------:R-:W-:-:S07]  /*5ed0*/  IMAD.MOV.U32 R25, RZ, RZ, R75 ;  /* 0x000000ffff197224 */ /* 0x000fce00078e004b */
.L_x_8932:
[----:B------:R-:W-:Y:S05]  /*5ee0*/  BSYNC B0 ;  /* 0x0000000000007941 */ /* 0x000fea0003800000 */
.L_x_8930:
        /* <DEDUP_REMOVED lines=16> */
.L_x_8936:
[----:B------:R-:W-:Y:S05]  /*5ff0*/  BSYNC B1 ;  /* 0x0000000000017941 */ /* 0x000fea0003800000 */
.L_x_8935:
        /* <DEDUP_REMOVED lines=44> */
.L_x_8934:
[----:B------:R-:W-:Y:S05]  /*62c0*/  BSYNC B0 ;  /* 0x0000000000007941 */ /* 0x000fea0003800000 */
.L_x_8933:
[----:B------:R-:W-:Y:S01]  /*62d0*/  SHF.L.U32 R30, R27, 0x10, RZ ;  /* 0x000000101b1e7819 */ /* 0x000fe200000006ff */
[----:B------:R-:W-:Y:S01]  /*62e0*/  BSSY B0, `(.L_x_8937) ;  /* 0x0000017000007945 */ /* 0x000fe20003800000 */
[----:B------:R-:W-:Y:S02]  /*62f0*/  I2FP.F32.U32 R26, R25 ;  /* 0x00000019001a7245 */ /* 0x000fe40000201000 */
[----:B------:R-:W-:Y:S01]  /*6300*/  ISETP.NE.AND P6, PT, R62, 0x1, PT ;  /* 0x000000013e00780c */ /* 0x000fe20003fc5270 */
[----:B------:R-:W-:Y:S01]  /*6310*/  FMUL.FTZ R25, R30, R79 ;  /* 0x0000004f1e197220 */ /* 0x000fe20000410000 */
[----:B------:R-:W-:Y:S02]  /*6320*/  IMAD.U32 R30, R55, 0x10000, RZ ;  /* 0x00010000371e7824 */ /* 0x000fe400078e00ff */
[----:B------:R-:W-:Y:S01]  /*6330*/  FFMA.FTZ R26, R26, R119, 1.1641532182693481445e-10 ;  /* 0x2f0000001a1a7423 */ /* 0x000fe20000010077 */
[----:B------:R-:W-:Y:S01]  /*6340*/  PRMT R77, R27, 0x7632, R77 ;  /* 0x000076321b4d7816 */ /* 0x000fe2000000004d */
[----:B------:R-:W-:Y:S01]  /*6350*/  FMUL.FTZ R25, R25, R120 ;  /* 0x0000007819197220 */ /* 0x000fe20000410000 */
[----:B------:R-:W-:-:S02]  /*6360*/  IADD3 R82, R62, 0x1, RZ ;  /* 0x000000013e527810 */ /* 0x000fc40007ffe0ff */
        /* <DEDUP_REMOVED lines=13> */
.L_x_8938:
[----:B------:R-:W-:-:S07]  /*6440*/  MOV R25, R75 ;  /* 0x0000004b00197202 */ /* 0x000fce0000000f00 */
.L_x_8939:
[----:B------:R-:W-:Y:S05]  /*6450*/  BSYNC B0 ;  /* 0x0000000000007941 */ /* 0x000fea0003800000 */
.L_x_8937:
        /* <DEDUP_REMOVED lines=18> */
.L_x_8943:
[----:B------:R-:W-:Y:S05]  /*6580*/  BSYNC B1 ;  /* 0x0000000000017941 */ /* 0x000fea0003800000 */
.L_x_8942:
        /* <DEDUP_REMOVED lines=37> */
[----:B------:R-:W-:Y:S02]  /*67e0*/  LOP3.LUT R26, R75, UR31, R26, 0x96, !PT ;  /* 0x0000001f4b1a7c12 */ /* 0x000fe4000f8e961a */
[----:B------:R-:W-:-:S03]  /*67f0*/  MOV R75, R82 ;  /* 0x00000052004b7202 */ /* 0x000fc60000000f00 */
[----:B------:R-:W-:Y:S01]  /*6800*/  IMAD.WIDE.U32 R26, R26, -0x2daee0ad, RZ ;  /* 0xd2511f531a1a7825 */ /* 0x000fe200078e00ff */
[----:B------:R-:W-:Y:S01]  /*6810*/  HFMA2.MMA R82, -RZ, RZ, 0, 0 ;  /* 0x00000000ff527435 */ /* 0x000fe200000001ff */
[----:B------:R-:W-:Y:S02]  /*6820*/  LOP3.LUT R74, R83, UR33, R74, 0x96, !PT ;  /* 0x00000021534a7c12 */ /* 0x000fe4000f8e964a */
[----:B------:R-:W-:Y:S01]  /*6830*/  IMAD.MOV.U32 R90, RZ, RZ, R26 ;  /* 0x000000ffff5a7224 */ /* 0x000fe200078e001a */
[----:B------:R-:W-:-:S07]  /*6840*/  LOP3.LUT R73, R27, UR34, R62, 0x96, !PT ;  /* 0x000000221b497c12 */ /* 0x000fce000f8e963e */
.L_x_8941:
[----:B------:R-:W-:Y:S05]  /*6850*/  BSYNC B0 ;  /* 0x0000000000007941 */ /* 0x000fea0003800000 */
.L_x_8940:
[----:B------:R-:W-:Y:S02]  /*6860*/  SEL R27, RZ, 0x10000, P5 ;  /* 0x00010000ff1b7807 */ /* 0x000fe40002800000 */
[----:B------:R-:W-:Y:S02]  /*6870*/  ISETP.NE.AND P5, PT, R24, RZ, PT ;  /* 0x000000ff1800720c */ /* 0x000fe40003fa5270 */
[----:B------:R-:W-:Y:S02]  /*6880*/  I2FP.F32.U32 R24, R25 ;  /* 0x0000001900187245 */ /* 0x000fe40000201000 */
[----:B------:R-:W-:Y:S02]  /*6890*/  SEL R25, RZ, 0x1, P2 ;  /* 0x00000001ff197807 */ /* 0x000fe40001000000 */
[----:B------:R-:W-:Y:S01]  /*68a0*/  SEL R26, RZ, 0x100, P4 ;  /* 0x00000100ff1a7807 */ /* 0x000fe20002000000 */
[----:B------:R-:W-:Y:S01]  /*68b0*/  FFMA.FTZ R24, R24, R119, 1.1641532182693481445e-10 ;  /* 0x2f00000018187423 */ /* 0x000fe20000010077 */
[----:B------:R-:W-:-:S02]  /*68c0*/  ISETP.NE.AND P4, PT, R60, RZ, PT ;  /* 0x000000ff3c00720c */ /* 0x000fc40003f85270 */
[----:B------:R-:W-:Y:S02]  /*68d0*/  SEL R60, RZ, 0x1, P5 ;  /* 0x00000001ff3c7807 */ /* 0x000fe40002800000 */
[----:B------:R-:W-:Y:S02]  /*68e0*/  FSETP.GTU.FTZ.AND P2, PT, R24, R121, PT ;  /* 0x000000791800720b */ /* 0x000fe40003f5c000 */
[----:B------:R-:W-:Y:S01]  /*68f0*/  ISETP.NE.AND P6, PT, R31, RZ, PT ;  /* 0x000000ff1f00720c */ /* 0x000fe20003fc5270 */
[----:B------:R-:W-:Y:S01]  /*6900*/  IMAD.WIDE.U32 R60, R60, 0x100, RZ ;  /* 0x000001003c3c7825 */ /* 0x000fe200078e00ff */
[----:B------:R-:W-:-:S04]  /*6910*/  SEL R24, RZ, 0x1000000, P2 ;  /* 0x01000000ff187807 */ /* 0x000fc80001000000 */
[----:B------:R-:W-:Y:S01]  /*6920*/  LOP3.LUT R26, R26, R24, R27, 0xfe, !PT ;  /* 0x000000181a1a7212 */ /* 0x000fe200078efe1b */
[----:B------:R-:W-:Y:S01]  /*6930*/  IMAD.WIDE.U32 R24, R25, 0x1000000, RZ ;  /* 0x0100000019187825 */ /* 0x000fe200078e00ff */
[----:B------:R-:W-:-:S04]  /*6940*/  SEL R27, RZ, 0x1, P3 ;  /* 0x00000001ff1b7807 */ /* 0x000fc80001800000 */
[----:B------:R-:W-:Y:S02]  /*6950*/  LOP3.LUT R25, R25, R26, R27, 0xfe, !PT ;  /* 0x0000001a19197212 */ /* 0x000fe400078efe1b */
[----:B------:R-:W-:-:S05]  /*6960*/  SEL R26, RZ, 0x1, P4 ;  /* 0x00000001ff1a7807 */ /* 0x000fca0002000000 */
[----:B------:R-:W-:-:S03]  /*6970*/  IMAD.WIDE.U32 R26, R26, 0x10000, RZ ;  /* 0x000100001a1a7825 */ /* 0x000fc600078e00ff */
[----:B------:R-:W-:Y:S01]  /*6980*/  LOP3.LUT R26, R60, R24, R26, 0xfe, !PT ;  /* 0x000000183c1a7212 */ /* 0x000fe200078efe1a */
[----:B------:R-:W-:Y:S01]  /*6990*/  IMAD.U32 R24, R77, 0x10000, RZ ;  /* 0x000100004d187824 */ /* 0x000fe200078e00ff */
[----:B------:R-:W-:Y:S01]  /*69a0*/  LOP3.LUT R27, R61, R25, R27, 0xfe, !PT ;  /* 0x000000193d1b7212 */ /* 0x000fe200078efe1b */
[----:B------:R-:W-:Y:S01]  /*69b0*/  VIADD R77, R76, 0x100 ;  /* 0x000001004c4d7836 */ /* 0x000fe20000000000 */
[----:B------:R-:W-:Y:S01]  /*69c0*/  SEL R61, RZ, 0x1, P6 ;  /* 0x00000001ff3d7807 */ /* 0x000fe20003000000 */
[----:B------:R-:W-:Y:S01]  /*69d0*/  FMUL.FTZ R25, R24, R79 ;  /* 0x0000004f18197220 */ /* 0x000fe20000410000 */
[----:B------:R-:W-:Y:S02]  /*69e0*/  PRMT R24, R55, 0x7632, R24 ;  /* 0x0000763237187816 */ /* 0x000fe40000000018 */
[----:B------:R-:W-:Y:S01]  /*69f0*/  LOP3.LUT R26, R26, R61, RZ, 0xfc, !PT ;  /* 0x0000003d1a1a7212 */ /* 0x000fe200078efcff */
[----:B------:R-:W-:Y:S01]  /*6a00*/  FMUL.FTZ R25, R25, R120 ;  /* 0x0000007819197220 */ /* 0x000fe20000410000 */
[----:B------:R-:W-:Y:S01]  /*6a10*/  SHF.L.U32 R24, R24, 0x10, RZ ;  /* 0x0000001018187819 */ /* 0x000fe200000006ff */
[----:B------:R-:W-:-:S03]  /*6a20*/  IMAD.WIDE.U32 R60, R80, 0x8, R124 ;  /* 0x00000008503c7825 */ /* 0x000fc600078e007c */
[----:B------:R-:W-:-:S05]  /*6a30*/  FSEL R25, R25, RZ, !P2 ;  /* 0x000000ff19197208 */ /* 0x000fca0005000000 */
[----:B------:R-:W-:Y:S01]  /*6a40*/  FMUL.FTZ R31, R25, R24 ;  /* 0x00000018191f7220 */ /* 0x000fe20000410000 */
[----:B------:R-:W-:-:S04]  /*6a50*/  IMAD.WIDE.U32 R24, R80, 0x20, R122 ;  /* 0x0000002050187825 */ /* 0x000fc800078e007a */
[----:B------:R-:W-:Y:S01]  /*6a60*/  @P0 FADD.FTZ R31, R47, R31 ;  /* 0x0000001f2f1f0221 */ /* 0x000fe20000010000 */
[----:B------:R-:W-:Y:S04]  /*6a70*/  STG.E.128 desc[UR4][R24.64], R32 ;  /* 0x0000002018007986 */ /* 0x000fe8000c101d04 */
[----:B------:R-:W-:Y:S04]  /*6a80*/  STG.E.128 desc[UR4][R24.64+0x10], R28 ;  /* 0x0000101c18007986 */ /* 0x000fe8000c101d04 */
[----:B------:R0:W-:Y:S02]  /*6a90*/  STG.E.64 desc[UR4][R60.64], R26 ;  /* 0x0000001a3c007986 */ /* 0x0001e4000c101b04 */
[C---:B0-----:R-:W-:Y:S01]  /*6aa0*/  IMAD.WIDE.U32 R60, R77.reuse, 0x10, R86 ;  /* 0x000000104d3c7825 */ /* 0x041fe200078e0056 */
[----:B------:R-:W0:Y:S05]  /*6ab0*/  @P1 LDC.64 R24, c[0x0][0x230] ;  /* 0x00008c00ff181b82 */ /* 0x000e2a0000000a00 */
[----:B------:R-:W5:Y:S01]  /*6ac0*/  LDG.E.128 R60, desc[UR4][R60.64] ;  /* 0x000000043c3c7981 */ /* 0x000f62000c1e1d00 */
[----:B------:R-:W-:Y:S01]  /*6ad0*/  BSSY B0, `(.L_x_8944) ;  /* 0x0000010000007945 */ /* 0x000fe20003800000 */
[----:B0-----:R-:W-:-:S05]  /*6ae0*/  @P1 IMAD.WIDE.U32 R24, R77, 0x20, R24 ;  /* 0x000000204d181825 */ /* 0x001fca00078e0018 */
[----:B------:R0:W5:Y:S04]  /*6af0*/  @P1 LDG.E.128 R48, desc[UR4][R24.64] ;  /* 0x0000000418301981 */ /* 0x000168000c1e1d00 */
[----:B------:R0:W5:Y:S01]  /*6b00*/  @P1 LDG.E.128 R44, desc[UR4][R24.64+0x10] ;  /* 0x00001004182c1981 */ /* 0x000162000c1e1d00 */
[C---:B------:R-:W-:Y:S02]  /*6b10*/  ISETP.NE.AND P1, PT, R82.reuse, 0x1, PT ;  /* 0x000000015200780c */ /* 0x040fe40003f25270 */
        /* <DEDUP_REMOVED lines=10> */
.L_x_8945:
[----:B------:R-:W-:-:S07]  /*6bc0*/  MOV R81, R75 ;  /* 0x0000004b00517202 */ /* 0x000fce0000000f00 */
.L_x_8946:
[----:B------:R-:W-:Y:S05]  /*6bd0*/  BSYNC B0 ;  /* 0x0000000000007941 */ /* 0x000fea0003800000 */
.L_x_8944:
        /* <DEDUP_REMOVED lines=16> */
.L_x_8950:
[----:B------:R-:W-:Y:S05]  /*6ce0*/  BSYNC B1 ;  /* 0x0000000000017941 */ /* 0x000fea0003800000 */
.L_x_8949:
        /* <DEDUP_REMOVED lines=44> */
.L_x_8948:
[----:B------:R-:W-:Y:S05]  /*6fb0*/  BSYNC B0 ;  /* 0x0000000000007941 */ /* 0x000fea0003800000 */
.L_x_8947:
[----:B------:R-:W-:Y:S01]  /*6fc0*/  I2FP.F32.U32 R24, R81 ;  /* 0x0000005100187245 */ /* 0x000fe20000201000 */
[C---:B-----5:R-:W-:Y:S01]  /*6fd0*/  IMAD.U32 R26, R60.reuse, 0x10000, RZ ;  /* 0x000100003c1a7824 */ /* 0x060fe200078e00ff */
[----:B------:R-:W-:Y:S01]  /*6fe0*/  BSSY B0, `(.L_x_8951) ;  /* 0x0000016000007945 */ /* 0x000fe20003800000 */
[----:B------:R-:W-:Y:S02]  /*6ff0*/  PRMT R60, R60, 0x7632, R60 ;  /* 0x000076323c3c7816 */ /* 0x000fe4000000003c */
[----:B------:R-:W-:Y:S01]  /*7000*/  FFMA.FTZ R24, R24, R119, 1.1641532182693481445e-10 ;  /* 0x2f00000018187423 */ /* 0x000fe20000010077 */
[----:B------:R-:W-:Y:S01]  /*7010*/  FMUL.FTZ R25, R26, R79 ;  /* 0x0000004f1a197220 */ /* 0x000fe20000410000 */
[----:B------:R-:W-:-:S03]  /*7020*/  IADD3 R27, R83, 0x1, RZ ;  /* 0x00000001531b7810 */ /* 0x000fc60007ffe0ff */
        /* <DEDUP_REMOVED lines=16> */
.L_x_8952:
[----:B------:R-:W-:-:S07]  /*7130*/  MOV R25, R75 ;  /* 0x0000004b00197202 */ /* 0x000fce0000000f00 */
.L_x_8953:
[----:B------:R-:W-:Y:S05]  /*7140*/  BSYNC B0 ;  /* 0x0000000000007941 */ /* 0x000fea0003800000 */
.L_x_8951:
        /* <DEDUP_REMOVED lines=16> */
.L_x_8957:
[----:B------:R-:W-:Y:S05]  /*7250*/  BSYNC B1 ;  /* 0x0000000000017941 */ /* 0x000fea0003800000 */
.L_x_8956:
        /* <DEDUP_REMOVED lines=43> */
[----:B------:R-:W-:-:S11]  /*7510*/  HFMA2.MMA R27, -RZ, RZ, 0, 0 ;  /* 0x00000000ff1b7435 */ /* 0x000fd600000001ff */
.L_x_8955:
[----:B------:R-:W-:Y:S05]  /*7520*/  BSYNC B0 ;  /* 0x0000000000007941 */ /* 0x000fea0003800000 */
.L_x_8954:
        /* <DEDUP_REMOVED lines=22> */
.L_x_8959:
[----:B------:R-:W-:-:S07]  /*7690*/  MOV R60, R75 ;  /* 0x0000004b003c7202 */ /* 0x000fce0000000f00 */
.L_x_8960:
[----:B------:R-:W-:Y:S05]  /*76a0*/  BSYNC B0 ;  /* 0x0000000000007941 */ /* 0x000fea0003800000 */
.L_x_8958:
        /* <DEDUP_REMOVED lines=16> */
.L_x_8964:
[----:B------:R-:W-:Y:S05]  /*77b0*/  BSYNC B1 ;  /* 0x0000000000017941 */ /* 0x000fea0003800000 */
.L_x_8963:
        /* <DEDUP_REMOVED lines=44> */
.L_x_8962:
[----:B------:R-:W-:Y:S05]  /*7a80*/  BSYNC B0 ;  /* 0x0000000000007941 */ /* 0x000fea0003800000 */
.L_x_8961:
[----:B------:R-:W-:Y:S01]  /*7a90*/  I2FP.F32.U32 R26, R60 ;  /* 0x0000003c001a7245 */ /* 0x000fe20000201000 */
[----:B------:R-:W-:Y:S01]  /*7aa0*/  IMAD.U32 R60, R61, 0x10000, RZ ;  /* 0x000100003d3c7824 */ /* 0x000fe200078e00ff */
[----:B------:R-:W-:Y:S01]  /*7ab0*/  ISETP.NE.AND P2, PT, R82, 0x1, PT ;  /* 0x000000015200780c */ /* 0x000fe20003f45270 */
[----:B------:R-:W-:Y:S02]  /*7ac0*/  BSSY B0, `(.L_x_8965) ;  /* 0x0000014000007945 */ /* 0x000fe40003800000 */
[----:B------:R-:W-:Y:S01]  /*7ad0*/  FFMA.FTZ R26, R26, R119, 1.1641532182693481445e-10 ;  /* 0x2f0000001a1a7423 */ /* 0x000fe20000010077 */
[----:B------:R-:W-:-:S04]  /*7ae0*/  FMUL.FTZ R27, R60, R79 ;  /* 0x0000004f3c1b7220 */ /* 0x000fc80000410000 */
[----:B------:R-:W-:Y:S01]  /*7af0*/  FMUL.FTZ R27, R27, R120 ;  /* 0x000000781b1b7220 */ /* 0x000fe20000410000 */
[----:B------:R-:W-:-:S04]  /*7b00*/  FSETP.GTU.FTZ.AND P1, PT, R26, R121, PT ;  /* 0x000000791a00720b */ /* 0x000fc80003f3c000 */
[----:B------:R-:W-:Y:S02]  /*7b10*/  FSEL R26, R27, RZ, !P1 ;  /* 0x000000ff1b1a7208 */ /* 0x000fe40004800000 */
[----:B------:R-:W-:Y:S02]  /*7b20*/  PRMT R27, R61, 0x7632, R27 ;  /* 0x000076323d1b7816 */ /* 0x000fe4000000001b */
[----:B------:R-:W-:Y:S01]  /*7b30*/  IADD3 R61, R82, 0x1, RZ ;  /* 0x00000001523d7810 */ /* 0x000fe20007ffe0ff */
        /* <DEDUP_REMOVED lines=11> */
.L_x_8966:
[----:B------:R-:W-:-:S07]  /*7bf0*/  MOV R84, R75 ;  /* 0x0000004b00547202 */ /* 0x000fce0000000f00 */
.L_x_8967:
[----:B------:R-:W-:Y:S05]  /*7c00*/  BSYNC B0 ;  /* 0x0000000000007941 */ /* 0x000fea0003800000 */
.L_x_8965:
        /* <DEDUP_REMOVED lines=16> */
.L_x_8971:
[----:B------:R-:W-:Y:S05]  /*7d10*/  BSYNC B1 ;  /* 0x0000000000017941 */ /* 0x000fea0003800000 */
.L_x_8970:
        /* <DEDUP_REMOVED lines=44> */
.L_x_8969:
[----:B------:R-:W-:Y:S05]  /*7fe0*/  BSYNC B0 ;  /* 0x0000000000007941 */ /* 0x000fea0003800000 */
.L_x_8968:
[----:B------:R-:W-:Y:S01]  /*7ff0*/  I2FP.F32.U32 R60, R84 ;  /* 0x00000054003c7245 */ /* 0x000fe20000201000 */
[----:B------:R-:W-:Y:S01]  /*8000*/  IMAD.U32 R82, R27, 0x10000, RZ ;  /* 0x000100001b527824 */ /* 0x000fe200078e00ff */
[C---:B------:R-:W-:Y:S01]  /*8010*/  ISETP.NE.AND P3, PT, R61.reuse, 0x1, PT ;  /* 0x000000013d00780c */ /* 0x040fe20003f65270 */
[----:B------:R-:W-:Y:S02]  /*8020*/  BSSY B0, `(.L_x_8972) ;  /* 0x0000013000007945 */ /* 0x000fe40003800000 */
        /* <DEDUP_REMOVED lines=17> */
.L_x_8973:
[----:B------:R-:W-:-:S07]  /*8140*/  MOV R84, R75 ;  /* 0x0000004b00547202 */ /* 0x000fce0000000f00 */
.L_x_8974:
[----:B------:R-:W-:Y:S05]  /*8150*/  BSYNC B0 ;  /* 0x0000000000007941 */ /* 0x000fea0003800000 */
.L_x_8972:
        /* <DEDUP_REMOVED lines=16> */
.L_x_8978:
[----:B------:R-:W-:Y:S05]  /*8260*/  BSYNC B1 ;  /* 0x0000000000017941 */ /* 0x000fea0003800000 */
.L_x_8977:
        /* <DEDUP_REMOVED lines=44> */
.L_x_8976:
[----:B------:R-:W-:Y:S05]  /*8530*/  BSYNC B0 ;  /* 0x0000000000007941 */ /* 0x000fea0003800000 */
.L_x_8975:
        /* <DEDUP_REMOVED lines=22> */
.L_x_8980:
[----:B------:R-:W-:-:S07]  /*86a0*/  MOV R61, R75 ;  /* 0x0000004b003d7202 */ /* 0x000fce0000000f00 */
.L_x_8981:
[----:B------:R-:W-:Y:S05]  /*86b0*/  BSYNC B0 ;  /* 0x0000000000007941 */ /* 0x000fea0003800000 */
.L_x_8979:
        /* <DEDUP_REMOVED lines=16> */
.L_x_8985:
[----:B------:R-:W-:Y:S05]  /*87c0*/  BSYNC B1 ;  /* 0x0000000000017941 */ /* 0x000fea0003800000 */
.L_x_8984:
        /* <DEDUP_REMOVED lines=44> */
.L_x_8983:
[----:B------:R-:W-:Y:S05]  /*8a90*/  BSYNC B0 ;  /* 0x0000000000007941 */ /* 0x000fea0003800000 */
.L_x_8982:
        /* <DEDUP_REMOVED lines=21> */
.L_x_8987:
[----:B------:R-:W-:-:S07]  /*8bf0*/  MOV R62, R75 ;  /* 0x0000004b003e7202 */ /* 0x000fce0000000f00 */
.L_x_8988:
[----:B------:R-:W-:Y:S05]  /*8c00*/  BSYNC B0 ;  /* 0x0000000000007941 */ /* 0x000fea0003800000 */
.L_x_8986:
        /* <DEDUP_REMOVED lines=16> */
.L_x_8992:
[----:B------:R-:W-:Y:S05]  /*8d10*/  BSYNC B1 ;  /* 0x0000000000017941 */ /* 0x000fea0003800000 */
.L_x_8991:
        /* <DEDUP_REMOVED lines=44> */
.L_x_8990:
[----:B------:R-:W-:Y:S05]  /*8fe0*/  BSYNC B0 ;  /* 0x0000000000007941 */ /* 0x000fea0003800000 */
.L_x_8989:
        /* <DEDUP_REMOVED lines=22> */
.L_x_8994:
[----:B------:R-:W-:-:S07]  /*9150*/  MOV R87, R75 ;  /* 0x0000004b00577202 */ /* 0x000fce0000000f00 */
.L_x_8995:
[----:B------:R-:W-:Y:S05]  /*9160*/  BSYNC B0 ;  /* 0x0000000000007941 */ /* 0x000fea0003800000 */
.L_x_8993:
        /* <DEDUP_REMOVED lines=18> */
.L_x_8999:
[----:B------:R-:W-:Y:S05]  /*9290*/  BSYNC B1 ;  /* 0x0000000000017941 */ /* 0x000fea0003800000 */
.L_x_8998:
        /* <DEDUP_REMOVED lines=44> */
.L_x_8997:
[----:B------:R-:W-:Y:S05]  /*9560*/  BSYNC B0 ;  /* 0x0000000000007941 */ /* 0x000fea0003800000 */
.L_x_8996:
[----:B------:R-:W-:Y:S01]  /*9570*/  I2FP.F32.U32 R82, R87 ;  /* 0x0000005700527245 */ /* 0x000fe20000201000 */
[----:B------:R-:W-:Y:S01]  /*9580*/  IMAD.U32 R84, R63, 0x10000, RZ ;  /* 0x000100003f547824 */ /* 0x000fe200078e00ff */
[----:B------:R-:W-:-:S03]  /*9590*/  UMOV UR8, 0xffffffff ;  /* 0xffffffff00087882 */ /* 0x000fc60000000000 */
[----:B------:R-:W-:Y:S01]  /*95a0*/  FFMA.FTZ R82, R82, R119, 1.1641532182693481445e-10 ;  /* 0x2f00000052527423 */ /* 0x000fe20000010077 */
[----:B------:R-:W-:Y:S01]  /*95b0*/  FMUL.FTZ R79, R84, R79 ;  /* 0x0000004f544f7220 */ /* 0x000fe20000410000 */
[----:B------:R-:W-:Y:S02]  /*95c0*/  SEL R84, RZ, 0x10000, P5 ;  /* 0x00010000ff547807 */ /* 0x000fe40002800000 */
[----:B------:R-:W-:Y:S01]  /*95d0*/  ISETP.NE.AND P5, PT, R86, RZ, PT ;  /* 0x000000ff5600720c */ /* 0x000fe20003fa5270 */
[----:B------:R-:W-:Y:S01]  /*95e0*/  FMUL.FTZ R79, R79, R120 ;  /* 0x000000784f4f7220 */ /* 0x000fe20000410000 */
[----:B------:R-:W-:Y:S02]  /*95f0*/  FSETP.GTU.FTZ.AND P6, PT, R82, R121, PT ;  /* 0x000000795200720b */ /* 0x000fe40003fdc000 */
[----:B------:R-:W-:Y:S02]  /*9600*/  SEL R86, RZ, 0x1, P5 ;  /* 0x00000001ff567807 */ /* 0x000fe40002800000 */
[----:B------:R-:W-:-:S02]  /*9610*/  FSEL R82, R79, RZ, !P6 ;  /* 0x000000ff4f527208 */ /* 0x000fc40007000000 */
[----:B------:R-:W-:Y:S01]  /*9620*/  SEL R79, RZ, 0x1000000, P6 ;  /* 0x01000000ff4f7807 */ /* 0x000fe20003000000 */
[----:B------:R-:W-:-:S04]  /*9630*/  IMAD.WIDE.U32 R86, R86, 0x100, RZ ;  /* 0x0000010056567825 */ /* 0x000fc800078e00ff */
[----:B------:R-:W-:Y:S01]  /*9640*/  FMUL.FTZ R63, R111, R82 ;  /* 0x000000526f3f7220 */ /* 0x000fe20000410000 */
[----:B------:R-:W-:-:S04]  /*9650*/  IMAD.WIDE.U32 R82, R77, 0x20, R122 ;  /* 0x000000204d527825 */ /* 0x000fc800078e007a */
[----:B------:R-:W-:Y:S01]  /*9660*/  @P0 FADD.FTZ R63, R47, R63 ;  /* 0x0000003f2f3f0221 */ /* 0x000fe20000010000 */
[----:B------:R-:W-:Y:S02]  /*9670*/  ISETP.NE.AND P0, PT, R81, RZ, PT ;  /* 0x000000ff5100720c */ /* 0x000fe40003f05270 */
[----:B------:R-:W-:Y:S01]  /*9680*/  SEL R81, RZ, 0x100, P4 ;  /* 0x00000100ff517807 */ /* 0x000fe20002000000 */
[----:B------:R-:W-:Y:S03]  /*9690*/  STG.E.128 desc[UR4][R82.64], R24 ;  /* 0x0000001852007986 */ /* 0x000fe6000c101d04 */
[----:B------:R-:W-:Y:S01]  /*96a0*/  LOP3.LUT R81, R81, R79, R84, 0xfe, !PT ;  /* 0x0000004f51517212 */ /* 0x000fe200078efe54 */
[----:B------:R0:W-:Y:S01]  /*96b0*/  STG.E.128 desc[UR4][R82.64+0x10], R60 ;  /* 0x0000103c52007986 */ /* 0x0001e2000c101d04 */
[----:B------:R-:W-:Y:S02]  /*96c0*/  SEL R79, RZ, 0x1, P2 ;  /* 0x00000001ff4f7807 */ /* 0x000fe40001000000 */
[----:B------:R-:W-:-:S05]  /*96d0*/  SEL R84, RZ, 0x1, P1 ;  /* 0x00000001ff547807 */ /* 0x000fca0000800000 */
[----:B------:R-:W-:-:S04]  /*96e0*/  IMAD.WIDE.U32 R84, R84, 0x10000, RZ ;  /* 0x0001000054547825 */ /* 0x000fc800078e00ff */
[----:B0-----:R-:W-:Y:S01]  /*96f0*/  IMAD.WIDE.U32 R82, R79, 0x1000000, RZ ;  /* 0x010000004f527825 */ /* 0x001fe200078e00ff */
[----:B------:R-:W-:-:S04]  /*9700*/  SEL R79, RZ, 0x1, P3 ;  /* 0x00000001ff4f7807 */ /* 0x000fc80001800000 */
[----:B------:R-:W-:Y:S02]  /*9710*/  LOP3.LUT R79, R83, R81, R79, 0xfe, !PT ;  /* 0x00000051534f7212 */ /* 0x000fe400078efe4f */
[----:B------:R-:W-:Y:S01]  /*9720*/  LOP3.LUT R82, R86, R82, R84, 0xfe, !PT ;  /* 0x0000005256527212 */ /* 0x000fe200078efe54 */
[----:B------:R-:W-:Y:S01]  /*9730*/  FADD.FTZ R86, RZ, R40 ;  /* 0x00000028ff567221 */ /* 0x000fe20000010000 */
[----:B------:R-:W-:Y:S01]  /*9740*/  LOP3.LUT R85, R87, R79, R85, 0xfe, !PT ;  /* 0x0000004f57557212 */ /* 0x000fe200078efe55 */
[----:B------:R-:W0:Y:S01]  /*9750*/  S2R R81, SR_TID.X ;  /* 0x0000000000517919 */ /* 0x000e220000002100 */
[----:B------:R-:W-:Y:S02]  /*9760*/  SEL R79, RZ, 0x1, P0 ;  /* 0x00000001ff4f7807 */ /* 0x000fe40000000000 */
[----:B------:R-:W-:Y:S02]  /*9770*/  LOP3.LUT P0, RZ, R78, 0xff, RZ, 0xc0, !PT ;  /* 0x000000ff4eff7812 */ /* 0x000fe4000780c0ff */
[----:B------:R-:W-:Y:S01]  /*9780*/  LOP3.LUT R84, R82, R79, RZ, 0xfc, !PT ;  /* 0x0000004f52547212 */ /* 0x000fe200078efcff */
[----:B------:R-:W-:Y:S01]  /*9790*/  FADD.FTZ R79, R41, R86 ;  /* 0x00000056294f7221 */ /* 0x000fe20000010000 */
[----:B------:R-:W-:-:S04]  /*97a0*/  IMAD.WIDE.U32 R82, R77, 0x8, R124 ;  /* 0x000000084d527825 */ /* 0x000fc800078e007c */
[----:B------:R-:W-:Y:S01]  /*97b0*/  FADD.FTZ R86, R42, R79 ;  /* 0x0000004f2a567221 */ /* 0x000fe20000010000 */
[----:B------:R1:W-:Y:S03]  /*97c0*/  STG.E.64 desc[UR4][R82.64], R84 ;  /* 0x0000005452007986 */ /* 0x0003e6000c101b04 */
        /* <DEDUP_REMOVED lines=8> */
[----:B-1----:R-:W-:-:S04]  /*9850*/  FADD.FTZ R82, R34, R79 ;  /* 0x0000004f22527221 */ /* 0x002fc80000010000 */
        /* <DEDUP_REMOVED lines=85> */
.L_x_9012:
[----:B------:R-:W2:Y:S01]  /*9db0*/  @!P1 S2R R86, SR_CgaCtaId ;  /* 0x0000000000569919 */ /* 0x000ea20000008800 */
[----:B------:R-:W-:Y:S01]  /*9dc0*/  LOP3.LUT R120, R81, 0x1f, RZ, 0xc0, !PT ;  /* 0x0000001f51787812 */ /* 0x000fe200078ec0ff */
[----:B-1----:R-:W-:Y:S01]  /*9dd0*/  FADD.FTZ R79, R119, R124 ;  /* 0x0000007c774f7221 */ /* 0x002fe20000010000 */
[----:B------:R-:W-:Y:S01]  /*9de0*/  LOP3.LUT R82, R82, 0x3, RZ, 0xc0, !PT ;  /* 0x0000000352527812 */ /* 0x000fe200078ec0ff */
[----:B------:R-:W-:Y:S05]  /*9df0*/  WARPSYNC.ALL ;  /* 0x0000000000007948 */ /* 0x000fea0003800000 */
[----:B------:R-:W-:Y:S02]  /*9e00*/  ISETP.GT.U32.AND P2, PT, R120, 0x3, PT ;  /* 0x000000037800780c */ /* 0x000fe40003f44070 */
[----:B------:R-:W-:-:S11]  /*9e10*/  @!P1 MOV R85, 0x400 ;  /* 0x0000040000559802 */ /* 0x000fd60000000f00 */
[----:B------:R-:W1:Y:S01]  /*9e20*/  @!P2 S2R R84, SR_CgaCtaId ;  /* 0x000000000054a919 */ /* 0x000e620000008800 */
[----:B------:R-:W-:Y:S02]  /*9e30*/  @!P2 MOV R87, 0x400 ;  /* 0x000004000057a802 */ /* 0x000fe40000000f00 */
[----:B--2---:R-:W-:Y:S01]  /*9e40*/  @!P1 LEA R86, R86, R85, 0x18 ;  /* 0x0000005556569211 */ /* 0x004fe200078ec0ff */
[C---:B------:R-:W-:Y:S02]  /*9e50*/  @!P1 IMAD.IADD R85, R83.reuse, 0x1, R82 ;  /* 0x0000000153559824 */ /* 0x040fe400078e0252 */
[----:B------:R-:W-:-:S03]  /*9e60*/  @!P2 IMAD.IADD R83, R83, 0x1, R120 ;  /* 0x000000015353a824 */ /* 0x000fc600078e0278 */
[----:B------:R-:W-:-:S05]  /*9e70*/  @!P1 LEA R85, R85, R86, 0x3 ;  /* 0x0000005655559211 */ /* 0x000fca00078e18ff */
[----:B------:R2:W-:Y:S01]  /*9e80*/  @!P1 STS.64 [R85], R78 ;  /* 0x0000004e55009388 */ /* 0x0005e20000000a00 */
[----:B------:R-:W-:Y:S01]  /*9e90*/  BAR.SYNC.DEFER_BLOCKING 0x0 ;  /* 0x0000000000007b1d */ /* 0x000fe20000010000 */
[----:B------:R-:W-:Y:S02]  /*9ea0*/  LOP3.LUT P1, RZ, R82, 0x1f, R81, 0xf8, !PT ;  /* 0x0000001f52ff7812 */ /* 0x000fe4000782f851 */
[----:B-1----:R-:W-:Y:S02]  /*9eb0*/  @!P2 LEA R84, R84, R87, 0x18 ;  /* 0x000000575454a211 */ /* 0x002fe400078ec0ff */
[----:B--2---:R-:W-:Y:S01]  /*9ec0*/  CS2R R78, SRZ ;  /* 0x00000000004e7805 */ /* 0x004fe2000001ff00 */
[----:B------:R-:W-:Y:S01]  /*9ed0*/  IMAD.MOV.U32 R87, RZ, RZ, RZ ;  /* 0x000000ffff577224 */ /* 0x000fe200078e00ff */
[----:B------:R-:W-:Y:S02]  /*9ee0*/  @!P2 MOV R87, 0x300 ;  /* 0x000003000057a802 */ /* 0x000fe40000000f00 */
[----:B------:R-:W-:-:S02]  /*9ef0*/  @!P2 LEA R84, R83, R84, 0x3 ;  /* 0x000000545354a211 */ /* 0x000fc400078e18ff */
[----:B------:R-:W-:Y:S01]  /*9f00*/  I2FP.F32.S32 R121, R87 ;  /* 0x0000005700797245 */ /* 0x000fe20000201400 */
[----:B------:R-:W1:Y:S04]  /*9f10*/  SHFL.DOWN PT, R86, R87, 0x2, 0x1f ;  /* 0x08401f0057567f89 */ /* 0x000e6800000e0000 */
[----:B------:R2:W0:Y:S01]  /*9f20*/  @!P2 LDS.64 R78, [R84] ;  /* 0x00000000544ea984 */ /* 0x0004220000000a00 */
[----:B------:R-:W-:Y:S02]  /*9f30*/  ISETP.NE.AND P2, PT, RZ, UR11, PT ;  /* 0x0000000bff007c0c */ /* 0x000fe4000bf45270 */
[----:B-1----:R-:W-:Y:S01]  /*9f40*/  I2FP.F32.S32 R85, R86 ;  /* 0x0000005600557245 */ /* 0x002fe20000201400 */
[----:B------:R-:W-:-:S05]  /*9f50*/  IMAD.IADD R83, R86, 0x1, R87 ;  /* 0x0000000156537824 */ /* 0x000fca00078e0257 */
[----:B--2---:R-:W-:Y:S01]  /*9f60*/  I2FP.F32.S32 R84, R83 ;  /* 0x0000005300547245 */ /* 0x004fe20000201400 */
[----:B0-----:R-:W0:Y:S04]  /*9f70*/  SHFL.DOWN PT, R119, R78, 0x2, 0x1f ;  /* 0x08401f004e777f89 */ /* 0x001e2800000e0000 */
[----:B------:R-:W1:Y:S01]  /*9f80*/  SHFL.DOWN PT, R120, R79, 0x2, 0x1f ;  /* 0x08401f004f787f89 */ /* 0x000e6200000e0000 */
[C---:B0-----:R-:W-:Y:S01]  /*9f90*/  FMUL.FTZ R86, R119.reuse, R85 ;  /* 0x0000005577567220 */ /* 0x041fe20000410000 */
[----:B------:R-:W-:-:S03]  /*9fa0*/  FADD.FTZ R119, -R119, R78 ;  /* 0x0000004e77777221 */ /* 0x000fc60000010100 */
[----:B------:R-:W-:Y:S01]  /*9fb0*/  FFMA.FTZ R123, R121, R78, R86 ;  /* 0x0000004e797b7223 */ /* 0x000fe20000010056 */
[----:B------:R-:W-:Y:S01]  /*9fc0*/  FMUL.FTZ R119, R119, R119 ;  /* 0x0000007777777220 */ /* 0x000fe20000410000 */
[----:B------:R-:W0:Y:S01]  /*9fd0*/  MUFU.RCP R86, R84 ;  /* 0x0000005400567308 */ /* 0x000e220000001000 */
[----:B------:R-:W2:Y:S02]  /*9fe0*/  SHFL.DOWN PT, R78, R83, 0x1, 0x1f ;  /* 0x08201f00534e7f89 */ /* 0x000ea400000e0000 */
[----:B------:R-:W-:-:S04]  /*9ff0*/  FMUL.FTZ R122, R119, R121 ;  /* 0x00000079777a7220 */ /* 0x000fc80000410000 */
[----:B------:R-:W-:Y:S01]  /*a000*/  FMUL.FTZ R119, R122, R85 ;  /* 0x000000557a777220 */ /* 0x000fe20000410000 */
[----:B-1----:R-:W-:Y:S01]  /*a010*/  FADD.FTZ R85, R120, R79 ;  /* 0x0000004f78557221 */ /* 0x002fe20000010000 */
[----:B0-----:R-:W-:-:S03]  /*a020*/  FMUL.FTZ R87, R86, R123 ;  /* 0x0000007b56577220 */ /* 0x001fc60000410000 */
[----:B------:R-:W-:Y:S02]  /*a030*/  FFMA.FTZ R86, R86, R119, R85 ;  /* 0x0000007756567223 */ /* 0x000fe40000010055 */
[----:B------:R-:W0:Y:S01]  /*a040*/  SHFL.DOWN PT, R122, R87, 0x1, 0x1f ;  /* 0x08201f00577a7f89 */ /* 0x000e2200000e0000 */
[----:B--2---:R-:W-:-:S03]  /*a050*/  IADD3 R79, R83, R78, RZ ;  /* 0x0000004e534f7210 */ /* 0x004fc60007ffe0ff */
[----:B------:R-:W1:Y:S01]  /*a060*/  SHFL.DOWN PT, R81, R86, 0x1, 0x1f ;  /* 0x08201f0056517f89 */ /* 0x000e6200000e0000 */
[----:B------:R-:W-:Y:S02]  /*a070*/  I2FP.F32.S32 R78, R78 ;  /* 0x0000004e004e7245 */ /* 0x000fe40000201400 */
[----:B------:R-:W-:-:S06]  /*a080*/  I2FP.F32.S32 R79, R79 ;  /* 0x0000004f004f7245 */ /* 0x000fcc0000201400 */
[----:B------:R-:W2:Y:S01]  /*a090*/  MUFU.RCP R79, R79 ;  /* 0x0000004f004f7308 */ /* 0x000ea20000001000 */
[----:B0-----:R-:W-:Y:S01]  /*a0a0*/  FADD.FTZ R82, R87, -R122 ;  /* 0x8000007a57527221 */ /* 0x001fe20000010000 */
[----:B------:R-:W-:-:S03]  /*a0b0*/  FMUL.FTZ R85, R122, R78 ;  /* 0x0000004e7a557220 */ /* 0x000fc60000410000 */
[----:B------:R-:W-:Y:S01]  /*a0c0*/  FMUL.FTZ R83, R82, R82 ;  /* 0x0000005252537220 */ /* 0x000fe20000410000 */
[----:B-1----:R-:W-:Y:S01]  /*a0d0*/  FADD.FTZ R86, R86, R81 ;  /* 0x0000005156567221 */ /* 0x002fe20000010000 */
[----:B------:R-:W0:Y:S02]  /*a0e0*/  LDC R82, c[0x0][0x2d8] ;  /* 0x0000b600ff527b82 */ /* 0x000e240000000800 */
[C---:B------:R-:W-:Y:S01]  /*a0f0*/  FMUL.FTZ R83, R84.reuse, R83 ;  /* 0x0000005354537220 */ /* 0x040fe20000410000 */
[----:B------:R-:W-:-:S03]  /*a100*/  FFMA.FTZ R84, R84, R87, R85 ;  /* 0x0000005754547223 */ /* 0x000fc60000010055 */
[----:B------:R-:W-:Y:S01]  /*a110*/  FMUL.FTZ R83, R83, R78 ;  /* 0x0000004e53537220 */ /* 0x000fe20000410000 */
[----:B--2---:R-:W-:-:S03]  /*a120*/  FMUL.FTZ R84, R79, R84 ;  /* 0x000000544f547220 */ /* 0x004fc60000410000 */
[----:B------:R-:W-:Y:S02]  /*a130*/  FFMA.FTZ R83, R79, R83, R86 ;  /* 0x000000534f537223 */ /* 0x000fe40000010056 */
[----:B------:R-:W1:Y:S01]  /*a140*/  @!P1 LDC.64 R78, c[0x0][0x250] ;  /* 0x00009400ff4e9b82 */ /* 0x000e620000000a00 */
[----:B------:R-:W2:Y:S04]  /*a150*/  SHFL.IDX PT, R87, R84, RZ, 0x1f ;  /* 0x00001fff54577589 */ /* 0x000ea800000e0000 */
[----:B------:R-:W0:Y:S01]  /*a160*/  SHFL.IDX PT, R83, R83, RZ, 0x1f ;  /* 0x00001fff53537589 */ /* 0x000e2200000e0000 */
[----:B-1----:R-:W-:-:S04]  /*a170*/  @!P1 IMAD.WIDE R78, R0, 0x4, R78 ;  /* 0x00000004004e9825 */ /* 0x002fc800078e024e */
[----:B--2---:R-:W-:Y:S01]  /*a180*/  FMUL.FTZ R81, R87, R87 ;  /* 0x0000005757517220 */ /* 0x004fe20000410000 */
[----:B------:R1:W-:Y:S04]  /*a190*/  @!P1 STG.E desc[UR4][R78.64], R87 ;  /* 0x000000574e009986 */ /* 0x0003e8000c101904 */
[----:B------:R-:W-:Y:S01]  /*a1a0*/  FSEL R85, R81, RZ, P2 ;  /* 0x000000ff51557208 */ /* 0x000fe20001000000 */
[----:B0-----:R-:W-:Y:S01]  /*a1b0*/  FFMA.FTZ R82, R83, UR12, R82 ;  /* 0x0000000c53527c23 */ /* 0x001fe20008010052 */
[----:B------:R-:W-:-:S03]  /*a1c0*/  FSEL R81, R87, RZ, !P2 ;  /* 0x000000ff57517208 */ /* 0x000fc60005000000 */
[----:B------:R-:W-:Y:S02]  /*a1d0*/  FADD.FTZ R85, R82, R85 ;  /* 0x0000005552557221 */ /* 0x000fe40000010000 */
[--C-:B------:R-:W-:Y:S01]  /*a1e0*/  FADD.FTZ R122, R24, -R81.reuse ;  /* 0x80000051187a7221 */ /* 0x100fe20000010000 */
[--C-:B------:R-:W-:Y:S01]  /*a1f0*/  FADD.FTZ R124, R25, -R81.reuse ;  /* 0x80000051197c7221 */ /* 0x100fe20000010000 */
[----:B------:R-:W0:Y:S01]  /*a200*/  MUFU.RSQ R83, R85 ;  /* 0x0000005500537308 */ /* 0x000e220000001400 */
        /* <DEDUP_REMOVED lines=8> */
[----:B-1----:R-:W1:Y:S01]  /*a290*/  @!P1 LDC.64 R78, c[0x0][0x258] ;  /* 0x00009600ff4e9b82 */ /* 0x002e620000000a00 */
        /* <DEDUP_REMOVED lines=18> */
[C---:B------:R-:W-:Y:S01]  /*a3c0*/  FMUL.FTZ R81, R83.reuse, R39 ;  /* 0x0000002753517220 */ /* 0x040fe20000410000 */
[C---:B------:R-:W-:Y:S01]  /*a3d0*/  FMUL.FTZ R35, R83.reuse, R36 ;  /* 0x0000002453237220 */ /* 0x040fe20000410000 */
[C---:B------:R-:W-:Y:S01]  /*a3e0*/  FMUL.FTZ R36, R83.reuse, R37 ;  /* 0x0000002553247220 */ /* 0x040fe20000410000 */
[----:B------:R-:W-:Y:S01]  /*a3f0*/  FMUL.FTZ R37, R83, R27 ;  /* 0x0000001b53257220 */ /* 0x000fe20000410000 */
[----:B------:R-:W-:Y:S01]  /*a400*/  FFMA.FTZ R29, R29, R110, R2 ;  /* 0x0000006e1d1d7223 */ /* 0x000fe20000010002 */
[----:B-1----:R-:W-:-:S04]  /*a410*/  @!P1 IMAD.WIDE R78, R0, 0x4, R78 ;  /* 0x00000004004e9825 */ /* 0x002fc800078e024e */
[----:B------:R-:W-:Y:S01]  /*a420*/  FFMA.FTZ R27, R38, R104, R5 ;  /* 0x00000068261b7223 */ /* 0x000fe20000010005 */
[----:B------:R-:W-:Y:S01]  /*a430*/  FFMA.FTZ R40, R40, R109, R19 ;  /* 0x0000006d28287223 */ /* 0x000fe20000010013 */
        /* <DEDUP_REMOVED lines=14> */
[----:B0-----:R-:W-:Y:S01]  /*a520*/  FMUL.FTZ R79, R83, R28 ;  /* 0x0000001c534f7220 */ /* 0x001fe20000410000 */
[----:B------:R-:W-:Y:S01]  /*a530*/  FFMA.FTZ R28, R81, R103, R22 ;  /* 0x00000067511c7223 */ /* 0x000fe20000010016 */
[----:B--2---:R-:W-:Y:S01]  /*a540*/  IMAD.WIDE.U32 R80, R80, 0x10, R24 ;  /* 0x0000001050507825 */ /* 0x004fe200078e0018 */
[----:B------:R-:W-:-:S03]  /*a550*/  F2FP.BF16.F32.PACK_AB R24, R40, R29 ;  /* 0x0000001d2818723e */ /* 0x000fc600000010ff */
[----:B------:R-:W-:Y:S01]  /*a560*/  FFMA.FTZ R29, R34, R100, R7 ;  /* 0x00000064221d7223 */ /* 0x000fe20000010007 */
[----:B------:R-:W-:Y:S01]  /*a570*/  FFMA.FTZ R34, R39, R99, R64 ;  /* 0x0000006327227223 */ /* 0x000fe20000010040 */
[----:B------:R-:W-:Y:S01]  /*a580*/  F2FP.BF16.F32.PACK_AB R27, R28, R27 ;  /* 0x0000001b1c1b723e */ /* 0x000fe200000010ff */
        /* <DEDUP_REMOVED lines=33> */
[----:B------:R-:W-:Y:S01]  /*a7a0*/  F2FP.BF16.F32.PACK_AB R35, R63, R62 ;  /* 0x0000003e3f23723e */ /* 0x000fe200000010ff */
[----:B------:R0:W-:Y:S01]  /*a7b0*/  STG.E.128 desc[UR4][R80.64], R28 ;  /* 0x0000001c50007986 */ /* 0x0001e2000c101d04 */
[----:B------:R-:W-:Y:S02]  /*a7c0*/  F2FP.BF16.F32.PACK_AB R34, R43, R34 ;  /* 0x000000222b22723e */ /* 0x000fe400000010ff */
[----:B------:R-:W-:-:S02]  /*a7d0*/  LEA.HI.X R39, R77, UR15, RZ, 0x4, P2 ;  /* 0x0000000f4d277c11 */ /* 0x000fc400090f24ff */
[----:B------:R-:W-:Y:S02]  /*a7e0*/  F2FP.BF16.F32.PACK_AB R32, R41, R32 ;  /* 0x000000202920723e */ /* 0x000fe400000010ff */
[----:B------:R-:W-:Y:S02]  /*a7f0*/  ISETP.GE.AND P1, PT, R0, UR17, PT ;  /* 0x0000001100007c0c */ /* 0x000fe4000bf26270 */
[----:B------:R-:W-:Y:S01]  /*a800*/  SEL R78, RZ, 0x1, P0 ;  /* 0x00000001ff4e7807 */ /* 0x000fe20000000000 */
[----:B------:R0:W-:Y:S10]  /*a810*/  STG.E.128 desc[UR4][R38.64], R32 ;  /* 0x0000002026007986 */ /* 0x0001f4000c101d04 */
[----:B------:R-:W-:Y:S05]  /*a820*/  @!P1 BRA `(.L_x_9001) ;  /* 0xffffff6400549947 */ /* 0x000fea000383ffff */
[----:B------:R-:W-:Y:S05]  /*a830*/  EXIT ;  /* 0x000000000000794d */ /* 0x000fea0003800000 */
.L_x_9000:
[----:B------:R-:W-:Y:S01]  /*a840*/  HFMA2.MMA R85, -RZ, RZ, 0, 1.847743988037109375e-06 ;  /* 0x0000001fff557435 */ /* 0x000fe200000001ff */
[----:B------:R-:W-:Y:S01]  /*a850*/  MOV R123, R79 ;  /* 0x0000004f007b7202 */ /* 0x000fe20000000f00 */
[----:B------:R-:W-:Y:S01]  /*a860*/  IMAD.MOV.U32 R84, RZ, RZ, 0x1 ;  /* 0x00000001ff547424 */ /* 0x000fe200078e00ff */
[----:B------:R-:W-:-:S08]  /*a870*/  MOV R86, 0xffffffff ;  /* 0xffffffff00567802 */ /* 0x000fd00000000f00 */
[----:B------:R-:W-:Y:S05]  /*a880*/  WARPSYNC.COLLECTIVE R86, `(.L_x_9002) ;  /* 0x0000000056087348 */ /* 0x000fea0003c00000 */
[----:B------:R0:W1:Y:S02]  /*a890*/  SHFL.BFLY P2, R124, R123, R84, R85 ;  /* 0x0c0000547b7c7389 */ /* 0x0000640000040055 */
[----:B01----:R-:W-:Y:S01]  /*a8a0*/  ENDCOLLECTIVE ;  /* 0x000000000000791b */ /* 0x003fe20003800000 */
.L_x_9002:
[----:B------:R-:W-:Y:S01]  /*a8b0*/  HFMA2.MMA R84, -RZ, RZ, 0, 1.1920928955078125e-07 ;  /* 0x00000002ff547435 */ /* 0x000fe200000001ff */
[----:B------:R-:W-:-:S04]  /*a8c0*/  IMAD.MOV.U32 R78, RZ, RZ, R124 ;  /* 0x000000ffff4e7224 */ /* 0x000fc800078e007c */
[----:B------:R-:W-:-:S05]  /*a8d0*/  FADD.FTZ R87, R79, R78 ;  /* 0x0000004e4f577221 */ /* 0x000fca0000010000 */
[----:B------:R-:W-:-:S07]  /*a8e0*/  MOV R123, R87 ;  /* 0x00000057007b7202 */ /* 0x000fce0000000f00 */
[----:B------:R-:W-:Y:S05]  /*a8f0*/  WARPSYNC.COLLECTIVE R86, `(.L_x_9003) ;  /* 0x0000000056087348 */ /* 0x000fea0003c00000 */
[----:B------:R0:W1:Y:S02]  /*a900*/  SHFL.BFLY P2, R124, R123, R84, R85 ;  /* 0x0c0000547b7c7389 */ /* 0x0000640000040055 */
[----:B01----:R-:W-:Y:S01]  /*a910*/  ENDCOLLECTIVE ;  /* 0x000000000000791b */ /* 0x003fe20003800000 */
.L_x_9003:
[----:B------:R-:W-:Y:S01]  /*a920*/  HFMA2.MMA R84, -RZ, RZ, 0, 2.384185791015625e-07 ;  /* 0x00000004ff547435 */ /* 0x000fe200000001ff */
[----:B------:R-:W-:-:S04]  /*a930*/  IMAD.MOV.U32 R78, RZ, RZ, R124 ;  /* 0x000000ffff4e7224 */ /* 0x000fc800078e007c */
[----:B------:R-:W-:-:S05]  /*a940*/  FADD.FTZ R119, R87, R78 ;  /* 0x0000004e57777221 */ /* 0x000fca0000010000 */
[----:B------:R-:W-:-:S07]  /*a950*/  MOV R123, R119 ;  /* 0x00000077007b7202 */ /* 0x000fce0000000f00 */
[----:B------:R-:W-:Y:S05]  /*a960*/  WARPSYNC.COLLECTIVE R86, `(.L_x_9004) ;  /* 0x0000000056087348 */ /* 0x000fea0003c00000 */
[----:B------:R0:W1:Y:S02]  /*a970*/  SHFL.BFLY P2, R124, R123, R84, R85 ;  /* 0x0c0000547b7c7389 */ /* 0x0000640000040055 */
[----:B01----:R-:W-:Y:S01]  /*a980*/  ENDCOLLECTIVE ;  /* 0x000000000000791b */ /* 0x003fe20003800000 */
.L_x_9004:
[----:B------:R-:W-:Y:S01]  /*a990*/  HFMA2.MMA R84, -RZ, RZ, 0, 4.76837158203125e-07 ;  /* 0x00000008ff547435 */ /* 0x000fe200000001ff */
[----:B------:R-:W-:-:S04]  /*a9a0*/  IMAD.MOV.U32 R78, RZ, RZ, R124 ;  /* 0x000000ffff4e7224 */ /* 0x000fc800078e007c */
[----:B------:R-:W-:-:S05]  /*a9b0*/  FADD.FTZ R120, R119, R78 ;  /* 0x0000004e77787221 */ /* 0x000fca0000010000 */
[----:B------:R-:W-:-:S07]  /*a9c0*/  MOV R123, R120 ;  /* 0x00000078007b7202 */ /* 0x000fce0000000f00 */
[----:B------:R-:W-:Y:S05]  /*a9d0*/  WARPSYNC.COLLECTIVE R86, `(.L_x_9005) ;  /* 0x0000000056087348 */ /* 0x000fea0003c00000 */
[----:B------:R0:W1:Y:S02]  /*a9e0*/  SHFL.BFLY P2, R124, R123, R84, R85 ;  /* 0x0c0000547b7c7389 */ /* 0x0000640000040055 */
[----:B01----:R-:W-:Y:S01]  /*a9f0*/  ENDCOLLECTIVE ;  /* 0x000000000000791b */ /* 0x003fe20003800000 */
.L_x_9005:
[----:B------:R-:W-:Y:S01]  /*aa00*/  HFMA2.MMA R84, -RZ, RZ, 0, 9.5367431640625e-07 ;  /* 0x00000010ff547435 */ /* 0x000fe200000001ff */
[----:B------:R-:W-:-:S04]  /*aa10*/  IMAD.MOV.U32 R121, RZ, RZ, R124 ;  /* 0x000000ffff797224 */ /* 0x000fc800078e007c */
[----:B------:R-:W-:-:S05]  /*aa20*/  FADD.FTZ R121, R120, R121 ;  /* 0x0000007978797221 */ /* 0x000fca0000010000 */
[----:B------:R-:W-:-:S07]  /*aa30*/  MOV R123, R121 ;  /* 0x00000079007b7202 */ /* 0x000fce0000000f00 */
[----:B------:R-:W-:Y:S05]  /*aa40*/  WARPSYNC.COLLECTIVE R86, `(.L_x_9006) ;  /* 0x0000000056087348 */ /* 0x000fea0003c00000 */
[----:B------:R0:W1:Y:S02]  /*aa50*/  SHFL.BFLY P2, R124, R123, R84, R85 ;  /* 0x0c0000547b7c7389 */ /* 0x0000640000040055 */
[----:B01----:R-:W-:Y:S01]  /*aa60*/  ENDCOLLECTIVE ;  /* 0x000000000000791b */ /* 0x003fe20003800000 */
.L_x_9006:
[----:B------:R-:W-:-:S04]  /*aa70*/  IMAD.MOV.U32 R78, RZ, RZ, R124 ;  /* 0x000000ffff4e7224 */ /* 0x000fc800078e007c */
        /* <DEDUP_REMOVED lines=50> */
[----:B------:R-:W-:-:S04]  /*ada0*/  HFMA2.MMA R84, -RZ, RZ, 0, 5.9604644775390625e-08 ;  /* 0x00000001ff547435 */ /* 0x000fc800000001ff */
[----:B------:R-:W-:-:S07]  /*adb0*/  MOV R123, R79 ;  /* 0x0000004f007b7202 */ /* 0x000fce0000000f00 */
[----:B------:R-:W-:Y:S05]  /*adc0*/  WARPSYNC.COLLECTIVE R86, `(.L_x_9007) ;  /* 0x0000000056087348 */ /* 0x000fea0003c00000 */
[----:B------:R0:W1:Y:S02]  /*add0*/  SHFL.BFLY P2, R124, R123, R84, R85 ;  /* 0x0c0000547b7c7389 */ /* 0x0000640000040055 */
[----:B01----:R-:W-:Y:S01]  /*ade0*/  ENDCOLLECTIVE ;  /* 0x000000000000791b */ /* 0x003fe20003800000 */
.L_x_9007:
[----:B------:R-:W-:Y:S01]  /*adf0*/  HFMA2.MMA R84, -RZ, RZ, 0, 1.1920928955078125e-07 ;  /* 0x00000002ff547435 */ /* 0x000fe200000001ff */
[----:B------:R-:W-:-:S04]  /*ae00*/  IMAD.MOV.U32 R120, RZ, RZ, R124 ;  /* 0x000000ffff787224 */ /* 0x000fc800078e007c */
[----:B------:R-:W-:-:S05]  /*ae10*/  FADD.FTZ R120, R79, R120 ;  /* 0x000000784f787221 */ /* 0x000fca0000010000 */
[----:B------:R-:W-:-:S07]  /*ae20*/  MOV R123, R120 ;  /* 0x00000078007b7202 */ /* 0x000fce0000000f00 */
[----:B------:R-:W-:Y:S05]  /*ae30*/  WARPSYNC.COLLECTIVE R86, `(.L_x_9008) ;  /* 0x0000000056087348 */ /* 0x000fea0003c00000 */
[----:B------:R0:W1:Y:S02]  /*ae40*/  SHFL.BFLY P2, R124, R123, R84, R85 ;  /* 0x0c0000547b7c7389 */ /* 0x0000640000040055 */
[----:B01----:R-:W-:Y:S01]  /*ae50*/  ENDCOLLECTIVE ;  /* 0x000000000000791b */ /* 0x003fe20003800000 */
.L_x_9008:
[----:B------:R-:W-:Y:S01]  /*ae60*/  HFMA2.MMA R84, -RZ, RZ, 0, 2.384185791015625e-07 ;  /* 0x00000004ff547435 */ /* 0x000fe200000001ff */
[----:B------:R-:W-:-:S04]  /*ae70*/  IMAD.MOV.U32 R87, RZ, RZ, R124 ;  /* 0x000000ffff577224 */ /* 0x000fc800078e007c */
[----:B------:R-:W-:-:S05]  /*ae80*/  FADD.FTZ R87, R120, R87 ;  /* 0x0000005778577221 */ /* 0x000fca0000010000 */
[----:B------:R-:W-:-:S07]  /*ae90*/  MOV R123, R87 ;  /* 0x00000057007b7202 */ /* 0x000fce0000000f00 */
[----:B------:R-:W-:Y:S05]  /*aea0*/  WARPSYNC.COLLECTIVE R86, `(.L_x_9009) ;  /* 0x0000000056087348 */ /* 0x000fea0003c00000 */
[----:B------:R0:W1:Y:S02]  /*aeb0*/  SHFL.BFLY P2, R124, R123, R84, R85 ;  /* 0x0c0000547b7c7389 */ /* 0x0000640000040055 */
[----:B01----:R-:W-:Y:S01]  /*aec0*/  ENDCOLLECTIVE ;  /* 0x000000000000791b */ /* 0x003fe20003800000 */
.L_x_9009:
[----:B------:R-:W-:Y:S01]  /*aed0*/  HFMA2.MMA R84, -RZ, RZ, 0, 4.76837158203125e-07 ;  /* 0x00000008ff547435 */ /* 0x000fe200000001ff */
[----:B------:R-:W-:-:S04]  /*aee0*/  IMAD.MOV.U32 R122, RZ, RZ, R124 ;  /* 0x000000ffff7a7224 */ /* 0x000fc800078e007c */
[----:B------:R-:W-:-:S05]  /*aef0*/  FADD.FTZ R122, R87, R122 ;  /* 0x0000007a577a7221 */ /* 0x000fca0000010000 */
[----:B------:R-:W-:-:S07]  /*af00*/  MOV R123, R122 ;  /* 0x0000007a007b7202 */ /* 0x000fce0000000f00 */
[----:B------:R-:W-:Y:S05]  /*af10*/  WARPSYNC.COLLECTIVE R86, `(.L_x_9010) ;  /* 0x0000000056087348 */ /* 0x000fea0003c00000 */
[----:B------:R0:W1:Y:S02]  /*af20*/  SHFL.BFLY P2, R124, R123, R84, R85 ;  /* 0x0c0000547b7c7389 */ /* 0x0000640000040055 */
[----:B01----:R-:W-:Y:S01]  /*af30*/  ENDCOLLECTIVE ;  /* 0x000000000000791b */ /* 0x003fe20003800000 */
.L_x_9010:
[----:B------:R-:W-:Y:S01]  /*af40*/  HFMA2.MMA R84, -RZ, RZ, 0, 9.5367431640625e-07 ;  /* 0x00000010ff547435 */ /* 0x000fe200000001ff */
[----:B------:R-:W-:-:S04]  /*af50*/  IMAD.MOV.U32 R119, RZ, RZ, R124 ;  /* 0x000000ffff777224 */ /* 0x000fc800078e007c */
[----:B------:R-:W-:-:S05]  /*af60*/  FADD.FTZ R119, R122, R119 ;  /* 0x000000777a777221 */ /* 0x000fca0000010000 */
[----:B------:R-:W-:-:S07]  /*af70*/  MOV R123, R119 ;  /* 0x00000077007b7202 */ /* 0x000fce0000000f00 */
[----:B------:R-:W-:Y:S05]  /*af80*/  WARPSYNC.COLLECTIVE R86, `(.L_x_9011) ;  /* 0x0000000056087348 */ /* 0x000fea0003c00000 */
[----:B------:R0:W1:Y:S02]  /*af90*/  SHFL.BFLY P2, R124, R123, R84, R85 ;  /* 0x0c0000547b7c7389 */ /* 0x0000640000040055 */
[----:B01----:R-:W-:Y:S01]  /*afa0*/  ENDCOLLECTIVE ;  /* 0x000000000000791b */ /* 0x003fe20003800000 */
.L_x_9011:
[----:B------:R-:W-:Y:S05]  /*afb0*/  BRA `(.L_x_9012) ;  /* 0xffffffec007c7947 */ /* 0x000fea000383ffff */
.L_x_9013:
        /* <DEDUP_REMOVED lines=12> */
.L_x_23269:


//--------------------- .text._ZN10layer_norm13ln_fwd_kernelINS_13Kernel_traitsI13__nv_bfloat16S2_fS2_fjLj3072ELj1ELj1ELj4ELj16ENS_18Kernel_traits_baseILj3072ES2_S2_fS2_fjLj128EEEEELb1ELb1ELb1ELb0EEEvNS_9FwdParamsE --------------------------
	.section	.text._ZN10layer_norm13ln_fwd_kernelINS_13Kernel_traitsI13__nv_bfloat16S2_fS2_fjLj3072ELj1ELj1ELj4ELj16ENS_18Kernel_traits_baseILj3072ES2_S2_fS2_fjLj128EEEEELb1ELb1ELb1ELb0EEEvNS_9FwdParamsE,"ax",@progbits
	.align	128
        .global         _ZN10layer_norm13ln_fwd_kernelINS_13Kernel_traitsI13__nv_bfloat16S2_fS2_fjLj3072ELj1ELj1ELj4ELj16ENS_18Kernel_traits_baseILj3072ES2_S2_fS2_fjLj128EEEEELb1ELb1ELb1ELb0EEEvNS_9FwdParamsE
        .type           _ZN10layer_norm13ln_fwd_kernelINS_13Kernel_traitsI13__nv_bfloat16S2_fS2_fjLj3072ELj1ELj1ELj4ELj16ENS_18Kernel_traits_baseILj3072ES2_S2_fS2_fjLj128EEEEELb1ELb1ELb1ELb0EEEvNS_9FwdParamsE,@function
        .size           _ZN10layer_norm13ln_fwd_kernelINS_13Kernel_traitsI13__nv_bfloat16S2_fS2_fjLj3072ELj1ELj1ELj4ELj16ENS_18Kernel_traits_baseILj3072ES2_S2_fS2_fjLj128EEEEELb1ELb1ELb1ELb0EEEvNS_9FwdParamsE,(.L_x_23270 - _ZN10layer_norm13ln_fwd_kernelINS_13Kernel_traitsI13__nv_bfloat16S2_fS2_fjLj3072ELj1ELj1ELj4ELj16ENS_18Kernel_traits_baseILj3072ES2_S2_fS2_fjLj128EEEEELb1ELb1ELb1ELb0EEEvNS_9FwdParamsE)
        .other          _ZN10layer_norm13ln_fwd_kernelINS_13Kernel_traitsI13__nv_bfloat16S2_fS2_fjLj3072ELj1ELj1ELj4ELj16ENS_18Kernel_traits_baseILj3072ES2_S2_fS2_fjLj128EEEEELb1ELb1ELb1ELb0EEEvNS_9FwdParamsE,@"STO_CUDA_ENTRY STV_DEFAULT"
_ZN10layer_norm13ln_fwd_kernelINS_13Kernel_traitsI13__nv_bfloat16S2_fS2_fjLj3072ELj1ELj1ELj4ELj16ENS_18Kernel_traits_baseILj3072ES2_S2_fS2_fjLj128EEEEELb1ELb1ELb1ELb0EEEvNS_9FwdParamsE:
.text._ZN10layer_norm13ln_fwd_kernelINS_13Kernel_traitsI13__nv_bfloat16S2_fS2_fjLj3072ELj1ELj1ELj4ELj16ENS_18Kernel_traits_baseILj3072ES2_S2_fS2_fjLj128EEEEELb1ELb1ELb1ELb0EEEvNS_9FwdParamsE:
        /* <DEDUP_REMOVED lines=68> */
[----:B-1----:R-:W-:Y:S02]  /*0440*/  SHF.R.S32.HI R5, RZ, 0x1f, R10 ;  /* 0x0000001fff057819 */ /* 0x002fe4000001140a */
[----:B------:R-:W-:Y:S02]  /*0450*/  LOP3.LUT R116, R3, UR26, R6, 0x96, !PT ;  /* 0x0000001a03747c12 */ /* 0x000fe4000f8e9606 */
        /* <DEDUP_REMOVED lines=45> */
.L_x_9015:
[----:B------:R-:W-:Y:S05]  /*0730*/  BSYNC B0 ;  /* 0x0000000000007941 */ /* 0x000fea0003800000 */
.L_x_9014:
        /* <DEDUP_REMOVED lines=11> */
[C---:B------:R-:W-:Y:S01]  /*07f0*/  @P2 LEA.HI.X R39, R3.reuse, UR9, RZ, 0x4, P3 ;  /* 0x0000000903272c11 */ /* 0x040fe200098f24ff */
[----:B------:R-:W2:Y:S04]  /*0800*/  LDG.E.128 R8, desc[UR6][R8.64] ;  /* 0x0000000608087981 */ /* 0x000ea8000c1e1d00 */
[----:B------:R-:W3:Y:S04]  /*0810*/  LDG.E.128 R20, desc[UR6][R20.64] ;  /* 0x0000000614147981 */ /* 0x000ee8000c1e1d00 */
[----:B------:R-:W5:Y:S01]  /*0820*/  @P2 LDG.E.128 R36, desc[UR6][R38.64] ;  /* 0x0000000626242981 */ /* 0x000f62000c1e1d00 */
[----:B------:R-:W-:Y:S01]  /*0830*/  VIADD R3, R3, 0x80 ;  /* 0x0000008003037836 */ /* 0x000fe20000000000 */
        /* <DEDUP_REMOVED lines=10> */
.L_x_9017:
[----:B------:R-:W-:Y:S05]  /*08e0*/  BSYNC B0 ;  /* 0x0000000000007941 */ /* 0x000fea0003800000 */
.L_x_9016:
        /* <DEDUP_REMOVED lines=25> */
.L_x_9019:
[----:B------:R-:W-:Y:S05]  /*0a80*/  BSYNC B0 ;  /* 0x0000000000007941 */ /* 0x000fea0003800000 */
.L_x_9018:
        /* <DEDUP_REMOVED lines=14> */
[C---:B------:R-:W-:Y:S01]  /*0b70*/  SHF.L.U32 R36, R0.reuse, 0x5, RZ ;  /* 0x0000000500247819 */ /* 0x040fe200000006ff */
[----:B------:R-:W-:Y:S01]  /*0b80*/  IMAD.U32 R83, R35, 0x10000, RZ ;  /* 0x0001000023537824 */ /* 0x000fe200078e00ff */
[----:B------:R-:W-:Y:S01]  /*0b90*/  LOP3.LUT R33, R0, 0x60, RZ, 0xc0, !PT ;  /* 0x0000006000217812 */ /* 0x000fe200078ec0ff */
[----:B------:R-:W-:Y:S01]  /*0ba0*/  IMAD.HI.U32 R85, R114, -0x326172a9, RZ ;  /* 0xcd9e8d5772557827 */ /* 0x000fe200078e00ff */
[----:B------:R-:W-:Y:S01]  /*0bb0*/  LOP3.LUT R32, R45, 0x7f, RZ, 0xc0, !PT ;  /* 0x0000007f2d207812 */ /* 0x000fe200078ec0ff */
[----:B------:R-:W-:Y:S01]  /*0bc0*/  ULDC.U8 UR8, c[0x0][0x2a0] ;  /* 0x0000a80000087ab9 */ /* 0x000fe20000000000 */
[----:B------:R-:W-:Y:S01]  /*0bd0*/  PRMT R122, R37, 0x7632, R122 ;  /* 0x00007632257a7816 */ /* 0x000fe2000000007a */
[----:B------:R-:W-:Y:S01]  /*0be0*/  IMAD.HI.U32 R86, R116, -0x2daee0ad, RZ ;  /* 0xd2511f5374567827 */ /* 0x000fe200078e00ff */
[----:B------:R-:W-:Y:S01]  /*0bf0*/  LOP3.LUT R37, R36, 0x3e0, RZ, 0xc0, !PT ;  /* 0x000003e024257812 */ /* 0x000fe200078ec0ff */
[----:B------:R-:W-:Y:S01]  /*0c00*/  ULDC UR9, c[0x0][0x294] ;  /* 0x0000a50000097ab9 */ /* 0x000fe20000000800 */
        /* <DEDUP_REMOVED lines=14> */
[----:B------:R-:W-:Y:S01]  /*0cf0*/  SHF.L.U32 R7, R8, 0x10, RZ ;  /* 0x0000001008077819 */ /* 0x000fe200000006ff */
[----:B------:R-:W-:Y:S01]  /*0d00*/  IMAD.U32 R8, R9, 0x10000, RZ ;  /* 0x0001000009087824 */ /* 0x000fe200078e00ff */
[----:B------:R-:W-:Y:S01]  /*0d10*/  SHF.L.U32 R33, R33, 0x3, RZ ;  /* 0x0000000321217819 */ /* 0x000fe200000006ff */
[----:B------:R-:W-:Y:S01]  /*0d20*/  IMAD.U32 R9, R10, 0x10000, RZ ;  /* 0x000100000a097824 */ /* 0x000fe200078e00ff */
[----:B------:R-:W-:Y:S01]  /*0d30*/  SHF.L.U32 R10, R11, 0x10, RZ ;  /* 0x000000100b0a7819 */ /* 0x000fe200000006ff */
[----:B------:R-:W-:Y:S01]  /*0d40*/  IMAD.U32 R11, R12, 0x10000, RZ ;  /* 0x000100000c0b7824 */ /* 0x000fe200078e00ff */
[----:B------:R-:W-:Y:S01]  /*0d50*/  I2FP.F32.U32 R33, R33 ;  /* 0x0000002100217245 */ /* 0x000fe20000201000 */
[----:B------:R-:W-:Y:S01]  /*0d60*/  IMAD.U32 R12, R13, 0x10000, RZ ;  /* 0x000100000d0c7824 */ /* 0x000fe200078e00ff */
[----:B------:R-:W-:Y:S01]  /*0d70*/  SHF.L.U32 R13, R14, 0x10, RZ ;  /* 0x000000100e0d7819 */ /* 0x000fe200000006ff */
[----:B------:R-:W-:Y:S01]  /*0d80*/  IMAD.U32 R14, R15, 0x10000, RZ ;  /* 0x000100000f0e7824 */ /* 0x000fe200078e00ff */
[----:B------:R0:W1:Y:S01]  /*0d90*/  MUFU.RCP R121, R33 ;  /* 0x0000002100797308 */ /* 0x0000620000001000 */
[----:B------:R-:W-:Y:S01]  /*0da0*/  IMAD.U32 R15, R16, 0x10000, RZ ;  /* 0x00010000100f7824 */ /* 0x000fe200078e00ff */
[----:B------:R-:W-:Y:S01]  /*0db0*/  SHF.L.U32 R16, R17, 0x10, RZ ;  /* 0x0000001011107819 */ /* 0x000fe200000006ff */
[----:B------:R-:W-:Y:S01]  /*0dc0*/  IMAD.U32 R17, R18, 0x10000, RZ ;  /* 0x0001000012117824 */ /* 0x000fe200078e00ff */
[----:B------:R-:W-:Y:S01]  /*0dd0*/  VIMNMX R37, R37, 0x20, PT ;  /* 0x0000002025257848 */ /* 0x000fe20003fe0100 */
[----:B------:R-:W-:Y:S01]  /*0de0*/  IMAD.U32 R18, R19, 0x10000, RZ ;  /* 0x0001000013127824 */ /* 0x000fe200078e00ff */
[----:B------:R-:W-:Y:S01]  /*0df0*/  SHF.L.U32 R19, R20, 0x10, RZ ;  /* 0x0000001014137819 */ /* 0x000fe200000006ff */
[----:B------:R-:W-:Y:S01]  /*0e00*/  IMAD.U32 R20, R21, 0x10000, RZ ;  /* 0x0001000015147824 */ /* 0x000fe200078e00ff */
[----:B------:R-:W-:Y:S01]  /*0e10*/  PRMT R129, R34, 0x7632, R129 ;  /* 0x0000763222817816 */ /* 0x000fe20000000081 */
[----:B------:R-:W-:Y:S01]  /*0e20*/  IMAD.U32 R21, R22, 0x10000, RZ ;  /* 0x0001000016157824 */ /* 0x000fe200078e00ff */
[----:B------:R-:W-:Y:S01]  /*0e30*/  PRMT R128, R35, 0x7632, R128 ;  /* 0x0000763223807816 */ /* 0x000fe20000000080 */
[----:B------:R-:W-:Y:S01]  /*0e40*/  IMAD R35, R46, -0x2daee0ad, RZ ;  /* 0xd2511f532e237824 */ /* 0x000fe200078e02ff */
[----:B------:R-:W-:Y:S01]  /*0e50*/  SHF.L.U32 R22, R23, 0x10, RZ ;  /* 0x0000001017167819 */ /* 0x000fe200000006ff */
[----:B------:R-:W-:Y:S01]  /*0e60*/  IMAD R34, R47, -0x326172a9, RZ ;  /* 0xcd9e8d572f227824 */ /* 0x000fe200078e02ff */
[----:B------:R-:W-:Y:S01]  /*0e70*/  PRMT R117, R40, 0x7632, R117 ;  /* 0x0000763228757816 */ /* 0x000fe20000000075 */
[----:B------:R-:W-:Y:S01]  /*0e80*/  IMAD.U32 R23, R24, 0x10000, RZ ;  /* 0x0001000018177824 */ /* 0x000fe200078e00ff */
[----:B------:R-:W-:Y:S01]  /*0e90*/  PRMT R119, R42, 0x7632, R119 ;  /* 0x000076322a777816 */ /* 0x000fe20000000077 */
[----:B------:R-:W-:Y:S01]  /*0ea0*/  IMAD.IADD R37, R32, 0x1, R37 ;  /* 0x0000000120257824 */ /* 0x000fe200078e0225 */
        /* <DEDUP_REMOVED lines=40> */
[----:B------:R-:W-:Y:S01]  /*1130*/  SHF.L.U32 R124, R124, 0x10, RZ ;  /* 0x000000107c7c7819 */ /* 0x000fe200000006ff */
[----:B------:R-:W-:Y:S01]  /*1140*/  IMAD.MOV.U32 R115, RZ, RZ, RZ ;  /* 0x000000ffff737224 */ /* 0x000fe200078e00ff */
[----:B------:R-:W-:Y:S01]  /*1150*/  SHF.L.U32 R129, R129, 0x10, RZ ;  /* 0x0000001081817819 */ /* 0x000fe200000006ff */
[----:B------:R-:W-:Y:S01]  /*1160*/  IMAD.U32 R117, R117, 0x10000, RZ ;  /* 0x0001000075757824 */ /* 0x000fe200078e00ff */
[----:B------:R-:W-:Y:S01]  /*1170*/  ULDC UR12, c[0x0][0x290] ;  /* 0x0000a400000c7ab9 */ /* 0x000fe20000000800 */
        /* <DEDUP_REMOVED lines=10> */
[----:B01----:R-:W-:-:S07]  /*1220*/  IMAD.SHL.U32 R130, R37, 0x8, RZ ;  /* 0x0000000825827824 */ /* 0x003fce00078e00ff */
.L_x_9253:
        /* <DEDUP_REMOVED lines=9> */
[----:B------:R-:W-:Y:S01]  /*12c0*/  IMAD.MOV.U32 R145, RZ, RZ, RZ ;  /* 0x000000ffff917224 */ /* 0x000fe200078e00ff */
[----:B------:R-:W-:Y:S02]  /*12d0*/  SHF.R.S32.HI R144, RZ, 0x1f, R31 ;  /* 0x0000001fff907819 */ /* 0x000fe4000001141f */
[----:B--2---:R-:W-:-:S13]  /*12e0*/  ISETP.GE.AND P2, PT, R146, 0x1, PT ;  /* 0x000000019200780c */ /* 0x004fda0003f46270 */
        /* <DEDUP_REMOVED lines=39> */
.L_x_9025:
[----:B------:R-:W-:-:S07]  /*1560*/  IMAD.MOV.U32 R70, RZ, RZ, R114 ;  /* 0x000000ffff467224 */ /* 0x000fce00078e0072 */
.L_x_9026:
[----:B------:R-:W-:Y:S05]  /*1570*/  BSYNC B2 ;  /* 0x0000000000027941 */ /* 0x000fea0003800000 */
.L_x_9024:
        /* <DEDUP_REMOVED lines=16> */
.L_x_9030:
[----:B------:R-:W-:Y:S05]  /*1680*/  BSYNC B3 ;  /* 0x0000000000037941 */ /* 0x000fea0003800000 */
.L_x_9029:
        /* <DEDUP_REMOVED lines=44> */
.L_x_9028:
[----:B------:R-:W-:Y:S05]  /*1950*/  BSYNC B2 ;  /* 0x0000000000027941 */ /* 0x000fea0003800000 */
.L_x_9027:
        /* <DEDUP_REMOVED lines=11> */
.L_x_9023:
[----:B------:R-:W-:Y:S05]  /*1a10*/  BSYNC B1 ;  /* 0x0000000000017941 */ /* 0x000fea0003800000 */
.L_x_9022:
        /* <DEDUP_REMOVED lines=18> */
.L_x_9034:
[----:B------:R-:W-:-:S07]  /*1b40*/  IMAD.MOV.U32 R45, RZ, RZ, R114 ;  /* 0x000000ffff2d7224 */ /* 0x000fce00078e0072 */
.L_x_9035:
[----:B------:R-:W-:Y:S05]  /*1b50*/  BSYNC B2 ;  /* 0x0000000000027941 */ /* 0x000fea0003800000 */
.L_x_9033:
        /* <DEDUP_REMOVED lines=16> */
.L_x_9039:
[----:B------:R-:W-:Y:S05]  /*1c60*/  BSYNC B3 ;  /* 0x0000000000037941 */ /* 0x000fea0003800000 */
.L_x_9038:
        /* <DEDUP_REMOVED lines=44> */
.L_x_9037:
[----:B------:R-:W-:Y:S05]  /*1f30*/  BSYNC B2 ;  /* 0x0000000000027941 */ /* 0x000fea0003800000 */
.L_x_9036:
        /* <DEDUP_REMOVED lines=12> */
.L_x_9032:
[----:B------:R-:W-:Y:S05]  /*2000*/  BSYNC B1 ;  /* 0x0000000000017941 */ /* 0x000fea0003800000 */
.L_x_9031:
        /* <DEDUP_REMOVED lines=18> */
.L_x_9043:
[----:B------:R-:W-:-:S07]  /*2130*/  IMAD.MOV.U32 R102, RZ, RZ, R114 ;  /* 0x000000ffff667224 */ /* 0x000fce00078e0072 */
.L_x_9044:
[----:B------:R-:W-:Y:S05]  /*2140*/  BSYNC B2 ;  /* 0x0000000000027941 */ /* 0x000fea0003800000 */
.L_x_9042:
        /* <DEDUP_REMOVED lines=16> */
.L_x_9048:
[----:B------:R-:W-:Y:S05]  /*2250*/  BSYNC B3 ;  /* 0x0000000000037941 */ /* 0x000fea0003800000 */
.L_x_9047:
        /* <DEDUP_REMOVED lines=44> */
.L_x_9046:
[----:B------:R-:W-:Y:S05]  /*2520*/  BSYNC B2 ;  /* 0x0000000000027941 */ /* 0x000fea0003800000 */
.L_x_9045:
        /* <DEDUP_REMOVED lines=11> */
.L_x_9041:
[----:B------:R-:W-:Y:S05]  /*25e0*/  BSYNC B1 ;  /* 0x0000000000017941 */ /* 0x000fea0003800000 */
.L_x_9040:
        /* <DEDUP_REMOVED lines=18> */
.L_x_9052:
[----:B------:R-:W-:-:S07]  /*2710*/  IMAD.MOV.U32 R47, RZ, RZ, R114 ;  /* 0x000000ffff2f7224 */ /* 0x000fce00078e0072 */
.L_x_9053:
[----:B------:R-:W-:Y:S05]  /*2720*/  BSYNC B2 ;  /* 0x0000000000027941 */ /* 0x000fea0003800000 */
.L_x_9051:
        /* <DEDUP_REMOVED lines=16> */
.L_x_9057:
[----:B------:R-:W-:Y:S05]  /*2830*/  BSYNC B3 ;  /* 0x0000000000037941 */ /* 0x000fea0003800000 */
.L_x_9056:
        /* <DEDUP_REMOVED lines=44> */
.L_x_9055:
[----:B------:R-:W-:Y:S05]  /*2b00*/  BSYNC B2 ;  /* 0x0000000000027941 */ /* 0x000fea0003800000 */
.L_x_9054:
        /* <DEDUP_REMOVED lines=12> */
.L_x_9050:
[----:B------:R-:W-:Y:S05]  /*2bd0*/  BSYNC B1 ;  /* 0x0000000000017941 */ /* 0x000fea0003800000 */
.L_x_9049:
        /* <DEDUP_REMOVED lines=18> */
.L_x_9061:
[----:B------:R-:W-:-:S07]  /*2d00*/  IMAD.MOV.U32 R102, RZ, RZ, R114 ;  /* 0x000000ffff667224 */ /* 0x000fce00078e0072 */
.L_x_9062:
[----:B------:R-:W-:Y:S05]  /*2d10*/  BSYNC B2 ;  /* 0x0000000000027941 */ /* 0x000fea0003800000 */
.L_x_9060:
        /* <DEDUP_REMOVED lines=16> */
.L_x_9066:
[----:B------:R-:W-:Y:S05]  /*2e20*/  BSYNC B3 ;  /* 0x0000000000037941 */ /* 0x000fea0003800000 */
.L_x_9065:
        /* <DEDUP_REMOVED lines=44> */
.L_x_9064:
[----:B------:R-:W-:Y:S05]  /*30f0*/  BSYNC B2 ;  /* 0x0000000000027941 */ /* 0x000fea0003800000 */
.L_x_9063:
        /* <DEDUP_REMOVED lines=11> */
.L_x_9059:
[----:B------:R-:W-:Y:S05]  /*31b0*/  BSYNC B1 ;  /* 0x0000000000017941 */ /* 0x000fea0003800000 */
.L_x_9058:
        /* <DEDUP_REMOVED lines=18> */
.L_x_9070:
[----:B------:R-:W-:-:S07]  /*32e0*/  IMAD.MOV.U32 R49, RZ, RZ, R114 ;  /* 0x000000ffff317224 */ /* 0x000fce00078e0072 */
.L_x_9071:
[----:B------:R-:W-:Y:S05]  /*32f0*/  BSYNC B2 ;  /* 0x0000000000027941 */ /* 0x000fea0003800000 */
.L_x_9069:
        /* <DEDUP_REMOVED lines=16> */
.L_x_9075:
[----:B------:R-:W-:Y:S05]  /*3400*/  BSYNC B3 ;  /* 0x0000000000037941 */ /* 0x000fea0003800000 */
.L_x_9074:
        /* <DEDUP_REMOVED lines=44> */
.L_x_9073:
[----:B------:R-:W-:Y:S05]  /*36d0*/  BSYNC B2 ;  /* 0x0000000000027941 */ /* 0x000fea0003800000 */
.L_x_9072:
        /* <DEDUP_REMOVED lines=12> */
.L_x_9068:
[----:B------:R-:W-:Y:S05]  /*37a0*/  BSYNC B1 ;  /* 0x0000000000017941 */ /* 0x000fea0003800000 */
.L_x_9067:
        /* <DEDUP_REMOVED lines=18> */
.L_x_9079:
[----:B------:R-:W-:-:S07]  /*38d0*/  IMAD.MOV.U32 R137, RZ, RZ, R114 ;  /* 0x000000ffff897224 */ /* 0x000fce00078e0072 */
.L_x_9080:
[----:B------:R-:W-:Y:S05]  /*38e0*/  BSYNC B2 ;  /* 0x0000000000027941 */ /* 0x000fea0003800000 */
.L_x_9078:
        /* <DEDUP_REMOVED lines=16> */
.L_x_9084:
[----:B------:R-:W-:Y:S05]  /*39f0*/  BSYNC B3 ;  /* 0x0000000000037941 */ /* 0x000fea0003800000 */
.L_x_9083:
        /* <DEDUP_REMOVED lines=44> */
.L_x_9082:
[----:B------:R-:W-:Y:S05]  /*3cc0*/  BSYNC B2 ;  /* 0x0000000000027941 */ /* 0x000fea0003800000 */
.L_x_9081:
        /* <DEDUP_REMOVED lines=11> */
.L_x_9077:
[----:B------:R-:W-:Y:S05]  /*3d80*/  BSYNC B1 ;  /* 0x0000000000017941 */ /* 0x000fea0003800000 */
.L_x_9076:
        /* <DEDUP_REMOVED lines=18> */
.L_x_9088:
[----:B------:R-:W-:-:S07]  /*3eb0*/  IMAD.MOV.U32 R51, RZ, RZ, R114 ;  /* 0x000000ffff337224 */ /* 0x000fce00078e0072 */
.L_x_9089:
[----:B------:R-:W-:Y:S05]  /*3ec0*/  BSYNC B2 ;  /* 0x0000000000027941 */ /* 0x000fea0003800000 */
.L_x_9087:
        /* <DEDUP_REMOVED lines=16> */
.L_x_9093:
[----:B------:R-:W-:Y:S05]  /*3fd0*/  BSYNC B3 ;  /* 0x0000000000037941 */ /* 0x000fea0003800000 */
.L_x_9092:
        /* <DEDUP_REMOVED lines=44> */
.L_x_9091:
[----:B------:R-:W-:Y:S05]  /*42a0*/  BSYNC B2 ;  /* 0x0000000000027941 */ /* 0x000fea0003800000 */
.L_x_9090:
        /* <DEDUP_REMOVED lines=12> */
.L_x_9086:
[----:B------:R-:W-:Y:S05]  /*4370*/  BSYNC B1 ;  /* 0x0000000000017941 */ /* 0x000fea0003800000 */
.L_x_9085:
[----:B------:R-:W0:Y:S01]  /*4380*/  LDC.64 R68, c[0x0][0x238] ;  /* 0x00008e00ff447b82 */ /* 0x000e220000000a00 */
[----:B------:R-:W-:Y:S01]  /*4390*/  BSSY B1, `(.L_x_9094) ;  /* 0x0000019000017945 */ /* 0x000fe20003800000 */
[----:B0-----:R-:W-:-:S05]  /*43a0*/  IMAD.WIDE.U32 R68, R147, 0x20, R68 ;  /* 0x0000002093447825 */ /* 0x001fca00078e0044 */
[----:B------:R0:W-:Y:S04]  /*43b0*/  STG.E.128 desc[UR6][R68.64], R44 ;  /* 0x0000002c44007986 */ /* 0x0001e8000c101d06 */
        /* <DEDUP_REMOVED lines=22> */
.L_x_9095:
[----:B------:R-:W-:Y:S05]  /*4520*/  BSYNC B1 ;  /* 0x0000000000017941 */ /* 0x000fea0003800000 */
.L_x_9094:
[----:B------:R-:W-:Y:S01]  /*4530*/  IADD3 R147, R147, 0x80, RZ ;  /* 0x0000008093937810 */ /* 0x000fe20007ffe0ff */
[----:B------:R-:W-:-:S07]  /*4540*/  VIADD R145, R145, 0x80 ;  /* 0x0000008091917836 */ /* 0x000fce0000000000 */
.L_x_9021:
[----:B------:R-:W-:Y:S05]  /*4550*/  BSYNC B0 ;  /* 0x0000000000007941 */ /* 0x000fea0003800000 */
.L_x_9020:
        /* <DEDUP_REMOVED lines=32> */
.L_x_9101:
[----:B------:R-:W-:-:S07]  /*4760*/  IMAD.MOV.U32 R70, RZ, RZ, R114 ;  /* 0x000000ffff467224 */ /* 0x000fce00078e0072 */
.L_x_9102:
[----:B------:R-:W-:Y:S05]  /*4770*/  BSYNC B2 ;  /* 0x0000000000027941 */ /* 0x000fea0003800000 */
.L_x_9100:
        /* <DEDUP_REMOVED lines=16> */
.L_x_9106:
[----:B------:R-:W-:Y:S05]  /*4880*/  BSYNC B3 ;  /* 0x0000000000037941 */ /* 0x000fea0003800000 */
.L_x_9105:
        /* <DEDUP_REMOVED lines=44> */
.L_x_9104:
[----:B------:R-:W-:Y:S05]  /*4b50*/  BSYNC B2 ;  /* 0x0000000000027941 */ /* 0x000fea0003800000 */
.L_x_9103:
        /* <DEDUP_REMOVED lines=11> */
.L_x_9099:
[----:B------:R-:W-:Y:S05]  /*4c10*/  BSYNC B1 ;  /* 0x0000000000017941 */ /* 0x000fea0003800000 */
.L_x_9098:
        /* <DEDUP_REMOVED lines=18> */
.L_x_9110:
[----:B------:R-:W-:-:S07]  /*4d40*/  IMAD.MOV.U32 R53, RZ, RZ, R114 ;  /* 0x000000ffff357224 */ /* 0x000fce00078e0072 */
.L_x_9111:
[----:B------:R-:W-:Y:S05]  /*4d50*/  BSYNC B2 ;  /* 0x0000000000027941 */ /* 0x000fea0003800000 */
.L_x_9109:
        /* <DEDUP_REMOVED lines=16> */
.L_x_9115:
[----:B------:R-:W-:Y:S05]  /*4e60*/  BSYNC B3 ;  /* 0x0000000000037941 */ /* 0x000fea0003800000 */
.L_x_9114:
        /* <DEDUP_REMOVED lines=44> */
.L_x_9113:
[----:B------:R-:W-:Y:S05]  /*5130*/  BSYNC B2 ;  /* 0x0000000000027941 */ /* 0x000fea0003800000 */
.L_x_9112:
        /* <DEDUP_REMOVED lines=12> */
.L_x_9108:
[----:B------:R-:W-:Y:S05]  /*5200*/  BSYNC B1 ;  /* 0x0000000000017941 */ /* 0x000fea0003800000 */
.L_x_9107:
        /* <DEDUP_REMOVED lines=18> */
.L_x_9119:
[----:B------:R-:W-:-:S07]  /*5330*/  IMAD.MOV.U32 R102, RZ, RZ, R114 ;  /* 0x000000ffff667224 */ /* 0x000fce00078e0072 */
.L_x_9120:
[----:B------:R-:W-:Y:S05]  /*5340*/  BSYNC B2 ;  /* 0x0000000000027941 */ /* 0x000fea0003800000 */
.L_x_9118:
        /* <DEDUP_REMOVED lines=16> */
.L_x_9124:
[----:B------:R-:W-:Y:S05]  /*5450*/  BSYNC B3 ;  /* 0x0000000000037941 */ /* 0x000fea0003800000 */
.L_x_9123:
        /* <DEDUP_REMOVED lines=44> */
.L_x_9122:
[----:B------:R-:W-:Y:S05]  /*5720*/  BSYNC B2 ;  /* 0x0000000000027941 */ /* 0x000fea0003800000 */
.L_x_9121:
        /* <DEDUP_REMOVED lines=11> */
.L_x_9117:
[----:B------:R-:W-:Y:S05]  /*57e0*/  BSYNC B1 ;  /* 0x0000000000017941 */ /* 0x000fea0003800000 */
.L_x_9116:
        /* <DEDUP_REMOVED lines=18> */
.L_x_9128:
[----:B------:R-:W-:-:S07]  /*5910*/  IMAD.MOV.U32 R55, RZ, RZ, R114 ;  /* 0x000000ffff377224 */ /* 0x000fce00078e0072 */
.L_x_9129:
[----:B------:R-:W-:Y:S05]  /*5920*/  BSYNC B2 ;  /* 0x0000000000027941 */ /* 0x000fea0003800000 */
.L_x_9127:
        /* <DEDUP_REMOVED lines=16> */
.L_x_9133:
[----:B------:R-:W-:Y:S05]  /*5a30*/  BSYNC B3 ;  /* 0x0000000000037941 */ /* 0x000fea0003800000 */
.L_x_9132:
        /* <DEDUP_REMOVED lines=44> */
.L_x_9131:
[----:B------:R-:W-:Y:S05]  /*5d00*/  BSYNC B2 ;  /* 0x0000000000027941 */ /* 0x000fea0003800000 */
.L_x_9130:
        /* <DEDUP_REMOVED lines=12> */
.L_x_9126:
[----:B------:R-:W-:Y:S05]  /*5dd0*/  BSYNC B1 ;  /* 0x0000000000017941 */ /* 0x000fea0003800000 */
.L_x_9125:
        /* <DEDUP_REMOVED lines=18> */
.L_x_9137:
[----:B------:R-:W-:-:S07]  /*5f00*/  IMAD.MOV.U32 R102, RZ, RZ, R114 ;  /* 0x000000ffff667224 */ /* 0x000fce00078e0072 */
.L_x_9138:
[----:B------:R-:W-:Y:S05]  /*5f10*/  BSYNC B2 ;  /* 0x0000000000027941 */ /* 0x000fea0003800000 */
.L_x_9136:
        /* <DEDUP_REMOVED lines=16> */
.L_x_9142:
[----:B------:R-:W-:Y:S05]  /*6020*/  BSYNC B3 ;  /* 0x0000000000037941 */ /* 0x000fea0003800000 */
.L_x_9141:
        /* <DEDUP_REMOVED lines=44> */
.L_x_9140:
[----:B------:R-:W-:Y:S05]  /*62f0*/  BSYNC B2 ;  /* 0x0000000000027941 */ /* 0x000fea0003800000 */
.L_x_9139:
        /* <DEDUP_REMOVED lines=11> */
.L_x_9135:
[----:B------:R-:W-:Y:S05]  /*63b0*/  BSYNC B1 ;  /* 0x0000000000017941 */ /* 0x000fea0003800000 */
.L_x_9134:
        /* <DEDUP_REMOVED lines=18> */
.L_x_9146:
[----:B------:R-:W-:-:S07]  /*64e0*/  MOV R57, R114 ;  /* 0x0000007200397202 */ /* 0x000fce0000000f00 */
.L_x_9147:
[----:B------:R-:W-:Y:S05]  /*64f0*/  BSYNC B2 ;  /* 0x0000000000027941 */ /* 0x000fea0003800000 */
.L_x_9145:
        /* <DEDUP_REMOVED lines=16> */
.L_x_9151:
[----:B------:R-:W-:Y:S05]  /*6600*/  BSYNC B3 ;  /* 0x0000000000037941 */ /* 0x000fea0003800000 */
.L_x_9150:
        /* <DEDUP_REMOVED lines=44> */
.L_x_9149:
[----:B------:R-:W-:Y:S05]  /*68d0*/  BSYNC B2 ;  /* 0x0000000000027941 */ /* 0x000fea0003800000 */
.L_x_9148:
        /* <DEDUP_REMOVED lines=12> */
.L_x_9144:
[----:B------:R-:W-:Y:S05]  /*69a0*/  BSYNC B1 ;  /* 0x0000000000017941 */ /* 0x000fea0003800000 */
.L_x_9143:
        /* <DEDUP_REMOVED lines=18> */
.L_x_9155:
[----:B------:R-:W-:-:S07]  /*6ad0*/  MOV R137, R114 ;  /* 0x0000007200897202 */ /* 0x000fce0000000f00 */
.L_x_9156:
[----:B------:R-:W-:Y:S05]  /*6ae0*/  BSYNC B2 ;  /* 0x0000000000027941 */ /* 0x000fea0003800000 */
.L_x_9154:
        /* <DEDUP_REMOVED lines=16> */
.L_x_9160:
[----:B------:R-:W-:Y:S05]  /*6bf0*/  BSYNC B3 ;  /* 0x0000000000037941 */ /* 0x000fea0003800000 */
.L_x_9159:
        /* <DEDUP_REMOVED lines=44> */
.L_x_9158:
[----:B------:R-:W-:Y:S05]  /*6ec0*/  BSYNC B2 ;  /* 0x0000000000027941 */ /* 0x000fea0003800000 */
.L_x_9157:
        /* <DEDUP_REMOVED lines=11> */
.L_x_9153:
[----:B------:R-:W-:Y:S05]  /*6f80*/  BSYNC B1 ;  /* 0x0000000000017941 */ /* 0x000fea0003800000 */
.L_x_9152:
        /* <DEDUP_REMOVED lines=18> */
.L_x_9164:
[----:B------:R-:W-:-:S07]  /*70b0*/  MOV R59, R114 ;  /* 0x00000072003b7202 */ /* 0x000fce0000000f00 */
.L_x_9165:
[----:B------:R-:W-:Y:S05]  /*70c0*/  BSYNC B2 ;  /* 0x0000000000027941 */ /* 0x000fea0003800000 */
.L_x_9163:
        /* <DEDUP_REMOVED lines=16> */
.L_x_9169:
[----:B------:R-:W-:Y:S05]  /*71d0*/  BSYNC B3 ;  /* 0x0000000000037941 */ /* 0x000fea0003800000 */
.L_x_9168:
        /* <DEDUP_REMOVED lines=44> */
.L_x_9167:
[----:B------:R-:W-:Y:S05]  /*74a0*/  BSYNC B2 ;  /* 0x0000000000027941 */ /* 0x000fea0003800000 */
.L_x_9166:
        /* <DEDUP_REMOVED lines=12> */
.L_x_9162:
[----:B------:R-:W-:Y:S05]  /*7570*/  BSYNC B1 ;  /* 0x0000000000017941 */ /* 0x000fea0003800000 */
.L_x_9161:
        /* <DEDUP_REMOVED lines=26> */
.L_x_9171:
[----:B------:R-:W-:Y:S05]  /*7720*/  BSYNC B1 ;  /* 0x0000000000017941 */ /* 0x000fea0003800000 */
.L_x_9170:
[----:B------:R-:W-:Y:S01]  /*7730*/  IADD3 R147, R147, 0x80, RZ ;  /* 0x0000008093937810 */ /* 0x000fe20007ffe0ff */
[----:B------:R-:W-:-:S07]  /*7740*/  VIADD R145, R145, 0x80 ;  /* 0x0000008091917836 */ /* 0x000fce0000000000 */
.L_x_9097:
[----:B------:R-:W-:Y:S05]  /*7750*/  BSYNC B0 ;  /* 0x0000000000007941 */ /* 0x000fea0003800000 */
.L_x_9096:
        /* <DEDUP_REMOVED lines=15> */
[----:B------:R-:W-:Y:S02]  /*7850*/  @!P4 ISETP.NE.AND.EX P5, PT, R69, RZ, PT, P5 ;  /* 0x000000ff4500c20c */ /* 0x000fe40003fa5350 */
[----:B------:R-:W-:Y:S02]  /*7860*/  @!P4 MOV R66, R87 ;  /* 0x000000570042c202 */ /* 0x000fe40000000f00 */
[----:B--2---:R-:W-:Y:S01]  /*7870*/  @!P4 FSEL R60, R32, RZ, P5 ;  /* 0x000000ff203cc208 */ /* 0x004fe20002800000 */
[----:B-1----:R-:W-:Y:S08]  /*7880*/  @!P4 BRA `(.L_x_9175) ;  /* 0x00000004005cc947 */ /* 0x002ff00003800000 */
        /* <DEDUP_REMOVED lines=12> */
.L_x_9177:
[----:B------:R-:W-:-:S07]  /*7950*/  IMAD.MOV.U32 R70, RZ, RZ, R114 ;  /* 0x000000ffff467224 */ /* 0x000fce00078e0072 */
.L_x_9178:
[----:B------:R-:W-:Y:S05]  /*7960*/  BSYNC B2 ;  /* 0x0000000000027941 */ /* 0x000fea0003800000 */
.L_x_9176:
        /* <DEDUP_REMOVED lines=16> */
.L_x_9182:
[----:B------:R-:W-:Y:S05]  /*7a70*/  BSYNC B3 ;  /* 0x0000000000037941 */ /* 0x000fea0003800000 */
.L_x_9181:
        /* <DEDUP_REMOVED lines=44> */
.L_x_9180:
[----:B------:R-:W-:Y:S05]  /*7d40*/  BSYNC B2 ;  /* 0x0000000000027941 */ /* 0x000fea0003800000 */
.L_x_9179:
        /* <DEDUP_REMOVED lines=11> */
.L_x_9175:
[----:B------:R-:W-:Y:S05]  /*7e00*/  BSYNC B1 ;  /* 0x0000000000017941 */ /* 0x000fea0003800000 */
.L_x_9174:
        /* <DEDUP_REMOVED lines=18> */
.L_x_9186:
[----:B------:R-:W-:-:S07]  /*7f30*/  IMAD.MOV.U32 R61, RZ, RZ, R114 ;  /* 0x000000ffff3d7224 */ /* 0x000fce00078e0072 */
.L_x_9187:
[----:B------:R-:W-:Y:S05]  /*7f40*/  BSYNC B2 ;  /* 0x0000000000027941 */ /* 0x000fea0003800000 */
.L_x_9185:
        /* <DEDUP_REMOVED lines=16> */
.L_x_9191:
[----:B------:R-:W-:Y:S05]  /*8050*/  BSYNC B3 ;  /* 0x0000000000037941 */ /* 0x000fea0003800000 */
.L_x_9190:
        /* <DEDUP_REMOVED lines=44> */
.L_x_9189:
[----:B------:R-:W-:Y:S05]  /*8320*/  BSYNC B2 ;  /* 0x0000000000027941 */ /* 0x000fea0003800000 */
.L_x_9188:
        /* <DEDUP_REMOVED lines=12> */
.L_x_9184:
[----:B------:R-:W-:Y:S05]  /*83f0*/  BSYNC B1 ;  /* 0x0000000000017941 */ /* 0x000fea0003800000 */
.L_x_9183:
        /* <DEDUP_REMOVED lines=18> */
.L_x_9195:
[----:B------:R-:W-:-:S07]  /*8520*/  IMAD.MOV.U32 R102, RZ, RZ, R114 ;  /* 0x000000ffff667224 */ /* 0x000fce00078e0072 */
.L_x_9196:
[----:B------:R-:W-:Y:S05]  /*8530*/  BSYNC B2 ;  /* 0x0000000000027941 */ /* 0x000fea0003800000 */
.L_x_9194:
        /* <DEDUP_REMOVED lines=16> */
.L_x_9200:
[----:B------:R-:W-:Y:S05]  /*8640*/  BSYNC B3 ;  /* 0x0000000000037941 */ /* 0x000fea0003800000 */
.L_x_9199:
        /* <DEDUP_REMOVED lines=44> */
.L_x_9198:
[----:B------:R-:W-:Y:S05]  /*8910*/  BSYNC B2 ;  /* 0x0000000000027941 */ /* 0x000fea0003800000 */
.L_x_9197:
        /* <DEDUP_REMOVED lines=11> */
.L_x_9193:
[----:B------:R-:W-:Y:S05]  /*89d0*/  BSYNC B1 ;  /* 0x0000000000017941 */ /* 0x000fea0003800000 */
.L_x_9192:
        /* <DEDUP_REMOVED lines=18> */
.L_x_9204:
[----:B------:R-:W-:-:S07]  /*8b00*/  IMAD.MOV.U32 R63, RZ, RZ, R114 ;  /* 0x000000ffff3f7224 */ /* 0x000fce00078e0072 */
.L_x_9205:
[----:B------:R-:W-:Y:S05]  /*8b10*/  BSYNC B2 ;  /* 0x0000000000027941 */ /* 0x000fea0003800000 */
.L_x_9203:
        /* <DEDUP_REMOVED lines=16> */
.L_x_9209:
[----:B------:R-:W-:Y:S05]  /*8c20*/  BSYNC B3 ;  /* 0x0000000000037941 */ /* 0x000fea0003800000 */
.L_x_9208:
        /* <DEDUP_REMOVED lines=44> */
.L_x_9207:
[----:B------:R-:W-:Y:S05]  /*8ef0*/  BSYNC B2 ;  /* 0x0000000000027941 */ /* 0x000fea0003800000 */
.L_x_9206:
        /* <DEDUP_REMOVED lines=12> */
.L_x_9202:
[----:B------:R-:W-:Y:S05]  /*8fc0*/  BSYNC B1 ;  /* 0x0000000000017941 */ /* 0x000fea0003800000 */
.L_x_9201:
        /* <DEDUP_REMOVED lines=18> */
.L_x_9213:
[----:B------:R-:W-:-:S07]  /*90f0*/  IMAD.MOV.U32 R102, RZ, RZ, R114 ;  /* 0x000000ffff667224 */ /* 0x000fce00078e0072 */
.L_x_9214:
[----:B------:R-:W-:Y:S05]  /*9100*/  BSYNC B2 ;  /* 0x0000000000027941 */ /* 0x000fea0003800000 */
.L_x_9212:
        /* <DEDUP_REMOVED lines=16> */
.L_x_9218:
[----:B------:R-:W-:Y:S05]  /*9210*/  BSYNC B3 ;  /* 0x0000000000037941 */ /* 0x000fea0003800000 */
.L_x_9217:
        /* <DEDUP_REMOVED lines=44> */
.L_x_9216:
[----:B------:R-:W-:Y:S05]  /*94e0*/  BSYNC B2 ;  /* 0x0000000000027941 */ /* 0x000fea0003800000 */
.L_x_9215:
        /* <DEDUP_REMOVED lines=11> */
.L_x_9211:
[----:B------:R-:W-:Y:S05]  /*95a0*/  BSYNC B1 ;  /* 0x0000000000017941 */ /* 0x000fea0003800000 */
.L_x_9210:
        /* <DEDUP_REMOVED lines=18> */
.L_x_9222:
[----:B------:R-:W-:-:S07]  /*96d0*/  IMAD.MOV.U32 R65, RZ, RZ, R114 ;  /* 0x000000ffff417224 */ /* 0x000fce00078e0072 */
.L_x_9223:
[----:B------:R-:W-:Y:S05]  /*96e0*/  BSYNC B2 ;  /* 0x0000000000027941 */ /* 0x000fea0003800000 */
.L_x_9221:
        /* <DEDUP_REMOVED lines=16> */
.L_x_9227:
[----:B------:R-:W-:Y:S05]  /*97f0*/  BSYNC B3 ;  /* 0x0000000000037941 */ /* 0x000fea0003800000 */
.L_x_9226:
        /* <DEDUP_REMOVED lines=44> */
.L_x_9225:
[----:B------:R-:W-:Y:S05]  /*9ac0*/  BSYNC B2 ;  /* 0x0000000000027941 */ /* 0x000fea0003800000 */
.L_x_9224:
        /* <DEDUP_REMOVED lines=12> */
.L_x_9220:
[----:B------:R-:W-:Y:S05]  /*9b90*/  BSYNC B1 ;  /* 0x0000000000017941 */ /* 0x000fea0003800000 */
.L_x_9219:
        /* <DEDUP_REMOVED lines=18> */
.L_x_9231:
[----:B------:R-:W-:-:S07]  /*9cc0*/  IMAD.MOV.U32 R137, RZ, RZ, R114 ;  /* 0x000000ffff897224 */ /* 0x000fce00078e0072 */
.L_x_9232:
[----:B------:R-:W-:Y:S05]  /*9cd0*/  BSYNC B2 ;  /* 0x0000000000027941 */ /* 0x000fea0003800000 */
.L_x_9230:
        /* <DEDUP_REMOVED lines=16> */
.L_x_9236:
[----:B------:R-:W-:Y:S05]  /*9de0*/  BSYNC B3 ;  /* 0x0000000000037941 */ /* 0x000fea0003800000 */
.L_x_9235:
        /* <DEDUP_REMOVED lines=44> */
.L_x_9234:
[----:B------:R-:W-:Y:S05]  /*a0b0*/  BSYNC B2 ;  /* 0x0000000000027941 */ /* 0x000fea0003800000 */
.L_x_9233:
        /* <DEDUP_REMOVED lines=11> */
.L_x_9229:
[----:B------:R-:W-:Y:S05]  /*a170*/  BSYNC B1 ;  /* 0x0000000000017941 */ /* 0x000fea0003800000 */
.L_x_9228:
        /* <DEDUP_REMOVED lines=18> */
.L_x_9240:
[----:B------:R-:W-:-:S07]  /*a2a0*/  IMAD.MOV.U32 R67, RZ, RZ, R114 ;  /* 0x000000ffff437224 */ /* 0x000fce00078e0072 */
.L_x_9241:
[----:B------:R-:W-:Y:S05]  /*a2b0*/  BSYNC B2 ;  /* 0x0000000000027941 */ /* 0x000fea0003800000 */
.L_x_9239:
        /* <DEDUP_REMOVED lines=16> */
.L_x_9245:
[----:B------:R-:W-:Y:S05]  /*a3c0*/  BSYNC B3 ;  /* 0x0000000000037941 */ /* 0x000fea0003800000 */
.L_x_9244:
        /* <DEDUP_REMOVED lines=44> */
.L_x_9243:
[----:B------:R-:W-:Y:S05]  /*a690*/  BSYNC B2 ;  /* 0x0000000000027941 */ /* 0x000fea0003800000 */
.L_x_9242:
        /* <DEDUP_REMOVED lines=12> */
.L_x_9238:
[----:B------:R-:W-:Y:S05]  /*a760*/  BSYNC B1 ;  /* 0x0000000000017941 */ /* 0x000fea0003800000 */
.L_x_9237:
[----:B------:R-:W0:Y:S02]  /*a770*/  LDC.64 R68, c[0x0][0x238] ;  /* 0x00008e00ff447b82 */ /* 0x000e240000000a00 */
[----:B0-----:R-:W-:-:S05]  /*a780*/  IMAD.WIDE.U32 R68, R147, 0x20, R68 ;  /* 0x0000002093447825 */ /* 0x001fca00078e0044 */
[----:B------:R2:W-:Y:S04]  /*a790*/  STG.E.128 desc[UR6][R68.64], R60 ;  /* 0x0000003c44007986 */ /* 0x0005e8000c101d06 */
[----:B------:R2:W-:Y:S01]  /*a7a0*/  STG.E.128 desc[UR6][R68.64+0x10], R64 ;  /* 0x0000104044007986 */ /* 0x0005e2000c101d06 */
[----:B------:R-:W-:Y:S05]  /*a7b0*/  @!P2 BRA `(.L_x_9173) ;  /* 0x000000000050a947 */ /* 0x000fea0003800000 */
[----:B------:R-:W-:Y:S01]  /*a7c0*/  SHF.L.U32 R71, R137, 0x10, RZ ;  /* 0x0000001089477819 */ /* 0x000fe200000006ff */
[----:B--2---:R-:W0:Y:S01]  /*a7d0*/  LDC.64 R68, c[0x0][0x240] ;  /* 0x00009000ff447b82 */ /* 0x004e220000000a00 */
        /* <DEDUP_REMOVED lines=18> */
.L_x_9173:
[----:B------:R-:W-:Y:S05]  /*a900*/  BSYNC B0 ;  /* 0x0000000000007941 */ /* 0x000fea0003800000 */
.L_x_9172:
        /* <DEDUP_REMOVED lines=30> */
[----:B------:R-:W-:Y:S02]  /*aaf0*/  FADD.FTZ R68, R66, R103 ;  /* 0x0000006742447221 */ /* 0x000fe40000010000 */
[----:B------:R-:W-:Y:S02]  /*ab00*/  @!P3 VIADD R70, R70, 0x4 ;  /* 0x000000044646b836 */ /* 0x000fe40000000000 */
        /* <DEDUP_REMOVED lines=71> */
.L_x_9264:
        /* <DEDUP_REMOVED lines=18> */
[----:B------:R-:W-:Y:S03]  /*b0a0*/  BSSY B0, `(.L_x_9247) ;  /* 0x00000a8000007945 */ /* 0x000fe60003800000 */
[----:B0-----:R-:W0:Y:S01]  /*b0b0*/  SHFL.DOWN PT, R141, R102, 0x2, 0x1f ;  /* 0x08401f00668d7f89 */ /* 0x001e2200000e0000 */
[----:B-1----:R-:W-:Y:S02]  /*b0c0*/  @!P2 LEA R103, R69, R68, 0x18 ;  /* 0x000000444567a211 */ /* 0x002fe400078ec0ff */
[----:B------:R-:W-:-:S03]  /*b0d0*/  CS2R R68, SRZ ;  /* 0x0000000000447805 */ /* 0x000fc6000001ff00 */
[----:B------:R-:W-:Y:S01]  /*b0e0*/  @!P2 IMAD R103, R70, 0x8, R103 ;  /* 0x000000084667a824 */ /* 0x000fe200078e0267 */
[-C--:B0-----:R-:W-:Y:S02]  /*b0f0*/  IADD3 R145, R141, R102.reuse, RZ ;  /* 0x000000668d917210 */ /* 0x081fe40007ffe0ff */
[----:B------:R-:W-:Y:S02]  /*b100*/  I2FP.F32.S32 R148, R141 ;  /* 0x0000008d00947245 */ /* 0x000fe40000201400 */
[----:B------:R0:W-:Y:S01]  /*b110*/  @!P2 LDS.64 R68, [R103] ;  /* 0x000000006744a984 */ /* 0x0001e20000000a00 */
[----:B------:R-:W-:Y:S02]  /*b120*/  I2FP.F32.S32 R70, R145 ;  /* 0x0000009100467245 */ /* 0x000fe40000201400 */
[----:B------:R-:W-:Y:S01]  /*b130*/  LOP3.LUT P2, RZ, R71, 0x1f, R0, 0xf8, !PT ;  /* 0x0000001f47ff7812 */ /* 0x000fe2000784f800 */
[----:B------:R-:W1:Y:S01]  /*b140*/  SHFL.DOWN PT, R152, R145, 0x1, 0x1f ;  /* 0x08201f0091987f89 */ /* 0x000e6200000e0000 */
[----:B------:R-:W2:Y:S01]  /*b150*/  MUFU.RCP R146, R70 ;  /* 0x0000004600927308 */ /* 0x000ea20000001000 */
[----:B0-----:R-:W-:Y:S01]  /*b160*/  I2FP.F32.S32 R103, R102 ;  /* 0x0000006600677245 */ /* 0x001fe20000201400 */
[----:B-1----:R-:W-:Y:S01]  /*b170*/  IMAD.IADD R145, R145, 0x1, R152 ;  /* 0x0000000191917824 */ /* 0x002fe200078e0298 */
[----:B------:R-:W-:-:S04]  /*b180*/  I2FP.F32.S32 R152, R152 ;  /* 0x0000009800987245 */ /* 0x000fc80000201400 */
        /* <DEDUP_REMOVED lines=23> */
[----:B------:R-:W-:Y:S02]  /*b300*/  FMUL.FTZ R103, R103, R152 ;  /* 0x0000009867677220 */ /* 0x000fe40000410000 */
[----:B------:R-:W0:Y:S01]  /*b310*/  SHFL.IDX PT, R147, R140, RZ, 0x1f ;  /* 0x00001fff8c937589 */ /* 0x000e2200000e0000 */
[----:B------:R-:W2:Y:S01]  /*b320*/  @!P2 LDC.64 R68, c[0x0][0x250] ;  /* 0x00009400ff44ab82 */ /* 0x000ea20000000a00 */
[----:B------:R-:W-:-:S06]  /*b330*/  FFMA.FTZ R102, R145, R103, R102 ;  /* 0x0000006791667223 */ /* 0x000fcc0000010066 */
[----:B------:R-:W1:Y:S01]  /*b340*/  SHFL.IDX PT, R102, R102, RZ, 0x1f ;  /* 0x00001fff66667589 */ /* 0x000e6200000e0000 */
[----:B------:R-:W3:Y:S01]  /*b350*/  @!P2 LDC.64 R70, c[0x0][0x258] ;  /* 0x00009600ff46ab82 */ /* 0x000ee20000000a00 */
[----:B0-----:R-:W-:-:S05]  /*b360*/  FMUL.FTZ R103, R147, R147 ;  /* 0x0000009393677220 */ /* 0x001fca0000410000 */
[----:B------:R-:W-:Y:S02]  /*b370*/  FSEL R146, R103, RZ, !P4 ;  /* 0x000000ff67927208 */ /* 0x000fe40006000000 */
[C---:B--2---:R-:W-:Y:S01]  /*b380*/  @!P2 LEA R68, P4, R31.reuse, R68, 0x2 ;  /* 0x000000441f44a211 */ /* 0x044fe200078810ff */
[----:B-1----:R-:W-:Y:S01]  /*b390*/  FFMA.FTZ R103, R102, UR12, R141 ;  /* 0x0000000c66677c23 */ /* 0x002fe2000801008d */
[C---:B---3--:R-:W-:Y:S02]  /*b3a0*/  @!P2 LEA R70, P5, R31.reuse, R70, 0x2 ;  /* 0x000000461f46a211 */ /* 0x048fe400078a10ff */
[----:B------:R-:W-:Y:S01]  /*b3b0*/  @!P2 LEA.HI.X R69, R31, R69, R144, 0x2, P4 ;  /* 0x000000451f45a211 */ /* 0x000fe200020f1490 */
[----:B------:R-:W-:Y:S01]  /*b3c0*/  FADD.FTZ R103, R103, R146 ;  /* 0x0000009267677221 */ /* 0x000fe20000010000 */
[----:B------:R-:W-:-:S03]  /*b3d0*/  @!P2 LEA.HI.X R71, R31, R71, R144, 0x2, P5 ;  /* 0x000000471f47a211 */ /* 0x000fc600028f1490 */
[----:B------:R-:W0:Y:S01]  /*b3e0*/  MUFU.RSQ R141, R103 ;  /* 0x00000067008d7308 */ /* 0x000e220000001400 */
[----:B------:R1:W-:Y:S04]  /*b3f0*/  @!P2 STG.E desc[UR6][R68.64], R147 ;  /* 0x000000934400a986 */ /* 0x0003e8000c101906 */
[----:B0-----:R1:W-:Y:S01]  /*b400*/  @!P2 STG.E desc[UR6][R70.64], R141 ;  /* 0x0000008d4600a986 */ /* 0x0013e2000c101906 */
[----:B-----5:R-:W-:-:S13]  /*b410*/  ISETP.GE.AND P2, PT, R139, 0x1, PT ;  /* 0x000000018b00780c */ /* 0x020fda0003f46270 */
[----:B-1----:R-:W-:Y:S05]  /*b420*/  @!P2 BRA `(.L_x_9248) ;  /* 0x0000000400bca947 */ /* 0x002fea0003800000 */
[----:B------:R-:W-:Y:S01]  /*b430*/  IADD3 R139, R139, -0x1, RZ ;  /* 0xffffffff8b8b7810 */ /* 0x000fe20007ffe0ff */
[----:B------:R-:W-:Y:S01]  /*b440*/  BSSY B1, `(.L_x_9249) ;  /* 0x0000029000017945 */ /* 0x000fe20003800000 */
[----:B------:R-:W-:Y:S02]  /*b450*/  PLOP3.LUT P2, PT, PT, PT, UP0, 0x40, 0x0 ;  /* 0x000000000000781c */ /* 0x000fe40003f4e808 */
        /* <DEDUP_REMOVED lines=39> */
.L_x_9250:
[----:B------:R-:W-:Y:S05]  /*b6d0*/  BSYNC B1 ;  /* 0x0000000000017941 */ /* 0x000fea0003800000 */
.L_x_9249:
        /* <DEDUP_REMOVED lines=35> */
.L_x_9252:
[----:B------:R-:W-:Y:S05]  /*b910*/  BSYNC B1 ;  /* 0x0000000000017941 */ /* 0x000fea0003800000 */
.L_x_9251:
        /* <DEDUP_REMOVED lines=32> */
.L_x_9248:
[----:B------:R-:W-:Y:S05]  /*bb20*/  BSYNC B0 ;  /* 0x0000000000007941 */ /* 0x000fea0003800000 */
.L_x_9247:
[----:B------:R-:W-:Y:S01]  /*bb30*/  VIADD R31, R31, UR14 ;  /* 0x0000000e1f1f7c36 */ /* 0x000fe20008000000 */
[----:B------:R-:W-:-:S04]  /*bb40*/  SEL R143, RZ, 0x1, P3 ;  /* 0x00000001ff8f7807 */ /* 0x000fc80001800000 */
[----:B------:R-:W-:-:S13]  /*bb50*/  ISETP.GE.AND P2, PT, R31, UR15, PT ;  /* 0x0000000f1f007c0c */ /* 0x000fda000bf46270 */
[----:B------:R-:W-:Y:S05]  /*bb60*/  @!P2 BRA `(.L_x_9253) ;  /* 0xffffff5400b0a947 */ /* 0x000fea000383ffff */
[----:B------:R-:W-:Y:S05]  /*bb70*/  EXIT ;  /* 0x000000000000794d */ /* 0x000fea0003800000 */
.L_x_9246:
[----:B------:R-:W-:Y:S01]  /*bb80*/  HFMA2.MMA R150, -RZ, RZ, 0, 1.847743988037109375e-06 ;  /* 0x0000001fff967435 */ /* 0x000fe200000001ff */
[----:B------:R-:W-:Y:S01]  /*bb90*/  MOV R148, R69 ;  /* 0x0000004500947202 */ /* 0x000fe20000000f00 */
[----:B------:R-:W-:Y:S02]  /*bba0*/  IMAD.MOV.U32 R145, RZ, RZ, 0x1 ;  /* 0x00000001ff917424 */ /* 0x000fe400078e00ff */
[----:B------:R-:W-:-:S07]  /*bbb0*/  IMAD.MOV.U32 R143, RZ, RZ, -0x1 ;  /* 0xffffffffff8f7424 */ /* 0x000fce00078e00ff */
[----:B-----5:R-:W-:Y:S05]  /*bbc0*/  WARPSYNC.COLLECTIVE R143, `(.L_x_9254) ;  /* 0x000000008f087348 */ /* 0x020fea0003c00000 */
[----:B------:R0:W1:Y:S02]  /*bbd0*/  SHFL.BFLY P6, R146, R148, R145, R150 ;  /* 0x0c00009194927389 */ /* 0x00006400000c0096 */
[----:B01---5:R-:W-:Y:S01]  /*bbe0*/  ENDCOLLECTIVE ;  /* 0x000000000000791b */ /* 0x023fe20003800000 */
.L_x_9254:
[----:B------:R-:W-:Y:S01]  /*bbf0*/  HFMA2.MMA R145, -RZ, RZ, 0, 1.1920928955078125e-07 ;  /* 0x00000002ff917435 */ /* 0x000fe200000001ff */
[----:B------:R-:W-:-:S05]  /*bc00*/  MOV R68, R146 ;  /* 0x0000009200447202 */ /* 0x000fca0000000f00 */
[----:B------:R-:W-:-:S04]  /*bc10*/  FADD.FTZ R102, R69, R68 ;  /* 0x0000004445667221 */ /* 0x000fc80000010000 */
[----:B------:R-:W-:-:S07]  /*bc20*/  IMAD.MOV.U32 R148, RZ, RZ, R102 ;  /* 0x000000ffff947224 */ /* 0x000fce00078e0066 */
[----:B------:R-:W-:Y:S05]  /*bc30*/  WARPSYNC.COLLECTIVE R143, `(.L_x_9255) ;  /* 0x000000008f087348 */ /* 0x000fea0003c00000 */
[----:B------:R0:W1:Y:S02]  /*bc40*/  SHFL.BFLY P6, R146, R148, R145, R150 ;  /* 0x0c00009194927389 */ /* 0x00006400000c0096 */
[----:B01----:R-:W-:Y:S01]  /*bc50*/  ENDCOLLECTIVE ;  /* 0x000000000000791b */ /* 0x003fe20003800000 */
.L_x_9255:
[----:B------:R-:W-:Y:S02]  /*bc60*/  IMAD.MOV.U32 R145, RZ, RZ, 0x4 ;  /* 0x00000004ff917424 */ /* 0x000fe400078e00ff */
[----:B------:R-:W-:-:S04]  /*bc70*/  IMAD.MOV.U32 R103, RZ, RZ, R146 ;  /* 0x000000ffff677224 */ /* 0x000fc800078e0092 */
[----:B------:R-:W-:-:S05]  /*bc80*/  FADD.FTZ R103, R102, R103 ;  /* 0x0000006766677221 */ /* 0x000fca0000010000 */
[----:B------:R-:W-:-:S07]  /*bc90*/  MOV R148, R103 ;  /* 0x0000006700947202 */ /* 0x000fce0000000f00 */
[----:B------:R-:W-:Y:S05]  /*bca0*/  WARPSYNC.COLLECTIVE R143, `(.L_x_9256) ;  /* 0x000000008f087348 */ /* 0x000fea0003c00000 */
[----:B------:R0:W1:Y:S02]  /*bcb0*/  SHFL.BFLY P6, R146, R148, R145, R150 ;  /* 0x0c00009194927389 */ /* 0x00006400000c0096 */
[----:B01----:R-:W-:Y:S01]  /*bcc0*/  ENDCOLLECTIVE ;  /* 0x000000000000791b */ /* 0x003fe20003800000 */
.L_x_9256:
[----:B------:R-:W-:Y:S01]  /*bcd0*/  HFMA2.MMA R145, -RZ, RZ, 0, 4.76837158203125e-07 ;  /* 0x00000008ff917435 */ /* 0x000fe200000001ff */
[----:B------:R-:W-:-:S05]  /*bce0*/  MOV R68, R146 ;  /* 0x0000009200447202 */ /* 0x000fca0000000f00 */
[----:B------:R-:W-:-:S04]  /*bcf0*/  FADD.FTZ R140, R103, R68 ;  /* 0x00000044678c7221 */ /* 0x000fc80000010000 */
[----:B------:R-:W-:-:S07]  /*bd00*/  IMAD.MOV.U32 R148, RZ, RZ, R140 ;  /* 0x000000ffff947224 */ /* 0x000fce00078e008c */
[----:B------:R-:W-:Y:S05]  /*bd10*/  WARPSYNC.COLLECTIVE R143, `(.L_x_9257) ;  /* 0x000000008f087348 */ /* 0x000fea0003c00000 */
[----:B------:R0:W1:Y:S02]  /*bd20*/  SHFL.BFLY P6, R146, R148, R145, R150 ;  /* 0x0c00009194927389 */ /* 0x00006400000c0096 */
[----:B01----:R-:W-:Y:S01]  /*bd30*/  ENDCOLLECTIVE ;  /* 0x000000000000791b */ /* 0x003fe20003800000 */
.L_x_9257:
[----:B------:R-:W-:Y:S02]  /*bd40*/  IMAD.MOV.U32 R145, RZ, RZ, 0x10 ;  /* 0x00000010ff917424 */ /* 0x000fe400078e00ff */
[----:B------:R-:W-:-:S04]  /*bd50*/  IMAD.MOV.U32 R141, RZ, RZ, R146 ;  /* 0x000000ffff8d7224 */ /* 0x000fc800078e0092 */
[----:B------:R-:W-:-:S05]  /*bd60*/  FADD.FTZ R141, R140, R141 ;  /* 0x0000008d8c8d7221 */ /* 0x000fca0000010000 */
[----:B------:R-:W-:-:S07]  /*bd70*/  MOV R148, R141 ;  /* 0x0000008d00947202 */ /* 0x000fce0000000f00 */
[----:B------:R-:W-:Y:S05]  /*bd80*/  WARPSYNC.COLLECTIVE R143, `(.L_x_9258) ;  /* 0x000000008f087348 */ /* 0x000fea0003c00000 */
[----:B------:R0:W1:Y:S02]  /*bd90*/  SHFL.BFLY P6, R146, R148, R145, R150 ;  /* 0x0c00009194927389 */ /* 0x00006400000c0096 */
[----:B01----:R-:W-:Y:S01]  /*bda0*/  ENDCOLLECTIVE ;  /* 0x000000000000791b */ /* 0x003fe20003800000 */
.L_x_9258:
        /* <DEDUP_REMOVED lines=57> */
.L_x_9259:
[----:B------:R-:W-:Y:S02]  /*c140*/  IMAD.MOV.U32 R145, RZ, RZ, 0x2 ;  /* 0x00000002ff917424 */ /* 0x000fe400078e00ff */
[----:B------:R-:W-:-:S04]  /*c150*/  IMAD.MOV.U32 R102, RZ, RZ, R146 ;  /* 0x000000ffff667224 */ /* 0x000fc800078e0092 */
[----:B------:R-:W-:-:S05]  /*c160*/  FADD.FTZ R102, R69, R102 ;  /* 0x0000006645667221 */ /* 0x000fca0000010000 */
[----:B------:R-:W-:-:S07]  /*c170*/  MOV R148, R102 ;  /* 0x0000006600947202 */ /* 0x000fce0000000f00 */
[----:B------:R-:W-:Y:S05]  /*c180*/  WARPSYNC.COLLECTIVE R143, `(.L_x_9260) ;  /* 0x000000008f087348 */ /* 0x000fea0003c00000 */
[----:B------:R0:W1:Y:S02]  /*c190*/  SHFL.BFLY P6, R146, R148, R145, R150 ;  /* 0x0c00009194927389 */ /* 0x00006400000c0096 */
[----:B01----:R-:W-:Y:S01]  /*c1a0*/  ENDCOLLECTIVE ;  /* 0x000000000000791b */ /* 0x003fe20003800000 */
.L_x_9260:
[----:B------:R-:W-:Y:S01]  /*c1b0*/  HFMA2.MMA R145, -RZ, RZ, 0, 2.384185791015625e-07 ;  /* 0x00000004ff917435 */ /* 0x000fe200000001ff */
[----:B------:R-:W-:-:S05]  /*c1c0*/  MOV R103, R146 ;  /* 0x0000009200677202 */ /* 0x000fca0000000f00 */
[----:B------:R-:W-:-:S04]  /*c1d0*/  FADD.FTZ R103, R102, R103 ;  /* 0x0000006766677221 */ /* 0x000fc80000010000 */
[----:B------:R-:W-:-:S07]  /*c1e0*/  IMAD.MOV.U32 R148, RZ, RZ, R103 ;  /* 0x000000ffff947224 */ /* 0x000fce00078e0067 */
[----:B------:R-:W-:Y:S05]  /*c1f0*/  WARPSYNC.COLLECTIVE R143, `(.L_x_9261) ;  /* 0x000000008f087348 */ /* 0x000fea0003c00000 */
[----:B------:R0:W1:Y:S02]  /*c200*/  SHFL.BFLY P6, R146, R148, R145, R150 ;  /* 0x0c00009194927389 */ /* 0x00006400000c0096 */
[----:B01----:R-:W-:Y:S01]  /*c210*/  ENDCOLLECTIVE ;  /* 0x000000000000791b */ /* 0x003fe20003800000 */
.L_x_9261:
[----:B------:R-:W-:Y:S02]  /*c220*/  IMAD.MOV.U32 R145, RZ, RZ, 0x8 ;  /* 0x00000008ff917424 */ /* 0x000fe400078e00ff */
[----:B------:R-:W-:-:S04]  /*c230*/  IMAD.MOV.U32 R140, RZ, RZ, R146 ;  /* 0x000000ffff8c7224 */ /* 0x000fc800078e0092 */
[----:B------:R-:W-:-:S05]  /*c240*/  FADD.FTZ R140, R103, R140 ;  /* 0x0000008c678c7221 */ /* 0x000fca0000010000 */
[----:B------:R-:W-:-:S07]  /*c250*/  MOV R148, R140 ;  /* 0x0000008c00947202 */ /* 0x000fce0000000f00 */
[----:B------:R-:W-:Y:S05]  /*c260*/  WARPSYNC.COLLECTIVE R143, `(.L_x_9262) ;  /* 0x000000008f087348 */ /* 0x000fea0003c00000 */
[----:B------:R0:W1:Y:S02]  /*c270*/  SHFL.BFLY P6, R146, R148, R145, R150 ;  /* 0x0c00009194927389 */ /* 0x00006400000c0096 */
[----:B01----:R-:W-:Y:S01]  /*c280*/  ENDCOLLECTIVE ;  /* 0x000000000000791b */ /* 0x003fe20003800000 */
.L_x_9262:
[----:B------:R-:W-:Y:S01]  /*c290*/  HFMA2.MMA R145, -RZ, RZ, 0, 9.5367431640625e-07 ;  /* 0x00000010ff917435 */ /* 0x000fe200000001ff */
[----:B------:R-:W-:-:S05]  /*c2a0*/  MOV R141, R146 ;  /* 0x00000092008d7202 */ /* 0x000fca0000000f00 */
[----:B------:R-:W-:-:S04]  /*c2b0*/  FADD.FTZ R141, R140, R141 ;  /* 0x0000008d8c8d7221 */ /* 0x000fc80000010000 */
[----:B------:R-:W-:-:S07]  /*c2c0*/  IMAD.MOV.U32 R148, RZ, RZ, R141 ;  /* 0x000000ffff947224 */ /* 0x000fce00078e008d */
[----:B------:R-:W-:Y:S05]  /*c2d0*/  WARPSYNC.COLLECTIVE R143, `(.L_x_9263) ;  /* 0x000000008f087348 */ /* 0x000fea0003c00000 */
[----:B------:R0:W1:Y:S02]  /*c2e0*/  SHFL.BFLY P6, R146, R148, R145, R150 ;  /* 0x0c00009194927389 */ /* 0x00006400000c0096 */
[----:B01----:R-:W-:Y:S01]  /*c2f0*/  ENDCOLLECTIVE ;  /* 0x000000000000791b */ /* 0x003fe20003800000 */
.L_x_9263:
[----:B------:R-:W-:Y:S05]  /*c300*/  BRA `(.L_x_9264) ;  /* 0xffffffec001c7947 */ /* 0x000fea000383ffff */
.L_x_9265:
        /* <DEDUP_REMOVED lines=15> */
.L_x_23270:


//--------------------- .text._ZN10layer_norm13ln_fwd_kernelINS_13Kernel_traitsI13__nv_bfloat16S2_fS2_fjLj3072ELj1ELj1ELj4ELj16ENS_18Kernel_traits_baseILj3072ES2_S2_fS2_fjLj128EEEEELb1ELb1ELb1ELb1EEEvNS_9FwdParamsE --------------------------
	.section	.text._ZN10layer_norm13ln_fwd_kernelINS_13Kernel_traitsI13__nv_bfloat16S2_fS2_fjLj3072ELj1ELj1ELj4ELj16ENS_18Kernel_traits_baseILj3072ES2_S2_fS2_fjLj128EEEEELb1ELb1ELb1ELb1EEEvNS_9FwdParamsE,"ax",@progbits
	.align	128
        .global         _ZN10layer_norm13ln_fwd_kernelINS_13Kernel_traitsI13__nv_bfloat16S2_fS2_fjLj3072ELj1ELj1ELj4ELj16ENS_18Kernel_traits_baseILj3072ES2_S2_fS2_fjLj128EEEEELb1ELb1ELb1ELb1EEEvNS_9FwdParamsE
        .type           _ZN10layer_norm13ln_fwd_kernelINS_13Kernel_traitsI13__nv_bfloat16S2_fS2_fjLj3072ELj1ELj1ELj4ELj16ENS_18Kernel_traits_baseILj3072ES2_S2_fS2_fjLj128EEEEELb1ELb1ELb1ELb1EEEvNS_9FwdParamsE,@function
        .size           _ZN10layer_norm13ln_fwd_kernelINS_13Kernel_traitsI13__nv_bfloat16S2_fS2_fjLj3072ELj1ELj1ELj4ELj16ENS_18Kernel_traits_baseILj3072ES2_S2_fS2_fjLj128EEEEELb1ELb1ELb1ELb1EEEvNS_9FwdParamsE,(.L_x_23271 - _ZN10layer_norm13ln_fwd_kernelINS_13Kernel_traitsI13__nv_bfloat16S2_fS2_fjLj3072ELj1ELj1ELj4ELj16ENS_18Kernel_traits_baseILj3072ES2_S2_fS2_fjLj128EEEEELb1ELb1ELb1ELb1EEEvNS_9FwdParamsE)
        .other          _ZN10layer_norm13ln_fwd_kernelINS_13Kernel_traitsI13__nv_bfloat16S2_fS2_fjLj3072ELj1ELj1ELj4ELj16ENS_18Kernel_traits_baseILj3072ES2_S2_fS2_fjLj128EEEEELb1ELb1ELb1ELb1EEEvNS_9FwdParamsE,@"STO_CUDA_ENTRY STV_DEFAULT"
_ZN10layer_norm13ln_fwd_kernelINS_13Kernel_traitsI13__nv_bfloat16S2_fS2_fjLj3072ELj1ELj1ELj4ELj16ENS_18Kernel_traits_baseILj3072ES2_S2_fS2_fjLj128EEEEELb1ELb1ELb1ELb1EEEvNS_9FwdParamsE:
.text._ZN10layer_norm13ln_fwd_kernelINS_13Kernel_traitsI13__nv_bfloat16S2_fS2_fjLj3072ELj1ELj1ELj4ELj16ENS_18Kernel_traits_baseILj3072ES2_S2_fS2_fjLj128EEEEELb1ELb1ELb1ELb1EEEvNS_9FwdParamsE:
        /* <DEDUP_REMOVED lines=22> */
[----:B------:R-:W-:Y:S01]  /*0160*/  LEA.HI R0, R24, UR8, RZ, 0x19 ;  /* 0x0000000818007c11 */ /* 0x000fe2000f8fc8ff */
[----:B------:R-:W-:Y:S01]  /*0170*/  ULDC.64 UR8, c[0x0][0x260] ;  /* 0x0000980000087ab9 */ /* 0x000fe20000000a00 */
        /* <DEDUP_REMOVED lines=39> */
[----:B------:R-:W-:Y:S02]  /*03f0*/  ISETP.NE.U32.AND P0, PT, RZ, UR10, PT ;  /* 0x0000000aff007c0c */ /* 0x000fe4000bf05070 */
[----:B------:R-:W-:Y:S01]  /*0400*/  LOP3.LUT R16, R21, UR23, R16, 0x96, !PT ;  /* 0x0000001715107c12 */ /* 0x000fe2000f8e9610 */
[----:B------:R-:W-:Y:S01]  /*0410*/  UIADD3 UR25, UR6, -0x4ab325aa, URZ ;  /* 0xb54cda5606197890 */ /* 0x000fe2000fffe03f */
[----:B------:R-:W-:Y:S01]  /*0420*/  ISETP.NE.AND.EX P0, PT, RZ, UR11, PT, P0 ;  /* 0x0000000bff007c0c */ /* 0x000fe2000bf05300 */
[----:B------:R-:W-:Y:S01]  /*0430*/  UIADD3 UR26, UR7, 0x646e171e, URZ ;  /* 0x646e171e071a7890 */ /* 0x000fe2000fffe03f */
[----:B------:R-:W-:Y:S01]  /*0440*/  IMAD.WIDE.U32 R22, R22, -0x326172a9, RZ ;  /* 0xcd9e8d5716167825 */ /* 0x000fe200078e00ff */
[----:B------:R-:W-:-:S03]  /*0450*/  IADD3 R2, P1, R42, UR10, RZ ;  /* 0x0000000a2a027c10 */ /* 0x000fc6000ff3e0ff */
[----:B------:R-:W-:Y:S01]  /*0460*/  IMAD.WIDE.U32 R16, R16, -0x2daee0ad, RZ ;  /* 0xd2511f5310107825 */ /* 0x000fe200078e00ff */
[----:B------:R-:W-:-:S04]  /*0470*/  LOP3.LUT R19, R23, UR25, R20, 0x96, !PT ;  /* 0x0000001917137c12 */ /* 0x000fc8000f8e9614 */
[----:B------:R-:W-:Y:S01]  /*0480*/  LOP3.LUT R20, R17, UR26, R18, 0x96, !PT ;  /* 0x0000001a11147c12 */ /* 0x000fe2000f8e9612 */
[----:B------:R-:W-:Y:S01]  /*0490*/  IMAD.X R3, RZ, RZ, UR11, P1 ;  /* 0x0000000bff037e24 */ /* 0x000fe200088e06ff */
[----:B------:R-:W-:Y:S01]  /*04a0*/  UIADD3 UR27, UR6, 0x5384540f, URZ ;  /* 0x5384540f061b7890 */ /* 0x000fe2000fffe03f */
[----:B------:R-:W-:Y:S01]  /*04b0*/  IMAD.WIDE.U32 R18, R19, -0x2daee0ad, RZ ;  /* 0xd2511f5313127825 */ /* 0x000fe200078e00ff */
[----:B------:R-:W-:Y:S01]  /*04c0*/  UIADD3 UR28, UR7, 0x1fd5c5a3, URZ ;  /* 0x1fd5c5a3071c7890 */ /* 0x000fe2000fffe03f */
[----:B------:R-:W-:Y:S01]  /*04d0*/  ISETP.GE.AND P1, PT, R0, UR12, PT ;  /* 0x0000000c00007c0c */ /* 0x000fe2000bf26270 */
[----:B------:R-:W5:Y:S01]  /*04e0*/  @P0 LDG.E.128 R4, desc[UR4][R2.64] ;  /* 0x0000000402040981 */ /* 0x000f62000c1e1d00 */
[----:B------:R-:W-:Y:S01]  /*04f0*/  IMAD.WIDE.U32 R20, R20, -0x326172a9, RZ ;  /* 0xcd9e8d5714147825 */ /* 0x000fe200078e00ff */
[----:B------:R-:W-:Y:S02]  /*0500*/  ULDC.64 UR10, c[0x0][0x278] ;  /* 0x00009e00000a7ab9 */ /* 0x000fe40000000a00 */
[----:B------:R-:W5:Y:S01]  /*0510*/  @P0 LDG.E.128 R8, desc[UR4][R2.64+0x800] ;  /* 0x0008000402080981 */ /* 0x000f62000c1e1d00 */
[----:B------:R-:W-:-:S03]  /*0520*/  LOP3.LUT R46, R19, UR28, R16, 0x96, !PT ;  /* 0x0000001c132e7c12 */ /* 0x000fc6000f8e9610 */
[----:B------:R0:W5:Y:S01]  /*0530*/  @P0 LDG.E.128 R12, desc[UR4][R2.64+0x1000] ;  /* 0x00100004020c0981 */ /* 0x000162000c1e1d00 */
[----:B------:R-:W-:Y:S01]  /*0540*/  LOP3.LUT R41, R21, UR27, R22, 0x96, !PT ;  /* 0x0000001b15297c12 */ /* 0x000fe2000f8e9616 */
[----:B------:R-:W-:Y:S01]  /*0550*/  UIADD3 UR29, UR6, -0xe443238, URZ ;  /* 0xf1bbcdc8061d7890 */ /* 0x000fe2000fffe03f */
[----:B------:R-:W-:Y:S01]  /*0560*/  IADD3 R42, P2, R42, UR8, RZ ;  /* 0x000000082a2a7c10 */ /* 0x000fe2000ff5e0ff */
[----:B------:R-:W-:Y:S01]  /*0570*/  UIADD3 UR30, UR7, -0x24c28bd8, URZ ;  /* 0xdb3d7428071e7890 */ /* 0x000fe2000fffe03f */
[----:B0-----:R-:W-:Y:S01]  /*0580*/  LOP3.LUT R2, R24, 0x7f, RZ, 0xc0, !PT ;  /* 0x0000007f18027812 */ /* 0x001fe200078ec0ff */
[----:B------:R-:W-:-:S03]  /*0590*/  IMAD.HI.U32 R17, R46, -0x326172a9, RZ ;  /* 0xcd9e8d572e117827 */ /* 0x000fc600078e00ff */
[----:B------:R-:W-:Y:S01]  /*05a0*/  LEA R44, P3, R2, UR10, 0x4 ;  /* 0x0000000a022c7c11 */ /* 0x000fe2000f8620ff */
[----:B------:R-:W-:Y:S01]  /*05b0*/  IMAD.HI.U32 R3, R41, -0x2daee0ad, RZ ;  /* 0xd2511f5329037827 */ /* 0x000fe200078e00ff */
[----:B------:R-:W-:-:S03]  /*05c0*/  IADD3.X R43, RZ, UR9, RZ, P2, !PT ;  /* 0x00000009ff2b7c10 */ /* 0x000fc600097fe4ff */
[----:B------:R-:W-:Y:S01]  /*05d0*/  IMAD.X R45, RZ, RZ, UR11, P3 ;  /* 0x0000000bff2d7e24 */ /* 0x000fe200098e06ff */
        /* <DEDUP_REMOVED lines=10> */
[----:B------:R-:W-:Y:S01]  /*0680*/  IMAD.U32 R3, R4, 0x10000, RZ ;  /* 0x0001000004037824 */ /* 0x000fe200078e00ff */
[C---:B------:R-:W-:Y:S01]  /*0690*/  PRMT R85, R5.reuse, 0x7632, R85 ;  /* 0x0000763205557816 */ /* 0x040fe20000000055 */
[----:B------:R-:W-:Y:S01]  /*06a0*/  IMAD.U32 R4, R5, 0x10000, RZ ;  /* 0x0001000005047824 */ /* 0x000fe200078e00ff */
        /* <DEDUP_REMOVED lines=11> */
[----:B------:R0:W5:Y:S01]  /*0760*/  LDG.E.128 R28, desc[UR4][R42.64+0x1000] ;  /* 0x001000042a1c7981 */ /* 0x000162000c1e1d00 */
[C---:B------:R-:W-:Y:S01]  /*0770*/  PRMT R90, R10.reuse, 0x7632, R90 ;  /* 0x000076320a5a7816 */ /* 0x040fe2000000005a */
[----:B------:R-:W-:Y:S01]  /*0780*/  IMAD.U32 R9, R10, 0x10000, RZ ;  /* 0x000100000a097824 */ /* 0x000fe200078e00ff */
[----:B------:R-:W-:Y:S01]  /*0790*/  UIADD3 UR32, UR7, -0x695add53, URZ ;  /* 0x96a522ad07207890 */ /* 0x000fe2000fffe03f */
[----:B------:R-:W5:Y:S01]  /*07a0*/  LDG.E.128 R24, desc[UR4][R44.64] ;  /* 0x000000042c187981 */ /* 0x000f62000c1e1d00 */
[C---:B------:R-:W-:Y:S01]  /*07b0*/  PRMT R91, R11.reuse, 0x7632, R91 ;  /* 0x000076320b5b7816 */ /* 0x040fe2000000005b */
[----:B------:R-:W-:Y:S01]  /*07c0*/  IMAD.U32 R10, R11, 0x10000, RZ ;  /* 0x000100000b0a7824 */ /* 0x000fe200078e00ff */
[----:B------:R-:W-:Y:S01]  /*07d0*/  PRMT R97, R13, 0x7632, R97 ;  /* 0x000076320d617816 */ /* 0x000fe20000000061 */
[----:B------:R-:W5:Y:S01]  /*07e0*/  LDG.E.128 R20, desc[UR4][R44.64+0x800] ;  /* 0x000800042c147981 */ /* 0x000f62000c1e1d00 */
[----:B------:R-:W-:Y:S01]  /*07f0*/  IMAD R41, R41, -0x2daee0ad, RZ ;  /* 0xd2511f5329297824 */ /* 0x000fe200078e02ff */
[----:B------:R-:W-:Y:S01]  /*0800*/  PRMT R98, R14, 0x7632, R98 ;  /* 0x000076320e627816 */ /* 0x000fe20000000062 */
[----:B0-----:R-:W-:Y:S01]  /*0810*/  IMAD.WIDE.U32 R42, R47, -0x2daee0ad, RZ ;  /* 0xd2511f532f2a7825 */ /* 0x001fe200078e00ff */
[----:B------:R0:W5:Y:S01]  /*0820*/  LDG.E.128 R16, desc[UR4][R44.64+0x1000] ;  /* 0x001000042c107981 */ /* 0x000162000c1e1d00 */
[C---:B------:R-:W-:Y:S01]  /*0830*/  PRMT R96, R12.reuse, 0x7632, R96 ;  /* 0x000076320c607816 */ /* 0x040fe20000000060 */
[----:B------:R-:W-:Y:S01]  /*0840*/  ULDC.U8 UR8, c[0x0][0x2a0] ;  /* 0x0000a80000087ab9 */ /* 0x000fe20000000000 */
[----:B------:R-:W-:Y:S01]  /*0850*/  SHF.L.U32 R11, R12, 0x10, RZ ;  /* 0x000000100c0b7819 */ /* 0x000fe200000006ff */
[----:B------:R-:W-:Y:S01]  /*0860*/  IMAD.U32 R12, R13, 0x10000, RZ ;  /* 0x000100000d0c7824 */ /* 0x000fe200078e00ff */
[C---:B------:R-:W-:Y:S01]  /*0870*/  PRMT R99, R15.reuse, 0x7632, R99 ;  /* 0x000076320f637816 */ /* 0x040fe20000000063 */
[----:B------:R-:W-:Y:S01]  /*0880*/  IMAD.U32 R13, R14, 0x10000, RZ ;  /* 0x000100000e0d7824 */ /* 0x000fe200078e00ff */
[----:B------:R-:W-:Y:S01]  /*0890*/  HFMA2.MMA R83, -RZ, RZ, 0, 0 ;  /* 0x00000000ff537435 */ /* 0x000fe200000001ff */
[----:B------:R-:W-:Y:S01]  /*08a0*/  SHF.L.U32 R14, R15, 0x10, RZ ;  /* 0x000000100f0e7819 */ /* 0x000fe200000006ff */
[----:B------:R-:W-:Y:S01]  /*08b0*/  IMAD.MOV.U32 R78, RZ, RZ, R42 ;  /* 0x000000ffff4e7224 */ /* 0x000fe200078e002a */
[----:B------:R-:W-:Y:S01]  /*08c0*/  LOP3.LUT R76, R43, UR32, R41, 0x96, !PT ;  /* 0x000000202b4c7c12 */ /* 0x000fe2000f8e9629 */
[----:B0-----:R-:W-:Y:S01]  /*08d0*/  IMAD R45, R46, -0x326172a9, RZ ;  /* 0xcd9e8d572e2d7824 */ /* 0x001fe200078e02ff */
[----:B------:R-:W-:Y:S01]  /*08e0*/  LOP3.LUT R81, R40, 0x3, RZ, 0xc0, !PT ;  /* 0x0000000328517812 */ /* 0x000fe200078ec0ff */
[----:B------:R-:W-:Y:S01]  /*08f0*/  IMAD.HI.U32 R44, R82, -0x326172a9, RZ ;  /* 0xcd9e8d57522c7827 */ /* 0x000fe200078e00ff */
[----:B------:R-:W-:Y:S01]  /*0900*/  ISETP.NE.AND P2, PT, RZ, UR8, PT ;  /* 0x00000008ff007c0c */ /* 0x000fe2000bf45270 */
[----:B------:R-:W-:Y:S01]  /*0910*/  ULDC UR9, c[0x0][0x294] ;  /* 0x0000a50000097ab9 */ /* 0x000fe20000000800 */
[----:B------:R-:W-:Y:S01]  /*0920*/  SHF.L.U32 R86, R86, 0x10, RZ ;  /* 0x0000001056567819 */ /* 0x000fe200000006ff */
[----:B------:R-:W-:Y:S01]  /*0930*/  IMAD R82, R82, -0x326172a9, RZ ;  /* 0xcd9e8d5752527824 */ /* 0x000fe200078e02ff */
[----:B------:R-:W-:Y:S01]  /*0940*/  LOP3.LUT R15, R44, UR31, R45, 0x96, !PT ;  /* 0x0000001f2c0f7c12 */ /* 0x000fe2000f8e962d */
[----:B------:R-:W-:Y:S01]  /*0950*/  IMAD.MOV.U32 R114, RZ, RZ, 0x1 ;  /* 0x00000001ff727424 */ /* 0x000fe200078e00ff */
        /* <DEDUP_REMOVED lines=11> */
[----:B------:R-:W-:-:S02]  /*0a10*/  IMAD.U32 R91, R91, 0x10000, RZ ;  /* 0x000100005b5b7824 */ /* 0x000fc400078e00ff */
[----:B------:R-:W-:Y:S02]  /*0a20*/  IMAD.U32 R97, R97, 0x10000, RZ ;  /* 0x0001000061617824 */ /* 0x000fe400078e00ff */
[----:B------:R-:W-:-:S07]  /*0a30*/  IMAD.U32 R98, R98, 0x10000, RZ ;  /* 0x0001000062627824 */ /* 0x000fce00078e00ff */
.L_x_9491:
        /* <DEDUP_REMOVED lines=21> */
[----:B------:R-:W-:-:S04]  /*0b90*/  @P3 VIADD R62, R52, 0xffffffff ;  /* 0xffffffff343e3836 */ /* 0x000fc80000000000 */
        /* <DEDUP_REMOVED lines=26> */
.L_x_9269:
[----:B------:R-:W-:-:S07]  /*0d40*/  IMAD.MOV.U32 R60, RZ, RZ, R82 ;  /* 0x000000ffff3c7224 */ /* 0x000fce00078e0052 */
.L_x_9270:
[----:B------:R-:W-:Y:S05]  /*0d50*/  BSYNC B1 ;  /* 0x0000000000017941 */ /* 0x000fea0003800000 */
.L_x_9268:
        /* <DEDUP_REMOVED lines=16> */
.L_x_9274:
[----:B------:R-:W-:Y:S05]  /*0e60*/  BSYNC B2 ;  /* 0x0000000000027941 */ /* 0x000fea0003800000 */
.L_x_9273:
        /* <DEDUP_REMOVED lines=44> */
.L_x_9272:
[----:B------:R-:W-:Y:S05]  /*1130*/  BSYNC B1 ;  /* 0x0000000000017941 */ /* 0x000fea0003800000 */
.L_x_9271:
[----:B------:R-:W-:Y:S01]  /*1140*/  I2FP.F32.U32 R52, R60 ;  /* 0x0000003c00347245 */ /* 0x000fe20000201000 */
[----:B------:R-:W-:Y:S02]  /*1150*/  IMAD.MOV.U32 R55, RZ, RZ, 0x2f800000 ;  /* 0x2f800000ff377424 */ /* 0x000fe400078e00ff */
[----:B-----5:R-:W-:Y:S02]  /*1160*/  IMAD.U32 R53, R44, 0x10000, RZ ;  /* 0x000100002c357824 */ /* 0x020fe400078e00ff */
[----:B------:R-:W-:Y:S02]  /*1170*/  FFMA.FTZ R52, R52, R55, 1.1641532182693481445e-10 ;  /* 0x2f00000034347423 */ /* 0x000fe40000010037 */
[----:B------:R-:W-:-:S03]  /*1180*/  FMUL.FTZ R53, R53, UR11 ;  /* 0x0000000b35357c20 */ /* 0x000fc60008410000 */
[----:B------:R-:W-:Y:S01]  /*1190*/  FSETP.GTU.FTZ.AND P1, PT, R52, UR9, PT ;  /* 0x0000000934007c0b */ /* 0x000fe2000bf3c000 */
[----:B------:R-:W-:Y:S01]  /*11a0*/  FMUL.FTZ R53, R53, UR10 ;  /* 0x0000000a35357c20 */ /* 0x000fe20008410000 */
[----:B------:R-:W-:Y:S02]  /*11b0*/  SHF.L.U32 R52, R24, 0x10, RZ ;  /* 0x0000001018347819 */ /* 0x000fe400000006ff */
[----:B------:R-:W-:Y:S02]  /*11c0*/  SEL R100, RZ, 0x1, P1 ;  /* 0x00000001ff647807 */ /* 0x000fe40000800000 */
[----:B------:R-:W-:-:S05]  /*11d0*/  FSEL R53, R53, RZ, !P1 ;  /* 0x000000ff35357208 */ /* 0x000fca0004800000 */
[----:B------:R-:W-:-:S04]  /*11e0*/  FMUL.FTZ R52, R53, R52 ;  /* 0x0000003435347220 */ /* 0x000fc80000410000 */
[----:B------:R-:W-:-:S07]  /*11f0*/  @P0 FADD.FTZ R52, R40, R52 ;  /* 0x0000003428340221 */ /* 0x000fce0000010000 */
.L_x_9267:
[----:B------:R-:W-:Y:S05]  /*1200*/  BSYNC B0 ;  /* 0x0000000000007941 */ /* 0x000fea0003800000 */
.L_x_9266:
        /* <DEDUP_REMOVED lines=18> */
.L_x_9278:
[----:B------:R-:W-:-:S07]  /*1330*/  MOV R53, R82 ;  /* 0x0000005200357202 */ /* 0x000fce0000000f00 */
.L_x_9279:
[----:B------:R-:W-:Y:S05]  /*1340*/  BSYNC B1 ;  /* 0x0000000000017941 */ /* 0x000fea0003800000 */
.L_x_9277:
        /* <DEDUP_REMOVED lines=16> */
.L_x_9283:
[----:B------:R-:W-:Y:S05]  /*1450*/  BSYNC B2 ;  /* 0x0000000000027941 */ /* 0x000fea0003800000 */
.L_x_9282:
        /* <DEDUP_REMOVED lines=44> */
.L_x_9281:
[----:B------:R-:W-:Y:S05]  /*1720*/  BSYNC B1 ;  /* 0x0000000000017941 */ /* 0x000fea0003800000 */
.L_x_9280:
        /* <DEDUP_REMOVED lines=9> */
[----:B------:R-:W-:Y:S02]  /*17c0*/  IMAD.U32 R53, R56, 0x10000, RZ ;  /* 0x0001000038357824 */ /* 0x000fe400078e00ff */
[----:B------:R-:W-:Y:S02]  /*17d0*/  SEL R101, RZ, 0x1, P1 ;  /* 0x00000001ff657807 */ /* 0x000fe40000800000 */
[----:B------:R-:W-:-:S05]  /*17e0*/  FSEL R54, R54, RZ, !P1 ;  /* 0x000000ff36367208 */ /* 0x000fca0004800000 */
[----:B------:R-:W-:-:S04]  /*17f0*/  FMUL.FTZ R53, R54, R53 ;  /* 0x0000003536357220 */ /* 0x000fc80000410000 */
[----:B------:R-:W-:-:S07]  /*1800*/  @P0 FADD.FTZ R53, R41, R53 ;  /* 0x0000003529350221 */ /* 0x000fce0000010000 */
.L_x_9276:
[----:B------:R-:W-:Y:S05]  /*1810*/  BSYNC B0 ;  /* 0x0000000000007941 */ /* 0x000fea0003800000 */
.L_x_9275:
        /* <DEDUP_REMOVED lines=18> */
.L_x_9287:
[----:B------:R-:W-:-:S07]  /*1940*/  IMAD.MOV.U32 R62, RZ, RZ, R82 ;  /* 0x000000ffff3e7224 */ /* 0x000fce00078e0052 */
.L_x_9288:
[----:B------:R-:W-:Y:S05]  /*1950*/  BSYNC B1 ;  /* 0x0000000000017941 */ /* 0x000fea0003800000 */
.L_x_9286:
        /* <DEDUP_REMOVED lines=16> */
.L_x_9292:
[----:B------:R-:W-:Y:S05]  /*1a60*/  BSYNC B2 ;  /* 0x0000000000027941 */ /* 0x000fea0003800000 */
.L_x_9291:
        /* <DEDUP_REMOVED lines=44> */
.L_x_9290:
[----:B------:R-:W-:Y:S05]  /*1d30*/  BSYNC B1 ;  /* 0x0000000000017941 */ /* 0x000fea0003800000 */
.L_x_9289:
[----:B------:R-:W-:Y:S01]  /*1d40*/  HFMA2.MMA R57, -RZ, RZ, 0.1171875, 0 ;  /* 0x2f800000ff397435 */ /* 0x000fe200000001ff */
[----:B------:R-:W-:Y:S01]  /*1d50*/  I2FP.F32.U32 R54, R62 ;  /* 0x0000003e00367245 */ /* 0x000fe20000201000 */
[----:B-----5:R-:W-:-:S04]  /*1d60*/  IMAD.U32 R55, R45, 0x10000, RZ ;  /* 0x000100002d377824 */ /* 0x020fc800078e00ff */
[----:B------:R-:W-:-:S04]  /*1d70*/  FMUL.FTZ R55, R55, UR11 ;  /* 0x0000000b37377c20 */ /* 0x000fc80008410000 */
[----:B------:R-:W-:Y:S01]  /*1d80*/  FFMA.FTZ R54, R54, R57, 1.1641532182693481445e-10 ;  /* 0x2f00000036367423 */ /* 0x000fe20000010039 */
[----:B------:R-:W-:-:S04]  /*1d90*/  FMUL.FTZ R55, R55, UR10 ;  /* 0x0000000a37377c20 */ /* 0x000fc80008410000 */
[----:B------:R-:W-:Y:S01]  /*1da0*/  FSETP.GTU.FTZ.AND P1, PT, R54, UR9, PT ;  /* 0x0000000936007c0b */ /* 0x000fe2000bf3c000 */
[----:B------:R-:W-:-:S03]  /*1db0*/  IMAD.U32 R54, R25, 0x10000, RZ ;  /* 0x0001000019367824 */ /* 0x000fc600078e00ff */
[----:B------:R-:W-:Y:S02]  /*1dc0*/  FSEL R55, R55, RZ, !P1 ;  /* 0x000000ff37377208 */ /* 0x000fe40004800000 */
[----:B------:R-:W-:-:S03]  /*1dd0*/  SEL R102, RZ, 0x1, P1 ;  /* 0x00000001ff667807 */ /* 0x000fc60000800000 */
[----:B------:R-:W-:-:S04]  /*1de0*/  FMUL.FTZ R54, R55, R54 ;  /* 0x0000003637367220 */ /* 0x000fc80000410000 */
[----:B------:R-:W-:-:S07]  /*1df0*/  @P0 FADD.FTZ R54, R42, R54 ;  /* 0x000000362a360221 */ /* 0x000fce0000010000 */
.L_x_9285:
[----:B------:R-:W-:Y:S05]  /*1e00*/  BSYNC B0 ;  /* 0x0000000000007941 */ /* 0x000fea0003800000 */
.L_x_9284:
        /* <DEDUP_REMOVED lines=18> */
.L_x_9296:
[----:B------:R-:W-:-:S07]  /*1f30*/  IMAD.MOV.U32 R55, RZ, RZ, R82 ;  /* 0x000000ffff377224 */ /* 0x000fce00078e0052 */
.L_x_9297:
[----:B------:R-:W-:Y:S05]  /*1f40*/  BSYNC B1 ;  /* 0x0000000000017941 */ /* 0x000fea0003800000 */
.L_x_9295:
        /* <DEDUP_REMOVED lines=16> */
.L_x_9301:
[----:B------:R-:W-:Y:S05]  /*2050*/  BSYNC B2 ;  /* 0x0000000000027941 */ /* 0x000fea0003800000 */
.L_x_9300:
        /* <DEDUP_REMOVED lines=44> */
.L_x_9299:
[----:B------:R-:W-:Y:S05]  /*2320*/  BSYNC B1 ;  /* 0x0000000000017941 */ /* 0x000fea0003800000 */
.L_x_9298:
[----:B-----5:R-:W-:Y:S01]  /*2330*/  PRMT R56, R45, 0x7632, R56 ;  /* 0x000076322d387816 */ /* 0x020fe20000000038 */
[----:B------:R-:W-:Y:S01]  /*2340*/  IMAD.MOV.U32 R58, RZ, RZ, 0x2f800000 ;  /* 0x2f800000ff3a7424 */ /* 0x000fe200078e00ff */
[----:B------:R-:W-:-:S03]  /*2350*/  I2FP.F32.U32 R55, R55 ;  /* 0x0000003700377245 */ /* 0x000fc60000201000 */
[----:B------:R-:W-:Y:S02]  /*2360*/  IMAD.U32 R56, R56, 0x10000, RZ ;  /* 0x0001000038387824 */ /* 0x000fe400078e00ff */
[----:B------:R-:W-:Y:S01]  /*2370*/  FFMA.FTZ R55, R55, R58, 1.1641532182693481445e-10 ;  /* 0x2f00000037377423 */ /* 0x000fe2000001003a */
[----:B------:R-:W-:Y:S01]  /*2380*/  PRMT R58, R25, 0x7632, R58 ;  /* 0x00007632193a7816 */ /* 0x000fe2000000003a */
        /* <DEDUP_REMOVED lines=8> */
.L_x_9294:
[----:B------:R-:W-:Y:S05]  /*2410*/  BSYNC B0 ;  /* 0x0000000000007941 */ /* 0x000fea0003800000 */
.L_x_9293:
        /* <DEDUP_REMOVED lines=18> */
.L_x_9305:
[----:B------:R-:W-:-:S07]  /*2540*/  MOV R64, R82 ;  /* 0x0000005200407202 */ /* 0x000fce0000000f00 */
.L_x_9306:
[----:B------:R-:W-:Y:S05]  /*2550*/  BSYNC B1 ;  /* 0x0000000000017941 */ /* 0x000fea0003800000 */
.L_x_9304:
        /* <DEDUP_REMOVED lines=16> */
.L_x_9310:
[----:B------:R-:W-:Y:S05]  /*2660*/  BSYNC B2 ;  /* 0x0000000000027941 */ /* 0x000fea0003800000 */
.L_x_9309:
        /* <DEDUP_REMOVED lines=44> */
.L_x_9308:
[----:B------:R-:W-:Y:S05]  /*2930*/  BSYNC B1 ;  /* 0x0000000000017941 */ /* 0x000fea0003800000 */
.L_x_9307:
[----:B------:R-:W-:Y:S01]  /*2940*/  I2FP.F32.U32 R56, R64 ;  /* 0x0000004000387245 */ /* 0x000fe20000201000 */
[----:B------:R-:W-:Y:S01]  /*2950*/  IMAD.MOV.U32 R59, RZ, RZ, 0x2f800000 ;  /* 0x2f800000ff3b7424 */ /* 0x000fe200078e00ff */
[----:B------:R-:W-:-:S03]  /*2960*/  SHF.L.U32 R57, R46, 0x10, RZ ;  /* 0x000000102e397819 */ /* 0x000fc600000006ff */
[----:B------:R-:W-:Y:S02]  /*2970*/  FFMA.FTZ R56, R56, R59, 1.1641532182693481445e-10 ;  /* 0x2f00000038387423 */ /* 0x000fe4000001003b */
        /* <DEDUP_REMOVED lines=8> */
.L_x_9303:
[----:B------:R-:W-:Y:S05]  /*2a00*/  BSYNC B0 ;  /* 0x0000000000007941 */ /* 0x000fea0003800000 */
.L_x_9302:
        /* <DEDUP_REMOVED lines=18> */
.L_x_9314:
[----:B------:R-:W-:-:S07]  /*2b30*/  IMAD.MOV.U32 R57, RZ, RZ, R82 ;  /* 0x000000ffff397224 */ /* 0x000fce00078e0052 */
.L_x_9315:
[----:B------:R-:W-:Y:S05]  /*2b40*/  BSYNC B1 ;  /* 0x0000000000017941 */ /* 0x000fea0003800000 */
.L_x_9313:
        /* <DEDUP_REMOVED lines=16> */
.L_x_9319:
[----:B------:R-:W-:Y:S05]  /*2c50*/  BSYNC B2 ;  /* 0x0000000000027941 */ /* 0x000fea0003800000 */
.L_x_9318:
        /* <DEDUP_REMOVED lines=44> */
.L_x_9317:
[----:B------:R-:W-:Y:S05]  /*2f20*/  BSYNC B1 ;  /* 0x0000000000017941 */ /* 0x000fea0003800000 */
.L_x_9316:
[----:B------:R-:W-:Y:S01]  /*2f30*/  HFMA2.MMA R60, -RZ, RZ, 0.1171875, 0 ;  /* 0x2f800000ff3c7435 */ /* 0x000fe200000001ff */
[----:B------:R-:W-:Y:S02]  /*2f40*/  PRMT R58, R46, 0x7632, R58 ;  /* 0x000076322e3a7816 */ /* 0x000fe4000000003a */
[----:B------:R-:W-:-:S03]  /*2f50*/  I2FP.F32.U32 R57, R57 ;  /* 0x0000003900397245 */ /* 0x000fc60000201000 */
[----:B------:R-:W-:-:S04]  /*2f60*/  IMAD.U32 R58, R58, 0x10000, RZ ;  /* 0x000100003a3a7824 */ /* 0x000fc800078e00ff */
[----:B------:R-:W-:Y:S01]  /*2f70*/  FFMA.FTZ R57, R57, R60, 1.1641532182693481445e-10 ;  /* 0x2f00000039397423 */ /* 0x000fe2000001003c */
[----:B------:R-:W-:Y:S01]  /*2f80*/  FMUL.FTZ R58, R58, UR11 ;  /* 0x0000000b3a3a7c20 */ /* 0x000fe20008410000 */
[----:B------:R-:W-:-:S03]  /*2f90*/  PRMT R60, R26, 0x7632, R60 ;  /* 0x000076321a3c7816 */ /* 0x000fc6000000003c */
[----:B------:R-:W-:Y:S01]  /*2fa0*/  FMUL.FTZ R58, R58, UR10 ;  /* 0x0000000a3a3a7c20 */ /* 0x000fe20008410000 */
[----:B------:R-:W-:Y:S01]  /*2fb0*/  FSETP.GTU.FTZ.AND P1, PT, R57, UR9, PT ;  /* 0x0000000939007c0b */ /* 0x000fe2000bf3c000 */
[----:B------:R-:W-:-:S03]  /*2fc0*/  IMAD.U32 R57, R60, 0x10000, RZ ;  /* 0x000100003c397824 */ /* 0x000fc600078e00ff */
[----:B------:R-:W-:Y:S02]  /*2fd0*/  FSEL R58, R58, RZ, !P1 ;  /* 0x000000ff3a3a7208 */ /* 0x000fe40004800000 */
[----:B------:R-:W-:-:S03]  /*2fe0*/  SEL R105, RZ, 0x1, P1 ;  /* 0x00000001ff697807 */ /* 0x000fc60000800000 */
[----:B------:R-:W-:-:S04]  /*2ff0*/  FMUL.FTZ R57, R58, R57 ;  /* 0x000000393a397220 */ /* 0x000fc80000410000 */
[----:B------:R-:W-:-:S07]  /*3000*/  @P0 FADD.FTZ R57, R49, R57 ;  /* 0x0000003931390221 */ /* 0x000fce0000010000 */
.L_x_9312:
[----:B------:R-:W-:Y:S05]  /*3010*/  BSYNC B0 ;  /* 0x0000000000007941 */ /* 0x000fea0003800000 */
.L_x_9311:
        /* <DEDUP_REMOVED lines=18> */
.L_x_9323:
[----:B------:R-:W-:-:S07]  /*3140*/  IMAD.MOV.U32 R66, RZ, RZ, R82 ;  /* 0x000000ffff427224 */ /* 0x000fce00078e0052 */
.L_x_9324:
[----:B------:R-:W-:Y:S05]  /*3150*/  BSYNC B1 ;  /* 0x0000000000017941 */ /* 0x000fea0003800000 */
.L_x_9322:
        /* <DEDUP_REMOVED lines=16> */
.L_x_9328:
[----:B------:R-:W-:Y:S05]  /*3260*/  BSYNC B2 ;  /* 0x0000000000027941 */ /* 0x000fea0003800000 */
.L_x_9327:
        /* <DEDUP_REMOVED lines=44> */
.L_x_9326:
[----:B------:R-:W-:Y:S05]  /*3530*/  BSYNC B1 ;  /* 0x0000000000017941 */ /* 0x000fea0003800000 */
.L_x_9325:
[----:B------:R-:W-:Y:S01]  /*3540*/  I2FP.F32.U32 R58, R66 ;  /* 0x00000042003a7245 */ /* 0x000fe20000201000 */
[----:B------:R-:W-:Y:S02]  /*3550*/  IMAD.MOV.U32 R61, RZ, RZ, 0x2f800000 ;  /* 0x2f800000ff3d7424 */ /* 0x000fe400078e00ff */
[----:B------:R-:W-:Y:S02]  /*3560*/  IMAD.U32 R59, R47, 0x10000, RZ ;  /* 0x000100002f3b7824 */ /* 0x000fe400078e00ff */
        /* <DEDUP_REMOVED lines=9> */
.L_x_9321:
[----:B------:R-:W-:Y:S05]  /*3600*/  BSYNC B0 ;  /* 0x0000000000007941 */ /* 0x000fea0003800000 */
.L_x_9320:
        /* <DEDUP_REMOVED lines=18> */
.L_x_9332:
[----:B------:R-:W-:-:S07]  /*3730*/  MOV R59, R82 ;  /* 0x00000052003b7202 */ /* 0x000fce0000000f00 */
.L_x_9333:
[----:B------:R-:W-:Y:S05]  /*3740*/  BSYNC B1 ;  /* 0x0000000000017941 */ /* 0x000fea0003800000 */
.L_x_9331:
        /* <DEDUP_REMOVED lines=16> */
.L_x_9337:
[----:B------:R-:W-:Y:S05]  /*3850*/  BSYNC B2 ;  /* 0x0000000000027941 */ /* 0x000fea0003800000 */
.L_x_9336:
        /* <DEDUP_REMOVED lines=44> */
.L_x_9335:
[----:B------:R-:W-:Y:S05]  /*3b20*/  BSYNC B1 ;  /* 0x0000000000017941 */ /* 0x000fea0003800000 */
.L_x_9334:
[----:B------:R-:W-:Y:S01]  /*3b30*/  HFMA2.MMA R62, -RZ, RZ, 0.1171875, 0 ;  /* 0x2f800000ff3e7435 */ /* 0x000fe200000001ff */
[----:B------:R-:W-:Y:S02]  /*3b40*/  PRMT R60, R47, 0x7632, R60 ;  /* 0x000076322f3c7816 */ /* 0x000fe4000000003c */
[----:B------:R-:W-:Y:S02]  /*3b50*/  I2FP.F32.U32 R59, R59 ;  /* 0x0000003b003b7245 */ /* 0x000fe40000201000 */
[----:B------:R-:W-:Y:S01]  /*3b60*/  PRMT R61, R27, 0x7632, R61 ;  /* 0x000076321b3d7816 */ /* 0x000fe2000000003d */
[----:B------:R-:W-:-:S03]  /*3b70*/  IMAD.U32 R60, R60, 0x10000, RZ ;  /* 0x000100003c3c7824 */ /* 0x000fc600078e00ff */
[----:B------:R-:W-:Y:S01]  /*3b80*/  SHF.L.U32 R61, R61, 0x10, RZ ;  /* 0x000000103d3d7819 */ /* 0x000fe200000006ff */
        /* <DEDUP_REMOVED lines=8> */
.L_x_9330:
[----:B------:R-:W-:Y:S05]  /*3c10*/  BSYNC B0 ;  /* 0x0000000000007941 */ /* 0x000fea0003800000 */
.L_x_9329:
[----:B------:R-:W0:Y:S01]  /*3c20*/  LDC.64 R94, c[0x0][0x238] ;  /* 0x00008e00ff5e7b82 */ /* 0x000e220000000a00 */
[----:B------:R-:W-:Y:S01]  /*3c30*/  VIADD R73, R119, 0x80 ;  /* 0x0000008077497836 */ /* 0x000fe20000000000 */
[----:B------:R-:W-:Y:S01]  /*3c40*/  BSSY B0, `(.L_x_9338) ;  /* 0x000001d000007945 */ /* 0x000fe20003800000 */
[----:B------:R-:W-:-:S05]  /*3c50*/  IADD3 R121, R117, 0x80, RZ ;  /* 0x0000008075797810 */ /* 0x000fca0007ffe0ff */
        /* <DEDUP_REMOVED lines=27> */
.L_x_9339:
[----:B------:R-:W-:Y:S05]  /*3e10*/  BSYNC B0 ;  /* 0x0000000000007941 */ /* 0x000fea0003800000 */
.L_x_9338:
        /* <DEDUP_REMOVED lines=22> */
.L_x_9343:
[----:B------:R-:W-:-:S07]  /*3f80*/  IMAD.MOV.U32 R68, RZ, RZ, R82 ;  /* 0x000000ffff447224 */ /* 0x000fce00078e0052 */
.L_x_9344:
[----:B------:R-:W-:Y:S05]  /*3f90*/  BSYNC B1 ;  /* 0x0000000000017941 */ /* 0x000fea0003800000 */
.L_x_9342:
        /* <DEDUP_REMOVED lines=16> */
.L_x_9348:
[----:B------:R-:W-:Y:S05]  /*40a0*/  BSYNC B2 ;  /* 0x0000000000027941 */ /* 0x000fea0003800000 */
.L_x_9347:
        /* <DEDUP_REMOVED lines=44> */
.L_x_9346:
[----:B------:R-:W-:Y:S05]  /*4370*/  BSYNC B1 ;  /* 0x0000000000017941 */ /* 0x000fea0003800000 */
.L_x_9345:
[----:B------:R-:W-:Y:S01]  /*4380*/  HFMA2.MMA R61, -RZ, RZ, 0.1171875, 0 ;  /* 0x2f800000ff3d7435 */ /* 0x000fe200000001ff */
[----:B------:R-:W-:Y:S01]  /*4390*/  I2FP.F32.U32 R60, R68 ;  /* 0x00000044003c7245 */ /* 0x000fe20000201000 */
[----:B-----5:R-:W-:-:S04]  /*43a0*/  IMAD.U32 R62, R44, 0x10000, RZ ;  /* 0x000100002c3e7824 */ /* 0x020fc800078e00ff */
        /* <DEDUP_REMOVED lines=9> */
.L_x_9341:
[----:B------:R-:W-:Y:S05]  /*4440*/  BSYNC B0 ;  /* 0x0000000000007941 */ /* 0x000fea0003800000 */
.L_x_9340:
        /* <DEDUP_REMOVED lines=18> */
.L_x_9352:
[----:B------:R-:W-:-:S07]  /*4570*/  MOV R61, R82 ;  /* 0x00000052003d7202 */ /* 0x000fce0000000f00 */
.L_x_9353:
[----:B------:R-:W-:Y:S05]  /*4580*/  BSYNC B1 ;  /* 0x0000000000017941 */ /* 0x000fea0003800000 */
.L_x_9351:
        /* <DEDUP_REMOVED lines=16> */
.L_x_9357:
[----:B------:R-:W-:Y:S05]  /*4690*/  BSYNC B2 ;  /* 0x0000000000027941 */ /* 0x000fea0003800000 */
.L_x_9356:
        /* <DEDUP_REMOVED lines=44> */
.L_x_9355:
[----:B------:R-:W-:Y:S05]  /*4960*/  BSYNC B1 ;  /* 0x0000000000017941 */ /* 0x000fea0003800000 */
.L_x_9354:
        /* <DEDUP_REMOVED lines=14> */
.L_x_9350:
[----:B------:R-:W-:Y:S05]  /*4a50*/  BSYNC B0 ;  /* 0x0000000000007941 */ /* 0x000fea0003800000 */
.L_x_9349:
        /* <DEDUP_REMOVED lines=18> */
.L_x_9361:
[----:B------:R-:W-:-:S07]  /*4b80*/  IMAD.MOV.U32 R70, RZ, RZ, R82 ;  /* 0x000000ffff467224 */ /* 0x000fce00078e0052 */
.L_x_9362:
[----:B------:R-:W-:Y:S05]  /*4b90*/  BSYNC B1 ;  /* 0x0000000000017941 */ /* 0x000fea0003800000 */
.L_x_9360:
        /* <DEDUP_REMOVED lines=16> */
.L_x_9366:
[----:B------:R-:W-:Y:S05]  /*4ca0*/  BSYNC B2 ;  /* 0x0000000000027941 */ /* 0x000fea0003800000 */
.L_x_9365:
        /* <DEDUP_REMOVED lines=44> */
.L_x_9364:
[----:B------:R-:W-:Y:S05]  /*4f70*/  BSYNC B1 ;  /* 0x0000000000017941 */ /* 0x000fea0003800000 */
.L_x_9363:
        /* <DEDUP_REMOVED lines=12> */
.L_x_9359:
[----:B------:R-:W-:Y:S05]  /*5040*/  BSYNC B0 ;  /* 0x0000000000007941 */ /* 0x000fea0003800000 */
.L_x_9358:
        /* <DEDUP_REMOVED lines=18> */
.L_x_9370:
[----:B------:R-:W-:-:S07]  /*5170*/  MOV R63, R82 ;  /* 0x00000052003f7202 */ /* 0x000fce0000000f00 */
.L_x_9371:
[----:B------:R-:W-:Y:S05]  /*5180*/  BSYNC B1 ;  /* 0x0000000000017941 */ /* 0x000fea0003800000 */
.L_x_9369:
        /* <DEDUP_REMOVED lines=16> */
.L_x_9375:
[----:B------:R-:W-:Y:S05]  /*5290*/  BSYNC B2 ;  /* 0x0000000000027941 */ /* 0x000fea0003800000 */
.L_x_9374:
        /* <DEDUP_REMOVED lines=44> */
.L_x_9373:
[----:B------:R-:W-:Y:S05]  /*5560*/  BSYNC B1 ;  /* 0x0000000000017941 */ /* 0x000fea0003800000 */
.L_x_9372:
        /* <DEDUP_REMOVED lines=14> */
.L_x_9368:
[----:B------:R-:W-:Y:S05]  /*5650*/  BSYNC B0 ;  /* 0x0000000000007941 */ /* 0x000fea0003800000 */
.L_x_9367:
        /* <DEDUP_REMOVED lines=18> */
.L_x_9379:
[----:B------:R-:W-:-:S07]  /*5780*/  IMAD.MOV.U32 R72, RZ, RZ, R82 ;  /* 0x000000ffff487224 */ /* 0x000fce00078e0052 */
.L_x_9380:
[----:B------:R-:W-:Y:S05]  /*5790*/  BSYNC B1 ;  /* 0x0000000000017941 */ /* 0x000fea0003800000 */
.L_x_9378:
        /* <DEDUP_REMOVED lines=16> */
.L_x_9384:
[----:B------:R-:W-:Y:S05]  /*58a0*/  BSYNC B2 ;  /* 0x0000000000027941 */ /* 0x000fea0003800000 */
.L_x_9383:
        /* <DEDUP_REMOVED lines=44> */
.L_x_9382:
[----:B------:R-:W-:Y:S05]  /*5b70*/  BSYNC B1 ;  /* 0x0000000000017941 */ /* 0x000fea0003800000 */
.L_x_9381:
[----:B------:R-:W-:Y:S01]  /*5b80*/  HFMA2.MMA R65, -RZ, RZ, 0.1171875, 0 ;  /* 0x2f800000ff417435 */ /* 0x000fe200000001ff */
[----:B------:R-:W-:Y:S01]  /*5b90*/  I2FP.F32.U32 R64, R72 ;  /* 0x0000004800407245 */ /* 0x000fe20000201000 */
[----:B------:R-:W-:-:S04]  /*5ba0*/  IMAD.U32 R67, R46, 0x10000, RZ ;  /* 0x000100002e437824 */ /* 0x000fc800078e00ff */
        /* <DEDUP_REMOVED lines=9> */
.L_x_9377:
[----:B------:R-:W-:Y:S05]  /*5c40*/  BSYNC B0 ;  /* 0x0000000000007941 */ /* 0x000fea0003800000 */
.L_x_9376:
        /* <DEDUP_REMOVED lines=18> */
.L_x_9388:
[----:B------:R-:W-:-:S07]  /*5d70*/  MOV R65, R82 ;  /* 0x0000005200417202 */ /* 0x000fce0000000f00 */
.L_x_9389:
[----:B------:R-:W-:Y:S05]  /*5d80*/  BSYNC B1 ;  /* 0x0000000000017941 */ /* 0x000fea0003800000 */
.L_x_9387:
        /* <DEDUP_REMOVED lines=16> */
.L_x_9393:
[----:B------:R-:W-:Y:S05]  /*5e90*/  BSYNC B2 ;  /* 0x0000000000027941 */ /* 0x000fea0003800000 */
.L_x_9392:
        /* <DEDUP_REMOVED lines=44> */
.L_x_9391:
[----:B------:R-:W-:Y:S05]  /*6160*/  BSYNC B1 ;  /* 0x0000000000017941 */ /* 0x000fea0003800000 */
.L_x_9390:
[----:B------:R-:W-:Y:S01]  /*6170*/  PRMT R66, R46, 0x7632, R66 ;  /* 0x000076322e427816 */ /* 0x000fe20000000042 */
        /* <DEDUP_REMOVED lines=13> */
.L_x_9386:
[----:B------:R-:W-:Y:S05]  /*6250*/  BSYNC B0 ;  /* 0x0000000000007941 */ /* 0x000fea0003800000 */
.L_x_9385:
        /* <DEDUP_REMOVED lines=18> */
.L_x_9397:
[----:B------:R-:W-:-:S07]  /*6380*/  IMAD.MOV.U32 R72, RZ, RZ, R82 ;  /* 0x000000ffff487224 */ /* 0x000fce00078e0052 */
.L_x_9398:
[----:B------:R-:W-:Y:S05]  /*6390*/  BSYNC B1 ;  /* 0x0000000000017941 */ /* 0x000fea0003800000 */
.L_x_9396:
        /* <DEDUP_REMOVED lines=16> */
.L_x_9402:
[----:B------:R-:W-:Y:S05]  /*64a0*/  BSYNC B2 ;  /* 0x0000000000027941 */ /* 0x000fea0003800000 */
.L_x_9401:
        /* <DEDUP_REMOVED lines=44> */
.L_x_9400:
[----:B------:R-:W-:Y:S05]  /*6770*/  BSYNC B1 ;  /* 0x0000000000017941 */ /* 0x000fea0003800000 */
.L_x_9399:
        /* <DEDUP_REMOVED lines=12> */
.L_x_9395:
[----:B------:R-:W-:Y:S05]  /*6840*/  BSYNC B0 ;  /* 0x0000000000007941 */ /* 0x000fea0003800000 */
.L_x_9394:
        /* <DEDUP_REMOVED lines=18> */
.L_x_9406:
[----:B------:R-:W-:-:S07]  /*6970*/  MOV R67, R82 ;  /* 0x0000005200437202 */ /* 0x000fce0000000f00 */
.L_x_9407:
[----:B------:R-:W-:Y:S05]  /*6980*/  BSYNC B1 ;  /* 0x0000000000017941 */ /* 0x000fea0003800000 */
.L_x_9405:
        /* <DEDUP_REMOVED lines=16> */
.L_x_9411:
[----:B------:R-:W-:Y:S05]  /*6a90*/  BSYNC B2 ;  /* 0x0000000000027941 */ /* 0x000fea0003800000 */
.L_x_9410:
        /* <DEDUP_REMOVED lines=44> */
.L_x_9409:
[----:B------:R-:W-:Y:S05]  /*6d60*/  BSYNC B1 ;  /* 0x0000000000017941 */ /* 0x000fea0003800000 */
.L_x_9408:
[----:B------:R-:W-:Y:S01]  /*6d70*/  PRMT R68, R47, 0x7632, R68 ;  /* 0x000076322f447816 */ /* 0x000fe20000000044 */
        /* <DEDUP_REMOVED lines=8> */
[----:B------:R-:W-:-:S03]  /*6e00*/  FMUL.FTZ R68, R68, UR10 ;  /* 0x0000000a44447c20 */ /* 0x000fc60008410000 */
[----:B------:R-:W-:Y:S02]  /*6e10*/  SEL R107, RZ, 0x1, P1 ;  /* 0x00000001ff6b7807 */ /* 0x000fe40000800000 */
[----:B------:R-:W-:-:S05]  /*6e20*/  FSEL R68, R68, RZ, !P1 ;  /* 0x000000ff44447208 */ /* 0x000fca0004800000 */
[----:B------:R-:W-:-:S04]  /*6e30*/  FMUL.FTZ R67, R68, R69 ;  /* 0x0000004544437220 */ /* 0x000fc80000410000 */
[----:B------:R-:W-:-:S07]  /*6e40*/  @P0 FADD.FTZ R67, R51, R67 ;  /* 0x0000004333430221 */ /* 0x000fce0000010000 */
.L_x_9404:
[----:B------:R-:W-:Y:S05]  /*6e50*/  BSYNC B0 ;  /* 0x0000000000007941 */ /* 0x000fea0003800000 */
.L_x_9403:
        /* <DEDUP_REMOVED lines=10> */
[----:B------:R-:W-:Y:S02]  /*6f00*/  SHF.L.U32 R70, R106, 0x10, RZ ;  /* 0x000000106a467819 */ /* 0x000fe400000006ff */
        /* <DEDUP_REMOVED lines=19> */
.L_x_9413:
[----:B------:R-:W-:Y:S05]  /*7040*/  BSYNC B0 ;  /* 0x0000000000007941 */ /* 0x000fea0003800000 */
.L_x_9412:
        /* <DEDUP_REMOVED lines=22> */
.L_x_9417:
[----:B------:R-:W-:-:S07]  /*71b0*/  MOV R100, R82 ;  /* 0x0000005200647202 */ /* 0x000fce0000000f00 */
.L_x_9418:
[----:B------:R-:W-:Y:S05]  /*71c0*/  BSYNC B1 ;  /* 0x0000000000017941 */ /* 0x000fea0003800000 */
.L_x_9416:
        /* <DEDUP_REMOVED lines=16> */
.L_x_9422:
[----:B------:R-:W-:Y:S05]  /*72d0*/  BSYNC B2 ;  /* 0x0000000000027941 */ /* 0x000fea0003800000 */
.L_x_9421:
        /* <DEDUP_REMOVED lines=44> */
.L_x_9420:
[----:B------:R-:W-:Y:S05]  /*75a0*/  BSYNC B1 ;  /* 0x0000000000017941 */ /* 0x000fea0003800000 */
.L_x_9419:
[----:B------:R-:W-:Y:S01]  /*75b0*/  I2FP.F32.U32 R68, R100 ;  /* 0x0000006400447245 */ /* 0x000fe20000201000 */
[----:B------:R-:W-:Y:S01]  /*75c0*/  IMAD.MOV.U32 R69, RZ, RZ, 0x2f800000 ;  /* 0x2f800000ff457424 */ /* 0x000fe200078e00ff */
[----:B-----5:R-:W-:-:S03]  /*75d0*/  SHF.L.U32 R70, R44, 0x10, RZ ;  /* 0x000000102c467819 */ /* 0x020fc600000006ff */
[----:B------:R-:W-:Y:S01]  /*75e0*/  FFMA.FTZ R68, R68, R69, 1.1641532182693481445e-10 ;  /* 0x2f00000044447423 */ /* 0x000fe20000010045 */
[----:B------:R-:W-:Y:S02]  /*75f0*/  IMAD.U32 R69, R16, 0x10000, RZ ;  /* 0x0001000010457824 */ /* 0x000fe400078e00ff */
[----:B------:R-:W-:Y:S02]  /*7600*/  FMUL.FTZ R70, R70, UR11 ;  /* 0x0000000b46467c20 */ /* 0x000fe40008410000 */
[----:B------:R-:W-:Y:S02]  /*7610*/  FSETP.GTU.FTZ.AND P1, PT, R68, UR9, PT ;  /* 0x0000000944007c0b */ /* 0x000fe4000bf3c000 */
[----:B------:R-:W-:Y:S02]  /*7620*/  FMUL.FTZ R70, R70, UR10 ;  /* 0x0000000a46467c20 */ /* 0x000fe40008410000 */
[----:B------:R-:W-:-:S03]  /*7630*/  SEL R100, RZ, 0x1, P1 ;  /* 0x00000001ff647807 */ /* 0x000fc60000800000 */
[----:B------:R-:W-:-:S05]  /*7640*/  FSEL R68, R70, RZ, !P1 ;  /* 0x000000ff46447208 */ /* 0x000fca0004800000 */
[----:B------:R-:W-:-:S04]  /*7650*/  FMUL.FTZ R68, R68, R69 ;  /* 0x0000004544447220 */ /* 0x000fc80000410000 */
[----:B------:R-:W-:-:S07]  /*7660*/  @P0 FADD.FTZ R68, R40, R68 ;  /* 0x0000004428440221 */ /* 0x000fce0000010000 */
.L_x_9415:
[----:B------:R-:W-:Y:S05]  /*7670*/  BSYNC B0 ;  /* 0x0000000000007941 */ /* 0x000fea0003800000 */
.L_x_9414:
        /* <DEDUP_REMOVED lines=18> */
.L_x_9426:
[----:B------:R-:W-:-:S07]  /*77a0*/  IMAD.MOV.U32 R69, RZ, RZ, R82 ;  /* 0x000000ffff457224 */ /* 0x000fce00078e0052 */
.L_x_9427:
[----:B------:R-:W-:Y:S05]  /*77b0*/  BSYNC B1 ;  /* 0x0000000000017941 */ /* 0x000fea0003800000 */
.L_x_9425:
        /* <DEDUP_REMOVED lines=16> */
.L_x_9431:
[----:B------:R-:W-:Y:S05]  /*78c0*/  BSYNC B2 ;  /* 0x0000000000027941 */ /* 0x000fea0003800000 */
.L_x_9430:
        /* <DEDUP_REMOVED lines=44> */
.L_x_9429:
[----:B------:R-:W-:Y:S05]  /*7b90*/  BSYNC B1 ;  /* 0x0000000000017941 */ /* 0x000fea0003800000 */
.L_x_9428:
        /* <DEDUP_REMOVED lines=9> */
[----:B------:R-:W-:Y:S02]  /*7c30*/  SHF.L.U32 R69, R72, 0x10, RZ ;  /* 0x0000001048457819 */ /* 0x000fe400000006ff */
[----:B------:R-:W-:Y:S02]  /*7c40*/  FSEL R70, R70, RZ, !P1 ;  /* 0x000000ff46467208 */ /* 0x000fe40004800000 */
[----:B------:R-:W-:-:S03]  /*7c50*/  SEL R101, RZ, 0x1, P1 ;  /* 0x00000001ff657807 */ /* 0x000fc60000800000 */
[----:B------:R-:W-:-:S04]  /*7c60*/  FMUL.FTZ R69, R70, R69 ;  /* 0x0000004546457220 */ /* 0x000fc80000410000 */
[----:B------:R-:W-:-:S07]  /*7c70*/  @P0 FADD.FTZ R69, R41, R69 ;  /* 0x0000004529450221 */ /* 0x000fce0000010000 */
.L_x_9424:
[----:B------:R-:W-:Y:S05]  /*7c80*/  BSYNC B0 ;  /* 0x0000000000007941 */ /* 0x000fea0003800000 */
.L_x_9423:
        /* <DEDUP_REMOVED lines=18> */
.L_x_9435:
[----:B------:R-:W-:-:S07]  /*7db0*/  MOV R81, R82 ;  /* 0x0000005200517202 */ /* 0x000fce0000000f00 */
.L_x_9436:
[----:B------:R-:W-:Y:S05]  /*7dc0*/  BSYNC B1 ;  /* 0x0000000000017941 */ /* 0x000fea0003800000 */
.L_x_9434:
        /* <DEDUP_REMOVED lines=16> */
.L_x_9440:
[----:B------:R-:W-:Y:S05]  /*7ed0*/  BSYNC B2 ;  /* 0x0000000000027941 */ /* 0x000fea0003800000 */
.L_x_9439:
        /* <DEDUP_REMOVED lines=44> */
.L_x_9438:
[----:B------:R-:W-:Y:S05]  /*81a0*/  BSYNC B1 ;  /* 0x0000000000017941 */ /* 0x000fea0003800000 */
.L_x_9437:
        /* <DEDUP_REMOVED lines=12> */
.L_x_9433:
[----:B------:R-:W-:Y:S05]  /*8270*/  BSYNC B0 ;  /* 0x0000000000007941 */ /* 0x000fea0003800000 */
.L_x_9432:
        /* <DEDUP_REMOVED lines=18> */
.L_x_9444:
[----:B------:R-:W-:-:S07]  /*83a0*/  IMAD.MOV.U32 R71, RZ, RZ, R82 ;  /* 0x000000ffff477224 */ /* 0x000fce00078e0052 */
.L_x_9445:
[----:B------:R-:W-:Y:S05]  /*83b0*/  BSYNC B1 ;  /* 0x0000000000017941 */ /* 0x000fea0003800000 */
.L_x_9443:
        /* <DEDUP_REMOVED lines=16> */
.L_x_9449:
[----:B------:R-:W-:Y:S05]  /*84c0*/  BSYNC B2 ;  /* 0x0000000000027941 */ /* 0x000fea0003800000 */
.L_x_9448:
        /* <DEDUP_REMOVED lines=44> */
.L_x_9447:
[----:B------:R-:W-:Y:S05]  /*8790*/  BSYNC B1 ;  /* 0x0000000000017941 */ /* 0x000fea0003800000 */
.L_x_9446:
        /* <DEDUP_REMOVED lines=14> */
.L_x_9442:
[----:B------:R-:W-:Y:S05]  /*8880*/  BSYNC B0 ;  /* 0x0000000000007941 */ /* 0x000fea0003800000 */
.L_x_9441:
        /* <DEDUP_REMOVED lines=18> */
.L_x_9453:
[----:B------:R-:W-:-:S07]  /*89b0*/  MOV R81, R82 ;  /* 0x0000005200517202 */ /* 0x000fce0000000f00 */
.L_x_9454:
[----:B------:R-:W-:Y:S05]  /*89c0*/  BSYNC B1 ;  /* 0x0000000000017941 */ /* 0x000fea0003800000 */
.L_x_9452:
        /* <DEDUP_REMOVED lines=16> */
.L_x_9458:
[----:B------:R-:W-:Y:S05]  /*8ad0*/  BSYNC B2 ;  /* 0x0000000000027941 */ /* 0x000fea0003800000 */
.L_x_9457:
        /* <DEDUP_REMOVED lines=44> */
.L_x_9456:
[----:B------:R-:W-:Y:S05]  /*8da0*/  BSYNC B1 ;  /* 0x0000000000017941 */ /* 0x000fea0003800000 */
.L_x_9455:
[----:B------:R-:W-:Y:S01]  /*8db0*/  I2FP.F32.U32 R72, R81 ;  /* 0x0000005100487245 */ /* 0x000fe20000201000 */
[----:B------:R-:W-:Y:S01]  /*8dc0*/  IMAD.MOV.U32 R73, RZ, RZ, 0x2f800000 ;  /* 0x2f800000ff497424 */ /* 0x000fe200078e00ff */
[----:B------:R-:W-:-:S03]  /*8dd0*/  SHF.L.U32 R75, R46, 0x10, RZ ;  /* 0x000000102e4b7819 */ /* 0x000fc600000006ff */
        /* <DEDUP_REMOVED lines=9> */
.L_x_9451:
[----:B------:R-:W-:Y:S05]  /*8e70*/  BSYNC B0 ;  /* 0x0000000000007941 */ /* 0x000fea0003800000 */
.L_x_9450:
        /* <DEDUP_REMOVED lines=18> */
.L_x_9462:
[----:B------:R-:W-:-:S07]  /*8fa0*/  IMAD.MOV.U32 R73, RZ, RZ, R82 ;  /* 0x000000ffff497224 */ /* 0x000fce00078e0052 */
.L_x_9463:
[----:B------:R-:W-:Y:S05]  /*8fb0*/  BSYNC B1 ;  /* 0x0000000000017941 */ /* 0x000fea0003800000 */
.L_x_9461:
        /* <DEDUP_REMOVED lines=16> */
.L_x_9467:
[----:B------:R-:W-:Y:S05]  /*90c0*/  BSYNC B2 ;  /* 0x0000000000027941 */ /* 0x000fea0003800000 */
.L_x_9466:
        /* <DEDUP_REMOVED lines=44> */
.L_x_9465:
[----:B------:R-:W-:Y:S05]  /*9390*/  BSYNC B1 ;  /* 0x0000000000017941 */ /* 0x000fea0003800000 */
.L_x_9464:
        /* <DEDUP_REMOVED lines=14> */
.L_x_9460:
[----:B------:R-:W-:Y:S05]  /*9480*/  BSYNC B0 ;  /* 0x0000000000007941 */ /* 0x000fea0003800000 */
.L_x_9459:
        /* <DEDUP_REMOVED lines=18> */
.L_x_9471:
[----:B------:R-:W-:-:S07]  /*95b0*/  MOV R81, R82 ;  /* 0x0000005200517202 */ /* 0x000fce0000000f00 */
.L_x_9472:
[----:B------:R-:W-:Y:S05]  /*95c0*/  BSYNC B1 ;  /* 0x0000000000017941 */ /* 0x000fea0003800000 */
.L_x_9470:
        /* <DEDUP_REMOVED lines=16> */
.L_x_9476:
[----:B------:R-:W-:Y:S05]  /*96d0*/  BSYNC B2 ;  /* 0x0000000000027941 */ /* 0x000fea0003800000 */
.L_x_9475:
        /* <DEDUP_REMOVED lines=44> */
.L_x_9474:
[----:B------:R-:W-:Y:S05]  /*99a0*/  BSYNC B1 ;  /* 0x0000000000017941 */ /* 0x000fea0003800000 */
.L_x_9473:
        /* <DEDUP_REMOVED lines=12> */
.L_x_9469:
[----:B------:R-:W-:Y:S05]  /*9a70*/  BSYNC B0 ;  /* 0x0000000000007941 */ /* 0x000fea0003800000 */
.L_x_9468:
        /* <DEDUP_REMOVED lines=18> */
.L_x_9480:
[----:B------:R-:W-:-:S07]  /*9ba0*/  IMAD.MOV.U32 R75, RZ, RZ, R82 ;  /* 0x000000ffff4b7224 */ /* 0x000fce00078e0052 */
.L_x_9481:
[----:B------:R-:W-:Y:S05]  /*9bb0*/  BSYNC B1 ;  /* 0x0000000000017941 */ /* 0x000fea0003800000 */
.L_x_9479:
        /* <DEDUP_REMOVED lines=16> */
.L_x_9485:
[----:B------:R-:W-:Y:S05]  /*9cc0*/  BSYNC B2 ;  /* 0x0000000000027941 */ /* 0x000fea0003800000 */
.L_x_9484:
        /* <DEDUP_REMOVED lines=44> */
.L_x_9483:
[----:B------:R-:W-:Y:S05]  /*9f90*/  BSYNC B1 ;  /* 0x0000000000017941 */ /* 0x000fea0003800000 */
.L_x_9482:
        /* <DEDUP_REMOVED lines=14> */
.L_x_9478:
[----:B------:R-:W-:Y:S05]  /*a080*/  BSYNC B0 ;  /* 0x0000000000007941 */ /* 0x000fea0003800000 */
.L_x_9477:
[----:B------:R-:W-:Y:S01]  /*a090*/  FADD.FTZ R92, RZ, R52 ;  /* 0x00000034ff5c7221 */ /* 0x000fe20000010000 */
[----:B------:R-:W0:Y:S01]  /*a0a0*/  S2R R116, SR_TID.X ;  /* 0x0000000000747919 */ /* 0x000e220000002100 */
[----:B------:R-:W-:Y:S01]  /*a0b0*/  IMAD.WIDE.U32 R94, R119, 0x20, R94 ;  /* 0x00000020775e7825 */ /* 0x000fe200078e005e */
[----:B------:R-:W-:Y:S03]  /*a0c0*/  BSSY B0, `(.L_x_9486) ;  /* 0x0000032000007945 */ /* 0x000fe60003800000 */
[----:B------:R-:W-:Y:S01]  /*a0d0*/  FADD.FTZ R93, R92, R53 ;  /* 0x000000355c5d7221 */ /* 0x000fe20000010000 */
[----:B------:R-:W-:Y:S01]  /*a0e0*/  LOP3.LUT P0, RZ, R114, 0xff, RZ, 0xc0, !PT ;  /* 0x000000ff72ff7812 */ /* 0x000fe2000780c0ff */
[----:B------:R1:W-:Y:S02]  /*a0f0*/  STG.E.128 desc[UR4][R94.64], R68 ;  /* 0x000000445e007986 */ /* 0x0003e4000c101d04 */
[----:B------:R-:W-:-:S02]  /*a100*/  FADD.FTZ R92, R93, R54 ;  /* 0x000000365d5c7221 */ /* 0x000fc40000010000 */
[----:B------:R1:W-:Y:S02]  /*a110*/  STG.E.128 desc[UR4][R94.64+0x10], R72 ;  /* 0x000010485e007986 */ /* 0x0003e4000c101d04 */
[----:B------:R-:W-:-:S04]  /*a120*/  FADD.FTZ R93, R92, R55 ;  /* 0x000000375c5d7221 */ /* 0x000fc80000010000 */
[----:B------:R-:W-:-:S04]  /*a130*/  FADD.FTZ R92, R93, R56 ;  /* 0x000000385d5c7221 */ /* 0x000fc80000010000 */
[----:B------:R-:W-:-:S04]  /*a140*/  FADD.FTZ R93, R92, R57 ;  /* 0x000000395c5d7221 */ /* 0x000fc80000010000 */
[----:B------:R-:W-:-:S04]  /*a150*/  FADD.FTZ R92, R93, R58 ;  /* 0x0000003a5d5c7221 */ /* 0x000fc80000010000 */
[----:B------:R-:W-:-:S04]  /*a160*/  FADD.FTZ R93, R92, R59 ;  /* 0x0000003b5c5d7221 */ /* 0x000fc80000010000 */
[----:B------:R-:W-:Y:S01]  /*a170*/  FADD.FTZ R92, R93, R60 ;  /* 0x0000003c5d5c7221 */ /* 0x000fe20000010000 */
[----:B0-----:R-:W-:Y:S02]  /*a180*/  SHF.R.U32.HI R118, RZ, 0x5, R116 ;  /* 0x00000005ff767819 */ /* 0x001fe40000011674 */
[----:B------:R-:W-:Y:S01]  /*a190*/  LOP3.LUT P1, RZ, R116, 0x1f, RZ, 0xc0, !PT ;  /* 0x0000001f74ff7812 */ /* 0x000fe2000782c0ff */
[----:B------:R-:W-:Y:S01]  /*a1a0*/  FADD.FTZ R93, R92, R61 ;  /* 0x0000003d5c5d7221 */ /* 0x000fe20000010000 */
[----:B------:R-:W-:-:S03]  /*a1b0*/  LOP3.LUT R114, R118, 0x7fffffc, RZ, 0xc0, !PT ;  /* 0x07fffffc76727812 */ /* 0x000fc600078ec0ff */
        /* <DEDUP_REMOVED lines=13> */
[----:B-1----:R-:W-:Y:S06]  /*a290*/  @!P3 BRA `(.L_x_9487) ;  /* 0x000000000050b947 */ /* 0x002fec0003800000 */
[----:B------:R-:W-:Y:S01]  /*a2a0*/  IMAD.U32 R93, R106, 0x10000, RZ ;  /* 0x000100006a5d7824 */ /* 0x000fe200078e00ff */
[----:B------:R-:W-:Y:S02]  /*a2b0*/  LOP3.LUT R92, R107, 0xffff, RZ, 0xc0, !PT ;  /* 0x0000ffff6b5c7812 */ /* 0x000fe400078ec0ff */
[----:B------:R-:W-:Y:S02]  /*a2c0*/  PRMT R95, R105, 0x7104, RZ ;  /* 0x00007104695f7816 */ /* 0x000fe400000000ff */
[----:B------:R-:W-:Y:S02]  /*a2d0*/  LOP3.LUT R93, R93, 0xff0000, RZ, 0xc0, !PT ;  /* 0x00ff00005d5d7812 */ /* 0x000fe400078ec0ff */
[----:B------:R-:W-:Y:S02]  /*a2e0*/  LOP3.LUT R110, R103, 0xff, RZ, 0xc0, !PT ;  /* 0x000000ff676e7812 */ /* 0x000fe400078ec0ff */
[----:B------:R-:W-:Y:S02]  /*a2f0*/  PRMT R94, R93, 0x4210, R92 ;  /* 0x000042105d5e7816 */ /* 0x000fe4000000005c */
[----:B------:R-:W0:Y:S01]  /*a300*/  LDC.64 R92, c[0x0][0x240] ;  /* 0x00009000ff5c7b82 */ /* 0x000e220000000a00 */
[----:B------:R-:W-:Y:S01]  /*a310*/  LOP3.LUT R108, R102, 0xff, RZ, 0xc0, !PT ;  /* 0x000000ff666c7812 */ /* 0x000fe200078ec0ff */
[----:B------:R-:W-:Y:S01]  /*a320*/  IMAD.WIDE.U32 R110, R110, 0x1000000, RZ ;  /* 0x010000006e6e7825 */ /* 0x000fe200078e00ff */
[----:B------:R-:W-:-:S02]  /*a330*/  LOP3.LUT R95, R94, 0xff00, R95, 0xf8, !PT ;  /* 0x0000ff005e5f7812 */ /* 0x000fc400078ef85f */
[----:B------:R-:W-:Y:S01]  /*a340*/  LOP3.LUT R94, R101, 0xff, RZ, 0xc0, !PT ;  /* 0x000000ff655e7812 */ /* 0x000fe200078ec0ff */
[----:B------:R-:W-:Y:S01]  /*a350*/  IMAD.WIDE.U32 R108, R108, 0x10000, RZ ;  /* 0x000100006c6c7825 */ /* 0x000fe200078e00ff */
[----:B------:R-:W-:-:S03]  /*a360*/  LOP3.LUT R119, R95, 0xff, R104, 0xf8, !PT ;  /* 0x000000ff5f777812 */ /* 0x000fc600078ef868 */
[----:B------:R-:W-:Y:S01]  /*a370*/  IMAD.WIDE.U32 R94, R94, 0x100, RZ ;  /* 0x000001005e5e7825 */ /* 0x000fe200078e00ff */
[----:B------:R-:W-:Y:S02]  /*a380*/  LOP3.LUT R119, R109, R119, R111, 0xfe, !PT ;  /* 0x000000776d777212 */ /* 0x000fe400078efe6f */
[----:B------:R-:W-:Y:S02]  /*a390*/  LOP3.LUT R109, R94, R110, R108, 0xfe, !PT ;  /* 0x0000006e5e6d7212 */ /* 0x000fe400078efe6c */
[----:B------:R-:W-:Y:S02]  /*a3a0*/  LOP3.LUT R95, R119, R95, RZ, 0xfc, !PT ;  /* 0x0000005f775f7212 */ /* 0x000fe400078efcff */
[----:B------:R-:W-:Y:S01]  /*a3b0*/  LOP3.LUT R94, R109, 0xff, R100, 0xf8, !PT ;  /* 0x000000ff6d5e7812 */ /* 0x000fe200078ef864 */
[----:B0-----:R-:W-:-:S05]  /*a3c0*/  IMAD.WIDE.U32 R92, R117, 0x8, R92 ;  /* 0x00000008755c7825 */ /* 0x001fca00078e005c */
[----:B------:R0:W-:Y:S02]  /*a3d0*/  STG.E.64 desc[UR4][R92.64], R94 ;  /* 0x0000005e5c007986 */ /* 0x0001e4000c101b04 */
.L_x_9487:
[----:B------:R-:W-:Y:S05]  /*a3e0*/  BSYNC B0 ;  /* 0x0000000000007941 */ /* 0x000fea0003800000 */
.L_x_9486:
        /* <DEDUP_REMOVED lines=72> */
.L_x_9502:
        /* <DEDUP_REMOVED lines=17> */
[----:B------:R-:W-:-:S04]  /*a980*/  @!P1 MOV R111, 0x300 ;  /* 0x00000300006f9802 */ /* 0x000fc80000000f00 */
[----:B------:R-:W-:Y:S01]  /*a990*/  I2FP.F32.S32 R118, R111 ;  /* 0x0000006f00767245 */ /* 0x000fe20000201400 */
[----:B------:R-:W1:Y:S01]  /*a9a0*/  SHFL.DOWN PT, R108, R111, 0x2, 0x1f ;  /* 0x08401f006f6c7f89 */ /* 0x000e6200000e0000 */
[----:B0-----:R-:W-:Y:S02]  /*a9b0*/  @!P1 LEA R114, R93, R92, 0x18 ;  /* 0x0000005c5d729211 */ /* 0x001fe400078ec0ff */
[----:B------:R-:W-:Y:S02]  /*a9c0*/  CS2R R92, SRZ ;  /* 0x00000000005c7805 */ /* 0x000fe4000001ff00 */
[----:B------:R-:W-:Y:S01]  /*a9d0*/  @!P1 LEA R114, R109, R114, 0x3 ;  /* 0x000000726d729211 */ /* 0x000fe200078e18ff */
[----:B-1----:R-:W-:Y:S01]  /*a9e0*/  IMAD.IADD R94, R108, 0x1, R111 ;  /* 0x000000016c5e7824 */ /* 0x002fe200078e026f */
[----:B------:R-:W-:-:S03]  /*a9f0*/  I2FP.F32.S32 R119, R108 ;  /* 0x0000006c00777245 */ /* 0x000fc60000201400 */
[----:B------:R-:W0:Y:S01]  /*aa00*/  @!P1 LDS.64 R92, [R114] ;  /* 0x00000000725c9984 */ /* 0x000e220000000a00 */
[----:B------:R-:W-:Y:S02]  /*aa10*/  I2FP.F32.S32 R108, R94 ;  /* 0x0000005e006c7245 */ /* 0x000fe40000201400 */
[----:B------:R-:W-:Y:S01]  /*aa20*/  LOP3.LUT P1, RZ, R95, 0x1f, R116, 0xf8, !PT ;  /* 0x0000001f5fff7812 */ /* 0x000fe2000782f874 */
[----:B------:R-:W-:Y:S01]  /*aa30*/  SHFL.DOWN PT, R111, R94, 0x1, 0x1f ;  /* 0x08201f005e6f7f89 */ /* 0x000fe200000e0000 */
[----:B------:R-:W1:Y:S01]  /*aa40*/  MUFU.RCP R109, R108 ;  /* 0x0000006c006d7308 */ /* 0x000e620000001000 */
[----:B------:R-:W2:Y:S02]  /*aa50*/  LDC R116, c[0x0][0x2d8] ;  /* 0x0000b600ff747b82 */ /* 0x000ea40000000800 */
[----:B0-----:R-:W0:Y:S04]  /*aa60*/  SHFL.DOWN PT, R117, R92, 0x2, 0x1f ;  /* 0x08401f005c757f89 */ /* 0x001e2800000e0000 */
[----:B------:R-:W3:Y:S01]  /*aa70*/  SHFL.DOWN PT, R110, R93, 0x2, 0x1f ;  /* 0x08401f005d6e7f89 */ /* 0x000ee200000e0000 */
[C---:B0-----:R-:W-:Y:S01]  /*aa80*/  FMUL.FTZ R121, R117.reuse, R119 ;  /* 0x0000007775797220 */ /* 0x041fe20000410000 */
[----:B------:R-:W-:-:S03]  /*aa90*/  FADD.FTZ R117, -R117, R92 ;  /* 0x0000005c75757221 */ /* 0x000fc60000010100 */
[----:B------:R-:W-:Y:S01]  /*aaa0*/  FFMA.FTZ R114, R118, R92, R121 ;  /* 0x0000005c76727223 */ /* 0x000fe20000010079 */
[----:B------:R-:W-:Y:S01]  /*aab0*/  FMUL.FTZ R117, R117, R117 ;  /* 0x0000007575757220 */ /* 0x000fe20000410000 */
[----:B---3--:R-:W-:-:S03]  /*aac0*/  FADD.FTZ R110, R110, R93 ;  /* 0x0000005d6e6e7221 */ /* 0x008fc60000010000 */
[----:B------:R-:W-:Y:S01]  /*aad0*/  FMUL.FTZ R118, R117, R118 ;  /* 0x0000007675767220 */ /* 0x000fe20000410000 */
[----:B-1----:R-:W-:-:S03]  /*aae0*/  FMUL.FTZ R117, R109, R114 ;  /* 0x000000726d757220 */ /* 0x002fc60000410000 */
[----:B------:R-:W-:Y:S02]  /*aaf0*/  FMUL.FTZ R118, R118, R119 ;  /* 0x0000007776767220 */ /* 0x000fe40000410000 */
[----:B------:R-:W0:Y:S02]  /*ab00*/  SHFL.DOWN PT, R92, R117, 0x1, 0x1f ;  /* 0x08201f00755c7f89 */ /* 0x000e2400000e0000 */
[----:B------:R-:W-:Y:S01]  /*ab10*/  FFMA.FTZ R110, R109, R118, R110 ;  /* 0x000000766d6e7223 */ /* 0x000fe2000001006e */
[-C--:B------:R-:W-:Y:S02]  /*ab20*/  IADD3 R109, R94, R111.reuse, RZ ;  /* 0x0000006f5e6d7210 */ /* 0x080fe40007ffe0ff */
[----:B------:R-:W-:Y:S02]  /*ab30*/  I2FP.F32.S32 R94, R111 ;  /* 0x0000006f005e7245 */ /* 0x000fe40000201400 */
[----:B------:R-:W-:Y:S01]  /*ab40*/  I2FP.F32.S32 R109, R109 ;  /* 0x0000006d006d7245 */ /* 0x000fe20000201400 */
[----:B------:R-:W1:Y:S05]  /*ab50*/  SHFL.DOWN PT, R93, R110, 0x1, 0x1f ;  /* 0x08201f006e5d7f89 */ /* 0x000e6a00000e0000 */
[----:B------:R-:W3:Y:S01]  /*ab60*/  MUFU.RCP R109, R109 ;  /* 0x0000006d006d7308 */ /* 0x000ee20000001000 */
[----:B0-----:R-:W-:Y:S01]  /*ab70*/  FMUL.FTZ R111, R92, R94 ;  /* 0x0000005e5c6f7220 */ /* 0x001fe20000410000 */
[----:B------:R-:W-:-:S03]  /*ab80*/  FADD.FTZ R92, R117, -R92 ;  /* 0x8000005c755c7221 */ /* 0x000fc60000010000 */
[----:B------:R-:W-:Y:S01]  /*ab90*/  FFMA.FTZ R114, R108, R117, R111 ;  /* 0x000000756c727223 */ /* 0x000fe2000001006f */
[----:B------:R-:W-:-:S03]  /*aba0*/  FMUL.FTZ R111, R92, R92 ;  /* 0x0000005c5c6f7220 */ /* 0x000fc60000410000 */
[----:B---3--:R-:W-:Y:S01]  /*abb0*/  FMUL.FTZ R114, R109, R114 ;  /* 0x000000726d727220 */ /* 0x008fe20000410000 */
[----:B------:R-:W-:Y:S01]  /*abc0*/  FMUL.FTZ R111, R108, R111 ;  /* 0x0000006f6c6f7220 */ /* 0x000fe20000410000 */
[----:B-1----:R-:W-:-:S03]  /*abd0*/  FADD.FTZ R92, R110, R93 ;  /* 0x0000005d6e5c7221 */ /* 0x002fc60000010000 */
        /* <DEDUP_REMOVED lines=19> */
[----:B------:R-:W-:Y:S01]  /*ad10*/  VIADD R94, R113, 0xffffffff ;  /* 0xffffffff715e7836 */ /* 0x000fe20000000000 */
[----:B------:R-:W-:-:S03]  /*ad20*/  FSEL R92, R111, RZ, !P2 ;  /* 0x000000ff6f5c7208 */ /* 0x000fc60005000000 */
[----:B------:R-:W-:Y:S02]  /*ad30*/  IMAD R115, R94, R115, RZ ;  /* 0x000000735e737224 */ /* 0x000fe400078e02ff */
[C---:B------:R-:W-:Y:S01]  /*ad40*/  FADD.FTZ R94, -R92.reuse, R52 ;  /* 0x000000345c5e7221 */ /* 0x040fe20000010100 */
[C-C-:B------:R-:W-:Y:S01]  /*ad50*/  FADD.FTZ R52, -R92.reuse, R53.reuse ;  /* 0x000000355c347221 */ /* 0x140fe20000010100 */
[C---:B------:R-:W-:Y:S01]  /*ad60*/  FADD.FTZ R54, -R92.reuse, R54 ;  /* 0x000000365c367221 */ /* 0x040fe20000010100 */
[C---:B------:R-:W-:Y:S01]  /*ad70*/  FADD.FTZ R56, -R92.reuse, R56 ;  /* 0x000000385c387221 */ /* 0x040fe20000010100 */
[----:B------:R-:W-:Y:S01]  /*ad80*/  PRMT R53, R39, 0x7632, R53 ;  /* 0x0000763227357816 */ /* 0x000fe20000000035 */
        /* <DEDUP_REMOVED lines=21> */
[----:B------:R-:W-:Y:S01]  /*aee0*/  FMUL.FTZ R54, R109, R56 ;  /* 0x000000386d367220 */ /* 0x000fe20000410000 */
[----:B------:R-:W-:Y:S01]  /*aef0*/  IMAD.U32 R92, R53, 0x10000, RZ ;  /* 0x00010000355c7824 */ /* 0x000fe200078e00ff */
[C---:B------:R-:W-:Y:S01]  /*af00*/  PRMT R56, R38.reuse, 0x7632, R56 ;  /* 0x0000763226387816 */ /* 0x040fe20000000038 */
[C---:B------:R-:W-:Y:S01]  /*af10*/  FMUL.FTZ R53, R109.reuse, R52 ;  /* 0x000000346d357220 */ /* 0x040fe20000410000 */
[C---:B------:R-:W-:Y:S01]  /*af20*/  FMUL.FTZ R52, R109.reuse, R55 ;  /* 0x000000376d347220 */ /* 0x040fe20000410000 */
[C---:B------:R-:W-:Y:S01]  /*af30*/  FMUL.FTZ R55, R109.reuse, R68 ;  /* 0x000000446d377220 */ /* 0x040fe20000410000 */
[C---:B------:R-:W-:Y:S01]  /*af40*/  FMUL.FTZ R73, R109.reuse, R58 ;  /* 0x0000003a6d497220 */ /* 0x040fe20000410000 */
[----:B------:R-:W-:Y:S01]  /*af50*/  FMUL.FTZ R67, R109, R70 ;  /* 0x000000466d437220 */ /* 0x000fe20000410000 */
[----:B------:R-:W-:Y:S01]  /*af60*/  SHF.L.U32 R68, R38, 0x10, RZ ;  /* 0x0000001026447819 */ /* 0x000fe200000006ff */
[----:B------:R-:W-:Y:S01]  /*af70*/  IMAD.U32 R70, R56, 0x10000, RZ ;  /* 0x0001000038467824 */ /* 0x000fe200078e00ff */
[----:B------:R-:W-:Y:S01]  /*af80*/  SHF.L.U32 R61, R39, 0x10, RZ ;  /* 0x00000010273d7819 */ /* 0x000fe200000006ff */
[----:B------:R-:W-:Y:S01]  /*af90*/  FMUL.FTZ R108, R109, R108 ;  /* 0x0000006c6d6c7220 */ /* 0x000fe20000410000 */
[----:B------:R-:W-:Y:S01]  /*afa0*/  PRMT R58, R37, 0x7632, R58 ;  /* 0x00007632253a7816 */ /* 0x000fe2000000003a */
[----:B------:R-:W-:Y:S01]  /*afb0*/  FFMA.FTZ R54, R54, R68, R5 ;  /* 0x0000004436367223 */ /* 0x000fe20000010005 */
[----:B------:R-:W-:Y:S01]  /*afc0*/  PRMT R56, R36, 0x7632, R56 ;  /* 0x0000763224387816 */ /* 0x000fe20000000038 */
[----:B------:R-:W-:Y:S01]  /*afd0*/  FFMA.FTZ R61, R73, R61, R6 ;  /* 0x0000003d493d7223 */ /* 0x000fe20000010006 */
[----:B------:R-:W-:Y:S01]  /*afe0*/  FMUL.FTZ R94, R109, R94 ;  /* 0x0000005e6d5e7220 */ /* 0x000fe20000410000 */
[----:B------:R-:W-:Y:S01]  /*aff0*/  IMAD.U32 R68, R58, 0x10000, RZ ;  /* 0x000100003a447824 */ /* 0x000fe200078e00ff */
[----:B------:R-:W-:Y:S01]  /*b000*/  SHF.L.U32 R58, R36, 0x10, RZ ;  /* 0x00000010243a7819 */ /* 0x000fe200000006ff */
[----:B------:R-:W-:Y:S01]  /*b010*/  IMAD.U32 R73, R56, 0x10000, RZ ;  /* 0x0001000038497824 */ /* 0x000fe200078e00ff */
[----:B------:R-:W-:Y:S01]  /*b020*/  SHF.R.S32.HI R56, RZ, 0x1f, R115 ;  /* 0x0000001fff387819 */ /* 0x000fe20000011473 */
[----:B------:R-:W-:Y:S01]  /*b030*/  FFMA.FTZ R108, R108, R68, R85 ;  /* 0x000000446c6c7223 */ /* 0x000fe20000010055 */
[----:B------:R-:W-:Y:S01]  /*b040*/  SHF.L.U32 R68, R35, 0x10, RZ ;  /* 0x0000001023447819 */ /* 0x000fe200000006ff */
[----:B------:R-:W-:Y:S01]  /*b050*/  FFMA.FTZ R73, R53, R73, R84 ;  /* 0x0000004935497223 */ /* 0x000fe20000010054 */
[----:B------:R-:W-:Y:S01]  /*b060*/  FMUL.FTZ R95, R109, R66 ;  /* 0x000000426d5f7220 */ /* 0x000fe20000410000 */
[----:B------:R-:W-:Y:S01]  /*b070*/  FFMA.FTZ R94, R94, R58, R3 ;  /* 0x0000003a5e5e7223 */ /* 0x000fe20000010003 */
[----:B------:R-:W-:Y:S01]  /*b080*/  PRMT R53, R33, 0x7632, R53 ;  /* 0x0000763221357816 */ /* 0x000fe20000000035 */
[----:B------:R-:W-:Y:S01]  /*b090*/  FMUL.FTZ R116, R109, R116 ;  /* 0x000000746d747220 */ /* 0x000fe20000410000 */
[----:B------:R-:W-:Y:S01]  /*b0a0*/  SHF.L.U32 R66, R37, 0x10, RZ ;  /* 0x0000001025427819 */ /* 0x000fe200000006ff */
[C---:B------:R-:W-:Y:S01]  /*b0b0*/  FMUL.FTZ R64, R109.reuse, R64 ;  /* 0x000000406d407220 */ /* 0x040fe20000410000 */
[----:B------:R-:W-:Y:S01]  /*b0c0*/  PRMT R58, R34, 0x7632, R58 ;  /* 0x00007632223a7816 */ /* 0x000fe2000000003a */
[----:B------:R-:W-:Y:S01]  /*b0d0*/  FMUL.FTZ R65, R109, R118 ;  /* 0x000000766d417220 */ /* 0x000fe20000410000 */
[----:B------:R-:W-:Y:S01]  /*b0e0*/  LEA.HI R115, R56, R115, RZ, 0x3 ;  /* 0x0000007338737211 */ /* 0x000fe200078f18ff */
[----:B------:R-:W-:Y:S01]  /*b0f0*/  FFMA.FTZ R56, R95, R68, R10 ;  /* 0x000000445f387223 */ /* 0x000fe2000001000a */
[----:B------:R-:W-:Y:S01]  /*b100*/  SHF.L.U32 R68, R34, 0x10, RZ ;  /* 0x0000001022447819 */ /* 0x000fe200000006ff */
[----:B------:R-:W-:-:S02]  /*b110*/  IMAD.U32 R53, R53, 0x10000, RZ ;  /* 0x0001000035357824 */ /* 0x000fc400078e00ff */
[----:B------:R-:W-:Y:S01]  /*b120*/  FFMA.FTZ R57, R57, R66, R4 ;  /* 0x0000004239397223 */ /* 0x000fe20000010004 */
[----:B------:R-:W-:Y:S01]  /*b130*/  IMAD.U32 R95, R58, 0x10000, RZ ;  /* 0x000100003a5f7824 */ /* 0x000fe200078e00ff */
[----:B------:R-:W-:Y:S01]  /*b140*/  PRMT R66, R35, 0x7632, R66 ;  /* 0x0000763223427816 */ /* 0x000fe20000000042 */
[----:B------:R-:W-:Y:S01]  /*b150*/  FFMA.FTZ R116, R116, R53, R89 ;  /* 0x0000003574747223 */ /* 0x000fe20000010059 */
[----:B------:R-:W-:Y:S01]  /*b160*/  FMUL.FTZ R63, R109, R62 ;  /* 0x0000003e6d3f7220 */ /* 0x000fe20000410000 */
[----:B------:R-:W-:Y:S01]  /*b170*/  FFMA.FTZ R58, R64, R68, R9 ;  /* 0x00000044403a7223 */ /* 0x000fe20000010009 */
[----:B------:R-:W-:Y:S01]  /*b180*/  FFMA.FTZ R95, R65, R95, R90 ;  /* 0x0000005f415f7223 */ /* 0x000fe2000001005a */
[----:B------:R-:W-:Y:S01]  /*b190*/  PRMT R53, R32, 0x7632, R53 ;  /* 0x0000763220357816 */ /* 0x000fe20000000035 */
[----:B------:R-:W-:Y:S01]  /*b1a0*/  FMUL.FTZ R62, R109, R75 ;  /* 0x0000004b6d3e7220 */ /* 0x000fe20000410000 */
[----:B------:R-:W0:Y:S01]  /*b1b0*/  LDC.64 R64, c[0x0][0x2b8] ;  /* 0x0000ae00ff407b82 */ /* 0x000e220000000a00 */
[----:B------:R-:W-:Y:S01]  /*b1c0*/  IMAD.U32 R75, R66, 0x10000, RZ ;  /* 0x00010000424b7824 */ /* 0x000fe200078e00ff */
        /* <DEDUP_REMOVED lines=13> */
[----:B------:R-:W-:Y:S01]  /*b2a0*/  SHF.L.U32 R66, R32, 0x10, RZ ;  /* 0x0000001020427819 */ /* 0x000fe200000006ff */
[----:B------:R-:W-:-:S02]  /*b2b0*/  IMAD.U32 R70, R31, 0x10000, RZ ;  /* 0x000100001f467824 */ /* 0x000fc400078e00ff */
[----:B------:R-:W-:Y:S01]  /*b2c0*/  FFMA.FTZ R109, R59, R53, R88 ;  /* 0x000000353b6d7223 */ /* 0x000fe20000010058 */
[----:B------:R-:W-:Y:S01]  /*b2d0*/  SHF.L.U32 R53, R30, 0x10, RZ ;  /* 0x000000101e357819 */ /* 0x000fe200000006ff */
[----:B------:R-:W-:Y:S01]  /*b2e0*/  FFMA.FTZ R92, R112, R92, R87 ;  /* 0x0000005c705c7223 */ /* 0x000fe20000010057 */
[----:B------:R-:W-:Y:S01]  /*b2f0*/  FFMA.FTZ R93, R93, R70, R14 ;  /* 0x000000465d5d7223 */ /* 0x000fe2000001000e */
[----:B------:R-:W-:Y:S01]  /*b300*/  FFMA.FTZ R60, R60, R66, R7 ;  /* 0x000000423c3c7223 */ /* 0x000fe20000010007 */
[----:B------:R-:W-:Y:S01]  /*b310*/  SHF.L.U32 R70, R29, 0x10, RZ ;  /* 0x000000101d467819 */ /* 0x000fe200000006ff */
[----:B------:R-:W-:Y:S01]  /*b320*/  FFMA.FTZ R72, R72, R53, R13 ;  /* 0x0000003548487223 */ /* 0x000fe2000001000d */
[----:B------:R-:W-:Y:S01]  /*b330*/  PRMT R68, R31, 0x7632, R68 ;  /* 0x000076321f447816 */ /* 0x000fe20000000044 */
[----:B------:R-:W-:Y:S01]  /*b340*/  FFMA.FTZ R75, R120, R75, R91 ;  /* 0x0000004b784b7223 */ /* 0x000fe2000001005b */
[----:B------:R-:W-:Y:S01]  /*b350*/  PRMT R66, R30, 0x7632, R66 ;  /* 0x000076321e427816 */ /* 0x000fe20000000042 */
[----:B------:R-:W-:Y:S01]  /*b360*/  FFMA.FTZ R70, R67, R70, R12 ;  /* 0x0000004643467223 */ /* 0x000fe2000001000c */
[----:B------:R-:W-:Y:S01]  /*b370*/  PRMT R59, R29, 0x7632, R59 ;  /* 0x000076321d3b7816 */ /* 0x000fe2000000003b */
[----:B------:R-:W-:Y:S01]  /*b380*/  IMAD.U32 R68, R68, 0x10000, RZ ;  /* 0x0001000044447824 */ /* 0x000fe200078e00ff */
[----:B------:R-:W-:Y:S01]  /*b390*/  PRMT R53, R28, 0x7632, R53 ;  /* 0x000076321c357816 */ /* 0x000fe20000000035 */
[----:B------:R-:W-:Y:S01]  /*b3a0*/  IMAD.U32 R66, R66, 0x10000, RZ ;  /* 0x0001000042427824 */ /* 0x000fe200078e00ff */
[----:B------:R-:W-:Y:S01]  /*b3b0*/  LEA.HI.SX32 R115, R115, R2, 0x1d ;  /* 0x0000000273737211 */ /* 0x000fe200078feaff */
[----:B------:R-:W-:Y:S01]  /*b3c0*/  IMAD.U32 R113, R59, 0x10000, RZ ;  /* 0x000100003b717824 */ /* 0x000fe200078e00ff */
[----:B------:R-:W-:Y:S01]  /*b3d0*/  SHF.L.U32 R74, R28, 0x10, RZ ;  /* 0x000000101c4a7819 */ /* 0x000fe200000006ff */
[----:B------:R-:W-:Y:S01]  /*b3e0*/  IMAD.U32 R59, R53, 0x10000, RZ ;  /* 0x00010000353b7824 */ /* 0x000fe200078e00ff */
[C---:B------:R-:W-:Y:S01]  /*b3f0*/  IADD3 R67, R115.reuse, 0x80, RZ ;  /* 0x0000008073437810 */ /* 0x040fe20007ffe0ff */
[----:B------:R-:W-:-:S02]  /*b400*/  VIADD R53, R115, 0x100 ;  /* 0x0000010073357836 */ /* 0x000fc40000000000 */
[----:B------:R-:W-:Y:S01]  /*b410*/  FFMA.FTZ R62, R62, R68, R99 ;  /* 0x000000443e3e7223 */ /* 0x000fe20000010063 */
[----:B------:R-:W-:Y:S01]  /*b420*/  FFMA.FTZ R111, R69, R66, R98 ;  /* 0x00000042456f7223 */ /* 0x000fe20000010062 */
[----:B------:R-:W-:Y:S01]  /*b430*/  FFMA.FTZ R113, R122, R113, R97 ;  /* 0x000000717a717223 */ /* 0x000fe20000010061 */
[----:B------:R-:W-:Y:S01]  /*b440*/  FFMA.FTZ R74, R52, R74, R11 ;  /* 0x0000004a344a7223 */ /* 0x000fe2000001000b */
[----:B------:R-:W-:Y:S01]  /*b450*/  FFMA.FTZ R117, R55, R59, R96 ;  /* 0x0000003b37757223 */ /* 0x000fe20000010060 */
[--C-:B0-----:R-:W-:Y:S01]  /*b460*/  IMAD.WIDE.U32 R68, R115, 0x10, R64.reuse ;  /* 0x0000001073447825 */ /* 0x101fe200078e0040 */
[----:B------:R-:W-:Y:S02]  /*b470*/  F2FP.BF16.F32.PACK_AB R55, R92, R61 ;  /* 0x0000003d5c37723e */ /* 0x000fe400000010ff */
[----:B------:R-:W-:Y:S01]  /*b480*/  F2FP.BF16.F32.PACK_AB R54, R71, R54 ;  /* 0x000000364736723e */ /* 0x000fe200000010ff */
[----:B------:R-:W-:Y:S01]  /*b490*/  IMAD.WIDE.U32 R66, R67, 0x10, R64 ;  /* 0x0000001043427825 */ /* 0x000fe200078e0040 */
[----:B------:R-:W-:-:S02]  /*b4a0*/  F2FP.BF16.F32.PACK_AB R52, R73, R94 ;  /* 0x0000005e4934723e */ /* 0x000fc400000010ff */
[----:B------:R-:W-:Y:S01]  /*b4b0*/  F2FP.BF16.F32.PACK_AB R59, R75, R56 ;  /* 0x000000384b3b723e */ /* 0x000fe200000010ff */
[----:B------:R-:W-:Y:S01]  /*b4c0*/  IMAD.WIDE.U32 R64, R53, 0x10, R64 ;  /* 0x0000001035407825 */ /* 0x000fe200078e0040 */
[----:B------:R-:W-:Y:S02]  /*b4d0*/  F2FP.BF16.F32.PACK_AB R53, R108, R57 ;  /* 0x000000396c35723e */ /* 0x000fe400000010ff */
[----:B------:R-:W-:Y:S02]  /*b4e0*/  F2FP.BF16.F32.PACK_AB R57, R116, R63 ;  /* 0x0000003f7439723e */ /* 0x000fe400000010ff */
[----:B------:R-:W-:Y:S01]  /*b4f0*/  F2FP.BF16.F32.PACK_AB R58, R95, R58 ;  /* 0x0000003a5f3a723e */ /* 0x000fe200000010ff */
[----:B------:R0:W-:Y:S01]  /*b500*/  STG.E.128 desc[UR4][R68.64], R52 ;  /* 0x0000003444007986 */ /* 0x0001e2000c101d04 */
[----:B------:R-:W-:Y:S02]  /*b510*/  F2FP.BF16.F32.PACK_AB R56, R109, R60 ;  /* 0x0000003c6d38723e */ /* 0x000fe400000010ff */
[----:B------:R-:W-:-:S02]  /*b520*/  F2FP.BF16.F32.PACK_AB R63, R62, R93 ;  /* 0x0000005d3e3f723e */ /* 0x000fc400000010ff */
[----:B------:R-:W-:Y:S01]  /*b530*/  F2FP.BF16.F32.PACK_AB R62, R111, R72 ;  /* 0x000000486f3e723e */ /* 0x000fe200000010ff */
[----:B------:R0:W-:Y:S01]  /*b540*/  STG.E.128 desc[UR4][R66.64], R56 ;  /* 0x0000003842007986 */ /* 0x0001e2000c101d04 */
[----:B------:R-:W-:Y:S02]  /*b550*/  F2FP.BF16.F32.PACK_AB R61, R113, R70 ;  /* 0x00000046713d723e */ /* 0x000fe400000010ff */
[----:B------:R-:W-:-:S05]  /*b560*/  F2FP.BF16.F32.PACK_AB R60, R117, R74 ;  /* 0x0000004a753c723e */ /* 0x000fca00000010ff */
[----:B------:R0:W-:Y:S02]  /*b570*/  STG.E.128 desc[UR4][R64.64], R60 ;  /* 0x0000003c40007986 */ /* 0x0001e4000c101d04 */
.L_x_9490:
[----:B------:R-:W-:Y:S05]  /*b580*/  BSYNC B0 ;  /* 0x0000000000007941 */ /* 0x000fea0003800000 */
.L_x_9489:
[----:B------:R-:W-:Y:S02]  /*b590*/  IADD3 R0, R0, UR14, RZ ;  /* 0x0000000e00007c10 */ /* 0x000fe4000fffe0ff */
[----:B------:R-:W-:Y:S02]  /*b5a0*/  SEL R114, RZ, 0x1, P0 ;  /* 0x00000001ff727807 */ /* 0x000fe40000000000 */
[----:B------:R-:W-:-:S13]  /*b5b0*/  ISETP.GE.AND P1, PT, R0, UR15, PT ;  /* 0x0000000f00007c0c */ /* 0x000fda000bf26270 */
[----:B------:R-:W-:Y:S05]  /*b5c0*/  @!P1 BRA `(.L_x_9491) ;  /* 0xffffff54001c9947 */ /* 0x000fea000383ffff */
[----:B------:R-:W-:Y:S05]  /*b5d0*/  EXIT ;  /* 0x000000000000794d */ /* 0x000fea0003800000 */
.L_x_9488:
[----:B------:R-:W-:Y:S01]  /*b5e0*/  HFMA2.MMA R122, -RZ, RZ, 0, 1.847743988037109375e-06 ;  /* 0x0000001fff7a7435 */ /* 0x000fe200000001ff */
[----:B------:R-:W-:Y:S02]  /*b5f0*/  IMAD.MOV.U32 R117, RZ, RZ, 0x1 ;  /* 0x00000001ff757424 */ /* 0x000fe400078e00ff */
[----:B------:R-:W-:-:S08]  /*b600*/  IMAD.MOV.U32 R111, RZ, RZ, -0x1 ;  /* 0xffffffffff6f7424 */ /* 0x000fd000078e00ff */
[----:B0-----:R-:W-:Y:S05]  /*b610*/  WARPSYNC.COLLECTIVE R111, `(.L_x_9492) ;  /* 0x000000006f087348 */ /* 0x001fea0003c00000 */
[----:B------:R1:W2:Y:S02]  /*b620*/  SHFL.BFLY P3, R110, R120, R117, R122 ;  /* 0x0c000075786e7389 */ /* 0x0002a4000006007a */
[----:B012---:R-:W-:Y:S01]  /*b630*/  ENDCOLLECTIVE ;  /* 0x000000000000791b */ /* 0x007fe20003800000 */
.L_x_9492:
[----:B------:R-:W-:Y:S01]  /*b640*/  HFMA2.MMA R117, -RZ, RZ, 0, 1.1920928955078125e-07 ;  /* 0x00000002ff757435 */ /* 0x000fe200000001ff */
[----:B------:R-:W-:-:S05]  /*b650*/  MOV R93, R110 ;  /* 0x0000006e005d7202 */ /* 0x000fca0000000f00 */
[----:B------:R-:W-:-:S04]  /*b660*/  FADD.FTZ R94, R120, R93 ;  /* 0x0000005d785e7221 */ /* 0x000fc80000010000 */
[----:B------:R-:W-:-:S07]  /*b670*/  IMAD.MOV.U32 R120, RZ, RZ, R94 ;  /* 0x000000ffff787224 */ /* 0x000fce00078e005e */
[----:B------:R-:W-:Y:S05]  /*b680*/  WARPSYNC.COLLECTIVE R111, `(.L_x_9493) ;  /* 0x000000006f087348 */ /* 0x000fea0003c00000 */
[----:B------:R0:W1:Y:S02]  /*b690*/  SHFL.BFLY P3, R110, R120, R117, R122 ;  /* 0x0c000075786e7389 */ /* 0x000064000006007a */
[----:B01----:R-:W-:Y:S01]  /*b6a0*/  ENDCOLLECTIVE ;  /* 0x000000000000791b */ /* 0x003fe20003800000 */
.L_x_9493:
[----:B------:R-:W-:Y:S02]  /*b6b0*/  IMAD.MOV.U32 R117, RZ, RZ, 0x4 ;  /* 0x00000004ff757424 */ /* 0x000fe400078e00ff */
[----:B------:R-:W-:-:S04]  /*b6c0*/  IMAD.MOV.U32 R93, RZ, RZ, R110 ;  /* 0x000000ffff5d7224 */ /* 0x000fc800078e006e */
[----:B------:R-:W-:-:S05]  /*b6d0*/  FADD.FTZ R95, R94, R93 ;  /* 0x0000005d5e5f7221 */ /* 0x000fca0000010000 */
[----:B------:R-:W-:-:S07]  /*b6e0*/  MOV R120, R95 ;  /* 0x0000005f00787202 */ /* 0x000fce0000000f00 */
[----:B------:R-:W-:Y:S05]  /*b6f0*/  WARPSYNC.COLLECTIVE R111, `(.L_x_9494) ;  /* 0x000000006f087348 */ /* 0x000fea0003c00000 */
[----:B------:R0:W1:Y:S02]  /*b700*/  SHFL.BFLY P3, R110, R120, R117, R122 ;  /* 0x0c000075786e7389 */ /* 0x000064000006007a */
[----:B01----:R-:W-:Y:S01]  /*b710*/  ENDCOLLECTIVE ;  /* 0x000000000000791b */ /* 0x003fe20003800000 */
.L_x_9494:
[----:B------:R-:W-:Y:S01]  /*b720*/  HFMA2.MMA R117, -RZ, RZ, 0, 4.76837158203125e-07 ;  /* 0x00000008ff757435 */ /* 0x000fe200000001ff */
[----:B------:R-:W-:-:S05]  /*b730*/  MOV R92, R110 ;  /* 0x0000006e005c7202 */ /* 0x000fca0000000f00 */
[----:B------:R-:W-:-:S04]  /*b740*/  FADD.FTZ R108, R95, R92 ;  /* 0x0000005c5f6c7221 */ /* 0x000fc80000010000 */
[----:B------:R-:W-:-:S07]  /*b750*/  IMAD.MOV.U32 R120, RZ, RZ, R108 ;  /* 0x000000ffff787224 */ /* 0x000fce00078e006c */
[----:B------:R-:W-:Y:S05]  /*b760*/  WARPSYNC.COLLECTIVE R111, `(.L_x_9495) ;  /* 0x000000006f087348 */ /* 0x000fea0003c00000 */
[----:B------:R0:W1:Y:S02]  /*b770*/  SHFL.BFLY P3, R110, R120, R117, R122 ;  /* 0x0c000075786e7389 */ /* 0x000064000006007a */
[----:B01----:R-:W-:Y:S01]  /*b780*/  ENDCOLLECTIVE ;  /* 0x000000000000791b */ /* 0x003fe20003800000 */
.L_x_9495:
[----:B------:R-:W-:Y:S02]  /*b790*/  IMAD.MOV.U32 R117, RZ, RZ, 0x10 ;  /* 0x00000010ff757424 */ /* 0x000fe400078e00ff */
[----:B------:R-:W-:-:S04]  /*b7a0*/  IMAD.MOV.U32 R93, RZ, RZ, R110 ;  /* 0x000000ffff5d7224 */ /* 0x000fc800078e006e */
[----:B------:R-:W-:-:S05]  /*b7b0*/  FADD.FTZ R109, R108, R93 ;  /* 0x0000005d6c6d7221 */ /* 0x000fca0000010000 */
[----:B------:R-:W-:-:S07]  /*b7c0*/  MOV R120, R109 ;  /* 0x0000006d00787202 */ /* 0x000fce0000000f00 */
[----:B------:R-:W-:Y:S05]  /*b7d0*/  WARPSYNC.COLLECTIVE R111, `(.L_x_9496) ;  /* 0x000000006f087348 */ /* 0x000fea0003c00000 */
[----:B------:R0:W1:Y:S02]  /*b7e0*/  SHFL.BFLY P3, R110, R120, R117, R122 ;  /* 0x0c000075786e7389 */ /* 0x000064000006007a */
[----:B01----:R-:W-:Y:S01]  /*b7f0*/  ENDCOLLECTIVE ;  /* 0x000000000000791b */ /* 0x003fe20003800000 */
.L_x_9496:
        /* <DEDUP_REMOVED lines=56> */
.L_x_9497:
[----:B------:R-:W-:Y:S02]  /*bb80*/  IMAD.MOV.U32 R117, RZ, RZ, 0x2 ;  /* 0x00000002ff757424 */ /* 0x000fe400078e00ff */
[----:B------:R-:W-:-:S04]  /*bb90*/  IMAD.MOV.U32 R94, RZ, RZ, R110 ;  /* 0x000000ffff5e7224 */ /* 0x000fc800078e006e */
[----:B------:R-:W-:-:S05]  /*bba0*/  FADD.FTZ R94, R93, R94 ;  /* 0x0000005e5d5e7221 */ /* 0x000fca0000010000 */
[----:B------:R-:W-:-:S07]  /*bbb0*/  MOV R120, R94 ;  /* 0x0000005e00787202 */ /* 0x000fce0000000f00 */
[----:B------:R-:W-:Y:S05]  /*bbc0*/  WARPSYNC.COLLECTIVE R111, `(.L_x_9498) ;  /* 0x000000006f087348 */ /* 0x000fea0003c00000 */
[----:B------:R0:W1:Y:S02]  /*bbd0*/  SHFL.BFLY P3, R110, R120, R117, R122 ;  /* 0x0c000075786e7389 */ /* 0x000064000006007a */
[----:B01----:R-:W-:Y:S01]  /*bbe0*/  ENDCOLLECTIVE ;  /* 0x000000000000791b */ /* 0x003fe20003800000 */
.L_x_9498:
[----:B------:R-:W-:Y:S01]  /*bbf0*/  HFMA2.MMA R117, -RZ, RZ, 0, 2.384185791015625e-07 ;  /* 0x00000004ff757435 */ /* 0x000fe200000001ff */
[----:B------:R-:W-:-:S05]  /*bc00*/  MOV R95, R110 ;  /* 0x0000006e005f7202 */ /* 0x000fca0000000f00 */
[----:B------:R-:W-:-:S04]  /*bc10*/  FADD.FTZ R95, R94, R95 ;  /* 0x0000005f5e5f7221 */ /* 0x000fc80000010000 */
[----:B------:R-:W-:-:S07]  /*bc20*/  IMAD.MOV.U32 R120, RZ, RZ, R95 ;  /* 0x000000ffff787224 */ /* 0x000fce00078e005f */
[----:B------:R-:W-:Y:S05]  /*bc30*/  WARPSYNC.COLLECTIVE R111, `(.L_x_9499) ;  /* 0x000000006f087348 */ /* 0x000fea0003c00000 */
[----:B------:R0:W1:Y:S02]  /*bc40*/  SHFL.BFLY P3, R110, R120, R117, R122 ;  /* 0x0c000075786e7389 */ /* 0x000064000006007a */
[----:B01----:R-:W-:Y:S01]  /*bc50*/  ENDCOLLECTIVE ;  /* 0x000000000000791b */ /* 0x003fe20003800000 */
.L_x_9499:
[----:B------:R-:W-:Y:S02]  /*bc60*/  IMAD.MOV.U32 R117, RZ, RZ, 0x8 ;  /* 0x00000008ff757424 */ /* 0x000fe400078e00ff */
[----:B------:R-:W-:-:S04]  /*bc70*/  IMAD.MOV.U32 R108, RZ, RZ, R110 ;  /* 0x000000ffff6c7224 */ /* 0x000fc800078e006e */
[----:B------:R-:W-:-:S05]  /*bc80*/  FADD.FTZ R108, R95, R108 ;  /* 0x0000006c5f6c7221 */ /* 0x000fca0000010000 */
[----:B------:R-:W-:-:S07]  /*bc90*/  MOV R120, R108 ;  /* 0x0000006c00787202 */ /* 0x000fce0000000f00 */
[----:B------:R-:W-:Y:S05]  /*bca0*/  WARPSYNC.COLLECTIVE R111, `(.L_x_9500) ;  /* 0x000000006f087348 */ /* 0x000fea0003c00000 */
[----:B------:R0:W1:Y:S02]  /*bcb0*/  SHFL.BFLY P3, R110, R120, R117, R122 ;  /* 0x0c000075786e7389 */ /* 0x000064000006007a */
[----:B01----:R-:W-:Y:S01]  /*bcc0*/  ENDCOLLECTIVE ;  /* 0x000000000000791b */ /* 0x003fe20003800000 */
.L_x_9500:
[----:B------:R-:W-:Y:S01]  /*bcd0*/  HFMA2.MMA R117, -RZ, RZ, 0, 9.5367431640625e-07 ;  /* 0x00000010ff757435 */ /* 0x000fe200000001ff */
[----:B------:R-:W-:-:S05]  /*bce0*/  MOV R109, R110 ;  /* 0x0000006e006d7202 */ /* 0x000fca0000000f00 */
[----:B------:R-:W-:-:S04]  /*bcf0*/  FADD.FTZ R109, R108, R109 ;  /* 0x0000006d6c6d7221 */ /* 0x000fc80000010000 */
[----:B------:R-:W-:-:S07]  /*bd00*/  IMAD.MOV.U32 R120, RZ, RZ, R109 ;  /* 0x000000ffff787224 */ /* 0x000fce00078e006d */
[----:B------:R-:W-:Y:S05]  /*bd10*/  WARPSYNC.COLLECTIVE R111, `(.L_x_9501) ;  /* 0x000000006f087348 */ /* 0x000fea0003c00000 */
[----:B------:R0:W1:Y:S02]  /*bd20*/  SHFL.BFLY P3, R110, R120, R117, R122 ;  /* 0x0c000075786e7389 */ /* 0x000064000006007a */
[----:B01----:R-:W-:Y:S01]  /*bd30*/  ENDCOLLECTIVE ;  /* 0x000000000000791b */ /* 0x003fe20003800000 */
.L_x_9501:
[----:B------:R-:W-:Y:S05]  /*bd40*/  BRA `(.L_x_9502) ;  /* 0xffffffe800c87947 */ /* 0x000fea000383ffff */
.L_x_9503:
        /* <DEDUP_REMOVED lines=11> */
.L_x_23271:


//--------------------- .text._ZN10layer_norm13ln_fwd_kernelINS_13Kernel_traitsIf13__nv_bfloat16fS2_fjLj3072ELj1ELj1ELj4ELj16ENS_18Kernel_traits_baseILj3072EfS2_fS2_fjLj128EEEEELb0ELb0ELb0ELb0EEEvNS_9FwdParamsE --------------------------
	.section	.text._ZN10layer_norm13ln_fwd_kernelINS_13Kernel_traitsIf13__nv_bfloat16fS2_fjLj3072ELj1ELj1ELj4ELj16ENS_18Kernel_traits_baseILj3072EfS2_fS2_fjLj128EEEEELb0ELb0ELb0ELb0EEEvNS_9FwdParamsE,"ax",@progbits
	.align	128
        .global         _ZN10layer_norm13ln_fwd_kernelINS_13Kernel_traitsIf13__nv_bfloat16fS2_fjLj3072ELj1ELj1ELj4ELj16ENS_18Kernel_traits_baseILj3072EfS2_fS2_fjLj128EEEEELb0ELb0ELb0ELb0EEEvNS_9FwdParamsE
        .type           _ZN10layer_norm13ln_fwd_kernelINS_13Kernel_traitsIf13__nv_bfloat16fS2_fjLj3072ELj1ELj1ELj4ELj16ENS_18Kernel_traits_baseILj3072EfS2_fS2_fjLj128EEEEELb0ELb0ELb0ELb0EEEvNS_9FwdParamsE,@function
        .size           _ZN10layer_norm13ln_fwd_kernelINS_13Kernel_traitsIf13__nv_bfloat16fS2_fjLj3072ELj1ELj1ELj4ELj16ENS_18Kernel_traits_baseILj3072EfS2_fS2_fjLj128EEEEELb0ELb0ELb0ELb0EEEvNS_9FwdParamsE,(.L_x_23272 - _ZN10layer_norm13ln_fwd_kernelINS_13Kernel_traitsIf13__nv_bfloat16fS2_fjLj3072ELj1ELj1ELj4ELj16ENS_18Kernel_traits_baseILj3072EfS2_fS2_fjLj128EEEEELb0ELb0ELb0ELb0EEEvNS_9FwdParamsE)
        .other          _ZN10layer_norm13ln_fwd_kernelINS_13Kernel_traitsIf13__nv_bfloat16fS2_fjLj3072ELj1ELj1ELj4ELj16ENS_18Kernel_traits_baseILj3072EfS2_fS2_fjLj128EEEEELb0ELb0ELb0ELb0EEEvNS_9FwdParamsE,@"STO_CUDA_ENTRY STV_DEFAULT"
_ZN10layer_norm13ln_fwd_kernelINS_13Kernel_traitsIf13__nv_bfloat16fS2_fjLj3072ELj1ELj1ELj4ELj16ENS_18Kernel_traits_baseILj3072EfS2_fS2_fjLj128EEEEELb0ELb0ELb0ELb0EEEvNS_9FwdParamsE:
.text._ZN10layer_norm13ln_fwd_kernelINS_13Kernel_traitsIf13__nv_bfloat16fS2_fjLj3072ELj1ELj1ELj4ELj16ENS_18Kernel_traits_baseILj3072EfS2_fS2_fjLj128EEEEELb0ELb0ELb0ELb0EEEvNS_9FwdParamsE:
        /* <DEDUP_REMOVED lines=13> */
[----:B------:R-:W-:-:S07]  /*00d0*/  P2R R2, PR, RZ, 0x10 ;  /* 0x00000010ff027803 */ /* 0x000fce0000000000 */
        /* <DEDUP_REMOVED lines=17> */
.L_x_9505:
[----:B------:R-:W-:Y:S05]  /*01f0*/  BSYNC B0 ;  /* 0x0000000000007941 */ /* 0x000fea0003800000 */
.L_x_9504:
        /* <DEDUP_REMOVED lines=18> */
.L_x_9507:
[----:B------:R-:W-:Y:S05]  /*0320*/  BSYNC B0 ;  /* 0x0000000000007941 */ /* 0x000fea0003800000 */
.L_x_9506:
        /* <DEDUP_REMOVED lines=17> */
.L_x_9509:
[----:B------:R-:W-:Y:S05]  /*0440*/  BSYNC B0 ;  /* 0x0000000000007941 */ /* 0x000fea0003800000 */
.L_x_9508:
        /* <DEDUP_REMOVED lines=8> */
[----:B------:R-:W-:Y:S01]  /*04d0*/  ULDC UR11, c[0x0][0x218] ;  /* 0x00008600000b7ab9 */ /* 0x000fe20000000800 */
[----:B------:R-:W-:Y:S01]  /*04e0*/  LOP3.LUT R2, R0, 0x7f, RZ, 0xc0, !PT ;  /* 0x0000007f00027812 */ /* 0x000fe200078ec0ff */
[----:B------:R-:W-:Y:S01]  /*04f0*/  ULDC UR10, c[0x0][0x290] ;  /* 0x0000a400000a7ab9 */ /* 0x000fe20000000800 */
[----:B------:R-:W-:Y:S01]  /*0500*/  SHF.R.U32.HI R0, RZ, 0x2, R0 ;  /* 0x00000002ff007819 */ /* 0x000fe20000011600 */
[----:B------:R-:W-:Y:S01]  /*0510*/  ULDC.64 UR8, c[0x0][0x238] ;  /* 0x00008e0000087ab9 */ /* 0x000fe20000000a00 */
        /* <DEDUP_REMOVED lines=11> */
[----:B------:R-:W-:Y:S01]  /*05d0*/  ISETP.NE.U32.AND P2, PT, RZ, UR6, PT ;  /* 0x00000006ff007c0c */ /* 0x000fe2000bf45070 */
[----:B------:R-:W-:Y:S01]  /*05e0*/  ULDC.U8 UR6, c[0x0][0x2a0] ;  /* 0x0000a80000067ab9 */ /* 0x000fe20000000000 */
[----:B------:R-:W0:Y:S01]  /*05f0*/  MUFU.RCP R85, R85 ;  /* 0x0000005500557308 */ /* 0x000e220000001000 */
[----:B------:R-:W-:Y:S01]  /*0600*/  IADD3 R3, R0, R5, RZ ;  /* 0x0000000500037210 */ /* 0x000fe20007ffe0ff */
[----:B------:R-:W-:Y:S01]  /*0610*/  HFMA2.MMA R0, -RZ, RZ, 0, 5.9604644775390625e-08 ;  /* 0x00000001ff007435 */ /* 0x000fe200000001ff */
[----:B------:R-:W-:Y:S02]  /*0620*/  ISETP.NE.AND P3, PT, RZ, UR6, PT ;  /* 0x00000006ff007c0c */ /* 0x000fe4000bf65270 */
[----:B------:R-:W-:-:S02]  /*0630*/  SHF.L.U32 R3, R3, 0x3, RZ ;  /* 0x0000000303037819 */ /* 0x000fc400000006ff */
[----:B------:R-:W-:Y:S02]  /*0640*/  P2R R92, PR, RZ, 0x8 ;  /* 0x00000008ff5c7803 */ /* 0x000fe40000000000 */
[----:B------:R-:W-:Y:S01]  /*0650*/  ISETP.NE.AND.EX P2, PT, RZ, UR7, PT, P2 ;  /* 0x00000007ff007c0c */ /* 0x000fe2000bf45320 */
[----:B------:R-:W-:-:S12]  /*0660*/  ULDC.64 UR6, c[0x0][0x230] ;  /* 0x00008c0000067ab9 */ /* 0x000fd80000000a00 */
.L_x_9523:
[----:B-123--:R-:W1:Y:S02]  /*0670*/  @P2 LDC.64 R90, c[0x0][0x270] ;  /* 0x00009c00ff5a2b82 */ /* 0x00ee640000000a00 */
[----:B-1----:R-:W-:-:S06]  /*0680*/  @P2 IMAD.WIDE R90, R84, 0x2, R90 ;  /* 0x00000002545a2825 */ /* 0x002fcc00078e025a */
        /* <DEDUP_REMOVED lines=10> */
[----:B------:R-:W-:Y:S06]  /*0730*/  @!P0 BRA `(.L_x_9511) ;  /* 0x0000000000b08947 */ /* 0x000fec0003800000 */
[----:B------:R-:W1:Y:S01]  /*0740*/  LDC.64 R60, c[0x0][0x220] ;  /* 0x00008800ff3c7b82 */ /* 0x000e620000000a00 */
[----:B------:R-:W-:-:S04]  /*0750*/  ISETP.NE.U32.AND P3, PT, RZ, UR6, PT ;  /* 0x00000006ff007c0c */ /* 0x000fc8000bf65070 */
[----:B------:R-:W-:Y:S01]  /*0760*/  ISETP.NE.AND.EX P3, PT, RZ, UR7, PT, P3 ;  /* 0x00000007ff007c0c */ /* 0x000fe2000bf65330 */
[----:B-1----:R-:W-:-:S06]  /*0770*/  IMAD.WIDE.U32 R60, R2, 0x10, R60 ;  /* 0x00000010023c7825 */ /* 0x002fcc00078e003c */
[----:B------:R-:W2:Y:S06]  /*0780*/  LDG.E.128 R60, desc[UR4][R60.64] ;  /* 0x000000043c3c7981 */ /* 0x000eac000c1e1d00 */
[----:B------:R-:W-:-:S04]  /*0790*/  @P3 LEA R64, P4, R2, UR6, 0x5 ;  /* 0x0000000602403c11 */ /* 0x000fc8000f8828ff */
[----:B------:R-:W-:-:S05]  /*07a0*/  @P3 LEA.HI.X R65, R2, UR7, RZ, 0x5, P4 ;  /* 0x0000000702413c11 */ /* 0x000fca000a0f2cff */
[----:B------:R-:W3:Y:S04]  /*07b0*/  @P3 LDG.E.128 R8, desc[UR4][R64.64] ;  /* 0x0000000440083981 */ /* 0x000ee8000c1e1d00 */
[----:B------:R1:W4:Y:S01]  /*07c0*/  @P3 LDG.E.128 R4, desc[UR4][R64.64+0x10] ;  /* 0x0000100440043981 */ /* 0x000322000c1e1d00 */
[----:B------:R-:W-:Y:S02]  /*07d0*/  ISETP.NE.U32.AND P3, PT, RZ, UR6, PT ;  /* 0x00000006ff007c0c */ /* 0x000fe4000bf65070 */
[C---:B------:R-:W-:Y:S02]  /*07e0*/  LEA R90, P4, R2.reuse, UR8, 0x5 ;  /* 0x00000008025a7c11 */ /* 0x040fe4000f8828ff */
[----:B------:R-:W-:Y:S02]  /*07f0*/  ISETP.NE.AND.EX P3, PT, RZ, UR7, PT, P3 ;  /* 0x00000007ff007c0c */ /* 0x000fe4000bf65330 */
[----:B------:R-:W-:-:S02]  /*0800*/  LEA.HI.X R91, R2, UR9, RZ, 0x5, P4 ;  /* 0x00000009025b7c11 */ /* 0x000fc4000a0f2cff */
[C---:B--2---:R-:W-:Y:S02]  /*0810*/  PRMT R66, R60.reuse, 0x7632, R66 ;  /* 0x000076323c427816 */ /* 0x044fe40000000042 */
[----:B------:R-:W-:Y:S02]  /*0820*/  SHF.L.U32 R67, R60, 0x10, RZ ;  /* 0x000000103c437819 */ /* 0x000fe400000006ff */
[C---:B------:R-:W-:Y:S02]  /*0830*/  PRMT R60, R62.reuse, 0x7632, R60 ;  /* 0x000076323e3c7816 */ /* 0x040fe4000000003c */
[----:B------:R-:W-:Y:S02]  /*0840*/  SHF.L.U32 R95, R62, 0x10, RZ ;  /* 0x000000103e5f7819 */ /* 0x000fe400000006ff */
[----:B------:R-:W-:Y:S02]  /*0850*/  PRMT R89, R61, 0x7632, R89 ;  /* 0x000076323d597816 */ /* 0x000fe40000000059 */
[----:B------:R-:W-:Y:S01]  /*0860*/  PRMT R62, R63, 0x7632, R62 ;  /* 0x000076323f3e7816 */ /* 0x000fe2000000003e */
[----:B-1----:R-:W-:Y:S01]  /*0870*/  FMUL.FTZ R64, R95, R88 ;  /* 0x000000585f407220 */ /* 0x002fe20000410000 */
[----:B------:R-:W-:-:S02]  /*0880*/  SHF.L.U32 R93, R61, 0x10, RZ ;  /* 0x000000103d5d7819 */ /* 0x000fc400000006ff */
[----:B------:R-:W-:Y:S01]  /*0890*/  SHF.L.U32 R63, R63, 0x10, RZ ;  /* 0x000000103f3f7819 */ /* 0x000fe200000006ff */
[----:B----4-:R-:W-:Y:S01]  /*08a0*/  @P3 FADD.FTZ R64, R4, R64 ;  /* 0x0000004004403221 */ /* 0x010fe20000010000 */
        /* <DEDUP_REMOVED lines=18> */
[----:B------:R-:W-:Y:S01]  /*09d0*/  IADD3 R89, R2, 0x80, RZ ;  /* 0x0000008002597810 */ /* 0x000fe20007ffe0ff */
[----:B------:R1:W-:Y:S04]  /*09e0*/  STG.E.128 desc[UR4][R90.64], R60 ;  /* 0x0000003c5a007986 */ /* 0x0003e8000c101d04 */
[----:B------:R1:W-:Y:S02]  /*09f0*/  STG.E.128 desc[UR4][R90.64+0x10], R64 ;  /* 0x000010405a007986 */ /* 0x0003e4000c101d04 */
.L_x_9511:
[----:B------:R-:W-:Y:S05]  /*0a00*/  BSYNC B0 ;  /* 0x0000000000007941 */ /* 0x000fea0003800000 */
.L_x_9510:
[----:B------:R-:W-:Y:S01]  /*0a10*/  ISETP.GE.U32.AND P3, PT, R86, 0x100, PT ;  /* 0x000001005600780c */ /* 0x000fe20003f66070 */
[----:B------:R-:W-:-:S12]  /*0a20*/  BSSY B0, `(.L_x_9512) ;  /* 0x000002e000007945 */ /* 0x000fd80003800000 */
[----:B------:R-:W-:Y:S05]  /*0a30*/  @!P3 BRA `(.L_x_9513) ;  /* 0x0000000000b0b947 */ /* 0x000fea0003800000 */
[----:B------:R-:W2:Y:S01]  /*0a40*/  LDC.64 R76, c[0x0][0x220] ;  /* 0x00008800ff4c7b82 */ /* 0x000ea20000000a00 */
[----:B------:R-:W-:-:S04]  /*0a50*/  ISETP.NE.U32.AND P3, PT, RZ, UR6, PT ;  /* 0x00000006ff007c0c */ /* 0x000fc8000bf65070 */
[----:B------:R-:W-:Y:S01]  /*0a60*/  ISETP.NE.AND.EX P3, PT, RZ, UR7, PT, P3 ;  /* 0x00000007ff007c0c */ /* 0x000fe2000bf65330 */
[----:B--2---:R-:W-:-:S06]  /*0a70*/  IMAD.WIDE.U32 R76, R89, 0x10, R76 ;  /* 0x00000010594c7825 */ /* 0x004fcc00078e004c */
[----:B------:R-:W2:Y:S06]  /*0a80*/  LDG.E.128 R76, desc[UR4][R76.64] ;  /* 0x000000044c4c7981 */ /* 0x000eac000c1e1d00 */
[----:B------:R-:W-:-:S04]  /*0a90*/  @P3 LEA R80, P4, R89, UR6, 0x5 ;  /* 0x0000000659503c11 */ /* 0x000fc8000f8828ff */
[----:B------:R-:W-:-:S05]  /*0aa0*/  @P3 LEA.HI.X R81, R89, UR7, RZ, 0x5, P4 ;  /* 0x0000000759513c11 */ /* 0x000fca000a0f2cff */
[----:B------:R-:W3:Y:S04]  /*0ab0*/  @P3 LDG.E.128 R8, desc[UR4][R80.64] ;  /* 0x0000000450083981 */ /* 0x000ee8000c1e1d00 */
[----:B------:R4:W3:Y:S01]  /*0ac0*/  @P3 LDG.E.128 R4, desc[UR4][R80.64+0x10] ;  /* 0x0000100450043981 */ /* 0x0008e2000c1e1d00 */
[----:B------:R-:W-:Y:S02]  /*0ad0*/  ISETP.NE.U32.AND P3, PT, RZ, UR6, PT ;  /* 0x00000006ff007c0c */ /* 0x000fe4000bf65070 */
[C---:B-1----:R-:W-:Y:S02]  /*0ae0*/  LEA R90, P4, R89.reuse, UR8, 0x5 ;  /* 0x00000008595a7c11 */ /* 0x042fe4000f8828ff */
        /* <DEDUP_REMOVED lines=8> */
[----:B------:R-:W-:Y:S01]  /*0b70*/  PRMT R78, R79, 0x7632, R78 ;  /* 0x000076324f4e7816 */ /* 0x000fe2000000004e */
[-C--:B----4-:R-:W-:Y:S01]  /*0b80*/  FMUL.FTZ R80, R97, R88.reuse ;  /* 0x0000005861507220 */ /* 0x090fe20000410000 */
[----:B------:R-:W-:Y:S02]  /*0b90*/  SHF.L.U32 R95, R77, 0x10, RZ ;  /* 0x000000104d5f7819 */ /* 0x000fe400000006ff */
[----:B------:R-:W-:Y:S01]  /*0ba0*/  SHF.L.U32 R79, R79, 0x10, RZ ;  /* 0x000000104f4f7819 */ /* 0x000fe200000006ff */
[----:B---3--:R-:W-:Y:S01]  /*0bb0*/  @P3 FADD.FTZ R80, R4, R80 ;  /* 0x0000005004503221 */ /* 0x008fe20000010000 */
        /* <DEDUP_REMOVED lines=11> */
[----:B------:R-:W-:Y:S01]  /*0c70*/  @P3 FADD.FTZ R76, R8, R76 ;  /* 0x0000004c084c3221 */ /* 0x000fe20000010000 */
[----:B------:R-:W-:Y:S01]  /*0c80*/  @P3 FADD.FTZ R77, R9, R77 ;  /* 0x0000004d094d3221 */ /* 0x000fe20000010000 */
[----:B------:R-:W-:Y:S01]  /*0c90*/  @P3 FADD.FTZ R78, R10, R78 ;  /* 0x0000004e0a4e3221 */ /* 0x000fe20000010000 */
[----:B------:R-:W-:Y:S01]  /*0ca0*/  @P3 FADD.FTZ R79, R11, R79 ;  /* 0x0000004f0b4f3221 */ /* 0x000fe20000010000 */
[----:B------:R-:W-:Y:S01]  /*0cb0*/  @P3 FADD.FTZ R81, R5, R81 ;  /* 0x0000005105513221 */ /* 0x000fe20000010000 */
[----:B------:R-:W-:Y:S01]  /*0cc0*/  @P3 FADD.FTZ R82, R6, R82 ;  /* 0x0000005206523221 */ /* 0x000fe20000010000 */
[----:B------:R-:W-:-:S02]  /*0cd0*/  @P3 FADD.FTZ R83, R7, R83 ;  /* 0x0000005307533221 */ /* 0x000fc40000010000 */
[----:B------:R2:W-:Y:S04]  /*0ce0*/  STG.E.128 desc[UR4][R90.64], R76 ;  /* 0x0000004c5a007986 */ /* 0x0005e8000c101d04 */
[----:B------:R2:W-:Y:S02]  /*0cf0*/  STG.E.128 desc[UR4][R90.64+0x10], R80 ;  /* 0x000010505a007986 */ /* 0x0005e4000c101d04 */
.L_x_9513:
[----:B------:R-:W-:Y:S05]  /*0d00*/  BSYNC B0 ;  /* 0x0000000000007941 */ /* 0x000fea0003800000 */
.L_x_9512:
[----:B------:R-:W-:Y:S04]  /*0d10*/  BSSY B0, `(.L_x_9514) ;  /* 0x000002d000007945 */ /* 0x000fe80003800000 */
[----:B------:R-:W-:Y:S05]  /*0d20*/  @!P1 BRA `(.L_x_9515) ;  /* 0x0000000000ac9947 */ /* 0x000fea0003800000 */
[----:B------:R-:W3:Y:S01]  /*0d30*/  LDC.64 R68, c[0x0][0x220] ;  /* 0x00008800ff447b82 */ /* 0x000ee20000000a00 */
[----:B------:R-:W-:-:S04]  /*0d40*/  ISETP.NE.U32.AND P3, PT, RZ, UR6, PT ;  /* 0x00000006ff007c0c */ /* 0x000fc8000bf65070 */
[----:B------:R-:W-:Y:S01]  /*0d50*/  ISETP.NE.AND.EX P3, PT, RZ, UR7, PT, P3 ;  /* 0x00000007ff007c0c */ /* 0x000fe2000bf65330 */
[----:B---3--:R-:W-:-:S12]  /*0d60*/  IMAD.WIDE.U32 R68, R89, 0x10, R68 ;  /* 0x0000001059447825 */ /* 0x008fd800078e0044 */
[C---:B------:R-:W-:Y:S01]  /*0d70*/  @P3 LEA R72, P4, R89.reuse, UR6, 0x5 ;  /* 0x0000000659483c11 */ /* 0x040fe2000f8828ff */
[----:B------:R-:W3:Y:S03]  /*0d80*/  LDG.E.128 R68, desc[UR4][R68.64] ;  /* 0x0000000444447981 */ /* 0x000ee6000c1e1d00 */
[----:B------:R-:W-:-:S05]  /*0d90*/  @P3 LEA.HI.X R73, R89, UR7, RZ, 0x5, P4 ;  /* 0x0000000759493c11 */ /* 0x000fca000a0f2cff */
[----:B------:R-:W4:Y:S04]  /*0da0*/  @P3 LDG.E.128 R8, desc[UR4][R72.64] ;  /* 0x0000000448083981 */ /* 0x000f28000c1e1d00 */
[----:B------:R0:W4:Y:S01]  /*0db0*/  @P3 LDG.E.128 R4, desc[UR4][R72.64+0x10] ;  /* 0x0000100448043981 */ /* 0x000122000c1e1d00 */
[----:B------:R-:W-:Y:S02]  /*0dc0*/  ISETP.NE.U32.AND P3, PT, RZ, UR6, PT ;  /* 0x00000006ff007c0c */ /* 0x000fe4000bf65070 */
[----:B-12---:R-:W-:Y:S02]  /*0dd0*/  LEA R90, P4, R89, UR8, 0x5 ;  /* 0x00000008595a7c11 */ /* 0x006fe4000f8828ff */
[----:B------:R-:W-:Y:S02]  /*0de0*/  ISETP.NE.AND.EX P3, PT, RZ, UR7, PT, P3 ;  /* 0x00000007ff007c0c */ /* 0x000fe4000bf65330 */
[----:B---3--:R-:W-:-:S02]  /*0df0*/  PRMT R74, R68, 0x7632, R74 ;  /* 0x00007632444a7816 */ /* 0x008fc4000000004a */
[----:B------:R-:W-:Y:S02]  /*0e00*/  SHF.L.U32 R75, R68, 0x10, RZ ;  /* 0x00000010444b7819 */ /* 0x000fe400000006ff */
[----:B------:R-:W-:Y:S02]  /*0e10*/  PRMT R91, R69, 0x7632, R91 ;  /* 0x00007632455b7816 */ /* 0x000fe4000000005b */
[----:B------:R-:W-:Y:S02]  /*0e20*/  PRMT R94, R70, 0x7632, R94 ;  /* 0x00007632465e7816 */ /* 0x000fe4000000005e */
[----:B------:R-:W-:Y:S02]  /*0e30*/  PRMT R68, R71, 0x7632, R68 ;  /* 0x0000763247447816 */ /* 0x000fe40000000044 */
[----:B------:R-:W-:Y:S02]  /*0e40*/  SHF.L.U32 R93, R69, 0x10, RZ ;  /* 0x00000010455d7819 */ /* 0x000fe400000006ff */
[----:B------:R-:W-:-:S02]  /*0e50*/  SHF.L.U32 R71, R71, 0x10, RZ ;  /* 0x0000001047477819 */ /* 0x000fc400000006ff */
[----:B------:R-:W-:Y:S01]  /*0e60*/  SHF.L.U32 R95, R70, 0x10, RZ ;  /* 0x00000010465f7819 */ /* 0x000fe200000006ff */
[-C--:B------:R-:W-:Y:S01]  /*0e70*/  FMUL.FTZ R70, R93, R88.reuse ;  /* 0x000000585d467220 */ /* 0x080fe20000410000 */
[----:B------:R-:W-:Y:S01]  /*0e80*/  SHF.L.U32 R69, R74, 0x10, RZ ;  /* 0x000000104a457819 */ /* 0x000fe200000006ff */
[-C--:B------:R-:W-:Y:S01]  /*0e90*/  FMUL.FTZ R74, R71, R88.reuse ;  /* 0x00000058474a7220 */ /* 0x080fe20000410000 */
[----:B------:R-:W-:Y:S01]  /*0ea0*/  SHF.L.U32 R91, R91, 0x10, RZ ;  /* 0x000000105b5b7819 */ /* 0x000fe200000006ff */
[-C--:B0-----:R-:W-:Y:S01]  /*0eb0*/  FMUL.FTZ R72, R95, R88.reuse ;  /* 0x000000585f487220 */ /* 0x081fe20000410000 */
        /* <DEDUP_REMOVED lines=8> */
[----:B----4-:R-:W-:Y:S01]  /*0f40*/  @P3 FADD.FTZ R68, R8, R68 ;  /* 0x0000004408443221 */ /* 0x010fe20000010000 */
[----:B------:R-:W-:Y:S01]  /*0f50*/  @P3 FADD.FTZ R69, R9, R69 ;  /* 0x0000004509453221 */ /* 0x000fe20000010000 */
[----:B------:R-:W-:Y:S01]  /*0f60*/  @P3 FADD.FTZ R70, R10, R70 ;  /* 0x000000460a463221 */ /* 0x000fe20000010000 */
[----:B------:R-:W-:Y:S01]  /*0f70*/  @P3 FADD.FTZ R71, R11, R71 ;  /* 0x000000470b473221 */ /* 0x000fe20000010000 */
[----:B------:R-:W-:Y:S01]  /*0f80*/  @P3 FADD.FTZ R72, R4, R72 ;  /* 0x0000004804483221 */ /* 0x000fe20000010000 */
[----:B------:R-:W-:Y:S01]  /*0f90*/  @P3 FADD.FTZ R73, R5, R73 ;  /* 0x0000004905493221 */ /* 0x000fe20000010000 */
[----:B------:R-:W-:Y:S01]  /*0fa0*/  @P3 FADD.FTZ R74, R6, R74 ;  /* 0x0000004a064a3221 */ /* 0x000fe20000010000 */
[----:B------:R-:W-:Y:S01]  /*0fb0*/  @P3 FADD.FTZ R75, R7, R75 ;  /* 0x0000004b074b3221 */ /* 0x000fe20000010000 */
[----:B------:R3:W-:Y:S04]  /*0fc0*/  STG.E.128 desc[UR4][R90.64], R68 ;  /* 0x000000445a007986 */ /* 0x0007e8000c101d04 */
[----:B------:R3:W-:Y:S02]  /*0fd0*/  STG.E.128 desc[UR4][R90.64+0x10], R72 ;  /* 0x000010485a007986 */ /* 0x0007e4000c101d04 */
.L_x_9515:
[----:B------:R-:W-:Y:S05]  /*0fe0*/  BSYNC B0 ;  /* 0x0000000000007941 */ /* 0x000fea0003800000 */
.L_x_9514:
[----:B------:R-:W-:Y:S01]  /*0ff0*/  FADD.FTZ R88, RZ, R60 ;  /* 0x0000003cff587221 */ /* 0x000fe20000010000 */
        /* <DEDUP_REMOVED lines=12> */
[----:B-123--:R-:W-:-:S05]  /*10c0*/  FSEL R91, R88, RZ, P0 ;  /* 0x000000ff585b7208 */ /* 0x00efca0000000000 */
        /* <DEDUP_REMOVED lines=90> */
.L_x_9534:
[----:B------:R-:W-:Y:S01]  /*1670*/  LOP3.LUT P3, RZ, R87, 0x1f, RZ, 0xc0, !PT ;  /* 0x0000001f57ff7812 */ /* 0x000fe2000786c0ff */
[----:B------:R-:W-:Y:S05]  /*1680*/  WARPSYNC.ALL ;  /* 0x0000000000007948 */ /* 0x000fea0003800000 */
[----:B------:R-:W-:Y:S01]  /*1690*/  LOP3.LUT R0, R89, 0x3, RZ, 0xc0, !PT ;  /* 0x0000000359007812 */ /* 0x000fe200078ec0ff */
[----:B-1----:R-:W-:Y:S01]  /*16a0*/  FADD.FTZ R89, R96, R95 ;  /* 0x0000005f60597221 */ /* 0x002fe20000010000 */
        /* <DEDUP_REMOVED lines=21> */
[----:B------:R-:W0:Y:S01]  /*1800*/  SHFL.DOWN PT, R93, R90, 0x2, 0x1f ;  /* 0x08401f005a5d7f89 */ /* 0x000e2200000e0000 */
[-C--:B-1----:R-:W-:Y:S02]  /*1810*/  I2FP.F32.S32 R91, R90.reuse ;  /* 0x0000005a005b7245 */ /* 0x082fe40000201400 */
[----:B0-----:R-:W-:Y:S02]  /*1820*/  IADD3 R96, R93, R90, RZ ;  /* 0x0000005a5d607210 */ /* 0x001fe40007ffe0ff */
[----:B------:R-:W-:Y:S02]  /*1830*/  I2FP.F32.S32 R100, R93 ;  /* 0x0000005d00647245 */ /* 0x000fe40000201400 */
[----:B------:R-:W-:Y:S01]  /*1840*/  I2FP.F32.S32 R97, R96 ;  /* 0x0000006000617245 */ /* 0x000fe20000201400 */
[----:B------:R-:W0:Y:S03]  /*1850*/  SHFL.DOWN PT, R99, R96, 0x1, 0x1f ;  /* 0x08201f0060637f89 */ /* 0x000e2600000e0000 */
[----:B------:R-:W1:Y:S01]  /*1860*/  MUFU.RCP R98, R97 ;  /* 0x0000006100627308 */ /* 0x000e620000001000 */
[----:B------:R-:W2:Y:S04]  /*1870*/  SHFL.DOWN PT, R95, R88, 0x2, 0x1f ;  /* 0x08401f00585f7f89 */ /* 0x000ea800000e0000 */
[----:B------:R-:W3:Y:S01]  /*1880*/  SHFL.DOWN PT, R94, R89, 0x2, 0x1f ;  /* 0x08401f00595e7f89 */ /* 0x000ee200000e0000 */
[----:B0-----:R-:W-:-:S02]  /*1890*/  IADD3 R96, R96, R99, RZ ;  /* 0x0000006360607210 */ /* 0x001fc40007ffe0ff */
[----:B------:R-:W-:Y:S01]  /*18a0*/  I2FP.F32.S32 R99, R99 ;  /* 0x0000006300637245 */ /* 0x000fe20000201400 */
[C---:B--2---:R-:W-:Y:S01]  /*18b0*/  FMUL.FTZ R102, R95.reuse, R100 ;  /* 0x000000645f667220 */ /* 0x044fe20000410000 */
[----:B------:R-:W-:Y:S01]  /*18c0*/  FADD.FTZ R95, -R95, R88 ;  /* 0x000000585f5f7221 */ /* 0x000fe20000010100 */
[----:B------:R-:W-:Y:S02]  /*18d0*/  I2FP.F32.S32 R96, R96 ;  /* 0x0000006000607245 */ /* 0x000fe40000201400 */
        /* <DEDUP_REMOVED lines=24> */
[----:B0-----:R-:W-:-:S04]  /*1a60*/  @!P3 IMAD.WIDE R88, R84, 0x4, R88 ;  /* 0x000000045458b825 */ /* 0x001fc800078e0258 */
[C---:B-1----:R-:W-:Y:S01]  /*1a70*/  FMUL.FTZ R0, R97.reuse, R97 ;  /* 0x0000006161007220 */ /* 0x042fe20000410000 */
[----:B------:R-:W-:Y:S01]  /*1a80*/  FSEL R93, R97, RZ, !P5 ;  /* 0x000000ff615d7208 */ /* 0x000fe20006800000 */
[----:B------:R0:W-:Y:S03]  /*1a90*/  @!P3 STG.E desc[UR4][R88.64], R97 ;  /* 0x000000615800b986 */ /* 0x0001e6000c101904 */
[----:B------:R-:W-:Y:S01]  /*1aa0*/  FSEL R95, R0, RZ, P5 ;  /* 0x000000ff005f7208 */ /* 0x000fe20002800000 */
[----:B--2---:R-:W-:-:S04]  /*1ab0*/  FFMA.FTZ R0, R99, UR10, R96 ;  /* 0x0000000a63007c23 */ /* 0x004fc80008010060 */
[----:B------:R-:W-:Y:S01]  /*1ac0*/  FADD.FTZ R0, R0, R95 ;  /* 0x0000005f00007221 */ /* 0x000fe20000010000 */
[----:B---3--:R-:W-:-:S05]  /*1ad0*/  @!P3 IMAD.WIDE R90, R84, 0x4, R90 ;  /* 0x00000004545ab825 */ /* 0x008fca00078e025a */
        /* <DEDUP_REMOVED lines=35> */
.L_x_9518:
[----:B------:R-:W-:Y:S05]  /*1d10*/  BSYNC B0 ;  /* 0x0000000000007941 */ /* 0x000fea0003800000 */
.L_x_9517:
        /* <DEDUP_REMOVED lines=35> */
.L_x_9520:
[----:B------:R-:W-:Y:S05]  /*1f50*/  BSYNC B0 ;  /* 0x0000000000007941 */ /* 0x000fea0003800000 */
.L_x_9519:
[----:B------:R-:W-:Y:S04]  /*1f60*/  BSSY B0, `(.L_x_9521) ;  /* 0x0000021000007945 */ /* 0x000fe80003800000 */
        /* <DEDUP_REMOVED lines=32> */
.L_x_9522:
[----:B------:R-:W-:Y:S05]  /*2170*/  BSYNC B0 ;  /* 0x0000000000007941 */ /* 0x000fea0003800000 */
.L_x_9521:
[----:B------:R-:W-:Y:S02]  /*2180*/  IADD3 R84, R84, UR12, RZ ;  /* 0x0000000c54547c10 */ /* 0x000fe4000fffe0ff */
[----:B0-----:R-:W-:Y:S02]  /*2190*/  SEL R0, RZ, 0x1, P4 ;  /* 0x00000001ff007807 */ /* 0x001fe40002000000 */
[----:B------:R-:W-:-:S13]  /*21a0*/  ISETP.GE.AND P3, PT, R84, UR13, PT ;  /* 0x0000000d54007c0c */ /* 0x000fda000bf66270 */
[----:B------:R-:W-:Y:S05]  /*21b0*/  @!P3 BRA `(.L_x_9523) ;  /* 0xffffffe4002cb947 */ /* 0x000fea000383ffff */
[----:B------:R-:W-:Y:S05]  /*21c0*/  EXIT ;  /* 0x000000000000794d */ /* 0x000fea0003800000 */
.L_x_9516:
[----:B------:R-:W-:Y:S01]  /*21d0*/  HFMA2.MMA R100, -RZ, RZ, 0, 5.9604644775390625e-08 ;  /* 0x00000001ff647435 */ /* 0x000fe200000001ff */
[----:B------:R-:W-:Y:S02]  /*21e0*/  MOV R99, R91 ;  /* 0x0000005b00637202 */ /* 0x000fe40000000f00 */
[----:B------:R-:W-:Y:S02]  /*21f0*/  MOV R101, 0x1f ;  /* 0x0000001f00657802 */ /* 0x000fe40000000f00 */
[----:B------:R-:W-:-:S07]  /*2200*/  MOV R98, 0xffffffff ;  /* 0xffffffff00627802 */ /* 0x000fce0000000f00 */
[----:B0----5:R-:W-:Y:S05]  /*2210*/  WARPSYNC.COLLECTIVE R98, `(.L_x_9524) ;  /* 0x0000000062087348 */ /* 0x021fea0003c00000 */
[----:B------:R1:W2:Y:S02]  /*2220*/  SHFL.BFLY P6, R97, R99, R100, R101 ;  /* 0x0c00006463617389 */ /* 0x0002a400000c0065 */
[----:B012--5:R-:W-:Y:S01]  /*2230*/  ENDCOLLECTIVE ;  /* 0x000000000000791b */ /* 0x027fe20003800000 */
.L_x_9524:
[----:B------:R-:W-:Y:S01]  /*2240*/  HFMA2.MMA R100, -RZ, RZ, 0, 1.1920928955078125e-07 ;  /* 0x00000002ff647435 */ /* 0x000fe200000001ff */
[----:B------:R-:W-:-:S05]  /*2250*/  MOV R0, R97 ;  /* 0x0000006100007202 */ /* 0x000fca0000000f00 */
[----:B------:R-:W-:-:S05]  /*2260*/  FADD.FTZ R93, R91, R0 ;  /* 0x000000005b5d7221 */ /* 0x000fca0000010000 */
[----:B------:R-:W-:-:S07]  /*2270*/  MOV R99, R93 ;  /* 0x0000005d00637202 */ /* 0x000fce0000000f00 */
[----:B------:R-:W-:Y:S05]  /*2280*/  WARPSYNC.COLLECTIVE R98, `(.L_x_9525) ;  /* 0x0000000062087348 */ /* 0x000fea0003c00000 */
[----:B------:R0:W1:Y:S02]  /*2290*/  SHFL.BFLY P6, R97, R99, R100, R101 ;  /* 0x0c00006463617389 */ /* 0x00006400000c0065 */
[----:B01----:R-:W-:Y:S01]  /*22a0*/  ENDCOLLECTIVE ;  /* 0x000000000000791b */ /* 0x003fe20003800000 */
.L_x_9525:
[----:B------:R-:W-:Y:S01]  /*22b0*/  HFMA2.MMA R100, -RZ, RZ, 0, 2.384185791015625e-07 ;  /* 0x00000004ff647435 */ /* 0x000fe200000001ff */
[----:B------:R-:W-:-:S05]  /*22c0*/  MOV R0, R97 ;  /* 0x0000006100007202 */ /* 0x000fca0000000f00 */
[----:B------:R-:W-:-:S05]  /*22d0*/  FADD.FTZ R94, R93, R0 ;  /* 0x000000005d5e7221 */ /* 0x000fca0000010000 */
[----:B------:R-:W-:-:S07]  /*22e0*/  MOV R99, R94 ;  /* 0x0000005e00637202 */ /* 0x000fce0000000f00 */
[----:B------:R-:W-:Y:S05]  /*22f0*/  WARPSYNC.COLLECTIVE R98, `(.L_x_9526) ;  /* 0x0000000062087348 */ /* 0x000fea0003c00000 */
[----:B------:R0:W1:Y:S02]  /*2300*/  SHFL.BFLY P6, R97, R99, R100, R101 ;  /* 0x0c00006463617389 */ /* 0x00006400000c0065 */
[----:B01----:R-:W-:Y:S01]  /*2310*/  ENDCOLLECTIVE ;  /* 0x000000000000791b */ /* 0x003fe20003800000 */
.L_x_9526:
[----:B------:R-:W-:Y:S01]  /*2320*/  HFMA2.MMA R100, -RZ, RZ, 0, 4.76837158203125e-07 ;  /* 0x00000008ff647435 */ /* 0x000fe200000001ff */
[----:B------:R-:W-:-:S05]  /*2330*/  MOV R95, R97 ;  /* 0x00000061005f7202 */ /* 0x000fca0000000f00 */
[----:B------:R-:W-:-:S05]  /*2340*/  FADD.FTZ R95, R94, R95 ;  /* 0x0000005f5e5f7221 */ /* 0x000fca0000010000 */
[----:B------:R-:W-:-:S07]  /*2350*/  MOV R99, R95 ;  /* 0x0000005f00637202 */ /* 0x000fce0000000f00 */
[----:B------:R-:W-:Y:S05]  /*2360*/  WARPSYNC.COLLECTIVE R98, `(.L_x_9527) ;  /* 0x0000000062087348 */ /* 0x000fea0003c00000 */
[----:B------:R0:W1:Y:S02]  /*2370*/  SHFL.BFLY P6, R97, R99, R100, R101 ;  /* 0x0c00006463617389 */ /* 0x00006400000c0065 */
[----:B01----:R-:W-:Y:S01]  /*2380*/  ENDCOLLECTIVE ;  /* 0x000000000000791b */ /* 0x003fe20003800000 */
.L_x_9527:
[----:B------:R-:W-:Y:S01]  /*2390*/  HFMA2.MMA R100, -RZ, RZ, 0, 9.5367431640625e-07 ;  /* 0x00000010ff647435 */ /* 0x000fe200000001ff */
[----:B------:R-:W-:-:S05]  /*23a0*/  MOV R0, R97 ;  /* 0x0000006100007202 */ /* 0x000fca0000000f00 */
[----:B------:R-:W-:-:S05]  /*23b0*/  FADD.FTZ R96, R95, R0 ;  /* 0x000000005f607221 */ /* 0x000fca0000010000 */
[----:B------:R-:W-:-:S07]  /*23c0*/  MOV R99, R96 ;  /* 0x0000006000637202 */ /* 0x000fce0000000f00 */
[----:B------:R-:W-:Y:S05]  /*23d0*/  WARPSYNC.COLLECTIVE R98, `(.L_x_9528) ;  /* 0x0000000062087348 */ /* 0x000fea0003c00000 */
[----:B------:R0:W1:Y:S02]  /*23e0*/  SHFL.BFLY P6, R97, R99, R100, R101 ;  /* 0x0c00006463617389 */ /* 0x00006400000c0065 */
[----:B01----:R-:W-:Y:S01]  /*23f0*/  ENDCOLLECTIVE ;  /* 0x000000000000791b */ /* 0x003fe20003800000 */
.L_x_9528:
        /* <DEDUP_REMOVED lines=56> */
.L_x_9529:
[----:B------:R-:W-:Y:S01]  /*2780*/  HFMA2.MMA R100, -RZ, RZ, 0, 1.1920928955078125e-07 ;  /* 0x00000002ff647435 */ /* 0x000fe200000001ff */
[----:B------:R-:W-:-:S05]  /*2790*/  MOV R91, R97 ;  /* 0x00000061005b7202 */ /* 0x000fca0000000f00 */
[----:B------:R-:W-:-:S05]  /*27a0*/  FADD.FTZ R91, R0, R91 ;  /* 0x0000005b005b7221 */ /* 0x000fca0000010000 */
[----:B------:R-:W-:-:S07]  /*27b0*/  MOV R99, R91 ;  /* 0x0000005b00637202 */ /* 0x000fce0000000f00 */
[----:B------:R-:W-:Y:S05]  /*27c0*/  WARPSYNC.COLLECTIVE R98, `(.L_x_9530) ;  /* 0x0000000062087348 */ /* 0x000fea0003c00000 */
[----:B------:R0:W1:Y:S02]  /*27d0*/  SHFL.BFLY P6, R97, R99, R100, R101 ;  /* 0x0c00006463617389 */ /* 0x00006400000c0065 */
[----:B01----:R-:W-:Y:S01]  /*27e0*/  ENDCOLLECTIVE ;  /* 0x000000000000791b */ /* 0x003fe20003800000 */
.L_x_9530:
[----:B------:R-:W-:Y:S01]  /*27f0*/  HFMA2.MMA R100, -RZ, RZ, 0, 2.384185791015625e-07 ;  /* 0x00000004ff647435 */ /* 0x000fe200000001ff */
[----:B------:R-:W-:-:S05]  /*2800*/  MOV R94, R97 ;  /* 0x00000061005e7202 */ /* 0x000fca0000000f00 */
[----:B------:R-:W-:-:S05]  /*2810*/  FADD.FTZ R94, R91, R94 ;  /* 0x0000005e5b5e7221 */ /* 0x000fca0000010000 */
[----:B------:R-:W-:-:S07]  /*2820*/  MOV R99, R94 ;  /* 0x0000005e00637202 */ /* 0x000fce0000000f00 */
[----:B------:R-:W-:Y:S05]  /*2830*/  WARPSYNC.COLLECTIVE R98, `(.L_x_9531) ;  /* 0x0000000062087348 */ /* 0x000fea0003c00000 */
[----:B------:R0:W1:Y:S02]  /*2840*/  SHFL.BFLY P6, R97, R99, R100, R101 ;  /* 0x0c00006463617389 */ /* 0x00006400000c0065 */
[----:B01----:R-:W-:Y:S01]  /*2850*/  ENDCOLLECTIVE ;  /* 0x000000000000791b */ /* 0x003fe20003800000 */
.L_x_9531:
[----:B------:R-:W-:Y:S01]  /*2860*/  HFMA2.MMA R100, -RZ, RZ, 0, 4.76837158203125e-07 ;  /* 0x00000008ff647435 */ /* 0x000fe200000001ff */
[----:B------:R-:W-:-:S05]  /*2870*/  MOV R93, R97 ;  /* 0x00000061005d7202 */ /* 0x000fca0000000f00 */
[----:B------:R-:W-:-:S05]  /*2880*/  FADD.FTZ R93, R94, R93 ;  /* 0x0000005d5e5d7221 */ /* 0x000fca0000010000 */
[----:B------:R-:W-:-:S07]  /*2890*/  MOV R99, R93 ;  /* 0x0000005d00637202 */ /* 0x000fce0000000f00 */
[----:B------:R-:W-:Y:S05]  /*28a0*/  WARPSYNC.COLLECTIVE R98, `(.L_x_9532) ;  /* 0x0000000062087348 */ /* 0x000fea0003c00000 */
[----:B------:R0:W1:Y:S02]  /*28b0*/  SHFL.BFLY P6, R97, R99, R100, R101 ;  /* 0x0c00006463617389 */ /* 0x00006400000c0065 */
[----:B01----:R-:W-:Y:S01]  /*28c0*/  ENDCOLLECTIVE ;  /* 0x000000000000791b */ /* 0x003fe20003800000 */
.L_x_9532:
[----:B------:R-:W-:Y:S01]  /*28d0*/  HFMA2.MMA R100, -RZ, RZ, 0, 9.5367431640625e-07 ;  /* 0x00000010ff647435 */ /* 0x000fe200000001ff */
[----:B------:R-:W-:-:S05]  /*28e0*/  MOV R96, R97 ;  /* 0x0000006100607202 */ /* 0x000fca0000000f00 */
[----:B------:R-:W-:-:S05]  /*28f0*/  FADD.FTZ R96, R93, R96 ;  /* 0x000000605d607221 */ /* 0x000fca0000010000 */
[----:B------:R-:W-:-:S07]  /*2900*/  MOV R99, R96 ;  /* 0x0000006000637202 */ /* 0x000fce0000000f00 */
[----:B------:R-:W-:Y:S05]  /*2910*/  WARPSYNC.COLLECTIVE R98, `(.L_x_9533) ;  /* 0x0000000062087348 */ /* 0x000fea0003c00000 */
[----:B------:R0:W1:Y:S02]  /*2920*/  SHFL.BFLY P6, R97, R99, R100, R101 ;  /* 0x0c00006463617389 */ /* 0x00006400000c0065 */
[----:B01----:R-:W-:Y:S01]  /*2930*/  ENDCOLLECTIVE ;  /* 0x000000000000791b */ /* 0x003fe20003800000 */
.L_x_9533:
[----:B------:R-:W-:Y:S01]  /*2940*/  MOV R95, R97 ;  /* 0x00000061005f7202 */ /* 0x000fe20000000f00 */
[----:B------:R-:W-:Y:S06]  /*2950*/  BRA `(.L_x_9534) ;  /* 0xffffffec00447947 */ /* 0x000fec000383ffff */
.L_x_9535:
        /* <DEDUP_REMOVED lines=10> */
.L_x_23272:


//--------------------- .text._ZN10layer_norm13ln_fwd_kernelINS_13Kernel_traitsIf13__nv_bfloat16fS2_fjLj3072ELj1ELj1ELj4ELj16ENS_18Kernel_traits_baseILj3072EfS2_fS2_fjLj128EEEEELb0ELb0ELb0ELb1EEEvNS_9FwdParamsE --------------------------
	.section	.text._ZN10layer_norm13ln_fwd_kernelINS_13Kernel_traitsIf13__nv_bfloat16fS2_fjLj3072ELj1ELj1ELj4ELj16ENS_18Kernel_traits_baseILj3072EfS2_fS2_fjLj128EEEEELb0ELb0ELb0ELb1EEEvNS_9FwdParamsE,"ax",@progbits
	.align	128
        .global         _ZN10layer_norm13ln_fwd_kernelINS_13Kernel_traitsIf13__nv_bfloat16fS2_fjLj3072ELj1ELj1ELj4ELj16ENS_18Kernel_traits_baseILj3072EfS2_fS2_fjLj128EEEEELb0ELb0ELb0ELb1EEEvNS_9FwdParamsE
        .type           _ZN10layer_norm13ln_fwd_kernelINS_13Kernel_traitsIf13__nv_bfloat16fS2_fjLj3072ELj1ELj1ELj4ELj16ENS_18Kernel_traits_baseILj3072EfS2_fS2_fjLj128EEEEELb0ELb0ELb0ELb1EEEvNS_9FwdParamsE,@function
        .size           _ZN10layer_norm13ln_fwd_kernelINS_13Kernel_traitsIf13__nv_bfloat16fS2_fjLj3072ELj1ELj1ELj4ELj16ENS_18Kernel_traits_baseILj3072EfS2_fS2_fjLj128EEEEELb0ELb0ELb0ELb1EEEvNS_9FwdParamsE,(.L_x_23273 - _ZN10layer_norm13ln_fwd_kernelINS_13Kernel_traitsIf13__nv_bfloat16fS2_fjLj3072ELj1ELj1ELj4ELj16ENS_18Kernel_traits_baseILj3072EfS2_fS2_fjLj128EEEEELb0ELb0ELb0ELb1EEEvNS_9FwdParamsE)
        .other          _ZN10layer_norm13ln_fwd_kernelINS_13Kernel_traitsIf13__nv_bfloat16fS2_fjLj3072ELj1ELj1ELj4ELj16ENS_18Kernel_traits_baseILj3072EfS2_fS2_fjLj128EEEEELb0ELb0ELb0ELb1EEEvNS_9FwdParamsE,@"STO_CUDA_ENTRY STV_DEFAULT"
_ZN10layer_norm13ln_fwd_kernelINS_13Kernel_traitsIf13__nv_bfloat16fS2_fjLj3072ELj1ELj1ELj4ELj16ENS_18Kernel_traits_baseILj3072EfS2_fS2_fjLj128EEEEELb0ELb0ELb0ELb1EEEvNS_9FwdParamsE:
.text._ZN10layer_norm13ln_fwd_kernelINS_13Kernel_traitsIf13__nv_bfloat16fS2_fjLj3072ELj1ELj1ELj4ELj16ENS_18Kernel_traits_baseILj3072EfS2_fS2_fjLj128EEEEELb0ELb0ELb0ELb1EEEvNS_9FwdParamsE:
        /* <DEDUP_REMOVED lines=42> */
[----:B------:R0:W5:Y:S01]  /*02a0*/  LDG.E.128 R48, desc[UR4][R52.64+0x2010] ;  /* 0x0020100434307981 */ /* 0x000162000c1e1d00 */
[----:B------:R-:W-:Y:S01]  /*02b0*/  ISETP.NE.U32.AND P0, PT, RZ, UR6, PT ;  /* 0x00000006ff007c0c */ /* 0x000fe2000bf05070 */
[----:B------:R-:W-:Y:S01]  /*02c0*/  HFMA2.MMA R95, -RZ, RZ, 0, 5.9604644775390625e-08 ;  /* 0x00000001ff5f7435 */ /* 0x000fe200000001ff */
[----:B------:R-:W-:Y:S01]  /*02d0*/  ULDC.U8 UR6, c[0x0][0x2a0] ;  /* 0x0000a80000067ab9 */ /* 0x000fe20000000000 */
[----:B------:R-:W-:Y:S01]  /*02e0*/  ULDC.64 UR8, c[0x0][0x230] ;  /* 0x00008c0000087ab9 */ /* 0x000fe20000000a00 */
[----:B------:R-:W-:Y:S01]  /*02f0*/  ISETP.NE.AND.EX P0, PT, RZ, UR7, PT, P0 ;  /* 0x00000007ff007c0c */ /* 0x000fe2000bf05300 */
[----:B------:R-:W-:Y:S01]  /*0300*/  ULDC UR7, c[0x0][0x290] ;  /* 0x0000a40000077ab9 */ /* 0x000fe20000000800 */
[----:B------:R-:W-:Y:S01]  /*0310*/  ISETP.NE.AND P3, PT, RZ, UR6, PT ;  /* 0x00000006ff007c0c */ /* 0x000fe2000bf65270 */
[----:B------:R-:W-:Y:S01]  /*0320*/  ULDC UR6, c[0x0][0x218] ;  /* 0x0000860000067ab9 */ /* 0x000fe20000000800 */
[----:B------:R-:W-:-:S11]  /*0330*/  ULDC.64 UR10, c[0x0][0x210] ;  /* 0x00008400000a7ab9 */ /* 0x000fd60000000a00 */
.L_x_9537:
[----:B------:R-:W-:Y:S01]  /*0340*/  ISETP.NE.U32.AND P2, PT, RZ, UR8, PT ;  /* 0x00000008ff007c0c */ /* 0x000fe2000bf45070 */
[----:B-1----:R-:W1:Y:S01]  /*0350*/  LDC.64 R60, c[0x0][0x220] ;  /* 0x00008800ff3c7b82 */ /* 0x002e620000000a00 */
[----:B------:R-:W-:Y:S01]  /*0360*/  IMAD R0, R3, UR6, RZ ;  /* 0x0000000603007c24 */ /* 0x000fe2000f8e02ff */
[----:B------:R-:W-:Y:S02]  /*0370*/  LOP3.LUT R92, R2, 0x7f, RZ, 0xc0, !PT ;  /* 0x0000007f025c7812 */ /* 0x000fe400078ec0ff */
[----:B------:R-:W-:Y:S02]  /*0380*/  ISETP.NE.AND.EX P2, PT, RZ, UR9, PT, P2 ;  /* 0x00000009ff007c0c */ /* 0x000fe4000bf45320 */
[----:B------:R-:W-:Y:S02]  /*0390*/  SHF.R.S32.HI R65, RZ, 0x1f, R0 ;  /* 0x0000001fff417819 */ /* 0x000fe40000011400 */
[----:B------:R-:W2:Y:S02]  /*03a0*/  @P0 LDC.64 R62, c[0x0][0x270] ;  /* 0x00009c00ff3e0b82 */ /* 0x000ea40000000a00 */
[----:B------:R-:W-:-:S04]  /*03b0*/  LEA.HI R65, R65, R0, RZ, 0x3 ;  /* 0x0000000041417211 */ /* 0x000fc800078f18ff */
[----:B------:R-:W-:Y:S02]  /*03c0*/  LEA.HI.SX32 R92, R65, R92, 0x1d ;  /* 0x0000005c415c7211 */ /* 0x000fe400078feaff */
[----:B------:R-:W3:Y:S08]  /*03d0*/  LDC.64 R96, c[0x0][0x238] ;  /* 0x00008e00ff607b82 */ /* 0x000ef00000000a00 */
[----:B------:R-:W4:Y:S01]  /*03e0*/  @P2 LDC.64 R68, c[0x0][0x230] ;  /* 0x00008c00ff442b82 */ /* 0x000f220000000a00 */
[----:B-1----:R-:W-:-:S06]  /*03f0*/  IMAD.WIDE.U32 R64, R92, 0x10, R60 ;  /* 0x000000105c407825 */ /* 0x002fcc00078e003c */
[----:B------:R-:W3:Y:S01]  /*0400*/  LDG.E.128 R64, desc[UR4][R64.64] ;  /* 0x0000000440407981 */ /* 0x000ee2000c1e1d00 */
[----:B--2---:R-:W-:Y:S01]  /*0410*/  @P0 IMAD.WIDE R62, R3, 0x2, R62 ;  /* 0x00000002033e0825 */ /* 0x004fe200078e023e */
[----:B------:R-:W-:Y:S01]  /*0420*/  ISETP.NE.U32.AND P1, PT, RZ, UR8, PT ;  /* 0x00000008ff007c0c */ /* 0x000fe2000bf25070 */
[----:B------:R-:W1:Y:S04]  /*0430*/  @P2 LDC.64 R72, c[0x0][0x230] ;  /* 0x00008c00ff482b82 */ /* 0x000e680000000a00 */
[----:B------:R-:W2:Y:S01]  /*0440*/  @P0 LDG.E.U16 R62, desc[UR4][R62.64] ;  /* 0x000000043e3e0981 */ /* 0x000ea2000c1e1500 */
[----:B----4-:R-:W-:-:S05]  /*0450*/  @P2 IMAD.WIDE.U32 R68, R92, 0x20, R68 ;  /* 0x000000205c442825 */ /* 0x010fca00078e0044 */
[----:B0-----:R-:W4:Y:S04]  /*0460*/  @P2 LDG.E.128 R52, desc[UR4][R68.64] ;  /* 0x0000000444342981 */ /* 0x001f28000c1e1d00 */
[----:B------:R0:W4:Y:S01]  /*0470*/  @P2 LDG.E.128 R56, desc[UR4][R68.64+0x10] ;  /* 0x0000100444382981 */ /* 0x000122000c1e1d00 */
[----:B------:R-:W-:Y:S02]  /*0480*/  ISETP.NE.AND.EX P1, PT, RZ, UR9, PT, P1 ;  /* 0x00000009ff007c0c */ /* 0x000fe4000bf25310 */
[----:B------:R-:W-:Y:S02]  /*0490*/  MOV R83, 0x3f800000 ;  /* 0x3f80000000537802 */ /* 0x000fe40000000f00 */
[----:B------:R-:W-:-:S05]  /*04a0*/  IADD3 R93, R92, 0x80, RZ ;  /* 0x000000805c5d7810 */ /* 0x000fca0007ffe0ff */
[----:B-1----:R-:W-:Y:S01]  /*04b0*/  @P2 IMAD.WIDE.U32 R72, R93, 0x20, R72 ;  /* 0x000000205d482825 */ /* 0x002fe200078e0048 */
[C---:B---3--:R-:W-:Y:S02]  /*04c0*/  PRMT R0, R64.reuse, 0x7632, R0 ;  /* 0x0000763240007816 */ /* 0x048fe40000000000 */
[----:B------:R-:W-:Y:S02]  /*04d0*/  SHF.L.U32 R76, R64, 0x10, RZ ;  /* 0x00000010404c7819 */ /* 0x000fe400000006ff */
[C---:B------:R-:W-:Y:S02]  /*04e0*/  PRMT R64, R65.reuse, 0x7632, R64 ;  /* 0x0000763241407816 */ /* 0x040fe40000000040 */
[----:B------:R-:W-:Y:S02]  /*04f0*/  SHF.L.U32 R78, R65, 0x10, RZ ;  /* 0x00000010414e7819 */ /* 0x000fe400000006ff */
[----:B------:R-:W-:Y:S02]  /*0500*/  PRMT R65, R66, 0x7632, R65 ;  /* 0x0000763242417816 */ /* 0x000fe40000000041 */
[----:B0-----:R-:W-:-:S02]  /*0510*/  PRMT R68, R67, 0x7632, R68 ;  /* 0x0000763243447816 */ /* 0x001fc40000000044 */
[----:B--2---:R-:W-:Y:S02]  /*0520*/  @P0 SHF.L.U32 R83, R62, 0x10, RZ ;  /* 0x000000103e530819 */ /* 0x004fe400000006ff */
        /* <DEDUP_REMOVED lines=14> */
[----:B------:R-:W-:-:S04]  /*0610*/  IMAD.WIDE.U32 R62, R92, 0x20, R96 ;  /* 0x000000205c3e7825 */ /* 0x000fc800078e0060 */
        /* <DEDUP_REMOVED lines=8> */
[----:B------:R-:W-:Y:S02]  /*06a0*/  IMAD.WIDE.U32 R64, R93, 0x10, R60 ;  /* 0x000000105d407825 */ /* 0x000fe400078e003c */
[----:B------:R-:W-:Y:S04]  /*06b0*/  STG.E.128 desc[UR4][R62.64], R76 ;  /* 0x0000004c3e007986 */ /* 0x000fe8000c101d04 */
[----:B------:R0:W-:Y:S04]  /*06c0*/  STG.E.128 desc[UR4][R62.64+0x10], R68 ;  /* 0x000010443e007986 */ /* 0x0001e8000c101d04 */
[----:B------:R-:W2:Y:S01]  /*06d0*/  LDG.E.128 R64, desc[UR4][R64.64] ;  /* 0x0000000440407981 */ /* 0x000ea2000c1e1d00 */
[----:B------:R-:W-:-:S02]  /*06e0*/  MOV R88, R52 ;  /* 0x0000003400587202 */ /* 0x000fc40000000f00 */
[----:B------:R-:W-:Y:S02]  /*06f0*/  MOV R89, R53 ;  /* 0x0000003500597202 */ /* 0x000fe40000000f00 */
[----:B------:R-:W-:Y:S02]  /*0700*/  MOV R90, R54 ;  /* 0x00000036005a7202 */ /* 0x000fe40000000f00 */
[----:B------:R-:W-:Y:S02]  /*0710*/  MOV R91, R55 ;  /* 0x00000037005b7202 */ /* 0x000fe40000000f00 */
[----:B------:R-:W-:Y:S02]  /*0720*/  MOV R84, R56 ;  /* 0x0000003800547202 */ /* 0x000fe40000000f00 */
[----:B------:R-:W-:Y:S02]  /*0730*/  MOV R85, R57 ;  /* 0x0000003900557202 */ /* 0x000fe40000000f00 */
[----:B------:R-:W-:Y:S01]  /*0740*/  MOV R86, R58 ;  /* 0x0000003a00567202 */ /* 0x000fe20000000f00 */
[----:B------:R-:W3:Y:S01]  /*0750*/  @P2 LDG.E.128 R88, desc[UR4][R72.64] ;  /* 0x0000000448582981 */ /* 0x000ee2000c1e1d00 */
[----:B------:R-:W-:Y:S01]  /*0760*/  MOV R87, R59 ;  /* 0x0000003b00577202 */ /* 0x000fe20000000f00 */
[----:B0-----:R-:W0:Y:S05]  /*0770*/  @P2 LDC.64 R62, c[0x0][0x230] ;  /* 0x00008c00ff3e2b82 */ /* 0x001e2a0000000a00 */
[----:B------:R1:W4:Y:S01]  /*0780*/  @P2 LDG.E.128 R84, desc[UR4][R72.64+0x10] ;  /* 0x0000100448542981 */ /* 0x000322000c1e1d00 */
[----:B------:R-:W-:Y:S01]  /*0790*/  IMAD.WIDE.U32 R80, R93, 0x20, R96 ;  /* 0x000000205d507825 */ /* 0x000fe200078e0060 */
[----:B--2---:R-:W-:-:S02]  /*07a0*/  PRMT R74, R65, 0x7632, R74 ;  /* 0x00007632414a7816 */ /* 0x004fc4000000004a */
[----:B------:R-:W-:Y:S02]  /*07b0*/  SHF.L.U32 R82, R65, 0x10, RZ ;  /* 0x0000001041527819 */ /* 0x000fe400000006ff */
[----:B------:R-:W-:Y:S02]  /*07c0*/  PRMT R0, R64, 0x7632, R0 ;  /* 0x0000763240007816 */ /* 0x000fe40000000000 */
[----:B------:R-:W-:Y:S02]  /*07d0*/  PRMT R65, R66, 0x7632, R65 ;  /* 0x0000763242417816 */ /* 0x000fe40000000041 */
[----:B------:R-:W-:Y:S02]  /*07e0*/  PRMT R75, R67, 0x7632, R75 ;  /* 0x00007632434b7816 */ /* 0x000fe4000000004b */
[----:B------:R-:W-:Y:S02]  /*07f0*/  SHF.L.U32 R64, R64, 0x10, RZ ;  /* 0x0000001040407819 */ /* 0x000fe400000006ff */
[----:B------:R-:W-:-:S02]  /*0800*/  SHF.L.U32 R94, R74, 0x10, RZ ;  /* 0x000000104a5e7819 */ /* 0x000fc400000006ff */
[----:B------:R-:W-:Y:S02]  /*0810*/  SHF.L.U32 R66, R66, 0x10, RZ ;  /* 0x0000001042427819 */ /* 0x000fe400000006ff */
[----:B------:R-:W-:Y:S02]  /*0820*/  SHF.L.U32 R100, R67, 0x10, RZ ;  /* 0x0000001043647819 */ /* 0x000fe400000006ff */
[----:B------:R-:W-:Y:S02]  /*0830*/  SHF.L.U32 R0, R0, 0x10, RZ ;  /* 0x0000001000007819 */ /* 0x000fe400000006ff */
[----:B------:R-:W-:Y:S02]  /*0840*/  SHF.L.U32 R98, R65, 0x10, RZ ;  /* 0x0000001041627819 */ /* 0x000fe400000006ff */
[----:B------:R-:W-:Y:S01]  /*0850*/  SHF.L.U32 R102, R75, 0x10, RZ ;  /* 0x000000104b667819 */ /* 0x000fe200000006ff */
[-C--:B-1----:R-:W-:Y:S01]  /*0860*/  FMUL.FTZ R72, R64, R83.reuse ;  /* 0x0000005340487220 */ /* 0x082fe20000410000 */
[-C--:B------:R-:W-:Y:S01]  /*0870*/  FMUL.FTZ R75, R94, R83.reuse ;  /* 0x000000535e4b7220 */ /* 0x080fe20000410000 */
[-C--:B------:R-:W-:Y:S01]  /*0880*/  FMUL.FTZ R64, R66, R83.reuse ;  /* 0x0000005342407220 */ /* 0x080fe20000410000 */
[----:B------:R-:W-:Y:S01]  /*0890*/  IADD3 R94, R92, 0x100, RZ ;  /* 0x000001005c5e7810 */ /* 0x000fe20007ffe0ff */
[-C--:B------:R-:W-:Y:S01]  /*08a0*/  FMUL.FTZ R74, R82, R83.reuse ;  /* 0x00000053524a7220 */ /* 0x080fe20000410000 */
[-C--:B------:R-:W-:Y:S01]  /*08b0*/  FMUL.FTZ R66, R100, R83.reuse ;  /* 0x0000005364427220 */ /* 0x080fe20000410000 */
[-C--:B------:R-:W-:Y:S01]  /*08c0*/  FMUL.FTZ R73, R0, R83.reuse ;  /* 0x0000005300497220 */ /* 0x080fe20000410000 */
[-C--:B------:R-:W-:Y:S01]  /*08d0*/  FMUL.FTZ R65, R98, R83.reuse ;  /* 0x0000005362417220 */ /* 0x080fe20000410000 */
[----:B------:R-:W-:Y:S01]  /*08e0*/  FMUL.FTZ R67, R102, R83 ;  /* 0x0000005366437220 */ /* 0x000fe20000410000 */
[----:B---3--:R-:W-:Y:S01]  /*08f0*/  @P1 FADD.FTZ R72, R88, R72 ;  /* 0x0000004858481221 */ /* 0x008fe20000010000 */
        /* <DEDUP_REMOVED lines=11> */
[----:B0-----:R-:W-:Y:S01]  /*09b0*/  @P2 IMAD.WIDE.U32 R98, R94, 0x20, R62 ;  /* 0x000000205e622825 */ /* 0x001fe200078e003e */
[----:B------:R-:W-:Y:S01]  /*09c0*/  @P2 MOV R54, R90 ;  /* 0x0000005a00362202 */ /* 0x000fe20000000f00 */
[----:B------:R0:W-:Y:S01]  /*09d0*/  STG.E.128 desc[UR4][R80.64+0x10], R64 ;  /* 0x0000104050007986 */ /* 0x0001e2000c101d04 */
[----:B------:R-:W-:-:S03]  /*09e0*/  @P2 MOV R55, R91 ;  /* 0x0000005b00372202 */ /* 0x000fc60000000f00 */
[----:B------:R-:W2:Y:S01]  /*09f0*/  LDG.E.128 R60, desc[UR4][R60.64] ;  /* 0x000000043c3c7981 */ /* 0x000ea2000c1e1d00 */
[----:B------:R-:W-:-:S03]  /*0a00*/  @P2 MOV R56, R84 ;  /* 0x0000005400382202 */ /* 0x000fc60000000f00 */
[----:B------:R-:W3:Y:S01]  /*0a10*/  @P2 LDG.E.128 R52, desc[UR4][R98.64] ;  /* 0x0000000462342981 */ /* 0x000ee2000c1e1d00 */
[----:B------:R-:W-:Y:S02]  /*0a20*/  @P2 MOV R57, R85 ;  /* 0x0000005500392202 */ /* 0x000fe40000000f00 */
[----:B------:R-:W-:Y:S02]  /*0a30*/  @P2 MOV R58, R86 ;  /* 0x00000056003a2202 */ /* 0x000fe40000000f00 */
[----:B------:R-:W-:-:S06]  /*0a40*/  @P2 MOV R59, R87 ;  /* 0x00000057003b2202 */ /* 0x000fcc0000000f00 */
[----:B------:R1:W4:Y:S01]  /*0a50*/  @P2 LDG.E.128 R56, desc[UR4][R98.64+0x10] ;  /* 0x0000100462382981 */ /* 0x000322000c1e1d00 */
[----:B------:R-:W-:-:S04]  /*0a60*/  FADD.FTZ R0, RZ, R76 ;  /* 0x0000004cff007221 */ /* 0x000fc80000010000 */
[----:B0-----:R-:W-:-:S04]  /*0a70*/  FADD.FTZ R81, R77, R0 ;  /* 0x000000004d517221 */ /* 0x001fc80000010000 */
        /* <DEDUP_REMOVED lines=9> */
[C---:B--2---:R-:W-:Y:S02]  /*0b10*/  PRMT R0, R60.reuse, 0x7632, R0 ;  /* 0x000076323c007816 */ /* 0x044fe40000000000 */
[----:B------:R-:W-:Y:S02]  /*0b20*/  SHF.L.U32 R60, R60, 0x10, RZ ;  /* 0x000000103c3c7819 */ /* 0x000fe400000006ff */
[----:B---3--:R-:W-:Y:S02]  /*0b30*/  @P2 MOV R88, R52 ;  /* 0x0000003400582202 */ /* 0x008fe40000000f00 */
[C---:B-1----:R-:W-:Y:S01]  /*0b40*/  PRMT R98, R63.reuse, 0x7632, R98 ;  /* 0x000076323f627816 */ /* 0x042fe20000000062 */
[----:B------:R-:W-:Y:S01]  /*0b50*/  FMUL.FTZ R60, R60, R83 ;  /* 0x000000533c3c7220 */ /* 0x000fe20000410000 */
[----:B------:R-:W-:Y:S01]  /*0b60*/  SHF.L.U32 R100, R63, 0x10, RZ ;  /* 0x000000103f647819 */ /* 0x000fe200000006ff */
[----:B------:R-:W-:Y:S01]  /*0b70*/  FADD.FTZ R63, R73, R102 ;  /* 0x00000066493f7221 */ /* 0x000fe20000010000 */
[----:B------:R-:W-:-:S02]  /*0b80*/  SHF.L.U32 R80, R61, 0x10, RZ ;  /* 0x000000103d507819 */ /* 0x000fc400000006ff */
[----:B------:R-:W-:Y:S01]  /*0b90*/  SHF.L.U32 R82, R62, 0x10, RZ ;  /* 0x000000103e527819 */ /* 0x000fe200000006ff */
[----:B------:R-:W-:Y:S01]  /*0ba0*/  @P1 FADD.FTZ R60, R60, R88 ;  /* 0x000000583c3c1221 */ /* 0x000fe20000010000 */
[----:B------:R-:W-:Y:S01]  /*0bb0*/  PRMT R81, R61, 0x7632, R81 ;  /* 0x000076323d517816 */ /* 0x000fe20000000051 */
[----:B------:R-:W-:Y:S01]  /*0bc0*/  FADD.FTZ R88, R74, R63 ;  /* 0x0000003f4a587221 */ /* 0x000fe20000010000 */
[----:B------:R-:W-:Y:S01]  /*0bd0*/  PRMT R61, R62, 0x7632, R61 ;  /* 0x000076323e3d7816 */ /* 0x000fe2000000003d */
[-C--:B------:R-:W-:Y:S01]  /*0be0*/  FMUL.FTZ R62, R80, R83.reuse ;  /* 0x00000053503e7220 */ /* 0x080fe20000410000 */
[----:B----4-:R-:W-:Y:S01]  /*0bf0*/  @P2 MOV R86, R58 ;  /* 0x0000003a00562202 */ /* 0x010fe20000000f00 */
[-C--:B------:R-:W-:Y:S01]  /*0c00*/  FMUL.FTZ R80, R82, R83.reuse ;  /* 0x0000005352507220 */ /* 0x080fe20000410000 */
[----:B------:R-:W-:Y:S01]  /*0c10*/  FMUL.FTZ R82, R100, R83 ;  /* 0x0000005364527220 */ /* 0x000fe20000410000 */
[----:B------:R-:W-:-:S03]  /*0c20*/  FADD.FTZ R63, R75, R88 ;  /* 0x000000584b3f7221 */ /* 0x000fc60000010000 */
[----:B------:R-:W-:Y:S01]  /*0c30*/  @P1 FADD.FTZ R82, R82, R86 ;  /* 0x0000005652521221 */ /* 0x000fe20000010000 */
[----:B------:R-:W-:Y:S01]  /*0c40*/  FADD.FTZ R86, R64, R63 ;  /* 0x0000003f40567221 */ /* 0x000fe20000010000 */
[----:B------:R-:W-:Y:S02]  /*0c50*/  SHF.L.U32 R0, R0, 0x10, RZ ;  /* 0x0000001000007819 */ /* 0x000fe400000006ff */
[----:B------:R-:W-:Y:S01]  /*0c60*/  @P2 MOV R84, R56 ;  /* 0x0000003800542202 */ /* 0x000fe20000000f00 */
[----:B------:R-:W-:Y:S01]  /*0c70*/  FADD.FTZ R63, R65, R86 ;  /* 0x00000056413f7221 */ /* 0x000fe20000010000 */
[----:B------:R-:W-:Y:S01]  /*0c80*/  SHF.L.U32 R86, R61, 0x10, RZ ;  /* 0x000000103d567819 */ /* 0x000fe200000006ff */
[----:B------:R-:W-:Y:S02]  /*0c90*/  FMUL.FTZ R61, R0, R83 ;  /* 0x00000053003d7220 */ /* 0x000fe40000410000 */
[----:B------:R-:W-:Y:S01]  /*0ca0*/  @P1 FADD.FTZ R80, R80, R84 ;  /* 0x0000005450501221 */ /* 0x000fe20000010000 */
[----:B------:R-:W-:Y:S01]  /*0cb0*/  FADD.FTZ R0, R66, R63 ;  /* 0x0000003f42007221 */ /* 0x000fe20000010000 */
[----:B------:R-:W-:-:S02]  /*0cc0*/  SHF.L.U32 R84, R81, 0x10, RZ ;  /* 0x0000001051547819 */ /* 0x000fc400000006ff */
[----:B------:R-:W-:Y:S01]  /*0cd0*/  SHF.L.U32 R98, R98, 0x10, RZ ;  /* 0x0000001062627819 */ /* 0x000fe200000006ff */
[----:B------:R-:W-:Y:S01]  /*0ce0*/  FADD.FTZ R99, R67, R0 ;  /* 0x0000000043637221 */ /* 0x000fe20000010000 */
[----:B------:R-:W-:Y:S01]  /*0cf0*/  @P2 MOV R89, R53 ;  /* 0x0000003500592202 */ /* 0x000fe20000000f00 */
[-C--:B------:R-:W-:Y:S01]  /*0d00*/  FMUL.FTZ R63, R84, R83.reuse ;  /* 0x00000053543f7220 */ /* 0x080fe20000410000 */
[----:B------:R-:W-:Y:S01]  /*0d10*/  @P2 MOV R90, R54 ;  /* 0x00000036005a2202 */ /* 0x000fe20000000f00 */
[----:B------:R-:W-:Y:S01]  /*0d20*/  FMUL.FTZ R81, R86, R83 ;  /* 0x0000005356517220 */ /* 0x000fe20000410000 */
[----:B------:R-:W-:Y:S01]  /*0d30*/  @P2 MOV R91, R55 ;  /* 0x00000037005b2202 */ /* 0x000fe20000000f00 */
[----:B------:R-:W-:Y:S01]  /*0d40*/  FMUL.FTZ R83, R98, R83 ;  /* 0x0000005362537220 */ /* 0x000fe20000410000 */
        /* <DEDUP_REMOVED lines=91> */
.L_x_9548:
[----:B------:R-:W2:Y:S01]  /*1300*/  @!P2 S2R R95, SR_CgaCtaId ;  /* 0x00000000005fa919 */ /* 0x000ea20000008800 */
[----:B------:R-:W-:Y:S01]  /*1310*/  LOP3.LUT R87, R2, 0x1f, RZ, 0xc0, !PT ;  /* 0x0000001f02577812 */ /* 0x000fe200078ec0ff */
[----:B------:R-:W-:Y:S05]  /*1320*/  WARPSYNC.ALL ;  /* 0x0000000000007948 */ /* 0x000fea0003800000 */
[----:B------:R-:W-:Y:S02]  /*1330*/  ISETP.GT.U32.AND P4, PT, R87, 0x3, PT ;  /* 0x000000035700780c */ /* 0x000fe40003f84070 */
[----:B------:R-:W-:Y:S02]  /*1340*/  @!P2 MOV R0, 0x400 ;  /* 0x000004000000a802 */ /* 0x000fe40000000f00 */
[----:B------:R-:W-:-:S09]  /*1350*/  LOP3.LUT R89, R85, 0x3, RZ, 0xc0, !PT ;  /* 0x0000000355597812 */ /* 0x000fd200078ec0ff */
[----:B------:R-:W3:Y:S01]  /*1360*/  @!P4 S2R R97, SR_CgaCtaId ;  /* 0x000000000061c919 */ /* 0x000ee20000008800 */
        /* <DEDUP_REMOVED lines=9> */
[----:B---3--:R-:W-:Y:S02]  /*1400*/  @!P4 LEA R97, R97, R88, 0x18 ;  /* 0x000000586161c211 */ /* 0x008fe400078ec0ff */
[----:B------:R-:W-:Y:S02]  /*1410*/  MOV R88, RZ ;  /* 0x000000ff00587202 */ /* 0x000fe40000000f00 */
[----:B0-----:R-:W-:Y:S02]  /*1420*/  @!P4 LEA R90, R86, R97, 0x3 ;  /* 0x00000061565ac211 */ /* 0x001fe400078e18ff */
[----:B------:R-:W-:-:S02]  /*1430*/  CS2R R86, SRZ ;  /* 0x0000000000567805 */ /* 0x000fc4000001ff00 */
[----:B------:R-:W-:-:S05]  /*1440*/  @!P4 MOV R88, 0x300 ;  /* 0x000003000058c802 */ /* 0x000fca0000000f00 */
[----:B------:R-:W0:Y:S04]  /*1450*/  SHFL.DOWN PT, R91, R88, 0x2, 0x1f ;  /* 0x08401f00585b7f89 */ /* 0x000e2800000e0000 */
[----:B------:R-:W1:Y:S01]  /*1460*/  @!P4 LDS.64 R86, [R90] ;  /* 0x000000005a56c984 */ /* 0x000e620000000a00 */
[----:B0-----:R-:W-:Y:S02]  /*1470*/  IADD3 R84, R91, R88, RZ ;  /* 0x000000585b547210 */ /* 0x001fe40007ffe0ff */
        /* <DEDUP_REMOVED lines=28> */
[----:B--2---:R-:W-:Y:S01]  /*1640*/  FADD.FTZ R85, R87, R0 ;  /* 0x0000000057557221 */ /* 0x004fe20000010000 */
[----:B0-----:R-:W-:Y:S02]  /*1650*/  FMUL.FTZ R0, R84, R91 ;  /* 0x0000005b54007220 */ /* 0x001fe40000410000 */
[----:B------:R-:W-:-:S04]  /*1660*/  FMUL.FTZ R88, R88, R99 ;  /* 0x0000006358587220 */ /* 0x000fc80000410000 */
[----:B------:R-:W-:Y:S01]  /*1670*/  FFMA.FTZ R88, R84, R88, R85 ;  /* 0x0000005854587223 */ /* 0x000fe20000010055 */
[----:B------:R-:W0:Y:S04]  /*1680*/  SHFL.IDX PT, R0, R0, RZ, 0x1f ;  /* 0x00001fff00007589 */ /* 0x000e2800000e0000 */
[----:B------:R-:W1:Y:S01]  /*1690*/  SHFL.IDX PT, R85, R88, RZ, 0x1f ;  /* 0x00001fff58557589 */ /* 0x000e6200000e0000 */
[C---:B0-----:R-:W-:Y:S01]  /*16a0*/  FMUL.FTZ R87, R0.reuse, R0 ;  /* 0x0000000000577220 */ /* 0x041fe20000410000 */
[----:B------:R-:W-:Y:S01]  /*16b0*/  FSEL R105, R0, RZ, !P3 ;  /* 0x000000ff00697208 */ /* 0x000fe20005800000 */
[----:B-1----:R-:W-:-:S03]  /*16c0*/  FFMA.FTZ R86, R85, UR7, R86 ;  /* 0x0000000755567c23 */ /* 0x002fc60008010056 */
[----:B------:R-:W-:Y:S01]  /*16d0*/  FSEL R87, R87, RZ, P3 ;  /* 0x000000ff57577208 */ /* 0x000fe20001800000 */
[--C-:B------:R-:W-:Y:S01]  /*16e0*/  FADD.FTZ R107, R76, -R105.reuse ;  /* 0x800000694c6b7221 */ /* 0x100fe20000010000 */
[----:B------:R-:W0:Y:S01]  /*16f0*/  LDC.64 R84, c[0x0][0x2b8] ;  /* 0x0000ae00ff547b82 */ /* 0x000e220000000a00 */
        /* <DEDUP_REMOVED lines=8> */
[----:B------:R-:W1:Y:S01]  /*1780*/  MUFU.RSQ R76, R76 ;  /* 0x0000004c004c7308 */ /* 0x000e620000001400 */
        /* <DEDUP_REMOVED lines=16> */
[C---:B-1----:R-:W-:Y:S01]  /*1890*/  FMUL.FTZ R107, R76.reuse, R107 ;  /* 0x0000006b4c6b7220 */ /* 0x042fe20000410000 */
[C---:B------:R-:W-:Y:S01]  /*18a0*/  FMUL.FTZ R62, R76.reuse, R109 ;  /* 0x0000006d4c3e7220 */ /* 0x040fe20000410000 */
[C---:B------:R-:W-:Y:S01]  /*18b0*/  FMUL.FTZ R115, R76.reuse, R115 ;  /* 0x000000734c737220 */ /* 0x040fe20000410000 */
[----:B------:R-:W-:Y:S01]  /*18c0*/  FMUL.FTZ R66, R76, R117 ;  /* 0x000000754c427220 */ /* 0x000fe20000410000 */
[----:B-----5:R-:W-:Y:S01]  /*18d0*/  FFMA.FTZ R60, R28, R107, R4 ;  /* 0x0000006b1c3c7223 */ /* 0x020fe20000010004 */
[----:B------:R-:W-:Y:S01]  /*18e0*/  FFMA.FTZ R83, R29, R62, R5 ;  /* 0x0000003e1d537223 */ /* 0x000fe20000010005 */
[----:B0-----:R-:W-:-:S04]  /*18f0*/  IMAD.WIDE.U32 R72, R92, 0x10, R84 ;  /* 0x000000105c487825 */ /* 0x001fc800078e0054 */
[C---:B------:R-:W-:Y:S01]  /*1900*/  FMUL.FTZ R111, R76.reuse, R111 ;  /* 0x0000006f4c6f7220 */ /* 0x040fe20000410000 */
[----:B------:R-:W-:Y:S01]  /*1910*/  FMUL.FTZ R64, R76, R113 ;  /* 0x000000714c407220 */ /* 0x000fe20000410000 */
[----:B------:R-:W-:Y:S01]  /*1920*/  FFMA.FTZ R115, R32, R115, R8 ;  /* 0x0000007320737223 */ /* 0x000fe20000010008 */
[----:B------:R-:W-:Y:S01]  /*1930*/  IMAD.WIDE.U32 R74, R93, 0x10, R84 ;  /* 0x000000105d4a7825 */ /* 0x000fe200078e0054 */
[----:B------:R-:W-:Y:S01]  /*1940*/  F2FP.BF16.F32.PACK_AB R60, R83, R60 ;  /* 0x0000003c533c723e */ /* 0x000fe200000010ff */
[----:B------:R-:W0:Y:S02]  /*1950*/  @!P2 LDC.64 R92, c[0x0][0x250] ;  /* 0x00009400ff5cab82 */ /* 0x000e240000000a00 */
[----:B------:R-:W-:Y:S01]  /*1960*/  FFMA.FTZ R66, R33, R66, R9 ;  /* 0x0000004221427223 */ /* 0x000fe20000010009 */
[C---:B------:R-:W-:Y:S01]  /*1970*/  FMUL.FTZ R119, R76.reuse, R119 ;  /* 0x000000774c777220 */ /* 0x040fe20000410000 */
[----:B------:R-:W-:Y:S01]  /*1980*/  FMUL.FTZ R68, R76, R121 ;  /* 0x000000794c447220 */ /* 0x000fe20000410000 */
[----:B------:R-:W-:Y:S01]  /*1990*/  FFMA.FTZ R61, R30, R111, R6 ;  /* 0x0000006f1e3d7223 */ /* 0x000fe20000010006 */
[----:B------:R-:W-:Y:S01]  /*19a0*/  FFMA.FTZ R64, R31, R64, R7 ;  /* 0x000000401f407223 */ /* 0x000fe20000010007 */
[----:B------:R-:W-:Y:S01]  /*19b0*/  F2FP.BF16.F32.PACK_AB R62, R66, R115 ;  /* 0x00000073423e723e */ /* 0x000fe200000010ff */
[----:B------:R-:W-:Y:S01]  /*19c0*/  FMUL.FTZ R69, R76, R69 ;  /* 0x000000454c457220 */ /* 0x000fe20000410000 */
[----:B------:R-:W1:Y:S01]  /*19d0*/  @!P2 LDC.64 R82, c[0x0][0x258] ;  /* 0x00009600ff52ab82 */ /* 0x000e620000000a00 */
[----:B------:R-:W-:Y:S01]  /*19e0*/  FFMA.FTZ R63, R34, R119, R10 ;  /* 0x00000077223f7223 */ /* 0x000fe2000001000a */
[----:B------:R-:W-:Y:S01]  /*19f0*/  FFMA.FTZ R68, R35, R68, R11 ;  /* 0x0000004423447223 */ /* 0x000fe2000001000b */
[C---:B------:R-:W-:Y:S01]  /*1a00*/  FMUL.FTZ R66, R76.reuse, R71 ;  /* 0x000000474c427220 */ /* 0x040fe20000410000 */
[C---:B------:R-:W-:Y:S01]  /*1a10*/  FMUL.FTZ R89, R76.reuse, R89 ;  /* 0x000000594c597220 */ /* 0x040fe20000410000 */
[----:B------:R-:W-:Y:S01]  /*1a20*/  FMUL.FTZ R70, R76, R65 ;  /* 0x000000414c467220 */ /* 0x000fe20000410000 */
[----:B------:R-:W-:Y:S01]  /*1a30*/  F2FP.BF16.F32.PACK_AB R61, R64, R61 ;  /* 0x0000003d403d723e */ /* 0x000fe200000010ff */
        /* <DEDUP_REMOVED lines=34> */
[----:B0-----:R-:W-:Y:S01]  /*1c60*/  @!P2 IMAD.WIDE R92, R3, 0x4, R92 ;  /* 0x00000004035ca825 */ /* 0x001fe200078e025c */
[----:B------:R-:W-:-:S02]  /*1c70*/  SEL R95, RZ, 0x1, P1 ;  /* 0x00000001ff5f7807 */ /* 0x000fc40000800000 */
[----:B------:R-:W-:Y:S01]  /*1c80*/  F2FP.BF16.F32.PACK_AB R70, R80, R101 ;  /* 0x000000655046723e */ /* 0x000fe200000010ff */
[----:B-1----:R-:W-:Y:S01]  /*1c90*/  @!P2 IMAD.WIDE R82, R3, 0x4, R82 ;  /* 0x000000040352a825 */ /* 0x002fe200078e0252 */
[----:B------:R-:W-:Y:S01]  /*1ca0*/  F2FP.BF16.F32.PACK_AB R69, R78, R69 ;  /* 0x000000454e45723e */ /* 0x000fe200000010ff */
[----:B------:R1:W-:Y:S01]  /*1cb0*/  @!P2 STG.E desc[UR4][R92.64], R0 ;  /* 0x000000005c00a986 */ /* 0x0003e2000c101904 */
[----:B------:R-:W-:Y:S01]  /*1cc0*/  F2FP.BF16.F32.PACK_AB R68, R77, R68 ;  /* 0x000000444d44723e */ /* 0x000fe200000010ff */
[----:B------:R-:W-:Y:S01]  /*1cd0*/  IMAD.WIDE.U32 R84, R94, 0x10, R84 ;  /* 0x000000105e547825 */ /* 0x000fe200078e0054 */
        /* <DEDUP_REMOVED lines=8> */
.L_x_9536:
[----:B------:R-:W-:Y:S01]  /*1d60*/  HFMA2.MMA R97, -RZ, RZ, 0, 5.9604644775390625e-08 ;  /* 0x00000001ff617435 */ /* 0x000fe200000001ff */
[----:B------:R-:W-:Y:S02]  /*1d70*/  MOV R96, R0 ;  /* 0x0000000000607202 */ /* 0x000fe40000000f00 */
[----:B------:R-:W-:Y:S02]  /*1d80*/  MOV R98, 0x1f ;  /* 0x0000001f00627802 */ /* 0x000fe40000000f00 */
[----:B------:R-:W-:-:S07]  /*1d90*/  MOV R95, 0xffffffff ;  /* 0xffffffff005f7802 */ /* 0x000fce0000000f00 */
[----:B-----5:R-:W-:Y:S05]  /*1da0*/  WARPSYNC.COLLECTIVE R95, `(.L_x_9538) ;  /* 0x000000005f087348 */ /* 0x020fea0003c00000 */
[----:B------:R0:W1:Y:S02]  /*1db0*/  SHFL.BFLY P4, R91, R96, R97, R98 ;  /* 0x0c000061605b7389 */ /* 0x0000640000080062 */
[----:B01---5:R-:W-:Y:S01]  /*1dc0*/  ENDCOLLECTIVE ;  /* 0x000000000000791b */ /* 0x023fe20003800000 */
.L_x_9538:
[----:B------:R-:W-:Y:S01]  /*1dd0*/  HFMA2.MMA R97, -RZ, RZ, 0, 1.1920928955078125e-07 ;  /* 0x00000002ff617435 */ /* 0x000fe200000001ff */
[----:B------:R-:W-:-:S05]  /*1de0*/  MOV R87, R91 ;  /* 0x0000005b00577202 */ /* 0x000fca0000000f00 */
[----:B------:R-:W-:-:S05]  /*1df0*/  FADD.FTZ R87, R0, R87 ;  /* 0x0000005700577221 */ /* 0x000fca0000010000 */
[----:B------:R-:W-:-:S07]  /*1e00*/  MOV R96, R87 ;  /* 0x0000005700607202 */ /* 0x000fce0000000f00 */
[----:B------:R-:W-:Y:S05]  /*1e10*/  WARPSYNC.COLLECTIVE R95, `(.L_x_9539) ;  /* 0x000000005f087348 */ /* 0x000fea0003c00000 */
[----:B------:R0:W1:Y:S02]  /*1e20*/  SHFL.BFLY P4, R91, R96, R97, R98 ;  /* 0x0c000061605b7389 */ /* 0x0000640000080062 */
[----:B01----:R-:W-:Y:S01]  /*1e30*/  ENDCOLLECTIVE ;  /* 0x000000000000791b */ /* 0x003fe20003800000 */
.L_x_9539:
[----:B------:R-:W-:Y:S01]  /*1e40*/  HFMA2.MMA R97, -RZ, RZ, 0, 2.384185791015625e-07 ;  /* 0x00000004ff617435 */ /* 0x000fe200000001ff */
[----:B------:R-:W-:-:S05]  /*1e50*/  MOV R84, R91 ;  /* 0x0000005b00547202 */ /* 0x000fca0000000f00 */
[----:B------:R-:W-:-:S05]  /*1e60*/  FADD.FTZ R88, R87, R84 ;  /* 0x0000005457587221 */ /* 0x000fca0000010000 */
[----:B------:R-:W-:-:S07]  /*1e70*/  MOV R96, R88 ;  /* 0x0000005800607202 */ /* 0x000fce0000000f00 */
[----:B------:R-:W-:Y:S05]  /*1e80*/  WARPSYNC.COLLECTIVE R95, `(.L_x_9540) ;  /* 0x000000005f087348 */ /* 0x000fea0003c00000 */
[----:B------:R0:W1:Y:S02]  /*1e90*/  SHFL.BFLY P4, R91, R96, R97, R98 ;  /* 0x0c000061605b7389 */ /* 0x0000640000080062 */
[----:B01----:R-:W-:Y:S01]  /*1ea0*/  ENDCOLLECTIVE ;  /* 0x000000000000791b */ /* 0x003fe20003800000 */
.L_x_9540:
[----:B------:R-:W-:Y:S01]  /*1eb0*/  HFMA2.MMA R97, -RZ, RZ, 0, 4.76837158203125e-07 ;  /* 0x00000008ff617435 */ /* 0x000fe200000001ff */
[----:B------:R-:W-:-:S05]  /*1ec0*/  MOV R89, R91 ;  /* 0x0000005b00597202 */ /* 0x000fca0000000f00 */
[----:B------:R-:W-:-:S05]  /*1ed0*/  FADD.FTZ R89, R88, R89 ;  /* 0x0000005958597221 */ /* 0x000fca0000010000 */
[----:B------:R-:W-:-:S07]  /*1ee0*/  MOV R96, R89 ;  /* 0x0000005900607202 */ /* 0x000fce0000000f00 */
[----:B------:R-:W-:Y:S05]  /*1ef0*/  WARPSYNC.COLLECTIVE R95, `(.L_x_9541) ;  /* 0x000000005f087348 */ /* 0x000fea0003c00000 */
[----:B------:R0:W1:Y:S02]  /*1f00*/  SHFL.BFLY P4, R91, R96, R97, R98 ;  /* 0x0c000061605b7389 */ /* 0x0000640000080062 */
[----:B01----:R-:W-:Y:S01]  /*1f10*/  ENDCOLLECTIVE ;  /* 0x000000000000791b */ /* 0x003fe20003800000 */
.L_x_9541:
[----:B------:R-:W-:Y:S01]  /*1f20*/  HFMA2.MMA R97, -RZ, RZ, 0, 9.5367431640625e-07 ;  /* 0x00000010ff617435 */ /* 0x000fe200000001ff */
[----:B------:R-:W-:-:S05]  /*1f30*/  MOV R84, R91 ;  /* 0x0000005b00547202 */ /* 0x000fca0000000f00 */
[----:B------:R-:W-:-:S05]  /*1f40*/  FADD.FTZ R90, R89, R84 ;  /* 0x00000054595a7221 */ /* 0x000fca0000010000 */
[----:B------:R-:W-:-:S07]  /*1f50*/  MOV R96, R90 ;  /* 0x0000005a00607202 */ /* 0x000fce0000000f00 */
[----:B------:R-:W-:Y:S05]  /*1f60*/  WARPSYNC.COLLECTIVE R95, `(.L_x_9542) ;  /* 0x000000005f087348 */ /* 0x000fea0003c00000 */
[----:B------:R0:W1:Y:S02]  /*1f70*/  SHFL.BFLY P4, R91, R96, R97, R98 ;  /* 0x0c000061605b7389 */ /* 0x0000640000080062 */
[----:B01----:R-:W-:Y:S01]  /*1f80*/  ENDCOLLECTIVE ;  /* 0x000000000000791b */ /* 0x003fe20003800000 */
.L_x_9542:
[----:B------:R-:W-:Y:S01]  /*1f90*/  HFMA2.MMA R97, -RZ, RZ, 0, 5.9604644775390625e-08 ;  /* 0x00000001ff617435 */ /* 0x000fe200000001ff */
        /* <DEDUP_REMOVED lines=54> */
.L_x_9543:
[----:B------:R-:W-:Y:S01]  /*2300*/  HFMA2.MMA R97, -RZ, RZ, 0, 1.1920928955078125e-07 ;  /* 0x00000002ff617435 */ /* 0x000fe200000001ff */
[----:B------:R-:W-:-:S05]  /*2310*/  MOV R87, R91 ;  /* 0x0000005b00577202 */ /* 0x000fca0000000f00 */
[----:B------:R-:W-:-:S05]  /*2320*/  FADD.FTZ R87, R0, R87 ;  /* 0x0000005700577221 */ /* 0x000fca0000010000 */
[----:B------:R-:W-:-:S07]  /*2330*/  MOV R96, R87 ;  /* 0x0000005700607202 */ /* 0x000fce0000000f00 */
[----:B------:R-:W-:Y:S05]  /*2340*/  WARPSYNC.COLLECTIVE R95, `(.L_x_9544) ;  /* 0x000000005f087348 */ /* 0x000fea0003c00000 */
[----:B------:R0:W1:Y:S02]  /*2350*/  SHFL.BFLY P4, R91, R96, R97, R98 ;  /* 0x0c000061605b7389 */ /* 0x0000640000080062 */
[----:B01----:R-:W-:Y:S01]  /*2360*/  ENDCOLLECTIVE ;  /* 0x000000000000791b */ /* 0x003fe20003800000 */
.L_x_9544:
[----:B------:R-:W-:Y:S01]  /*2370*/  HFMA2.MMA R97, -RZ, RZ, 0, 2.384185791015625e-07 ;  /* 0x00000004ff617435 */ /* 0x000fe200000001ff */
[----:B------:R-:W-:-:S05]  /*2380*/  MOV R88, R91 ;  /* 0x0000005b00587202 */ /* 0x000fca0000000f00 */
[----:B------:R-:W-:-:S05]  /*2390*/  FADD.FTZ R88, R87, R88 ;  /* 0x0000005857587221 */ /* 0x000fca0000010000 */
[----:B------:R-:W-:-:S07]  /*23a0*/  MOV R96, R88 ;  /* 0x0000005800607202 */ /* 0x000fce0000000f00 */
[----:B------:R-:W-:Y:S05]  /*23b0*/  WARPSYNC.COLLECTIVE R95, `(.L_x_9545) ;  /* 0x000000005f087348 */ /* 0x000fea0003c00000 */
[----:B------:R0:W1:Y:S02]  /*23c0*/  SHFL.BFLY P4, R91, R96, R97, R98 ;  /* 0x0c000061605b7389 */ /* 0x0000640000080062 */
[----:B01----:R-:W-:Y:S01]  /*23d0*/  ENDCOLLECTIVE ;  /* 0x000000000000791b */ /* 0x003fe20003800000 */
.L_x_9545:
[----:B------:R-:W-:Y:S01]  /*23e0*/  HFMA2.MMA R97, -RZ, RZ, 0, 4.76837158203125e-07 ;  /* 0x00000008ff617435 */ /* 0x000fe200000001ff */
[----:B------:R-:W-:-:S05]  /*23f0*/  MOV R89, R91 ;  /* 0x0000005b00597202 */ /* 0x000fca0000000f00 */
[----:B------:R-:W-:-:S05]  /*2400*/  FADD.FTZ R89, R88, R89 ;  /* 0x0000005958597221 */ /* 0x000fca0000010000 */
[----:B------:R-:W-:-:S07]  /*2410*/  MOV R96, R89 ;  /* 0x0000005900607202 */ /* 0x000fce0000000f00 */
[----:B------:R-:W-:Y:S05]  /*2420*/  WARPSYNC.COLLECTIVE R95, `(.L_x_9546) ;  /* 0x000000005f087348 */ /* 0x000fea0003c00000 */
[----:B------:R0:W1:Y:S02]  /*2430*/  SHFL.BFLY P4, R91, R96, R97, R98 ;  /* 0x0c000061605b7389 */ /* 0x0000640000080062 */
[----:B01----:R-:W-:Y:S01]  /*2440*/  ENDCOLLECTIVE ;  /* 0x000000000000791b */ /* 0x003fe20003800000 */
.L_x_9546:
[----:B------:R-:W-:Y:S01]  /*2450*/  HFMA2.MMA R97, -RZ, RZ, 0, 9.5367431640625e-07 ;  /* 0x00000010ff617435 */ /* 0x000fe200000001ff */
[----:B------:R-:W-:-:S05]  /*2460*/  MOV R90, R91 ;  /* 0x0000005b005a7202 */ /* 0x000fca0000000f00 */
[----:B------:R-:W-:-:S05]  /*2470*/  FADD.FTZ R90, R89, R90 ;  /* 0x0000005a595a7221 */ /* 0x000fca0000010000 */
[----:B------:R-:W-:-:S07]  /*2480*/  MOV R96, R90 ;  /* 0x0000005a00607202 */ /* 0x000fce0000000f00 */
[----:B------:R-:W-:Y:S05]  /*2490*/  WARPSYNC.COLLECTIVE R95, `(.L_x_9547) ;  /* 0x000000005f087348 */ /* 0x000fea0003c00000 */
[----:B------:R0:W1:Y:S02]  /*24a0*/  SHFL.BFLY P4, R91, R96, R97, R98 ;  /* 0x0c000061605b7389 */ /* 0x0000640000080062 */
[----:B01----:R-:W-:Y:S01]  /*24b0*/  ENDCOLLECTIVE ;  /* 0x000000000000791b */ /* 0x003fe20003800000 */
.L_x_9547:
[----:B------:R-:W-:Y:S05]  /*24c0*/  BRA `(.L_x_9548) ;  /* 0xffffffec008c7947 */ /* 0x000fea000383ffff */
.L_x_9549:
        /* <DEDUP_REMOVED lines=11> */
.L_x_23273:


//--------------------- .text._ZN10layer_norm13ln_fwd_kernelINS_13Kernel_traitsIf13__nv_bfloat16fS2_fjLj3072ELj1ELj1ELj4ELj16ENS_18Kernel_traits_baseILj3072EfS2_fS2_fjLj128EEEEELb0ELb0ELb1ELb0EEEvNS_9FwdParamsE --------------------------
	.section	.text._ZN10layer_norm13ln_fwd_kernelINS_13Kernel_traitsIf13__nv_bfloat16fS2_fjLj3072ELj1ELj1ELj4ELj16ENS_18Kernel_traits_baseILj3072EfS2_fS2_fjLj128EEEEELb0ELb0ELb1ELb0EEEvNS_9FwdParamsE,"ax",@progbits
	.align	128
        .global         _ZN10layer_norm13ln_fwd_kernelINS_13Kernel_traitsIf13__nv_bfloat16fS2_fjLj3072ELj1ELj1ELj4ELj16ENS_18Kernel_traits_baseILj3072EfS2_fS2_fjLj128EEEEELb0ELb0ELb1ELb0EEEvNS_9FwdParamsE
        .type           _ZN10layer_norm13ln_fwd_kernelINS_13Kernel_traitsIf13__nv_bfloat16fS2_fjLj3072ELj1ELj1ELj4ELj16ENS_18Kernel_traits_baseILj3072EfS2_fS2_fjLj128EEEEELb0ELb0ELb1ELb0EEEvNS_9FwdParamsE,@function
        .size           _ZN10layer_norm13ln_fwd_kernelINS_13Kernel_traitsIf13__nv_bfloat16fS2_fjLj3072ELj1ELj1ELj4ELj16ENS_18Kernel_traits_baseILj3072EfS2_fS2_fjLj128EEEEELb0ELb0ELb1ELb0EEEvNS_9FwdParamsE,(.L_x_23274 - _ZN10layer_norm13ln_fwd_kernelINS_13Kernel_traitsIf13__nv_bfloat16fS2_fjLj3072ELj1ELj1ELj4ELj16ENS_18Kernel_traits_baseILj3072EfS2_fS2_fjLj128EEEEELb0ELb0ELb1ELb0EEEvNS_9FwdParamsE)
        .other          _ZN10layer_norm13ln_fwd_kernelINS_13Kernel_traitsIf13__nv_bfloat16fS2_fjLj3072ELj1ELj1ELj4ELj16ENS_18Kernel_traits_baseILj3072EfS2_fS2_fjLj128EEEEELb0ELb0ELb1ELb0EEEvNS_9FwdParamsE,@"STO_CUDA_ENTRY STV_DEFAULT"
_ZN10layer_norm13ln_fwd_kernelINS_13Kernel_traitsIf13__nv_bfloat16fS2_fjLj3072ELj1ELj1ELj4ELj16ENS_18Kernel_traits_baseILj3072EfS2_fS2_fjLj128EEEEELb0ELb0ELb1ELb0EEEvNS_9FwdParamsE:
.text._ZN10layer_norm13ln_fwd_kernelINS_13Kernel_traitsIf13__nv_bfloat16fS2_fjLj3072ELj1ELj1ELj4ELj16ENS_18Kernel_traits_baseILj3072EfS2_fS2_fjLj128EEEEELb0ELb0ELb1ELb0EEEvNS_9FwdParamsE:
        /* <DEDUP_REMOVED lines=31> */
.L_x_9551:
[----:B------:R-:W-:Y:S05]  /*01f0*/  BSYNC B0 ;  /* 0x0000000000007941 */ /* 0x000fea0003800000 */
.L_x_9550:
[----:B------:R-:W-:Y:S04]  /*0200*/  BSSY B0, `(.L_x_9552) ;  /* 0x0000012000007945 */ /* 0x000fe80003800000 */
[----:B------:R-:W-:Y:S05]  /*0210*/  @!P4 BRA `(.L_x_9553) ;  /* 0x000000000040c947 */ /* 0x000fea0003800000 */
[----:B------:R-:W1:Y:S01]  /*0220*/  LDC.64 R24, c[0x0][0x260] ;  /* 0x00009800ff187b82 */ /* 0x000e620000000a00 */
[----:B------:R-:W-:Y:S01]  /*0230*/  ULDC.64 UR6, c[0x0][0x2c8] ;  /* 0x0000b20000067ab9 */ /* 0x000fe20000000a00 */
[----:B------:R-:W-:Y:S02]  /*0240*/  CS2R R22, SRZ ;  /* 0x0000000000167805 */ /* 0x000fe4000001ff00 */
[----:B------:R-:W-:Y:S02]  /*0250*/  ISETP.NE.U32.AND P0, PT, RZ, UR6, PT ;  /* 0x00000006ff007c0c */ /* 0x000fe4000bf05070 */
[----:B0-----:R-:W-:Y:S02]  /*0260*/  CS2R R20, SRZ ;  /* 0x0000000000147805 */ /* 0x001fe4000001ff00 */
[----:B------:R-:W-:Y:S02]  /*0270*/  CS2R R26, SRZ ;  /* 0x00000000001a7805 */ /* 0x000fe4000001ff00 */
[----:B------:R-:W-:-:S13]  /*0280*/  ISETP.NE.AND.EX P0, PT, RZ, UR7, PT, P0 ;  /* 0x00000007ff007c0c */ /* 0x000fda000bf05300 */
[C---:B------:R-:W-:Y:S01]  /*0290*/  @P0 LEA R2, P1, R41.reuse, UR6, 0x5 ;  /* 0x0000000629020c11 */ /* 0x040fe2000f8228ff */
[C---:B-1----:R-:W-:Y:S01]  /*02a0*/  IMAD.WIDE.U32 R36, R41.reuse, 0x20, R24 ;  /* 0x0000002029247825 */ /* 0x042fe200078e0018 */
[----:B------:R-:W-:Y:S02]  /*02b0*/  CS2R R24, SRZ ;  /* 0x0000000000187805 */ /* 0x000fe4000001ff00 */
[C---:B------:R-:W-:Y:S02]  /*02c0*/  @P0 LEA.HI.X R3, R41.reuse, UR7, RZ, 0x5, P1 ;  /* 0x0000000729030c11 */ /* 0x040fe400088f2cff */
[----:B------:R1:W5:Y:S04]  /*02d0*/  LDG.E.128 R28, desc[UR4][R36.64] ;  /* 0x00000004241c7981 */ /* 0x000368000c1e1d00 */
[----:B------:R1:W5:Y:S04]  /*02e0*/  @P0 LDG.E.128 R20, desc[UR4][R2.64] ;  /* 0x0000000402140981 */ /* 0x000368000c1e1d00 */
[----:B------:R1:W5:Y:S04]  /*02f0*/  @P0 LDG.E.128 R24, desc[UR4][R2.64+0x10] ;  /* 0x0000100402180981 */ /* 0x000368000c1e1d00 */
[----:B------:R1:W5:Y:S01]  /*0300*/  LDG.E.128 R32, desc[UR4][R36.64+0x10] ;  /* 0x0000100424207981 */ /* 0x000362000c1e1d00 */
[----:B------:R-:W-:-:S07]  /*0310*/  IADD3 R41, R41, 0x80, RZ ;  /* 0x0000008029297810 */ /* 0x000fce0007ffe0ff */
.L_x_9553:
[----:B------:R-:W-:Y:S05]  /*0320*/  BSYNC B0 ;  /* 0x0000000000007941 */ /* 0x000fea0003800000 */
.L_x_9552:
        /* <DEDUP_REMOVED lines=8> */
[----:B------:R-:W-:-:S13]  /*03b0*/  ISETP.NE.AND.EX P0, PT, RZ, UR7, PT, P0 ;  /* 0x00000007ff007c0c */ /* 0x000fda000bf05300 */
[C---:B------:R-:W-:Y:S01]  /*03c0*/  @P0 LEA R52, P1, R41.reuse, UR6, 0x5 ;  /* 0x0000000629340c11 */ /* 0x040fe2000f8228ff */
[----:B0-----:R-:W-:-:S03]  /*03d0*/  IMAD.WIDE.U32 R2, R41, 0x20, R2 ;  /* 0x0000002029027825 */ /* 0x001fc600078e0002 */
[----:B------:R-:W-:Y:S02]  /*03e0*/  @P0 LEA.HI.X R53, R41, UR7, RZ, 0x5, P1 ;  /* 0x0000000729350c11 */ /* 0x000fe400088f2cff */
[----:B------:R-:W-:Y:S01]  /*03f0*/  CS2R R40, SRZ ;  /* 0x0000000000287805 */ /* 0x000fe2000001ff00 */
[----:B------:R2:W5:Y:S04]  /*0400*/  LDG.E.128 R44, desc[UR4][R2.64] ;  /* 0x00000004022c7981 */ /* 0x000568000c1e1d00 */
[----:B------:R2:W5:Y:S04]  /*0410*/  @P0 LDG.E.128 R36, desc[UR4][R52.64] ;  /* 0x0000000434240981 */ /* 0x000568000c1e1d00 */
[----:B------:R2:W5:Y:S04]  /*0420*/  @P0 LDG.E.128 R40, desc[UR4][R52.64+0x10] ;  /* 0x0000100434280981 */ /* 0x000568000c1e1d00 */
[----:B------:R2:W5:Y:S02]  /*0430*/  LDG.E.128 R48, desc[UR4][R2.64+0x10] ;  /* 0x0000100402307981 */ /* 0x000564000c1e1d00 */
.L_x_9555:
[----:B------:R-:W-:Y:S05]  /*0440*/  BSYNC B0 ;  /* 0x0000000000007941 */ /* 0x000fea0003800000 */
.L_x_9554:
[----:B------:R-:W0:Y:S02]  /*0450*/  S2UR UR6, SR_CTAID.X ;  /* 0x00000000000679c3 */ /* 0x000e240000002500 */
[----:B012---:R-:W-:Y:S01]  /*0460*/  LEA.HI R3, R95, UR6, RZ, 0x19 ;  /* 0x000000065f037c11 */ /* 0x007fe2000f8fc8ff */
[----:B------:R-:W-:-:S03]  /*0470*/  ULDC UR6, c[0x0][0x214] ;  /* 0x0000850000067ab9 */ /* 0x000fc60000000800 */
[----:B------:R-:W-:-:S13]  /*0480*/  ISETP.GE.AND P0, PT, R3, UR6, PT ;  /* 0x0000000603007c0c */ /* 0x000fda000bf06270 */
[----:B------:R-:W-:Y:S05]  /*0490*/  @P0 EXIT ;  /* 0x000000000000094d */ /* 0x000fea0003800000 */
[----:B------:R-:W-:Y:S01]  /*04a0*/  SHF.R.S32.HI R0, RZ, 0x3, R0 ;  /* 0x00000003ff007819 */ /* 0x000fe20000011400 */
[----:B------:R-:W-:Y:S01]  /*04b0*/  ULDC.U8 UR6, c[0x0][0x2a0] ;  /* 0x0000a80000067ab9 */ /* 0x000fe20000000000 */
[----:B------:R-:W-:Y:S01]  /*04c0*/  LOP3.LUT R53, R95, 0x60, RZ, 0xc0, !PT ;  /* 0x000000605f357812 */ /* 0x000fe200078ec0ff */
[----:B------:R-:W-:Y:S01]  /*04d0*/  ULDC UR7, c[0x0][0x290] ;  /* 0x0000a40000077ab9 */ /* 0x000fe20000000800 */
[----:B------:R-:W-:Y:S01]  /*04e0*/  LOP3.LUT R2, R0, 0x7f, RZ, 0xc0, !PT ;  /* 0x0000007f00027812 */ /* 0x000fe200078ec0ff */
[----:B------:R-:W-:Y:S01]  /*04f0*/  ULDC.64 UR8, c[0x0][0x210] ;  /* 0x0000840000087ab9 */ /* 0x000fe20000000a00 */
[----:B------:R-:W-:Y:S02]  /*0500*/  SHF.R.U32.HI R0, RZ, 0x2, R0 ;  /* 0x00000002ff007819 */ /* 0x000fe40000011600 */
[----:B------:R-:W-:Y:S02]  /*0510*/  VIADDMNMX R53, R2, -R53, RZ, !PT ;  /* 0x8000003502357246 */ /* 0x000fe400078001ff */
[----:B------:R-:W-:-:S02]  /*0520*/  LOP3.LUT R0, R0, 0x3fffffe0, RZ, 0xc0, !PT ;  /* 0x3fffffe000007812 */ /* 0x000fc400078ec0ff */
[----:B------:R-:W-:Y:S02]  /*0530*/  VIMNMX R53, R53, 0x20, PT ;  /* 0x0000002035357848 */ /* 0x000fe40003fe0100 */
[----:B------:R-:W-:Y:S02]  /*0540*/  SHF.L.U32 R52, R95, 0x5, RZ ;  /* 0x000000055f347819 */ /* 0x000fe400000006ff */
[----:B------:R-:W-:Y:S02]  /*0550*/  IADD3 R53, R53, R0, RZ ;  /* 0x0000000035357210 */ /* 0x000fe40007ffe0ff */
[----:B------:R-:W-:Y:S01]  /*0560*/  LOP3.LUT R55, R52, 0x3e0, RZ, 0xc0, !PT ;  /* 0x000003e034377812 */ /* 0x000fe200078ec0ff */
[----:B------:R-:W-:Y:S01]  /*0570*/  HFMA2.MMA R52, -RZ, RZ, 0, 5.9604644775390625e-08 ;  /* 0x00000001ff347435 */ /* 0x000fe200000001ff */
[----:B------:R-:W-:Y:S02]  /*0580*/  SHF.L.U32 R53, R53, 0x3, RZ ;  /* 0x0000000335357819 */ /* 0x000fe400000006ff */
[----:B------:R-:W-:-:S02]  /*0590*/  VIADDMNMX R55, R2, -R55, RZ, !PT ;  /* 0x8000003702377246 */ /* 0x000fc400078001ff */
[----:B------:R-:W-:Y:S02]  /*05a0*/  I2FP.F32.U32 R53, R53 ;  /* 0x0000003500357245 */ /* 0x000fe40000201000 */
[----:B------:R-:W-:Y:S02]  /*05b0*/  VIMNMX R55, R55, 0x20, PT ;  /* 0x0000002037377848 */ /* 0x000fe40003fe0100 */
[----:B------:R0:W1:Y:S01]  /*05c0*/  MUFU.RCP R92, R53 ;  /* 0x00000035005c7308 */ /* 0x0000620000001000 */
[----:B------:R-:W-:Y:S01]  /*05d0*/  ISETP.NE.AND P0, PT, RZ, UR6, PT ;  /* 0x00000006ff007c0c */ /* 0x000fe2000bf05270 */
[----:B------:R-:W-:Y:S01]  /*05e0*/  ULDC UR6, c[0x0][0x29c] ;  /* 0x0000a70000067ab9 */ /* 0x000fe20000000800 */
[----:B------:R-:W-:Y:S02]  /*05f0*/  IADD3 R2, R0, R55, RZ ;  /* 0x0000003700027210 */ /* 0x000fe40007ffe0ff */
[----:B------:R-:W-:Y:S02]  /*0600*/  P2R R100, PR, RZ, 0x1 ;  /* 0x00000001ff647803 */ /* 0x000fe40000000000 */
[----:B------:R-:W-:-:S02]  /*0610*/  PRMT R0, R52, 0x7610, R0 ;  /* 0x0000761034007816 */ /* 0x000fc40000000000 */
[----:B0-----:R-:W-:-:S07]  /*0620*/  SHF.L.U32 R2, R2, 0x3, RZ ;  /* 0x0000000302027819 */ /* 0x001fce00000006ff */
.L_x_9617:
[----:B012---:R-:W0:Y:S08]  /*0630*/  LDC.64 R96, c[0x0][0x280] ;  /* 0x0000a000ff607b82 */ /* 0x007e300000000a00 */
[----:B------:R-:W2:Y:S08]  /*0640*/  LDC.64 R98, c[0x0][0x288] ;  /* 0x0000a200ff627b82 */ /* 0x000eb00000000a00 */
[----:B------:R-:W3:Y:S01]  /*0650*/  LDC R90, c[0x0][0x218] ;  /* 0x00008600ff5a7b82 */ /* 0x000ee20000000800 */
[----:B0-----:R-:W-:-:S05]  /*0660*/  IMAD.WIDE R96, R3, 0x4, R96 ;  /* 0x0000000403607825 */ /* 0x001fca00078e0260 */
[----:B------:R0:W4:Y:S01]  /*0670*/  LDG.E R89, desc[UR4][R96.64] ;  /* 0x0000000460597981 */ /* 0x000122000c1e1900 */
[----:B--2---:R-:W-:-:S05]  /*0680*/  IMAD.WIDE R98, R3, 0x4, R98 ;  /* 0x0000000403627825 */ /* 0x004fca00078e0262 */
[----:B-----5:R2:W5:Y:S01]  /*0690*/  LDG.E R88, desc[UR4][R98.64] ;  /* 0x0000000462587981 */ /* 0x020562000c1e1900 */
[----:B------:R-:W-:Y:S01]  /*06a0*/  BSSY B0, `(.L_x_9556) ;  /* 0x000006b000007945 */ /* 0x000fe20003800000 */
[----:B0-----:R-:W-:Y:S02]  /*06b0*/  MOV R97, RZ ;  /* 0x000000ff00617202 */ /* 0x001fe40000000f00 */
[----:B------:R-:W-:Y:S02]  /*06c0*/  SHF.R.S32.HI R96, RZ, 0x1f, R3 ;  /* 0x0000001fff607819 */ /* 0x000fe40000011403 */
[----:B----4-:R-:W-:-:S13]  /*06d0*/  ISETP.GE.AND P1, PT, R89, 0x1, PT ;  /* 0x000000015900780c */ /* 0x010fda0003f26270 */
[----:B------:R-:W-:-:S05]  /*06e0*/  @P1 IADD3 R91, R89, -0x1, RZ ;  /* 0xffffffff595b1810 */ /* 0x000fca0007ffe0ff */
[-C--:B---3--:R-:W-:Y:S02]  /*06f0*/  @P1 IMAD R101, R91, R90.reuse, RZ ;  /* 0x0000005a5b651224 */ /* 0x088fe400078e02ff */
[----:B------:R-:W-:-:S03]  /*0700*/  IMAD R91, R3, R90, RZ ;  /* 0x0000005a035b7224 */ /* 0x000fc600078e02ff */
[----:B------:R-:W-:Y:S02]  /*0710*/  @P1 SHF.R.S32.HI R104, RZ, 0x1f, R101 ;  /* 0x0000001fff681819 */ /* 0x000fe40000011465 */
[----:B------:R-:W-:Y:S02]  /*0720*/  SHF.R.S32.HI R102, RZ, 0x1f, R91 ;  /* 0x0000001fff667819 */ /* 0x000fe4000001145b */
[----:B------:R-:W-:Y:S02]  /*0730*/  @P1 LEA.HI R101, R104, R101, RZ, 0x3 ;  /* 0x0000006568651211 */ /* 0x000fe400078f18ff */
[----:B------:R-:W-:Y:S02]  /*0740*/  LEA.HI R91, R102, R91, RZ, 0x3 ;  /* 0x0000005b665b7211 */ /* 0x000fe400078f18ff */
[-C--:B------:R-:W-:Y:S02]  /*0750*/  @P1 LEA.HI.SX32 R97, R101, R94.reuse, 0x1d ;  /* 0x0000005e65611211 */ /* 0x080fe400078feaff */
[----:B------:R-:W-:Y:S01]  /*0760*/  LEA.HI.SX32 R91, R91, R94, 0x1d ;  /* 0x0000005e5b5b7211 */ /* 0x000fe200078feaff */
[----:B--2---:R-:W-:Y:S06]  /*0770*/  @!P5 BRA `(.L_x_9557) ;  /* 0x000000040074d947 */ /* 0x004fec0003800000 */
[----:B------:R-:W0:Y:S02]  /*0780*/  LDC.64 R102, c[0x0][0x230] ;  /* 0x00008c00ff667b82 */ /* 0x000e240000000a00 */
[----:B0-----:R-:W-:-:S04]  /*0790*/  ISETP.NE.U32.AND P2, PT, R102, RZ, PT ;  /* 0x000000ff6600720c */ /* 0x001fc80003f45070 */
[----:B------:R-:W-:-:S13]  /*07a0*/  ISETP.NE.AND.EX P2, PT, R103, RZ, PT, P2 ;  /* 0x000000ff6700720c */ /* 0x000fda0003f45320 */
[----:B------:R-:W0:Y:S02]  /*07b0*/  @P2 LDC.64 R98, c[0x0][0x230] ;  /* 0x00008c00ff622b82 */ /* 0x000e240000000a00 */
[----:B0-----:R-:W-:-:S05]  /*07c0*/  @P2 IMAD.WIDE.U32 R98, R91, 0x20, R98 ;  /* 0x000000205b622825 */ /* 0x001fca00078e0062 */
[----:B------:R-:W2:Y:S01]  /*07d0*/  @P2 LDG.E.128 R52, desc[UR4][R98.64] ;  /* 0x0000000462342981 */ /* 0x000ea2000c1e1d00 */
[----:B------:R-:W-:-:S03]  /*07e0*/  ISETP.GT.AND P6, PT, R89, RZ, PT ;  /* 0x000000ff5900720c */ /* 0x000fc60003fc4270 */
[----:B------:R0:W3:Y:S10]  /*07f0*/  @P2 LDG.E.128 R60, desc[UR4][R98.64+0x10] ;  /* 0x00001004623c2981 */ /* 0x0000f4000c1e1d00 */
[----:B------:R-:W-:Y:S01]  /*0800*/  @!P6 ISETP.NE.U32.AND P0, PT, R102, RZ, PT ;  /* 0x000000ff6600e20c */ /* 0x000fe20003f05070 */
[----:B0-----:R-:W0:Y:S03]  /*0810*/  LDC.64 R98, c[0x0][0x238] ;  /* 0x00008e00ff627b82 */ /* 0x001e260000000a00 */
        /* <DEDUP_REMOVED lines=22> */
[----:B------:R-:W2:Y:S02]  /*0980*/  @P1 LDC.64 R102, c[0x0][0x220] ;  /* 0x00008800ff661b82 */ /* 0x000ea40000000a00 */
[----:B--2---:R-:W-:-:S05]  /*0990*/  @P1 IMAD.WIDE.U32 R102, R97, 0x10, R102 ;  /* 0x0000001061661825 */ /* 0x004fca00078e0066 */
[----:B------:R2:W5:Y:S01]  /*09a0*/  @P1 LDG.E.128 R68, desc[UR4][R102.64] ;  /* 0x0000000466441981 */ /* 0x000562000c1e1d00 */
[----:B------:R-:W-:Y:S01]  /*09b0*/  BSSY B1, `(.L_x_9558) ;  /* 0x0000007000017945 */ /* 0x000fe20003800000 */
[----:B------:R-:W-:Y:S01]  /*09c0*/  @!P6 FSEL R67, R63, RZ, P0 ;  /* 0x000000ff3f43e208 */ /* 0x000fe20000000000 */
[----:B0-----:R-:W-:Y:S02]  /*09d0*/  IMAD.WIDE.U32 R98, R91, 0x20, R98 ;  /* 0x000000205b627825 */ /* 0x001fe400078e0062 */
[----:B------:R-:W-:Y:S05]  /*09e0*/  @!P6 BRA `(.L_x_9559) ;  /* 0x00000000000ce947 */ /* 0x000fea0003800000 */
[----:B-----5:R-:W-:-:S05]  /*09f0*/  SHF.L.U32 R56, R68, 0x10, RZ ;  /* 0x0000001044387819 */ /* 0x020fca00000006ff */
[----:B------:R-:W-:-:S04]  /*0a00*/  FMUL.FTZ R56, R56, UR6 ;  /* 0x0000000638387c20 */ /* 0x000fc80008410000 */
[----:B------:R-:W-:-:S07]  /*0a10*/  @P2 FADD.FTZ R56, R52, R56 ;  /* 0x0000003834382221 */ /* 0x000fce0000010000 */
.L_x_9559:
[----:B------:R-:W-:Y:S05]  /*0a20*/  BSYNC B1 ;  /* 0x0000000000017941 */ /* 0x000fea0003800000 */
.L_x_9558:
[----:B------:R-:W-:Y:S04]  /*0a30*/  BSSY B1, `(.L_x_9560) ;  /* 0x0000006000017945 */ /* 0x000fe80003800000 */
[----:B------:R-:W-:Y:S05]  /*0a40*/  @!P6 BRA `(.L_x_9561) ;  /* 0x000000000010e947 */ /* 0x000fea0003800000 */
[----:B-----5:R-:W-:-:S04]  /*0a50*/  PRMT R57, R68, 0x7632, R57 ;  /* 0x0000763244397816 */ /* 0x020fc80000000039 */
[----:B------:R-:W-:-:S05]  /*0a60*/  SHF.L.U32 R57, R57, 0x10, RZ ;  /* 0x0000001039397819 */ /* 0x000fca00000006ff */
[----:B------:R-:W-:-:S04]  /*0a70*/  FMUL.FTZ R57, R57, UR6 ;  /* 0x0000000639397c20 */ /* 0x000fc80008410000 */
[----:B------:R-:W-:-:S07]  /*0a80*/  @P2 FADD.FTZ R57, R53, R57 ;  /* 0x0000003935392221 */ /* 0x000fce0000010000 */
.L_x_9561:
[----:B------:R-:W-:Y:S05]  /*0a90*/  BSYNC B1 ;  /* 0x0000000000017941 */ /* 0x000fea0003800000 */
.L_x_9560:
[----:B------:R-:W-:Y:S04]  /*0aa0*/  BSSY B1, `(.L_x_9562) ;  /* 0x0000005000017945 */ /* 0x000fe80003800000 */
[----:B------:R-:W-:Y:S05]  /*0ab0*/  @!P6 BRA `(.L_x_9563) ;  /* 0x00000000000ce947 */ /* 0x000fea0003800000 */
[----:B-----5:R-:W-:-:S05]  /*0ac0*/  SHF.L.U32 R58, R69, 0x10, RZ ;  /* 0x00000010453a7819 */ /* 0x020fca00000006ff */
[----:B------:R-:W-:-:S04]  /*0ad0*/  FMUL.FTZ R58, R58, UR6 ;  /* 0x000000063a3a7c20 */ /* 0x000fc80008410000 */
[----:B------:R-:W-:-:S07]  /*0ae0*/  @P2 FADD.FTZ R58, R54, R58 ;  /* 0x0000003a363a2221 */ /* 0x000fce0000010000 */
.L_x_9563:
[----:B------:R-:W-:Y:S05]  /*0af0*/  BSYNC B1 ;  /* 0x0000000000017941 */ /* 0x000fea0003800000 */
.L_x_9562:
[----:B------:R-:W-:Y:S04]  /*0b00*/  BSSY B1, `(.L_x_9564) ;  /* 0x0000006000017945 */ /* 0x000fe80003800000 */
[----:B------:R-:W-:Y:S05]  /*0b10*/  @!P6 BRA `(.L_x_9565) ;  /* 0x000000000010e947 */ /* 0x000fea0003800000 */
[----:B-----5:R-:W-:-:S04]  /*0b20*/  PRMT R59, R69, 0x7632, R59 ;  /* 0x00007632453b7816 */ /* 0x020fc8000000003b */
[----:B------:R-:W-:-:S05]  /*0b30*/  SHF.L.U32 R59, R59, 0x10, RZ ;  /* 0x000000103b3b7819 */ /* 0x000fca00000006ff */
[----:B------:R-:W-:-:S04]  /*0b40*/  FMUL.FTZ R59, R59, UR6 ;  /* 0x000000063b3b7c20 */ /* 0x000fc80008410000 */
[----:B------:R-:W-:-:S07]  /*0b50*/  @P2 FADD.FTZ R59, R55, R59 ;  /* 0x0000003b373b2221 */ /* 0x000fce0000010000 */
.L_x_9565:
[----:B------:R-:W-:Y:S05]  /*0b60*/  BSYNC B1 ;  /* 0x0000000000017941 */ /* 0x000fea0003800000 */
.L_x_9564:
[----:B------:R-:W-:Y:S04]  /*0b70*/  BSSY B1, `(.L_x_9566) ;  /* 0x0000005000017945 */ /* 0x000fe80003800000 */
[----:B------:R-:W-:Y:S05]  /*0b80*/  @!P6 BRA `(.L_x_9567) ;  /* 0x00000000000ce947 */ /* 0x000fea0003800000 */
[----:B-----5:R-:W-:-:S05]  /*0b90*/  SHF.L.U32 R64, R70, 0x10, RZ ;  /* 0x0000001046407819 */ /* 0x020fca00000006ff */
[----:B------:R-:W-:-:S04]  /*0ba0*/  FMUL.FTZ R64, R64, UR6 ;  /* 0x0000000640407c20 */ /* 0x000fc80008410000 */
[----:B------:R-:W-:-:S07]  /*0bb0*/  @P2 FADD.FTZ R64, R60, R64 ;  /* 0x000000403c402221 */ /* 0x000fce0000010000 */
.L_x_9567:
[----:B------:R-:W-:Y:S05]  /*0bc0*/  BSYNC B1 ;  /* 0x0000000000017941 */ /* 0x000fea0003800000 */
.L_x_9566:
[----:B------:R-:W-:Y:S04]  /*0bd0*/  BSSY B1, `(.L_x_9568) ;  /* 0x0000006000017945 */ /* 0x000fe80003800000 */
[----:B------:R-:W-:Y:S05]  /*0be0*/  @!P6 BRA `(.L_x_9569) ;  /* 0x000000000010e947 */ /* 0x000fea0003800000 */
[----:B-----5:R-:W-:-:S04]  /*0bf0*/  PRMT R65, R70, 0x7632, R65 ;  /* 0x0000763246417816 */ /* 0x020fc80000000041 */
[----:B------:R-:W-:-:S05]  /*0c00*/  SHF.L.U32 R65, R65, 0x10, RZ ;  /* 0x0000001041417819 */ /* 0x000fca00000006ff */
[----:B------:R-:W-:-:S04]  /*0c10*/  FMUL.FTZ R65, R65, UR6 ;  /* 0x0000000641417c20 */ /* 0x000fc80008410000 */
[----:B------:R-:W-:-:S07]  /*0c20*/  @P2 FADD.FTZ R65, R61, R65 ;  /* 0x000000413d412221 */ /* 0x000fce0000010000 */
.L_x_9569:
[----:B------:R-:W-:Y:S05]  /*0c30*/  BSYNC B1 ;  /* 0x0000000000017941 */ /* 0x000fea0003800000 */
.L_x_9568:
[----:B------:R-:W-:Y:S04]  /*0c40*/  BSSY B1, `(.L_x_9570) ;  /* 0x0000005000017945 */ /* 0x000fe80003800000 */
[----:B------:R-:W-:Y:S05]  /*0c50*/  @!P6 BRA `(.L_x_9571) ;  /* 0x00000000000ce947 */ /* 0x000fea0003800000 */
[----:B-----5:R-:W-:-:S05]  /*0c60*/  SHF.L.U32 R66, R71, 0x10, RZ ;  /* 0x0000001047427819 */ /* 0x020fca00000006ff */
[----:B------:R-:W-:-:S04]  /*0c70*/  FMUL.FTZ R66, R66, UR6 ;  /* 0x0000000642427c20 */ /* 0x000fc80008410000 */
[----:B------:R-:W-:-:S07]  /*0c80*/  @P2 FADD.FTZ R66, R62, R66 ;  /* 0x000000423e422221 */ /* 0x000fce0000010000 */
.L_x_9571:
[----:B------:R-:W-:Y:S05]  /*0c90*/  BSYNC B1 ;  /* 0x0000000000017941 */ /* 0x000fea0003800000 */
.L_x_9570:
[----:B------:R-:W-:Y:S04]  /*0ca0*/  BSSY B1, `(.L_x_9572) ;  /* 0x0000006000017945 */ /* 0x000fe80003800000 */
[----:B------:R-:W-:Y:S05]  /*0cb0*/  @!P6 BRA `(.L_x_9573) ;  /* 0x000000000010e947 */ /* 0x000fea0003800000 */
[----:B-----5:R-:W-:-:S04]  /*0cc0*/  PRMT R67, R71, 0x7632, R67 ;  /* 0x0000763247437816 */ /* 0x020fc80000000043 */
[----:B------:R-:W-:-:S05]  /*0cd0*/  SHF.L.U32 R67, R67, 0x10, RZ ;  /* 0x0000001043437819 */ /* 0x000fca00000006ff */
[----:B------:R-:W-:-:S04]  /*0ce0*/  FMUL.FTZ R67, R67, UR6 ;  /* 0x0000000643437c20 */ /* 0x000fc80008410000 */
[----:B------:R-:W-:-:S07]  /*0cf0*/  @P2 FADD.FTZ R67, R63, R67 ;  /* 0x000000433f432221 */ /* 0x000fce0000010000 */
.L_x_9573:
[----:B------:R-:W-:Y:S05]  /*0d00*/  BSYNC B1 ;  /* 0x0000000000017941 */ /* 0x000fea0003800000 */
.L_x_9572:
[----:B------:R0:W-:Y:S01]  /*0d10*/  STG.E.128 desc[UR4][R98.64], R56 ;  /* 0x0000003862007986 */ /* 0x0001e2000c101d04 */
[----:B------:R-:W-:Y:S02]  /*0d20*/  IADD3 R97, R97, 0x80, RZ ;  /* 0x0000008061617810 */ /* 0x000fe40007ffe0ff */
[----:B------:R-:W-:Y:S01]  /*0d30*/  IADD3 R91, R91, 0x80, RZ ;  /* 0x000000805b5b7810 */ /* 0x000fe20007ffe0ff */
[----:B------:R0:W-:Y:S06]  /*0d40*/  STG.E.128 desc[UR4][R98.64+0x10], R64 ;  /* 0x0000104062007986 */ /* 0x0001ec000c101d04 */
.L_x_9557:
[----:B------:R-:W-:Y:S05]  /*0d50*/  BSYNC B0 ;  /* 0x0000000000007941 */ /* 0x000fea0003800000 */
.L_x_9556:
[----:B------:R-:W-:Y:S04]  /*0d60*/  BSSY B0, `(.L_x_9574) ;  /* 0x000005f000007945 */ /* 0x000fe80003800000 */
[----:B------:R-:W-:Y:S05]  /*0d70*/  @!P4 BRA `(.L_x_9575) ;  /* 0x000000040074c947 */ /* 0x000fea0003800000 */
[----:B--2---:R-:W2:Y:S02]  /*0d80*/  LDC.64 R102, c[0x0][0x230] ;  /* 0x00008c00ff667b82 */ /* 0x004ea40000000a00 */
[----:B--2---:R-:W-:-:S04]  /*0d90*/  ISETP.NE.U32.AND P2, PT, R102, RZ, PT ;  /* 0x000000ff6600720c */ /* 0x004fc80003f45070 */
[----:B------:R-:W-:-:S13]  /*0da0*/  ISETP.NE.AND.EX P2, PT, R103, RZ, PT, P2 ;  /* 0x000000ff6700720c */ /* 0x000fda0003f45320 */
[----:B------:R-:W0:Y:S02]  /*0db0*/  @P2 LDC.64 R72, c[0x0][0x230] ;  /* 0x00008c00ff482b82 */ /* 0x000e240000000a00 */
[----:B0-----:R-:W-:-:S05]  /*0dc0*/  @P2 IMAD.WIDE.U32 R98, R91, 0x20, R72 ;  /* 0x000000205b622825 */ /* 0x001fca00078e0048 */
[----:B------:R-:W2:Y:S01]  /*0dd0*/  @P2 LDG.E.128 R52, desc[UR4][R98.64] ;  /* 0x0000000462342981 */ /* 0x000ea2000c1e1d00 */
[----:B------:R-:W-:-:S03]  /*0de0*/  ISETP.GT.AND P6, PT, R89, RZ, PT ;  /* 0x000000ff5900720c */ /* 0x000fc60003fc4270 */
[----:B------:R0:W3:Y:S10]  /*0df0*/  @P2 LDG.E.128 R60, desc[UR4][R98.64+0x10] ;  /* 0x00001004623c2981 */ /* 0x0000f4000c1e1d00 */
[----:B------:R-:W-:Y:S01]  /*0e00*/  @!P6 ISETP.NE.U32.AND P0, PT, R102, RZ, PT ;  /* 0x000000ff6600e20c */ /* 0x000fe20003f05070 */
[----:B0-----:R-:W0:Y:S03]  /*0e10*/  @P1 LDC.64 R98, c[0x0][0x220] ;  /* 0x00008800ff621b82 */ /* 0x001e260000000a00 */
        /* <DEDUP_REMOVED lines=22> */
[----:B0-----:R-:W-:Y:S02]  /*0f80*/  @P1 IMAD.WIDE.U32 R102, R97, 0x10, R98 ;  /* 0x0000001061661825 */ /* 0x001fe400078e0062 */
[----:B------:R-:W0:Y:S03]  /*0f90*/  LDC.64 R98, c[0x0][0x238] ;  /* 0x00008e00ff627b82 */ /* 0x000e260000000a00 */
[----:B-----5:R2:W5:Y:S01]  /*0fa0*/  @P1 LDG.E.128 R68, desc[UR4][R102.64] ;  /* 0x0000000466441981 */ /* 0x020562000c1e1d00 */
[----:B------:R-:W-:Y:S01]  /*0fb0*/  BSSY B1, `(.L_x_9576) ;  /* 0x0000007000017945 */ /* 0x000fe20003800000 */
[----:B------:R-:W-:Y:S01]  /*0fc0*/  @!P6 FSEL R79, R63, RZ, P0 ;  /* 0x000000ff3f4fe208 */ /* 0x000fe20000000000 */
[----:B0-----:R-:W-:Y:S02]  /*0fd0*/  IMAD.WIDE.U32 R98, R91, 0x20, R98 ;  /* 0x000000205b627825 */ /* 0x001fe400078e0062 */
[----:B--2---:R-:W-:Y:S05]  /*0fe0*/  @!P6 BRA `(.L_x_9577) ;  /* 0x00000000000ce947 */ /* 0x004fea0003800000 */
[----:B-----5:R-:W-:-:S05]  /*0ff0*/  SHF.L.U32 R72, R68, 0x10, RZ ;  /* 0x0000001044487819 */ /* 0x020fca00000006ff */
[----:B------:R-:W-:-:S04]  /*1000*/  FMUL.FTZ R72, R72, UR6 ;  /* 0x0000000648487c20 */ /* 0x000fc80008410000 */
[----:B------:R-:W-:-:S07]  /*1010*/  @P2 FADD.FTZ R72, R52, R72 ;  /* 0x0000004834482221 */ /* 0x000fce0000010000 */
.L_x_9577:
[----:B------:R-:W-:Y:S05]  /*1020*/  BSYNC B1 ;  /* 0x0000000000017941 */ /* 0x000fea0003800000 */
.L_x_9576:
[----:B------:R-:W-:Y:S04]  /*1030*/  BSSY B1, `(.L_x_9578) ;  /* 0x0000006000017945 */ /* 0x000fe80003800000 */
[----:B------:R-:W-:Y:S05]  /*1040*/  @!P6 BRA `(.L_x_9579) ;  /* 0x000000000010e947 */ /* 0x000fea0003800000 */
[----:B-----5:R-:W-:-:S04]  /*1050*/  PRMT R73, R68, 0x7632, R73 ;  /* 0x0000763244497816 */ /* 0x020fc80000000049 */
[----:B------:R-:W-:-:S05]  /*1060*/  SHF.L.U32 R73, R73, 0x10, RZ ;  /* 0x0000001049497819 */ /* 0x000fca00000006ff */
[----:B------:R-:W-:-:S04]  /*1070*/  FMUL.FTZ R73, R73, UR6 ;  /* 0x0000000649497c20 */ /* 0x000fc80008410000 */
[----:B------:R-:W-:-:S07]  /*1080*/  @P2 FADD.FTZ R73, R53, R73 ;  /* 0x0000004935492221 */ /* 0x000fce0000010000 */
.L_x_9579:
[----:B------:R-:W-:Y:S05]  /*1090*/  BSYNC B1 ;  /* 0x0000000000017941 */ /* 0x000fea0003800000 */
.L_x_9578:
[----:B------:R-:W-:Y:S04]  /*10a0*/  BSSY B1, `(.L_x_9580) ;  /* 0x0000005000017945 */ /* 0x000fe80003800000 */
[----:B------:R-:W-:Y:S05]  /*10b0*/  @!P6 BRA `(.L_x_9581) ;  /* 0x00000000000ce947 */ /* 0x000fea0003800000 */
[----:B-----5:R-:W-:-:S05]  /*10c0*/  SHF.L.U32 R74, R69, 0x10, RZ ;  /* 0x00000010454a7819 */ /* 0x020fca00000006ff */
[----:B------:R-:W-:-:S04]  /*10d0*/  FMUL.FTZ R74, R74, UR6 ;  /* 0x000000064a4a7c20 */ /* 0x000fc80008410000 */
[----:B------:R-:W-:-:S07]  /*10e0*/  @P2 FADD.FTZ R74, R54, R74 ;  /* 0x0000004a364a2221 */ /* 0x000fce0000010000 */
.L_x_9581:
[----:B------:R-:W-:Y:S05]  /*10f0*/  BSYNC B1 ;  /* 0x0000000000017941 */ /* 0x000fea0003800000 */
.L_x_9580:
[----:B------:R-:W-:Y:S04]  /*1100*/  BSSY B1, `(.L_x_9582) ;  /* 0x0000006000017945 */ /* 0x000fe80003800000 */
[----:B------:R-:W-:Y:S05]  /*1110*/  @!P6 BRA `(.L_x_9583) ;  /* 0x000000000010e947 */ /* 0x000fea0003800000 */
[----:B-----5:R-:W-:-:S04]  /*1120*/  PRMT R75, R69, 0x7632, R75 ;  /* 0x00007632454b7816 */ /* 0x020fc8000000004b */
[----:B------:R-:W-:-:S05]  /*1130*/  SHF.L.U32 R75, R75, 0x10, RZ ;  /* 0x000000104b4b7819 */ /* 0x000fca00000006ff */
[----:B------:R-:W-:-:S04]  /*1140*/  FMUL.FTZ R75, R75, UR6 ;  /* 0x000000064b4b7c20 */ /* 0x000fc80008410000 */
[----:B------:R-:W-:-:S07]  /*1150*/  @P2 FADD.FTZ R75, R55, R75 ;  /* 0x0000004b374b2221 */ /* 0x000fce0000010000 */
.L_x_9583:
[----:B------:R-:W-:Y:S05]  /*1160*/  BSYNC B1 ;  /* 0x0000000000017941 */ /* 0x000fea0003800000 */
.L_x_9582:
[----:B------:R-:W-:Y:S04]  /*1170*/  BSSY B1, `(.L_x_9584) ;  /* 0x0000005000017945 */ /* 0x000fe80003800000 */
[----:B------:R-:W-:Y:S05]  /*1180*/  @!P6 BRA `(.L_x_9585) ;  /* 0x00000000000ce947 */ /* 0x000fea0003800000 */
[----:B-----5:R-:W-:-:S05]  /*1190*/  SHF.L.U32 R76, R70, 0x10, RZ ;  /* 0x00000010464c7819 */ /* 0x020fca00000006ff */
[----:B------:R-:W-:-:S04]  /*11a0*/  FMUL.FTZ R76, R76, UR6 ;  /* 0x000000064c4c7c20 */ /* 0x000fc80008410000 */
[----:B------:R-:W-:-:S07]  /*11b0*/  @P2 FADD.FTZ R76, R60, R76 ;  /* 0x0000004c3c4c2221 */ /* 0x000fce0000010000 */
.L_x_9585:
[----:B------:R-:W-:Y:S05]  /*11c0*/  BSYNC B1 ;  /* 0x0000000000017941 */ /* 0x000fea0003800000 */
.L_x_9584:
[----:B------:R-:W-:Y:S04]  /*11d0*/  BSSY B1, `(.L_x_9586) ;  /* 0x0000006000017945 */ /* 0x000fe80003800000 */
[----:B------:R-:W-:Y:S05]  /*11e0*/  @!P6 BRA `(.L_x_9587) ;  /* 0x000000000010e947 */ /* 0x000fea0003800000 */
[----:B-----5:R-:W-:-:S04]  /*11f0*/  PRMT R77, R70, 0x7632, R77 ;  /* 0x00007632464d7816 */ /* 0x020fc8000000004d */
[----:B------:R-:W-:-:S05]  /*1200*/  SHF.L.U32 R77, R77, 0x10, RZ ;  /* 0x000000104d4d7819 */ /* 0x000fca00000006ff */
[----:B------:R-:W-:-:S04]  /*1210*/  FMUL.FTZ R77, R77, UR6 ;  /* 0x000000064d4d7c20 */ /* 0x000fc80008410000 */
[----:B------:R-:W-:-:S07]  /*1220*/  @P2 FADD.FTZ R77, R61, R77 ;  /* 0x0000004d3d4d2221 */ /* 0x000fce0000010000 */
.L_x_9587:
[----:B------:R-:W-:Y:S05]  /*1230*/  BSYNC B1 ;  /* 0x0000000000017941 */ /* 0x000fea0003800000 */
.L_x_9586:
[----:B------:R-:W-:Y:S04]  /*1240*/  BSSY B1, `(.L_x_9588) ;  /* 0x0000005000017945 */ /* 0x000fe80003800000 */
[----:B------:R-:W-:Y:S05]  /*1250*/  @!P6 BRA `(.L_x_9589) ;  /* 0x00000000000ce947 */ /* 0x000fea0003800000 */
[----:B-----5:R-:W-:-:S05]  /*1260*/  SHF.L.U32 R78, R71, 0x10, RZ ;  /* 0x00000010474e7819 */ /* 0x020fca00000006ff */
[----:B------:R-:W-:-:S04]  /*1270*/  FMUL.FTZ R78, R78, UR6 ;  /* 0x000000064e4e7c20 */ /* 0x000fc80008410000 */
[----:B------:R-:W-:-:S07]  /*1280*/  @P2 FADD.FTZ R78, R62, R78 ;  /* 0x0000004e3e4e2221 */ /* 0x000fce0000010000 */
.L_x_9589:
[----:B------:R-:W-:Y:S05]  /*1290*/  BSYNC B1 ;  /* 0x0000000000017941 */ /* 0x000fea0003800000 */
.L_x_9588:
[----:B------:R-:W-:Y:S04]  /*12a0*/  BSSY B1, `(.L_x_9590) ;  /* 0x0000006000017945 */ /* 0x000fe80003800000 */
[----:B------:R-:W-:Y:S05]  /*12b0*/  @!P6 BRA `(.L_x_9591) ;  /* 0x000000000010e947 */ /* 0x000fea0003800000 */
[----:B-----5:R-:W-:-:S04]  /*12c0*/  PRMT R79, R71, 0x7632, R79 ;  /* 0x00007632474f7816 */ /* 0x020fc8000000004f */
[----:B------:R-:W-:-:S05]  /*12d0*/  SHF.L.U32 R79, R79, 0x10, RZ ;  /* 0x000000104f4f7819 */ /* 0x000fca00000006ff */
[----:B------:R-:W-:-:S04]  /*12e0*/  FMUL.FTZ R79, R79, UR6 ;  /* 0x000000064f4f7c20 */ /* 0x000fc80008410000 */
[----:B------:R-:W-:-:S07]  /*12f0*/  @P2 FADD.FTZ R79, R63, R79 ;  /* 0x0000004f3f4f2221 */ /* 0x000fce0000010000 */
.L_x_9591:
[----:B------:R-:W-:Y:S05]  /*1300*/  BSYNC B1 ;  /* 0x0000000000017941 */ /* 0x000fea0003800000 */
.L_x_9590:
[----:B------:R3:W-:Y:S01]  /*1310*/  STG.E.128 desc[UR4][R98.64], R72 ;  /* 0x0000004862007986 */ /* 0x0007e2000c101d04 */
[----:B------:R-:W-:Y:S02]  /*1320*/  IADD3 R97, R97, 0x80, RZ ;  /* 0x0000008061617810 */ /* 0x000fe40007ffe0ff */
[----:B------:R-:W-:Y:S01]  /*1330*/  IADD3 R91, R91, 0x80, RZ ;  /* 0x000000805b5b7810 */ /* 0x000fe20007ffe0ff */
[----:B------:R3:W-:Y:S06]  /*1340*/  STG.E.128 desc[UR4][R98.64+0x10], R76 ;  /* 0x0000104c62007986 */ /* 0x0007ec000c101d04 */
.L_x_9575:
[----:B------:R-:W-:Y:S05]  /*1350*/  BSYNC B0 ;  /* 0x0000000000007941 */ /* 0x000fea0003800000 */
.L_x_9574:
[----:B------:R-:W-:Y:S04]  /*1360*/  BSSY B0, `(.L_x_9592) ;  /* 0x000005d000007945 */ /* 0x000fe80003800000 */
[----:B------:R-:W-:Y:S05]  /*1370*/  @!P3 BRA `(.L_x_9593) ;  /* 0x00000004006cb947 */ /* 0x000fea0003800000 */
[----:B--2---:R-:W2:Y:S08]  /*1380*/  LDC.64 R102, c[0x0][0x230] ;  /* 0x00008c00ff667b82 */ /* 0x004eb00000000a00 */
[----:B------:R-:W4:Y:S01]  /*1390*/  @P1 LDC.64 R84, c[0x0][0x220] ;  /* 0x00008800ff541b82 */ /* 0x000f220000000a00 */
[----:B------:R-:W-:-:S07]  /*13a0*/  ISETP.GT.AND P2, PT, R89, RZ, PT ;  /* 0x000000ff5900720c */ /* 0x000fce0003f44270 */
[----:B0--3--:R-:W0:Y:S01]  /*13b0*/  LDC.64 R98, c[0x0][0x238] ;  /* 0x00008e00ff627b82 */ /* 0x009e220000000a00 */
[----:B--2---:R-:W-:-:S04]  /*13c0*/  ISETP.NE.U32.AND P0, PT, R102, RZ, PT ;  /* 0x000000ff6600720c */ /* 0x004fc80003f05070 */
[----:B------:R-:W-:-:S13]  /*13d0*/  ISETP.NE.AND.EX P0, PT, R103, RZ, PT, P0 ;  /* 0x000000ff6700720c */ /* 0x000fda0003f05300 */
[----:B------:R-:W2:Y:S02]  /*13e0*/  @P0 LDC.64 R82, c[0x0][0x230] ;  /* 0x00008c00ff520b82 */ /* 0x000ea40000000a00 */
[----:B--2---:R-:W-:-:S05]  /*13f0*/  @P0 IMAD.WIDE.U32 R82, R91, 0x20, R82 ;  /* 0x000000205b520825 */ /* 0x004fca00078e0052 */
[----:B------:R-:W2:Y:S04]  /*1400*/  @P0 LDG.E.128 R52, desc[UR4][R82.64] ;  /* 0x0000000452340981 */ /* 0x000ea8000c1e1d00 */
[----:B------:R3:W3:Y:S01]  /*1410*/  @P0 LDG.E.128 R60, desc[UR4][R82.64+0x10] ;  /* 0x00001004523c0981 */ /* 0x0006e2000c1e1d00 */
[----:B----4-:R-:W-:-:S05]  /*1420*/  @P1 IMAD.WIDE.U32 R84, R97, 0x10, R84 ;  /* 0x0000001061541825 */ /* 0x010fca00078e0054 */
[----:B-----5:R4:W5:Y:S01]  /*1430*/  @P1 LDG.E.128 R68, desc[UR4][R84.64] ;  /* 0x0000000454441981 */ /* 0x020962000c1e1d00 */
[----:B------:R-:W-:Y:S01]  /*1440*/  @!P2 ISETP.NE.U32.AND P1, PT, R102, RZ, PT ;  /* 0x000000ff6600a20c */ /* 0x000fe20003f25070 */
[----:B------:R-:W-:Y:S01]  /*1450*/  BSSY B1, `(.L_x_9594) ;  /* 0x000001d000017945 */ /* 0x000fe20003800000 */
[----:B0-----:R-:W-:Y:S02]  /*1460*/  IMAD.WIDE.U32 R98, R91, 0x20, R98 ;  /* 0x000000205b627825 */ /* 0x001fe400078e0062 */
        /* <DEDUP_REMOVED lines=27> */
.L_x_9595:
[----:B------:R-:W-:Y:S05]  /*1620*/  BSYNC B1 ;  /* 0x0000000000017941 */ /* 0x000fea0003800000 */
.L_x_9594:
[----:B------:R-:W-:Y:S04]  /*1630*/  BSSY B1, `(.L_x_9596) ;  /* 0x0000006000017945 */ /* 0x000fe80003800000 */
[----:B------:R-:W-:Y:S05]  /*1640*/  @!P2 BRA `(.L_x_9597) ;  /* 0x000000000010a947 */ /* 0x000fea0003800000 */
[----:B-----5:R-:W-:-:S04]  /*1650*/  PRMT R81, R68, 0x7632, R81 ;  /* 0x0000763244517816 */ /* 0x020fc80000000051 */
[----:B------:R-:W-:-:S05]  /*1660*/  SHF.L.U32 R81, R81, 0x10, RZ ;  /* 0x0000001051517819 */ /* 0x000fca00000006ff */
[----:B------:R-:W-:-:S04]  /*1670*/  FMUL.FTZ R81, R81, UR6 ;  /* 0x0000000651517c20 */ /* 0x000fc80008410000 */
[----:B------:R-:W-:-:S07]  /*1680*/  @P0 FADD.FTZ R81, R53, R81 ;  /* 0x0000005135510221 */ /* 0x000fce0000010000 */
.L_x_9597:
[----:B------:R-:W-:Y:S05]  /*1690*/  BSYNC B1 ;  /* 0x0000000000017941 */ /* 0x000fea0003800000 */
.L_x_9596:
[----:B------:R-:W-:Y:S04]  /*16a0*/  BSSY B1, `(.L_x_9598) ;  /* 0x0000005000017945 */ /* 0x000fe80003800000 */
[----:B------:R-:W-:Y:S05]  /*16b0*/  @!P2 BRA `(.L_x_9599) ;  /* 0x00000000000ca947 */ /* 0x000fea0003800000 */
[----:B-----5:R-:W-:-:S05]  /*16c0*/  SHF.L.U32 R82, R69, 0x10, RZ ;  /* 0x0000001045527819 */ /* 0x020fca00000006ff */
[----:B------:R-:W-:-:S04]  /*16d0*/  FMUL.FTZ R82, R82, UR6 ;  /* 0x0000000652527c20 */ /* 0x000fc80008410000 */
[----:B------:R-:W-:-:S07]  /*16e0*/  @P0 FADD.FTZ R82, R54, R82 ;  /* 0x0000005236520221 */ /* 0x000fce0000010000 */
.L_x_9599:
[----:B------:R-:W-:Y:S05]  /*16f0*/  BSYNC B1 ;  /* 0x0000000000017941 */ /* 0x000fea0003800000 */
.L_x_9598:
[----:B------:R-:W-:Y:S04]  /*1700*/  BSSY B1, `(.L_x_9600) ;  /* 0x0000006000017945 */ /* 0x000fe80003800000 */
[----:B------:R-:W-:Y:S05]  /*1710*/  @!P2 BRA `(.L_x_9601) ;  /* 0x000000000010a947 */ /* 0x000fea0003800000 */
[----:B-----5:R-:W-:-:S04]  /*1720*/  PRMT R83, R69, 0x7632, R83 ;  /* 0x0000763245537816 */ /* 0x020fc80000000053 */
[----:B------:R-:W-:-:S05]  /*1730*/  SHF.L.U32 R83, R83, 0x10, RZ ;  /* 0x0000001053537819 */ /* 0x000fca00000006ff */
[----:B------:R-:W-:-:S04]  /*1740*/  FMUL.FTZ R83, R83, UR6 ;  /* 0x0000000653537c20 */ /* 0x000fc80008410000 */
[----:B------:R-:W-:-:S07]  /*1750*/  @P0 FADD.FTZ R83, R55, R83 ;  /* 0x0000005337530221 */ /* 0x000fce0000010000 */
.L_x_9601:
[----:B------:R-:W-:Y:S05]  /*1760*/  BSYNC B1 ;  /* 0x0000000000017941 */ /* 0x000fea0003800000 */
.L_x_9600:
[----:B------:R-:W-:Y:S04]  /*1770*/  BSSY B1, `(.L_x_9602) ;  /* 0x0000005000017945 */ /* 0x000fe80003800000 */
[----:B------:R-:W-:Y:S05]  /*1780*/  @!P2 BRA `(.L_x_9603) ;  /* 0x00000000000ca947 */ /* 0x000fea0003800000 */
[----:B-----5:R-:W-:-:S05]  /*1790*/  SHF.L.U32 R84, R70, 0x10, RZ ;  /* 0x0000001046547819 */ /* 0x020fca00000006ff */
[----:B------:R-:W-:-:S04]  /*17a0*/  FMUL.FTZ R84, R84, UR6 ;  /* 0x0000000654547c20 */ /* 0x000fc80008410000 */
[----:B------:R-:W-:-:S07]  /*17b0*/  @P0 FADD.FTZ R84, R60, R84 ;  /* 0x000000543c540221 */ /* 0x000fce0000010000 */
.L_x_9603:
[----:B------:R-:W-:Y:S05]  /*17c0*/  BSYNC B1 ;  /* 0x0000000000017941 */ /* 0x000fea0003800000 */
.L_x_9602:
[----:B------:R-:W-:Y:S04]  /*17d0*/  BSSY B1, `(.L_x_9604) ;  /* 0x0000006000017945 */ /* 0x000fe80003800000 */
[----:B------:R-:W-:Y:S05]  /*17e0*/  @!P2 BRA `(.L_x_9605) ;  /* 0x000000000010a947 */ /* 0x000fea0003800000 */
[----:B-----5:R-:W-:-:S04]  /*17f0*/  PRMT R85, R70, 0x7632, R85 ;  /* 0x0000763246557816 */ /* 0x020fc80000000055 */
[----:B------:R-:W-:-:S05]  /*1800*/  SHF.L.U32 R85, R85, 0x10, RZ ;  /* 0x0000001055557819 */ /* 0x000fca00000006ff */
[----:B------:R-:W-:-:S04]  /*1810*/  FMUL.FTZ R85, R85, UR6 ;  /* 0x0000000655557c20 */ /* 0x000fc80008410000 */
[----:B------:R-:W-:-:S07]  /*1820*/  @P0 FADD.FTZ R85, R61, R85 ;  /* 0x000000553d550221 */ /* 0x000fce0000010000 */
.L_x_9605:
[----:B------:R-:W-:Y:S05]  /*1830*/  BSYNC B1 ;  /* 0x0000000000017941 */ /* 0x000fea0003800000 */
.L_x_9604:
[----:B------:R-:W-:Y:S04]  /*1840*/  BSSY B1, `(.L_x_9606) ;  /* 0x0000005000017945 */ /* 0x000fe80003800000 */
[----:B------:R-:W-:Y:S05]  /*1850*/  @!P2 BRA `(.L_x_9607) ;  /* 0x00000000000ca947 */ /* 0x000fea0003800000 */
[----:B-----5:R-:W-:-:S05]  /*1860*/  SHF.L.U32 R86, R71, 0x10, RZ ;  /* 0x0000001047567819 */ /* 0x020fca00000006ff */
[----:B------:R-:W-:-:S04]  /*1870*/  FMUL.FTZ R86, R86, UR6 ;  /* 0x0000000656567c20 */ /* 0x000fc80008410000 */
[----:B------:R-:W-:-:S07]  /*1880*/  @P0 FADD.FTZ R86, R62, R86 ;  /* 0x000000563e560221 */ /* 0x000fce0000010000 */
.L_x_9607:
[----:B------:R-:W-:Y:S05]  /*1890*/  BSYNC B1 ;  /* 0x0000000000017941 */ /* 0x000fea0003800000 */
.L_x_9606:
[----:B------:R-:W-:Y:S04]  /*18a0*/  BSSY B1, `(.L_x_9608) ;  /* 0x0000006000017945 */ /* 0x000fe80003800000 */
[----:B------:R-:W-:Y:S05]  /*18b0*/  @!P2 BRA `(.L_x_9609) ;  /* 0x000000000010a947 */ /* 0x000fea0003800000 */
[----:B-----5:R-:W-:-:S04]  /*18c0*/  PRMT R87, R71, 0x7632, R87 ;  /* 0x0000763247577816 */ /* 0x020fc80000000057 */
[----:B------:R-:W-:-:S05]  /*18d0*/  SHF.L.U32 R87, R87, 0x10, RZ ;  /* 0x0000001057577819 */ /* 0x000fca00000006ff */
[----:B------:R-:W-:-:S04]  /*18e0*/  FMUL.FTZ R87, R87, UR6 ;  /* 0x0000000657577c20 */ /* 0x000fc80008410000 */
[----:B------:R-:W-:-:S07]  /*18f0*/  @P0 FADD.FTZ R87, R63, R87 ;  /* 0x000000573f570221 */ /* 0x000fce0000010000 */
.L_x_9609:
[----:B------:R-:W-:Y:S05]  /*1900*/  BSYNC B1 ;  /* 0x0000000000017941 */ /* 0x000fea0003800000 */
.L_x_9608:
[----:B------:R4:W-:Y:S04]  /*1910*/  STG.E.128 desc[UR4][R98.64], R80 ;  /* 0x0000005062007986 */ /* 0x0009e8000c101d04 */
[----:B------:R4:W-:Y:S02]  /*1920*/  STG.E.128 desc[UR4][R98.64+0x10], R84 ;  /* 0x0000105462007986 */ /* 0x0009e4000c101d04 */
.L_x_9593:
[----:B------:R-:W-:Y:S05]  /*1930*/  BSYNC B0 ;  /* 0x0000000000007941 */ /* 0x000fea0003800000 */
.L_x_9592:
[----:B0--34-:R-:W-:Y:S01]  /*1940*/  FADD.FTZ R98, RZ, R56 ;  /* 0x00000038ff627221 */ /* 0x019fe20000010000 */
[----:B------:R-:W-:Y:S01]  /*1950*/  ISETP.GT.U32.AND P2, PT, R93, 0xff, PT ;  /* 0x000000ff5d00780c */ /* 0x000fe20003f44070 */
[----:B------:R-:W-:Y:S01]  /*1960*/  UMOV UR10, 0xffffffff ;  /* 0xffffffff000a7882 */ /* 0x000fe20000000000 */
[----:B------:R-:W-:Y:S01]  /*1970*/  LOP3.LUT P1, RZ, R0, 0xff, RZ, 0xc0, !PT ;  /* 0x000000ff00ff7812 */ /* 0x000fe2000782c0ff */
[----:B------:R-:W-:Y:S01]  /*1980*/  FADD.FTZ R89, R57, R98 ;  /* 0x0000006239597221 */ /* 0x000fe20000010000 */
[----:B------:R-:W-:Y:S02]  /*1990*/  ISETP.GT.U32.AND P0, PT, R93, 0x17f, PT ;  /* 0x0000017f5d00780c */ /* 0x000fe40003f04070 */
[----:B------:R-:W-:Y:S01]  /*19a0*/  SHF.R.U32.HI R91, RZ, 0x5, R95 ;  /* 0x00000005ff5b7819 */ /* 0x000fe2000001165f */
        /* <DEDUP_REMOVED lines=21> */
[----:B------:R-:W-:-:S03]  /*1b00*/  LOP3.LUT R89, R91, 0x7fffffc, RZ, 0xc0, !PT ;  /* 0x07fffffc5b597812 */ /* 0x000fc600078ec0ff */
[----:B------:R-:W-:Y:S01]  /*1b10*/  FADD.FTZ R99, R85, R0 ;  /* 0x0000000055637221 */ /* 0x000fe20000010000 */
[----:B------:R-:W-:-:S03]  /*1b20*/  @!P1 IADD3 R89, R89, 0x4, RZ ;  /* 0x0000000459599810 */ /* 0x000fc60007ffe0ff */
        /* <DEDUP_REMOVED lines=8> */
[----:B------:R-:W2:Y:S02]  /*1bb0*/  SHFL.BFLY PT, R0, R101, 0x4, 0x1f ;  /* 0x0c801f0065007f89 */ /* 0x000ea400000e0000 */
[----:B--2---:R-:W-:-:S05]  /*1bc0*/  FADD.FTZ R102, R101, R0 ;  /* 0x0000000065667221 */ /* 0x004fca0000010000 */
        /* <DEDUP_REMOVED lines=63> */
.L_x_9628:
[----:B------:R-:W-:Y:S01]  /*1fc0*/  LOP3.LUT P0, RZ, R95, 0x1f, RZ, 0xc0, !PT ;  /* 0x0000001f5fff7812 */ /* 0x000fe2000780c0ff */
[----:B-1----:R-:W-:Y:S01]  /*1fd0*/  FADD.FTZ R99, R104, R101 ;  /* 0x0000006568637221 */ /* 0x002fe20000010000 */
[----:B------:R-:W-:Y:S01]  /*1fe0*/  LOP3.LUT R0, R91, 0x3, RZ, 0xc0, !PT ;  /* 0x000000035b007812 */ /* 0x000fe200078ec0ff */
[----:B------:R-:W-:Y:S10]  /*1ff0*/  WARPSYNC.ALL ;  /* 0x0000000000007948 */ /* 0x000ff40003800000 */
[----:B------:R-:W1:Y:S01]  /*2000*/  @!P0 S2R R102, SR_CgaCtaId ;  /* 0x0000000000668919 */ /* 0x000e620000008800 */
[----:B------:R-:W-:-:S02]  /*2010*/  @!P0 MOV R97, 0x400 ;  /* 0x0000040000618802 */ /* 0x000fc40000000f00 */
[----:B------:R-:W-:Y:S02]  /*2020*/  @!P0 IADD3 R91, R89, R0, RZ ;  /* 0x00000000595b8210 */ /* 0x000fe40007ffe0ff */
[----:B-1----:R-:W-:-:S04]  /*2030*/  @!P0 LEA R102, R102, R97, 0x18 ;  /* 0x0000006166668211 */ /* 0x002fc800078ec0ff */
        /* <DEDUP_REMOVED lines=24> */
[----:B------:R-:W3:Y:S04]  /*21c0*/  SHFL.DOWN PT, R101, R98, 0x2, 0x1f ;  /* 0x08401f0062657f89 */ /* 0x000ee800000e0000 */
[----:B0-----:R-:W0:Y:S01]  /*21d0*/  SHFL.DOWN PT, R104, R99, 0x2, 0x1f ;  /* 0x08401f0063687f89 */ /* 0x001e2200000e0000 */
[----:B-1----:R-:W-:-:S02]  /*21e0*/  IADD3 R103, R103, R108, RZ ;  /* 0x0000006c67677210 */ /* 0x002fc40007ffe0ff */
[----:B------:R-:W-:Y:S02]  /*21f0*/  I2FP.F32.S32 R108, R108 ;  /* 0x0000006c006c7245 */ /* 0x000fe40000201400 */
[----:B------:R-:W-:Y:S01]  /*2200*/  I2FP.F32.S32 R103, R103 ;  /* 0x0000006700677245 */ /* 0x000fe20000201400 */
[C---:B---3--:R-:W-:Y:S01]  /*2210*/  FMUL.FTZ R106, R101.reuse, R102 ;  /* 0x00000066656a7220 */ /* 0x048fe20000410000 */
[----:B------:R-:W-:-:S04]  /*2220*/  FADD.FTZ R101, -R101, R98 ;  /* 0x0000006265657221 */ /* 0x000fc80000010100 */
[----:B------:R-:W1:Y:S01]  /*2230*/  MUFU.RCP R103, R103 ;  /* 0x0000006700677308 */ /* 0x000e620000001000 */
[----:B------:R-:W-:Y:S01]  /*2240*/  FFMA.FTZ R106, R97, R98, R106 ;  /* 0x00000062616a7223 */ /* 0x000fe2000001006a */
[----:B------:R-:W-:Y:S01]  /*2250*/  FMUL.FTZ R101, R101, R101 ;  /* 0x0000006565657220 */ /* 0x000fe20000410000 */
[----:B0-----:R-:W-:Y:S02]  /*2260*/  FADD.FTZ R104, R104, R99 ;  /* 0x0000006368687221 */ /* 0x001fe40000010000 */
        /* <DEDUP_REMOVED lines=12> */
[----:B-1----:R-:W-:Y:S01]  /*2330*/  FMUL.FTZ R104, R103, R104 ;  /* 0x0000006867687220 */ /* 0x002fe20000410000 */
[----:B--2---:R-:W-:Y:S02]  /*2340*/  FADD.FTZ R98, R101, R98 ;  /* 0x0000006265627221 */ /* 0x004fe40000010000 */
[----:B------:R-:W-:Y:S02]  /*2350*/  FMUL.FTZ R102, R102, R108 ;  /* 0x0000006c66667220 */ /* 0x000fe40000410000 */
[----:B------:R-:W1:Y:S02]  /*2360*/  SHFL.IDX PT, R101, R104, RZ, 0x1f ;  /* 0x00001fff68657589 */ /* 0x000e6400000e0000 */
[----:B------:R-:W-:-:S02]  /*2370*/  FFMA.FTZ R89, R103, R102, R98 ;  /* 0x0000006667597223 */ /* 0x000fc40000010062 */
[----:B------:R-:W2:Y:S03]  /*2380*/  @!P0 LDC.64 R102, c[0x0][0x250] ;  /* 0x00009400ff668b82 */ /* 0x000ea60000000a00 */
[----:B------:R-:W0:Y:S05]  /*2390*/  SHFL.IDX PT, R106, R89, RZ, 0x1f ;  /* 0x00001fff596a7589 */ /* 0x000e2a00000e0000 */
        /* <DEDUP_REMOVED lines=55> */
.L_x_9614:
[----:B------:R-:W-:Y:S05]  /*2710*/  BSYNC B1 ;  /* 0x0000000000017941 */ /* 0x000fea0003800000 */
.L_x_9613:
        /* <DEDUP_REMOVED lines=34> */
.L_x_9616:
[----:B------:R-:W-:Y:S05]  /*2940*/  BSYNC B1 ;  /* 0x0000000000017941 */ /* 0x000fea0003800000 */
.L_x_9615:
        /* <DEDUP_REMOVED lines=32> */
.L_x_9612:
[----:B------:R-:W-:Y:S05]  /*2b50*/  BSYNC B0 ;  /* 0x0000000000007941 */ /* 0x000fea0003800000 */
.L_x_9611:
[----:B------:R-:W-:Y:S02]  /*2b60*/  IADD3 R3, R3, UR8, RZ ;  /* 0x0000000803037c10 */ /* 0x000fe4000fffe0ff */
[----:B------:R-:W-:Y:S02]  /*2b70*/  SEL R0, RZ, 0x1, P1 ;  /* 0x00000001ff007807 */ /* 0x000fe40000800000 */
[----:B------:R-:W-:-:S13]  /*2b80*/  ISETP.GE.AND P0, PT, R3, UR9, PT ;  /* 0x0000000903007c0c */ /* 0x000fda000bf06270 */
[----:B------:R-:W-:Y:S05]  /*2b90*/  @!P0 BRA `(.L_x_9617) ;  /* 0xffffffd800a48947 */ /* 0x000fea000383ffff */
[----:B------:R-:W-:Y:S05]  /*2ba0*/  EXIT ;  /* 0x000000000000794d */ /* 0x000fea0003800000 */
.L_x_9610:
[----:B------:R-:W-:Y:S01]  /*2bb0*/  HFMA2.MMA R107, -RZ, RZ, 0, 5.9604644775390625e-08 ;  /* 0x00000001ff6b7435 */ /* 0x000fe200000001ff */
[----:B------:R-:W-:Y:S02]  /*2bc0*/  MOV R108, R97 ;  /* 0x00000061006c7202 */ /* 0x000fe40000000f00 */
[----:B------:R-:W-:Y:S02]  /*2bd0*/  MOV R110, 0x1f ;  /* 0x0000001f006e7802 */ /* 0x000fe40000000f00 */
[----:B------:R-:W-:-:S07]  /*2be0*/  MOV R105, 0xffffffff ;  /* 0xffffffff00697802 */ /* 0x000fce0000000f00 */
[----:B-12--5:R-:W-:Y:S05]  /*2bf0*/  WARPSYNC.COLLECTIVE R105, `(.L_x_9618) ;  /* 0x0000000069087348 */ /* 0x026fea0003c00000 */
[----:B------:R0:W3:Y:S02]  /*2c00*/  SHFL.BFLY P6, R106, R108, R107, R110 ;  /* 0x0c00006b6c6a7389 */ /* 0x0000e400000c006e */
[----:B0123-5:R-:W-:Y:S01]  /*2c10*/  ENDCOLLECTIVE ;  /* 0x000000000000791b */ /* 0x02ffe20003800000 */
.L_x_9618:
[----:B------:R-:W-:Y:S01]  /*2c20*/  HFMA2.MMA R107, -RZ, RZ, 0, 1.1920928955078125e-07 ;  /* 0x00000002ff6b7435 */ /* 0x000fe200000001ff */
[----:B------:R-:W-:-:S05]  /*2c30*/  MOV R0, R106 ;  /* 0x0000006a00007202 */ /* 0x000fca0000000f00 */
[----:B------:R-:W-:-:S05]  /*2c40*/  FADD.FTZ R99, R97, R0 ;  /* 0x0000000061637221 */ /* 0x000fca0000010000 */
[----:B------:R-:W-:-:S07]  /*2c50*/  MOV R108, R99 ;  /* 0x00000063006c7202 */ /* 0x000fce0000000f00 */
[----:B------:R-:W-:Y:S05]  /*2c60*/  WARPSYNC.COLLECTIVE R105, `(.L_x_9619) ;  /* 0x0000000069087348 */ /* 0x000fea0003c00000 */
[----:B------:R0:W1:Y:S02]  /*2c70*/  SHFL.BFLY P6, R106, R108, R107, R110 ;  /* 0x0c00006b6c6a7389 */ /* 0x00006400000c006e */
[----:B01----:R-:W-:Y:S01]  /*2c80*/  ENDCOLLECTIVE ;  /* 0x000000000000791b */ /* 0x003fe20003800000 */
.L_x_9619:
[----:B------:R-:W-:Y:S01]  /*2c90*/  HFMA2.MMA R107, -RZ, RZ, 0, 2.384185791015625e-07 ;  /* 0x00000004ff6b7435 */ /* 0x000fe200000001ff */
[----:B------:R-:W-:-:S05]  /*2ca0*/  MOV R0, R106 ;  /* 0x0000006a00007202 */ /* 0x000fca0000000f00 */
[----:B------:R-:W-:-:S05]  /*2cb0*/  FADD.FTZ R101, R99, R0 ;  /* 0x0000000063657221 */ /* 0x000fca0000010000 */
[----:B------:R-:W-:-:S07]  /*2cc0*/  MOV R108, R101 ;  /* 0x00000065006c7202 */ /* 0x000fce0000000f00 */
[----:B------:R-:W-:Y:S05]  /*2cd0*/  WARPSYNC.COLLECTIVE R105, `(.L_x_9620) ;  /* 0x0000000069087348 */ /* 0x000fea0003c00000 */
[----:B------:R0:W1:Y:S02]  /*2ce0*/  SHFL.BFLY P6, R106, R108, R107, R110 ;  /* 0x0c00006b6c6a7389 */ /* 0x00006400000c006e */
[----:B01----:R-:W-:Y:S01]  /*2cf0*/  ENDCOLLECTIVE ;  /* 0x000000000000791b */ /* 0x003fe20003800000 */
.L_x_9620:
[----:B------:R-:W-:Y:S01]  /*2d00*/  HFMA2.MMA R107, -RZ, RZ, 0, 4.76837158203125e-07 ;  /* 0x00000008ff6b7435 */ /* 0x000fe200000001ff */
[----:B------:R-:W-:-:S05]  /*2d10*/  MOV R0, R106 ;  /* 0x0000006a00007202 */ /* 0x000fca0000000f00 */
[----:B------:R-:W-:-:S05]  /*2d20*/  FADD.FTZ R102, R101, R0 ;  /* 0x0000000065667221 */ /* 0x000fca0000010000 */
[----:B------:R-:W-:-:S07]  /*2d30*/  MOV R108, R102 ;  /* 0x00000066006c7202 */ /* 0x000fce0000000f00 */
[----:B------:R-:W-:Y:S05]  /*2d40*/  WARPSYNC.COLLECTIVE R105, `(.L_x_9621) ;  /* 0x0000000069087348 */ /* 0x000fea0003c00000 */
[----:B------:R0:W1:Y:S02]  /*2d50*/  SHFL.BFLY P6, R106, R108, R107, R110 ;  /* 0x0c00006b6c6a7389 */ /* 0x00006400000c006e */
[----:B01----:R-:W-:Y:S01]  /*2d60*/  ENDCOLLECTIVE ;  /* 0x000000000000791b */ /* 0x003fe20003800000 */
.L_x_9621:
[----:B------:R-:W-:Y:S01]  /*2d70*/  HFMA2.MMA R107, -RZ, RZ, 0, 9.5367431640625e-07 ;  /* 0x00000010ff6b7435 */ /* 0x000fe200000001ff */
[----:B------:R-:W-:-:S05]  /*2d80*/  MOV R103, R106 ;  /* 0x0000006a00677202 */ /* 0x000fca0000000f00 */
[----:B------:R-:W-:-:S05]  /*2d90*/  FADD.FTZ R103, R102, R103 ;  /* 0x0000006766677221 */ /* 0x000fca0000010000 */
[----:B------:R-:W-:-:S07]  /*2da0*/  MOV R108, R103 ;  /* 0x00000067006c7202 */ /* 0x000fce0000000f00 */
[----:B------:R-:W-:Y:S05]  /*2db0*/  WARPSYNC.COLLECTIVE R105, `(.L_x_9622) ;  /* 0x0000000069087348 */ /* 0x000fea0003c00000 */
[----:B------:R0:W1:Y:S02]  /*2dc0*/  SHFL.BFLY P6, R106, R108, R107, R110 ;  /* 0x0c00006b6c6a7389 */ /* 0x00006400000c006e */
[----:B01----:R-:W-:Y:S01]  /*2dd0*/  ENDCOLLECTIVE ;  /* 0x000000000000791b */ /* 0x003fe20003800000 */
.L_x_9622:
        /* <DEDUP_REMOVED lines=57> */
.L_x_9623:
[----:B------:R-:W-:Y:S01]  /*3170*/  HFMA2.MMA R107, -RZ, RZ, 0, 1.1920928955078125e-07 ;  /* 0x00000002ff6b7435 */ /* 0x000fe200000001ff */
[----:B------:R-:W-:-:S05]  /*3180*/  MOV R97, R106 ;  /* 0x0000006a00617202 */ /* 0x000fca0000000f00 */
[----:B------:R-:W-:-:S05]  /*3190*/  FADD.FTZ R97, R0, R97 ;  /* 0x0000006100617221 */ /* 0x000fca0000010000 */
[----:B------:R-:W-:-:S07]  /*31a0*/  MOV R108, R97 ;  /* 0x00000061006c7202 */ /* 0x000fce0000000f00 */
[----:B------:R-:W-:Y:S05]  /*31b0*/  WARPSYNC.COLLECTIVE R105, `(.L_x_9624) ;  /* 0x0000000069087348 */ /* 0x000fea0003c00000 */
[----:B------:R0:W1:Y:S02]  /*31c0*/  SHFL.BFLY P6, R106, R108, R107, R110 ;  /* 0x0c00006b6c6a7389 */ /* 0x00006400000c006e */
[----:B01----:R-:W-:Y:S01]  /*31d0*/  ENDCOLLECTIVE ;  /* 0x000000000000791b */ /* 0x003fe20003800000 */
.L_x_9624:
[----:B------:R-:W-:Y:S01]  /*31e0*/  HFMA2.MMA R107, -RZ, RZ, 0, 2.384185791015625e-07 ;  /* 0x00000004ff6b7435 */ /* 0x000fe200000001ff */
[----:B------:R-:W-:-:S05]  /*31f0*/  MOV R102, R106 ;  /* 0x0000006a00667202 */ /* 0x000fca0000000f00 */
[----:B------:R-:W-:-:S05]  /*3200*/  FADD.FTZ R102, R97, R102 ;  /* 0x0000006661667221 */ /* 0x000fca0000010000 */
[----:B------:R-:W-:-:S07]  /*3210*/  MOV R108, R102 ;  /* 0x00000066006c7202 */ /* 0x000fce0000000f00 */
[----:B------:R-:W-:Y:S05]  /*3220*/  WARPSYNC.COLLECTIVE R105, `(.L_x_9625) ;  /* 0x0000000069087348 */ /* 0x000fea0003c00000 */
[----:B------:R0:W1:Y:S02]  /*3230*/  SHFL.BFLY P6, R106, R108, R107, R110 ;  /* 0x0c00006b6c6a7389 */ /* 0x00006400000c006e */
[----:B01----:R-:W-:Y:S01]  /*3240*/  ENDCOLLECTIVE ;  /* 0x000000000000791b */ /* 0x003fe20003800000 */
.L_x_9625:
[----:B------:R-:W-:Y:S01]  /*3250*/  HFMA2.MMA R107, -RZ, RZ, 0, 4.76837158203125e-07 ;  /* 0x00000008ff6b7435 */ /* 0x000fe200000001ff */
[----:B------:R-:W-:-:S05]  /*3260*/  MOV R99, R106 ;  /* 0x0000006a00637202 */ /* 0x000fca0000000f00 */
[----:B------:R-:W-:-:S05]  /*3270*/  FADD.FTZ R99, R102, R99 ;  /* 0x0000006366637221 */ /* 0x000fca0000010000 */
[----:B------:R-:W-:-:S07]  /*3280*/  MOV R108, R99 ;  /* 0x00000063006c7202 */ /* 0x000fce0000000f00 */
[----:B------:R-:W-:Y:S05]  /*3290*/  WARPSYNC.COLLECTIVE R105, `(.L_x_9626) ;  /* 0x0000000069087348 */ /* 0x000fea0003c00000 */
[----:B------:R0:W1:Y:S02]  /*32a0*/  SHFL.BFLY P6, R106, R108, R107, R110 ;  /* 0x0c00006b6c6a7389 */ /* 0x00006400000c006e */
[----:B01----:R-:W-:Y:S01]  /*32b0*/  ENDCOLLECTIVE ;  /* 0x000000000000791b */ /* 0x003fe20003800000 */
.L_x_9626:
[----:B------:R-:W-:Y:S01]  /*32c0*/  HFMA2.MMA R107, -RZ, RZ, 0, 9.5367431640625e-07 ;  /* 0x00000010ff6b7435 */ /* 0x000fe200000001ff */
[----:B------:R-:W-:-:S05]  /*32d0*/  MOV R104, R106 ;  /* 0x0000006a00687202 */ /* 0x000fca0000000f00 */
[----:B------:R-:W-:-:S05]  /*32e0*/  FADD.FTZ R104, R99, R104 ;  /* 0x0000006863687221 */ /* 0x000fca0000010000 */
[----:B------:R-:W-:-:S07]  /*32f0*/  MOV R108, R104 ;  /* 0x00000068006c7202 */ /* 0x000fce0000000f00 */
[----:B------:R-:W-:Y:S05]  /*3300*/  WARPSYNC.COLLECTIVE R105, `(.L_x_9627) ;  /* 0x0000000069087348 */ /* 0x000fea0003c00000 */
[----:B------:R0:W1:Y:S02]  /*3310*/  SHFL.BFLY P6, R106, R108, R107, R110 ;  /* 0x0c00006b6c6a7389 */ /* 0x00006400000c006e */
[----:B01----:R-:W-:Y:S01]  /*3320*/  ENDCOLLECTIVE ;  /* 0x000000000000791b */ /* 0x003fe20003800000 */
.L_x_9627:
[----:B------:R-:W-:Y:S01]  /*3330*/  MOV R101, R106 ;  /* 0x0000006a00657202 */ /* 0x000fe20000000f00 */
[----:B------:R-:W-:Y:S06]  /*3340*/  BRA `(.L_x_9628) ;  /* 0xffffffec001c7947 */ /* 0x000fec000383ffff */
.L_x_9629:
        /* <DEDUP_REMOVED lines=11> */
.L_x_23274:


//--------------------- .text._ZN10layer_norm13ln_fwd_kernelINS_13Kernel_traitsIf13__nv_bfloat16fS2_fjLj3072ELj1ELj1ELj4ELj16ENS_18Kernel_traits_baseILj3072EfS2_fS2_fjLj128EEEEELb0ELb0ELb1ELb1EEEvNS_9FwdParamsE --------------------------
	.section	.text._ZN10layer_norm13ln_fwd_kernelINS_13Kernel_traitsIf13__nv_bfloat16fS2_fjLj3072ELj1ELj1ELj4ELj16ENS_18Kernel_traits_baseILj3072EfS2_fS2_fjLj128EEEEELb0ELb0ELb1ELb1EEEvNS_9FwdParamsE,"ax",@progbits
	.align	128
        .global         _ZN10layer_norm13ln_fwd_kernelINS_13Kernel_traitsIf13__nv_bfloat16fS2_fjLj3072ELj1ELj1ELj4ELj16ENS_18Kernel_traits_baseILj3072EfS2_fS2_fjLj128EEEEELb0ELb0ELb1ELb1EEEvNS_9FwdParamsE
        .type           _ZN10layer_norm13ln_fwd_kernelINS_13Kernel_traitsIf13__nv_bfloat16fS2_fjLj3072ELj1ELj1ELj4ELj16ENS_18Kernel_traits_baseILj3072EfS2_fS2_fjLj128EEEEELb0ELb0ELb1ELb1EEEvNS_9FwdParamsE,@function
        .size           _ZN10layer_norm13ln_fwd_kernelINS_13Kernel_traitsIf13__nv_bfloat16fS2_fjLj3072ELj1ELj1ELj4ELj16ENS_18Kernel_traits_baseILj3072EfS2_fS2_fjLj128EEEEELb0ELb0ELb1ELb1EEEvNS_9FwdParamsE,(.L_x_23275 - _ZN10layer_norm13ln_fwd_kernelINS_13Kernel_traitsIf13__nv_bfloat16fS2_fjLj3072ELj1ELj1ELj4ELj16ENS_18Kernel_traits_baseILj3072EfS2_fS2_fjLj128EEEEELb0ELb0ELb1ELb1EEEvNS_9FwdParamsE)
        .other          _ZN10layer_norm13ln_fwd_kernelINS_13Kernel_traitsIf13__nv_bfloat16fS2_fjLj3072ELj1ELj1ELj4ELj16ENS_18Kernel_traits_baseILj3072EfS2_fS2_fjLj128EEEEELb0ELb0ELb1ELb1EEEvNS_9FwdParamsE,@"STO_CUDA_ENTRY STV_DEFAULT"
_ZN10layer_norm13ln_fwd_kernelINS_13Kernel_traitsIf13__nv_bfloat16fS2_fjLj3072ELj1ELj1ELj4ELj16ENS_18Kernel_traits_baseILj3072EfS2_fS2_fjLj128EEEEELb0ELb0ELb1ELb1EEEvNS_9FwdParamsE:
.text._ZN10layer_norm13ln_fwd_kernelINS_13Kernel_traitsIf13__nv_bfloat16fS2_fjLj3072ELj1ELj1ELj4ELj16ENS_18Kernel_traits_baseILj3072EfS2_fS2_fjLj128EEEEELb0ELb0ELb1ELb1EEEvNS_9FwdParamsE:
        /* <DEDUP_REMOVED lines=50> */
[----:B------:R-:W-:Y:S01]  /*0320*/  ULDC.64 UR8, c[0x0][0x210] ;  /* 0x0000840000087ab9 */ /* 0x000fe20000000a00 */
[----:B------:R-:W-:-:S02]  /*0330*/  LOP3.LUT R3, R3, 0x3, RZ, 0xc0, !PT ;  /* 0x0000000303037812 */ /* 0x000fc400078ec0ff */
[----:B------:R-:W-:Y:S02]  /*0340*/  IADD3 R2, R91, 0x4, RZ ;  /* 0x000000045b027810 */ /* 0x000fe40007ffe0ff */
[----:B------:R-:W-:Y:S01]  /*0350*/  ISETP.NE.AND P4, PT, RZ, UR6, PT ;  /* 0x00000006ff007c0c */ /* 0x000fe2000bf85270 */
[----:B0-----:R-:W-:-:S12]  /*0360*/  ULDC UR6, c[0x0][0x290] ;  /* 0x0000a40000067ab9 */ /* 0x001fd80000000800 */
.L_x_9681:
[----:B0-----:R-:W0:Y:S08]  /*0370*/  LDC.64 R98, c[0x0][0x230] ;  /* 0x00008c00ff627b82 */ /* 0x001e300000000a00 */
[----:B------:R-:W1:Y:S08]  /*0380*/  LDC.64 R64, c[0x0][0x280] ;  /* 0x0000a000ff407b82 */ /* 0x000e700000000a00 */
[----:B------:R-:W2:Y:S01]  /*0390*/  LDC R93, c[0x0][0x218] ;  /* 0x00008600ff5d7b82 */ /* 0x000ea20000000800 */
[----:B0-----:R-:W-:-:S07]  /*03a0*/  ISETP.NE.U32.AND P0, PT, R98, RZ, PT ;  /* 0x000000ff6200720c */ /* 0x001fce0003f05070 */
[----:B------:R-:W0:Y:S01]  /*03b0*/  LDC.64 R94, c[0x0][0x288] ;  /* 0x0000a200ff5e7b82 */ /* 0x000e220000000a00 */
[----:B------:R-:W-:Y:S01]  /*03c0*/  ISETP.NE.AND.EX P0, PT, R99, RZ, PT, P0 ;  /* 0x000000ff6300720c */ /* 0x000fe20003f05300 */
[----:B-1----:R-:W-:-:S06]  /*03d0*/  IMAD.WIDE R64, R90, 0x4, R64 ;  /* 0x000000045a407825 */ /* 0x002fcc00078e0240 */
[----:B------:R-:W1:Y:S01]  /*03e0*/  LDC.64 R96, c[0x0][0x238] ;  /* 0x00008e00ff607b82 */ /* 0x000e620000000a00 */
[----:B------:R-:W3:Y:S01]  /*03f0*/  LDG.E R70, desc[UR4][R64.64] ;  /* 0x0000000440467981 */ /* 0x000ee2000c1e1900 */
[----:B--2---:R-:W-:-:S06]  /*0400*/  IMAD R68, R90, R93, RZ ;  /* 0x0000005d5a447224 */ /* 0x004fcc00078e02ff */
[----:B------:R-:W2:Y:S01]  /*0410*/  @P0 LDC.64 R66, c[0x0][0x230] ;  /* 0x00008c00ff420b82 */ /* 0x000ea20000000a00 */
[----:B------:R-:W-:-:S04]  /*0420*/  SHF.R.S32.HI R69, RZ, 0x1f, R68 ;  /* 0x0000001fff457819 */ /* 0x000fc80000011444 */
[----:B------:R-:W-:Y:S01]  /*0430*/  LEA.HI R69, R69, R68, RZ, 0x3 ;  /* 0x0000004445457211 */ /* 0x000fe200078f18ff */
[----:B0-----:R-:W-:Y:S02]  /*0440*/  IMAD.WIDE R94, R90, 0x4, R94 ;  /* 0x000000045a5e7825 */ /* 0x001fe400078e025e */
[----:B------:R-:W0:Y:S01]  /*0450*/  @P0 LDC.64 R76, c[0x0][0x230] ;  /* 0x00008c00ff4c0b82 */ /* 0x000e220000000a00 */
[----:B------:R-:W-:-:S03]  /*0460*/  LEA.HI.SX32 R75, R69, R88, 0x1d ;  /* 0x00000058454b7211 */ /* 0x000fc600078feaff */
[----:B-----5:R-:W5:Y:S02]  /*0470*/  LDG.E R94, desc[UR4][R94.64] ;  /* 0x000000045e5e7981 */ /* 0x020f64000c1e1900 */
[----:B--2---:R-:W-:-:S05]  /*0480*/  @P0 IMAD.WIDE.U32 R66, R75, 0x20, R66 ;  /* 0x000000204b420825 */ /* 0x004fca00078e0042 */
[----:B------:R-:W2:Y:S04]  /*0490*/  @P0 LDG.E.128 R52, desc[UR4][R66.64] ;  /* 0x0000000442340981 */ /* 0x000ea8000c1e1d00 */
[----:B------:R4:W4:Y:S01]  /*04a0*/  @P0 LDG.E.128 R56, desc[UR4][R66.64+0x10] ;  /* 0x0000100442380981 */ /* 0x000922000c1e1d00 */
[----:B------:R-:W-:Y:S02]  /*04b0*/  MOV R80, RZ ;  /* 0x000000ff00507202 */ /* 0x000fe40000000f00 */
[C---:B------:R-:W-:Y:S01]  /*04c0*/  IADD3 R81, R75.reuse, 0x80, RZ ;  /* 0x000000804b517810 */ /* 0x040fe20007ffe0ff */
[----:B------:R-:W-:Y:S01]  /*04d0*/  BSSY B0, `(.L_x_9630) ;  /* 0x0000029000007945 */ /* 0x000fe20003800000 */
[----:B-1----:R-:W-:-:S04]  /*04e0*/  IMAD.WIDE.U32 R72, R75, 0x20, R96 ;  /* 0x000000204b487825 */ /* 0x002fc800078e0060 */
[----:B0-----:R-:W-:Y:S01]  /*04f0*/  @P0 IMAD.WIDE.U32 R76, R81, 0x20, R76 ;  /* 0x00000020514c0825 */ /* 0x001fe200078e004c */
[C---:B---3--:R-:W-:Y:S02]  /*0500*/  ISETP.GE.AND P5, PT, R70.reuse, 0x1, PT ;  /* 0x000000014600780c */ /* 0x048fe40003fa6270 */
[----:B------:R-:W-:-:S11]  /*0510*/  ISETP.GT.AND P6, PT, R70, RZ, PT ;  /* 0x000000ff4600720c */ /* 0x000fd60003fc4270 */
[----:B------:R-:W-:Y:S01]  /*0520*/  @P5 IADD3 R68, R70, -0x1, RZ ;  /* 0xffffffff46445810 */ /* 0x000fe20007ffe0ff */
[----:B------:R-:W4:Y:S04]  /*0530*/  @P5 LDC.64 R64, c[0x0][0x220] ;  /* 0x00008800ff405b82 */ /* 0x000f280000000a00 */
[----:B------:R-:W-:Y:S01]  /*0540*/  @P5 IMAD R68, R68, R93, RZ ;  /* 0x0000005d44445224 */ /* 0x000fe200078e02ff */
[C---:B------:R-:W-:Y:S02]  /*0550*/  @!P6 ISETP.NE.U32.AND P1, PT, R98.reuse, RZ, PT ;  /* 0x000000ff6200e20c */ /* 0x040fe40003f25070 */
[----:B------:R-:W-:Y:S02]  /*0560*/  @!P6 ISETP.NE.U32.AND P3, PT, R98, RZ, PT ;  /* 0x000000ff6200e20c */ /* 0x000fe40003f65070 */
[----:B------:R-:W-:-:S02]  /*0570*/  @P5 SHF.R.S32.HI R69, RZ, 0x1f, R68 ;  /* 0x0000001fff455819 */ /* 0x000fc40000011444 */
[----:B------:R-:W-:Y:S02]  /*0580*/  @!P6 ISETP.NE.AND.EX P1, PT, R99, RZ, PT, P1 ;  /* 0x000000ff6300e20c */ /* 0x000fe40003f25310 */
[----:B------:R-:W-:Y:S02]  /*0590*/  @P5 LEA.HI R69, R69, R68, RZ, 0x3 ;  /* 0x0000004445455211 */ /* 0x000fe400078f18ff */
[----:B------:R-:W-:Y:S02]  /*05a0*/  @!P6 ISETP.NE.AND.EX P3, PT, R99, RZ, PT, P3 ;  /* 0x000000ff6300e20c */ /* 0x000fe40003f65330 */
[----:B------:R-:W-:Y:S02]  /*05b0*/  @P5 LEA.HI.SX32 R80, R69, R88, 0x1d ;  /* 0x0000005845505211 */ /* 0x000fe400078feaff */
[----:B--2---:R-:W-:Y:S02]  /*05c0*/  @!P6 FSEL R69, R53, RZ, P1 ;  /* 0x000000ff3545e208 */ /* 0x004fe40000800000 */
[----:B------:R-:W-:-:S02]  /*05d0*/  @!P6 FSEL R70, R54, RZ, P3 ;  /* 0x000000ff3646e208 */ /* 0x000fc40001800000 */
[C---:B------:R-:W-:Y:S02]  /*05e0*/  @!P6 ISETP.NE.U32.AND P2, PT, R98.reuse, RZ, PT ;  /* 0x000000ff6200e20c */ /* 0x040fe40003f45070 */
[C---:B------:R-:W-:Y:S02]  /*05f0*/  @!P6 ISETP.NE.U32.AND P1, PT, R98.reuse, RZ, PT ;  /* 0x000000ff6200e20c */ /* 0x040fe40003f25070 */
[----:B------:R-:W-:Y:S02]  /*0600*/  @!P6 ISETP.NE.U32.AND P3, PT, R98, RZ, PT ;  /* 0x000000ff6200e20c */ /* 0x000fe40003f65070 */
[C---:B------:R-:W-:Y:S02]  /*0610*/  @!P6 ISETP.NE.AND.EX P2, PT, R99.reuse, RZ, PT, P2 ;  /* 0x000000ff6300e20c */ /* 0x040fe40003f45320 */
[C---:B------:R-:W-:Y:S02]  /*0620*/  @!P6 ISETP.NE.AND.EX P1, PT, R99.reuse, RZ, PT, P1 ;  /* 0x000000ff6300e20c */ /* 0x040fe40003f25310 */
[----:B------:R-:W-:Y:S01]  /*0630*/  @!P6 ISETP.NE.AND.EX P3, PT, R99, RZ, PT, P3 ;  /* 0x000000ff6300e20c */ /* 0x000fe20003f65330 */
[----:B----4-:R-:W-:Y:S01]  /*0640*/  @P5 IMAD.WIDE.U32 R66, R80, 0x10, R64 ;  /* 0x0000001050425825 */ /* 0x010fe200078e0040 */
[----:B------:R-:W-:-:S02]  /*0650*/  @!P6 FSEL R71, R55, RZ, P2 ;  /* 0x000000ff3747e208 */ /* 0x000fc40001000000 */
[----:B------:R-:W-:Y:S02]  /*0660*/  @!P6 FSEL R64, R56, RZ, P1 ;  /* 0x000000ff3840e208 */ /* 0x000fe40000800000 */
[----:B------:R-:W-:Y:S01]  /*0670*/  @!P6 FSEL R65, R57, RZ, P3 ;  /* 0x000000ff3941e208 */ /* 0x000fe20001800000 */
[----:B------:R0:W5:Y:S01]  /*0680*/  @P5 LDG.E.128 R60, desc[UR4][R66.64] ;  /* 0x00000004423c5981 */ /* 0x000162000c1e1d00 */
[C---:B------:R-:W-:Y:S02]  /*0690*/  @!P6 ISETP.NE.U32.AND P2, PT, R98.reuse, RZ, PT ;  /* 0x000000ff6200e20c */ /* 0x040fe40003f45070 */
[C---:B------:R-:W-:Y:S02]  /*06a0*/  @!P6 ISETP.NE.U32.AND P1, PT, R98.reuse, RZ, PT ;  /* 0x000000ff6200e20c */ /* 0x040fe40003f25070 */
[----:B------:R-:W-:Y:S02]  /*06b0*/  @!P6 ISETP.NE.U32.AND P3, PT, R98, RZ, PT ;  /* 0x000000ff6200e20c */ /* 0x000fe40003f65070 */
[----:B------:R-:W-:-:S02]  /*06c0*/  @!P6 ISETP.NE.AND.EX P2, PT, R99, RZ, PT, P2 ;  /* 0x000000ff6300e20c */ /* 0x000fc40003f45320 */
[C---:B------:R-:W-:Y:S02]  /*06d0*/  @!P6 ISETP.NE.AND.EX P1, PT, R99.reuse, RZ, PT, P1 ;  /* 0x000000ff6300e20c */ /* 0x040fe40003f25310 */
        /* <DEDUP_REMOVED lines=8> */
.L_x_9631:
[----:B------:R-:W-:Y:S05]  /*0760*/  BSYNC B0 ;  /* 0x0000000000007941 */ /* 0x000fea0003800000 */
.L_x_9630:
[----:B------:R-:W-:Y:S04]  /*0770*/  BSSY B0, `(.L_x_9632) ;  /* 0x0000006000007945 */ /* 0x000fe80003800000 */
[----:B------:R-:W-:Y:S05]  /*0780*/  @!P6 BRA `(.L_x_9633) ;  /* 0x000000000010e947 */ /* 0x000fea0003800000 */
[----:B-----5:R-:W-:-:S04]  /*0790*/  PRMT R69, R60, 0x7632, R69 ;  /* 0x000076323c457816 */ /* 0x020fc80000000045 */
[----:B------:R-:W-:-:S05]  /*07a0*/  SHF.L.U32 R69, R69, 0x10, RZ ;  /* 0x0000001045457819 */ /* 0x000fca00000006ff */
[----:B------:R-:W-:-:S04]  /*07b0*/  FMUL.FTZ R69, R69, UR7 ;  /* 0x0000000745457c20 */ /* 0x000fc80008410000 */
[----:B------:R-:W-:-:S07]  /*07c0*/  @P0 FADD.FTZ R69, R53, R69 ;  /* 0x0000004535450221 */ /* 0x000fce0000010000 */
.L_x_9633:
[----:B------:R-:W-:Y:S05]  /*07d0*/  BSYNC B0 ;  /* 0x0000000000007941 */ /* 0x000fea0003800000 */
.L_x_9632:
[----:B------:R-:W-:Y:S04]  /*07e0*/  BSSY B0, `(.L_x_9634) ;  /* 0x0000005000007945 */ /* 0x000fe80003800000 */
[----:B------:R-:W-:Y:S05]  /*07f0*/  @!P6 BRA `(.L_x_9635) ;  /* 0x00000000000ce947 */ /* 0x000fea0003800000 */
[----:B-----5:R-:W-:-:S05]  /*0800*/  SHF.L.U32 R70, R61, 0x10, RZ ;  /* 0x000000103d467819 */ /* 0x020fca00000006ff */
[----:B------:R-:W-:-:S04]  /*0810*/  FMUL.FTZ R70, R70, UR7 ;  /* 0x0000000746467c20 */ /* 0x000fc80008410000 */
[----:B------:R-:W-:-:S07]  /*0820*/  @P0 FADD.FTZ R70, R54, R70 ;  /* 0x0000004636460221 */ /* 0x000fce0000010000 */
.L_x_9635:
[----:B------:R-:W-:Y:S05]  /*0830*/  BSYNC B0 ;  /* 0x0000000000007941 */ /* 0x000fea0003800000 */
.L_x_9634:
[----:B------:R-:W-:Y:S04]  /*0840*/  BSSY B0, `(.L_x_9636) ;  /* 0x0000006000007945 */ /* 0x000fe80003800000 */
[----:B------:R-:W-:Y:S05]  /*0850*/  @!P6 BRA `(.L_x_9637) ;  /* 0x000000000010e947 */ /* 0x000fea0003800000 */
[----:B-----5:R-:W-:-:S04]  /*0860*/  PRMT R71, R61, 0x7632, R71 ;  /* 0x000076323d477816 */ /* 0x020fc80000000047 */
[----:B------:R-:W-:-:S05]  /*0870*/  SHF.L.U32 R71, R71, 0x10, RZ ;  /* 0x0000001047477819 */ /* 0x000fca00000006ff */
[----:B------:R-:W-:-:S04]  /*0880*/  FMUL.FTZ R71, R71, UR7 ;  /* 0x0000000747477c20 */ /* 0x000fc80008410000 */
[----:B------:R-:W-:-:S07]  /*0890*/  @P0 FADD.FTZ R71, R55, R71 ;  /* 0x0000004737470221 */ /* 0x000fce0000010000 */
.L_x_9637:
[----:B------:R-:W-:Y:S05]  /*08a0*/  BSYNC B0 ;  /* 0x0000000000007941 */ /* 0x000fea0003800000 */
.L_x_9636:
[----:B------:R-:W-:Y:S04]  /*08b0*/  BSSY B0, `(.L_x_9638) ;  /* 0x0000005000007945 */ /* 0x000fe80003800000 */
[----:B------:R-:W-:Y:S05]  /*08c0*/  @!P6 BRA `(.L_x_9639) ;  /* 0x00000000000ce947 */ /* 0x000fea0003800000 */
[----:B-----5:R-:W-:-:S05]  /*08d0*/  SHF.L.U32 R64, R62, 0x10, RZ ;  /* 0x000000103e407819 */ /* 0x020fca00000006ff */
[----:B------:R-:W-:-:S04]  /*08e0*/  FMUL.FTZ R64, R64, UR7 ;  /* 0x0000000740407c20 */ /* 0x000fc80008410000 */
[----:B------:R-:W-:-:S07]  /*08f0*/  @P0 FADD.FTZ R64, R56, R64 ;  /* 0x0000004038400221 */ /* 0x000fce0000010000 */
.L_x_9639:
[----:B------:R-:W-:Y:S05]  /*0900*/  BSYNC B0 ;  /* 0x0000000000007941 */ /* 0x000fea0003800000 */
.L_x_9638:
[----:B------:R-:W-:Y:S04]  /*0910*/  BSSY B0, `(.L_x_9640) ;  /* 0x0000006000007945 */ /* 0x000fe80003800000 */
[----:B------:R-:W-:Y:S05]  /*0920*/  @!P6 BRA `(.L_x_9641) ;  /* 0x000000000010e947 */ /* 0x000fea0003800000 */
[----:B-----5:R-:W-:-:S04]  /*0930*/  PRMT R65, R62, 0x7632, R65 ;  /* 0x000076323e417816 */ /* 0x020fc80000000041 */
[----:B------:R-:W-:-:S05]  /*0940*/  SHF.L.U32 R65, R65, 0x10, RZ ;  /* 0x0000001041417819 */ /* 0x000fca00000006ff */
[----:B------:R-:W-:-:S04]  /*0950*/  FMUL.FTZ R65, R65, UR7 ;  /* 0x0000000741417c20 */ /* 0x000fc80008410000 */
[----:B------:R-:W-:-:S07]  /*0960*/  @P0 FADD.FTZ R65, R57, R65 ;  /* 0x0000004139410221 */ /* 0x000fce0000010000 */
.L_x_9641:
[----:B------:R-:W-:Y:S05]  /*0970*/  BSYNC B0 ;  /* 0x0000000000007941 */ /* 0x000fea0003800000 */
.L_x_9640:
[----:B------:R-:W-:Y:S04]  /*0980*/  BSSY B0, `(.L_x_9642) ;  /* 0x0000005000007945 */ /* 0x000fe80003800000 */
[----:B------:R-:W-:Y:S05]  /*0990*/  @!P6 BRA `(.L_x_9643) ;  /* 0x00000000000ce947 */ /* 0x000fea0003800000 */
[----:B-----5:R-:W-:-:S05]  /*09a0*/  SHF.L.U32 R66, R63, 0x10, RZ ;  /* 0x000000103f427819 */ /* 0x020fca00000006ff */
[----:B------:R-:W-:-:S04]  /*09b0*/  FMUL.FTZ R66, R66, UR7 ;  /* 0x0000000742427c20 */ /* 0x000fc80008410000 */
[----:B------:R-:W-:-:S07]  /*09c0*/  @P0 FADD.FTZ R66, R58, R66 ;  /* 0x000000423a420221 */ /* 0x000fce0000010000 */
.L_x_9643:
[----:B------:R-:W-:Y:S05]  /*09d0*/  BSYNC B0 ;  /* 0x0000000000007941 */ /* 0x000fea0003800000 */
.L_x_9642:
[----:B------:R-:W-:Y:S04]  /*09e0*/  BSSY B0, `(.L_x_9644) ;  /* 0x0000006000007945 */ /* 0x000fe80003800000 */
[----:B------:R-:W-:Y:S05]  /*09f0*/  @!P6 BRA `(.L_x_9645) ;  /* 0x000000000010e947 */ /* 0x000fea0003800000 */
[----:B-----5:R-:W-:-:S04]  /*0a00*/  PRMT R67, R63, 0x7632, R67 ;  /* 0x000076323f437816 */ /* 0x020fc80000000043 */
[----:B------:R-:W-:-:S05]  /*0a10*/  SHF.L.U32 R67, R67, 0x10, RZ ;  /* 0x0000001043437819 */ /* 0x000fca00000006ff */
[----:B------:R-:W-:-:S04]  /*0a20*/  FMUL.FTZ R67, R67, UR7 ;  /* 0x0000000743437c20 */ /* 0x000fc80008410000 */
[----:B------:R-:W-:-:S07]  /*0a30*/  @P0 FADD.FTZ R67, R59, R67 ;  /* 0x000000433b430221 */ /* 0x000fce0000010000 */
.L_x_9645:
[----:B------:R-:W-:Y:S05]  /*0a40*/  BSYNC B0 ;  /* 0x0000000000007941 */ /* 0x000fea0003800000 */
.L_x_9644:
[----:B------:R-:W-:Y:S01]  /*0a50*/  STG.E.128 desc[UR4][R72.64], R68 ;  /* 0x0000004448007986 */ /* 0x000fe2000c101d04 */
[----:B------:R-:W0:Y:S03]  /*0a60*/  @P5 LDC.64 R82, c[0x0][0x220] ;  /* 0x00008800ff525b82 */ /* 0x000e260000000a00 */
[----:B------:R1:W-:Y:S04]  /*0a70*/  STG.E.128 desc[UR4][R72.64+0x10], R64 ;  /* 0x0000104048007986 */ /* 0x0003e8000c101d04 */
[----:B------:R-:W2:Y:S01]  /*0a80*/  @P0 LDG.E.128 R52, desc[UR4][R76.64] ;  /* 0x000000044c340981 */ /* 0x000ea2000c1e1d00 */
[C---:B------:R-:W-:Y:S01]  /*0a90*/  @!P6 ISETP.NE.U32.AND P2, PT, R98.reuse, RZ, PT ;  /* 0x000000ff6200e20c */ /* 0x040fe20003f45070 */
[----:B------:R-:W3:Y:S02]  /*0aa0*/  @P0 LDC.64 R84, c[0x0][0x230] ;  /* 0x00008c00ff540b82 */ /* 0x000ee40000000a00 */
[----:B------:R-:W1:Y:S01]  /*0ab0*/  @P0 LDG.E.128 R56, desc[UR4][R76.64+0x10] ;  /* 0x000010044c380981 */ /* 0x000e62000c1e1d00 */
[----:B------:R-:W-:-:S02]  /*0ac0*/  @!P6 ISETP.NE.U32.AND P3, PT, R98, RZ, PT ;  /* 0x000000ff6200e20c */ /* 0x000fc40003f65070 */
[C---:B------:R-:W-:Y:S02]  /*0ad0*/  @!P6 ISETP.NE.AND.EX P2, PT, R99.reuse, RZ, PT, P2 ;  /* 0x000000ff6300e20c */ /* 0x040fe40003f45320 */
[C---:B------:R-:W-:Y:S02]  /*0ae0*/  @!P6 ISETP.NE.AND.EX P3, PT, R99.reuse, RZ, PT, P3 ;  /* 0x000000ff6300e20c */ /* 0x040fe40003f65330 */
[----:B------:R-:W-:Y:S02]  /*0af0*/  @!P6 ISETP.NE.U32.AND P1, PT, R98, RZ, PT ;  /* 0x000000ff6200e20c */ /* 0x000fe40003f25070 */
[----:B------:R-:W-:Y:S02]  /*0b00*/  @P5 IADD3 R79, R80, 0x80, RZ ;  /* 0x00000080504f5810 */ /* 0x000fe40007ffe0ff */
[----:B------:R-:W-:-:S03]  /*0b10*/  @!P6 ISETP.NE.AND.EX P1, PT, R99, RZ, PT, P1 ;  /* 0x000000ff6300e20c */ /* 0x000fc60003f25310 */
[----:B0-----:R-:W-:Y:S01]  /*0b20*/  @P5 IMAD.WIDE.U32 R82, R79, 0x10, R82 ;  /* 0x000000104f525825 */ /* 0x001fe200078e0052 */
[----:B------:R-:W-:Y:S01]  /*0b30*/  IADD3 R95, R75, 0x100, RZ ;  /* 0x000001004b5f7810 */ /* 0x000fe20007ffe0ff */
[----:B------:R-:W-:Y:S03]  /*0b40*/  BSSY B0, `(.L_x_9646) ;  /* 0x000001a000007945 */ /* 0x000fe60003800000 */
[----:B-----5:R0:W5:Y:S01]  /*0b50*/  @P5 LDG.E.128 R60, desc[UR4][R82.64] ;  /* 0x00000004523c5981 */ /* 0x020162000c1e1d00 */
        /* <DEDUP_REMOVED lines=9> */
[----:B-1----:R-:W-:Y:S02]  /*0bf0*/  @!P6 FSEL R72, R56, RZ, P2 ;  /* 0x000000ff3848e208 */ /* 0x002fe40001000000 */
[----:B------:R-:W-:Y:S02]  /*0c00*/  @!P6 FSEL R73, R57, RZ, P3 ;  /* 0x000000ff3949e208 */ /* 0x000fe40001800000 */
[C---:B------:R-:W-:Y:S02]  /*0c10*/  @!P6 ISETP.NE.U32.AND P1, PT, R98.reuse, RZ, PT ;  /* 0x000000ff6200e20c */ /* 0x040fe40003f25070 */
[C---:B------:R-:W-:Y:S02]  /*0c20*/  @!P6 ISETP.NE.U32.AND P2, PT, R98.reuse, RZ, PT ;  /* 0x000000ff6200e20c */ /* 0x040fe40003f45070 */
[----:B------:R-:W-:-:S02]  /*0c30*/  @!P6 ISETP.NE.U32.AND P3, PT, R98, RZ, PT ;  /* 0x000000ff6200e20c */ /* 0x000fc40003f65070 */
[C---:B------:R-:W-:Y:S02]  /*0c40*/  @!P6 ISETP.NE.AND.EX P1, PT, R99.reuse, RZ, PT, P1 ;  /* 0x000000ff6300e20c */ /* 0x040fe40003f25310 */
[C---:B------:R-:W-:Y:S02]  /*0c50*/  @!P6 ISETP.NE.AND.EX P2, PT, R99.reuse, RZ, PT, P2 ;  /* 0x000000ff6300e20c */ /* 0x040fe40003f45320 */
[----:B------:R-:W-:Y:S02]  /*0c60*/  @!P6 ISETP.NE.AND.EX P3, PT, R99, RZ, PT, P3 ;  /* 0x000000ff6300e20c */ /* 0x000fe40003f65330 */
[----:B------:R-:W-:Y:S02]  /*0c70*/  @!P6 FSEL R74, R58, RZ, P2 ;  /* 0x000000ff3a4ae208 */ /* 0x000fe40001000000 */
[----:B------:R-:W-:Y:S02]  /*0c80*/  @!P6 FSEL R75, R59, RZ, P3 ;  /* 0x000000ff3b4be208 */ /* 0x000fe40001800000 */
[----:B------:R-:W-:Y:S01]  /*0c90*/  @!P6 FSEL R76, R52, RZ, P1 ;  /* 0x000000ff344ce208 */ /* 0x000fe20000800000 */
[----:B------:R-:W-:Y:S06]  /*0ca0*/  @!P6 BRA `(.L_x_9647) ;  /* 0x00000000000ce947 */ /* 0x000fec0003800000 */
[----:B-----5:R-:W-:-:S05]  /*0cb0*/  SHF.L.U32 R76, R60, 0x10, RZ ;  /* 0x000000103c4c7819 */ /* 0x020fca00000006ff */
[----:B------:R-:W-:-:S04]  /*0cc0*/  FMUL.FTZ R76, R76, UR7 ;  /* 0x000000074c4c7c20 */ /* 0x000fc80008410000 */
[----:B------:R-:W-:-:S07]  /*0cd0*/  @P0 FADD.FTZ R76, R52, R76 ;  /* 0x0000004c344c0221 */ /* 0x000fce0000010000 */
.L_x_9647:
[----:B------:R-:W-:Y:S05]  /*0ce0*/  BSYNC B0 ;  /* 0x0000000000007941 */ /* 0x000fea0003800000 */
.L_x_9646:
[----:B------:R-:W-:Y:S04]  /*0cf0*/  BSSY B0, `(.L_x_9648) ;  /* 0x0000006000007945 */ /* 0x000fe80003800000 */
[----:B------:R-:W-:Y:S05]  /*0d00*/  @!P6 BRA `(.L_x_9649) ;  /* 0x000000000010e947 */ /* 0x000fea0003800000 */
[----:B-----5:R-:W-:-:S04]  /*0d10*/  PRMT R77, R60, 0x7632, R77 ;  /* 0x000076323c4d7816 */ /* 0x020fc8000000004d */
[----:B------:R-:W-:-:S05]  /*0d20*/  SHF.L.U32 R77, R77, 0x10, RZ ;  /* 0x000000104d4d7819 */ /* 0x000fca00000006ff */
[----:B------:R-:W-:-:S04]  /*0d30*/  FMUL.FTZ R77, R77, UR7 ;  /* 0x000000074d4d7c20 */ /* 0x000fc80008410000 */
[----:B------:R-:W-:-:S07]  /*0d40*/  @P0 FADD.FTZ R77, R53, R77 ;  /* 0x0000004d354d0221 */ /* 0x000fce0000010000 */
.L_x_9649:
[----:B------:R-:W-:Y:S05]  /*0d50*/  BSYNC B0 ;  /* 0x0000000000007941 */ /* 0x000fea0003800000 */
.L_x_9648:
[----:B------:R-:W-:Y:S04]  /*0d60*/  BSSY B0, `(.L_x_9650) ;  /* 0x0000005000007945 */ /* 0x000fe80003800000 */
[----:B------:R-:W-:Y:S05]  /*0d70*/  @!P6 BRA `(.L_x_9651) ;  /* 0x00000000000ce947 */ /* 0x000fea0003800000 */
[----:B-----5:R-:W-:-:S05]  /*0d80*/  SHF.L.U32 R78, R61, 0x10, RZ ;  /* 0x000000103d4e7819 */ /* 0x020fca00000006ff */
[----:B------:R-:W-:-:S04]  /*0d90*/  FMUL.FTZ R78, R78, UR7 ;  /* 0x000000074e4e7c20 */ /* 0x000fc80008410000 */
[----:B------:R-:W-:-:S07]  /*0da0*/  @P0 FADD.FTZ R78, R54, R78 ;  /* 0x0000004e364e0221 */ /* 0x000fce0000010000 */
.L_x_9651:
[----:B------:R-:W-:Y:S05]  /*0db0*/  BSYNC B0 ;  /* 0x0000000000007941 */ /* 0x000fea0003800000 */
.L_x_9650:
[----:B------:R-:W-:Y:S04]  /*0dc0*/  BSSY B0, `(.L_x_9652) ;  /* 0x0000006000007945 */ /* 0x000fe80003800000 */
[----:B------:R-:W-:Y:S05]  /*0dd0*/  @!P6 BRA `(.L_x_9653) ;  /* 0x000000000010e947 */ /* 0x000fea0003800000 */
[----:B-----5:R-:W-:-:S04]  /*0de0*/  PRMT R79, R61, 0x7632, R79 ;  /* 0x000076323d4f7816 */ /* 0x020fc8000000004f */
[----:B------:R-:W-:-:S05]  /*0df0*/  SHF.L.U32 R79, R79, 0x10, RZ ;  /* 0x000000104f4f7819 */ /* 0x000fca00000006ff */
[----:B------:R-:W-:-:S04]  /*0e00*/  FMUL.FTZ R79, R79, UR7 ;  /* 0x000000074f4f7c20 */ /* 0x000fc80008410000 */
[----:B------:R-:W-:-:S07]  /*0e10*/  @P0 FADD.FTZ R79, R55, R79 ;  /* 0x0000004f374f0221 */ /* 0x000fce0000010000 */
.L_x_9653:
[----:B------:R-:W-:Y:S05]  /*0e20*/  BSYNC B0 ;  /* 0x0000000000007941 */ /* 0x000fea0003800000 */
.L_x_9652:
[----:B------:R-:W-:Y:S04]  /*0e30*/  BSSY B0, `(.L_x_9654) ;  /* 0x0000005000007945 */ /* 0x000fe80003800000 */
[----:B------:R-:W-:Y:S05]  /*0e40*/  @!P6 BRA `(.L_x_9655) ;  /* 0x00000000000ce947 */ /* 0x000fea0003800000 */
[----:B-----5:R-:W-:-:S05]  /*0e50*/  SHF.L.U32 R72, R62, 0x10, RZ ;  /* 0x000000103e487819 */ /* 0x020fca00000006ff */
[----:B------:R-:W-:-:S04]  /*0e60*/  FMUL.FTZ R72, R72, UR7 ;  /* 0x0000000748487c20 */ /* 0x000fc80008410000 */
[----:B------:R-:W-:-:S07]  /*0e70*/  @P0 FADD.FTZ R72, R56, R72 ;  /* 0x0000004838480221 */ /* 0x000fce0000010000 */
.L_x_9655:
[----:B------:R-:W-:Y:S05]  /*0e80*/  BSYNC B0 ;  /* 0x0000000000007941 */ /* 0x000fea0003800000 */
.L_x_9654:
[----:B------:R-:W-:Y:S04]  /*0e90*/  BSSY B0, `(.L_x_9656) ;  /* 0x0000006000007945 */ /* 0x000fe80003800000 */
[----:B------:R-:W-:Y:S05]  /*0ea0*/  @!P6 BRA `(.L_x_9657) ;  /* 0x000000000010e947 */ /* 0x000fea0003800000 */
[----:B-----5:R-:W-:-:S04]  /*0eb0*/  PRMT R73, R62, 0x7632, R73 ;  /* 0x000076323e497816 */ /* 0x020fc80000000049 */
[----:B------:R-:W-:-:S05]  /*0ec0*/  SHF.L.U32 R73, R73, 0x10, RZ ;  /* 0x0000001049497819 */ /* 0x000fca00000006ff */
[----:B------:R-:W-:-:S04]  /*0ed0*/  FMUL.FTZ R73, R73, UR7 ;  /* 0x0000000749497c20 */ /* 0x000fc80008410000 */
[----:B------:R-:W-:-:S07]  /*0ee0*/  @P0 FADD.FTZ R73, R57, R73 ;  /* 0x0000004939490221 */ /* 0x000fce0000010000 */
.L_x_9657:
[----:B------:R-:W-:Y:S05]  /*0ef0*/  BSYNC B0 ;  /* 0x0000000000007941 */ /* 0x000fea0003800000 */
.L_x_9656:
[----:B------:R-:W-:Y:S04]  /*0f00*/  BSSY B0, `(.L_x_9658) ;  /* 0x0000005000007945 */ /* 0x000fe80003800000 */
[----:B------:R-:W-:Y:S05]  /*0f10*/  @!P6 BRA `(.L_x_9659) ;  /* 0x00000000000ce947 */ /* 0x000fea0003800000 */
[----:B-----5:R-:W-:-:S05]  /*0f20*/  SHF.L.U32 R74, R63, 0x10, RZ ;  /* 0x000000103f4a7819 */ /* 0x020fca00000006ff */
[----:B------:R-:W-:-:S04]  /*0f30*/  FMUL.FTZ R74, R74, UR7 ;  /* 0x000000074a4a7c20 */ /* 0x000fc80008410000 */
[----:B------:R-:W-:-:S07]  /*0f40*/  @P0 FADD.FTZ R74, R58, R74 ;  /* 0x0000004a3a4a0221 */ /* 0x000fce0000010000 */
.L_x_9659:
[----:B------:R-:W-:Y:S05]  /*0f50*/  BSYNC B0 ;  /* 0x0000000000007941 */ /* 0x000fea0003800000 */
.L_x_9658:
[----:B------:R-:W-:Y:S04]  /*0f60*/  BSSY B0, `(.L_x_9660) ;  /* 0x0000006000007945 */ /* 0x000fe80003800000 */
[----:B------:R-:W-:Y:S05]  /*0f70*/  @!P6 BRA `(.L_x_9661) ;  /* 0x000000000010e947 */ /* 0x000fea0003800000 */
[----:B-----5:R-:W-:-:S04]  /*0f80*/  PRMT R75, R63, 0x7632, R75 ;  /* 0x000076323f4b7816 */ /* 0x020fc8000000004b */
[----:B------:R-:W-:-:S05]  /*0f90*/  SHF.L.U32 R75, R75, 0x10, RZ ;  /* 0x000000104b4b7819 */ /* 0x000fca00000006ff */
[----:B------:R-:W-:-:S04]  /*0fa0*/  FMUL.FTZ R75, R75, UR7 ;  /* 0x000000074b4b7c20 */ /* 0x000fc80008410000 */
[----:B------:R-:W-:-:S07]  /*0fb0*/  @P0 FADD.FTZ R75, R59, R75 ;  /* 0x0000004b3b4b0221 */ /* 0x000fce0000010000 */
.L_x_9661:
[----:B------:R-:W-:Y:S05]  /*0fc0*/  BSYNC B0 ;  /* 0x0000000000007941 */ /* 0x000fea0003800000 */
.L_x_9660:
[----:B------:R-:W-:Y:S01]  /*0fd0*/  STG.E.128 desc[UR4][R82.64], R76 ;  /* 0x0000004c52007986 */ /* 0x000fe2000c101d04 */
[----:B------:R-:W0:Y:S03]  /*0fe0*/  @P5 LDC.64 R86, c[0x0][0x220] ;  /* 0x00008800ff565b82 */ /* 0x000e260000000a00 */
[----:B------:R1:W-:Y:S04]  /*0ff0*/  STG.E.128 desc[UR4][R82.64+0x10], R72 ;  /* 0x0000104852007986 */ /* 0x0003e8000c101d04 */
[----:B------:R-:W2:Y:S04]  /*1000*/  @P0 LDG.E.128 R52, desc[UR4][R84.64] ;  /* 0x0000000454340981 */ /* 0x000ea8000c1e1d00 */
[----:B------:R2:W3:Y:S01]  /*1010*/  @P0 LDG.E.128 R56, desc[UR4][R84.64+0x10] ;  /* 0x0000100454380981 */ /* 0x0004e2000c1e1d00 */
        /* <DEDUP_REMOVED lines=13> */
[----:B------:R-:W-:Y:S02]  /*10f0*/  @!P6 FSEL R86, R54, RZ, P1 ;  /* 0x000000ff3656e208 */ /* 0x000fe40000800000 */
[----:B------:R-:W-:Y:S02]  /*1100*/  @!P6 FSEL R87, R55, RZ, P5 ;  /* 0x000000ff3757e208 */ /* 0x000fe40002800000 */
[----:B---3--:R-:W-:Y:S02]  /*1110*/  @!P6 FSEL R80, R56, RZ, P3 ;  /* 0x000000ff3850e208 */ /* 0x008fe40001800000 */
        /* <DEDUP_REMOVED lines=9> */
[----:B-1----:R-:W-:Y:S02]  /*11b0*/  @!P6 FSEL R82, R58, RZ, P1 ;  /* 0x000000ff3a52e208 */ /* 0x002fe40000800000 */
[----:B------:R-:W-:Y:S02]  /*11c0*/  @!P6 FSEL R83, R59, RZ, P5 ;  /* 0x000000ff3b53e208 */ /* 0x000fe40002800000 */
[----:B------:R-:W-:Y:S01]  /*11d0*/  @!P6 FSEL R84, R52, RZ, P3 ;  /* 0x000000ff3454e208 */ /* 0x000fe20001800000 */
[----:B------:R-:W-:Y:S06]  /*11e0*/  @!P6 BRA `(.L_x_9663) ;  /* 0x00000000000ce947 */ /* 0x000fec0003800000 */
[----:B-----5:R-:W-:-:S05]  /*11f0*/  SHF.L.U32 R84, R60, 0x10, RZ ;  /* 0x000000103c547819 */ /* 0x020fca00000006ff */
[----:B------:R-:W-:-:S04]  /*1200*/  FMUL.FTZ R84, R84, UR7 ;  /* 0x0000000754547c20 */ /* 0x000fc80008410000 */
[----:B------:R-:W-:-:S07]  /*1210*/  @P0 FADD.FTZ R84, R52, R84 ;  /* 0x0000005434540221 */ /* 0x000fce0000010000 */
.L_x_9663:
[----:B------:R-:W-:Y:S05]  /*1220*/  BSYNC B0 ;  /* 0x0000000000007941 */ /* 0x000fea0003800000 */
.L_x_9662:
[----:B------:R-:W-:Y:S04]  /*1230*/  BSSY B0, `(.L_x_9664) ;  /* 0x0000006000007945 */ /* 0x000fe80003800000 */
[----:B------:R-:W-:Y:S05]  /*1240*/  @!P6 BRA `(.L_x_9665) ;  /* 0x000000000010e947 */ /* 0x000fea0003800000 */
[----:B-----5:R-:W-:-:S04]  /*1250*/  PRMT R85, R60, 0x7632, R85 ;  /* 0x000076323c557816 */ /* 0x020fc80000000055 */
[----:B------:R-:W-:-:S05]  /*1260*/  SHF.L.U32 R85, R85, 0x10, RZ ;  /* 0x0000001055557819 */ /* 0x000fca00000006ff */
[----:B------:R-:W-:-:S04]  /*1270*/  FMUL.FTZ R85, R85, UR7 ;  /* 0x0000000755557c20 */ /* 0x000fc80008410000 */
[----:B------:R-:W-:-:S07]  /*1280*/  @P0 FADD.FTZ R85, R53, R85 ;  /* 0x0000005535550221 */ /* 0x000fce0000010000 */
.L_x_9665:
[----:B------:R-:W-:Y:S05]  /*1290*/  BSYNC B0 ;  /* 0x0000000000007941 */ /* 0x000fea0003800000 */
.L_x_9664:
[----:B------:R-:W-:Y:S04]  /*12a0*/  BSSY B0, `(.L_x_9666) ;  /* 0x0000005000007945 */ /* 0x000fe80003800000 */
[----:B------:R-:W-:Y:S05]  /*12b0*/  @!P6 BRA `(.L_x_9667) ;  /* 0x00000000000ce947 */ /* 0x000fea0003800000 */
[----:B-----5:R-:W-:-:S05]  /*12c0*/  SHF.L.U32 R86, R61, 0x10, RZ ;  /* 0x000000103d567819 */ /* 0x020fca00000006ff */
[----:B------:R-:W-:-:S04]  /*12d0*/  FMUL.FTZ R86, R86, UR7 ;  /* 0x0000000756567c20 */ /* 0x000fc80008410000 */
[----:B------:R-:W-:-:S07]  /*12e0*/  @P0 FADD.FTZ R86, R54, R86 ;  /* 0x0000005636560221 */ /* 0x000fce0000010000 */
.L_x_9667:
[----:B------:R-:W-:Y:S05]  /*12f0*/  BSYNC B0 ;  /* 0x0000000000007941 */ /* 0x000fea0003800000 */
.L_x_9666:
[----:B------:R-:W-:Y:S04]  /*1300*/  BSSY B0, `(.L_x_9668) ;  /* 0x0000006000007945 */ /* 0x000fe80003800000 */
[----:B------:R-:W-:Y:S05]  /*1310*/  @!P6 BRA `(.L_x_9669) ;  /* 0x000000000010e947 */ /* 0x000fea0003800000 */
[----:B-----5:R-:W-:-:S04]  /*1320*/  PRMT R87, R61, 0x7632, R87 ;  /* 0x000076323d577816 */ /* 0x020fc80000000057 */
[----:B------:R-:W-:-:S05]  /*1330*/  SHF.L.U32 R87, R87, 0x10, RZ ;  /* 0x0000001057577819 */ /* 0x000fca00000006ff */
[----:B------:R-:W-:-:S04]  /*1340*/  FMUL.FTZ R87, R87, UR7 ;  /* 0x0000000757577c20 */ /* 0x000fc80008410000 */
[----:B------:R-:W-:-:S07]  /*1350*/  @P0 FADD.FTZ R87, R55, R87 ;  /* 0x0000005737570221 */ /* 0x000fce0000010000 */
.L_x_9669:
[----:B------:R-:W-:Y:S05]  /*1360*/  BSYNC B0 ;  /* 0x0000000000007941 */ /* 0x000fea0003800000 */
.L_x_9668:
[----:B------:R-:W-:Y:S04]  /*1370*/  BSSY B0, `(.L_x_9670) ;  /* 0x0000005000007945 */ /* 0x000fe80003800000 */
[----:B------:R-:W-:Y:S05]  /*1380*/  @!P6 BRA `(.L_x_9671) ;  /* 0x00000000000ce947 */ /* 0x000fea0003800000 */
[----:B-----5:R-:W-:-:S05]  /*1390*/  SHF.L.U32 R80, R62, 0x10, RZ ;  /* 0x000000103e507819 */ /* 0x020fca00000006ff */
[----:B------:R-:W-:-:S04]  /*13a0*/  FMUL.FTZ R80, R80, UR7 ;  /* 0x0000000750507c20 */ /* 0x000fc80008410000 */
[----:B------:R-:W-:-:S07]  /*13b0*/  @P0 FADD.FTZ R80, R56, R80 ;  /* 0x0000005038500221 */ /* 0x000fce0000010000 */
.L_x_9671:
[----:B------:R-:W-:Y:S05]  /*13c0*/  BSYNC B0 ;  /* 0x0000000000007941 */ /* 0x000fea0003800000 */
.L_x_9670:
[----:B------:R-:W-:Y:S04]  /*13d0*/  BSSY B0, `(.L_x_9672) ;  /* 0x0000006000007945 */ /* 0x000fe80003800000 */
[----:B------:R-:W-:Y:S05]  /*13e0*/  @!P6 BRA `(.L_x_9673) ;  /* 0x000000000010e947 */ /* 0x000fea0003800000 */
[----:B-----5:R-:W-:-:S04]  /*13f0*/  PRMT R81, R62, 0x7632, R81 ;  /* 0x000076323e517816 */ /* 0x020fc80000000051 */
[----:B------:R-:W-:-:S05]  /*1400*/  SHF.L.U32 R81, R81, 0x10, RZ ;  /* 0x0000001051517819 */ /* 0x000fca00000006ff */
[----:B------:R-:W-:-:S04]  /*1410*/  FMUL.FTZ R81, R81, UR7 ;  /* 0x0000000751517c20 */ /* 0x000fc80008410000 */
[----:B------:R-:W-:-:S07]  /*1420*/  @P0 FADD.FTZ R81, R57, R81 ;  /* 0x0000005139510221 */ /* 0x000fce0000010000 */
.L_x_9673:
[----:B------:R-:W-:Y:S05]  /*1430*/  BSYNC B0 ;  /* 0x0000000000007941 */ /* 0x000fea0003800000 */
.L_x_9672:
[----:B------:R-:W-:Y:S04]  /*1440*/  BSSY B0, `(.L_x_9674) ;  /* 0x0000005000007945 */ /* 0x000fe80003800000 */
[----:B------:R-:W-:Y:S05]  /*1450*/  @!P6 BRA `(.L_x_9675) ;  /* 0x00000000000ce947 */ /* 0x000fea0003800000 */
[----:B-----5:R-:W-:-:S05]  /*1460*/  SHF.L.U32 R82, R63, 0x10, RZ ;  /* 0x000000103f527819 */ /* 0x020fca00000006ff */
[----:B------:R-:W-:-:S04]  /*1470*/  FMUL.FTZ R82, R82, UR7 ;  /* 0x0000000752527c20 */ /* 0x000fc80008410000 */
[----:B------:R-:W-:-:S07]  /*1480*/  @P0 FADD.FTZ R82, R58, R82 ;  /* 0x000000523a520221 */ /* 0x000fce0000010000 */
.L_x_9675:
[----:B------:R-:W-:Y:S05]  /*1490*/  BSYNC B0 ;  /* 0x0000000000007941 */ /* 0x000fea0003800000 */
.L_x_9674:
[----:B------:R-:W-:Y:S04]  /*14a0*/  BSSY B0, `(.L_x_9676) ;  /* 0x0000006000007945 */ /* 0x000fe80003800000 */
[----:B------:R-:W-:Y:S05]  /*14b0*/  @!P6 BRA `(.L_x_9677) ;  /* 0x000000000010e947 */ /* 0x000fea0003800000 */
[----:B-----5:R-:W-:-:S04]  /*14c0*/  PRMT R83, R63, 0x7632, R83 ;  /* 0x000076323f537816 */ /* 0x020fc80000000053 */
[----:B------:R-:W-:-:S05]  /*14d0*/  SHF.L.U32 R83, R83, 0x10, RZ ;  /* 0x0000001053537819 */ /* 0x000fca00000006ff */
[----:B------:R-:W-:-:S04]  /*14e0*/  FMUL.FTZ R83, R83, UR7 ;  /* 0x0000000753537c20 */ /* 0x000fc80008410000 */
[----:B------:R-:W-:-:S07]  /*14f0*/  @P0 FADD.FTZ R83, R59, R83 ;  /* 0x000000533b530221 */ /* 0x000fce0000010000 */
.L_x_9677:
[----:B------:R-:W-:Y:S05]  /*1500*/  BSYNC B0 ;  /* 0x0000000000007941 */ /* 0x000fea0003800000 */
.L_x_9676:
        /* <DEDUP_REMOVED lines=28> */
[----:B------:R-:W-:Y:S01]  /*16d0*/  FADD.FTZ R0, R95, R82 ;  /* 0x000000525f007221 */ /* 0x000fe20000010000 */
[----:B------:R-:W-:-:S03]  /*16e0*/  SHF.R.S32.HI R95, RZ, 0x1f, R90 ;  /* 0x0000001fff5f7819 */ /* 0x000fc6000001145a */
        /* <DEDUP_REMOVED lines=70> */
.L_x_9692:
        /* <DEDUP_REMOVED lines=20> */
[----:B------:R1:W-:Y:S01]  /*1c90*/  @!P1 LDS.64 R96, [R98] ;  /* 0x0000000062609984 */ /* 0x0003e20000000a00 */
        /* <DEDUP_REMOVED lines=33> */
[----:B------:R-:W-:Y:S02]  /*1eb0*/  FMUL.FTZ R98, R98, R105 ;  /* 0x0000006962627220 */ /* 0x000fe40000410000 */
[----:B------:R-:W1:Y:S02]  /*1ec0*/  SHFL.IDX PT, R105, R0, RZ, 0x1f ;  /* 0x00001fff00697589 */ /* 0x000e6400000e0000 */
[----:B------:R-:W-:-:S03]  /*1ed0*/  FFMA.FTZ R102, R102, R98, R99 ;  /* 0x0000006266667223 */ /* 0x000fc60000010063 */
[----:B------:R-:W2:Y:S03]  /*1ee0*/  @!P1 LDC.64 R96, c[0x0][0x250] ;  /* 0x00009400ff609b82 */ /* 0x000ea60000000a00 */
[----:B------:R-:W0:Y:S05]  /*1ef0*/  SHFL.IDX PT, R102, R102, RZ, 0x1f ;  /* 0x00001fff66667589 */ /* 0x000e2a00000e0000 */
[----:B------:R-:W3:Y:S01]  /*1f00*/  @!P1 LDC.64 R98, c[0x0][0x258] ;  /* 0x00009600ff629b82 */ /* 0x000ee20000000a00 */
[----:B-1----:R-:W-:-:S05]  /*1f10*/  FMUL.FTZ R100, R105, R105 ;  /* 0x0000006969647220 */ /* 0x002fca0000410000 */
[----:B------:R-:W-:Y:S02]  /*1f20*/  FSEL R101, R100, RZ, P4 ;  /* 0x000000ff64657208 */ /* 0x000fe40002000000 */
[----:B--2---:R-:W-:Y:S01]  /*1f30*/  @!P1 LEA R96, P2, R90, R96, 0x2 ;  /* 0x000000605a609211 */ /* 0x004fe200078410ff */
[----:B0-----:R-:W-:-:S03]  /*1f40*/  FFMA.FTZ R100, R102, UR6, R103 ;  /* 0x0000000666647c23 */ /* 0x001fc60008010067 */
[----:B------:R-:W-:Y:S01]  /*1f50*/  @!P1 LEA.HI.X R97, R90, R97, R95, 0x2, P2 ;  /* 0x000000615a619211 */ /* 0x000fe200010f145f */
[----:B------:R-:W-:Y:S01]  /*1f60*/  FADD.FTZ R100, R100, R101 ;  /* 0x0000006564647221 */ /* 0x000fe20000010000 */
[----:B---3--:R-:W-:-:S03]  /*1f70*/  @!P1 LEA R98, P3, R90, R98, 0x2 ;  /* 0x000000625a629211 */ /* 0x008fc600078610ff */
[----:B------:R-:W0:Y:S01]  /*1f80*/  MUFU.RSQ R0, R100 ;  /* 0x0000006400007308 */ /* 0x000e220000001400 */
[----:B------:R-:W-:Y:S01]  /*1f90*/  @!P1 LEA.HI.X R99, R90, R99, R95, 0x2, P3 ;  /* 0x000000635a639211 */ /* 0x000fe200018f145f */
[----:B------:R1:W-:Y:S04]  /*1fa0*/  @!P1 STG.E desc[UR4][R96.64], R105 ;  /* 0x0000006960009986 */ /* 0x0003e8000c101904 */
[----:B0-----:R1:W-:Y:S01]  /*1fb0*/  @!P1 STG.E desc[UR4][R98.64], R0 ;  /* 0x0000000062009986 */ /* 0x0013e2000c101904 */
[----:B------:R-:W-:-:S13]  /*1fc0*/  ISETP.GE.AND P1, PT, R94, 0x1, PT ;  /* 0x000000015e00780c */ /* 0x000fda0003f26270 */
[----:B-1----:R-:W-:Y:S05]  /*1fd0*/  @!P1 BRA `(.L_x_9680) ;  /* 0x00000004008c9947 */ /* 0x002fea0003800000 */
        /* <DEDUP_REMOVED lines=11> */
[C---:B------:R-:W-:Y:S01]  /*2090*/  FADD.FTZ R93, -R95.reuse, R68 ;  /* 0x000000445f5d7221 */ /* 0x040fe20000010100 */
[----:B------:R-:W-:Y:S01]  /*20a0*/  FADD.FTZ R69, -R95, R69 ;  /* 0x000000455f457221 */ /* 0x000fe20000010100 */
[----:B------:R-:W-:Y:S01]  /*20b0*/  LEA.HI R67, R65, R94, RZ, 0x3 ;  /* 0x0000005e41437211 */ /* 0x000fe200078f18ff */
[C---:B------:R-:W-:Y:S01]  /*20c0*/  FADD.FTZ R71, -R95.reuse, R71 ;  /* 0x000000475f477221 */ /* 0x040fe20000010100 */
[C---:B------:R-:W-:Y:S01]  /*20d0*/  FADD.FTZ R85, -R95.reuse, R85 ;  /* 0x000000555f557221 */ /* 0x040fe20000010100 */
[C---:B------:R-:W-:Y:S01]  /*20e0*/  FADD.FTZ R87, -R95.reuse, R87 ;  /* 0x000000575f577221 */ /* 0x040fe20000010100 */
        /* <DEDUP_REMOVED lines=16> */
[----:B------:R-:W-:Y:S01]  /*21f0*/  LEA.HI.SX32 R67, R67, R88, 0x1d ;  /* 0x0000005843437211 */ /* 0x000fe200078feaff */
[C---:B------:R-:W-:Y:S01]  /*2200*/  FMUL.FTZ R65, R0.reuse, R93 ;  /* 0x0000005d00417220 */ /* 0x040fe20000410000 */
[C---:B------:R-:W-:Y:S01]  /*2210*/  FMUL.FTZ R64, R0.reuse, R69 ;  /* 0x0000004500407220 */ /* 0x040fe20000410000 */
        /* <DEDUP_REMOVED lines=22> */
[C---:B------:R-:W-:Y:S01]  /*2380*/  IADD3 R75, R67.reuse, 0x80, RZ ;  /* 0x00000080434b7810 */ /* 0x040fe20007ffe0ff */
[C---:B0-----:R-:W-:Y:S01]  /*2390*/  IMAD.WIDE.U32 R72, R67.reuse, 0x10, R76 ;  /* 0x0000001043487825 */ /* 0x041fe200078e004c */
[----:B------:R-:W-:-:S03]  /*23a0*/  IADD3 R97, R67, 0x100, RZ ;  /* 0x0000010043617810 */ /* 0x000fc60007ffe0ff */
        /* <DEDUP_REMOVED lines=36> */
[----:B------:R-:W-:-:S05]  /*25f0*/  F2FP.BF16.F32.PACK_AB R80, R85, R84 ;  /* 0x000000545550723e */ /* 0x000fca00000010ff */
[----:B------:R0:W-:Y:S02]  /*2600*/  STG.E.128 desc[UR4][R76.64], R80 ;  /* 0x000000504c007986 */ /* 0x0001e4000c101d04 */
.L_x_9680:
[----:B------:R-:W-:Y:S05]  /*2610*/  BSYNC B0 ;  /* 0x0000000000007941 */ /* 0x000fea0003800000 */
.L_x_9679:
[----:B------:R-:W-:Y:S02]  /*2620*/  IADD3 R90, R90, UR8, RZ ;  /* 0x000000085a5a7c10 */ /* 0x000fe4000fffe0ff */
[----:B------:R-:W-:Y:S02]  /*2630*/  SEL R0, RZ, 0x1, P0 ;  /* 0x00000001ff007807 */ /* 0x000fe40000000000 */
[----:B------:R-:W-:-:S13]  /*2640*/  ISETP.GE.AND P1, PT, R90, UR9, PT ;  /* 0x000000095a007c0c */ /* 0x000fda000bf26270 */
[----:B------:R-:W-:Y:S05]  /*2650*/  @!P1 BRA `(.L_x_9681) ;  /* 0xffffffdc00449947 */ /* 0x000fea000383ffff */
[----:B------:R-:W-:Y:S05]  /*2660*/  EXIT ;  /* 0x000000000000794d */ /* 0x000fea0003800000 */
.L_x_9678:
[----:B------:R-:W-:Y:S01]  /*2670*/  HFMA2.MMA R105, -RZ, RZ, 0, 5.9604644775390625e-08 ;  /* 0x00000001ff697435 */ /* 0x000fe200000001ff */
[----:B------:R-:W-:Y:S02]  /*2680*/  MOV R106, R0 ;  /* 0x00000000006a7202 */ /* 0x000fe40000000f00 */
[----:B------:R-:W-:Y:S02]  /*2690*/  MOV R108, 0x1f ;  /* 0x0000001f006c7802 */ /* 0x000fe40000000f00 */
[----:B------:R-:W-:-:S07]  /*26a0*/  MOV R103, 0xffffffff ;  /* 0xffffffff00677802 */ /* 0x000fce0000000f00 */
[----:B-----5:R-:W-:Y:S05]  /*26b0*/  WARPSYNC.COLLECTIVE R103, `(.L_x_9682) ;  /* 0x0000000067087348 */ /* 0x020fea0003c00000 */
[----:B------:R0:W1:Y:S02]  /*26c0*/  SHFL.BFLY P1, R104, R106, R105, R108 ;  /* 0x0c0000696a687389 */ /* 0x000064000002006c */
[----:B01---5:R-:W-:Y:S01]  /*26d0*/  ENDCOLLECTIVE ;  /* 0x000000000000791b */ /* 0x023fe20003800000 */
.L_x_9682:
[----:B------:R-:W-:Y:S01]  /*26e0*/  HFMA2.MMA R105, -RZ, RZ, 0, 1.1920928955078125e-07 ;  /* 0x00000002ff697435 */ /* 0x000fe200000001ff */
[----:B------:R-:W-:-:S05]  /*26f0*/  MOV R97, R104 ;  /* 0x0000006800617202 */ /* 0x000fca0000000f00 */
[----:B------:R-:W-:-:S05]  /*2700*/  FADD.FTZ R97, R0, R97 ;  /* 0x0000006100617221 */ /* 0x000fca0000010000 */
[----:B------:R-:W-:-:S07]  /*2710*/  MOV R106, R97 ;  /* 0x00000061006a7202 */ /* 0x000fce0000000f00 */
[----:B------:R-:W-:Y:S05]  /*2720*/  WARPSYNC.COLLECTIVE R103, `(.L_x_9683) ;  /* 0x0000000067087348 */ /* 0x000fea0003c00000 */
[----:B------:R0:W1:Y:S02]  /*2730*/  SHFL.BFLY P1, R104, R106, R105, R108 ;  /* 0x0c0000696a687389 */ /* 0x000064000002006c */
[----:B01----:R-:W-:Y:S01]  /*2740*/  ENDCOLLECTIVE ;  /* 0x000000000000791b */ /* 0x003fe20003800000 */
.L_x_9683:
[----:B------:R-:W-:Y:S01]  /*2750*/  HFMA2.MMA R105, -RZ, RZ, 0, 2.384185791015625e-07 ;  /* 0x00000004ff697435 */ /* 0x000fe200000001ff */
[----:B------:R-:W-:-:S05]  /*2760*/  MOV R96, R104 ;  /* 0x0000006800607202 */ /* 0x000fca0000000f00 */
[----:B------:R-:W-:-:S05]  /*2770*/  FADD.FTZ R99, R97, R96 ;  /* 0x0000006061637221 */ /* 0x000fca0000010000 */
[----:B------:R-:W-:-:S07]  /*2780*/  MOV R106, R99 ;  /* 0x00000063006a7202 */ /* 0x000fce0000000f00 */
[----:B------:R-:W-:Y:S05]  /*2790*/  WARPSYNC.COLLECTIVE R103, `(.L_x_9684) ;  /* 0x0000000067087348 */ /* 0x000fea0003c00000 */
[----:B------:R0:W1:Y:S02]  /*27a0*/  SHFL.BFLY P1, R104, R106, R105, R108 ;  /* 0x0c0000696a687389 */ /* 0x000064000002006c */
[----:B01----:R-:W-:Y:S01]  /*27b0*/  ENDCOLLECTIVE ;  /* 0x000000000000791b */ /* 0x003fe20003800000 */
.L_x_9684:
[----:B------:R-:W-:Y:S01]  /*27c0*/  HFMA2.MMA R105, -RZ, RZ, 0, 4.76837158203125e-07 ;  /* 0x00000008ff697435 */ /* 0x000fe200000001ff */
[----:B------:R-:W-:-:S05]  /*27d0*/  MOV R96, R104 ;  /* 0x0000006800607202 */ /* 0x000fca0000000f00 */
[----:B------:R-:W-:-:S05]  /*27e0*/  FADD.FTZ R100, R99, R96 ;  /* 0x0000006063647221 */ /* 0x000fca0000010000 */
[----:B------:R-:W-:-:S07]  /*27f0*/  MOV R106, R100 ;  /* 0x00000064006a7202 */ /* 0x000fce0000000f00 */
[----:B------:R-:W-:Y:S05]  /*2800*/  WARPSYNC.COLLECTIVE R103, `(.L_x_9685) ;  /* 0x0000000067087348 */ /* 0x000fea0003c00000 */
[----:B------:R0:W1:Y:S02]  /*2810*/  SHFL.BFLY P1, R104, R106, R105, R108 ;  /* 0x0c0000696a687389 */ /* 0x000064000002006c */
[----:B01----:R-:W-:Y:S01]  /*2820*/  ENDCOLLECTIVE ;  /* 0x000000000000791b */ /* 0x003fe20003800000 */
.L_x_9685:
[----:B------:R-:W-:Y:S01]  /*2830*/  HFMA2.MMA R105, -RZ, RZ, 0, 9.5367431640625e-07 ;  /* 0x00000010ff697435 */ /* 0x000fe200000001ff */
[----:B------:R-:W-:-:S05]  /*2840*/  MOV R101, R104 ;  /* 0x0000006800657202 */ /* 0x000fca0000000f00 */
[----:B------:R-:W-:-:S05]  /*2850*/  FADD.FTZ R101, R100, R101 ;  /* 0x0000006564657221 */ /* 0x000fca0000010000 */
[----:B------:R-:W-:-:S07]  /*2860*/  MOV R106, R101 ;  /* 0x00000065006a7202 */ /* 0x000fce0000000f00 */
[----:B------:R-:W-:Y:S05]  /*2870*/  WARPSYNC.COLLECTIVE R103, `(.L_x_9686) ;  /* 0x0000000067087348 */ /* 0x000fea0003c00000 */
[----:B------:R0:W1:Y:S02]  /*2880*/  SHFL.BFLY P1, R104, R106, R105, R108 ;  /* 0x0c0000696a687389 */ /* 0x000064000002006c */
[----:B01----:R-:W-:Y:S01]  /*2890*/  ENDCOLLECTIVE ;  /* 0x000000000000791b */ /* 0x003fe20003800000 */
.L_x_9686:
        /* <DEDUP_REMOVED lines=56> */
.L_x_9687:
[----:B------:R-:W-:Y:S01]  /*2c20*/  HFMA2.MMA R105, -RZ, RZ, 0, 1.1920928955078125e-07 ;  /* 0x00000002ff697435 */ /* 0x000fe200000001ff */
[----:B------:R-:W-:-:S05]  /*2c30*/  MOV R97, R104 ;  /* 0x0000006800617202 */ /* 0x000fca0000000f00 */
[----:B------:R-:W-:-:S05]  /*2c40*/  FADD.FTZ R97, R0, R97 ;  /* 0x0000006100617221 */ /* 0x000fca0000010000 */
[----:B------:R-:W-:-:S07]  /*2c50*/  MOV R106, R97 ;  /* 0x00000061006a7202 */ /* 0x000fce0000000f00 */
[----:B------:R-:W-:Y:S05]  /*2c60*/  WARPSYNC.COLLECTIVE R103, `(.L_x_9688) ;  /* 0x0000000067087348 */ /* 0x000fea0003c00000 */
[----:B------:R0:W1:Y:S02]  /*2c70*/  SHFL.BFLY P1, R104, R106, R105, R108 ;  /* 0x0c0000696a687389 */ /* 0x000064000002006c */
[----:B01----:R-:W-:Y:S01]  /*2c80*/  ENDCOLLECTIVE ;  /* 0x000000000000791b */ /* 0x003fe20003800000 */
.L_x_9688:
[----:B------:R-:W-:Y:S01]  /*2c90*/  HFMA2.MMA R105, -RZ, RZ, 0, 2.384185791015625e-07 ;  /* 0x00000004ff697435 */ /* 0x000fe200000001ff */
[----:B------:R-:W-:-:S05]  /*2ca0*/  MOV R100, R104 ;  /* 0x0000006800647202 */ /* 0x000fca0000000f00 */
[----:B------:R-:W-:-:S05]  /*2cb0*/  FADD.FTZ R100, R97, R100 ;  /* 0x0000006461647221 */ /* 0x000fca0000010000 */
[----:B------:R-:W-:-:S07]  /*2cc0*/  MOV R106, R100 ;  /* 0x00000064006a7202 */ /* 0x000fce0000000f00 */
[----:B------:R-:W-:Y:S05]  /*2cd0*/  WARPSYNC.COLLECTIVE R103, `(.L_x_9689) ;  /* 0x0000000067087348 */ /* 0x000fea0003c00000 */
[----:B------:R0:W1:Y:S02]  /*2ce0*/  SHFL.BFLY P1, R104, R106, R105, R108 ;  /* 0x0c0000696a687389 */ /* 0x000064000002006c */
[----:B01----:R-:W-:Y:S01]  /*2cf0*/  ENDCOLLECTIVE ;  /* 0x000000000000791b */ /* 0x003fe20003800000 */
.L_x_9689:
[----:B------:R-:W-:Y:S01]  /*2d00*/  HFMA2.MMA R105, -RZ, RZ, 0, 4.76837158203125e-07 ;  /* 0x00000008ff697435 */ /* 0x000fe200000001ff */
[----:B------:R-:W-:-:S05]  /*2d10*/  MOV R99, R104 ;  /* 0x0000006800637202 */ /* 0x000fca0000000f00 */
[----:B------:R-:W-:-:S05]  /*2d20*/  FADD.FTZ R99, R100, R99 ;  /* 0x0000006364637221 */ /* 0x000fca0000010000 */
[----:B------:R-:W-:-:S07]  /*2d30*/  MOV R106, R99 ;  /* 0x00000063006a7202 */ /* 0x000fce0000000f00 */
[----:B------:R-:W-:Y:S05]  /*2d40*/  WARPSYNC.COLLECTIVE R103, `(.L_x_9690) ;  /* 0x0000000067087348 */ /* 0x000fea0003c00000 */
[----:B------:R0:W1:Y:S02]  /*2d50*/  SHFL.BFLY P1, R104, R106, R105, R108 ;  /* 0x0c0000696a687389 */ /* 0x000064000002006c */
[----:B01----:R-:W-:Y:S01]  /*2d60*/  ENDCOLLECTIVE ;  /* 0x000000000000791b */ /* 0x003fe20003800000 */
.L_x_9690:
[----:B------:R-:W-:Y:S01]  /*2d70*/  HFMA2.MMA R105, -RZ, RZ, 0, 9.5367431640625e-07 ;  /* 0x00000010ff697435 */ /* 0x000fe200000001ff */
[----:B------:R-:W-:-:S05]  /*2d80*/  MOV R102, R104 ;  /* 0x0000006800667202 */ /* 0x000fca0000000f00 */
[----:B------:R-:W-:-:S05]  /*2d90*/  FADD.FTZ R102, R99, R102 ;  /* 0x0000006663667221 */ /* 0x000fca0000010000 */
[----:B------:R-:W-:-:S07]  /*2da0*/  MOV R106, R102 ;  /* 0x00000066006a7202 */ /* 0x000fce0000000f00 */
[----:B------:R-:W-:Y:S05]  /*2db0*/  WARPSYNC.COLLECTIVE R103, `(.L_x_9691) ;  /* 0x0000000067087348 */ /* 0x000fea0003c00000 */
[----:B------:R0:W1:Y:S02]  /*2dc0*/  SHFL.BFLY P1, R104, R106, R105, R108 ;  /* 0x0c0000696a687389 */ /* 0x000064000002006c */
[----:B01----:R-:W-:Y:S01]  /*2dd0*/  ENDCOLLECTIVE ;  /* 0x000000000000791b */ /* 0x003fe20003800000 */
.L_x_9691:
[----:B------:R-:W-:Y:S01]  /*2de0*/  MOV R101, R104 ;  /* 0x0000006800657202 */ /* 0x000fe20000000f00 */
[----:B------:R-:W-:Y:S06]  /*2df0*/  BRA `(.L_x_9692) ;  /* 0xffffffec00547947 */ /* 0x000fec000383ffff */
.L_x_9693:
        /* <DEDUP_REMOVED lines=16> */
.L_x_23275:


//--------------------- .text._ZN10layer_norm13ln_fwd_kernelINS_13Kernel_traitsIf13__nv_bfloat16fS2_fjLj3072ELj1ELj1ELj4ELj16ENS_18Kernel_traits_baseILj3072EfS2_fS2_fjLj128EEEEELb0ELb1ELb0ELb0EEEvNS_9FwdParamsE --------------------------
	.section	.text._ZN10layer_norm13ln_fwd_kernelINS_13Kernel_traitsIf13__nv_bfloat16fS2_fjLj3072ELj1ELj1ELj4ELj16ENS_18Kernel_traits_baseILj3072EfS2_fS2_fjLj128EEEEELb0ELb1ELb0ELb0EEEvNS_9FwdParamsE,"ax",@progbits
	.align	128
        .global         _ZN10layer_norm13ln_fwd_kernelINS_13Kernel_traitsIf13__nv_bfloat16fS2_fjLj3072ELj1ELj1ELj4ELj16ENS_18Kernel_traits_baseILj3072EfS2_fS2_fjLj128EEEEELb0ELb1ELb0ELb0EEEvNS_9FwdParamsE
        .type           _ZN10layer_norm13ln_fwd_kernelINS_13Kernel_traitsIf13__nv_bfloat16fS2_fjLj3072ELj1ELj1ELj4ELj16ENS_18Kernel_traits_baseILj3072EfS2_fS2_fjLj128EEEEELb0ELb1ELb0ELb0EEEvNS_9FwdParamsE,@function
        .size           _ZN10layer_norm13ln_fwd_kernelINS_13Kernel_traitsIf13__nv_bfloat16fS2_fjLj3072ELj1ELj1ELj4ELj16ENS_18Kernel_traits_baseILj3072EfS2_fS2_fjLj128EEEEELb0ELb1ELb0ELb0EEEvNS_9FwdParamsE,(.L_x_23276 - _ZN10layer_norm13ln_fwd_kernelINS_13Kernel_traitsIf13__nv_bfloat16fS2_fjLj3072ELj1ELj1ELj4ELj16ENS_18Kernel_traits_baseILj3072EfS2_fS2_fjLj128EEEEELb0ELb1ELb0ELb0EEEvNS_9FwdParamsE)
        .other          _ZN10layer_norm13ln_fwd_kernelINS_13Kernel_traitsIf13__nv_bfloat16fS2_fjLj3072ELj1ELj1ELj4ELj16ENS_18Kernel_traits_baseILj3072EfS2_fS2_fjLj128EEEEELb0ELb1ELb0ELb0EEEvNS_9FwdParamsE,@"STO_CUDA_ENTRY STV_DEFAULT"
_ZN10layer_norm13ln_fwd_kernelINS_13Kernel_traitsIf13__nv_bfloat16fS2_fjLj3072ELj1ELj1ELj4ELj16ENS_18Kernel_traits_baseILj3072EfS2_fS2_fjLj128EEEEELb0ELb1ELb0ELb0EEEvNS_9FwdParamsE:
.text._ZN10layer_norm13ln_fwd_kernelINS_13Kernel_traitsIf13__nv_bfloat16fS2_fjLj3072ELj1ELj1ELj4ELj16ENS_18Kernel_traits_baseILj3072EfS2_fS2_fjLj128EEEEELb0ELb1ELb0ELb0EEEvNS_9FwdParamsE:
        /* <DEDUP_REMOVED lines=35> */
.L_x_9695:
[----:B------:R-:W-:Y:S05]  /*0230*/  BSYNC B0 ;  /* 0x0000000000007941 */ /* 0x000fea0003800000 */
.L_x_9694:
[----:B------:R-:W-:Y:S04]  /*0240*/  BSSY B0, `(.L_x_9696) ;  /* 0x0000017000007945 */ /* 0x000fe80003800000 */
[----:B------:R-:W-:Y:S05]  /*0250*/  @!P4 BRA `(.L_x_9697) ;  /* 0x000000000054c947 */ /* 0x000fea0003800000 */
[----:B------:R-:W-:Y:S01]  /*0260*/  ULDC.64 UR6, c[0x0][0x2c8] ;  /* 0x0000b20000067ab9 */ /* 0x000fe20000000a00 */
[----:B------:R-:W1:Y:S01]  /*0270*/  LDC.64 R36, c[0x0][0x260] ;  /* 0x00009800ff247b82 */ /* 0x000e620000000a00 */
[----:B------:R-:W-:Y:S01]  /*0280*/  ISETP.NE.U32.AND P0, PT, RZ, UR6, PT ;  /* 0x00000006ff007c0c */ /* 0x000fe2000bf05070 */
[----:B------:R-:W-:Y:S01]  /*0290*/  ULDC.64 UR8, c[0x0][0x278] ;  /* 0x00009e0000087ab9 */ /* 0x000fe20000000a00 */
[----:B0-----:R-:W-:Y:S02]  /*02a0*/  CS2R R30, SRZ ;  /* 0x00000000001e7805 */ /* 0x001fe4000001ff00 */
[----:B------:R-:W-:Y:S02]  /*02b0*/  CS2R R28, SRZ ;  /* 0x00000000001c7805 */ /* 0x000fe4000001ff00 */
[----:B------:R-:W-:Y:S02]  /*02c0*/  ISETP.NE.AND.EX P0, PT, RZ, UR7, PT, P0 ;  /* 0x00000007ff007c0c */ /* 0x000fe4000bf05300 */
[----:B------:R-:W-:-:S02]  /*02d0*/  CS2R R34, SRZ ;  /* 0x0000000000227805 */ /* 0x000fc4000001ff00 */
[----:B------:R-:W-:-:S09]  /*02e0*/  CS2R R32, SRZ ;  /* 0x0000000000207805 */ /* 0x000fd2000001ff00 */
[----:B------:R-:W-:-:S04]  /*02f0*/  @P0 LEA R2, P1, R61, UR6, 0x5 ;  /* 0x000000063d020c11 */ /* 0x000fc8000f8228ff */
[C---:B------:R-:W-:Y:S02]  /*0300*/  @P0 LEA.HI.X R3, R61.reuse, UR7, RZ, 0x5, P1 ;  /* 0x000000073d030c11 */ /* 0x040fe400088f2cff */
[C---:B------:R-:W-:Y:S01]  /*0310*/  LEA R52, P1, R61.reuse, UR8, 0x5 ;  /* 0x000000083d347c11 */ /* 0x040fe2000f8228ff */
[C---:B-1----:R-:W-:Y:S02]  /*0320*/  IMAD.WIDE.U32 R54, R61.reuse, 0x20, R36 ;  /* 0x000000203d367825 */ /* 0x042fe400078e0024 */
        /* <DEDUP_REMOVED lines=8> */
.L_x_9697:
[----:B------:R-:W-:Y:S05]  /*03b0*/  BSYNC B0 ;  /* 0x0000000000007941 */ /* 0x000fea0003800000 */
.L_x_9696:
        /* <DEDUP_REMOVED lines=22> */
.L_x_9699:
[----:B------:R-:W-:Y:S05]  /*0520*/  BSYNC B0 ;  /* 0x0000000000007941 */ /* 0x000fea0003800000 */
.L_x_9698:
[----:B------:R-:W0:Y:S02]  /*0530*/  S2UR UR6, SR_CTAID.X ;  /* 0x00000000000679c3 */ /* 0x000e240000002500 */
[----:B012---:R-:W-:Y:S01]  /*0540*/  LEA.HI R3, R0, UR6, RZ, 0x19 ;  /* 0x0000000600037c11 */ /* 0x007fe2000f8fc8ff */
        /* <DEDUP_REMOVED lines=27> */
[----:B------:R-:W-:-:S04]  /*0700*/  VIMNMX R79, R79, 0x20, PT ;  /* 0x000000204f4f7848 */ /* 0x000fc80003fe0100 */
[----:B------:R-:W0:Y:S01]  /*0710*/  MUFU.RCP R2, R2 ;  /* 0x0000000200027308 */ /* 0x000e220000001000 */
[----:B------:R-:W-:-:S04]  /*0720*/  IADD3 R79, R80, R79, RZ ;  /* 0x0000004f504f7210 */ /* 0x000fc80007ffe0ff */
[----:B------:R-:W-:-:S07]  /*0730*/  SHF.L.U32 R112, R79, 0x3, RZ ;  /* 0x000000034f707819 */ /* 0x000fce00000006ff */
.L_x_9713:
        /* <DEDUP_REMOVED lines=32> */
[----:B------:R-:W-:Y:S02]  /*0940*/  PRMT R90, R84, 0x7632, R90 ;  /* 0x00007632545a7816 */ /* 0x000fe4000000005a */
[----:B------:R-:W-:Y:S01]  /*0950*/  PRMT R91, R85, 0x7632, R91 ;  /* 0x00007632555b7816 */ /* 0x000fe2000000005b */
[----:B-1----:R-:W-:Y:S01]  /*0960*/  FMUL.FTZ R89, R86, R109 ;  /* 0x0000006d56597220 */ /* 0x002fe20000410000 */
[----:B------:R-:W-:Y:S02]  /*0970*/  PRMT R115, R87, 0x7632, R115 ;  /* 0x0000763257737816 */ /* 0x000fe40000000073 */
        /* <DEDUP_REMOVED lines=10> */
[----:B------:R-:W-:Y:S01]  /*0a20*/  SHF.L.U32 R88, R115, 0x10, RZ ;  /* 0x0000001073587819 */ /* 0x000fe200000006ff */
[----:B------:R-:W-:Y:S01]  /*0a30*/  FMUL.FTZ R118, R84, R109 ;  /* 0x0000006d54767220 */ /* 0x000fe20000410000 */
[----:B-----5:R-:W-:Y:S01]  /*0a40*/  FMUL.FTZ R84, R20, R85 ;  /* 0x0000005514547220 */ /* 0x020fe20000410000 */
        /* <DEDUP_REMOVED lines=17> */
[----:B------:R-:W-:-:S02]  /*0b60*/  IADD3 R111, R113, 0x80, RZ ;  /* 0x00000080716f7810 */ /* 0x000fc40007ffe0ff */
[----:B------:R1:W-:Y:S04]  /*0b70*/  STG.E.128 desc[UR4][R116.64], R84 ;  /* 0x0000005474007986 */ /* 0x0003e8000c101d04 */
[----:B------:R1:W-:Y:S02]  /*0b80*/  STG.E.128 desc[UR4][R116.64+0x10], R88 ;  /* 0x0000105874007986 */ /* 0x0003e4000c101d04 */
.L_x_9701:
[----:B------:R-:W-:Y:S05]  /*0b90*/  BSYNC B0 ;  /* 0x0000000000007941 */ /* 0x000fea0003800000 */
.L_x_9700:
[----:B------:R-:W-:Y:S04]  /*0ba0*/  BSSY B0, `(.L_x_9702) ;  /* 0x0000036000007945 */ /* 0x000fe80003800000 */
        /* <DEDUP_REMOVED lines=10> */
[----:B------:R-:W-:-:S04]  /*0c50*/  ISETP.NE.U32.AND P0, PT, RZ, UR8, PT ;  /* 0x00000008ff007c0c */ /* 0x000fc8000bf05070 */
[----:B------:R-:W-:Y:S02]  /*0c60*/  ISETP.NE.AND.EX P0, PT, RZ, UR9, PT, P0 ;  /* 0x00000009ff007c0c */ /* 0x000fe4000bf05300 */
[C---:B--2---:R-:W-:Y:S02]  /*0c70*/  PRMT R115, R94.reuse, 0x7632, R115 ;  /* 0x000076325e737816 */ /* 0x044fe40000000073 */
[----:B------:R-:W-:Y:S02]  /*0c80*/  SHF.L.U32 R94, R94, 0x10, RZ ;  /* 0x000000105e5e7819 */ /* 0x000fe400000006ff */
[----:B------:R-:W-:Y:S02]  /*0c90*/  PRMT R99, R93, 0x7632, R99 ;  /* 0x000076325d637816 */ /* 0x000fe40000000063 */
[----:B------:R-:W-:Y:S01]  /*0ca0*/  PRMT R98, R92, 0x7632, R98 ;  /* 0x000076325c627816 */ /* 0x000fe20000000062 */
[----:B----4-:R-:W-:Y:S01]  /*0cb0*/  FMUL.FTZ R97, R94, R109 ;  /* 0x0000006d5e617220 */ /* 0x010fe20000410000 */
[----:B-1----:R-:W-:-:S02]  /*0cc0*/  PRMT R117, R95, 0x7632, R117 ;  /* 0x000076325f757816 */ /* 0x002fc40000000075 */
        /* <DEDUP_REMOVED lines=23> */
[----:B---3--:R-:W-:Y:S01]  /*0e40*/  @P0 FADD.FTZ R92, R76, R92 ;  /* 0x0000005c4c5c0221 */ /* 0x008fe20000010000 */
[----:B------:R-:W-:Y:S01]  /*0e50*/  @P0 FADD.FTZ R94, R78, R94 ;  /* 0x0000005e4e5e0221 */ /* 0x000fe20000010000 */
[----:B------:R-:W-:Y:S01]  /*0e60*/  @P0 FADD.FTZ R96, R80, R96 ;  /* 0x0000006050600221 */ /* 0x000fe20000010000 */
        /* <DEDUP_REMOVED lines=9> */
.L_x_9703:
[----:B------:R-:W-:Y:S05]  /*0f00*/  BSYNC B0 ;  /* 0x0000000000007941 */ /* 0x000fea0003800000 */
.L_x_9702:
[----:B------:R-:W-:Y:S04]  /*0f10*/  BSSY B0, `(.L_x_9704) ;  /* 0x0000035000007945 */ /* 0x000fe80003800000 */
[----:B------:R-:W-:Y:S05]  /*0f20*/  @!P3 BRA `(.L_x_9705) ;  /* 0x0000000000ccb947 */ /* 0x000fea0003800000 */
[----:B------:R-:W3:Y:S01]  /*0f30*/  LDC.64 R100, c[0x0][0x220] ;  /* 0x00008800ff647b82 */ /* 0x000ee20000000a00 */
[----:B------:R-:W-:-:S04]  /*0f40*/  ISETP.NE.U32.AND P0, PT, RZ, UR8, PT ;  /* 0x00000008ff007c0c */ /* 0x000fc8000bf05070 */
[----:B------:R-:W-:Y:S01]  /*0f50*/  ISETP.NE.AND.EX P0, PT, RZ, UR9, PT, P0 ;  /* 0x00000009ff007c0c */ /* 0x000fe2000bf05300 */
[----:B---3--:R-:W-:-:S06]  /*0f60*/  IMAD.WIDE.U32 R100, R111, 0x10, R100 ;  /* 0x000000106f647825 */ /* 0x008fcc00078e0064 */
[----:B------:R-:W3:Y:S06]  /*0f70*/  LDG.E.128 R100, desc[UR4][R100.64] ;  /* 0x0000000464647981 */ /* 0x000eec000c1e1d00 */
[----:B------:R-:W-:-:S04]  /*0f80*/  @P0 LEA R104, P1, R111, UR8, 0x5 ;  /* 0x000000086f680c11 */ /* 0x000fc8000f8228ff */
[----:B------:R-:W-:-:S05]  /*0f90*/  @P0 LEA.HI.X R105, R111, UR9, RZ, 0x5, P1 ;  /* 0x000000096f690c11 */ /* 0x000fca00088f2cff */
[----:B------:R-:W4:Y:S04]  /*0fa0*/  @P0 LDG.E.128 R76, desc[UR4][R104.64] ;  /* 0x00000004684c0981 */ /* 0x000f28000c1e1d00 */
[----:B------:R0:W4:Y:S01]  /*0fb0*/  @P0 LDG.E.128 R80, desc[UR4][R104.64+0x10] ;  /* 0x0000100468500981 */ /* 0x000122000c1e1d00 */
[----:B------:R-:W-:-:S04]  /*0fc0*/  ISETP.NE.U32.AND P0, PT, RZ, UR8, PT ;  /* 0x00000008ff007c0c */ /* 0x000fc8000bf05070 */
[----:B------:R-:W-:Y:S02]  /*0fd0*/  ISETP.NE.AND.EX P0, PT, RZ, UR9, PT, P0 ;  /* 0x00000009ff007c0c */ /* 0x000fe4000bf05300 */
[C---:B---3--:R-:W-:Y:S02]  /*0fe0*/  PRMT R115, R102.reuse, 0x7632, R115 ;  /* 0x0000763266737816 */ /* 0x048fe40000000073 */
[----:B------:R-:W-:Y:S02]  /*0ff0*/  SHF.L.U32 R102, R102, 0x10, RZ ;  /* 0x0000001066667819 */ /* 0x000fe400000006ff */
[----:B------:R-:W-:Y:S02]  /*1000*/  PRMT R106, R100, 0x7632, R106 ;  /* 0x00007632646a7816 */ /* 0x000fe4000000006a */
[----:B------:R-:W-:Y:S01]  /*1010*/  PRMT R107, R101, 0x7632, R107 ;  /* 0x00007632656b7816 */ /* 0x000fe2000000006b */
[----:B0-----:R-:W-:Y:S01]  /*1020*/  FMUL.FTZ R105, R102, R109 ;  /* 0x0000006d66697220 */ /* 0x001fe20000410000 */
[----:B-12---:R-:W-:-:S02]  /*1030*/  PRMT R117, R103, 0x7632, R117 ;  /* 0x0000763267757816 */ /* 0x006fc40000000075 */
        /* <DEDUP_REMOVED lines=24> */
[----:B----4-:R-:W-:Y:S01]  /*11c0*/  @P0 FADD.FTZ R100, R76, R100 ;  /* 0x000000644c640221 */ /* 0x010fe20000010000 */
[----:B------:R-:W-:Y:S01]  /*11d0*/  @P0 FADD.FTZ R102, R78, R102 ;  /* 0x000000664e660221 */ /* 0x000fe20000010000 */
[----:B------:R-:W-:Y:S01]  /*11e0*/  @P0 FADD.FTZ R104, R80, R104 ;  /* 0x0000006850680221 */ /* 0x000fe20000010000 */
[----:B------:R-:W-:Y:S01]  /*11f0*/  @P0 FADD.FTZ R106, R82, R106 ;  /* 0x0000006a526a0221 */ /* 0x000fe20000010000 */
[----:B------:R-:W-:Y:S01]  /*1200*/  @P0 FADD.FTZ R101, R77, R101 ;  /* 0x000000654d650221 */ /* 0x000fe20000010000 */
[----:B------:R-:W-:Y:S01]  /*1210*/  @P0 FADD.FTZ R103, R79, R103 ;  /* 0x000000674f670221 */ /* 0x000fe20000010000 */
[----:B------:R-:W-:Y:S01]  /*1220*/  @P0 FADD.FTZ R105, R81, R105 ;  /* 0x0000006951690221 */ /* 0x000fe20000010000 */
[----:B------:R-:W-:-:S03]  /*1230*/  @P0 FADD.FTZ R107, R83, R107 ;  /* 0x0000006b536b0221 */ /* 0x000fc60000010000 */
[----:B------:R3:W-:Y:S04]  /*1240*/  STG.E.128 desc[UR4][R110.64], R100 ;  /* 0x000000646e007986 */ /* 0x0007e8000c101d04 */
[----:B------:R3:W-:Y:S02]  /*1250*/  STG.E.128 desc[UR4][R110.64+0x10], R104 ;  /* 0x000010686e007986 */ /* 0x0007e4000c101d04 */
.L_x_9705:
[----:B------:R-:W-:Y:S05]  /*1260*/  BSYNC B0 ;  /* 0x0000000000007941 */ /* 0x000fea0003800000 */
.L_x_9704:
[----:B---3--:R-:W-:Y:S01]  /*1270*/  FADD.FTZ R110, RZ, R84 ;  /* 0x00000054ff6e7221 */ /* 0x008fe20000010000 */
        /* <DEDUP_REMOVED lines=8> */
[----:B-12---:R-:W-:Y:S01]  /*1300*/  LOP3.LUT R116, R115, 0x7fffffc, RZ, 0xc0, !PT ;  /* 0x07fffffc73747812 */ /* 0x006fe200078ec0ff */
        /* <DEDUP_REMOVED lines=18> */
[----:B------:R-:W-:Y:S01]  /*1430*/  FADD.FTZ R111, R103, R110 ;  /* 0x0000006e676f7221 */ /* 0x000fe20000010000 */
[----:B------:R-:W-:-:S03]  /*1440*/  P2R R110, PR, RZ, 0x40 ;  /* 0x00000040ff6e7803 */ /* 0x000fc60000000000 */
        /* <DEDUP_REMOVED lines=74> */
.L_x_9724:
        /* <DEDUP_REMOVED lines=28> */
[----:B------:R-:W1:Y:S01]  /*1ab0*/  @!P0 LDS.64 R108, [R120] ;  /* 0x00000000786c8984 */ /* 0x000e620000000a00 */
[----:B------:R-:W-:-:S02]  /*1ac0*/  LOP3.LUT P0, RZ, R115, 0x1f, R0, 0xf8, !PT ;  /* 0x0000001f73ff7812 */ /* 0x000fc4000780f800 */
[----:B------:R-:W2:Y:S01]  /*1ad0*/  MUFU.RCP R116, R110 ;  /* 0x0000006e00747308 */ /* 0x000ea20000001000 */
[----:B-1----:R-:W1:Y:S04]  /*1ae0*/  SHFL.DOWN PT, R121, R108, 0x2, 0x1f ;  /* 0x08401f006c797f89 */ /* 0x002e6800000e0000 */
[----:B------:R-:W3:Y:S01]  /*1af0*/  SHFL.DOWN PT, R118, R109, 0x2, 0x1f ;  /* 0x08401f006d767f89 */ /* 0x000ee200000e0000 */
[C---:B-1----:R-:W-:Y:S01]  /*1b00*/  FMUL.FTZ R120, R121.reuse, R117 ;  /* 0x0000007579787220 */ /* 0x042fe20000410000 */
[----:B0-----:R-:W-:-:S03]  /*1b10*/  FADD.FTZ R122, -R121, R108 ;  /* 0x0000006c797a7221 */ /* 0x001fc60000010100 */
[----:B------:R-:W-:Y:S01]  /*1b20*/  FFMA.FTZ R119, R123, R108, R120 ;  /* 0x0000006c7b777223 */ /* 0x000fe20000010078 */
[----:B------:R-:W-:Y:S01]  /*1b30*/  FMUL.FTZ R122, R122, R122 ;  /* 0x0000007a7a7a7220 */ /* 0x000fe20000410000 */
[----:B------:R-:W0:Y:S01]  /*1b40*/  SHFL.DOWN PT, R108, R111, 0x1, 0x1f ;  /* 0x08201f006f6c7f89 */ /* 0x000e2200000e0000 */
[----:B---3--:R-:W-:Y:S01]  /*1b50*/  FADD.FTZ R109, R118, R109 ;  /* 0x0000006d766d7221 */ /* 0x008fe20000010000 */
[----:B--2---:R-:W-:Y:S01]  /*1b60*/  FMUL.FTZ R119, R116, R119 ;  /* 0x0000007774777220 */ /* 0x004fe20000410000 */
        /* <DEDUP_REMOVED lines=11> */
[----:B------:R-:W-:-:S04]  /*1c20*/  FMUL.FTZ R111, R118, R118 ;  /* 0x00000076766f7220 */ /* 0x000fc80000410000 */
[C---:B------:R-:W-:Y:S01]  /*1c30*/  FMUL.FTZ R111, R110.reuse, R111 ;  /* 0x0000006f6e6f7220 */ /* 0x040fe20000410000 */
[----:B------:R-:W-:-:S03]  /*1c40*/  FFMA.FTZ R110, R110, R119, R121 ;  /* 0x000000776e6e7223 */ /* 0x000fc60000010079 */
[----:B------:R-:W-:Y:S01]  /*1c50*/  FMUL.FTZ R111, R111, R108 ;  /* 0x0000006c6f6f7220 */ /* 0x000fe20000410000 */
[----:B--2---:R-:W-:-:S04]  /*1c60*/  FADD.FTZ R108, R116, R109 ;  /* 0x0000006d746c7221 */ /* 0x004fc80000010000 */
[C---:B0-----:R-:W-:Y:S01]  /*1c70*/  FFMA.FTZ R118, R117.reuse, R111, R108 ;  /* 0x0000006f75767223 */ /* 0x041fe2000001006c */
[----:B------:R-:W-:Y:S01]  /*1c80*/  FMUL.FTZ R116, R117, R110 ;  /* 0x0000006e75747220 */ /* 0x000fe20000410000 */
[----:B------:R-:W0:Y:S03]  /*1c90*/  LDC R108, c[0x0][0x2d8] ;  /* 0x0000b600ff6c7b82 */ /* 0x000e260000000800 */
[----:B------:R-:W0:Y:S04]  /*1ca0*/  SHFL.IDX PT, R109, R118, RZ, 0x1f ;  /* 0x00001fff766d7589 */ /* 0x000e2800000e0000 */
[----:B------:R-:W1:Y:S01]  /*1cb0*/  SHFL.IDX PT, R116, R116, RZ, 0x1f ;  /* 0x00001fff74747589 */ /* 0x000e6200000e0000 */
[----:B------:R-:W2:Y:S01]  /*1cc0*/  @!P0 LDC.64 R110, c[0x0][0x250] ;  /* 0x00009400ff6e8b82 */ /* 0x000ea20000000a00 */
[----:B0-----:R-:W-:Y:S01]  /*1cd0*/  FFMA.FTZ R115, R109, UR12, R108 ;  /* 0x0000000c6d737c23 */ /* 0x001fe2000801006c */
[----:B-1----:R-:W-:Y:S01]  /*1ce0*/  FMUL.FTZ R108, R116, R116 ;  /* 0x00000074746c7220 */ /* 0x002fe20000410000 */
[----:B--2---:R-:W-:-:S04]  /*1cf0*/  @!P0 IMAD.WIDE R110, R3, 0x4, R110 ;  /* 0x00000004036e8825 */ /* 0x004fc800078e026e */
[----:B------:R-:W-:Y:S01]  /*1d00*/  FSEL R120, R108, RZ, !P2 ;  /* 0x000000ff6c787208 */ /* 0x000fe20005000000 */
[----:B------:R0:W-:Y:S01]  /*1d10*/  @!P0 STG.E desc[UR4][R110.64], R116 ;  /* 0x000000746e008986 */ /* 0x0001e2000c101904 */
[----:B------:R-:W1:Y:S03]  /*1d20*/  @!P0 LDC.64 R108, c[0x0][0x258] ;  /* 0x00009600ff6c8b82 */ /* 0x000e660000000a00 */
[----:B------:R-:W-:-:S04]  /*1d30*/  FADD.FTZ R120, R115, R120 ;  /* 0x0000007873787221 */ /* 0x000fc80000010000 */
        /* <DEDUP_REMOVED lines=14> */
[----:B-----5:R-:W-:Y:S01]  /*1e20*/  FFMA.FTZ R108, R12, R109, R4 ;  /* 0x0000006d0c6c7223 */ /* 0x020fe20000010004 */
[----:B------:R-:W-:Y:S01]  /*1e30*/  FFMA.FTZ R109, R13, R110, R5 ;  /* 0x0000006e0d6d7223 */ /* 0x000fe20000010005 */
[----:B------:R-:W-:Y:S01]  /*1e40*/  FADD.FTZ R123, R91, -R115 ;  /* 0x800000735b7b7221 */ /* 0x000fe20000010000 */
[----:B------:R-:W-:-:S03]  /*1e50*/  FMUL.FTZ R111, R118, R111 ;  /* 0x0000006f766f7220 */ /* 0x000fc60000410000 */
[----:B------:R-:W-:Y:S01]  /*1e60*/  F2FP.BF16.F32.PACK_AB R108, R109, R108 ;  /* 0x0000006c6d6c723e */ /* 0x000fe200000010ff */
[--C-:B------:R-:W-:Y:S01]  /*1e70*/  FADD.FTZ R109, R87, -R115.reuse ;  /* 0x80000073576d7221 */ /* 0x100fe20000010000 */
[----:B------:R-:W-:Y:S01]  /*1e80*/  FMUL.FTZ R110, R118, R123 ;  /* 0x0000007b766e7220 */ /* 0x000fe20000410000 */
[----:B------:R-:W-:Y:S02]  /*1e90*/  FFMA.FTZ R111, R14, R111, R6 ;  /* 0x0000006f0e6f7223 */ /* 0x000fe40000010006 */
[C---:B------:R-:W-:Y:S01]  /*1ea0*/  FMUL.FTZ R120, R118.reuse, R109 ;  /* 0x0000006d76787220 */ /* 0x040fe20000410000 */
[C---:B------:R-:W-:Y:S01]  /*1eb0*/  FMUL.FTZ R109, R118.reuse, R119 ;  /* 0x00000077766d7220 */ /* 0x040fe20000410000 */
[----:B------:R-:W-:Y:S01]  /*1ec0*/  FADD.FTZ R119, R89, -R115 ;  /* 0x8000007359777221 */ /* 0x000fe20000010000 */
[----:B------:R-:W-:Y:S01]  /*1ed0*/  FFMA.FTZ R124, R19, R110, R11 ;  /* 0x0000006e137c7223 */ /* 0x000fe2000001000b */
[----:B------:R-:W-:Y:S02]  /*1ee0*/  FFMA.FTZ R120, R15, R120, R7 ;  /* 0x000000780f787223 */ /* 0x000fe40000010007 */
[C---:B------:R-:W-:Y:S01]  /*1ef0*/  FMUL.FTZ R122, R118.reuse, R119 ;  /* 0x00000077767a7220 */ /* 0x040fe20000410000 */
[----:B------:R-:W-:Y:S01]  /*1f00*/  FMUL.FTZ R119, R118, R121 ;  /* 0x0000007976777220 */ /* 0x000fe20000410000 */
[----:B------:R-:W-:Y:S01]  /*1f10*/  FFMA.FTZ R121, R16, R109, R8 ;  /* 0x0000006d10797223 */ /* 0x000fe20000010008 */
[----:B------:R-:W-:Y:S01]  /*1f20*/  F2FP.BF16.F32.PACK_AB R109, R120, R111 ;  /* 0x0000006f786d723e */ /* 0x000fe200000010ff */
[----:B------:R-:W-:Y:S01]  /*1f30*/  FFMA.FTZ R122, R17, R122, R9 ;  /* 0x0000007a117a7223 */ /* 0x000fe20000010009 */
[----:B------:R-:W-:Y:S01]  /*1f40*/  FFMA.FTZ R119, R18, R119, R10 ;  /* 0x0000007712777223 */ /* 0x000fe2000001000a */
[C---:B0-----:R-:W-:Y:S01]  /*1f50*/  IMAD.WIDE.U32 R116, R113.reuse, 0x10, R116 ;  /* 0x0000001071747825 */ /* 0x041fe200078e0074 */
[----:B------:R-:W-:-:S02]  /*1f60*/  IADD3 R113, R113, 0x80, RZ ;  /* 0x0000008071717810 */ /* 0x000fc40007ffe0ff */
[----:B------:R-:W-:Y:S02]  /*1f70*/  F2FP.BF16.F32.PACK_AB R110, R122, R121 ;  /* 0x000000797a6e723e */ /* 0x000fe400000010ff */
[----:B------:R-:W-:-:S05]  /*1f80*/  F2FP.BF16.F32.PACK_AB R111, R124, R119 ;  /* 0x000000777c6f723e */ /* 0x000fca00000010ff */
[----:B------:R1:W-:Y:S02]  /*1f90*/  STG.E.128 desc[UR4][R116.64], R108 ;  /* 0x0000006c74007986 */ /* 0x0003e4000c101d04 */
.L_x_9708:
[----:B------:R-:W-:Y:S05]  /*1fa0*/  BSYNC B0 ;  /* 0x0000000000007941 */ /* 0x000fea0003800000 */
.L_x_9707:
        /* <DEDUP_REMOVED lines=34> */
.L_x_9710:
[----:B------:R-:W-:Y:S05]  /*21d0*/  BSYNC B0 ;  /* 0x0000000000007941 */ /* 0x000fea0003800000 */
.L_x_9709:
[----:B------:R-:W-:Y:S04]  /*21e0*/  BSSY B0, `(.L_x_9711) ;  /* 0x0000021000007945 */ /* 0x000fe80003800000 */
[----:B------:R-:W-:Y:S05]  /*21f0*/  @!P3 BRA `(.L_x_9712) ;  /* 0x00000000007cb947 */ /* 0x000fea0003800000 */
[--C-:B-12---:R-:W-:Y:S01]  /*2200*/  FADD.FTZ R117, R106, -R115.reuse ;  /* 0x800000736a757221 */ /* 0x106fe20000010000 */
[--C-:B0-----:R-:W-:Y:S01]  /*2210*/  FADD.FTZ R108, R107, -R115.reuse ;  /* 0x800000736b6c7221 */ /* 0x101fe20000010000 */
[--C-:B------:R-:W-:Y:S01]  /*2220*/  FADD.FTZ R123, R101, -R115.reuse ;  /* 0x80000073657b7221 */ /* 0x100fe20000010000 */
[--C-:B------:R-:W-:Y:S01]  /*2230*/  FADD.FTZ R119, R103, -R115.reuse ;  /* 0x8000007367777221 */ /* 0x100fe20000010000 */
[C---:B------:R-:W-:Y:S01]  /*2240*/  FMUL.FTZ R125, R118.reuse, R117 ;  /* 0x00000075767d7220 */ /* 0x040fe20000410000 */
[----:B------:R-:W-:Y:S01]  /*2250*/  FMUL.FTZ R110, R118, R108 ;  /* 0x0000006c766e7220 */ /* 0x000fe20000410000 */
[----:B------:R-:W0:Y:S01]  /*2260*/  LDC.64 R116, c[0x0][0x2b8] ;  /* 0x0000ae00ff747b82 */ /* 0x000e220000000a00 */
[--C-:B------:R-:W-:Y:S01]  /*2270*/  FADD.FTZ R109, R100, -R115.reuse ;  /* 0x80000073646d7221 */ /* 0x100fe20000010000 */
[--C-:B------:R-:W-:Y:S01]  /*2280*/  FADD.FTZ R121, R102, -R115.reuse ;  /* 0x8000007366797221 */ /* 0x100fe20000010000 */
[--C-:B------:R-:W-:Y:S01]  /*2290*/  FADD.FTZ R111, R104, -R115.reuse ;  /* 0x80000073686f7221 */ /* 0x100fe20000010000 */
[----:B------:R-:W-:Y:S01]  /*22a0*/  FADD.FTZ R115, R105, -R115 ;  /* 0x8000007369737221 */ /* 0x000fe20000010000 */
[----:B------:R-:W-:Y:S01]  /*22b0*/  FMUL.FTZ R108, R118, R123 ;  /* 0x0000007b766c7220 */ /* 0x000fe20000410000 */
[----:B-----5:R-:W-:Y:S01]  /*22c0*/  FFMA.FTZ R123, R67, R110, R59 ;  /* 0x0000006e437b7223 */ /* 0x020fe2000001003b */
        /* <DEDUP_REMOVED lines=12> */
[----:B------:R-:W-:-:S03]  /*2390*/  FFMA.FTZ R108, R61, R108, R53 ;  /* 0x0000006c3d6c7223 */ /* 0x000fc60000010035 */
[----:B------:R-:W-:Y:S02]  /*23a0*/  F2FP.BF16.F32.PACK_AB R110, R120, R119 ;  /* 0x00000077786e723e */ /* 0x000fe400000010ff */
[----:B------:R-:W-:Y:S01]  /*23b0*/  F2FP.BF16.F32.PACK_AB R109, R118, R109 ;  /* 0x0000006d766d723e */ /* 0x000fe200000010ff */
[----:B0-----:R-:W-:Y:S01]  /*23c0*/  IMAD.WIDE.U32 R116, R113, 0x10, R116 ;  /* 0x0000001071747825 */ /* 0x001fe200078e0074 */
[----:B------:R-:W-:-:S05]  /*23d0*/  F2FP.BF16.F32.PACK_AB R108, R108, R115 ;  /* 0x000000736c6c723e */ /* 0x000fca00000010ff */
[----:B------:R3:W-:Y:S02]  /*23e0*/  STG.E.128 desc[UR4][R116.64], R108 ;  /* 0x0000006c74007986 */ /* 0x0007e4000c101d04 */
.L_x_9712:
[----:B------:R-:W-:Y:S05]  /*23f0*/  BSYNC B0 ;  /* 0x0000000000007941 */ /* 0x000fea0003800000 */
.L_x_9711:
[----:B------:R-:W-:Y:S02]  /*2400*/  IADD3 R3, R3, UR14, RZ ;  /* 0x0000000e03037c10 */ /* 0x000fe4000fffe0ff */
[----:B0123--:R-:W-:Y:S02]  /*2410*/  SEL R108, RZ, 0x1, P1 ;  /* 0x00000001ff6c7807 */ /* 0x00ffe40000800000 */
[----:B------:R-:W-:-:S13]  /*2420*/  ISETP.GE.AND P0, PT, R3, UR15, PT ;  /* 0x0000000f03007c0c */ /* 0x000fda000bf06270 */
[----:B------:R-:W-:Y:S05]  /*2430*/  @!P0 BRA `(.L_x_9713) ;  /* 0xffffffe000c08947 */ /* 0x000fea000383ffff */
[----:B------:R-:W-:Y:S05]  /*2440*/  EXIT ;  /* 0x000000000000794d */ /* 0x000fea0003800000 */
.L_x_9706:
[----:B------:R-:W-:Y:S01]  /*2450*/  HFMA2.MMA R111, -RZ, RZ, 0, 5.9604644775390625e-08 ;  /* 0x00000001ff6f7435 */ /* 0x000fe200000001ff */
[----:B------:R-:W-:Y:S02]  /*2460*/  MOV R124, R109 ;  /* 0x0000006d007c7202 */ /* 0x000fe40000000f00 */
[----:B------:R-:W-:Y:S02]  /*2470*/  MOV R118, 0x1f ;  /* 0x0000001f00767802 */ /* 0x000fe40000000f00 */
[----:B------:R-:W-:-:S07]  /*2480*/  MOV R117, 0xffffffff ;  /* 0xffffffff00757802 */ /* 0x000fce0000000f00 */
[----:B0----5:R-:W-:Y:S05]  /*2490*/  WARPSYNC.COLLECTIVE R117, `(.L_x_9714) ;  /* 0x0000000075087348 */ /* 0x021fea0003c00000 */
[----:B------:R1:W2:Y:S02]  /*24a0*/  SHFL.BFLY P6, R123, R124, R111, R118 ;  /* 0x0c00006f7c7b7389 */ /* 0x0002a400000c0076 */
[----:B012--5:R-:W-:Y:S01]  /*24b0*/  ENDCOLLECTIVE ;  /* 0x000000000000791b */ /* 0x027fe20003800000 */
.L_x_9714:
[----:B------:R-:W-:Y:S01]  /*24c0*/  HFMA2.MMA R111, -RZ, RZ, 0, 1.1920928955078125e-07 ;  /* 0x00000002ff6f7435 */ /* 0x000fe200000001ff */
[----:B------:R-:W-:-:S05]  /*24d0*/  MOV R108, R123 ;  /* 0x0000007b006c7202 */ /* 0x000fca0000000f00 */
[----:B------:R-:W-:-:S05]  /*24e0*/  FADD.FTZ R119, R109, R108 ;  /* 0x0000006c6d777221 */ /* 0x000fca0000010000 */
[----:B------:R-:W-:-:S07]  /*24f0*/  MOV R124, R119 ;  /* 0x00000077007c7202 */ /* 0x000fce0000000f00 */
[----:B------:R-:W-:Y:S05]  /*2500*/  WARPSYNC.COLLECTIVE R117, `(.L_x_9715) ;  /* 0x0000000075087348 */ /* 0x000fea0003c00000 */
[----:B------:R0:W1:Y:S02]  /*2510*/  SHFL.BFLY P6, R123, R124, R111, R118 ;  /* 0x0c00006f7c7b7389 */ /* 0x00006400000c0076 */
[----:B01----:R-:W-:Y:S01]  /*2520*/  ENDCOLLECTIVE ;  /* 0x000000000000791b */ /* 0x003fe20003800000 */
.L_x_9715:
[----:B------:R-:W-:Y:S01]  /*2530*/  HFMA2.MMA R111, -RZ, RZ, 0, 2.384185791015625e-07 ;  /* 0x00000004ff6f7435 */ /* 0x000fe200000001ff */
[----:B------:R-:W-:-:S05]  /*2540*/  MOV R108, R123 ;  /* 0x0000007b006c7202 */ /* 0x000fca0000000f00 */
[----:B------:R-:W-:-:S05]  /*2550*/  FADD.FTZ R120, R119, R108 ;  /* 0x0000006c77787221 */ /* 0x000fca0000010000 */
[----:B------:R-:W-:-:S07]  /*2560*/  MOV R124, R120 ;  /* 0x00000078007c7202 */ /* 0x000fce0000000f00 */
[----:B------:R-:W-:Y:S05]  /*2570*/  WARPSYNC.COLLECTIVE R117, `(.L_x_9716) ;  /* 0x0000000075087348 */ /* 0x000fea0003c00000 */
[----:B------:R0:W1:Y:S02]  /*2580*/  SHFL.BFLY P6, R123, R124, R111, R118 ;  /* 0x0c00006f7c7b7389 */ /* 0x00006400000c0076 */
[----:B01----:R-:W-:Y:S01]  /*2590*/  ENDCOLLECTIVE ;  /* 0x000000000000791b */ /* 0x003fe20003800000 */
.L_x_9716:
[----:B------:R-:W-:Y:S01]  /*25a0*/  HFMA2.MMA R111, -RZ, RZ, 0, 4.76837158203125e-07 ;  /* 0x00000008ff6f7435 */ /* 0x000fe200000001ff */
[----:B------:R-:W-:-:S05]  /*25b0*/  MOV R121, R123 ;  /* 0x0000007b00797202 */ /* 0x000fca0000000f00 */
[----:B------:R-:W-:-:S05]  /*25c0*/  FADD.FTZ R121, R120, R121 ;  /* 0x0000007978797221 */ /* 0x000fca0000010000 */
[----:B------:R-:W-:-:S07]  /*25d0*/  MOV R124, R121 ;  /* 0x00000079007c7202 */ /* 0x000fce0000000f00 */
[----:B------:R-:W-:Y:S05]  /*25e0*/  WARPSYNC.COLLECTIVE R117, `(.L_x_9717) ;  /* 0x0000000075087348 */ /* 0x000fea0003c00000 */
[----:B------:R0:W1:Y:S02]  /*25f0*/  SHFL.BFLY P6, R123, R124, R111, R118 ;  /* 0x0c00006f7c7b7389 */ /* 0x00006400000c0076 */
[----:B01----:R-:W-:Y:S01]  /*2600*/  ENDCOLLECTIVE ;  /* 0x000000000000791b */ /* 0x003fe20003800000 */
.L_x_9717:
[----:B------:R-:W-:Y:S01]  /*2610*/  HFMA2.MMA R111, -RZ, RZ, 0, 9.5367431640625e-07 ;  /* 0x00000010ff6f7435 */ /* 0x000fe200000001ff */
[----:B------:R-:W-:-:S05]  /*2620*/  MOV R108, R123 ;  /* 0x0000007b006c7202 */ /* 0x000fca0000000f00 */
[----:B------:R-:W-:-:S05]  /*2630*/  FADD.FTZ R122, R121, R108 ;  /* 0x0000006c797a7221 */ /* 0x000fca0000010000 */
[----:B------:R-:W-:-:S07]  /*2640*/  MOV R124, R122 ;  /* 0x0000007a007c7202 */ /* 0x000fce0000000f00 */
[----:B------:R-:W-:Y:S05]  /*2650*/  WARPSYNC.COLLECTIVE R117, `(.L_x_9718) ;  /* 0x0000000075087348 */ /* 0x000fea0003c00000 */
[----:B------:R0:W1:Y:S02]  /*2660*/  SHFL.BFLY P6, R123, R124, R111, R118 ;  /* 0x0c00006f7c7b7389 */ /* 0x00006400000c0076 */
[----:B01----:R-:W-:Y:S01]  /*2670*/  ENDCOLLECTIVE ;  /* 0x000000000000791b */ /* 0x003fe20003800000 */
.L_x_9718:
        /* <DEDUP_REMOVED lines=52> */
[----:B------:R-:W-:-:S04]  /*29c0*/  MOV R118, 0x1f ;  /* 0x0000001f00767802 */ /* 0x000fc80000000f00 */
[----:B------:R-:W-:-:S07]  /*29d0*/  MOV R124, R108 ;  /* 0x0000006c007c7202 */ /* 0x000fce0000000f00 */
[----:B------:R-:W-:Y:S05]  /*29e0*/  WARPSYNC.COLLECTIVE R117, `(.L_x_9719) ;  /* 0x0000000075087348 */ /* 0x000fea0003c00000 */
[----:B------:R0:W1:Y:S02]  /*29f0*/  SHFL.BFLY P6, R123, R124, R111, R118 ;  /* 0x0c00006f7c7b7389 */ /* 0x00006400000c0076 */
[----:B01----:R-:W-:Y:S01]  /*2a00*/  ENDCOLLECTIVE ;  /* 0x000000000000791b */ /* 0x003fe20003800000 */
.L_x_9719:
[----:B------:R-:W-:Y:S01]  /*2a10*/  HFMA2.MMA R111, -RZ, RZ, 0, 1.1920928955078125e-07 ;  /* 0x00000002ff6f7435 */ /* 0x000fe200000001ff */
[----:B------:R-:W-:-:S05]  /*2a20*/  MOV R109, R123 ;  /* 0x0000007b006d7202 */ /* 0x000fca0000000f00 */
[----:B------:R-:W-:-:S05]  /*2a30*/  FADD.FTZ R109, R108, R109 ;  /* 0x0000006d6c6d7221 */ /* 0x000fca0000010000 */
[----:B------:R-:W-:-:S07]  /*2a40*/  MOV R124, R109 ;  /* 0x0000006d007c7202 */ /* 0x000fce0000000f00 */
[----:B------:R-:W-:Y:S05]  /*2a50*/  WARPSYNC.COLLECTIVE R117, `(.L_x_9720) ;  /* 0x0000000075087348 */ /* 0x000fea0003c00000 */
[----:B------:R0:W1:Y:S02]  /*2a60*/  SHFL.BFLY P6, R123, R124, R111, R118 ;  /* 0x0c00006f7c7b7389 */ /* 0x00006400000c0076 */
[----:B01----:R-:W-:Y:S01]  /*2a70*/  ENDCOLLECTIVE ;  /* 0x000000000000791b */ /* 0x003fe20003800000 */
.L_x_9720:
[----:B------:R-:W-:Y:S01]  /*2a80*/  HFMA2.MMA R111, -RZ, RZ, 0, 2.384185791015625e-07 ;  /* 0x00000004ff6f7435 */ /* 0x000fe200000001ff */
[----:B------:R-:W-:-:S05]  /*2a90*/  MOV R120, R123 ;  /* 0x0000007b00787202 */ /* 0x000fca0000000f00 */
[----:B------:R-:W-:-:S05]  /*2aa0*/  FADD.FTZ R120, R109, R120 ;  /* 0x000000786d787221 */ /* 0x000fca0000010000 */
[----:B------:R-:W-:-:S07]  /*2ab0*/  MOV R124, R120 ;  /* 0x00000078007c7202 */ /* 0x000fce0000000f00 */
[----:B------:R-:W-:Y:S05]  /*2ac0*/  WARPSYNC.COLLECTIVE R117, `(.L_x_9721) ;  /* 0x0000000075087348 */ /* 0x000fea0003c00000 */
[----:B------:R0:W1:Y:S02]  /*2ad0*/  SHFL.BFLY P6, R123, R124, R111, R118 ;  /* 0x0c00006f7c7b7389 */ /* 0x00006400000c0076 */
[----:B01----:R-:W-:Y:S01]  /*2ae0*/  ENDCOLLECTIVE ;  /* 0x000000000000791b */ /* 0x003fe20003800000 */
.L_x_9721:
[----:B------:R-:W-:Y:S01]  /*2af0*/  HFMA2.MMA R111, -RZ, RZ, 0, 4.76837158203125e-07 ;  /* 0x00000008ff6f7435 */ /* 0x000fe200000001ff */
[----:B------:R-:W-:-:S05]  /*2b00*/  MOV R119, R123 ;  /* 0x0000007b00777202 */ /* 0x000fca0000000f00 */
[----:B------:R-:W-:-:S05]  /*2b10*/  FADD.FTZ R119, R120, R119 ;  /* 0x0000007778777221 */ /* 0x000fca0000010000 */
[----:B------:R-:W-:-:S07]  /*2b20*/  MOV R124, R119 ;  /* 0x00000077007c7202 */ /* 0x000fce0000000f00 */
[----:B------:R-:W-:Y:S05]  /*2b30*/  WARPSYNC.COLLECTIVE R117, `(.L_x_9722) ;  /* 0x0000000075087348 */ /* 0x000fea0003c00000 */
[----:B------:R0:W1:Y:S02]  /*2b40*/  SHFL.BFLY P6, R123, R124, R111, R118 ;  /* 0x0c00006f7c7b7389 */ /* 0x00006400000c0076 */
[----:B01----:R-:W-:Y:S01]  /*2b50*/  ENDCOLLECTIVE ;  /* 0x000000000000791b */ /* 0x003fe20003800000 */
.L_x_9722:
[----:B------:R-:W-:Y:S01]  /*2b60*/  HFMA2.MMA R111, -RZ, RZ, 0, 9.5367431640625e-07 ;  /* 0x00000010ff6f7435 */ /* 0x000fe200000001ff */
[----:B------:R-:W-:-:S05]  /*2b70*/  MOV R122, R123 ;  /* 0x0000007b007a7202 */ /* 0x000fca0000000f00 */
[----:B------:R-:W-:-:S05]  /*2b80*/  FADD.FTZ R122, R119, R122 ;  /* 0x0000007a777a7221 */ /* 0x000fca0000010000 */
[----:B------:R-:W-:-:S07]  /*2b90*/  MOV R124, R122 ;  /* 0x0000007a007c7202 */ /* 0x000fce0000000f00 */
[----:B------:R-:W-:Y:S05]  /*2ba0*/  WARPSYNC.COLLECTIVE R117, `(.L_x_9723) ;  /* 0x0000000075087348 */ /* 0x000fea0003c00000 */
[----:B------:R0:W1:Y:S02]  /*2bb0*/  SHFL.BFLY P6, R123, R124, R111, R118 ;  /* 0x0c00006f7c7b7389 */ /* 0x00006400000c0076 */
[----:B01----:R-:W-:Y:S01]  /*2bc0*/  ENDCOLLECTIVE ;  /* 0x000000000000791b */ /* 0x003fe20003800000 */
.L_x_9723:
[----:B------:R-:W-:Y:S01]  /*2bd0*/  MOV R121, R123 ;  /* 0x0000007b00797202 */ /* 0x000fe20000000f00 */
[----:B------:R-:W-:Y:S06]  /*2be0*/  BRA `(.L_x_9724) ;  /* 0xffffffec00407947 */ /* 0x000fec000383ffff */
.L_x_9725:
        /* <DEDUP_REMOVED lines=9> */
.L_x_23276:


//--------------------- .text._ZN10layer_norm13ln_fwd_kernelINS_13Kernel_traitsIf13__nv_bfloat16fS2_fjLj3072ELj1ELj1ELj4ELj16ENS_18Kernel_traits_baseILj3072EfS2_fS2_fjLj128EEEEELb0ELb1ELb0ELb1EEEvNS_9FwdParamsE --------------------------
	.section	.text._ZN10layer_norm13ln_fwd_kernelINS_13Kernel_traitsIf13__nv_bfloat16fS2_fjLj3072ELj1ELj1ELj4ELj16ENS_18Kernel_traits_baseILj3072EfS2_fS2_fjLj128EEEEELb0ELb1ELb0ELb1EEEvNS_9FwdParamsE,"ax",@progbits
	.align	128
        .global         _ZN10layer_norm13ln_fwd_kernelINS_13Kernel_traitsIf13__nv_bfloat16fS2_fjLj3072ELj1ELj1ELj4ELj16ENS_18Kernel_traits_baseILj3072EfS2_fS2_fjLj128EEEEELb0ELb1ELb0ELb1EEEvNS_9FwdParamsE
        .type           _ZN10layer_norm13ln_fwd_kernelINS_13Kernel_traitsIf13__nv_bfloat16fS2_fjLj3072ELj1ELj1ELj4ELj16ENS_18Kernel_traits_baseILj3072EfS2_fS2_fjLj128EEEEELb0ELb1ELb0ELb1EEEvNS_9FwdParamsE,@function
        .size           _ZN10layer_norm13ln_fwd_kernelINS_13Kernel_traitsIf13__nv_bfloat16fS2_fjLj3072ELj1ELj1ELj4ELj16ENS_18Kernel_traits_baseILj3072EfS2_fS2_fjLj128EEEEELb0ELb1ELb0ELb1EEEvNS_9FwdParamsE,(.L_x_23277 - _ZN10layer_norm13ln_fwd_kernelINS_13Kernel_traitsIf13__nv_bfloat16fS2_fjLj3072ELj1ELj1ELj4ELj16ENS_18Kernel_traits_baseILj3072EfS2_fS2_fjLj128EEEEELb0ELb1ELb0ELb1EEEvNS_9FwdParamsE)
        .other          _ZN10layer_norm13ln_fwd_kernelINS_13Kernel_traitsIf13__nv_bfloat16fS2_fjLj3072ELj1ELj1ELj4ELj16ENS_18Kernel_traits_baseILj3072EfS2_fS2_fjLj128EEEEELb0ELb1ELb0ELb1EEEvNS_9FwdParamsE,@"STO_CUDA_ENTRY STV_DEFAULT"
_ZN10layer_norm13ln_fwd_kernelINS_13Kernel_traitsIf13__nv_bfloat16fS2_fjLj3072ELj1ELj1ELj4ELj16ENS_18Kernel_traits_baseILj3072EfS2_fS2_fjLj128EEEEELb0ELb1ELb0ELb1EEEvNS_9FwdParamsE:
.text._ZN10layer_norm13ln_fwd_kernelINS_13Kernel_traitsIf13__nv_bfloat16fS2_fjLj3072ELj1ELj1ELj4ELj16ENS_18Kernel_traits_baseILj3072EfS2_fS2_fjLj128EEEEELb0ELb1ELb0ELb1EEEvNS_9FwdParamsE:
        /* <DEDUP_REMOVED lines=66> */
[----:B------:R-:W-:Y:S01]  /*0420*/  LOP3.LUT R117, R117, 0x3, RZ, 0xc0, !PT ;  /* 0x0000000375757812 */ /* 0x000fe200078ec0ff */
[----:B------:R-:W-:Y:S01]  /*0430*/  ULDC.64 UR16, c[0x0][0x210] ;  /* 0x0000840000107ab9 */ /* 0x000fe20000000a00 */
[----:B------:R-:W-:-:S02]  /*0440*/  IADD3 R119, R2, 0x4, RZ ;  /* 0x0000000402777810 */ /* 0x000fc40007ffe0ff */
[----:B------:R-:W-:Y:S01]  /*0450*/  ISETP.NE.AND.EX P0, PT, RZ, UR7, PT, P0 ;  /* 0x00000007ff007c0c */ /* 0x000fe2000bf05300 */
[----:B0-----:R-:W-:-:S12]  /*0460*/  ULDC UR7, c[0x0][0x218] ;  /* 0x0000860000077ab9 */ /* 0x001fd80000000800 */
.L_x_9727:
        /* <DEDUP_REMOVED lines=15> */
[----:B------:R0:W4:Y:S01]  /*0560*/  @P1 LDG.E.128 R28, desc[UR4][R12.64+0x10] ;  /* 0x000010040c1c1981 */ /* 0x000122000c1e1d00 */
[----:B------:R-:W-:Y:S02]  /*0570*/  MOV R124, 0x3f800000 ;  /* 0x3f800000007c7802 */ /* 0x000fe40000000f00 */
[----:B------:R-:W-:-:S04]  /*0580*/  ISETP.NE.U32.AND P2, PT, RZ, UR8, PT ;  /* 0x00000008ff007c0c */ /* 0x000fc8000bf45070 */
[----:B------:R-:W-:Y:S02]  /*0590*/  ISETP.NE.AND.EX P2, PT, RZ, UR9, PT, P2 ;  /* 0x00000009ff007c0c */ /* 0x000fe4000bf45320 */
[C---:B------:R-:W-:Y:S02]  /*05a0*/  IADD3 R120, R121.reuse, 0x80, RZ ;  /* 0x0000008079787810 */ /* 0x040fe40007ffe0ff */
[----:B------:R-:W-:-:S04]  /*05b0*/  LEA R10, P4, R121, UR10, 0x5 ;  /* 0x0000000a790a7c11 */ /* 0x000fc8000f8828ff */
[----:B------:R-:W-:Y:S02]  /*05c0*/  LEA.HI.X R11, R121, UR11, RZ, 0x5, P4 ;  /* 0x0000000b790b7c11 */ /* 0x000fe4000a0f2cff */
[----:B--2---:R-:W-:Y:S02]  /*05d0*/  @P0 SHF.L.U32 R124, R8, 0x10, RZ ;  /* 0x00000010087c0819 */ /* 0x004fe400000006ff */
[C---:B---3--:R-:W-:Y:S02]  /*05e0*/  PRMT R8, R4.reuse, 0x7632, R8 ;  /* 0x0000763204087816 */ /* 0x048fe40000000008 */
[----:B------:R-:W-:Y:S02]  /*05f0*/  SHF.L.U32 R9, R4, 0x10, RZ ;  /* 0x0000001004097819 */ /* 0x000fe400000006ff */
[C---:B------:R-:W-:Y:S02]  /*0600*/  PRMT R14, R6.reuse, 0x7632, R14 ;  /* 0x00007632060e7816 */ /* 0x040fe4000000000e */
[----:B------:R-:W-:-:S02]  /*0610*/  SHF.L.U32 R17, R6, 0x10, RZ ;  /* 0x0000001006117819 */ /* 0x000fc400000006ff */
[----:B------:R-:W-:Y:S02]  /*0620*/  PRMT R4, R5, 0x7632, R4 ;  /* 0x0000763205047816 */ /* 0x000fe40000000004 */
[----:B------:R-:W-:Y:S02]  /*0630*/  PRMT R6, R7, 0x7632, R6 ;  /* 0x0000763207067816 */ /* 0x000fe40000000006 */
[----:B------:R-:W-:Y:S02]  /*0640*/  SHF.L.U32 R15, R5, 0x10, RZ ;  /* 0x00000010050f7819 */ /* 0x000fe400000006ff */
[----:B------:R-:W-:Y:S02]  /*0650*/  SHF.L.U32 R19, R7, 0x10, RZ ;  /* 0x0000001007137819 */ /* 0x000fe400000006ff */
[----:B------:R-:W-:Y:S02]  /*0660*/  SHF.L.U32 R5, R8, 0x10, RZ ;  /* 0x0000001008057819 */ /* 0x000fe400000006ff */
[----:B------:R-:W-:-:S02]  /*0670*/  SHF.L.U32 R7, R4, 0x10, RZ ;  /* 0x0000001004077819 */ /* 0x000fc400000006ff */
        /* <DEDUP_REMOVED lines=42> */
[----:B0-----:R-:W-:Y:S02]  /*0920*/  SHF.L.U32 R11, R4, 0x10, RZ ;  /* 0x00000010040b7819 */ /* 0x001fe400000006ff */
[C---:B------:R-:W-:Y:S02]  /*0930*/  PRMT R12, R6.reuse, 0x7632, R12 ;  /* 0x00007632060c7816 */ /* 0x040fe4000000000c */
[----:B------:R-:W-:Y:S02]  /*0940*/  SHF.L.U32 R15, R6, 0x10, RZ ;  /* 0x00000010060f7819 */ /* 0x000fe400000006ff */
[----:B------:R-:W-:-:S02]  /*0950*/  SHF.L.U32 R13, R5, 0x10, RZ ;  /* 0x00000010050d7819 */ /* 0x000fc400000006ff */
[----:B------:R-:W-:Y:S02]  /*0960*/  PRMT R6, R7, 0x7632, R6 ;  /* 0x0000763207067816 */ /* 0x000fe40000000006 */
[----:B------:R-:W-:Y:S02]  /*0970*/  PRMT R10, R4, 0x7632, R10 ;  /* 0x00007632040a7816 */ /* 0x000fe4000000000a */
[----:B------:R-:W-:Y:S01]  /*0980*/  PRMT R4, R5, 0x7632, R4 ;  /* 0x0000763205047816 */ /* 0x000fe20000000004 */
[-C--:B------:R-:W-:Y:S01]  /*0990*/  FMUL.FTZ R5, R11, R124.reuse ;  /* 0x0000007c0b057220 */ /* 0x080fe20000410000 */
[----:B------:R-:W-:Y:S01]  /*09a0*/  SHF.L.U32 R111, R7, 0x10, RZ ;  /* 0x00000010076f7819 */ /* 0x000fe200000006ff */
[-C--:B------:R-:W-:Y:S01]  /*09b0*/  FMUL.FTZ R7, R13, R124.reuse ;  /* 0x0000007c0d077220 */ /* 0x080fe20000410000 */
[----:B------:R-:W-:Y:S01]  /*09c0*/  SHF.L.U32 R125, R6, 0x10, RZ ;  /* 0x00000010067d7819 */ /* 0x000fe200000006ff */
[----:B-1----:R-:W-:Y:S01]  /*09d0*/  FMUL.FTZ R9, R15, R124 ;  /* 0x0000007c0f097220 */ /* 0x002fe20000410000 */
[----:B------:R-:W-:-:S02]  /*09e0*/  SHF.L.U32 R11, R10, 0x10, RZ ;  /* 0x000000100a0b7819 */ /* 0x000fc400000006ff */
        /* <DEDUP_REMOVED lines=10> */
[----:B------:R-:W-:Y:S01]  /*0a90*/  IADD3 R122, R121, 0x100, RZ ;  /* 0x00000100797a7810 */ /* 0x000fe20007ffe0ff */
        /* <DEDUP_REMOVED lines=15> */
[----:B------:R-:W-:-:S03]  /*0b90*/  IMAD.WIDE.U32 R108, R122, 0x10, R108 ;  /* 0x000000107a6c7825 */ /* 0x000fc600078e006c */
[----:B------:R-:W-:Y:S04]  /*0ba0*/  STG.E.128 desc[UR4][R4.64], R12 ;  /* 0x0000000c04007986 */ /* 0x000fe8000c101d04 */
[----:B------:R0:W-:Y:S04]  /*0bb0*/  STG.E.128 desc[UR4][R4.64+0x10], R8 ;  /* 0x0000100804007986 */ /* 0x0001e8000c101d04 */
[----:B------:R-:W0:Y:S01]  /*0bc0*/  LDG.E.128 R108, desc[UR4][R108.64] ;  /* 0x000000046c6c7981 */ /* 0x000e22000c1e1d00 */
[----:B------:R-:W-:Y:S02]  /*0bd0*/  @P1 LEA R6, P4, R122, UR8, 0x5 ;  /* 0x000000087a061c11 */ /* 0x000fe4000f8828ff */
[----:B------:R-:W-:-:S02]  /*0be0*/  @P1 MOV R32, R112 ;  /* 0x0000007000201202 */ /* 0x000fc40000000f00 */
        /* <DEDUP_REMOVED lines=14> */
[----:B------:R-:W-:-:S05]  /*0cd0*/  SHF.L.U32 R5, R109, 0x10, RZ ;  /* 0x000000106d057819 */ /* 0x000fca00000006ff */
[----:B------:R-:W-:-:S04]  /*0ce0*/  FMUL.FTZ R5, R5, R124 ;  /* 0x0000007c05057220 */ /* 0x000fc80000410000 */
[----:B-1----:R-:W-:Y:S01]  /*0cf0*/  FMUL.FTZ R6, R42, R5 ;  /* 0x000000052a067220 */ /* 0x002fe20000410000 */
[----:B------:R-:W-:Y:S02]  /*0d00*/  SHF.L.U32 R5, R110, 0x10, RZ ;  /* 0x000000106e057819 */ /* 0x000fe400000006ff */
[----:B--2---:R-:W-:-:S03]  /*0d10*/  @P1 MOV R112, R32 ;  /* 0x0000002000701202 */ /* 0x004fc60000000f00 */
[----:B------:R-:W-:Y:S02]  /*0d20*/  FMUL.FTZ R5, R5, R124 ;  /* 0x0000007c05057220 */ /* 0x000fe40000410000 */
[----:B------:R-:W-:Y:S02]  /*0d30*/  @P2 FADD.FTZ R4, R4, R112 ;  /* 0x0000007004042221 */ /* 0x000fe40000010000 */
[----:B------:R-:W-:Y:S01]  /*0d40*/  FMUL.FTZ R112, R36, R5 ;  /* 0x0000000524707220 */ /* 0x000fe20000410000 */
[----:B------:R-:W-:Y:S02]  /*0d50*/  PRMT R5, R109, 0x7632, R5 ;  /* 0x000076326d057816 */ /* 0x000fe40000000005 */
[----:B------:R-:W-:Y:S02]  /*0d60*/  SHF.L.U32 R109, R111, 0x10, RZ ;  /* 0x000000106f6d7819 */ /* 0x000fe400000006ff */
[----:B------:R-:W-:Y:S02]  /*0d70*/  PRMT R108, R108, 0x7632, R108 ;  /* 0x000076326c6c7816 */ /* 0x000fe4000000006c */
[----:B------:R-:W-:-:S02]  /*0d80*/  PRMT R110, R110, 0x7632, R110 ;  /* 0x000076326e6e7816 */ /* 0x000fc4000000006e */
[----:B------:R-:W-:Y:S02]  /*0d90*/  SHF.L.U32 R5, R5, 0x10, RZ ;  /* 0x0000001005057819 */ /* 0x000fe400000006ff */
[----:B------:R-:W-:Y:S01]  /*0da0*/  PRMT R111, R111, 0x7632, R111 ;  /* 0x000076326f6f7816 */ /* 0x000fe2000000006f */
[----:B------:R-:W-:Y:S01]  /*0db0*/  FMUL.FTZ R125, R109, R124 ;  /* 0x0000007c6d7d7220 */ /* 0x000fe20000410000 */
[----:B---3--:R-:W-:Y:S02]  /*0dc0*/  @P1 MOV R16, R28 ;  /* 0x0000001c00101202 */ /* 0x008fe40000000f00 */
[----:B------:R-:W-:Y:S01]  /*0dd0*/  SHF.L.U32 R7, R108, 0x10, RZ ;  /* 0x000000106c077819 */ /* 0x000fe200000006ff */
[----:B------:R-:W-:Y:S01]  /*0de0*/  FMUL.FTZ R108, R5, R124 ;  /* 0x0000007c056c7220 */ /* 0x000fe20000410000 */
[----:B------:R-:W-:Y:S02]  /*0df0*/  @P1 MOV R114, R34 ;  /* 0x0000002200721202 */ /* 0x000fe40000000f00 */
[----:B------:R-:W-:-:S02]  /*0e00*/  SHF.L.U32 R109, R110, 0x10, RZ ;  /* 0x000000106e6d7819 */ /* 0x000fc400000006ff */
[----:B------:R-:W-:Y:S01]  /*0e10*/  SHF.L.U32 R111, R111, 0x10, RZ ;  /* 0x000000106f6f7819 */ /* 0x000fe200000006ff */
[----:B------:R-:W-:Y:S01]  /*0e20*/  @P2 FADD.FTZ R112, R112, R16 ;  /* 0x0000001070702221 */ /* 0x000fe20000010000 */
[----:B------:R-:W-:Y:S01]  /*0e30*/  FMUL.FTZ R16, R7, R124 ;  /* 0x0000007c07107220 */ /* 0x000fe20000410000 */
[----:B------:R-:W-:Y:S01]  /*0e40*/  @P1 MOV R115, R35 ;  /* 0x0000002300731202 */ /* 0x000fe20000000f00 */
        /* <DEDUP_REMOVED lines=17> */
[----:B------:R-:W-:Y:S01]  /*0f60*/  FADD.FTZ R19, R21, R18 ;  /* 0x0000001215137221 */ /* 0x000fe20000010000 */
[----:B------:R-:W-:-:S03]  /*0f70*/  FMUL.FTZ R5, R41, R16 ;  /* 0x0000001029057220 */ /* 0x000fc60000410000 */
        /* <DEDUP_REMOVED lines=97> */
.L_x_9738:
[C---:B------:R-:W-:Y:S01]  /*1590*/  ISETP.NE.AND P2, PT, R118.reuse, RZ, PT ;  /* 0x000000ff7600720c */ /* 0x040fe20003f45270 */
        /* <DEDUP_REMOVED lines=60> */
[----:B------:R-:W-:Y:S01]  /*1960*/  FSEL R108, R111, RZ, !P3 ;  /* 0x000000ff6f6c7208 */ /* 0x000fe20005800000 */
[----:B---3--:R-:W-:-:S03]  /*1970*/  @!P2 IMAD.WIDE R18, R3, 0x4, R18 ;  /* 0x000000040312a825 */ /* 0x008fc600078e0212 */
[----:B------:R-:W-:Y:S01]  /*1980*/  FSEL R110, R16, RZ, P3 ;  /* 0x000000ff106e7208 */ /* 0x000fe20001800000 */
[--C-:B------:R-:W-:Y:S01]  /*1990*/  FADD.FTZ R12, R12, -R108.reuse ;  /* 0x8000006c0c0c7221 */ /* 0x100fe20000010000 */
[----:B------:R-:W1:Y:S01]  /*19a0*/  @!P2 LDC.64 R16, c[0x0][0x258] ;  /* 0x00009600ff10ab82 */ /* 0x000e620000000a00 */
[--C-:B------:R-:W-:Y:S01]  /*19b0*/  FADD.FTZ R15, R15, -R108.reuse ;  /* 0x8000006c0f0f7221 */ /* 0x100fe20000010000 */
[----:B------:R-:W-:Y:S01]  /*19c0*/  FADD.FTZ R8, R8, -R108 ;  /* 0x8000006c08087221 */ /* 0x000fe20000010000 */
[----:B------:R-:W-:Y:S01]  /*19d0*/  FADD.FTZ R109, R109, R110 ;  /* 0x0000006e6d6d7221 */ /* 0x000fe20000010000 */
[----:B------:R2:W-:Y:S01]  /*19e0*/  @!P2 STG.E desc[UR4][R18.64], R111 ;  /* 0x0000006f1200a986 */ /* 0x0005e2000c101904 */
[--C-:B------:R-:W-:Y:S01]  /*19f0*/  FADD.FTZ R9, R9, -R108.reuse ;  /* 0x8000006c09097221 */ /* 0x100fe20000010000 */
[--C-:B------:R-:W-:Y:S01]  /*1a00*/  FADD.FTZ R24, R24, -R108.reuse ;  /* 0x8000006c18187221 */ /* 0x100fe20000010000 */
[--C-:B------:R-:W-:Y:S01]  /*1a10*/  FADD.FTZ R110, R25, -R108.reuse ;  /* 0x8000006c196e7221 */ /* 0x100fe20000010000 */
[--C-:B------:R-:W-:Y:S01]  /*1a20*/  FADD.FTZ R10, R10, -R108.reuse ;  /* 0x8000006c0a0a7221 */ /* 0x100fe20000010000 */
[----:B------:R-:W3:Y:S01]  /*1a30*/  MUFU.RSQ R109, R109 ;  /* 0x0000006d006d7308 */ /* 0x000ee20000001400 */
[--C-:B------:R-:W-:Y:S01]  /*1a40*/  FADD.FTZ R20, R20, -R108.reuse ;  /* 0x8000006c14147221 */ /* 0x100fe20000010000 */
[--C-:B------:R-:W-:Y:S01]  /*1a50*/  FADD.FTZ R11, R11, -R108.reuse ;  /* 0x8000006c0b0b7221 */ /* 0x100fe20000010000 */
[--C-:B------:R-:W-:Y:S01]  /*1a60*/  FADD.FTZ R21, R21, -R108.reuse ;  /* 0x8000006c15157221 */ /* 0x100fe20000010000 */
[--C-:B------:R-:W-:Y:S01]  /*1a70*/  FADD.FTZ R4, R4, -R108.reuse ;  /* 0x8000006c04047221 */ /* 0x100fe20000010000 */
[--C-:B------:R-:W-:Y:S01]  /*1a80*/  FADD.FTZ R6, R6, -R108.reuse ;  /* 0x8000006c06067221 */ /* 0x100fe20000010000 */
[--C-:B------:R-:W-:Y:S01]  /*1a90*/  FADD.FTZ R124, R27, -R108.reuse ;  /* 0x8000006c1b7c7221 */ /* 0x100fe20000010000 */
[--C-:B--2---:R-:W-:Y:S01]  /*1aa0*/  FADD.FTZ R18, R23, -R108.reuse ;  /* 0x8000006c17127221 */ /* 0x104fe20000010000 */
[--C-:B------:R-:W-:Y:S01]  /*1ab0*/  FADD.FTZ R14, R14, -R108.reuse ;  /* 0x8000006c0e0e7221 */ /* 0x100fe20000010000 */
[--C-:B------:R-:W-:Y:S01]  /*1ac0*/  FADD.FTZ R22, R22, -R108.reuse ;  /* 0x8000006c16167221 */ /* 0x100fe20000010000 */
[--C-:B------:R-:W-:Y:S01]  /*1ad0*/  FADD.FTZ R26, R26, -R108.reuse ;  /* 0x8000006c1a1a7221 */ /* 0x100fe20000010000 */
[--C-:B------:R-:W-:Y:S01]  /*1ae0*/  FADD.FTZ R7, R7, -R108.reuse ;  /* 0x8000006c07077221 */ /* 0x100fe20000010000 */
[--C-:B------:R-:W-:Y:S01]  /*1af0*/  FADD.FTZ R5, R5, -R108.reuse ;  /* 0x8000006c05057221 */ /* 0x100fe20000010000 */
[--C-:B------:R-:W-:Y:S01]  /*1b00*/  FADD.FTZ R112, R112, -R108.reuse ;  /* 0x8000006c70707221 */ /* 0x100fe20000010000 */
[----:B------:R-:W-:Y:S01]  /*1b10*/  FADD.FTZ R113, R113, -R108 ;  /* 0x8000006c71717221 */ /* 0x000fe20000010000 */
[----:B-1----:R-:W-:-:S04]  /*1b20*/  @!P2 IMAD.WIDE R16, R3, 0x4, R16 ;  /* 0x000000040310a825 */ /* 0x002fc800078e0210 */
[----:B------:R-:W-:Y:S01]  /*1b30*/  FADD.FTZ R114, R114, -R108 ;  /* 0x8000006c72727221 */ /* 0x000fe20000010000 */
[C---:B---3--:R-:W-:Y:S01]  /*1b40*/  FMUL.FTZ R19, R109.reuse, R12 ;  /* 0x0000000c6d137220 */ /* 0x048fe20000410000 */
        /* <DEDUP_REMOVED lines=11> */
[----:B------:R-:W-:Y:S01]  /*1c00*/  FMUL.FTZ R111, R109, R6 ;  /* 0x000000066d6f7220 */ /* 0x000fe20000410000 */
[----:B------:R-:W-:Y:S01]  /*1c10*/  FFMA.FTZ R9, R70, R9, R94 ;  /* 0x0000000946097223 */ /* 0x000fe2000001005e */
[----:B------:R-:W-:Y:S01]  /*1c20*/  FFMA.FTZ R10, R71, R10, R95 ;  /* 0x0000000a470a7223 */ /* 0x000fe2000001005f */
[----:B-1----:R-:W-:Y:S01]  /*1c30*/  FADD.FTZ R16, R13, -R108 ;  /* 0x8000006c0d107221 */ /* 0x002fe20000010000 */
[C---:B------:R-:W-:Y:S01]  /*1c40*/  FMUL.FTZ R13, R109.reuse, R24 ;  /* 0x000000186d0d7220 */ /* 0x040fe20000410000 */
[----:B------:R-:W-:Y:S01]  /*1c50*/  FFMA.FTZ R6, R76, R23, R100 ;  /* 0x000000174c067223 */ /* 0x000fe20000010064 */
[C---:B------:R-:W-:Y:S01]  /*1c60*/  FMUL.FTZ R21, R109.reuse, R14 ;  /* 0x0000000e6d157220 */ /* 0x040fe20000410000 */
[----:B------:R-:W-:Y:S01]  /*1c70*/  FMUL.FTZ R16, R109, R16 ;  /* 0x000000106d107220 */ /* 0x000fe20000410000 */
[----:B------:R-:W-:Y:S01]  /*1c80*/  FFMA.FTZ R4, R80, R13, R104 ;  /* 0x0000000d50047223 */ /* 0x000fe20000010068 */
[----:B------:R-:W-:Y:S01]  /*1c90*/  FFMA.FTZ R13, R77, R20, R101 ;  /* 0x000000144d0d7223 */ /* 0x000fe20000010065 */
[----:B------:R-:W-:Y:S01]  /*1ca0*/  FMUL.FTZ R25, R109, R22 ;  /* 0x000000166d197220 */ /* 0x000fe20000410000 */
[----:B------:R-:W-:Y:S01]  /*1cb0*/  FADD.FTZ R108, R115, -R108 ;  /* 0x8000006c736c7221 */ /* 0x000fe20000010000 */
[----:B------:R-:W-:Y:S01]  /*1cc0*/  FFMA.FTZ R19, R72, R19, R96 ;  /* 0x0000001348137223 */ /* 0x000fe20000010060 */
[----:B------:R-:W-:Y:S01]  /*1cd0*/  F2FP.BF16.F32.PACK_AB R4, R11, R4 ;  /* 0x000000040b04723e */ /* 0x000fe200000010ff */
[----:B------:R-:W-:Y:S01]  /*1ce0*/  FFMA.FTZ R16, R73, R16, R97 ;  /* 0x0000001049107223 */ /* 0x000fe20000010061 */
[----:B------:R-:W-:Y:S01]  /*1cf0*/  F2FP.BF16.F32.PACK_AB R11, R10, R9 ;  /* 0x000000090a0b723e */ /* 0x000fe200000010ff */
[----:B------:R-:W-:Y:S01]  /*1d00*/  FFMA.FTZ R9, R74, R21, R98 ;  /* 0x000000154a097223 */ /* 0x000fe20000010062 */
        /* <DEDUP_REMOVED lines=8> */
[C---:B------:R-:W-:Y:S01]  /*1d90*/  FMUL.FTZ R18, R109.reuse, R5 ;  /* 0x000000056d127220 */ /* 0x040fe20000410000 */
        /* <DEDUP_REMOVED lines=31> */
[----:B------:R-:W-:Y:S02]  /*1f90*/  F2FP.BF16.F32.PACK_AB R13, R22, R13 ;  /* 0x0000000d160d723e */ /* 0x000fe400000010ff */
[----:B------:R-:W-:Y:S02]  /*1fa0*/  LEA.HI.X R19, R122, UR15, RZ, 0x4, P5 ;  /* 0x0000000f7a137c11 */ /* 0x000fe4000a8f24ff */
[----:B------:R-:W-:-:S03]  /*1fb0*/  IADD3 R3, R3, UR16, RZ ;  /* 0x0000001003037c10 */ /* 0x000fc6000fffe0ff */
[----:B------:R1:W-:Y:S01]  /*1fc0*/  STG.E.128 desc[UR4][R18.64], R12 ;  /* 0x0000000c12007986 */ /* 0x0003e2000c101d04 */
[----:B------:R-:W-:-:S13]  /*1fd0*/  ISETP.GE.AND P2, PT, R3, UR17, PT ;  /* 0x0000001103007c0c */ /* 0x000fda000bf46270 */
[----:B------:R-:W-:Y:S05]  /*1fe0*/  @!P2 BRA `(.L_x_9727) ;  /* 0xffffffe40020a947 */ /* 0x000fea000383ffff */
[----:B------:R-:W-:Y:S05]  /*1ff0*/  EXIT ;  /* 0x000000000000794d */ /* 0x000fea0003800000 */
.L_x_9726:
[----:B------:R-:W-:Y:S01]  /*2000*/  HFMA2.MMA R109, -RZ, RZ, 0, 5.9604644775390625e-08 ;  /* 0x00000001ff6d7435 */ /* 0x000fe200000001ff */
[----:B------:R-:W-:Y:S02]  /*2010*/  MOV R108, 0x1f ;  /* 0x0000001f006c7802 */ /* 0x000fe40000000f00 */
[----:B------:R-:W-:-:S08]  /*2020*/  MOV R19, 0xffffffff ;  /* 0xffffffff00137802 */ /* 0x000fd00000000f00 */
[----:B------:R-:W-:Y:S05]  /*2030*/  WARPSYNC.COLLECTIVE R19, `(.L_x_9728) ;  /* 0x0000000013087348 */ /* 0x000fea0003c00000 */
[----:B------:R0:W1:Y:S02]  /*2040*/  SHFL.BFLY P2, R17, R110, R109, R108 ;  /* 0x0c00006d6e117389 */ /* 0x000064000004006c */
[----:B01----:R-:W-:Y:S01]  /*2050*/  ENDCOLLECTIVE ;  /* 0x000000000000791b */ /* 0x003fe20003800000 */
.L_x_9728:
[----:B------:R-:W-:Y:S01]  /*2060*/  HFMA2.MMA R109, -RZ, RZ, 0, 1.1920928955078125e-07 ;  /* 0x00000002ff6d7435 */ /* 0x000fe200000001ff */
[----:B------:R-:W-:-:S05]  /*2070*/  FADD.FTZ R111, R110, R17 ;  /* 0x000000116e6f7221 */ /* 0x000fca0000010000 */
[----:B------:R-:W-:-:S07]  /*2080*/  MOV R110, R111 ;  /* 0x0000006f006e7202 */ /* 0x000fce0000000f00 */
[----:B------:R-:W-:Y:S05]  /*2090*/  WARPSYNC.COLLECTIVE R19, `(.L_x_9729) ;  /* 0x0000000013087348 */ /* 0x000fea0003c00000 */
[----:B------:R0:W1:Y:S02]  /*20a0*/  SHFL.BFLY P2, R17, R110, R109, R108 ;  /* 0x0c00006d6e117389 */ /* 0x000064000004006c */
[----:B01----:R-:W-:Y:S01]  /*20b0*/  ENDCOLLECTIVE ;  /* 0x000000000000791b */ /* 0x003fe20003800000 */
.L_x_9729:
[----:B------:R-:W-:Y:S01]  /*20c0*/  HFMA2.MMA R109, -RZ, RZ, 0, 2.384185791015625e-07 ;  /* 0x00000004ff6d7435 */ /* 0x000fe200000001ff */
[----:B------:R-:W-:-:S05]  /*20d0*/  FADD.FTZ R123, R111, R17 ;  /* 0x000000116f7b7221 */ /* 0x000fca0000010000 */
[----:B------:R-:W-:-:S07]  /*20e0*/  MOV R110, R123 ;  /* 0x0000007b006e7202 */ /* 0x000fce0000000f00 */
[----:B------:R-:W-:Y:S05]  /*20f0*/  WARPSYNC.COLLECTIVE R19, `(.L_x_9730) ;  /* 0x0000000013087348 */ /* 0x000fea0003c00000 */
[----:B------:R0:W1:Y:S02]  /*2100*/  SHFL.BFLY P2, R17, R110, R109, R108 ;  /* 0x0c00006d6e117389 */ /* 0x000064000004006c */
[----:B01----:R-:W-:Y:S01]  /*2110*/  ENDCOLLECTIVE ;  /* 0x000000000000791b */ /* 0x003fe20003800000 */
.L_x_9730:
[----:B------:R-:W-:Y:S01]  /*2120*/  HFMA2.MMA R109, -RZ, RZ, 0, 4.76837158203125e-07 ;  /* 0x00000008ff6d7435 */ /* 0x000fe200000001ff */
[----:B------:R-:W-:-:S05]  /*2130*/  FADD.FTZ R124, R123, R17 ;  /* 0x000000117b7c7221 */ /* 0x000fca0000010000 */
[----:B------:R-:W-:-:S07]  /*2140*/  MOV R110, R124 ;  /* 0x0000007c006e7202 */ /* 0x000fce0000000f00 */
[----:B------:R-:W-:Y:S05]  /*2150*/  WARPSYNC.COLLECTIVE R19, `(.L_x_9731) ;  /* 0x0000000013087348 */ /* 0x000fea0003c00000 */
[----:B------:R0:W1:Y:S02]  /*2160*/  SHFL.BFLY P2, R17, R110, R109, R108 ;  /* 0x0c00006d6e117389 */ /* 0x000064000004006c */
[----:B01----:R-:W-:Y:S01]  /*2170*/  ENDCOLLECTIVE ;  /* 0x000000000000791b */ /* 0x003fe20003800000 */
.L_x_9731:
[----:B------:R-:W-:Y:S01]  /*2180*/  HFMA2.MMA R109, -RZ, RZ, 0, 9.5367431640625e-07 ;  /* 0x00000010ff6d7435 */ /* 0x000fe200000001ff */
[----:B------:R-:W-:-:S05]  /*2190*/  FADD.FTZ R125, R124, R17 ;  /* 0x000000117c7d7221 */ /* 0x000fca0000010000 */
[----:B------:R-:W-:-:S07]  /*21a0*/  MOV R110, R125 ;  /* 0x0000007d006e7202 */ /* 0x000fce0000000f00 */
[----:B------:R-:W-:Y:S05]  /*21b0*/  WARPSYNC.COLLECTIVE R19, `(.L_x_9732) ;  /* 0x0000000013087348 */ /* 0x000fea0003c00000 */
[----:B------:R0:W1:Y:S02]  /*21c0*/  SHFL.BFLY P2, R17, R110, R109, R108 ;  /* 0x0c00006d6e117389 */ /* 0x000064000004006c */
[----:B01----:R-:W-:Y:S01]  /*21d0*/  ENDCOLLECTIVE ;  /* 0x000000000000791b */ /* 0x003fe20003800000 */
.L_x_9732:
        /* <DEDUP_REMOVED lines=55> */
.L_x_9733:
[----:B------:R-:W-:Y:S01]  /*2550*/  HFMA2.MMA R109, -RZ, RZ, 0, 1.1920928955078125e-07 ;  /* 0x00000002ff6d7435 */ /* 0x000fe200000001ff */
[----:B------:R-:W-:-:S05]  /*2560*/  FADD.FTZ R111, R110, R17 ;  /* 0x000000116e6f7221 */ /* 0x000fca0000010000 */
[----:B------:R-:W-:-:S07]  /*2570*/  MOV R110, R111 ;  /* 0x0000006f006e7202 */ /* 0x000fce0000000f00 */
[----:B------:R-:W-:Y:S05]  /*2580*/  WARPSYNC.COLLECTIVE R19, `(.L_x_9734) ;  /* 0x0000000013087348 */ /* 0x000fea0003c00000 */
[----:B------:R0:W1:Y:S02]  /*2590*/  SHFL.BFLY P2, R17, R110, R109, R108 ;  /* 0x0c00006d6e117389 */ /* 0x000064000004006c */
[----:B01----:R-:W-:Y:S01]  /*25a0*/  ENDCOLLECTIVE ;  /* 0x000000000000791b */ /* 0x003fe20003800000 */
.L_x_9734:
[----:B------:R-:W-:Y:S01]  /*25b0*/  HFMA2.MMA R109, -RZ, RZ, 0, 2.384185791015625e-07 ;  /* 0x00000004ff6d7435 */ /* 0x000fe200000001ff */
[----:B------:R-:W-:-:S05]  /*25c0*/  FADD.FTZ R123, R111, R17 ;  /* 0x000000116f7b7221 */ /* 0x000fca0000010000 */
[----:B------:R-:W-:-:S07]  /*25d0*/  MOV R110, R123 ;  /* 0x0000007b006e7202 */ /* 0x000fce0000000f00 */
[----:B------:R-:W-:Y:S05]  /*25e0*/  WARPSYNC.COLLECTIVE R19, `(.L_x_9735) ;  /* 0x0000000013087348 */ /* 0x000fea0003c00000 */
[----:B------:R0:W1:Y:S02]  /*25f0*/  SHFL.BFLY P2, R17, R110, R109, R108 ;  /* 0x0c00006d6e117389 */ /* 0x000064000004006c */
[----:B01----:R-:W-:Y:S01]  /*2600*/  ENDCOLLECTIVE ;  /* 0x000000000000791b */ /* 0x003fe20003800000 */
.L_x_9735:
[----:B------:R-:W-:Y:S01]  /*2610*/  HFMA2.MMA R109, -RZ, RZ, 0, 4.76837158203125e-07 ;  /* 0x00000008ff6d7435 */ /* 0x000fe200000001ff */
[----:B------:R-:W-:-:S05]  /*2620*/  FADD.FTZ R124, R123, R17 ;  /* 0x000000117b7c7221 */ /* 0x000fca0000010000 */
[----:B------:R-:W-:-:S07]  /*2630*/  MOV R110, R124 ;  /* 0x0000007c006e7202 */ /* 0x000fce0000000f00 */
[----:B------:R-:W-:Y:S05]  /*2640*/  WARPSYNC.COLLECTIVE R19, `(.L_x_9736) ;  /* 0x0000000013087348 */ /* 0x000fea0003c00000 */
[----:B------:R0:W1:Y:S02]  /*2650*/  SHFL.BFLY P2, R17, R110, R109, R108 ;  /* 0x0c00006d6e117389 */ /* 0x000064000004006c */
[----:B01----:R-:W-:Y:S01]  /*2660*/  ENDCOLLECTIVE ;  /* 0x000000000000791b */ /* 0x003fe20003800000 */
.L_x_9736:
[----:B------:R-:W-:Y:S01]  /*2670*/  HFMA2.MMA R109, -RZ, RZ, 0, 9.5367431640625e-07 ;  /* 0x00000010ff6d7435 */ /* 0x000fe200000001ff */
[----:B------:R-:W-:-:S05]  /*2680*/  FADD.FTZ R125, R124, R17 ;  /* 0x000000117c7d7221 */ /* 0x000fca0000010000 */
[----:B------:R-:W-:-:S07]  /*2690*/  MOV R110, R125 ;  /* 0x0000007d006e7202 */ /* 0x000fce0000000f00 */
[----:B------:R-:W-:Y:S05]  /*26a0*/  WARPSYNC.COLLECTIVE R19, `(.L_x_9737) ;  /* 0x0000000013087348 */ /* 0x000fea0003c00000 */
[----:B------:R0:W1:Y:S02]  /*26b0*/  SHFL.BFLY P2, R17, R110, R109, R108 ;  /* 0x0c00006d6e117389 */ /* 0x000064000004006c */
[----:B01----:R-:W-:Y:S01]  /*26c0*/  ENDCOLLECTIVE ;  /* 0x000000000000791b */ /* 0x003fe20003800000 */
.L_x_9737:
[----:B------:R-:W-:Y:S05]  /*26d0*/  BRA `(.L_x_9738) ;  /* 0xffffffec00ac7947 */ /* 0x000fea000383ffff */
.L_x_9739:
        /* <DEDUP_REMOVED lines=10> */
.L_x_23277:


//--------------------- .text._ZN10layer_norm13ln_fwd_kernelINS_13Kernel_traitsIf13__nv_bfloat16fS2_fjLj3072ELj1ELj1ELj4ELj16ENS_18Kernel_traits_baseILj3072EfS2_fS2_fjLj128EEEEELb0ELb1ELb1ELb0EEEvNS_9FwdParamsE --------------------------
	.section	.text._ZN10layer_norm13ln_fwd_kernelINS_13Kernel_traitsIf13__nv_bfloat16fS2_fjLj3072ELj1ELj1ELj4ELj16ENS_18Kernel_traits_baseILj3072EfS2_fS2_fjLj128EEEEELb0ELb1ELb1ELb0EEEvNS_9FwdParamsE,"ax",@progbits
	.align	128
        .global         _ZN10layer_norm13ln_fwd_kernelINS_13Kernel_traitsIf13__nv_bfloat16fS2_fjLj3072ELj1ELj1ELj4ELj16ENS_18Kernel_traits_baseILj3072EfS2_fS2_fjLj128EEEEELb0ELb1ELb1ELb0EEEvNS_9FwdParamsE
        .type           _ZN10layer_norm13ln_fwd_kernelINS_13Kernel_traitsIf13__nv_bfloat16fS2_fjLj3072ELj1ELj1ELj4ELj16ENS_18Kernel_traits_baseILj3072EfS2_fS2_fjLj128EEEEELb0ELb1ELb1ELb0EEEvNS_9FwdParamsE,@function
        .size           _ZN10layer_norm13ln_fwd_kernelINS_13Kernel_traitsIf13__nv_bfloat16fS2_fjLj3072ELj1ELj1ELj4ELj16ENS_18Kernel_traits_baseILj3072EfS2_fS2_fjLj128EEEEELb0ELb1ELb1ELb0EEEvNS_9FwdParamsE,(.L_x_23278 - _ZN10layer_norm13ln_fwd_kernelINS_13Kernel_traitsIf13__nv_bfloat16fS2_fjLj3072ELj1ELj1ELj4ELj16ENS_18Kernel_traits_baseILj3072EfS2_fS2_fjLj128EEEEELb0ELb1ELb1ELb0EEEvNS_9FwdParamsE)
        .other          _ZN10layer_norm13ln_fwd_kernelINS_13Kernel_traitsIf13__nv_bfloat16fS2_fjLj3072ELj1ELj1ELj4ELj16ENS_18Kernel_traits_baseILj3072EfS2_fS2_fjLj128EEEEELb0ELb1ELb1ELb0EEEvNS_9FwdParamsE,@"STO_CUDA_ENTRY STV_DEFAULT"
_ZN10layer_norm13ln_fwd_kernelINS_13Kernel_traitsIf13__nv_bfloat16fS2_fjLj3072ELj1ELj1ELj4ELj16ENS_18Kernel_traits_baseILj3072EfS2_fS2_fjLj128EEEEELb0ELb1ELb1ELb0EEEvNS_9FwdParamsE:
.text._ZN10layer_norm13ln_fwd_kernelINS_13Kernel_traitsIf13__nv_bfloat16fS2_fjLj3072ELj1ELj1ELj4ELj16ENS_18Kernel_traits_baseILj3072EfS2_fS2_fjLj128EEEEELb0ELb1ELb1ELb0EEEvNS_9FwdParamsE:
        /* <DEDUP_REMOVED lines=36> */
.L_x_9741:
[----:B------:R-:W-:Y:S05]  /*0240*/  BSYNC B0 ;  /* 0x0000000000007941 */ /* 0x000fea0003800000 */
.L_x_9740:
        /* <DEDUP_REMOVED lines=23> */
.L_x_9743:
[----:B------:R-:W-:Y:S05]  /*03c0*/  BSYNC B0 ;  /* 0x0000000000007941 */ /* 0x000fea0003800000 */
.L_x_9742:
[----:B------:R-:W-:Y:S04]  /*03d0*/  BSSY B0, `(.L_x_9744) ;  /* 0x0000016000007945 */ /* 0x000fe80003800000 */
[----:B------:R-:W-:Y:S05]  /*03e0*/  @!P3 BRA `(.L_x_9745) ;  /* 0x000000000050b947 */ /* 0x000fea0003800000 */
[----:B------:R-:W-:Y:S01]  /*03f0*/  ULDC.64 UR6, c[0x0][0x2c8] ;  /* 0x0000b20000067ab9 */ /* 0x000fe20000000a00 */
[----:B------:R-:W2:Y:S01]  /*0400*/  LDC.64 R76, c[0x0][0x260] ;  /* 0x00009800ff4c7b82 */ /* 0x000ea20000000a00 */
[----:B------:R-:W-:Y:S01]  /*0410*/  ISETP.NE.U32.AND P0, PT, RZ, UR6, PT ;  /* 0x00000006ff007c0c */ /* 0x000fe2000bf05070 */
[----:B------:R-:W-:Y:S01]  /*0420*/  ULDC.64 UR8, c[0x0][0x278] ;  /* 0x00009e0000087ab9 */ /* 0x000fe20000000a00 */
[----:B-1----:R-:W-:Y:S02]  /*0430*/  CS2R R54, SRZ ;  /* 0x0000000000367805 */ /* 0x002fe4000001ff00 */
[----:B------:R-:W-:Y:S02]  /*0440*/  CS2R R52, SRZ ;  /* 0x0000000000347805 */ /* 0x000fe4000001ff00 */
[----:B------:R-:W-:Y:S02]  /*0450*/  ISETP.NE.AND.EX P0, PT, RZ, UR7, PT, P0 ;  /* 0x00000007ff007c0c */ /* 0x000fe4000bf05300 */
[----:B------:R-:W-:-:S02]  /*0460*/  CS2R R58, SRZ ;  /* 0x00000000003a7805 */ /* 0x000fc4000001ff00 */
[----:B------:R-:W-:-:S09]  /*0470*/  CS2R R56, SRZ ;  /* 0x0000000000387805 */ /* 0x000fd2000001ff00 */
[----:B------:R-:W-:-:S04]  /*0480*/  @P0 LEA R78, P1, R61, UR6, 0x5 ;  /* 0x000000063d4e0c11 */ /* 0x000fc8000f8228ff */
[C---:B------:R-:W-:Y:S02]  /*0490*/  @P0 LEA.HI.X R79, R61.reuse, UR7, RZ, 0x5, P1 ;  /* 0x000000073d4f0c11 */ /* 0x040fe400088f2cff */
[C---:B------:R-:W-:Y:S01]  /*04a0*/  LEA R80, P1, R61.reuse, UR8, 0x5 ;  /* 0x000000083d507c11 */ /* 0x040fe2000f8228ff */
[C---:B--2---:R-:W-:Y:S02]  /*04b0*/  IMAD.WIDE.U32 R76, R61.reuse, 0x20, R76 ;  /* 0x000000203d4c7825 */ /* 0x044fe400078e004c */
[----:B------:R2:W5:Y:S01]  /*04c0*/  @P0 LDG.E.128 R52, desc[UR4][R78.64] ;  /* 0x000000044e340981 */ /* 0x000562000c1e1d00 */
[----:B------:R-:W-:-:S03]  /*04d0*/  LEA.HI.X R81, R61, UR9, RZ, 0x5, P1 ;  /* 0x000000093d517c11 */ /* 0x000fc600088f2cff */
[----:B------:R2:W5:Y:S04]  /*04e0*/  @P0 LDG.E.128 R56, desc[UR4][R78.64+0x10] ;  /* 0x000010044e380981 */ /* 0x000568000c1e1d00 */
[----:B------:R2:W5:Y:S04]  /*04f0*/  LDG.E.128 R60, desc[UR4][R76.64] ;  /* 0x000000044c3c7981 */ /* 0x000568000c1e1d00 */
[----:B------:R2:W5:Y:S04]  /*0500*/  LDG.E.128 R64, desc[UR4][R76.64+0x10] ;  /* 0x000010044c407981 */ /* 0x000568000c1e1d00 */
[----:B------:R2:W5:Y:S04]  /*0510*/  LDG.E.128 R68, desc[UR4][R80.64+0x10] ;  /* 0x0000100450447981 */ /* 0x000568000c1e1d00 */
[----:B------:R2:W5:Y:S02]  /*0520*/  LDG.E.128 R72, desc[UR4][R80.64] ;  /* 0x0000000450487981 */ /* 0x000564000c1e1d00 */
.L_x_9745:
[----:B------:R-:W-:Y:S05]  /*0530*/  BSYNC B0 ;  /* 0x0000000000007941 */ /* 0x000fea0003800000 */
.L_x_9744:
[----:B------:R-:W3:Y:S02]  /*0540*/  S2UR UR6, SR_CTAID.X ;  /* 0x00000000000679c3 */ /* 0x000ee40000002500 */
[----:B---3--:R-:W-:Y:S01]  /*0550*/  LEA.HI R116, R0, UR6, RZ, 0x19 ;  /* 0x0000000600747c11 */ /* 0x008fe2000f8fc8ff */
[----:B------:R-:W-:-:S03]  /*0560*/  ULDC UR6, c[0x0][0x214] ;  /* 0x0000850000067ab9 */ /* 0x000fc60000000800 */
[----:B------:R-:W-:-:S13]  /*0570*/  ISETP.GE.AND P0, PT, R116, UR6, PT ;  /* 0x0000000674007c0c */ /* 0x000fda000bf06270 */
[----:B------:R-:W-:Y:S05]  /*0580*/  @P0 EXIT ;  /* 0x000000000000094d */ /* 0x000fea0003800000 */
[----:B------:R-:W-:Y:S01]  /*0590*/  SHF.R.S32.HI R3, RZ, 0x3, R3 ;  /* 0x00000003ff037819 */ /* 0x000fe20000011403 */
[----:B------:R-:W-:Y:S01]  /*05a0*/  HFMA2.MMA R123, -RZ, RZ, 0, 5.9604644775390625e-08 ;  /* 0x00000001ff7b7435 */ /* 0x000fe200000001ff */
[----:B--2---:R-:W-:Y:S01]  /*05b0*/  LOP3.LUT R77, R0, 0x60, RZ, 0xc0, !PT ;  /* 0x00000060004d7812 */ /* 0x004fe200078ec0ff */
        /* <DEDUP_REMOVED lines=9> */
[----:B------:R-:W-:-:S02]  /*0650*/  VIMNMX R77, R77, 0x20, PT ;  /* 0x000000204d4d7848 */ /* 0x000fc40003fe0100 */
[----:B------:R-:W-:Y:S02]  /*0660*/  SHF.L.U32 R3, R0, 0x5, RZ ;  /* 0x0000000500037819 */ /* 0x000fe400000006ff */
[----:B------:R-:W-:Y:S02]  /*0670*/  IADD3 R77, R77, R78, RZ ;  /* 0x0000004e4d4d7210 */ /* 0x000fe40007ffe0ff */
[----:B------:R-:W-:Y:S02]  /*0680*/  LOP3.LUT R3, R3, 0x3e0, RZ, 0xc0, !PT ;  /* 0x000003e003037812 */ /* 0x000fe400078ec0ff */
[----:B------:R-:W-:Y:S02]  /*0690*/  SHF.L.U32 R77, R77, 0x3, RZ ;  /* 0x000000034d4d7819 */ /* 0x000fe400000006ff */
[----:B------:R-:W-:Y:S02]  /*06a0*/  VIADDMNMX R76, R76, -R3, RZ, !PT ;  /* 0x800000034c4c7246 */ /* 0x000fe400078001ff */
[----:B------:R-:W-:-:S02]  /*06b0*/  I2FP.F32.U32 R3, R77 ;  /* 0x0000004d00037245 */ /* 0x000fc40000201000 */
[----:B------:R-:W-:-:S04]  /*06c0*/  VIMNMX R77, R76, 0x20, PT ;  /* 0x000000204c4d7848 */ /* 0x000fc80003fe0100 */
[----:B------:R-:W2:Y:S01]  /*06d0*/  MUFU.RCP R3, R3 ;  /* 0x0000000300037308 */ /* 0x000ea20000001000 */
[----:B------:R-:W-:-:S04]  /*06e0*/  IADD3 R77, R78, R77, RZ ;  /* 0x0000004d4e4d7210 */ /* 0x000fc80007ffe0ff */
[----:B------:R-:W-:-:S07]  /*06f0*/  SHF.L.U32 R117, R77, 0x3, RZ ;  /* 0x000000034d757819 */ /* 0x000fce00000006ff */
.L_x_9807:
[----:B---3--:R-:W3:Y:S08]  /*0700*/  LDC.64 R120, c[0x0][0x280] ;  /* 0x0000a000ff787b82 */ /* 0x008ef00000000a00 */
[----:B------:R-:W4:Y:S01]  /*0710*/  LDC.64 R112, c[0x0][0x288] ;  /* 0x0000a200ff707b82 */ /* 0x000f220000000a00 */
[----:B---3--:R-:W-:-:S06]  /*0720*/  IMAD.WIDE R120, R116, 0x4, R120 ;  /* 0x0000000474787825 */ /* 0x008fcc00078e0278 */
[----:B------:R-:W3:Y:S01]  /*0730*/  LDG.E R120, desc[UR4][R120.64] ;  /* 0x0000000478787981 */ /* 0x000ee2000c1e1900 */
[C---:B----4-:R-:W-:Y:S02]  /*0740*/  IMAD.WIDE R114, R116.reuse, 0x4, R112 ;  /* 0x0000000474727825 */ /* 0x050fe400078e0270 */
[----:B------:R-:W4:Y:S03]  /*0750*/  LDC R113, c[0x0][0x218] ;  /* 0x00008600ff717b82 */ /* 0x000f260000000800 */
[----:B-----5:R0:W5:Y:S01]  /*0760*/  LDG.E R112, desc[UR4][R114.64] ;  /* 0x0000000472707981 */ /* 0x020162000c1e1900 */
[----:B------:R-:W-:Y:S01]  /*0770*/  BSSY B0, `(.L_x_9746) ;  /* 0x0000073000007945 */ /* 0x000fe20003800000 */
[----:B----4-:R-:W-:Y:S01]  /*0780*/  IMAD R119, R116, R113, RZ ;  /* 0x0000007174777224 */ /* 0x010fe200078e02ff */
[----:B---3--:R-:W-:-:S13]  /*0790*/  ISETP.GE.AND P1, PT, R120, 0x1, PT ;  /* 0x000000017800780c */ /* 0x008fda0003f26270 */
        /* <DEDUP_REMOVED lines=17> */
[----:B------:R-:W3:Y:S04]  /*08b0*/  @P0 LDG.E.128 R76, desc[UR4][R90.64] ;  /* 0x000000045a4c0981 */ /* 0x000ee8000c1e1d00 */
[----:B------:R4:W2:Y:S01]  /*08c0*/  @P0 LDG.E.128 R80, desc[UR4][R90.64+0x10] ;  /* 0x000010045a500981 */ /* 0x0008a2000c1e1d00 */
[----:B------:R-:W-:-:S13]  /*08d0*/  ISETP.GT.AND P6, PT, R120, RZ, PT ;  /* 0x000000ff7800720c */ /* 0x000fda0003fc4270 */
[----:B------:R-:W-:Y:S01]  /*08e0*/  @!P6 ISETP.NE.U32.AND P2, PT, R114, RZ, PT ;  /* 0x000000ff7200e20c */ /* 0x000fe20003f45070 */
[----:B0-----:R-:W-:-:S03]  /*08f0*/  @P1 IMAD.WIDE.U32 R92, R122, 0x10, R88 ;  /* 0x000000107a5c1825 */ /* 0x001fc600078e0058 */
[----:B------:R-:W-:Y:S02]  /*0900*/  @!P6 ISETP.NE.AND.EX P2, PT, R115, RZ, PT, P2 ;  /* 0x000000ff7300e20c */ /* 0x000fe40003f45320 */
[----:B------:R2:W5:Y:S01]  /*0910*/  @P1 LDG.E.128 R84, desc[UR4][R92.64] ;  /* 0x000000045c541981 */ /* 0x000562000c1e1d00 */
[----:B------:R-:W-:Y:S01]  /*0920*/  BSSY B1, `(.L_x_9748) ;  /* 0x000001b000017945 */ /* 0x000fe20003800000 */
        /* <DEDUP_REMOVED lines=26> */
.L_x_9749:
[----:B------:R-:W-:Y:S05]  /*0ad0*/  BSYNC B1 ;  /* 0x0000000000017941 */ /* 0x000fea0003800000 */
.L_x_9748:
[----:B------:R-:W-:Y:S04]  /*0ae0*/  BSSY B1, `(.L_x_9750) ;  /* 0x0000007000017945 */ /* 0x000fe80003800000 */
[----:B------:R-:W-:Y:S05]  /*0af0*/  @!P6 BRA `(.L_x_9751) ;  /* 0x000000000014e947 */ /* 0x000fea0003800000 */
[----:B-----5:R-:W-:-:S04]  /*0b00*/  PRMT R89, R84, 0x7632, R89 ;  /* 0x0000763254597816 */ /* 0x020fc80000000059 */
[----:B------:R-:W-:-:S05]  /*0b10*/  SHF.L.U32 R89, R89, 0x10, RZ ;  /* 0x0000001059597819 */ /* 0x000fca00000006ff */
[----:B------:R-:W-:-:S04]  /*0b20*/  FMUL.FTZ R114, R89, UR6 ;  /* 0x0000000659727c20 */ /* 0x000fc80008410000 */
[----:B------:R-:W-:-:S04]  /*0b30*/  FMUL.FTZ R89, R25, R114 ;  /* 0x0000007219597220 */ /* 0x000fc80000410000 */
[----:B------:R-:W-:-:S07]  /*0b40*/  @P0 FADD.FTZ R89, R77, R89 ;  /* 0x000000594d590221 */ /* 0x000fce0000010000 */
.L_x_9751:
[----:B------:R-:W-:Y:S05]  /*0b50*/  BSYNC B1 ;  /* 0x0000000000017941 */ /* 0x000fea0003800000 */
.L_x_9750:
[----:B------:R-:W-:Y:S04]  /*0b60*/  BSSY B1, `(.L_x_9752) ;  /* 0x0000006000017945 */ /* 0x000fe80003800000 */
[----:B------:R-:W-:Y:S05]  /*0b70*/  @!P6 BRA `(.L_x_9753) ;  /* 0x000000000010e947 */ /* 0x000fea0003800000 */
[----:B-----5:R-:W-:-:S05]  /*0b80*/  SHF.L.U32 R90, R85, 0x10, RZ ;  /* 0x00000010555a7819 */ /* 0x020fca00000006ff */
[----:B------:R-:W-:-:S04]  /*0b90*/  FMUL.FTZ R95, R90, UR6 ;  /* 0x000000065a5f7c20 */ /* 0x000fc80008410000 */
[----:B------:R-:W-:-:S04]  /*0ba0*/  FMUL.FTZ R90, R26, R95 ;  /* 0x0000005f1a5a7220 */ /* 0x000fc80000410000 */
[----:B------:R-:W-:-:S07]  /*0bb0*/  @P0 FADD.FTZ R90, R78, R90 ;  /* 0x0000005a4e5a0221 */ /* 0x000fce0000010000 */
.L_x_9753:
[----:B------:R-:W-:Y:S05]  /*0bc0*/  BSYNC B1 ;  /* 0x0000000000017941 */ /* 0x000fea0003800000 */
.L_x_9752:
[----:B------:R-:W-:Y:S04]  /*0bd0*/  BSSY B1, `(.L_x_9754) ;  /* 0x0000007000017945 */ /* 0x000fe80003800000 */
[----:B------:R-:W-:Y:S05]  /*0be0*/  @!P6 BRA `(.L_x_9755) ;  /* 0x000000000014e947 */ /* 0x000fea0003800000 */
[----:B-----5:R-:W-:-:S04]  /*0bf0*/  PRMT R91, R85, 0x7632, R91 ;  /* 0x00007632555b7816 */ /* 0x020fc8000000005b */
[----:B------:R-:W-:-:S05]  /*0c00*/  SHF.L.U32 R91, R91, 0x10, RZ ;  /* 0x000000105b5b7819 */ /* 0x000fca00000006ff */
[----:B------:R-:W-:-:S04]  /*0c10*/  FMUL.FTZ R114, R91, UR6 ;  /* 0x000000065b727c20 */ /* 0x000fc80008410000 */
[----:B------:R-:W-:-:S04]  /*0c20*/  FMUL.FTZ R91, R27, R114 ;  /* 0x000000721b5b7220 */ /* 0x000fc80000410000 */
[----:B------:R-:W-:-:S07]  /*0c30*/  @P0 FADD.FTZ R91, R79, R91 ;  /* 0x0000005b4f5b0221 */ /* 0x000fce0000010000 */
.L_x_9755:
[----:B------:R-:W-:Y:S05]  /*0c40*/  BSYNC B1 ;  /* 0x0000000000017941 */ /* 0x000fea0003800000 */
.L_x_9754:
[----:B------:R-:W-:Y:S04]  /*0c50*/  BSSY B1, `(.L_x_9756) ;  /* 0x0000006000017945 */ /* 0x000fe80003800000 */
[----:B------:R-:W-:Y:S05]  /*0c60*/  @!P6 BRA `(.L_x_9757) ;  /* 0x000000000010e947 */ /* 0x000fea0003800000 */
[----:B-----5:R-:W-:-:S05]  /*0c70*/  SHF.L.U32 R92, R86, 0x10, RZ ;  /* 0x00000010565c7819 */ /* 0x020fca00000006ff */
[----:B------:R-:W-:-:S04]  /*0c80*/  FMUL.FTZ R95, R92, UR6 ;  /* 0x000000065c5f7c20 */ /* 0x000fc80008410000 */
[----:B------:R-:W-:-:S04]  /*0c90*/  FMUL.FTZ R92, R20, R95 ;  /* 0x0000005f145c7220 */ /* 0x000fc80000410000 */
[----:B------:R-:W-:-:S07]  /*0ca0*/  @P0 FADD.FTZ R92, R80, R92 ;  /* 0x0000005c505c0221 */ /* 0x000fce0000010000 */
.L_x_9757:
[----:B------:R-:W-:Y:S05]  /*0cb0*/  BSYNC B1 ;  /* 0x0000000000017941 */ /* 0x000fea0003800000 */
.L_x_9756:
[----:B------:R-:W-:Y:S04]  /*0cc0*/  BSSY B1, `(.L_x_9758) ;  /* 0x0000007000017945 */ /* 0x000fe80003800000 */
[----:B------:R-:W-:Y:S05]  /*0cd0*/  @!P6 BRA `(.L_x_9759) ;  /* 0x000000000014e947 */ /* 0x000fea0003800000 */
[----:B-----5:R-:W-:-:S04]  /*0ce0*/  PRMT R93, R86, 0x7632, R93 ;  /* 0x00007632565d7816 */ /* 0x020fc8000000005d */
[----:B------:R-:W-:-:S05]  /*0cf0*/  SHF.L.U32 R93, R93, 0x10, RZ ;  /* 0x000000105d5d7819 */ /* 0x000fca00000006ff */
[----:B------:R-:W-:-:S04]  /*0d00*/  FMUL.FTZ R114, R93, UR6 ;  /* 0x000000065d727c20 */ /* 0x000fc80008410000 */
[----:B------:R-:W-:-:S04]  /*0d10*/  FMUL.FTZ R93, R21, R114 ;  /* 0x00000072155d7220 */ /* 0x000fc80000410000 */
[----:B------:R-:W-:-:S07]  /*0d20*/  @P0 FADD.FTZ R93, R81, R93 ;  /* 0x0000005d515d0221 */ /* 0x000fce0000010000 */
.L_x_9759:
[----:B------:R-:W-:Y:S05]  /*0d30*/  BSYNC B1 ;  /* 0x0000000000017941 */ /* 0x000fea0003800000 */
.L_x_9758:
[----:B------:R-:W-:Y:S04]  /*0d40*/  BSSY B1, `(.L_x_9760) ;  /* 0x0000006000017945 */ /* 0x000fe80003800000 */
[----:B------:R-:W-:Y:S05]  /*0d50*/  @!P6 BRA `(.L_x_9761) ;  /* 0x000000000010e947 */ /* 0x000fea0003800000 */
[----:B-----5:R-:W-:-:S05]  /*0d60*/  SHF.L.U32 R94, R87, 0x10, RZ ;  /* 0x00000010575e7819 */ /* 0x020fca00000006ff */
[----:B------:R-:W-:-:S04]  /*0d70*/  FMUL.FTZ R95, R94, UR6 ;  /* 0x000000065e5f7c20 */ /* 0x000fc80008410000 */
[----:B------:R-:W-:-:S04]  /*0d80*/  FMUL.FTZ R94, R22, R95 ;  /* 0x0000005f165e7220 */ /* 0x000fc80000410000 */
[----:B------:R-:W-:-:S07]  /*0d90*/  @P0 FADD.FTZ R94, R82, R94 ;  /* 0x0000005e525e0221 */ /* 0x000fce0000010000 */
.L_x_9761:
[----:B------:R-:W-:Y:S05]  /*0da0*/  BSYNC B1 ;  /* 0x0000000000017941 */ /* 0x000fea0003800000 */
.L_x_9760:
        /* <DEDUP_REMOVED lines=8> */
.L_x_9763:
[----:B------:R-:W-:Y:S05]  /*0e30*/  BSYNC B1 ;  /* 0x0000000000017941 */ /* 0x000fea0003800000 */
.L_x_9762:
[----:B------:R-:W0:Y:S01]  /*0e40*/  LDC.64 R114, c[0x0][0x238] ;  /* 0x00008e00ff727b82 */ /* 0x000e220000000a00 */
[----:B------:R-:W-:Y:S01]  /*0e50*/  IADD3 R122, R122, 0x80, RZ ;  /* 0x000000807a7a7810 */ /* 0x000fe20007ffe0ff */
[C---:B0-----:R-:W-:Y:S01]  /*0e60*/  IMAD.WIDE.U32 R114, R121.reuse, 0x20, R114 ;  /* 0x0000002079727825 */ /* 0x041fe200078e0072 */
[----:B------:R-:W-:-:S04]  /*0e70*/  IADD3 R121, R121, 0x80, RZ ;  /* 0x0000008079797810 */ /* 0x000fc80007ffe0ff */
[----:B------:R0:W-:Y:S04]  /*0e80*/  STG.E.128 desc[UR4][R114.64], R88 ;  /* 0x0000005872007986 */ /* 0x0001e8000c101d04 */
[----:B------:R0:W-:Y:S02]  /*0e90*/  STG.E.128 desc[UR4][R114.64+0x10], R92 ;  /* 0x0000105c72007986 */ /* 0x0001e4000c101d04 */
.L_x_9747:
[----:B------:R-:W-:Y:S05]  /*0ea0*/  BSYNC B0 ;  /* 0x0000000000007941 */ /* 0x000fea0003800000 */
.L_x_9746:
[----:B------:R-:W-:Y:S04]  /*0eb0*/  BSSY B0, `(.L_x_9764) ;  /* 0x0000067000007945 */ /* 0x000fe80003800000 */
[----:B------:R-:W-:Y:S05]  /*0ec0*/  @!P4 BRA `(.L_x_9765) ;  /* 0x000000040094c947 */ /* 0x000fea0003800000 */
[----:B0-----:R-:W0:Y:S08]  /*0ed0*/  LDC.64 R114, c[0x0][0x230] ;  /* 0x00008c00ff727b82 */ /* 0x001e300000000a00 */
[----:B------:R-:W3:Y:S01]  /*0ee0*/  @P1 LDC.64 R100, c[0x0][0x220] ;  /* 0x00008800ff641b82 */ /* 0x000ee20000000a00 */
[----:B0-----:R-:W-:-:S04]  /*0ef0*/  ISETP.NE.U32.AND P0, PT, R114, RZ, PT ;  /* 0x000000ff7200720c */ /* 0x001fc80003f05070 */
[----:B------:R-:W-:-:S13]  /*0f00*/  ISETP.NE.AND.EX P0, PT, R115, RZ, PT, P0 ;  /* 0x000000ff7300720c */ /* 0x000fda0003f05300 */
[----:B------:R-:W0:Y:S02]  /*0f10*/  @P0 LDC.64 R98, c[0x0][0x230] ;  /* 0x00008c00ff620b82 */ /* 0x000e240000000a00 */
[----:B0-----:R-:W-:-:S05]  /*0f20*/  @P0 IMAD.WIDE.U32 R98, R121, 0x20, R98 ;  /* 0x0000002079620825 */ /* 0x001fca00078e0062 */
[----:B------:R-:W4:Y:S04]  /*0f30*/  @P0 LDG.E.128 R76, desc[UR4][R98.64] ;  /* 0x00000004624c0981 */ /* 0x000f28000c1e1d00 */
[----:B------:R0:W2:Y:S01]  /*0f40*/  @P0 LDG.E.128 R80, desc[UR4][R98.64+0x10] ;  /* 0x0000100462500981 */ /* 0x0000a2000c1e1d00 */
[----:B------:R-:W-:Y:S01]  /*0f50*/  ISETP.GT.AND P6, PT, R120, RZ, PT ;  /* 0x000000ff7800720c */ /* 0x000fe20003fc4270 */
[----:B---3--:R-:W-:-:S05]  /*0f60*/  @P1 IMAD.WIDE.U32 R100, R122, 0x10, R100 ;  /* 0x000000107a641825 */ /* 0x008fca00078e0064 */
[----:B-----5:R2:W5:Y:S01]  /*0f70*/  @P1 LDG.E.128 R84, desc[UR4][R100.64] ;  /* 0x0000000464541981 */ /* 0x020562000c1e1d00 */
[----:B------:R-:W-:Y:S06]  /*0f80*/  BSSY B1, `(.L_x_9766) ;  /* 0x000001d000017945 */ /* 0x000fec0003800000 */
        /* <DEDUP_REMOVED lines=28> */
.L_x_9767:
[----:B------:R-:W-:Y:S05]  /*1150*/  BSYNC B1 ;  /* 0x0000000000017941 */ /* 0x000fea0003800000 */
.L_x_9766:
[----:B------:R-:W-:Y:S04]  /*1160*/  BSSY B1, `(.L_x_9768) ;  /* 0x0000007000017945 */ /* 0x000fe80003800000 */
[----:B------:R-:W-:Y:S05]  /*1170*/  @!P6 BRA `(.L_x_9769) ;  /* 0x000000000014e947 */ /* 0x000fea0003800000 */
[----:B-----5:R-:W-:-:S04]  /*1180*/  PRMT R97, R84, 0x7632, R97 ;  /* 0x0000763254617816 */ /* 0x020fc80000000061 */
[----:B------:R-:W-:-:S05]  /*1190*/  SHF.L.U32 R97, R97, 0x10, RZ ;  /* 0x0000001061617819 */ /* 0x000fca00000006ff */
[----:B------:R-:W-:-:S04]  /*11a0*/  FMUL.FTZ R114, R97, UR6 ;  /* 0x0000000661727c20 */ /* 0x000fc80008410000 */
[----:B------:R-:W-:-:S04]  /*11b0*/  FMUL.FTZ R97, R49, R114 ;  /* 0x0000007231617220 */ /* 0x000fc80000410000 */
[----:B------:R-:W-:-:S07]  /*11c0*/  @P0 FADD.FTZ R97, R77, R97 ;  /* 0x000000614d610221 */ /* 0x000fce0000010000 */
.L_x_9769:
[----:B------:R-:W-:Y:S05]  /*11d0*/  BSYNC B1 ;  /* 0x0000000000017941 */ /* 0x000fea0003800000 */
.L_x_9768:
[----:B------:R-:W-:Y:S04]  /*11e0*/  BSSY B1, `(.L_x_9770) ;  /* 0x0000006000017945 */ /* 0x000fe80003800000 */
[----:B------:R-:W-:Y:S05]  /*11f0*/  @!P6 BRA `(.L_x_9771) ;  /* 0x000000000010e947 */ /* 0x000fea0003800000 */
[----:B-----5:R-:W-:-:S05]  /*1200*/  SHF.L.U32 R98, R85, 0x10, RZ ;  /* 0x0000001055627819 */ /* 0x020fca00000006ff */
[----:B------:R-:W-:-:S04]  /*1210*/  FMUL.FTZ R103, R98, UR6 ;  /* 0x0000000662677c20 */ /* 0x000fc80008410000 */
[----:B------:R-:W-:-:S04]  /*1220*/  FMUL.FTZ R98, R50, R103 ;  /* 0x0000006732627220 */ /* 0x000fc80000410000 */
[----:B------:R-:W-:-:S07]  /*1230*/  @P0 FADD.FTZ R98, R78, R98 ;  /* 0x000000624e620221 */ /* 0x000fce0000010000 */
.L_x_9771:
[----:B------:R-:W-:Y:S05]  /*1240*/  BSYNC B1 ;  /* 0x0000000000017941 */ /* 0x000fea0003800000 */
.L_x_9770:
[----:B------:R-:W-:Y:S04]  /*1250*/  BSSY B1, `(.L_x_9772) ;  /* 0x0000007000017945 */ /* 0x000fe80003800000 */
[----:B------:R-:W-:Y:S05]  /*1260*/  @!P6 BRA `(.L_x_9773) ;  /* 0x000000000014e947 */ /* 0x000fea0003800000 */
[----:B-----5:R-:W-:-:S04]  /*1270*/  PRMT R99, R85, 0x7632, R99 ;  /* 0x0000763255637816 */ /* 0x020fc80000000063 */
[----:B------:R-:W-:-:S05]  /*1280*/  SHF.L.U32 R99, R99, 0x10, RZ ;  /* 0x0000001063637819 */ /* 0x000fca00000006ff */
[----:B------:R-:W-:-:S04]  /*1290*/  FMUL.FTZ R114, R99, UR6 ;  /* 0x0000000663727c20 */ /* 0x000fc80008410000 */
[----:B------:R-:W-:-:S04]  /*12a0*/  FMUL.FTZ R99, R51, R114 ;  /* 0x0000007233637220 */ /* 0x000fc80000410000 */
[----:B------:R-:W-:-:S07]  /*12b0*/  @P0 FADD.FTZ R99, R79, R99 ;  /* 0x000000634f630221 */ /* 0x000fce0000010000 */
.L_x_9773:
[----:B------:R-:W-:Y:S05]  /*12c0*/  BSYNC B1 ;  /* 0x0000000000017941 */ /* 0x000fea0003800000 */
.L_x_9772:
[----:B------:R-:W-:Y:S04]  /*12d0*/  BSSY B1, `(.L_x_9774) ;  /* 0x0000006000017945 */ /* 0x000fe80003800000 */
[----:B------:R-:W-:Y:S05]  /*12e0*/  @!P6 BRA `(.L_x_9775) ;  /* 0x000000000010e947 */ /* 0x000fea0003800000 */
[----:B-----5:R-:W-:-:S05]  /*12f0*/  SHF.L.U32 R100, R86, 0x10, RZ ;  /* 0x0000001056647819 */ /* 0x020fca00000006ff */
[----:B------:R-:W-:-:S04]  /*1300*/  FMUL.FTZ R103, R100, UR6 ;  /* 0x0000000664677c20 */ /* 0x000fc80008410000 */
[----:B------:R-:W-:-:S04]  /*1310*/  FMUL.FTZ R100, R44, R103 ;  /* 0x000000672c647220 */ /* 0x000fc80000410000 */
[----:B------:R-:W-:-:S07]  /*1320*/  @P0 FADD.FTZ R100, R80, R100 ;  /* 0x0000006450640221 */ /* 0x000fce0000010000 */
.L_x_9775:
[----:B------:R-:W-:Y:S05]  /*1330*/  BSYNC B1 ;  /* 0x0000000000017941 */ /* 0x000fea0003800000 */
.L_x_9774:
[----:B------:R-:W-:Y:S04]  /*1340*/  BSSY B1, `(.L_x_9776) ;  /* 0x0000007000017945 */ /* 0x000fe80003800000 */
[----:B------:R-:W-:Y:S05]  /*1350*/  @!P6 BRA `(.L_x_9777) ;  /* 0x000000000014e947 */ /* 0x000fea0003800000 */
[----:B-----5:R-:W-:-:S04]  /*1360*/  PRMT R101, R86, 0x7632, R101 ;  /* 0x0000763256657816 */ /* 0x020fc80000000065 */
[----:B------:R-:W-:-:S05]  /*1370*/  SHF.L.U32 R101, R101, 0x10, RZ ;  /* 0x0000001065657819 */ /* 0x000fca00000006ff */
[----:B------:R-:W-:-:S04]  /*1380*/  FMUL.FTZ R114, R101, UR6 ;  /* 0x0000000665727c20 */ /* 0x000fc80008410000 */
[----:B------:R-:W-:-:S04]  /*1390*/  FMUL.FTZ R101, R45, R114 ;  /* 0x000000722d657220 */ /* 0x000fc80000410000 */
[----:B------:R-:W-:-:S07]  /*13a0*/  @P0 FADD.FTZ R101, R81, R101 ;  /* 0x0000006551650221 */ /* 0x000fce0000010000 */
.L_x_9777:
[----:B------:R-:W-:Y:S05]  /*13b0*/  BSYNC B1 ;  /* 0x0000000000017941 */ /* 0x000fea0003800000 */
.L_x_9776:
[----:B------:R-:W-:Y:S04]  /*13c0*/  BSSY B1, `(.L_x_9778) ;  /* 0x0000006000017945 */ /* 0x000fe80003800000 */
[----:B------:R-:W-:Y:S05]  /*13d0*/  @!P6 BRA `(.L_x_9779) ;  /* 0x000000000010e947 */ /* 0x000fea0003800000 */
[----:B-----5:R-:W-:-:S05]  /*13e0*/  SHF.L.U32 R102, R87, 0x10, RZ ;  /* 0x0000001057667819 */ /* 0x020fca00000006ff */
[----:B------:R-:W-:-:S04]  /*13f0*/  FMUL.FTZ R103, R102, UR6 ;  /* 0x0000000666677c20 */ /* 0x000fc80008410000 */
[----:B------:R-:W-:-:S04]  /*1400*/  FMUL.FTZ R102, R46, R103 ;  /* 0x000000672e667220 */ /* 0x000fc80000410000 */
[----:B------:R-:W-:-:S07]  /*1410*/  @P0 FADD.FTZ R102, R82, R102 ;  /* 0x0000006652660221 */ /* 0x000fce0000010000 */
.L_x_9779:
[----:B------:R-:W-:Y:S05]  /*1420*/  BSYNC B1 ;  /* 0x0000000000017941 */ /* 0x000fea0003800000 */
.L_x_9778:
        /* <DEDUP_REMOVED lines=8> */
.L_x_9781:
[----:B------:R-:W-:Y:S05]  /*14b0*/  BSYNC B1 ;  /* 0x0000000000017941 */ /* 0x000fea0003800000 */
.L_x_9780:
[----:B------:R-:W0:Y:S01]  /*14c0*/  LDC.64 R114, c[0x0][0x238] ;  /* 0x00008e00ff727b82 */ /* 0x000e220000000a00 */
[----:B------:R-:W-:Y:S01]  /*14d0*/  IADD3 R122, R122, 0x80, RZ ;  /* 0x000000807a7a7810 */ /* 0x000fe20007ffe0ff */
[C---:B0-----:R-:W-:Y:S01]  /*14e0*/  IMAD.WIDE.U32 R114, R121.reuse, 0x20, R114 ;  /* 0x0000002079727825 */ /* 0x041fe200078e0072 */
[----:B------:R-:W-:-:S04]  /*14f0*/  IADD3 R121, R121, 0x80, RZ ;  /* 0x0000008079797810 */ /* 0x000fc80007ffe0ff */
[----:B------:R3:W-:Y:S04]  /*1500*/  STG.E.128 desc[UR4][R114.64], R96 ;  /* 0x0000006072007986 */ /* 0x0007e8000c101d04 */
[----:B------:R3:W-:Y:S02]  /*1510*/  STG.E.128 desc[UR4][R114.64+0x10], R100 ;  /* 0x0000106472007986 */ /* 0x0007e4000c101d04 */
.L_x_9765:
[----:B------:R-:W-:Y:S05]  /*1520*/  BSYNC B0 ;  /* 0x0000000000007941 */ /* 0x000fea0003800000 */
.L_x_9764:
[----:B------:R-:W-:Y:S04]  /*1530*/  BSSY B0, `(.L_x_9782) ;  /* 0x0000065000007945 */ /* 0x000fe80003800000 */
[----:B------:R-:W-:Y:S05]  /*1540*/  @!P3 BRA `(.L_x_9783) ;  /* 0x00000004008cb947 */ /* 0x000fea0003800000 */
[----:B------:R-:W4:Y:S01]  /*1550*/  LDC.64 R110, c[0x0][0x230] ;  /* 0x00008c00ff6e7b82 */ /* 0x000f220000000a00 */
[----:B------:R-:W-:-:S07]  /*1560*/  ISETP.GT.AND P6, PT, R120, RZ, PT ;  /* 0x000000ff7800720c */ /* 0x000fce0003fc4270 */
[----:B0--3--:R-:W0:Y:S01]  /*1570*/  LDC.64 R114, c[0x0][0x238] ;  /* 0x00008e00ff727b82 */ /* 0x009e220000000a00 */
[----:B----4-:R-:W-:-:S04]  /*1580*/  ISETP.NE.U32.AND P0, PT, R110, RZ, PT ;  /* 0x000000ff6e00720c */ /* 0x010fc80003f05070 */
[----:B------:R-:W-:-:S13]  /*1590*/  ISETP.NE.AND.EX P0, PT, R111, RZ, PT, P0 ;  /* 0x000000ff6f00720c */ /* 0x000fda0003f05300 */
[----:B------:R-:W3:Y:S02]  /*15a0*/  @P0 LDC.64 R104, c[0x0][0x230] ;  /* 0x00008c00ff680b82 */ /* 0x000ee40000000a00 */
[----:B---3--:R-:W-:-:S06]  /*15b0*/  @P0 IMAD.WIDE.U32 R106, R121, 0x20, R104 ;  /* 0x00000020796a0825 */ /* 0x008fcc00078e0068 */
[----:B------:R-:W3:Y:S01]  /*15c0*/  @P1 LDC.64 R104, c[0x0][0x220] ;  /* 0x00008800ff681b82 */ /* 0x000ee20000000a00 */
[----:B------:R-:W4:Y:S04]  /*15d0*/  @P0 LDG.E.128 R76, desc[UR4][R106.64] ;  /* 0x000000046a4c0981 */ /* 0x000f28000c1e1d00 */
[----:B------:R1:W2:Y:S01]  /*15e0*/  @P0 LDG.E.128 R80, desc[UR4][R106.64+0x10] ;  /* 0x000010046a500981 */ /* 0x0002a2000c1e1d00 */
[----:B------:R-:W-:-:S04]  /*15f0*/  @!P6 ISETP.NE.U32.AND P2, PT, R110, RZ, PT ;  /* 0x000000ff6e00e20c */ /* 0x000fc80003f45070 */
[----:B------:R-:W-:Y:S01]  /*1600*/  @!P6 ISETP.NE.AND.EX P2, PT, R111, RZ, PT, P2 ;  /* 0x000000ff6f00e20c */ /* 0x000fe20003f45320 */
[----:B---3--:R-:W-:-:S05]  /*1610*/  @P1 IMAD.WIDE.U32 R108, R122, 0x10, R104 ;  /* 0x000000107a6c1825 */ /* 0x008fca00078e0068 */
[----:B-----5:R2:W5:Y:S01]  /*1620*/  @P1 LDG.E.128 R84, desc[UR4][R108.64] ;  /* 0x000000046c541981 */ /* 0x020562000c1e1d00 */
[----:B------:R-:W-:Y:S01]  /*1630*/  @!P6 ISETP.NE.U32.AND P1, PT, R110, RZ, PT ;  /* 0x000000ff6e00e20c */ /* 0x000fe20003f25070 */
[----:B------:R-:W-:Y:S01]  /*1640*/  BSSY B1, `(.L_x_9784) ;  /* 0x000001a000017945 */ /* 0x000fe20003800000 */
[----:B0-----:R-:W-:Y:S02]  /*1650*/  IMAD.WIDE.U32 R114, R121, 0x20, R114 ;  /* 0x0000002079727825 */ /* 0x001fe400078e0072 */
[----:B------:R-:W-:-:S04]  /*1660*/  @!P6 ISETP.NE.AND.EX P1, PT, R111, RZ, PT, P1 ;  /* 0x000000ff6f00e20c */ /* 0x000fc80003f25310 */
[----:B----4-:R-:W-:Y:S02]  /*1670*/  @!P6 FSEL R104, R76, RZ, P1 ;  /* 0x000000ff4c68e208 */ /* 0x010fe40000800000 */
[----:B------:R-:W-:Y:S02]  /*1680*/  @!P6 FSEL R105, R77, RZ, P2 ;  /* 0x000000ff4d69e208 */ /* 0x000fe40001000000 */
[C---:B------:R-:W-:Y:S02]  /*1690*/  @!P6 ISETP.NE.U32.AND P1, PT, R110.reuse, RZ, PT ;  /* 0x000000ff6e00e20c */ /* 0x040fe40003f25070 */
[----:B------:R-:W-:Y:S02]  /*16a0*/  @!P6 ISETP.NE.U32.AND P2, PT, R110, RZ, PT ;  /* 0x000000ff6e00e20c */ /* 0x000fe40003f45070 */
[C---:B------:R-:W-:Y:S02]  /*16b0*/  @!P6 ISETP.NE.AND.EX P1, PT, R111.reuse, RZ, PT, P1 ;  /* 0x000000ff6f00e20c */ /* 0x040fe40003f25310 */
[----:B------:R-:W-:-:S02]  /*16c0*/  @!P6 ISETP.NE.AND.EX P2, PT, R111, RZ, PT, P2 ;  /* 0x000000ff6f00e20c */ /* 0x000fc40003f45320 */
[----:B-1----:R-:W-:Y:S02]  /*16d0*/  @!P6 FSEL R106, R78, RZ, P1 ;  /* 0x000000ff4e6ae208 */ /* 0x002fe40000800000 */
[----:B------:R-:W-:Y:S02]  /*16e0*/  @!P6 FSEL R107, R79, RZ, P2 ;  /* 0x000000ff4f6be208 */ /* 0x000fe40001000000 */
[C---:B------:R-:W-:Y:S02]  /*16f0*/  @!P6 ISETP.NE.U32.AND P1, PT, R110.reuse, RZ, PT ;  /* 0x000000ff6e00e20c */ /* 0x040fe40003f25070 */
[----:B------:R-:W-:Y:S02]  /*1700*/  @!P6 ISETP.NE.U32.AND P2, PT, R110, RZ, PT ;  /* 0x000000ff6e00e20c */ /* 0x000fe40003f45070 */
[C---:B------:R-:W-:Y:S02]  /*1710*/  @!P6 ISETP.NE.AND.EX P1, PT, R111.reuse, RZ, PT, P1 ;  /* 0x000000ff6f00e20c */ /* 0x040fe40003f25310 */
[----:B------:R-:W-:-:S02]  /*1720*/  @!P6 ISETP.NE.AND.EX P2, PT, R111, RZ, PT, P2 ;  /* 0x000000ff6f00e20c */ /* 0x000fc40003f45320 */
[----:B--2---:R-:W-:Y:S02]  /*1730*/  @!P6 FSEL R108, R80, RZ, P1 ;  /* 0x000000ff506ce208 */ /* 0x004fe40000800000 */
        /* <DEDUP_REMOVED lines=10> */
.L_x_9785:
[----:B------:R-:W-:Y:S05]  /*17e0*/  BSYNC B1 ;  /* 0x0000000000017941 */ /* 0x000fea0003800000 */
.L_x_9784:
[----:B------:R-:W-:Y:S04]  /*17f0*/  BSSY B1, `(.L_x_9786) ;  /* 0x0000007000017945 */ /* 0x000fe80003800000 */
[----:B------:R-:W-:Y:S05]  /*1800*/  @!P6 BRA `(.L_x_9787) ;  /* 0x000000000014e947 */ /* 0x000fea0003800000 */
[----:B-----5:R-:W-:-:S04]  /*1810*/  PRMT R105, R84, 0x7632, R105 ;  /* 0x0000763254697816 */ /* 0x020fc80000000069 */
[----:B------:R-:W-:-:S05]  /*1820*/  SHF.L.U32 R105, R105, 0x10, RZ ;  /* 0x0000001069697819 */ /* 0x000fca00000006ff */
[----:B------:R-:W-:-:S04]  /*1830*/  FMUL.FTZ R110, R105, UR6 ;  /* 0x00000006696e7c20 */ /* 0x000fc80008410000 */
[----:B------:R-:W-:-:S04]  /*1840*/  FMUL.FTZ R105, R73, R110 ;  /* 0x0000006e49697220 */ /* 0x000fc80000410000 */
[----:B------:R-:W-:-:S07]  /*1850*/  @P0 FADD.FTZ R105, R77, R105 ;  /* 0x000000694d690221 */ /* 0x000fce0000010000 */
.L_x_9787:
[----:B------:R-:W-:Y:S05]  /*1860*/  BSYNC B1 ;  /* 0x0000000000017941 */ /* 0x000fea0003800000 */
.L_x_9786:
[----:B------:R-:W-:Y:S04]  /*1870*/  BSSY B1, `(.L_x_9788) ;  /* 0x0000006000017945 */ /* 0x000fe80003800000 */
[----:B------:R-:W-:Y:S05]  /*1880*/  @!P6 BRA `(.L_x_9789) ;  /* 0x000000000010e947 */ /* 0x000fea0003800000 */
[----:B-----5:R-:W-:-:S05]  /*1890*/  SHF.L.U32 R106, R85, 0x10, RZ ;  /* 0x00000010556a7819 */ /* 0x020fca00000006ff */
[----:B------:R-:W-:-:S04]  /*18a0*/  FMUL.FTZ R111, R106, UR6 ;  /* 0x000000066a6f7c20 */ /* 0x000fc80008410000 */
[----:B------:R-:W-:-:S04]  /*18b0*/  FMUL.FTZ R106, R74, R111 ;  /* 0x0000006f4a6a7220 */ /* 0x000fc80000410000 */
[----:B------:R-:W-:-:S07]  /*18c0*/  @P0 FADD.FTZ R106, R78, R106 ;  /* 0x0000006a4e6a0221 */ /* 0x000fce0000010000 */
.L_x_9789:
[----:B------:R-:W-:Y:S05]  /*18d0*/  BSYNC B1 ;  /* 0x0000000000017941 */ /* 0x000fea0003800000 */
.L_x_9788:
[----:B------:R-:W-:Y:S04]  /*18e0*/  BSSY B1, `(.L_x_9790) ;  /* 0x0000007000017945 */ /* 0x000fe80003800000 */
[----:B------:R-:W-:Y:S05]  /*18f0*/  @!P6 BRA `(.L_x_9791) ;  /* 0x000000000014e947 */ /* 0x000fea0003800000 */
[----:B-----5:R-:W-:-:S04]  /*1900*/  PRMT R107, R85, 0x7632, R107 ;  /* 0x00007632556b7816 */ /* 0x020fc8000000006b */
[----:B------:R-:W-:-:S05]  /*1910*/  SHF.L.U32 R107, R107, 0x10, RZ ;  /* 0x000000106b6b7819 */ /* 0x000fca00000006ff */
[----:B------:R-:W-:-:S04]  /*1920*/  FMUL.FTZ R110, R107, UR6 ;  /* 0x000000066b6e7c20 */ /* 0x000fc80008410000 */
[----:B------:R-:W-:-:S04]  /*1930*/  FMUL.FTZ R107, R75, R110 ;  /* 0x0000006e4b6b7220 */ /* 0x000fc80000410000 */
[----:B------:R-:W-:-:S07]  /*1940*/  @P0 FADD.FTZ R107, R79, R107 ;  /* 0x0000006b4f6b0221 */ /* 0x000fce0000010000 */
.L_x_9791:
[----:B------:R-:W-:Y:S05]  /*1950*/  BSYNC B1 ;  /* 0x0000000000017941 */ /* 0x000fea0003800000 */
.L_x_9790:
[----:B------:R-:W-:Y:S04]  /*1960*/  BSSY B1, `(.L_x_9792) ;  /* 0x0000006000017945 */ /* 0x000fe80003800000 */
[----:B------:R-:W-:Y:S05]  /*1970*/  @!P6 BRA `(.L_x_9793) ;  /* 0x000000000010e947 */ /* 0x000fea0003800000 */
[----:B-----5:R-:W-:-:S05]  /*1980*/  SHF.L.U32 R108, R86, 0x10, RZ ;  /* 0x00000010566c7819 */ /* 0x020fca00000006ff */
[----:B------:R-:W-:-:S04]  /*1990*/  FMUL.FTZ R111, R108, UR6 ;  /* 0x000000066c6f7c20 */ /* 0x000fc80008410000 */
[----:B------:R-:W-:-:S04]  /*19a0*/  FMUL.FTZ R108, R68, R111 ;  /* 0x0000006f446c7220 */ /* 0x000fc80000410000 */
[----:B------:R-:W-:-:S07]  /*19b0*/  @P0 FADD.FTZ R108, R80, R108 ;  /* 0x0000006c506c0221 */ /* 0x000fce0000010000 */
.L_x_9793:
[----:B------:R-:W-:Y:S05]  /*19c0*/  BSYNC B1 ;  /* 0x0000000000017941 */ /* 0x000fea0003800000 */
.L_x_9792:
[----:B------:R-:W-:Y:S04]  /*19d0*/  BSSY B1, `(.L_x_9794) ;  /* 0x0000007000017945 */ /* 0x000fe80003800000 */
[----:B------:R-:W-:Y:S05]  /*19e0*/  @!P6 BRA `(.L_x_9795) ;  /* 0x000000000014e947 */ /* 0x000fea0003800000 */
[----:B-----5:R-:W-:-:S04]  /*19f0*/  PRMT R109, R86, 0x7632, R109 ;  /* 0x00007632566d7816 */ /* 0x020fc8000000006d */
[----:B------:R-:W-:-:S05]  /*1a00*/  SHF.L.U32 R109, R109, 0x10, RZ ;  /* 0x000000106d6d7819 */ /* 0x000fca00000006ff */
[----:B------:R-:W-:-:S04]  /*1a10*/  FMUL.FTZ R110, R109, UR6 ;  /* 0x000000066d6e7c20 */ /* 0x000fc80008410000 */
[----:B------:R-:W-:-:S04]  /*1a20*/  FMUL.FTZ R109, R69, R110 ;  /* 0x0000006e456d7220 */ /* 0x000fc80000410000 */
[----:B------:R-:W-:-:S07]  /*1a30*/  @P0 FADD.FTZ R109, R81, R109 ;  /* 0x0000006d516d0221 */ /* 0x000fce0000010000 */
.L_x_9795:
[----:B------:R-:W-:Y:S05]  /*1a40*/  BSYNC B1 ;  /* 0x0000000000017941 */ /* 0x000fea0003800000 */
.L_x_9794:
[----:B------:R-:W-:Y:S01]  /*1a50*/  BSSY B1, `(.L_x_9796) ;  /* 0x0000007000017945 */ /* 0x000fe20003800000 */
[----:B------:R-:W-:-:S03]  /*1a60*/  @!P6 FSEL R110, R82, RZ, P1 ;  /* 0x000000ff526ee208 */ /* 0x000fc60000800000 */
[----:B------:R-:W-:Y:S05]  /*1a70*/  @!P6 BRA `(.L_x_9797) ;  /* 0x000000000010e947 */ /* 0x000fea0003800000 */
[----:B-----5:R-:W-:-:S05]  /*1a80*/  SHF.L.U32 R110, R87, 0x10, RZ ;  /* 0x00000010576e7819 */ /* 0x020fca00000006ff */
[----:B------:R-:W-:-:S04]  /*1a90*/  FMUL.FTZ R111, R110, UR6 ;  /* 0x000000066e6f7c20 */ /* 0x000fc80008410000 */
[----:B------:R-:W-:-:S04]  /*1aa0*/  FMUL.FTZ R110, R70, R111 ;  /* 0x0000006f466e7220 */ /* 0x000fc80000410000 */
[----:B------:R-:W-:-:S07]  /*1ab0*/  @P0 FADD.FTZ R110, R82, R110 ;  /* 0x0000006e526e0221 */ /* 0x000fce0000010000 */
.L_x_9797:
[----:B------:R-:W-:Y:S05]  /*1ac0*/  BSYNC B1 ;  /* 0x0000000000017941 */ /* 0x000fea0003800000 */
.L_x_9796:
        /* <DEDUP_REMOVED lines=8> */
.L_x_9799:
[----:B------:R-:W-:Y:S05]  /*1b50*/  BSYNC B1 ;  /* 0x0000000000017941 */ /* 0x000fea0003800000 */
.L_x_9798:
[----:B------:R4:W-:Y:S04]  /*1b60*/  STG.E.128 desc[UR4][R114.64], R104 ;  /* 0x0000006872007986 */ /* 0x0009e8000c101d04 */
[----:B------:R4:W-:Y:S02]  /*1b70*/  STG.E.128 desc[UR4][R114.64+0x10], R108 ;  /* 0x0000106c72007986 */ /* 0x0009e4000c101d04 */
.L_x_9783:
[----:B------:R-:W-:Y:S05]  /*1b80*/  BSYNC B0 ;  /* 0x0000000000007941 */ /* 0x000fea0003800000 */
.L_x_9782:
[----:B0--34-:R-:W-:Y:S01]  /*1b90*/  FADD.FTZ R114, RZ, R88 ;  /* 0x00000058ff727221 */ /* 0x019fe20000010000 */
        /* <DEDUP_REMOVED lines=44> */
[----:B--2---:R-:W-:-:S04]  /*1e60*/  FMUL.FTZ R114, R3, R122 ;  /* 0x0000007a03727220 */ /* 0x004fc80000410000 */
        /* <DEDUP_REMOVED lines=57> */
[----:B------:R0:W2:Y:S02]  /*2200*/  SHFL.BFLY PT, R115, R125, 0x10, 0x1f ;  /* 0x0e001f007d737f89 */ /* 0x0000a400000e0000 */
.L_x_9818:
[----:B------:R-:W-:Y:S01]  /*2210*/  LOP3.LUT P1, RZ, R0, 0x1f, RZ, 0xc0, !PT ;  /* 0x0000001f00ff7812 */ /* 0x000fe2000782c0ff */
[----:B--2---:R-:W-:Y:S01]  /*2220*/  FADD.FTZ R115, R125, R115 ;  /* 0x000000737d737221 */ /* 0x004fe20000010000 */
[----:B------:R-:W-:Y:S01]  /*2230*/  LOP3.LUT R120, R120, 0x3, RZ, 0xc0, !PT ;  /* 0x0000000378787812 */ /* 0x000fe200078ec0ff */
[----:B------:R-:W-:Y:S05]  /*2240*/  WARPSYNC.ALL ;  /* 0x0000000000007948 */ /* 0x000fea0003800000 */
[----:B------:R-:W-:-:S04]  /*2250*/  LOP3.LUT R124, R0, 0x1f, RZ, 0xc0, !PT ;  /* 0x0000001f007c7812 */ /* 0x000fc800078ec0ff */
[----:B------:R-:W-:Y:S01]  /*2260*/  ISETP.GT.U32.AND P2, PT, R124, 0x3, PT ;  /* 0x000000037c00780c */ /* 0x000fe20003f44070 */
[----:B------:R-:W2:Y:S01]  /*2270*/  @!P1 S2R R123, SR_CgaCtaId ;  /* 0x00000000007b9919 */ /* 0x000ea20000008800 */
[----:B------:R-:W-:-:S04]  /*2280*/  @!P1 MOV R122, 0x400 ;  /* 0x00000400007a9802 */ /* 0x000fc80000000f00 */
[----:B--2---:R-:W-:Y:S02]  /*2290*/  @!P1 LEA R123, R123, R122, 0x18 ;  /* 0x0000007a7b7b9211 */ /* 0x004fe400078ec0ff */
[----:B------:R-:W-:-:S04]  /*22a0*/  @!P1 IADD3 R122, R121, R120, RZ ;  /* 0x00000078797a9210 */ /* 0x000fc80007ffe0ff */
[----:B------:R-:W-:-:S05]  /*22b0*/  @!P1 LEA R122, R122, R123, 0x3 ;  /* 0x0000007b7a7a9211 */ /* 0x000fca00078e18ff */
[----:B------:R2:W-:Y:S02]  /*22c0*/  @!P1 STS.64 [R122], R114 ;  /* 0x000000727a009388 */ /* 0x0005e40000000a00 */
[----:B--2---:R-:W2:Y:S01]  /*22d0*/  @!P2 S2R R115, SR_CgaCtaId ;  /* 0x000000000073a919 */ /* 0x004ea20000008800 */
[----:B------:R-:W-:Y:S01]  /*22e0*/  @!P2 MOV R114, 0x400 ;  /* 0x000004000072a802 */ /* 0x000fe20000000f00 */
[----:B0-----:R-:W-:Y:S01]  /*22f0*/  HFMA2.MMA R125, -RZ, RZ, 0, 0 ;  /* 0x00000000ff7d7435 */ /* 0x001fe200000001ff */
[----:B------:R-:W-:Y:S01]  /*2300*/  @!P2 IADD3 R121, R121, R124, RZ ;  /* 0x0000007c7979a210 */ /* 0x000fe20007ffe0ff */
[----:B------:R-:W-:Y:S01]  /*2310*/  BAR.SYNC.DEFER_BLOCKING 0x0 ;  /* 0x0000000000007b1d */ /* 0x000fe20000010000 */
[----:B------:R-:W-:-:S03]  /*2320*/  LOP3.LUT P1, RZ, R120, 0x1f, R0, 0xf8, !PT ;  /* 0x0000001f78ff7812 */ /* 0x000fc6000782f800 */
[----:B------:R-:W-:Y:S02]  /*2330*/  @!P2 MOV R125, R117 ;  /* 0x00000075007da202 */ /* 0x000fe40000000f00 */
[----:B------:R-:W-:Y:S03]  /*2340*/  BSSY B0, `(.L_x_9801) ;  /* 0x00000a7000007945 */ /* 0x000fe60003800000 */
[----:B------:R-:W0:Y:S01]  /*2350*/  SHFL.DOWN PT, R124, R125, 0x2, 0x1f ;  /* 0x08401f007d7c7f89 */ /* 0x000e2200000e0000 */
[----:B--2---:R-:W-:-:S04]  /*2360*/  @!P2 LEA R114, R115, R114, 0x18 ;  /* 0x000000727372a211 */ /* 0x004fc800078ec0ff */
[----:B------:R-:W-:Y:S02]  /*2370*/  @!P2 LEA R121, R121, R114, 0x3 ;  /* 0x000000727979a211 */ /* 0x000fe400078e18ff */
[----:B------:R-:W-:Y:S02]  /*2380*/  CS2R R114, SRZ ;  /* 0x0000000000727805 */ /* 0x000fe4000001ff00 */
[-C--:B0-----:R-:W-:Y:S02]  /*2390*/  IADD3 R120, R124, R125.reuse, RZ ;  /* 0x0000007d7c787210 */ /* 0x081fe40007ffe0ff */
[----:B------:R-:W-:Y:S02]  /*23a0*/  I2FP.F32.S32 R124, R124 ;  /* 0x0000007c007c7245 */ /* 0x000fe40000201400 */
[----:B------:R0:W2:Y:S02]  /*23b0*/  @!P2 LDS.64 R114, [R121] ;  /* 0x000000007972a984 */ /* 0x0000a40000000a00 */
[----:B0-----:R-:W-:-:S02]  /*23c0*/  I2FP.F32.S32 R121, R125 ;  /* 0x0000007d00797245 */ /* 0x001fc40000201400 */
[----:B--2---:R-:W0:Y:S02]  /*23d0*/  SHFL.DOWN PT, R123, R114, 0x2, 0x1f ;  /* 0x08401f00727b7f89 */ /* 0x004e2400000e0000 */
        /* <DEDUP_REMOVED lines=10> */
[----:B------:R-:W2:Y:S02]  /*2480*/  MUFU.RCP R123, R114 ;  /* 0x00000072007b7308 */ /* 0x000ea40000001000 */
[C---:B--2---:R-:W-:Y:S01]  /*2490*/  FMUL.FTZ R121, R123.reuse, R121 ;  /* 0x000000797b797220 */ /* 0x044fe20000410000 */
        /* <DEDUP_REMOVED lines=12> */
[----:B------:R-:W2:Y:S02]  /*2560*/  MUFU.RCP R120, R120 ;  /* 0x0000007800787308 */ /* 0x000ea40000001000 */
[----:B--2---:R-:W-:Y:S01]  /*2570*/  FMUL.FTZ R121, R120, R114 ;  /* 0x0000007278797220 */ /* 0x004fe20000410000 */
[----:B0-----:R-:W-:-:S04]  /*2580*/  FADD.FTZ R125, R124, R125 ;  /* 0x0000007d7c7d7221 */ /* 0x001fc80000010000 */
[----:B------:R-:W-:Y:S01]  /*2590*/  FFMA.FTZ R125, R120, R115, R125 ;  /* 0x00000073787d7223 */ /* 0x000fe2000001007d */
[----:B------:R-:W0:Y:S01]  /*25a0*/  SHFL.IDX PT, R121, R121, RZ, 0x1f ;  /* 0x00001fff79797589 */ /* 0x000e2200000e0000 */
[----:B------:R-:W2:Y:S04]  /*25b0*/  @!P1 LDC.64 R114, c[0x0][0x250] ;  /* 0x00009400ff729b82 */ /* 0x000ea80000000a00 */
[----:B------:R-:W3:Y:S01]  /*25c0*/  SHFL.IDX PT, R125, R125, RZ, 0x1f ;  /* 0x00001fff7d7d7589 */ /* 0x000ee200000e0000 */
[----:B--2---:R-:W-:-:S03]  /*25d0*/  @!P1 LEA R122, P2, R116, R114, 0x2 ;  /* 0x00000072747a9211 */ /* 0x004fc600078410ff */
[----:B------:R-:W3:Y:S01]  /*25e0*/  LDC R114, c[0x0][0x2d8] ;  /* 0x0000b600ff727b82 */ /* 0x000ee20000000800 */
[----:B------:R-:W-:Y:S01]  /*25f0*/  @!P1 LEA.HI.X R123, R116, R115, R119, 0x2, P2 ;  /* 0x00000073747b9211 */ /* 0x000fe200010f1477 */
[----:B0-----:R-:W-:Y:S01]  /*2600*/  FMUL.FTZ R115, R121, R121 ;  /* 0x0000007979737220 */ /* 0x001fe20000410000 */
[----:B------:R-:W-:-:S03]  /*2610*/  PLOP3.LUT P2, PT, PT, PT, UP0, 0x40, 0x0 ;  /* 0x000000000000781c */ /* 0x000fc60003f4e808 */
[----:B------:R0:W-:Y:S01]  /*2620*/  @!P1 STG.E desc[UR4][R122.64], R121 ;  /* 0x000000797a009986 */ /* 0x0001e2000c101904 */
[----:B------:R-:W-:Y:S01]  /*2630*/  FSEL R115, R115, RZ, !P2 ;  /* 0x000000ff73737208 */ /* 0x000fe20005000000 */
[----:B---3--:R-:W-:-:S04]  /*2640*/  FFMA.FTZ R114, R125, UR7, R114 ;  /* 0x000000077d727c23 */ /* 0x008fc80008010072 */
[----:B------:R-:W-:Y:S02]  /*2650*/  FADD.FTZ R120, R114, R115 ;  /* 0x0000007372787221 */ /* 0x000fe40000010000 */
[----:B------:R-:W2:Y:S04]  /*2660*/  @!P1 LDC.64 R114, c[0x0][0x258] ;  /* 0x00009600ff729b82 */ /* 0x000ea80000000a00 */
[----:B------:R-:W3:Y:S01]  /*2670*/  MUFU.RSQ R120, R120 ;  /* 0x0000007800787308 */ /* 0x000ee20000001400 */
[----:B--2---:R-:W-:-:S04]  /*2680*/  @!P1 LEA R114, P2, R116, R114, 0x2 ;  /* 0x0000007274729211 */ /* 0x004fc800078410ff */
[----:B------:R-:W-:-:S05]  /*2690*/  @!P1 LEA.HI.X R115, R116, R115, R119, 0x2, P2 ;  /* 0x0000007374739211 */ /* 0x000fca00010f1477 */
[----:B---3--:R0:W-:Y:S01]  /*26a0*/  @!P1 STG.E desc[UR4][R114.64], R120 ;  /* 0x0000007872009986 */ /* 0x0081e2000c101904 */
[----:B-----5:R-:W-:-:S13]  /*26b0*/  ISETP.GE.AND P1, PT, R112, 0x1, PT ;  /* 0x000000017000780c */ /* 0x020fda0003f26270 */
[----:B0-----:R-:W-:Y:S05]  /*26c0*/  @!P1 BRA `(.L_x_9802) ;  /* 0x0000000400b89947 */ /* 0x001fea0003800000 */
        /* <DEDUP_REMOVED lines=28> */
[----:B------:R-:W-:Y:S01]  /*2890*/  FFMA.FTZ R114, R16, R115, R8 ;  /* 0x0000007310727223 */ /* 0x000fe20000010008 */
[----:B------:R-:W-:Y:S02]  /*28a0*/  FADD.FTZ R123, R95, -R121 ;  /* 0x800000795f7b7221 */ /* 0x000fe40000010000 */
[----:B------:R-:W-:Y:S02]  /*28b0*/  FFMA.FTZ R115, R17, R122, R9 ;  /* 0x0000007a11737223 */ /* 0x000fe40000010009 */
[----:B------:R-:W-:-:S03]  /*28c0*/  FMUL.FTZ R122, R120, R123 ;  /* 0x0000007b787a7220 */ /* 0x000fc60000410000 */
[----:B------:R-:W-:Y:S01]  /*28d0*/  F2FP.BF16.F32.PACK_AB R114, R115, R114 ;  /* 0x000000727372723e */ /* 0x000fe200000010ff */
[----:B------:R-:W-:Y:S01]  /*28e0*/  FADD.FTZ R115, R94, -R121 ;  /* 0x800000795e737221 */ /* 0x000fe20000010000 */
[----:B------:R-:W-:-:S03]  /*28f0*/  FFMA.FTZ R122, R19, R122, R11 ;  /* 0x0000007a137a7223 */ /* 0x000fc6000001000b */
[----:B------:R-:W-:-:S04]  /*2900*/  FMUL.FTZ R115, R120, R115 ;  /* 0x0000007378737220 */ /* 0x000fc80000410000 */
[----:B------:R-:W-:-:S05]  /*2910*/  FFMA.FTZ R115, R18, R115, R10 ;  /* 0x0000007312737223 */ /* 0x000fca000001000a */
[----:B------:R-:W-:Y:S02]  /*2920*/  F2FP.BF16.F32.PACK_AB R115, R122, R115 ;  /* 0x000000737a73723e */ /* 0x000fe400000010ff */
[----:B------:R-:W0:Y:S02]  /*2930*/  LDC.64 R122, c[0x0][0x2b8] ;  /* 0x0000ae00ff7a7b82 */ /* 0x000e240000000a00 */
[C---:B0-----:R-:W-:Y:S01]  /*2940*/  IMAD.WIDE.U32 R122, R119.reuse, 0x10, R122 ;  /* 0x00000010777a7825 */ /* 0x041fe200078e007a */
[----:B------:R-:W-:-:S04]  /*2950*/  IADD3 R119, R119, 0x80, RZ ;  /* 0x0000008077777810 */ /* 0x000fc80007ffe0ff */
[----:B------:R0:W-:Y:S03]  /*2960*/  STG.E.128 desc[UR4][R122.64], R112 ;  /* 0x000000707a007986 */ /* 0x0001e6000c101d04 */
.L_x_9804:
[----:B------:R-:W-:Y:S05]  /*2970*/  BSYNC B1 ;  /* 0x0000000000017941 */ /* 0x000fea0003800000 */
.L_x_9803:
        /* <DEDUP_REMOVED lines=34> */
.L_x_9806:
[----:B------:R-:W-:Y:S05]  /*2ba0*/  BSYNC B1 ;  /* 0x0000000000017941 */ /* 0x000fea0003800000 */
.L_x_9805:
[----:B------:R-:W-:Y:S05]  /*2bb0*/  @!P3 BRA `(.L_x_9802) ;  /* 0x00000000007cb947 */ /* 0x000fea0003800000 */
[--C-:B------:R-:W-:Y:S01]  /*2bc0*/  FADD.FTZ R124, R104, -R121.reuse ;  /* 0x80000079687c7221 */ /* 0x100fe20000010000 */
[--C-:B0-2---:R-:W-:Y:S01]  /*2bd0*/  FADD.FTZ R113, R108, -R121.reuse ;  /* 0x800000796c717221 */ /* 0x105fe20000010000 */
        /* <DEDUP_REMOVED lines=22> */
[----:B------:R-:W-:Y:S01]  /*2d40*/  FFMA.FTZ R122, R67, R122, R59 ;  /* 0x0000007a437a7223 */ /* 0x000fe2000001003b */
[----:B------:R-:W-:-:S02]  /*2d50*/  F2FP.BF16.F32.PACK_AB R113, R120, R125 ;  /* 0x0000007d7871723e */ /* 0x000fc400000010ff */
[----:B------:R-:W-:Y:S02]  /*2d60*/  F2FP.BF16.F32.PACK_AB R112, R112, R121 ;  /* 0x000000797070723e */ /* 0x000fe400000010ff */
[----:B------:R-:W0:Y:S01]  /*2d70*/  LDC.64 R120, c[0x0][0x2b8] ;  /* 0x0000ae00ff787b82 */ /* 0x000e220000000a00 */
[----:B------:R-:W-:Y:S01]  /*2d80*/  F2FP.BF16.F32.PACK_AB R115, R122, R115 ;  /* 0x000000737a73723e */ /* 0x000fe200000010ff */
[----:B0-----:R-:W-:-:S05]  /*2d90*/  IMAD.WIDE.U32 R120, R119, 0x10, R120 ;  /* 0x0000001077787825 */ /* 0x001fca00078e0078 */
[----:B------:R3:W-:Y:S02]  /*2da0*/  STG.E.128 desc[UR4][R120.64], R112 ;  /* 0x0000007078007986 */ /* 0x0007e4000c101d04 */
.L_x_9802:
[----:B------:R-:W-:Y:S05]  /*2db0*/  BSYNC B0 ;  /* 0x0000000000007941 */ /* 0x000fea0003800000 */
.L_x_9801:
[----:B------:R-:W-:Y:S02]  /*2dc0*/  IADD3 R116, R116, UR8, RZ ;  /* 0x0000000874747c10 */ /* 0x000fe4000fffe0ff */
[----:B0-2---:R-:W-:Y:S02]  /*2dd0*/  SEL R123, RZ, 0x1, P0 ;  /* 0x00000001ff7b7807 */ /* 0x005fe40000000000 */
[----:B------:R-:W-:-:S13]  /*2de0*/  ISETP.GE.AND P1, PT, R116, UR9, PT ;  /* 0x0000000974007c0c */ /* 0x000fda000bf26270 */
[----:B------:R-:W-:Y:S05]  /*2df0*/  @!P1 BRA `(.L_x_9807) ;  /* 0xffffffd800409947 */ /* 0x000fea000383ffff */
[----:B------:R-:W-:Y:S05]  /*2e00*/  EXIT ;  /* 0x000000000000794d */ /* 0x000fea0003800000 */
.L_x_9800:
[----:B------:R-:W-:Y:S01]  /*2e10*/  HFMA2.MMA R122, -RZ, RZ, 0, 5.9604644775390625e-08 ;  /* 0x00000001ff7a7435 */ /* 0x000fe200000001ff */
[----:B------:R-:W-:Y:S02]  /*2e20*/  MOV R123, 0x1f ;  /* 0x0000001f007b7802 */ /* 0x000fe40000000f00 */
[----:B------:R-:W-:-:S08]  /*2e30*/  MOV R124, 0xffffffff ;  /* 0xffffffff007c7802 */ /* 0x000fd00000000f00 */
[----:B-12--5:R-:W-:Y:S05]  /*2e40*/  WARPSYNC.COLLECTIVE R124, `(.L_x_9808) ;  /* 0x000000007c087348 */ /* 0x026fea0003c00000 */
[----:B------:R0:W3:Y:S02]  /*2e50*/  SHFL.BFLY P6, R115, R125, R122, R123 ;  /* 0x0c00007a7d737389 */ /* 0x0000e400000c007b */
[----:B0123-5:R-:W-:Y:S01]  /*2e60*/  ENDCOLLECTIVE ;  /* 0x000000000000791b */ /* 0x02ffe20003800000 */
.L_x_9808:
[----:B------:R-:W-:Y:S01]  /*2e70*/  HFMA2.MMA R122, -RZ, RZ, 0, 1.1920928955078125e-07 ;  /* 0x00000002ff7a7435 */ /* 0x000fe200000001ff */
[----:B------:R-:W-:-:S10]  /*2e80*/  FADD.FTZ R125, R125, R115 ;  /* 0x000000737d7d7221 */ /* 0x000fd40000010000 */
[----:B------:R-:W-:Y:S05]  /*2e90*/  WARPSYNC.COLLECTIVE R124, `(.L_x_9809) ;  /* 0x000000007c087348 */ /* 0x000fea0003c00000 */
[----:B------:R0:W1:Y:S02]  /*2ea0*/  SHFL.BFLY P6, R115, R125, R122, R123 ;  /* 0x0c00007a7d737389 */ /* 0x00006400000c007b */
[----:B01----:R-:W-:Y:S01]  /*2eb0*/  ENDCOLLECTIVE ;  /* 0x000000000000791b */ /* 0x003fe20003800000 */
.L_x_9809:
[----:B------:R-:W-:Y:S01]  /*2ec0*/  HFMA2.MMA R122, -RZ, RZ, 0, 2.384185791015625e-07 ;  /* 0x00000004ff7a7435 */ /* 0x000fe200000001ff */
[----:B------:R-:W-:-:S05]  /*2ed0*/  FADD.FTZ R114, R125, R115 ;  /* 0x000000737d727221 */ /* 0x000fca0000010000 */
[----:B------:R-:W-:-:S07]  /*2ee0*/  MOV R125, R114 ;  /* 0x00000072007d7202 */ /* 0x000fce0000000f00 */
[----:B------:R-:W-:Y:S05]  /*2ef0*/  WARPSYNC.COLLECTIVE R124, `(.L_x_9810) ;  /* 0x000000007c087348 */ /* 0x000fea0003c00000 */
[----:B------:R0:W1:Y:S02]  /*2f00*/  SHFL.BFLY P6, R115, R125, R122, R123 ;  /* 0x0c00007a7d737389 */ /* 0x00006400000c007b */
[----:B01----:R-:W-:Y:S01]  /*2f10*/  ENDCOLLECTIVE ;  /* 0x000000000000791b */ /* 0x003fe20003800000 */
.L_x_9810:
[----:B------:R-:W-:Y:S01]  /*2f20*/  HFMA2.MMA R122, -RZ, RZ, 0, 4.76837158203125e-07 ;  /* 0x00000008ff7a7435 */ /* 0x000fe200000001ff */
[----:B------:R-:W-:-:S05]  /*2f30*/  FADD.FTZ R114, R114, R115 ;  /* 0x0000007372727221 */ /* 0x000fca0000010000 */
[----:B------:R-:W-:-:S07]  /*2f40*/  MOV R125, R114 ;  /* 0x00000072007d7202 */ /* 0x000fce0000000f00 */
[----:B------:R-:W-:Y:S05]  /*2f50*/  WARPSYNC.COLLECTIVE R124, `(.L_x_9811) ;  /* 0x000000007c087348 */ /* 0x000fea0003c00000 */
[----:B------:R0:W1:Y:S02]  /*2f60*/  SHFL.BFLY P6, R115, R125, R122, R123 ;  /* 0x0c00007a7d737389 */ /* 0x00006400000c007b */
[----:B01----:R-:W-:Y:S01]  /*2f70*/  ENDCOLLECTIVE ;  /* 0x000000000000791b */ /* 0x003fe20003800000 */
.L_x_9811:
[----:B------:R-:W-:Y:S01]  /*2f80*/  MOV R122, 0x10 ;  /* 0x00000010007a7802 */ /* 0x000fe20000000f00 */
[----:B------:R-:W-:-:S07]  /*2f90*/  FADD.FTZ R125, R114, R115 ;  /* 0x00000073727d7221 */ /* 0x000fce0000010000 */
[----:B------:R-:W-:Y:S05]  /*2fa0*/  WARPSYNC.COLLECTIVE R124, `(.L_x_9812) ;  /* 0x000000007c087348 */ /* 0x000fea0003c00000 */
[----:B------:R0:W1:Y:S02]  /*2fb0*/  SHFL.BFLY P6, R115, R125, R122, R123 ;  /* 0x0c00007a7d737389 */ /* 0x00006400000c007b */
[----:B01----:R-:W-:Y:S01]  /*2fc0*/  ENDCOLLECTIVE ;  /* 0x000000000000791b */ /* 0x003fe20003800000 */
.L_x_9812:
        /* <DEDUP_REMOVED lines=51> */
[----:B------:R-:W-:-:S11]  /*3300*/  HFMA2.MMA R122, -RZ, RZ, 0, 5.9604644775390625e-08 ;  /* 0x00000001ff7a7435 */ /* 0x000fd600000001ff */
[----:B------:R-:W-:Y:S05]  /*3310*/  WARPSYNC.COLLECTIVE R124, `(.L_x_9813) ;  /* 0x000000007c087348 */ /* 0x000fea0003c00000 */
[----:B------:R0:W1:Y:S02]  /*3320*/  SHFL.BFLY P6, R115, R125, R122, R123 ;  /* 0x0c00007a7d737389 */ /* 0x00006400000c007b */
[----:B01----:R-:W-:Y:S01]  /*3330*/  ENDCOLLECTIVE ;  /* 0x000000000000791b */ /* 0x003fe20003800000 */
.L_x_9813:
[----:B------:R-:W-:Y:S01]  /*3340*/  MOV R122, 0x2 ;  /* 0x00000002007a7802 */ /* 0x000fe20000000f00 */
[----:B------:R-:W-:-:S07]  /*3350*/  FADD.FTZ R125, R125, R115 ;  /* 0x000000737d7d7221 */ /* 0x000fce0000010000 */
[----:B------:R-:W-:Y:S05]  /*3360*/  WARPSYNC.COLLECTIVE R124, `(.L_x_9814) ;  /* 0x000000007c087348 */ /* 0x000fea0003c00000 */
[----:B------:R0:W1:Y:S02]  /*3370*/  SHFL.BFLY P6, R115, R125, R122, R123 ;  /* 0x0c00007a7d737389 */ /* 0x00006400000c007b */
[----:B01----:R-:W-:Y:S01]  /*3380*/  ENDCOLLECTIVE ;  /* 0x000000000000791b */ /* 0x003fe20003800000 */
.L_x_9814:
[----:B------:R-:W-:Y:S01]  /*3390*/  HFMA2.MMA R122, -RZ, RZ, 0, 2.384185791015625e-07 ;  /* 0x00000004ff7a7435 */ /* 0x000fe200000001ff */
[----:B------:R-:W-:-:S10]  /*33a0*/  FADD.FTZ R125, R125, R115 ;  /* 0x000000737d7d7221 */ /* 0x000fd40000010000 */
[----:B------:R-:W-:Y:S05]  /*33b0*/  WARPSYNC.COLLECTIVE R124, `(.L_x_9815) ;  /* 0x000000007c087348 */ /* 0x000fea0003c00000 */
[----:B------:R0:W1:Y:S02]  /*33c0*/  SHFL.BFLY P6, R115, R125, R122, R123 ;  /* 0x0c00007a7d737389 */ /* 0x00006400000c007b */
[----:B01----:R-:W-:Y:S01]  /*33d0*/  ENDCOLLECTIVE ;  /* 0x000000000000791b */ /* 0x003fe20003800000 */
.L_x_9815:
[----:B------:R-:W-:Y:S01]  /*33e0*/  MOV R122, 0x8 ;  /* 0x00000008007a7802 */ /* 0x000fe20000000f00 */
[----:B------:R-:W-:-:S07]  /*33f0*/  FADD.FTZ R125, R125, R115 ;  /* 0x000000737d7d7221 */ /* 0x000fce0000010000 */
[----:B------:R-:W-:Y:S05]  /*3400*/  WARPSYNC.COLLECTIVE R124, `(.L_x_9816) ;  /* 0x000000007c087348 */ /* 0x000fea0003c00000 */
[----:B------:R0:W1:Y:S02]  /*3410*/  SHFL.BFLY P6, R115, R125, R122, R123 ;  /* 0x0c00007a7d737389 */ /* 0x00006400000c007b */
[----:B01----:R-:W-:Y:S01]  /*3420*/  ENDCOLLECTIVE ;  /* 0x000000000000791b */ /* 0x003fe20003800000 */
.L_x_9816:
[----:B------:R-:W-:Y:S01]  /*3430*/  HFMA2.MMA R122, -RZ, RZ, 0, 9.5367431640625e-07 ;  /* 0x00000010ff7a7435 */ /* 0x000fe200000001ff */
[----:B------:R-:W-:-:S10]  /*3440*/  FADD.FTZ R125, R125, R115 ;  /* 0x000000737d7d7221 */ /* 0x000fd40000010000 */
[----:B------:R-:W-:Y:S05]  /*3450*/  WARPSYNC.COLLECTIVE R124, `(.L_x_9817) ;  /* 0x000000007c087348 */ /* 0x000fea0003c00000 */
[----:B------:R0:W1:Y:S02]  /*3460*/  SHFL.BFLY P6, R115, R125, R122, R123 ;  /* 0x0c00007a7d737389 */ /* 0x00006400000c007b */
[----:B01----:R-:W-:Y:S01]  /*3470*/  ENDCOLLECTIVE ;  /* 0x000000000000791b */ /* 0x003fe20003800000 */
.L_x_9817:
[----:B------:R-:W-:Y:S05]  /*3480*/  BRA `(.L_x_9818) ;  /* 0xffffffec00607947 */ /* 0x000fea000383ffff */
.L_x_9819:
        /* <DEDUP_REMOVED lines=15> */
.L_x_23278:


//--------------------- .text._ZN10layer_norm13ln_fwd_kernelINS_13Kernel_traitsIf13__nv_bfloat16fS2_fjLj3072ELj1ELj1ELj4ELj16ENS_18Kernel_traits_baseILj3072EfS2_fS2_fjLj128EEEEELb0ELb1ELb1ELb1EEEvNS_9FwdParamsE --------------------------
	.section	.text._ZN10layer_norm13ln_fwd_kernelINS_13Kernel_traitsIf13__nv_bfloat16fS2_fjLj3072ELj1ELj1ELj4ELj16ENS_18Kernel_traits_baseILj3072EfS2_fS2_fjLj128EEEEELb0ELb1ELb1ELb1EEEvNS_9FwdParamsE,"ax",@progbits
	.align	128
        .global         _ZN10layer_norm13ln_fwd_kernelINS_13Kernel_traitsIf13__nv_bfloat16fS2_fjLj3072ELj1ELj1ELj4ELj16ENS_18Kernel_traits_baseILj3072EfS2_fS2_fjLj128EEEEELb0ELb1ELb1ELb1EEEvNS_9FwdParamsE
        .type           _ZN10layer_norm13ln_fwd_kernelINS_13Kernel_traitsIf13__nv_bfloat16fS2_fjLj3072ELj1ELj1ELj4ELj16ENS_18Kernel_traits_baseILj3072EfS2_fS2_fjLj128EEEEELb0ELb1ELb1ELb1EEEvNS_9FwdParamsE,@function
        .size           _ZN10layer_norm13ln_fwd_kernelINS_13Kernel_traitsIf13__nv_bfloat16fS2_fjLj3072ELj1ELj1ELj4ELj16ENS_18Kernel_traits_baseILj3072EfS2_fS2_fjLj128EEEEELb0ELb1ELb1ELb1EEEvNS_9FwdParamsE,(.L_x_23279 - _ZN10layer_norm13ln_fwd_kernelINS_13Kernel_traitsIf13__nv_bfloat16fS2_fjLj3072ELj1ELj1ELj4ELj16ENS_18Kernel_traits_baseILj3072EfS2_fS2_fjLj128EEEEELb0ELb1ELb1ELb1EEEvNS_9FwdParamsE)
        .other          _ZN10layer_norm13ln_fwd_kernelINS_13Kernel_traitsIf13__nv_bfloat16fS2_fjLj3072ELj1ELj1ELj4ELj16ENS_18Kernel_traits_baseILj3072EfS2_fS2_fjLj128EEEEELb0ELb1ELb1ELb1EEEvNS_9FwdParamsE,@"STO_CUDA_ENTRY STV_DEFAULT"
_ZN10layer_norm13ln_fwd_kernelINS_13Kernel_traitsIf13__nv_bfloat16fS2_fjLj3072ELj1ELj1ELj4ELj16ENS_18Kernel_traits_baseILj3072EfS2_fS2_fjLj128EEEEELb0ELb1ELb1ELb1EEEvNS_9FwdParamsE:
.text._ZN10layer_norm13ln_fwd_kernelINS_13Kernel_traitsIf13__nv_bfloat16fS2_fjLj3072ELj1ELj1ELj4ELj16ENS_18Kernel_traits_baseILj3072EfS2_fS2_fjLj128EEEEELb0ELb1ELb1ELb1EEEvNS_9FwdParamsE:
[----:B------:R-:W-:Y:S01]  /*0000*/  LDC R1, c[0x0][0x28] ;  /* 0x00000a00ff017b82 */ /* 0x000fe20000000800 */
[----:B------:R-:W0:Y:S01]  /*0010*/  S2R R0, SR_TID.X ;  /* 0x0000000000007919 */ /* 0x000e220000002100 */
[----:B------:R-:W-:Y:S01]  /*0020*/  ULDC.64 UR4, c[0x0][0x2c8] ;  /* 0x0000b20000047ab9 */ /* 0x000fe20000000a00 */
[----:B------:R-:W-:Y:S01]  /*0030*/  ULDC.64 UR6, c[0x0][0x260] ;  /* 0x0000980000067ab9 */ /* 0x000fe20000000a00 */
        /* <DEDUP_REMOVED lines=32> */
[----:B0-----:R-:W-:-:S02]  /*0240*/  IADD3 R78, R25, UR6, RZ ;  /* 0x00000006194e7c10 */ /* 0x001fc4000fffe0ff */
[----:B------:R-:W-:Y:S02]  /*0250*/  CS2R R24, SRZ ;  /* 0x0000000000187805 */ /* 0x000fe4000001ff00 */
[----:B------:R-:W-:-:S04]  /*0260*/  ISETP.GE.AND P1, PT, R78, UR7, PT ;  /* 0x000000074e007c0c */ /* 0x000fc8000bf26270 */
[----:B------:R1:W5:Y:S09]  /*0270*/  @P0 LDG.E.128 R24, desc[UR4][R28.64+0x2010] ;  /* 0x002010041c180981 */ /* 0x000372000c1e1d00 */
[----:B------:R-:W-:Y:S05]  /*0280*/  @P1 EXIT ;  /* 0x000000000000194d */ /* 0x000fea0003800000 */
[----:B------:R-:W5:Y:S04]  /*0290*/  LDG.E.128 R52, desc[UR4][R76.64] ;  /* 0x000000044c347981 */ /* 0x000f68000c1e1d00 */
[----:B------:R-:W5:Y:S04]  /*02a0*/  LDG.E.128 R56, desc[UR4][R76.64+0x10] ;  /* 0x000010044c387981 */ /* 0x000f68000c1e1d00 */
[----:B------:R-:W5:Y:S04]  /*02b0*/  LDG.E.128 R60, desc[UR4][R76.64+0x1000] ;  /* 0x001000044c3c7981 */ /* 0x000f68000c1e1d00 */
[----:B------:R-:W5:Y:S04]  /*02c0*/  LDG.E.128 R64, desc[UR4][R76.64+0x1010] ;  /* 0x001010044c407981 */ /* 0x000f68000c1e1d00 */
[----:B------:R-:W5:Y:S04]  /*02d0*/  LDG.E.128 R68, desc[UR4][R76.64+0x2000] ;  /* 0x002000044c447981 */ /* 0x000f68000c1e1d00 */
[----:B------:R-:W5:Y:S01]  /*02e0*/  LDG.E.128 R72, desc[UR4][R76.64+0x2010] ;  /* 0x002010044c487981 */ /* 0x000f62000c1e1d00 */
[----:B------:R-:W-:Y:S01]  /*02f0*/  SHF.R.U32.HI R79, RZ, 0x5, R0 ;  /* 0x00000005ff4f7819 */ /* 0x000fe20000011600 */
[----:B------:R-:W-:Y:S01]  /*0300*/  HFMA2.MMA R112, -RZ, RZ, 0, 5.9604644775390625e-08 ;  /* 0x00000001ff707435 */ /* 0x000fe200000001ff */
[----:B------:R-:W-:Y:S01]  /*0310*/  ULDC.U8 UR6, c[0x0][0x2a0] ;  /* 0x0000a80000067ab9 */ /* 0x000fe20000000000 */
[----:B-1----:R-:W5:Y:S01]  /*0320*/  LDG.E.128 R28, desc[UR4][R2.64] ;  /* 0x00000004021c7981 */ /* 0x002f62000c1e1d00 */
[----:B------:R-:W-:Y:S01]  /*0330*/  ISETP.NE.AND P4, PT, RZ, UR6, PT ;  /* 0x00000006ff007c0c */ /* 0x000fe2000bf85270 */
[----:B------:R-:W-:Y:S01]  /*0340*/  ULDC UR6, c[0x0][0x29c] ;  /* 0x0000a70000067ab9 */ /* 0x000fe20000000800 */
[----:B------:R-:W-:Y:S01]  /*0350*/  ULDC UR7, c[0x0][0x290] ;  /* 0x0000a40000077ab9 */ /* 0x000fe20000000800 */
[----:B------:R-:W5:Y:S01]  /*0360*/  LDG.E.128 R32, desc[UR4][R2.64+0x10] ;  /* 0x0000100402207981 */ /* 0x000f62000c1e1d00 */
[----:B------:R-:W-:-:S03]  /*0370*/  ULDC.64 UR8, c[0x0][0x210] ;  /* 0x0000840000087ab9 */ /* 0x000fc60000000a00 */
[----:B------:R-:W5:Y:S04]  /*0380*/  LDG.E.128 R36, desc[UR4][R2.64+0x1000] ;  /* 0x0010000402247981 */ /* 0x000f68000c1e1d00 */
[----:B------:R-:W5:Y:S04]  /*0390*/  LDG.E.128 R40, desc[UR4][R2.64+0x1010] ;  /* 0x0010100402287981 */ /* 0x000f68000c1e1d00 */
[----:B------:R-:W5:Y:S04]  /*03a0*/  LDG.E.128 R44, desc[UR4][R2.64+0x2000] ;  /* 0x00200004022c7981 */ /* 0x000f68000c1e1d00 */
[----:B------:R0:W5:Y:S02]  /*03b0*/  LDG.E.128 R48, desc[UR4][R2.64+0x2010] ;  /* 0x0020100402307981 */ /* 0x000164000c1e1d00 */
[----:B0-----:R-:W-:-:S02]  /*03c0*/  MOV R2, R78 ;  /* 0x0000004e00027202 */ /* 0x001fc40000000f00 */
[----:B------:R-:W-:-:S07]  /*03d0*/  LOP3.LUT R3, R79, 0x3, RZ, 0xc0, !PT ;  /* 0x000000034f037812 */ /* 0x000fce00078ec0ff */
.L_x_9871:
[----:B0-----:R-:W0:Y:S08]  /*03e0*/  LDC.64 R88, c[0x0][0x280] ;  /* 0x0000a000ff587b82 */ /* 0x001e300000000a00 */
[----:B------:R-:W1:Y:S08]  /*03f0*/  LDC R119, c[0x0][0x218] ;  /* 0x00008600ff777b82 */ /* 0x000e700000000800 */
[----:B------:R-:W2:Y:S01]  /*0400*/  LDC.64 R114, c[0x0][0x230] ;  /* 0x00008c00ff727b82 */ /* 0x000ea20000000a00 */
[----:B0-----:R-:W-:-:S05]  /*0410*/  IMAD.WIDE R88, R2, 0x4, R88 ;  /* 0x0000000402587825 */ /* 0x001fca00078e0258 */
[----:B------:R0:W3:Y:S01]  /*0420*/  LDG.E R95, desc[UR4][R88.64] ;  /* 0x00000004585f7981 */ /* 0x0000e2000c1e1900 */
[----:B-1----:R-:W-:Y:S01]  /*0430*/  IMAD R92, R2, R119, RZ ;  /* 0x00000077025c7224 */ /* 0x002fe200078e02ff */
[----:B--2---:R-:W-:-:S04]  /*0440*/  ISETP.NE.U32.AND P0, PT, R114, RZ, PT ;  /* 0x000000ff7200720c */ /* 0x004fc80003f05070 */
[----:B------:R-:W-:Y:S02]  /*0450*/  SHF.R.S32.HI R93, RZ, 0x1f, R92 ;  /* 0x0000001fff5d7819 */ /* 0x000fe4000001145c */
[----:B------:R-:W-:Y:S02]  /*0460*/  ISETP.NE.AND.EX P0, PT, R115, RZ, PT, P0 ;  /* 0x000000ff7300720c */ /* 0x000fe40003f05300 */
[----:B------:R-:W-:Y:S02]  /*0470*/  LEA.HI R93, R93, R92, RZ, 0x3 ;  /* 0x0000005c5d5d7211 */ /* 0x000fe400078f18ff */
[----:B------:R-:W-:-:S04]  /*0480*/  LOP3.LUT R96, R0, 0x7f, RZ, 0xc0, !PT ;  /* 0x0000007f00607812 */ /* 0x000fc800078ec0ff */
[----:B------:R-:W-:Y:S02]  /*0490*/  LEA.HI.SX32 R101, R93, R96, 0x1d ;  /* 0x000000605d657211 */ /* 0x000fe400078feaff */
[----:B------:R-:W0:Y:S08]  /*04a0*/  LDC.64 R92, c[0x0][0x288] ;  /* 0x0000a200ff5c7b82 */ /* 0x000e300000000a00 */
[----:B------:R-:W1:Y:S01]  /*04b0*/  @P0 LDC.64 R90, c[0x0][0x230] ;  /* 0x00008c00ff5a0b82 */ /* 0x000e620000000a00 */
[----:B0-----:R-:W-:Y:S01]  /*04c0*/  IMAD.WIDE R88, R2, 0x4, R92 ;  /* 0x0000000402587825 */ /* 0x001fe200078e025c */
[----:B------:R-:W-:-:S04]  /*04d0*/  MOV R100, RZ ;  /* 0x000000ff00647202 */ /* 0x000fc80000000f00 */
[----:B-----5:R0:W5:Y:S01]  /*04e0*/  LDG.E R118, desc[UR4][R88.64] ;  /* 0x0000000458767981 */ /* 0x020162000c1e1900 */
[----:B-1----:R-:W-:-:S05]  /*04f0*/  @P0 IMAD.WIDE.U32 R90, R101, 0x20, R90 ;  /* 0x00000020655a0825 */ /* 0x002fca00078e005a */
[----:B------:R-:W2:Y:S01]  /*0500*/  @P0 LDG.E.128 R76, desc[UR4][R90.64] ;  /* 0x000000045a4c0981 */ /* 0x000ea2000c1e1d00 */
[----:B0-----:R-:W0:Y:S03]  /*0510*/  LDC.64 R88, c[0x0][0x238] ;  /* 0x00008e00ff587b82 */ /* 0x001e260000000a00 */
[----:B------:R1:W4:Y:S01]  /*0520*/  @P0 LDG.E.128 R80, desc[UR4][R90.64+0x10] ;  /* 0x000010045a500981 */ /* 0x000322000c1e1d00 */
[C---:B---3--:R-:W-:Y:S02]  /*0530*/  ISETP.GE.AND P5, PT, R95.reuse, 0x1, PT ;  /* 0x000000015f00780c */ /* 0x048fe40003fa6270 */
[----:B------:R-:W-:-:S11]  /*0540*/  ISETP.GT.AND P6, PT, R95, RZ, PT ;  /* 0x000000ff5f00720c */ /* 0x000fd60003fc4270 */
[----:B------:R-:W1:Y:S01]  /*0550*/  @P5 LDC.64 R92, c[0x0][0x220] ;  /* 0x00008800ff5c5b82 */ /* 0x000e620000000a00 */
[----:B------:R-:W-:-:S05]  /*0560*/  @P5 IADD3 R94, R95, -0x1, RZ ;  /* 0xffffffff5f5e5810 */ /* 0x000fca0007ffe0ff */
[----:B------:R-:W-:-:S05]  /*0570*/  @P5 IMAD R94, R94, R119, RZ ;  /* 0x000000775e5e5224 */ /* 0x000fca00078e02ff */
[----:B------:R-:W-:-:S04]  /*0580*/  @P5 SHF.R.S32.HI R95, RZ, 0x1f, R94 ;  /* 0x0000001fff5f5819 */ /* 0x000fc8000001145e */
[----:B------:R-:W-:-:S04]  /*0590*/  @P5 LEA.HI R95, R95, R94, RZ, 0x3 ;  /* 0x0000005e5f5f5211 */ /* 0x000fc800078f18ff */
[----:B------:R-:W-:Y:S02]  /*05a0*/  @P5 LEA.HI.SX32 R100, R95, R96, 0x1d ;  /* 0x000000605f645211 */ /* 0x000fe400078feaff */
[----:B------:R-:W-:Y:S01]  /*05b0*/  @!P6 ISETP.NE.U32.AND P1, PT, R114, RZ, PT ;  /* 0x000000ff7200e20c */ /* 0x000fe20003f25070 */
[----:B------:R-:W3:Y:S02]  /*05c0*/  @P0 LDC.64 R94, c[0x0][0x230] ;  /* 0x00008c00ff5e0b82 */ /* 0x000ee40000000a00 */
[----:B-1----:R-:W-:-:S05]  /*05d0*/  @P5 IMAD.WIDE.U32 R90, R100, 0x10, R92 ;  /* 0x00000010645a5825 */ /* 0x002fca00078e005c */
[----:B------:R1:W5:Y:S01]  /*05e0*/  @P5 LDG.E.128 R84, desc[UR4][R90.64] ;  /* 0x000000045a545981 */ /* 0x000362000c1e1d00 */
[C---:B------:R-:W-:Y:S02]  /*05f0*/  @!P6 ISETP.NE.U32.AND P3, PT, R114.reuse, RZ, PT ;  /* 0x000000ff7200e20c */ /* 0x040fe40003f65070 */
[C---:B------:R-:W-:Y:S02]  /*0600*/  @!P6 ISETP.NE.AND.EX P1, PT, R115.reuse, RZ, PT, P1 ;  /* 0x000000ff7300e20c */ /* 0x040fe40003f25310 */
[----:B------:R-:W-:Y:S02]  /*0610*/  @!P6 ISETP.NE.AND.EX P3, PT, R115, RZ, PT, P3 ;  /* 0x000000ff7300e20c */ /* 0x000fe40003f65330 */
[----:B------:R-:W-:-:S04]  /*0620*/  @!P6 ISETP.NE.U32.AND P2, PT, R114, RZ, PT ;  /* 0x000000ff7200e20c */ /* 0x000fc80003f45070 */
[----:B------:R-:W-:Y:S02]  /*0630*/  @!P6 ISETP.NE.AND.EX P2, PT, R115, RZ, PT, P2 ;  /* 0x000000ff7300e20c */ /* 0x000fe40003f45320 */
[----:B--2---:R-:W-:Y:S02]  /*0640*/  @!P6 FSEL R109, R77, RZ, P1 ;  /* 0x000000ff4d6de208 */ /* 0x004fe40000800000 */
[----:B------:R-:W-:Y:S02]  /*0650*/  @!P6 FSEL R110, R78, RZ, P3 ;  /* 0x000000ff4e6ee208 */ /* 0x000fe40001800000 */
[C---:B------:R-:W-:Y:S02]  /*0660*/  @!P6 ISETP.NE.U32.AND P1, PT, R114.reuse, RZ, PT ;  /* 0x000000ff7200e20c */ /* 0x040fe40003f25070 */
[----:B------:R-:W-:Y:S02]  /*0670*/  @!P6 ISETP.NE.U32.AND P3, PT, R114, RZ, PT ;  /* 0x000000ff7200e20c */ /* 0x000fe40003f65070 */
[----:B------:R-:W-:-:S02]  /*0680*/  @!P6 ISETP.NE.AND.EX P1, PT, R115, RZ, PT, P1 ;  /* 0x000000ff7300e20c */ /* 0x000fc40003f25310 */
[----:B------:R-:W-:Y:S02]  /*0690*/  @!P6 ISETP.NE.AND.EX P3, PT, R115, RZ, PT, P3 ;  /* 0x000000ff7300e20c */ /* 0x000fe40003f65330 */
[----:B------:R-:W-:Y:S02]  /*06a0*/  @!P6 FSEL R111, R79, RZ, P2 ;  /* 0x000000ff4f6fe208 */ /* 0x000fe40001000000 */
[----:B----4-:R-:W-:Y:S02]  /*06b0*/  @!P6 FSEL R104, R80, RZ, P1 ;  /* 0x000000ff5068e208 */ /* 0x010fe40000800000 */
[----:B------:R-:W-:Y:S02]  /*06c0*/  @!P6 FSEL R105, R81, RZ, P3 ;  /* 0x000000ff5169e208 */ /* 0x000fe40001800000 */
[C---:B------:R-:W-:Y:S02]  /*06d0*/  @!P6 ISETP.NE.U32.AND P2, PT, R114.reuse, RZ, PT ;  /* 0x000000ff7200e20c */ /* 0x040fe40003f45070 */
[----:B------:R-:W-:-:S02]  /*06e0*/  @!P6 ISETP.NE.U32.AND P1, PT, R114, RZ, PT ;  /* 0x000000ff7200e20c */ /* 0x000fc40003f25070 */
[----:B------:R-:W-:Y:S02]  /*06f0*/  @!P6 ISETP.NE.U32.AND P3, PT, R114, RZ, PT ;  /* 0x000000ff7200e20c */ /* 0x000fe40003f65070 */
[----:B------:R-:W-:Y:S01]  /*0700*/  IADD3 R99, R101, 0x80, RZ ;  /* 0x0000008065637810 */ /* 0x000fe20007ffe0ff */
[----:B------:R-:W-:Y:S01]  /*0710*/  BSSY B0, `(.L_x_9820) ;  /* 0x000000e000007945 */ /* 0x000fe20003800000 */
[C---:B------:R-:W-:Y:S02]  /*0720*/  @!P6 ISETP.NE.AND.EX P2, PT, R115.reuse, RZ, PT, P2 ;  /* 0x000000ff7300e20c */ /* 0x040fe40003f45320 */
[C---:B------:R-:W-:Y:S02]  /*0730*/  @!P6 ISETP.NE.AND.EX P1, PT, R115.reuse, RZ, PT, P1 ;  /* 0x000000ff7300e20c */ /* 0x040fe40003f25310 */
[----:B------:R-:W-:Y:S01]  /*0740*/  @!P6 ISETP.NE.AND.EX P3, PT, R115, RZ, PT, P3 ;  /* 0x000000ff7300e20c */ /* 0x000fe20003f65330 */
[----:B0-----:R-:W-:Y:S01]  /*0750*/  IMAD.WIDE.U32 R92, R101, 0x20, R88 ;  /* 0x00000020655c7825 */ /* 0x001fe200078e0058 */
[----:B------:R-:W-:-:S02]  /*0760*/  @!P6 FSEL R106, R82, RZ, P1 ;  /* 0x000000ff526ae208 */ /* 0x000fc40000800000 */
[----:B------:R-:W-:Y:S01]  /*0770*/  @!P6 FSEL R107, R83, RZ, P3 ;  /* 0x000000ff536be208 */ /* 0x000fe20001800000 */
[----:B---3--:R-:W-:Y:S01]  /*0780*/  @P0 IMAD.WIDE.U32 R94, R99, 0x20, R94 ;  /* 0x00000020635e0825 */ /* 0x008fe200078e005e */
[----:B------:R-:W-:Y:S01]  /*0790*/  @!P6 FSEL R108, R76, RZ, P2 ;  /* 0x000000ff4c6ce208 */ /* 0x000fe20001000000 */
[----:B-1----:R-:W-:Y:S06]  /*07a0*/  @!P6 BRA `(.L_x_9821) ;  /* 0x000000000010e947 */ /* 0x002fec0003800000 */
[----:B-----5:R-:W-:-:S05]  /*07b0*/  SHF.L.U32 R90, R84, 0x10, RZ ;  /* 0x00000010545a7819 */ /* 0x020fca00000006ff */
[----:B------:R-:W-:-:S04]  /*07c0*/  FMUL.FTZ R91, R90, UR6 ;  /* 0x000000065a5b7c20 */ /* 0x000fc80008410000 */
[----:B------:R-:W-:-:S04]  /*07d0*/  FMUL.FTZ R108, R52, R91 ;  /* 0x0000005b346c7220 */ /* 0x000fc80000410000 */
[----:B------:R-:W-:-:S07]  /*07e0*/  @P0 FADD.FTZ R108, R76, R108 ;  /* 0x0000006c4c6c0221 */ /* 0x000fce0000010000 */
.L_x_9821:
[----:B------:R-:W-:Y:S05]  /*07f0*/  BSYNC B0 ;  /* 0x0000000000007941 */ /* 0x000fea0003800000 */
.L_x_9820:
[----:B------:R-:W-:Y:S04]  /*0800*/  BSSY B0, `(.L_x_9822) ;  /* 0x0000007000007945 */ /* 0x000fe80003800000 */
[----:B------:R-:W-:Y:S05]  /*0810*/  @!P6 BRA `(.L_x_9823) ;  /* 0x000000000014e947 */ /* 0x000fea0003800000 */
[----:B-----5:R-:W-:-:S04]  /*0820*/  PRMT R90, R84, 0x7632, R90 ;  /* 0x00007632545a7816 */ /* 0x020fc8000000005a */
[----:B------:R-:W-:-:S05]  /*0830*/  SHF.L.U32 R90, R90, 0x10, RZ ;  /* 0x000000105a5a7819 */ /* 0x000fca00000006ff */
[----:B------:R-:W-:-:S04]  /*0840*/  FMUL.FTZ R90, R90, UR6 ;  /* 0x000000065a5a7c20 */ /* 0x000fc80008410000 */
[----:B------:R-:W-:-:S04]  /*0850*/  FMUL.FTZ R109, R53, R90 ;  /* 0x0000005a356d7220 */ /* 0x000fc80000410000 */
[----:B------:R-:W-:-:S07]  /*0860*/  @P0 FADD.FTZ R109, R77, R109 ;  /* 0x0000006d4d6d0221 */ /* 0x000fce0000010000 */
.L_x_9823:
[----:B------:R-:W-:Y:S05]  /*0870*/  BSYNC B0 ;  /* 0x0000000000007941 */ /* 0x000fea0003800000 */
.L_x_9822:
[----:B------:R-:W-:Y:S04]  /*0880*/  BSSY B0, `(.L_x_9824) ;  /* 0x0000006000007945 */ /* 0x000fe80003800000 */
[----:B------:R-:W-:Y:S05]  /*0890*/  @!P6 BRA `(.L_x_9825) ;  /* 0x000000000010e947 */ /* 0x000fea0003800000 */
[----:B-----5:R-:W-:-:S05]  /*08a0*/  SHF.L.U32 R90, R85, 0x10, RZ ;  /* 0x00000010555a7819 */ /* 0x020fca00000006ff */
[----:B------:R-:W-:-:S04]  /*08b0*/  FMUL.FTZ R91, R90, UR6 ;  /* 0x000000065a5b7c20 */ /* 0x000fc80008410000 */
[----:B------:R-:W-:-:S04]  /*08c0*/  FMUL.FTZ R110, R54, R91 ;  /* 0x0000005b366e7220 */ /* 0x000fc80000410000 */
[----:B------:R-:W-:-:S07]  /*08d0*/  @P0 FADD.FTZ R110, R78, R110 ;  /* 0x0000006e4e6e0221 */ /* 0x000fce0000010000 */
.L_x_9825:
[----:B------:R-:W-:Y:S05]  /*08e0*/  BSYNC B0 ;  /* 0x0000000000007941 */ /* 0x000fea0003800000 */
.L_x_9824:
[----:B------:R-:W-:Y:S04]  /*08f0*/  BSSY B0, `(.L_x_9826) ;  /* 0x0000007000007945 */ /* 0x000fe80003800000 */
[----:B------:R-:W-:Y:S05]  /*0900*/  @!P6 BRA `(.L_x_9827) ;  /* 0x000000000014e947 */ /* 0x000fea0003800000 */
[----:B-----5:R-:W-:-:S04]  /*0910*/  PRMT R90, R85, 0x7632, R90 ;  /* 0x00007632555a7816 */ /* 0x020fc8000000005a */
[----:B------:R-:W-:-:S05]  /*0920*/  SHF.L.U32 R90, R90, 0x10, RZ ;  /* 0x000000105a5a7819 */ /* 0x000fca00000006ff */
[----:B------:R-:W-:-:S04]  /*0930*/  FMUL.FTZ R90, R90, UR6 ;  /* 0x000000065a5a7c20 */ /* 0x000fc80008410000 */
[----:B------:R-:W-:-:S04]  /*0940*/  FMUL.FTZ R111, R55, R90 ;  /* 0x0000005a376f7220 */ /* 0x000fc80000410000 */
[----:B------:R-:W-:-:S07]  /*0950*/  @P0 FADD.FTZ R111, R79, R111 ;  /* 0x0000006f4f6f0221 */ /* 0x000fce0000010000 */
.L_x_9827:
[----:B------:R-:W-:Y:S05]  /*0960*/  BSYNC B0 ;  /* 0x0000000000007941 */ /* 0x000fea0003800000 */
.L_x_9826:
[----:B------:R-:W-:Y:S04]  /*0970*/  BSSY B0, `(.L_x_9828) ;  /* 0x0000006000007945 */ /* 0x000fe80003800000 */
[----:B------:R-:W-:Y:S05]  /*0980*/  @!P6 BRA `(.L_x_9829) ;  /* 0x000000000010e947 */ /* 0x000fea0003800000 */
[----:B-----5:R-:W-:-:S05]  /*0990*/  SHF.L.U32 R90, R86, 0x10, RZ ;  /* 0x00000010565a7819 */ /* 0x020fca00000006ff */
[----:B------:R-:W-:-:S04]  /*09a0*/  FMUL.FTZ R91, R90, UR6 ;  /* 0x000000065a5b7c20 */ /* 0x000fc80008410000 */
[----:B------:R-:W-:-:S04]  /*09b0*/  FMUL.FTZ R104, R56, R91 ;  /* 0x0000005b38687220 */ /* 0x000fc80000410000 */
[----:B------:R-:W-:-:S07]  /*09c0*/  @P0 FADD.FTZ R104, R80, R104 ;  /* 0x0000006850680221 */ /* 0x000fce0000010000 */
.L_x_9829:
[----:B------:R-:W-:Y:S05]  /*09d0*/  BSYNC B0 ;  /* 0x0000000000007941 */ /* 0x000fea0003800000 */
.L_x_9828:
[----:B------:R-:W-:Y:S04]  /*09e0*/  BSSY B0, `(.L_x_9830) ;  /* 0x0000007000007945 */ /* 0x000fe80003800000 */
[----:B------:R-:W-:Y:S05]  /*09f0*/  @!P6 BRA `(.L_x_9831) ;  /* 0x000000000014e947 */ /* 0x000fea0003800000 */
[----:B-----5:R-:W-:-:S04]  /*0a00*/  PRMT R90, R86, 0x7632, R90 ;  /* 0x00007632565a7816 */ /* 0x020fc8000000005a */
[----:B------:R-:W-:-:S05]  /*0a10*/  SHF.L.U32 R90, R90, 0x10, RZ ;  /* 0x000000105a5a7819 */ /* 0x000fca00000006ff */
[----:B------:R-:W-:-:S04]  /*0a20*/  FMUL.FTZ R90, R90, UR6 ;  /* 0x000000065a5a7c20 */ /* 0x000fc80008410000 */
[----:B------:R-:W-:-:S04]  /*0a30*/  FMUL.FTZ R105, R57, R90 ;  /* 0x0000005a39697220 */ /* 0x000fc80000410000 */
[----:B------:R-:W-:-:S07]  /*0a40*/  @P0 FADD.FTZ R105, R81, R105 ;  /* 0x0000006951690221 */ /* 0x000fce0000010000 */
.L_x_9831:
[----:B------:R-:W-:Y:S05]  /*0a50*/  BSYNC B0 ;  /* 0x0000000000007941 */ /* 0x000fea0003800000 */
.L_x_9830:
[----:B------:R-:W-:Y:S04]  /*0a60*/  BSSY B0, `(.L_x_9832) ;  /* 0x0000006000007945 */ /* 0x000fe80003800000 */
[----:B------:R-:W-:Y:S05]  /*0a70*/  @!P6 BRA `(.L_x_9833) ;  /* 0x000000000010e947 */ /* 0x000fea0003800000 */
[----:B-----5:R-:W-:-:S05]  /*0a80*/  SHF.L.U32 R90, R87, 0x10, RZ ;  /* 0x00000010575a7819 */ /* 0x020fca00000006ff */
[----:B------:R-:W-:-:S04]  /*0a90*/  FMUL.FTZ R91, R90, UR6 ;  /* 0x000000065a5b7c20 */ /* 0x000fc80008410000 */
[----:B------:R-:W-:-:S04]  /*0aa0*/  FMUL.FTZ R106, R58, R91 ;  /* 0x0000005b3a6a7220 */ /* 0x000fc80000410000 */
[----:B------:R-:W-:-:S07]  /*0ab0*/  @P0 FADD.FTZ R106, R82, R106 ;  /* 0x0000006a526a0221 */ /* 0x000fce0000010000 */
.L_x_9833:
[----:B------:R-:W-:Y:S05]  /*0ac0*/  BSYNC B0 ;  /* 0x0000000000007941 */ /* 0x000fea0003800000 */
.L_x_9832:
[----:B------:R-:W-:Y:S04]  /*0ad0*/  BSSY B0, `(.L_x_9834) ;  /* 0x0000007000007945 */ /* 0x000fe80003800000 */
[----:B------:R-:W-:Y:S05]  /*0ae0*/  @!P6 BRA `(.L_x_9835) ;  /* 0x000000000014e947 */ /* 0x000fea0003800000 */
[----:B-----5:R-:W-:-:S04]  /*0af0*/  PRMT R90, R87, 0x7632, R90 ;  /* 0x00007632575a7816 */ /* 0x020fc8000000005a */
[----:B------:R-:W-:-:S05]  /*0b00*/  SHF.L.U32 R90, R90, 0x10, RZ ;  /* 0x000000105a5a7819 */ /* 0x000fca00000006ff */
[----:B------:R-:W-:-:S04]  /*0b10*/  FMUL.FTZ R90, R90, UR6 ;  /* 0x000000065a5a7c20 */ /* 0x000fc80008410000 */
[----:B------:R-:W-:-:S04]  /*0b20*/  FMUL.FTZ R107, R59, R90 ;  /* 0x0000005a3b6b7220 */ /* 0x000fc80000410000 */
[----:B------:R-:W-:-:S07]  /*0b30*/  @P0 FADD.FTZ R107, R83, R107 ;  /* 0x0000006b536b0221 */ /* 0x000fce0000010000 */
.L_x_9835:
[----:B------:R-:W-:Y:S05]  /*0b40*/  BSYNC B0 ;  /* 0x0000000000007941 */ /* 0x000fea0003800000 */
.L_x_9834:
        /* <DEDUP_REMOVED lines=8> */
[C---:B------:R-:W-:Y:S02]  /*0bd0*/  @!P6 ISETP.NE.AND.EX P3, PT, R115.reuse, RZ, PT, P3 ;  /* 0x000000ff7300e20c */ /* 0x040fe40003f65330 */
[----:B------:R-:W-:Y:S01]  /*0be0*/  @!P6 ISETP.NE.AND.EX P2, PT, R115, RZ, PT, P2 ;  /* 0x000000ff7300e20c */ /* 0x000fe20003f45320 */
[----:B0-----:R-:W-:Y:S02]  /*0bf0*/  @P5 IMAD.WIDE.U32 R96, R91, 0x10, R96 ;  /* 0x000000105b605825 */ /* 0x001fe400078e0060 */
[----:B------:R-:W0:Y:S01]  /*0c00*/  @P0 LDC.64 R90, c[0x0][0x230] ;  /* 0x00008c00ff5a0b82 */ /* 0x000e220000000a00 */
[----:B------:R-:W-:-:S02]  /*0c10*/  @!P6 ISETP.NE.U32.AND P1, PT, R114, RZ, PT ;  /* 0x000000ff7200e20c */ /* 0x000fc40003f25070 */
[----:B-----5:R2:W5:Y:S01]  /*0c20*/  @P5 LDG.E.128 R84, desc[UR4][R96.64] ;  /* 0x0000000460545981 */ /* 0x020562000c1e1d00 */
[----:B------:R-:W-:Y:S01]  /*0c30*/  BSSY B0, `(.L_x_9836) ;  /* 0x0000017000007945 */ /* 0x000fe20003800000 */
[----:B------:R-:W-:Y:S02]  /*0c40*/  @!P6 ISETP.NE.AND.EX P1, PT, R115, RZ, PT, P1 ;  /* 0x000000ff7300e20c */ /* 0x000fe40003f25310 */
[----:B-1----:R-:W-:Y:S02]  /*0c50*/  @!P6 FSEL R93, R77, RZ, P3 ;  /* 0x000000ff4d5de208 */ /* 0x002fe40001800000 */
[----:B------:R-:W-:Y:S02]  /*0c60*/  @!P6 ISETP.NE.U32.AND P3, PT, R114, RZ, PT ;  /* 0x000000ff7200e20c */ /* 0x000fe40003f65070 */
[----:B------:R-:W-:Y:S02]  /*0c70*/  @!P6 FSEL R92, R76, RZ, P2 ;  /* 0x000000ff4c5ce208 */ /* 0x000fe40001000000 */
[----:B------:R-:W-:-:S02]  /*0c80*/  @!P6 ISETP.NE.U32.AND P2, PT, R114, RZ, PT ;  /* 0x000000ff7200e20c */ /* 0x000fc40003f45070 */
[C---:B------:R-:W-:Y:S02]  /*0c90*/  @!P6 ISETP.NE.AND.EX P3, PT, R115.reuse, RZ, PT, P3 ;  /* 0x000000ff7300e20c */ /* 0x040fe40003f65330 */
[----:B------:R-:W-:Y:S02]  /*0ca0*/  @!P6 ISETP.NE.AND.EX P2, PT, R115, RZ, PT, P2 ;  /* 0x000000ff7300e20c */ /* 0x000fe40003f45320 */
[----:B--2---:R-:W-:Y:S02]  /*0cb0*/  @!P6 FSEL R96, R80, RZ, P3 ;  /* 0x000000ff5060e208 */ /* 0x004fe40001800000 */
[----:B------:R-:W-:Y:S02]  /*0cc0*/  @!P6 ISETP.NE.U32.AND P3, PT, R114, RZ, PT ;  /* 0x000000ff7200e20c */ /* 0x000fe40003f65070 */
[----:B------:R-:W-:Y:S02]  /*0cd0*/  @!P6 FSEL R94, R78, RZ, P1 ;  /* 0x000000ff4e5ee208 */ /* 0x000fe40000800000 */
[----:B------:R-:W-:-:S02]  /*0ce0*/  @!P6 FSEL R95, R79, RZ, P2 ;  /* 0x000000ff4f5fe208 */ /* 0x000fc40001000000 */
[C---:B------:R-:W-:Y:S02]  /*0cf0*/  @!P6 ISETP.NE.U32.AND P1, PT, R114.reuse, RZ, PT ;  /* 0x000000ff7200e20c */ /* 0x040fe40003f25070 */
[----:B------:R-:W-:Y:S02]  /*0d00*/  @!P6 ISETP.NE.U32.AND P2, PT, R114, RZ, PT ;  /* 0x000000ff7200e20c */ /* 0x000fe40003f45070 */
[C---:B------:R-:W-:Y:S02]  /*0d10*/  @!P6 ISETP.NE.AND.EX P3, PT, R115.reuse, RZ, PT, P3 ;  /* 0x000000ff7300e20c */ /* 0x040fe40003f65330 */
[C---:B------:R-:W-:Y:S02]  /*0d20*/  @!P6 ISETP.NE.AND.EX P1, PT, R115.reuse, RZ, PT, P1 ;  /* 0x000000ff7300e20c */ /* 0x040fe40003f25310 */
[----:B------:R-:W-:Y:S02]  /*0d30*/  @!P6 ISETP.NE.AND.EX P2, PT, R115, RZ, PT, P2 ;  /* 0x000000ff7300e20c */ /* 0x000fe40003f45320 */
[----:B------:R-:W-:Y:S01]  /*0d40*/  @!P6 FSEL R97, R81, RZ, P3 ;  /* 0x000000ff5161e208 */ /* 0x000fe20001800000 */
[----:B0-----:R-:W-:Y:S10]  /*0d50*/  @!P6 BRA `(.L_x_9837) ;  /* 0x000000000010e947 */ /* 0x001ff40003800000 */
[----:B-----5:R-:W-:-:S05]  /*0d60*/  SHF.L.U32 R92, R84, 0x10, RZ ;  /* 0x00000010545c7819 */ /* 0x020fca00000006ff */
[----:B------:R-:W-:-:S04]  /*0d70*/  FMUL.FTZ R103, R92, UR6 ;  /* 0x000000065c677c20 */ /* 0x000fc80008410000 */
[----:B------:R-:W-:-:S04]  /*0d80*/  FMUL.FTZ R92, R60, R103 ;  /* 0x000000673c5c7220 */ /* 0x000fc80000410000 */
[----:B------:R-:W-:-:S07]  /*0d90*/  @P0 FADD.FTZ R92, R76, R92 ;  /* 0x0000005c4c5c0221 */ /* 0x000fce0000010000 */
.L_x_9837:
[----:B------:R-:W-:Y:S05]  /*0da0*/  BSYNC B0 ;  /* 0x0000000000007941 */ /* 0x000fea0003800000 */
.L_x_9836:
[----:B------:R-:W-:Y:S04]  /*0db0*/  BSSY B0, `(.L_x_9838) ;  /* 0x0000007000007945 */ /* 0x000fe80003800000 */
[----:B------:R-:W-:Y:S05]  /*0dc0*/  @!P6 BRA `(.L_x_9839) ;  /* 0x000000000014e947 */ /* 0x000fea0003800000 */
[----:B-----5:R-:W-:-:S04]  /*0dd0*/  PRMT R93, R84, 0x7632, R93 ;  /* 0x00007632545d7816 */ /* 0x020fc8000000005d */
[----:B------:R-:W-:-:S05]  /*0de0*/  SHF.L.U32 R93, R93, 0x10, RZ ;  /* 0x000000105d5d7819 */ /* 0x000fca00000006ff */
[----:B------:R-:W-:-:S04]  /*0df0*/  FMUL.FTZ R98, R93, UR6 ;  /* 0x000000065d627c20 */ /* 0x000fc80008410000 */
[----:B------:R-:W-:-:S04]  /*0e00*/  FMUL.FTZ R93, R61, R98 ;  /* 0x000000623d5d7220 */ /* 0x000fc80000410000 */
[----:B------:R-:W-:-:S07]  /*0e10*/  @P0 FADD.FTZ R93, R77, R93 ;  /* 0x0000005d4d5d0221 */ /* 0x000fce0000010000 */
.L_x_9839:
[----:B------:R-:W-:Y:S05]  /*0e20*/  BSYNC B0 ;  /* 0x0000000000007941 */ /* 0x000fea0003800000 */
.L_x_9838:
[----:B------:R-:W-:Y:S04]  /*0e30*/  BSSY B0, `(.L_x_9840) ;  /* 0x0000006000007945 */ /* 0x000fe80003800000 */
[----:B------:R-:W-:Y:S05]  /*0e40*/  @!P6 BRA `(.L_x_9841) ;  /* 0x000000000010e947 */ /* 0x000fea0003800000 */
[----:B-----5:R-:W-:-:S05]  /*0e50*/  SHF.L.U32 R94, R85, 0x10, RZ ;  /* 0x00000010555e7819 */ /* 0x020fca00000006ff */
[----:B------:R-:W-:-:S04]  /*0e60*/  FMUL.FTZ R103, R94, UR6 ;  /* 0x000000065e677c20 */ /* 0x000fc80008410000 */
[----:B------:R-:W-:-:S04]  /*0e70*/  FMUL.FTZ R94, R62, R103 ;  /* 0x000000673e5e7220 */ /* 0x000fc80000410000 */
[----:B------:R-:W-:-:S07]  /*0e80*/  @P0 FADD.FTZ R94, R78, R94 ;  /* 0x0000005e4e5e0221 */ /* 0x000fce0000010000 */
.L_x_9841:
[----:B------:R-:W-:Y:S05]  /*0e90*/  BSYNC B0 ;  /* 0x0000000000007941 */ /* 0x000fea0003800000 */
.L_x_9840:
[----:B------:R-:W-:Y:S04]  /*0ea0*/  BSSY B0, `(.L_x_9842) ;  /* 0x0000007000007945 */ /* 0x000fe80003800000 */
[----:B------:R-:W-:Y:S05]  /*0eb0*/  @!P6 BRA `(.L_x_9843) ;  /* 0x000000000014e947 */ /* 0x000fea0003800000 */
[----:B-----5:R-:W-:-:S04]  /*0ec0*/  PRMT R95, R85, 0x7632, R95 ;  /* 0x00007632555f7816 */ /* 0x020fc8000000005f */
[----:B------:R-:W-:-:S05]  /*0ed0*/  SHF.L.U32 R95, R95, 0x10, RZ ;  /* 0x000000105f5f7819 */ /* 0x000fca00000006ff */
[----:B------:R-:W-:-:S04]  /*0ee0*/  FMUL.FTZ R98, R95, UR6 ;  /* 0x000000065f627c20 */ /* 0x000fc80008410000 */
[----:B------:R-:W-:-:S04]  /*0ef0*/  FMUL.FTZ R95, R63, R98 ;  /* 0x000000623f5f7220 */ /* 0x000fc80000410000 */
[----:B------:R-:W-:-:S07]  /*0f00*/  @P0 FADD.FTZ R95, R79, R95 ;  /* 0x0000005f4f5f0221 */ /* 0x000fce0000010000 */
.L_x_9843:
[----:B------:R-:W-:Y:S05]  /*0f10*/  BSYNC B0 ;  /* 0x0000000000007941 */ /* 0x000fea0003800000 */
.L_x_9842:
[----:B------:R-:W-:Y:S04]  /*0f20*/  BSSY B0, `(.L_x_9844) ;  /* 0x0000006000007945 */ /* 0x000fe80003800000 */
[----:B------:R-:W-:Y:S05]  /*0f30*/  @!P6 BRA `(.L_x_9845) ;  /* 0x000000000010e947 */ /* 0x000fea0003800000 */
[----:B-----5:R-:W-:-:S05]  /*0f40*/  SHF.L.U32 R96, R86, 0x10, RZ ;  /* 0x0000001056607819 */ /* 0x020fca00000006ff */
[----:B------:R-:W-:-:S04]  /*0f50*/  FMUL.FTZ R103, R96, UR6 ;  /* 0x0000000660677c20 */ /* 0x000fc80008410000 */
[----:B------:R-:W-:-:S04]  /*0f60*/  FMUL.FTZ R96, R64, R103 ;  /* 0x0000006740607220 */ /* 0x000fc80000410000 */
[----:B------:R-:W-:-:S07]  /*0f70*/  @P0 FADD.FTZ R96, R80, R96 ;  /* 0x0000006050600221 */ /* 0x000fce0000010000 */
.L_x_9845:
[----:B------:R-:W-:Y:S05]  /*0f80*/  BSYNC B0 ;  /* 0x0000000000007941 */ /* 0x000fea0003800000 */
.L_x_9844:
[----:B------:R-:W-:Y:S04]  /*0f90*/  BSSY B0, `(.L_x_9846) ;  /* 0x0000007000007945 */ /* 0x000fe80003800000 */
[----:B------:R-:W-:Y:S05]  /*0fa0*/  @!P6 BRA `(.L_x_9847) ;  /* 0x000000000014e947 */ /* 0x000fea0003800000 */
[----:B-----5:R-:W-:-:S04]  /*0fb0*/  PRMT R97, R86, 0x7632, R97 ;  /* 0x0000763256617816 */ /* 0x020fc80000000061 */
[----:B------:R-:W-:-:S05]  /*0fc0*/  SHF.L.U32 R97, R97, 0x10, RZ ;  /* 0x0000001061617819 */ /* 0x000fca00000006ff */
[----:B------:R-:W-:-:S04]  /*0fd0*/  FMUL.FTZ R98, R97, UR6 ;  /* 0x0000000661627c20 */ /* 0x000fc80008410000 */
[----:B------:R-:W-:-:S04]  /*0fe0*/  FMUL.FTZ R97, R65, R98 ;  /* 0x0000006241617220 */ /* 0x000fc80000410000 */
[----:B------:R-:W-:-:S07]  /*0ff0*/  @P0 FADD.FTZ R97, R81, R97 ;  /* 0x0000006151610221 */ /* 0x000fce0000010000 */
.L_x_9847:
[----:B------:R-:W-:Y:S05]  /*1000*/  BSYNC B0 ;  /* 0x0000000000007941 */ /* 0x000fea0003800000 */
.L_x_9846:
[----:B------:R-:W-:Y:S01]  /*1010*/  BSSY B0, `(.L_x_9848) ;  /* 0x0000007000007945 */ /* 0x000fe20003800000 */
[----:B------:R-:W-:-:S03]  /*1020*/  @!P6 FSEL R98, R82, RZ, P1 ;  /* 0x000000ff5262e208 */ /* 0x000fc60000800000 */
[----:B------:R-:W-:Y:S05]  /*1030*/  @!P6 BRA `(.L_x_9849) ;  /* 0x000000000010e947 */ /* 0x000fea0003800000 */
[----:B-----5:R-:W-:-:S05]  /*1040*/  SHF.L.U32 R98, R87, 0x10, RZ ;  /* 0x0000001057627819 */ /* 0x020fca00000006ff */
[----:B------:R-:W-:-:S04]  /*1050*/  FMUL.FTZ R103, R98, UR6 ;  /* 0x0000000662677c20 */ /* 0x000fc80008410000 */
[----:B------:R-:W-:-:S04]  /*1060*/  FMUL.FTZ R98, R66, R103 ;  /* 0x0000006742627220 */ /* 0x000fc80000410000 */
[----:B------:R-:W-:-:S07]  /*1070*/  @P0 FADD.FTZ R98, R82, R98 ;  /* 0x0000006252620221 */ /* 0x000fce0000010000 */
.L_x_9849:
[----:B------:R-:W-:Y:S05]  /*1080*/  BSYNC B0 ;  /* 0x0000000000007941 */ /* 0x000fea0003800000 */
.L_x_9848:
[----:B------:R-:W-:Y:S01]  /*1090*/  BSSY B0, `(.L_x_9850) ;  /* 0x0000009000007945 */ /* 0x000fe20003800000 */
[----:B------:R-:W-:Y:S01]  /*10a0*/  IMAD.WIDE.U32 R102, R99, 0x20, R88 ;  /* 0x0000002063667825 */ /* 0x000fe200078e0058 */
[----:B------:R-:W-:Y:S02]  /*10b0*/  @!P6 FSEL R99, R83, RZ, P2 ;  /* 0x000000ff5363e208 */ /* 0x000fe40001000000 */
[----:B------:R-:W-:Y:S05]  /*10c0*/  @!P6 BRA `(.L_x_9851) ;  /* 0x000000000014e947 */ /* 0x000fea0003800000 */
[----:B-----5:R-:W-:-:S04]  /*10d0*/  PRMT R99, R87, 0x7632, R99 ;  /* 0x0000763257637816 */ /* 0x020fc80000000063 */
[----:B------:R-:W-:-:S05]  /*10e0*/  SHF.L.U32 R99, R99, 0x10, RZ ;  /* 0x0000001063637819 */ /* 0x000fca00000006ff */
[----:B------:R-:W-:-:S04]  /*10f0*/  FMUL.FTZ R116, R99, UR6 ;  /* 0x0000000663747c20 */ /* 0x000fc80008410000 */
[----:B------:R-:W-:-:S04]  /*1100*/  FMUL.FTZ R99, R67, R116 ;  /* 0x0000007443637220 */ /* 0x000fc80000410000 */
[----:B------:R-:W-:-:S07]  /*1110*/  @P0 FADD.FTZ R99, R83, R99 ;  /* 0x0000006353630221 */ /* 0x000fce0000010000 */
.L_x_9851:
[----:B------:R-:W-:Y:S05]  /*1120*/  BSYNC B0 ;  /* 0x0000000000007941 */ /* 0x000fea0003800000 */
.L_x_9850:
[----:B------:R-:W-:Y:S01]  /*1130*/  IADD3 R113, R101, 0x100, RZ ;  /* 0x0000010065717810 */ /* 0x000fe20007ffe0ff */
[----:B------:R-:W-:Y:S04]  /*1140*/  STG.E.128 desc[UR4][R102.64], R92 ;  /* 0x0000005c66007986 */ /* 0x000fe8000c101d04 */
[----:B------:R-:W-:Y:S01]  /*1150*/  @P0 IMAD.WIDE.U32 R116, R113, 0x20, R90 ;  /* 0x0000002071740825 */ /* 0x000fe200078e005a */
[----:B------:R0:W-:Y:S01]  /*1160*/  STG.E.128 desc[UR4][R102.64+0x10], R96 ;  /* 0x0000106066007986 */ /* 0x0001e2000c101d04 */
[----:B------:R-:W1:Y:S03]  /*1170*/  @P5 LDC.64 R90, c[0x0][0x220] ;  /* 0x00008800ff5a5b82 */ /* 0x000e660000000a00 */
[----:B------:R-:W0:Y:S04]  /*1180*/  @P0 LDG.E.128 R76, desc[UR4][R116.64] ;  /* 0x00000004744c0981 */ /* 0x000e28000c1e1d00 */
[----:B------:R-:W2:Y:S01]  /*1190*/  @P0 LDG.E.128 R80, desc[UR4][R116.64+0x10] ;  /* 0x0000100474500981 */ /* 0x000ea2000c1e1d00 */
[----:B------:R-:W-:-:S02]  /*11a0*/  @P5 IADD3 R101, R100, 0x100, RZ ;  /* 0x0000010064655810 */ /* 0x000fc40007ffe0ff */
[C---:B------:R-:W-:Y:S02]  /*11b0*/  @!P6 ISETP.NE.U32.AND P3, PT, R114.reuse, RZ, PT ;  /* 0x000000ff7200e20c */ /* 0x040fe40003f65070 */
[C---:B------:R-:W-:Y:S02]  /*11c0*/  @!P6 ISETP.NE.U32.AND P1, PT, R114.reuse, RZ, PT ;  /* 0x000000ff7200e20c */ /* 0x040fe40003f25070 */
[----:B------:R-:W-:Y:S02]  /*11d0*/  @!P6 ISETP.NE.U32.AND P2, PT, R114, RZ, PT ;  /* 0x000000ff7200e20c */ /* 0x000fe40003f45070 */
[----:B------:R-:W-:Y:S01]  /*11e0*/  @!P6 ISETP.NE.AND.EX P3, PT, R115, RZ, PT, P3 ;  /* 0x000000ff7300e20c */ /* 0x000fe20003f65330 */
[----:B-1----:R-:W-:-:S05]  /*11f0*/  @P5 IMAD.WIDE.U32 R90, R101, 0x10, R90 ;  /* 0x00000010655a5825 */ /* 0x002fca00078e005a */
[----:B-----5:R1:W5:Y:S01]  /*1200*/  @P5 LDG.E.128 R84, desc[UR4][R90.64] ;  /* 0x000000045a545981 */ /* 0x020362000c1e1d00 */
[C---:B------:R-:W-:Y:S01]  /*1210*/  @!P6 ISETP.NE.U32.AND P5, PT, R114.reuse, RZ, PT ;  /* 0x000000ff7200e20c */ /* 0x040fe20003fa5070 */
[----:B------:R-:W-:Y:S01]  /*1220*/  BSSY B0, `(.L_x_9852) ;  /* 0x0000017000007945 */ /* 0x000fe20003800000 */
[C---:B------:R-:W-:Y:S02]  /*1230*/  @!P6 ISETP.NE.AND.EX P1, PT, R115.reuse, RZ, PT, P1 ;  /* 0x000000ff7300e20c */ /* 0x040fe40003f25310 */
[C---:B------:R-:W-:Y:S02]  /*1240*/  @!P6 ISETP.NE.AND.EX P5, PT, R115.reuse, RZ, PT, P5 ;  /* 0x000000ff7300e20c */ /* 0x040fe40003fa5350 */
[----:B------:R-:W-:Y:S02]  /*1250*/  @!P6 ISETP.NE.AND.EX P2, PT, R115, RZ, PT, P2 ;  /* 0x000000ff7300e20c */ /* 0x000fe40003f45320 */
[----:B0-----:R-:W-:Y:S02]  /*1260*/  @!P6 FSEL R103, R79, RZ, P3 ;  /* 0x000000ff4f67e208 */ /* 0x001fe40001800000 */
[----:B------:R-:W-:-:S02]  /*1270*/  @!P6 ISETP.NE.U32.AND P3, PT, R114, RZ, PT ;  /* 0x000000ff7200e20c */ /* 0x000fc40003f65070 */
[----:B------:R-:W-:Y:S02]  /*1280*/  @!P6 FSEL R100, R76, RZ, P1 ;  /* 0x000000ff4c64e208 */ /* 0x000fe40000800000 */
[----:B------:R-:W-:Y:S02]  /*1290*/  @!P6 FSEL R101, R77, RZ, P5 ;  /* 0x000000ff4d65e208 */ /* 0x000fe40002800000 */
[----:B------:R-:W-:Y:S02]  /*12a0*/  @!P6 FSEL R102, R78, RZ, P2 ;  /* 0x000000ff4e66e208 */ /* 0x000fe40001000000 */
[C---:B------:R-:W-:Y:S02]  /*12b0*/  @!P6 ISETP.NE.U32.AND P1, PT, R114.reuse, RZ, PT ;  /* 0x000000ff7200e20c */ /* 0x040fe40003f25070 */
[C---:B------:R-:W-:Y:S02]  /*12c0*/  @!P6 ISETP.NE.U32.AND P5, PT, R114.reuse, RZ, PT ;  /* 0x000000ff7200e20c */ /* 0x040fe40003fa5070 */
[----:B------:R-:W-:-:S02]  /*12d0*/  @!P6 ISETP.NE.U32.AND P2, PT, R114, RZ, PT ;  /* 0x000000ff7200e20c */ /* 0x000fc40003f45070 */
[C---:B------:R-:W-:Y:S02]  /*12e0*/  @!P6 ISETP.NE.AND.EX P3, PT, R115.reuse, RZ, PT, P3 ;  /* 0x000000ff7300e20c */ /* 0x040fe40003f65330 */
[C---:B------:R-:W-:Y:S02]  /*12f0*/  @!P6 ISETP.NE.AND.EX P1, PT, R115.reuse, RZ, PT, P1 ;  /* 0x000000ff7300e20c */ /* 0x040fe40003f25310 */
[C---:B------:R-:W-:Y:S02]  /*1300*/  @!P6 ISETP.NE.AND.EX P5, PT, R115.reuse, RZ, PT, P5 ;  /* 0x000000ff7300e20c */ /* 0x040fe40003fa5350 */
[----:B------:R-:W-:Y:S01]  /*1310*/  @!P6 ISETP.NE.AND.EX P2, PT, R115, RZ, PT, P2 ;  /* 0x000000ff7300e20c */ /* 0x000fe20003f45320 */
[----:B------:R-:W-:Y:S01]  /*1320*/  IMAD.WIDE.U32 R114, R113, 0x20, R88 ;  /* 0x0000002071727825 */ /* 0x000fe200078e0058 */
[----:B--2---:R-:W-:Y:S01]  /*1330*/  @!P6 FSEL R88, R80, RZ, P3 ;  /* 0x000000ff5058e208 */ /* 0x004fe20001800000 */
[----:B-1----:R-:W-:Y:S10]  /*1340*/  @!P6 BRA `(.L_x_9853) ;  /* 0x000000000010e947 */ /* 0x002ff40003800000 */
[----:B-----5:R-:W-:-:S05]  /*1350*/  SHF.L.U32 R89, R84, 0x10, RZ ;  /* 0x0000001054597819 */ /* 0x020fca00000006ff */
[----:B------:R-:W-:-:S04]  /*1360*/  FMUL.FTZ R89, R89, UR6 ;  /* 0x0000000659597c20 */ /* 0x000fc80008410000 */
[----:B------:R-:W-:-:S04]  /*1370*/  FMUL.FTZ R100, R68, R89 ;  /* 0x0000005944647220 */ /* 0x000fc80000410000 */
[----:B------:R-:W-:-:S07]  /*1380*/  @P0 FADD.FTZ R100, R76, R100 ;  /* 0x000000644c640221 */ /* 0x000fce0000010000 */
.L_x_9853:
[----:B------:R-:W-:Y:S05]  /*1390*/  BSYNC B0 ;  /* 0x0000000000007941 */ /* 0x000fea0003800000 */
.L_x_9852:
[----:B------:R-:W-:Y:S04]  /*13a0*/  BSSY B0, `(.L_x_9854) ;  /* 0x0000007000007945 */ /* 0x000fe80003800000 */
[----:B------:R-:W-:Y:S05]  /*13b0*/  @!P6 BRA `(.L_x_9855) ;  /* 0x000000000014e947 */ /* 0x000fea0003800000 */
[----:B-----5:R-:W-:-:S04]  /*13c0*/  PRMT R89, R84, 0x7632, R89 ;  /* 0x0000763254597816 */ /* 0x020fc80000000059 */
[----:B------:R-:W-:-:S05]  /*13d0*/  SHF.L.U32 R89, R89, 0x10, RZ ;  /* 0x0000001059597819 */ /* 0x000fca00000006ff */
[----:B------:R-:W-:-:S04]  /*13e0*/  FMUL.FTZ R90, R89, UR6 ;  /* 0x00000006595a7c20 */ /* 0x000fc80008410000 */
[----:B------:R-:W-:-:S04]  /*13f0*/  FMUL.FTZ R101, R69, R90 ;  /* 0x0000005a45657220 */ /* 0x000fc80000410000 */
[----:B------:R-:W-:-:S07]  /*1400*/  @P0 FADD.FTZ R101, R77, R101 ;  /* 0x000000654d650221 */ /* 0x000fce0000010000 */
.L_x_9855:
[----:B------:R-:W-:Y:S05]  /*1410*/  BSYNC B0 ;  /* 0x0000000000007941 */ /* 0x000fea0003800000 */
.L_x_9854:
[----:B------:R-:W-:Y:S04]  /*1420*/  BSSY B0, `(.L_x_9856) ;  /* 0x0000006000007945 */ /* 0x000fe80003800000 */
[----:B------:R-:W-:Y:S05]  /*1430*/  @!P6 BRA `(.L_x_9857) ;  /* 0x000000000010e947 */ /* 0x000fea0003800000 */
[----:B-----5:R-:W-:-:S05]  /*1440*/  SHF.L.U32 R89, R85, 0x10, RZ ;  /* 0x0000001055597819 */ /* 0x020fca00000006ff */
[----:B------:R-:W-:-:S04]  /*1450*/  FMUL.FTZ R89, R89, UR6 ;  /* 0x0000000659597c20 */ /* 0x000fc80008410000 */
[----:B------:R-:W-:-:S04]  /*1460*/  FMUL.FTZ R102, R70, R89 ;  /* 0x0000005946667220 */ /* 0x000fc80000410000 */
[----:B------:R-:W-:-:S07]  /*1470*/  @P0 FADD.FTZ R102, R78, R102 ;  /* 0x000000664e660221 */ /* 0x000fce0000010000 */
.L_x_9857:
[----:B------:R-:W-:Y:S05]  /*1480*/  BSYNC B0 ;  /* 0x0000000000007941 */ /* 0x000fea0003800000 */
.L_x_9856:
[----:B------:R-:W-:Y:S04]  /*1490*/  BSSY B0, `(.L_x_9858) ;  /* 0x0000007000007945 */ /* 0x000fe80003800000 */
[----:B------:R-:W-:Y:S05]  /*14a0*/  @!P6 BRA `(.L_x_9859) ;  /* 0x000000000014e947 */ /* 0x000fea0003800000 */
[----:B-----5:R-:W-:-:S04]  /*14b0*/  PRMT R89, R85, 0x7632, R89 ;  /* 0x0000763255597816 */ /* 0x020fc80000000059 */
[----:B------:R-:W-:-:S05]  /*14c0*/  SHF.L.U32 R89, R89, 0x10, RZ ;  /* 0x0000001059597819 */ /* 0x000fca00000006ff */
[----:B------:R-:W-:-:S04]  /*14d0*/  FMUL.FTZ R90, R89, UR6 ;  /* 0x00000006595a7c20 */ /* 0x000fc80008410000 */
[----:B------:R-:W-:-:S04]  /*14e0*/  FMUL.FTZ R103, R71, R90 ;  /* 0x0000005a47677220 */ /* 0x000fc80000410000 */
[----:B------:R-:W-:-:S07]  /*14f0*/  @P0 FADD.FTZ R103, R79, R103 ;  /* 0x000000674f670221 */ /* 0x000fce0000010000 */
.L_x_9859:
[----:B------:R-:W-:Y:S05]  /*1500*/  BSYNC B0 ;  /* 0x0000000000007941 */ /* 0x000fea0003800000 */
.L_x_9858:
[----:B------:R-:W-:Y:S04]  /*1510*/  BSSY B0, `(.L_x_9860) ;  /* 0x0000006000007945 */ /* 0x000fe80003800000 */
[----:B------:R-:W-:Y:S05]  /*1520*/  @!P6 BRA `(.L_x_9861) ;  /* 0x000000000010e947 */ /* 0x000fea0003800000 */
[----:B-----5:R-:W-:-:S05]  /*1530*/  SHF.L.U32 R88, R86, 0x10, RZ ;  /* 0x0000001056587819 */ /* 0x020fca00000006ff */
[----:B------:R-:W-:-:S04]  /*1540*/  FMUL.FTZ R89, R88, UR6 ;  /* 0x0000000658597c20 */ /* 0x000fc80008410000 */
[----:B------:R-:W-:-:S04]  /*1550*/  FMUL.FTZ R88, R72, R89 ;  /* 0x0000005948587220 */ /* 0x000fc80000410000 */
[----:B------:R-:W-:-:S07]  /*1560*/  @P0 FADD.FTZ R88, R80, R88 ;  /* 0x0000005850580221 */ /* 0x000fce0000010000 */
.L_x_9861:
[----:B------:R-:W-:Y:S05]  /*1570*/  BSYNC B0 ;  /* 0x0000000000007941 */ /* 0x000fea0003800000 */
.L_x_9860:
        /* <DEDUP_REMOVED lines=8> */
.L_x_9863:
[----:B------:R-:W-:Y:S05]  /*1600*/  BSYNC B0 ;  /* 0x0000000000007941 */ /* 0x000fea0003800000 */
.L_x_9862:
[----:B------:R-:W-:Y:S01]  /*1610*/  BSSY B0, `(.L_x_9864) ;  /* 0x0000007000007945 */ /* 0x000fe20003800000 */
[----:B------:R-:W-:-:S03]  /*1620*/  @!P6 FSEL R90, R82, RZ, P5 ;  /* 0x000000ff525ae208 */ /* 0x000fc60002800000 */
[----:B------:R-:W-:Y:S05]  /*1630*/  @!P6 BRA `(.L_x_9865) ;  /* 0x000000000010e947 */ /* 0x000fea0003800000 */
[----:B-----5:R-:W-:-:S05]  /*1640*/  SHF.L.U32 R90, R87, 0x10, RZ ;  /* 0x00000010575a7819 */ /* 0x020fca00000006ff */
[----:B------:R-:W-:-:S04]  /*1650*/  FMUL.FTZ R91, R90, UR6 ;  /* 0x000000065a5b7c20 */ /* 0x000fc80008410000 */
[----:B------:R-:W-:-:S04]  /*1660*/  FMUL.FTZ R90, R74, R91 ;  /* 0x0000005b4a5a7220 */ /* 0x000fc80000410000 */
[----:B------:R-:W-:-:S07]  /*1670*/  @P0 FADD.FTZ R90, R82, R90 ;  /* 0x0000005a525a0221 */ /* 0x000fce0000010000 */
.L_x_9865:
[----:B------:R-:W-:Y:S05]  /*1680*/  BSYNC B0 ;  /* 0x0000000000007941 */ /* 0x000fea0003800000 */
.L_x_9864:
        /* <DEDUP_REMOVED lines=8> */
.L_x_9867:
[----:B------:R-:W-:Y:S05]  /*1710*/  BSYNC B0 ;  /* 0x0000000000007941 */ /* 0x000fea0003800000 */
.L_x_9866:
[----:B------:R-:W-:Y:S01]  /*1720*/  FADD.FTZ R116, RZ, R108 ;  /* 0x0000006cff747221 */ /* 0x000fe20000010000 */
[----:B------:R-:W-:Y:S01]  /*1730*/  STG.E.128 desc[UR4][R114.64], R100 ;  /* 0x0000006472007986 */ /* 0x000fe2000c101d04 */
[----:B------:R-:W-:Y:S01]  /*1740*/  LOP3.LUT P0, RZ, R112, 0xff, RZ, 0xc0, !PT ;  /* 0x000000ff70ff7812 */ /* 0x000fe2000780c0ff */
[----:B------:R-:W-:Y:S01]  /*1750*/  UMOV UR10, 0xffffffff ;  /* 0xffffffff000a7882 */ /* 0x000fe20000000000 */
        /* <DEDUP_REMOVED lines=22> */
[----:B------:R-:W-:-:S03]  /*18c0*/  SHF.L.U32 R114, R114, 0x2, RZ ;  /* 0x0000000272727819 */ /* 0x000fc600000006ff */
[----:B------:R-:W-:-:S04]  /*18d0*/  FADD.FTZ R113, R112, R89 ;  /* 0x0000005970717221 */ /* 0x000fc80000010000 */
[----:B------:R-:W-:Y:S01]  /*18e0*/  FADD.FTZ R112, R113, R90 ;  /* 0x0000005a71707221 */ /* 0x000fe20000010000 */
[----:B------:R-:W-:-:S03]  /*18f0*/  IADD3 R113, R114, 0x4, RZ ;  /* 0x0000000472717810 */ /* 0x000fc60007ffe0ff */
[----:B------:R-:W-:Y:S01]  /*1900*/  FADD.FTZ R121, R112, R91 ;  /* 0x0000005b70797221 */ /* 0x000fe20000010000 */
[----:B------:R-:W-:Y:S02]  /*1910*/  SEL R116, R113, R114, !P0 ;  /* 0x0000007271747207 */ /* 0x000fe40004000000 */
[----:B------:R-:W-:Y:S01]  /*1920*/  LOP3.LUT R113, R0, 0x1f, RZ, 0xc0, !PT ;  /* 0x0000001f00717812 */ /* 0x000fe200078ec0ff */
        /* <DEDUP_REMOVED lines=69> */
.L_x_9882:
        /* <DEDUP_REMOVED lines=24> */
[----:B------:R1:W2:Y:S01]  /*1f00*/  @!P1 LDS.64 R112, [R115] ;  /* 0x0000000073709984 */ /* 0x0002a20000000a00 */
[----:B------:R-:W-:-:S03]  /*1f10*/  LOP3.LUT P1, RZ, R3, 0x1f, R0, 0xf8, !PT ;  /* 0x0000001f03ff7812 */ /* 0x000fc6000782f800 */
[----:B------:R-:W-:Y:S01]  /*1f20*/  SHFL.DOWN PT, R117, R114, 0x1, 0x1f ;  /* 0x08201f0072757f89 */ /* 0x000fe200000e0000 */
[----:B-1----:R-:W-:-:S03]  /*1f30*/  I2FP.F32.S32 R115, R114 ;  /* 0x0000007200737245 */ /* 0x002fc60000201400 */
[----:B--2---:R-:W1:Y:S02]  /*1f40*/  SHFL.DOWN PT, R121, R112, 0x2, 0x1f ;  /* 0x08401f0070797f89 */ /* 0x004e6400000e0000 */
        /* <DEDUP_REMOVED lines=16> */
[----:B------:R3:W4:Y:S01]  /*2050*/  MUFU.RCP R113, R116 ;  /* 0x0000007400717308 */ /* 0x0007220000001000 */
[----:B-1----:R-:W-:Y:S01]  /*2060*/  FADD.FTZ R117, R112, -R121 ;  /* 0x8000007970757221 */ /* 0x002fe20000010000 */
[----:B------:R-:W-:-:S03]  /*2070*/  FMUL.FTZ R124, R121, R122 ;  /* 0x0000007a797c7220 */ /* 0x000fc60000410000 */
[----:B------:R-:W-:Y:S01]  /*2080*/  FMUL.FTZ R114, R117, R117 ;  /* 0x0000007575727220 */ /* 0x000fe20000410000 */
[C---:B------:R-:W-:Y:S01]  /*2090*/  FFMA.FTZ R124, R115.reuse, R112, R124 ;  /* 0x00000070737c7223 */ /* 0x040fe2000001007c */
[----:B---3--:R-:W1:Y:S02]  /*20a0*/  @!P1 LDC.64 R116, c[0x0][0x258] ;  /* 0x00009600ff749b82 */ /* 0x008e640000000a00 */
[----:B------:R-:W-:Y:S01]  /*20b0*/  FMUL.FTZ R114, R115, R114 ;  /* 0x0000007273727220 */ /* 0x000fe20000410000 */
[----:B----4-:R-:W-:Y:S01]  /*20c0*/  FMUL.FTZ R121, R113, R124 ;  /* 0x0000007c71797220 */ /* 0x010fe20000410000 */
[----:B--2---:R-:W-:Y:S02]  /*20d0*/  FADD.FTZ R112, R120, R123 ;  /* 0x0000007b78707221 */ /* 0x004fe40000010000 */
[----:B------:R-:W-:-:S03]  /*20e0*/  FMUL.FTZ R114, R114, R122 ;  /* 0x0000007a72727220 */ /* 0x000fc60000410000 */
[----:B------:R-:W2:Y:S01]  /*20f0*/  SHFL.IDX PT, R121, R121, RZ, 0x1f ;  /* 0x00001fff79797589 */ /* 0x000ea200000e0000 */
[----:B------:R-:W-:Y:S02]  /*2100*/  FFMA.FTZ R112, R113, R114, R112 ;  /* 0x0000007271707223 */ /* 0x000fe40000010070 */
[----:B------:R-:W3:Y:S04]  /*2110*/  LDC R113, c[0x0][0x2d8] ;  /* 0x0000b600ff717b82 */ /* 0x000ee80000000800 */
[----:B------:R-:W3:Y:S04]  /*2120*/  SHFL.IDX PT, R112, R112, RZ, 0x1f ;  /* 0x00001fff70707589 */ /* 0x000ee800000e0000 */
[----:B------:R-:W4:Y:S01]  /*2130*/  @!P1 LDC.64 R114, c[0x0][0x250] ;  /* 0x00009400ff729b82 */ /* 0x000f220000000a00 */
[----:B-1----:R-:W-:Y:S01]  /*2140*/  @!P1 LEA R116, P3, R2, R116, 0x2 ;  /* 0x0000007402749211 */ /* 0x002fe200078610ff */
[----:B--2---:R-:W-:-:S05]  /*2150*/  FMUL.FTZ R120, R121, R121 ;  /* 0x0000007979787220 */ /* 0x004fca0000410000 */
[----:B------:R-:W-:Y:S01]  /*2160*/  FSEL R120, R120, RZ, P4 ;  /* 0x000000ff78787208 */ /* 0x000fe20002000000 */
[----:B---3--:R-:W-:-:S04]  /*2170*/  FFMA.FTZ R113, R112, UR7, R113 ;  /* 0x0000000770717c23 */ /* 0x008fc80008010071 */
[----:B------:R-:W-:Y:S01]  /*2180*/  FADD.FTZ R113, R113, R120 ;  /* 0x0000007871717221 */ /* 0x000fe20000010000 */
[----:B----4-:R-:W-:Y:S02]  /*2190*/  @!P1 LEA R114, P2, R2, R114, 0x2 ;  /* 0x0000007202729211 */ /* 0x010fe400078410ff */
[----:B------:R-:W-:-:S03]  /*21a0*/  SHF.R.S32.HI R120, RZ, 0x1f, R2 ;  /* 0x0000001fff787819 */ /* 0x000fc60000011402 */
[----:B------:R-:W1:Y:S01]  /*21b0*/  MUFU.RSQ R113, R113 ;  /* 0x0000007100717308 */ /* 0x000e620000001400 */
[C-C-:B------:R-:W-:Y:S02]  /*21c0*/  @!P1 LEA.HI.X R115, R2.reuse, R115, R120.reuse, 0x2, P2 ;  /* 0x0000007302739211 */ /* 0x140fe400010f1478 */
[----:B------:R-:W-:-:S03]  /*21d0*/  @!P1 LEA.HI.X R117, R2, R117, R120, 0x2, P3 ;  /* 0x0000007502759211 */ /* 0x000fc600018f1478 */
[----:B------:R2:W-:Y:S04]  /*21e0*/  @!P1 STG.E desc[UR4][R114.64], R121 ;  /* 0x0000007972009986 */ /* 0x0005e8000c101904 */
[----:B-1----:R2:W-:Y:S01]  /*21f0*/  @!P1 STG.E desc[UR4][R116.64], R113 ;  /* 0x0000007174009986 */ /* 0x0025e2000c101904 */
[----:B------:R-:W-:-:S13]  /*2200*/  ISETP.GE.AND P1, PT, R118, 0x1, PT ;  /* 0x000000017600780c */ /* 0x000fda0003f26270 */
[----:B--2---:R-:W-:Y:S05]  /*2210*/  @!P1 BRA `(.L_x_9870) ;  /* 0x0000000400909947 */ /* 0x004fea0003800000 */
[----:B------:R-:W-:Y:S02]  /*2220*/  IADD3 R112, R118, -0x1, RZ ;  /* 0xffffffff76707810 */ /* 0x000fe40007ffe0ff */
[----:B------:R-:W-:-:S03]  /*2230*/  FSEL R114, R121, RZ, !P4 ;  /* 0x000000ff79727208 */ /* 0x000fc60006000000 */
        /* <DEDUP_REMOVED lines=25> */
[----:B------:R-:W-:Y:S01]  /*23d0*/  SHF.R.S32.HI R91, RZ, 0x1f, R112 ;  /* 0x0000001fff5b7819 */ /* 0x000fe20000011470 */
[C---:B------:R-:W-:Y:S01]  /*23e0*/  FMUL.FTZ R120, R113.reuse, R99 ;  /* 0x0000006371787220 */ /* 0x040fe20000410000 */
[C---:B------:R-:W-:Y:S01]  /*23f0*/  FMUL.FTZ R110, R113.reuse, R110 ;  /* 0x0000006e716e7220 */ /* 0x040fe20000410000 */
[----:B------:R-:W-:Y:S01]  /*2400*/  FMUL.FTZ R111, R113, R111 ;  /* 0x0000006f716f7220 */ /* 0x000fe20000410000 */
[----:B------:R-:W-:Y:S01]  /*2410*/  LEA.HI R112, R91, R112, RZ, 0x3 ;  /* 0x000000705b707211 */ /* 0x000fe200078f18ff */
[C---:B------:R-:W-:Y:S01]  /*2420*/  FMUL.FTZ R106, R113.reuse, R106 ;  /* 0x0000006a716a7220 */ /* 0x040fe20000410000 */
[----:B------:R-:W-:Y:S01]  /*2430*/  LOP3.LUT R91, R0, 0x7f, RZ, 0xc0, !PT ;  /* 0x0000007f005b7812 */ /* 0x000fe200078ec0ff */
[C---:B------:R-:W-:Y:S01]  /*2440*/  FMUL.FTZ R107, R113.reuse, R107 ;  /* 0x0000006b716b7220 */ /* 0x040fe20000410000 */
[C---:B------:R-:W-:Y:S01]  /*2450*/  FMUL.FTZ R104, R113.reuse, R104 ;  /* 0x0000006871687220 */ /* 0x040fe20000410000 */
[C---:B------:R-:W-:Y:S01]  /*2460*/  FMUL.FTZ R105, R113.reuse, R105 ;  /* 0x0000006971697220 */ /* 0x040fe20000410000 */
[----:B------:R-:W-:Y:S01]  /*2470*/  LEA.HI.SX32 R112, R112, R91, 0x1d ;  /* 0x0000005b70707211 */ /* 0x000fe200078feaff */
[C---:B------:R-:W-:Y:S01]  /*2480*/  FMUL.FTZ R94, R113.reuse, R94 ;  /* 0x0000005e715e7220 */ /* 0x040fe20000410000 */
[----:B------:R-:W1:Y:S01]  /*2490*/  LDC.64 R90, c[0x0][0x2b8] ;  /* 0x0000ae00ff5a7b82 */ /* 0x000e620000000a00 */
[C---:B------:R-:W-:Y:S01]  /*24a0*/  FMUL.FTZ R95, R113.reuse, R95 ;  /* 0x0000005f715f7220 */ /* 0x040fe20000410000 */
[C---:B------:R-:W-:Y:S01]  /*24b0*/  IADD3 R99, R112.reuse, 0x80, RZ ;  /* 0x0000008070637810 */ /* 0x040fe20007ffe0ff */
[C---:B------:R-:W-:Y:S01]  /*24c0*/  FMUL.FTZ R96, R113.reuse, R96 ;  /* 0x0000006071607220 */ /* 0x040fe20000410000 */
[----:B0-----:R-:W-:Y:S01]  /*24d0*/  IADD3 R125, R112, 0x100, RZ ;  /* 0x00000100707d7810 */ /* 0x001fe20007ffe0ff */
        /* <DEDUP_REMOVED lines=19> */
[----:B-1----:R-:W-:-:S04]  /*2610*/  IMAD.WIDE.U32 R112, R112, 0x10, R90 ;  /* 0x0000001070707825 */ /* 0x002fc800078e005a */
[----:B------:R-:W-:Y:S01]  /*2620*/  FFMA.FTZ R96, R40, R96, R16 ;  /* 0x0000006028607223 */ /* 0x000fe20000010010 */
[----:B------:R-:W-:Y:S01]  /*2630*/  FFMA.FTZ R97, R41, R97, R17 ;  /* 0x0000006129617223 */ /* 0x000fe20000010011 */
[----:B------:R-:W-:Y:S01]  /*2640*/  FFMA.FTZ R95, R39, R95, R15 ;  /* 0x0000005f275f7223 */ /* 0x000fe2000001000f */
[----:B------:R-:W-:Y:S01]  /*2650*/  IMAD.WIDE.U32 R98, R99, 0x10, R90 ;  /* 0x0000001063627825 */ /* 0x000fe200078e005a */
[----:B------:R-:W-:-:S03]  /*2660*/  F2FP.BF16.F32.PACK_AB R89, R88, R89 ;  /* 0x000000595859723e */ /* 0x000fc600000010ff */
[----:B------:R-:W-:Y:S01]  /*2670*/  FFMA.FTZ R88, R28, R108, R4 ;  /* 0x0000006c1c587223 */ /* 0x000fe20000010004 */
[----:B------:R-:W-:Y:S01]  /*2680*/  FFMA.FTZ R109, R29, R109, R5 ;  /* 0x0000006d1d6d7223 */ /* 0x000fe20000010005 */
[----:B------:R-:W-:-:S04]  /*2690*/  IMAD.WIDE.U32 R124, R125, 0x10, R90 ;  /* 0x000000107d7c7825 */ /* 0x000fc800078e005a */
        /* <DEDUP_REMOVED lines=28> */
.L_x_9870:
[----:B------:R-:W-:Y:S05]  /*2860*/  BSYNC B0 ;  /* 0x0000000000007941 */ /* 0x000fea0003800000 */
.L_x_9869:
[----:B------:R-:W-:Y:S02]  /*2870*/  IADD3 R2, R2, UR8, RZ ;  /* 0x0000000802027c10 */ /* 0x000fe4000fffe0ff */
[----:B-1----:R-:W-:Y:S02]  /*2880*/  SEL R112, RZ, 0x1, P0 ;  /* 0x00000001ff707807 */ /* 0x002fe40000000000 */
[----:B------:R-:W-:-:S13]  /*2890*/  ISETP.GE.AND P1, PT, R2, UR9, PT ;  /* 0x0000000902007c0c */ /* 0x000fda000bf26270 */
[----:B------:R-:W-:Y:S05]  /*28a0*/  @!P1 BRA `(.L_x_9871) ;  /* 0xffffffd800cc9947 */ /* 0x000fea000383ffff */
[----:B------:R-:W-:Y:S05]  /*28b0*/  EXIT ;  /* 0x000000000000794d */ /* 0x000fea0003800000 */
.L_x_9868:
[----:B------:R-:W-:Y:S01]  /*28c0*/  HFMA2.MMA R117, -RZ, RZ, 0, 5.9604644775390625e-08 ;  /* 0x00000001ff757435 */ /* 0x000fe200000001ff */
[----:B------:R-:W-:Y:S02]  /*28d0*/  MOV R122, R121 ;  /* 0x00000079007a7202 */ /* 0x000fe40000000f00 */
[----:B------:R-:W-:Y:S02]  /*28e0*/  MOV R120, 0x1f ;  /* 0x0000001f00787802 */ /* 0x000fe40000000f00 */
[----:B------:R-:W-:-:S07]  /*28f0*/  MOV R115, 0xffffffff ;  /* 0xffffffff00737802 */ /* 0x000fce0000000f00 */
[----:B-----5:R-:W-:Y:S05]  /*2900*/  WARPSYNC.COLLECTIVE R115, `(.L_x_9872) ;  /* 0x0000000073087348 */ /* 0x020fea0003c00000 */
[----:B------:R0:W1:Y:S02]  /*2910*/  SHFL.BFLY P1, R112, R122, R117, R120 ;  /* 0x0c0000757a707389 */ /* 0x0000640000020078 */
[----:B01---5:R-:W-:Y:S01]  /*2920*/  ENDCOLLECTIVE ;  /* 0x000000000000791b */ /* 0x023fe20003800000 */
.L_x_9872:
[----:B------:R-:W-:Y:S01]  /*2930*/  HFMA2.MMA R117, -RZ, RZ, 0, 1.1920928955078125e-07 ;  /* 0x00000002ff757435 */ /* 0x000fe200000001ff */
[----:B------:R-:W-:-:S10]  /*2940*/  FADD.FTZ R122, R121, R112 ;  /* 0x00000070797a7221 */ /* 0x000fd40000010000 */
[----:B------:R-:W-:Y:S05]  /*2950*/  WARPSYNC.COLLECTIVE R115, `(.L_x_9873) ;  /* 0x0000000073087348 */ /* 0x000fea0003c00000 */
[----:B------:R0:W1:Y:S02]  /*2960*/  SHFL.BFLY P1, R112, R122, R117, R120 ;  /* 0x0c0000757a707389 */ /* 0x0000640000020078 */
[----:B01----:R-:W-:Y:S01]  /*2970*/  ENDCOLLECTIVE ;  /* 0x000000000000791b */ /* 0x003fe20003800000 */
.L_x_9873:
[----:B------:R-:W-:Y:S01]  /*2980*/  HFMA2.MMA R117, -RZ, RZ, 0, 2.384185791015625e-07 ;  /* 0x00000004ff757435 */ /* 0x000fe200000001ff */
[----:B------:R-:W-:-:S05]  /*2990*/  FADD.FTZ R123, R122, R112 ;  /* 0x000000707a7b7221 */ /* 0x000fca0000010000 */
[----:B------:R-:W-:-:S07]  /*29a0*/  MOV R122, R123 ;  /* 0x0000007b007a7202 */ /* 0x000fce0000000f00 */
[----:B------:R-:W-:Y:S05]  /*29b0*/  WARPSYNC.COLLECTIVE R115, `(.L_x_9874) ;  /* 0x0000000073087348 */ /* 0x000fea0003c00000 */
[----:B------:R0:W1:Y:S02]  /*29c0*/  SHFL.BFLY P1, R112, R122, R117, R120 ;  /* 0x0c0000757a707389 */ /* 0x0000640000020078 */
[----:B01----:R-:W-:Y:S01]  /*29d0*/  ENDCOLLECTIVE ;  /* 0x000000000000791b */ /* 0x003fe20003800000 */
.L_x_9874:
[----:B------:R-:W-:Y:S01]  /*29e0*/  HFMA2.MMA R117, -RZ, RZ, 0, 4.76837158203125e-07 ;  /* 0x00000008ff757435 */ /* 0x000fe200000001ff */
[----:B------:R-:W-:-:S05]  /*29f0*/  FADD.FTZ R124, R123, R112 ;  /* 0x000000707b7c7221 */ /* 0x000fca0000010000 */
[----:B------:R-:W-:-:S07]  /*2a00*/  MOV R122, R124 ;  /* 0x0000007c007a7202 */ /* 0x000fce0000000f00 */
[----:B------:R-:W-:Y:S05]  /*2a10*/  WARPSYNC.COLLECTIVE R115, `(.L_x_9875) ;  /* 0x0000000073087348 */ /* 0x000fea0003c00000 */
[----:B------:R0:W1:Y:S02]  /*2a20*/  SHFL.BFLY P1, R112, R122, R117, R120 ;  /* 0x0c0000757a707389 */ /* 0x0000640000020078 */
[----:B01----:R-:W-:Y:S01]  /*2a30*/  ENDCOLLECTIVE ;  /* 0x000000000000791b */ /* 0x003fe20003800000 */
.L_x_9875:
[----:B------:R-:W-:Y:S01]  /*2a40*/  HFMA2.MMA R117, -RZ, RZ, 0, 9.5367431640625e-07 ;  /* 0x00000010ff757435 */ /* 0x000fe200000001ff */
[----:B------:R-:W-:-:S05]  /*2a50*/  FADD.FTZ R125, R124, R112 ;  /* 0x000000707c7d7221 */ /* 0x000fca0000010000 */
[----:B------:R-:W-:-:S07]  /*2a60*/  MOV R122, R125 ;  /* 0x0000007d007a7202 */ /* 0x000fce0000000f00 */
[----:B------:R-:W-:Y:S05]  /*2a70*/  WARPSYNC.COLLECTIVE R115, `(.L_x_9876) ;  /* 0x0000000073087348 */ /* 0x000fea0003c00000 */
[----:B------:R0:W1:Y:S02]  /*2a80*/  SHFL.BFLY P1, R112, R122, R117, R120 ;  /* 0x0c0000757a707389 */ /* 0x0000640000020078 */
[----:B01----:R-:W-:Y:S01]  /*2a90*/  ENDCOLLECTIVE ;  /* 0x000000000000791b */ /* 0x003fe20003800000 */
.L_x_9876:
        /* <DEDUP_REMOVED lines=11> */
[----:B------:R-:W-:Y:S01]  /*2b50*/  FFMA.FTZ R112, R121, R121, R112 ;  /* 0x0000007979707223 */ /* 0x000fe20000010070 */
[----:B------:R-:W-:-:S03]  /*2b60*/  FADD.FTZ R121, -R114, R91 ;  /* 0x0000005b72797221 */ /* 0x000fc60000010100 */
        /* <DEDUP_REMOVED lines=37> */
[----:B------:R-:W-:-:S03]  /*2dc0*/  MOV R115, 0xffffffff ;  /* 0xffffffff00737802 */ /* 0x000fc60000000f00 */
[----:B------:R-:W-:-:S05]  /*2dd0*/  FFMA.FTZ R121, R121, R121, R112 ;  /* 0x0000007979797223 */ /* 0x000fca0000010070 */
[----:B------:R-:W-:-:S07]  /*2de0*/  MOV R122, R121 ;  /* 0x00000079007a7202 */ /* 0x000fce0000000f00 */
[----:B------:R-:W-:Y:S05]  /*2df0*/  WARPSYNC.COLLECTIVE R115, `(.L_x_9877) ;  /* 0x0000000073087348 */ /* 0x000fea0003c00000 */
[----:B------:R0:W1:Y:S02]  /*2e00*/  SHFL.BFLY P1, R112, R122, R117, R120 ;  /* 0x0c0000757a707389 */ /* 0x0000640000020078 */
[----:B01----:R-:W-:Y:S01]  /*2e10*/  ENDCOLLECTIVE ;  /* 0x000000000000791b */ /* 0x003fe20003800000 */
.L_x_9877:
[----:B------:R-:W-:Y:S01]  /*2e20*/  HFMA2.MMA R117, -RZ, RZ, 0, 1.1920928955078125e-07 ;  /* 0x00000002ff757435 */ /* 0x000fe200000001ff */
[----:B------:R-:W-:-:S10]  /*2e30*/  FADD.FTZ R122, R121, R112 ;  /* 0x00000070797a7221 */ /* 0x000fd40000010000 */
[----:B------:R-:W-:Y:S05]  /*2e40*/  WARPSYNC.COLLECTIVE R115, `(.L_x_9878) ;  /* 0x0000000073087348 */ /* 0x000fea0003c00000 */
[----:B------:R0:W1:Y:S02]  /*2e50*/  SHFL.BFLY P1, R112, R122, R117, R120 ;  /* 0x0c0000757a707389 */ /* 0x0000640000020078 */
[----:B01----:R-:W-:Y:S01]  /*2e60*/  ENDCOLLECTIVE ;  /* 0x000000000000791b */ /* 0x003fe20003800000 */
.L_x_9878:
[----:B------:R-:W-:Y:S01]  /*2e70*/  HFMA2.MMA R117, -RZ, RZ, 0, 2.384185791015625e-07 ;  /* 0x00000004ff757435 */ /* 0x000fe200000001ff */
[----:B------:R-:W-:-:S05]  /*2e80*/  FADD.FTZ R123, R122, R112 ;  /* 0x000000707a7b7221 */ /* 0x000fca0000010000 */
[----:B------:R-:W-:-:S07]  /*2e90*/  MOV R122, R123 ;  /* 0x0000007b007a7202 */ /* 0x000fce0000000f00 */
[----:B------:R-:W-:Y:S05]  /*2ea0*/  WARPSYNC.COLLECTIVE R115, `(.L_x_9879) ;  /* 0x0000000073087348 */ /* 0x000fea0003c00000 */
[----:B------:R0:W1:Y:S02]  /*2eb0*/  SHFL.BFLY P1, R112, R122, R117, R120 ;  /* 0x0c0000757a707389 */ /* 0x0000640000020078 */
[----:B01----:R-:W-:Y:S01]  /*2ec0*/  ENDCOLLECTIVE ;  /* 0x000000000000791b */ /* 0x003fe20003800000 */
.L_x_9879:
[----:B------:R-:W-:Y:S01]  /*2ed0*/  HFMA2.MMA R117, -RZ, RZ, 0, 4.76837158203125e-07 ;  /* 0x00000008ff757435 */ /* 0x000fe200000001ff */
[----:B------:R-:W-:-:S05]  /*2ee0*/  FADD.FTZ R124, R123, R112 ;  /* 0x000000707b7c7221 */ /* 0x000fca0000010000 */
[----:B------:R-:W-:-:S07]  /*2ef0*/  MOV R122, R124 ;  /* 0x0000007c007a7202 */ /* 0x000fce0000000f00 */
[----:B------:R-:W-:Y:S05]  /*2f00*/  WARPSYNC.COLLECTIVE R115, `(.L_x_9880) ;  /* 0x0000000073087348 */ /* 0x000fea0003c00000 */
[----:B------:R0:W1:Y:S02]  /*2f10*/  SHFL.BFLY P1, R112, R122, R117, R120 ;  /* 0x0c0000757a707389 */ /* 0x0000640000020078 */
[----:B01----:R-:W-:Y:S01]  /*2f20*/  ENDCOLLECTIVE ;  /* 0x000000000000791b */ /* 0x003fe20003800000 */
.L_x_9880:
[----:B------:R-:W-:Y:S01]  /*2f30*/  HFMA2.MMA R117, -RZ, RZ, 0, 9.5367431640625e-07 ;  /* 0x00000010ff757435 */ /* 0x000fe200000001ff */
[----:B------:R-:W-:-:S05]  /*2f40*/  FADD.FTZ R125, R124, R112 ;  /* 0x000000707c7d7221 */ /* 0x000fca0000010000 */
[----:B------:R-:W-:-:S07]  /*2f50*/  MOV R122, R125 ;  /* 0x0000007d007a7202 */ /* 0x000fce0000000f00 */
[----:B------:R-:W-:Y:S05]  /*2f60*/  WARPSYNC.COLLECTIVE R115, `(.L_x_9881) ;  /* 0x0000000073087348 */ /* 0x000fea0003c00000 */
[----:B------:R0:W1:Y:S02]  /*2f70*/  SHFL.BFLY P1, R112, R122, R117, R120 ;  /* 0x0c0000757a707389 */ /* 0x0000640000020078 */
[----:B01----:R-:W-:Y:S01]  /*2f80*/  ENDCOLLECTIVE ;  /* 0x000000000000791b */ /* 0x003fe20003800000 */
.L_x_9881:
[----:B------:R-:W-:Y:S05]  /*2f90*/  BRA `(.L_x_9882) ;  /* 0xffffffec00787947 */ /* 0x000fea000383ffff */
.L_x_9883:
        /* <DEDUP_REMOVED lines=14> */
.L_x_23279:


//--------------------- .text._ZN10layer_norm13ln_fwd_kernelINS_13Kernel_traitsIf13__nv_bfloat16fS2_fjLj3072ELj1ELj1ELj4ELj16ENS_18Kernel_traits_baseILj3072EfS2_fS2_fjLj128EEEEELb1ELb0ELb0ELb0EEEvNS_9FwdParamsE --------------------------
	.section	.text._ZN10layer_norm13ln_fwd_kernelINS_13Kernel_traitsIf13__nv_bfloat16fS2_fjLj3072ELj1ELj1ELj4ELj16ENS_18Kernel_traits_baseILj3072EfS2_fS2_fjLj128EEEEELb1ELb0ELb0ELb0EEEvNS_9FwdParamsE,"ax",@progbits
	.align	128
        .global         _ZN10layer_norm13ln_fwd_kernelINS_13Kernel_traitsIf13__nv_bfloat16fS2_fjLj3072ELj1ELj1ELj4ELj16ENS_18Kernel_traits_baseILj3072EfS2_fS2_fjLj128EEEEELb1ELb0ELb0ELb0EEEvNS_9FwdParamsE
        .type           _ZN10layer_norm13ln_fwd_kernelINS_13Kernel_traitsIf13__nv_bfloat16fS2_fjLj3072ELj1ELj1ELj4ELj16ENS_18Kernel_traits_baseILj3072EfS2_fS2_fjLj128EEEEELb1ELb0ELb0ELb0EEEvNS_9FwdParamsE,@function
        .size           _ZN10layer_norm13ln_fwd_kernelINS_13Kernel_traitsIf13__nv_bfloat16fS2_fjLj3072ELj1ELj1ELj4ELj16ENS_18Kernel_traits_baseILj3072EfS2_fS2_fjLj128EEEEELb1ELb0ELb0ELb0EEEvNS_9FwdParamsE,(.L_x_23280 - _ZN10layer_norm13ln_fwd_kernelINS_13Kernel_traitsIf13__nv_bfloat16fS2_fjLj3072ELj1ELj1ELj4ELj16ENS_18Kernel_traits_baseILj3072EfS2_fS2_fjLj128EEEEELb1ELb0ELb0ELb0EEEvNS_9FwdParamsE)
        .other          _ZN10layer_norm13ln_fwd_kernelINS_13Kernel_traitsIf13__nv_bfloat16fS2_fjLj3072ELj1ELj1ELj4ELj16ENS_18Kernel_traits_baseILj3072EfS2_fS2_fjLj128EEEEELb1ELb0ELb0ELb0EEEvNS_9FwdParamsE,@"STO_CUDA_ENTRY STV_DEFAULT"
_ZN10layer_norm13ln_fwd_kernelINS_13Kernel_traitsIf13__nv_bfloat16fS2_fjLj3072ELj1ELj1ELj4ELj16ENS_18Kernel_traits_baseILj3072EfS2_fS2_fjLj128EEEEELb1ELb0ELb0ELb0EEEvNS_9FwdParamsE:
.text._ZN10layer_norm13ln_fwd_kernelINS_13Kernel_traitsIf13__nv_bfloat16fS2_fjLj3072ELj1ELj1ELj4ELj16ENS_18Kernel_traits_baseILj3072EfS2_fS2_fjLj128EEEEELb1ELb0ELb0ELb0EEEvNS_9FwdParamsE:
        /* <DEDUP_REMOVED lines=8> */
[----:B------:R-:W0:Y:S08]  /*0080*/  LDC R5, c[0x0][0x2ec] ;  /* 0x0000bb00ff057b82 */ /* 0x000e300000000800 */
[----:B------:R-:W2:Y:S01]  /*0090*/  @P0 LDG.E.64 R2, desc[UR4][R2.64] ;  /* 0x0000000402020981 */ /* 0x000ea2000c1e1b00 */
[----:B------:R-:W1:Y:S01]  /*00a0*/  @P0 LDC R9, c[0x0][0x2f0] ;  /* 0x0000bc00ff090b82 */ /* 0x000e620000000800 */
[----:B------:R-:W3:Y:S07]  /*00b0*/  S2R R101, SR_TID.X ;  /* 0x0000000000657919 */ /* 0x000eee0000002100 */
[----:B------:R-:W3:Y:S01]  /*00c0*/  S2UR UR8, SR_CTAID.X ;  /* 0x00000000000879c3 */ /* 0x000ee20000002500 */
[----:B0-----:R-:W1:Y:S07]  /*00d0*/  @P0 LDG.E.64 R6, desc[UR4][R4.64] ;  /* 0x0000000404060981 */ /* 0x001e6e000c1e1b00 */
[----:B------:R-:W3:Y:S08]  /*00e0*/  LDC R100, c[0x0][RZ] ;  /* 0x00000000ff647b82 */ /* 0x000ef00000000800 */
[----:B------:R-:W0:Y:S01]  /*00f0*/  LDC R13, c[0x0][0x218] ;  /* 0x00008600ff0d7b82 */ /* 0x000e220000000800 */
[----:B---3--:R-:W-:Y:S01]  /*0100*/  IMAD R100, R100, UR8, R101 ;  /* 0x0000000864647c24 */ /* 0x008fe2000f8e0265 */
[----:B0-----:R-:W-:-:S04]  /*0110*/  SHF.R.S32.HI R0, RZ, 0x1f, R13 ;  /* 0x0000001fff007819 */ /* 0x001fc8000001140d */
[----:B------:R-:W-:Y:S01]  /*0120*/  LEA.HI R60, R0, R13, RZ, 0x3 ;  /* 0x0000000d003c7211 */ /* 0x000fe200078f18ff */
[----:B------:R-:W-:Y:S01]  /*0130*/  BSSY B0, `(.L_x_9884) ;  /* 0x0000057000007945 */ /* 0x000fe20003800000 */
[----:B------:R-:W-:Y:S02]  /*0140*/  LEA.HI R96, R101, UR8, RZ, 0x19 ;  /* 0x0000000865607c11 */ /* 0x000fe4000f8fc8ff */
[----:B--2---:R-:W-:Y:S02]  /*0150*/  @P0 R2UR UR6, R2 ;  /* 0x00000000020602ca */ /* 0x004fe400000e0000 */
[----:B------:R-:W-:Y:S02]  /*0160*/  @P0 R2UR UR7, R3 ;  /* 0x00000000030702ca */ /* 0x000fe400000e0000 */
[----:B-1----:R-:W-:-:S04]  /*0170*/  @P0 IADD3 R4, P1, R6, R9, RZ ;  /* 0x0000000906040210 */ /* 0x002fc80007f3e0ff */
        /* <DEDUP_REMOVED lines=36> */
[----:B------:R-:W-:Y:S01]  /*03c0*/  UIADD3 UR27, UR6, -0x4ab325aa, URZ ;  /* 0xb54cda56061b7890 */ /* 0x000fe2000fffe03f */
[----:B------:R-:W-:Y:S02]  /*03d0*/  LOP3.LUT R5, R101, 0x7f, RZ, 0xc0, !PT ;  /* 0x0000007f65057812 */ /* 0x000fe400078ec0ff */
[----:B------:R-:W-:Y:S01]  /*03e0*/  LOP3.LUT R2, R11, UR25, R6, 0x96, !PT ;  /* 0x000000190b027c12 */ /* 0x000fe2000f8e9606 */
[----:B------:R-:W-:Y:S01]  /*03f0*/  IMAD.WIDE.U32 R6, R7, -0x326172a9, RZ ;  /* 0xcd9e8d5707067825 */ /* 0x000fe200078e00ff */
[----:B------:R-:W-:Y:S01]  /*0400*/  LOP3.LUT R97, R5, 0x7f, RZ, 0x3c, !PT ;  /* 0x0000007f05617812 */ /* 0x000fe200078e3cff */
[----:B------:R-:W-:Y:S02]  /*0410*/  UIADD3 UR28, UR7, 0x646e171e, URZ ;  /* 0x646e171e071c7890 */ /* 0x000fe4000fffe03f */
[----:B------:R-:W-:Y:S01]  /*0420*/  IMAD.WIDE.U32 R2, R2, -0x2daee0ad, RZ ;  /* 0xd2511f5302027825 */ /* 0x000fe200078e00ff */
[----:B------:R-:W-:-:S02]  /*0430*/  LOP3.LUT R10, R7, UR27, R10, 0x96, !PT ;  /* 0x0000001b070a7c12 */ /* 0x000fc4000f8e960a */
[----:B------:R-:W-:Y:S01]  /*0440*/  LEA.HI.SX32 R97, R60, R97, 0x1d ;  /* 0x000000613c617211 */ /* 0x000fe200078feaff */
[----:B------:R-:W-:Y:S01]  /*0450*/  UIADD3 UR30, UR7, 0x1fd5c5a3, URZ ;  /* 0x1fd5c5a3071e7890 */ /* 0x000fe2000fffe03f */
[----:B------:R-:W-:Y:S01]  /*0460*/  LOP3.LUT R8, R3, UR28, R8, 0x96, !PT ;  /* 0x0000001c03087c12 */ /* 0x000fe2000f8e9608 */
        /* <DEDUP_REMOVED lines=35> */
.L_x_9885:
[----:B------:R-:W-:Y:S05]  /*06a0*/  BSYNC B0 ;  /* 0x0000000000007941 */ /* 0x000fea0003800000 */
.L_x_9884:
        /* <DEDUP_REMOVED lines=18> */
.L_x_9887:
[----:B------:R-:W-:Y:S05]  /*07d0*/  BSYNC B0 ;  /* 0x0000000000007941 */ /* 0x000fea0003800000 */
.L_x_9886:
        /* <DEDUP_REMOVED lines=17> */
.L_x_9889:
[----:B------:R-:W-:Y:S05]  /*08f0*/  BSYNC B0 ;  /* 0x0000000000007941 */ /* 0x000fea0003800000 */
.L_x_9888:
        /* <DEDUP_REMOVED lines=9> */
[----:B------:R-:W-:Y:S01]  /*0990*/  IMAD.HI.U32 R11, R61, -0x326172a9, RZ ;  /* 0xcd9e8d573d0b7827 */ /* 0x000fe200078e00ff */
[----:B------:R-:W-:Y:S01]  /*09a0*/  SHF.R.U32.HI R60, RZ, 0x2, R60 ;  /* 0x00000002ff3c7819 */ /* 0x000fe2000001163c */
[----:B------:R-:W-:Y:S01]  /*09b0*/  ULDC.64 UR8, c[0x0][0x270] ;  /* 0x00009c0000087ab9 */ /* 0x000fe20000000a00 */
[----:B------:R-:W-:Y:S01]  /*09c0*/  VIADDMNMX R6, R5, -R6, RZ, !PT ;  /* 0x8000000605067246 */ /* 0x000fe200078001ff */
[----:B------:R-:W-:Y:S01]  /*09d0*/  HFMA2.MMA R92, -RZ, RZ, 0, 5.9604644775390625e-08 ;  /* 0x00000001ff5c7435 */ /* 0x000fe200000001ff */
[----:B------:R-:W-:Y:S01]  /*09e0*/  LOP3.LUT R8, R7, 0x3e0, RZ, 0xc0, !PT ;  /* 0x000003e007087812 */ /* 0x000fe200078ec0ff */
[----:B------:R-:W-:Y:S01]  /*09f0*/  UISETP.NE.U32.AND UP0, UPT, UR8, URZ, UPT ;  /* 0x0000003f0800728c */ /* 0x000fe2000bf05070 */
[----:B------:R-:W-:Y:S01]  /*0a00*/  LOP3.LUT R7, R60, 0x3fffffe0, RZ, 0xc0, !PT ;  /* 0x3fffffe03c077812 */ /* 0x000fe200078ec0ff */
[----:B------:R-:W-:Y:S01]  /*0a10*/  ULDC UR35, c[0x0][0x218] ;  /* 0x0000860000237ab9 */ /* 0x000fe20000000800 */
[----:B------:R-:W-:Y:S01]  /*0a20*/  VIMNMX R6, R6, 0x20, PT ;  /* 0x0000002006067848 */ /* 0x000fe20003fe0100 */
[----:B------:R-:W-:Y:S01]  /*0a30*/  ULDC.U8 UR8, c[0x0][0x2a0] ;  /* 0x0000a80000087ab9 */ /* 0x000fe20000000000 */
[----:B------:R-:W-:Y:S01]  /*0a40*/  VIADDMNMX R8, R5, -R8, RZ, !PT ;  /* 0x8000000805087246 */ /* 0x000fe200078001ff */
[----:B------:R-:W-:Y:S01]  /*0a50*/  IMAD R5, R62, -0x2daee0ad, RZ ;  /* 0xd2511f533e057824 */ /* 0x000fe200078e02ff */
[----:B------:R-:W-:Y:S01]  /*0a60*/  IADD3 R6, R6, R7, RZ ;  /* 0x0000000706067210 */ /* 0x000fe20007ffe0ff */
[----:B------:R-:W-:Y:S01]  /*0a70*/  UISETP.NE.AND.EX UP0, UPT, UR9, URZ, UPT, UP0 ;  /* 0x0000003f0900728c */ /* 0x000fe2000bf05300 */
[----:B------:R-:W-:Y:S01]  /*0a80*/  VIMNMX R8, R8, 0x20, PT ;  /* 0x0000002008087848 */ /* 0x000fe20003fe0100 */
[----:B------:R-:W-:Y:S01]  /*0a90*/  ULDC UR14, c[0x0][0x290] ;  /* 0x0000a400000e7ab9 */ /* 0x000fe20000000800 */
[----:B------:R-:W-:Y:S01]  /*0aa0*/  LOP3.LUT R11, R11, UR33, R10, 0x96, !PT ;  /* 0x000000210b0b7c12 */ /* 0x000fe2000f8e960a */
[----:B------:R-:W-:Y:S01]  /*0ab0*/  IMAD.SHL.U32 R6, R6, 0x8, RZ ;  /* 0x0000000806067824 */ /* 0x000fe200078e00ff */
[----:B------:R-:W-:Y:S01]  /*0ac0*/  LOP3.LUT R9, R4, 0x3, RZ, 0xc0, !PT ;  /* 0x0000000304097812 */ /* 0x000fe200078ec0ff */
[----:B------:R-:W-:Y:S01]  /*0ad0*/  IMAD.IADD R60, R7, 0x1, R8 ;  /* 0x00000001073c7824 */ /* 0x000fe200078e0208 */
[----:B------:R-:W-:Y:S01]  /*0ae0*/  UISETP.NE.AND UP1, UPT, UR8, URZ, UPT ;  /* 0x0000003f0800728c */ /* 0x000fe2000bf25270 */
[----:B------:R-:W-:Y:S01]  /*0af0*/  IMAD.HI.U32 R10, R64, -0x2daee0ad, RZ ;  /* 0xd2511f53400a7827 */ /* 0x000fe200078e00ff */
[----:B------:R-:W-:Y:S01]  /*0b00*/  I2FP.F32.U32 R7, R6 ;  /* 0x0000000600077245 */ /* 0x000fe20000201000 */
[----:B------:R-:W-:Y:S01]  /*0b10*/  ULDC.64 UR10, c[0x0][0x238] ;  /* 0x00008e00000a7ab9 */ /* 0x000fe20000000a00 */
[----:B------:R-:W-:Y:S01]  /*0b20*/  ULDC.64 UR12, c[0x0][0x240] ;  /* 0x00009000000c7ab9 */ /* 0x000fe20000000a00 */
[----:B------:R-:W-:Y:S01]  /*0b30*/  IMAD R8, R61, -0x326172a9, RZ ;  /* 0xcd9e8d573d087824 */ /* 0x000fe200078e02ff */
[----:B------:R-:W-:Y:S01]  /*0b40*/  LOP3.LUT R10, R10, UR34, R5, 0x96, !PT ;  /* 0x000000220a0a7c12 */ /* 0x000fe2000f8e9605 */
[----:B------:R-:W-:Y:S01]  /*0b50*/  IMAD R6, R64, -0x2daee0ad, RZ ;  /* 0xd2511f5340067824 */ /* 0x000fe200078e02ff */
[----:B------:R-:W0:Y:S01]  /*0b60*/  MUFU.RCP R7, R7 ;  /* 0x0000000700077308 */ /* 0x000e220000001000 */
[----:B------:R-:W-:Y:S01]  /*0b70*/  IMAD.MOV.U32 R5, RZ, RZ, RZ ;  /* 0x000000ffff057224 */ /* 0x000fe200078e00ff */
[----:B------:R-:W-:Y:S01]  /*0b80*/  ULDC.64 UR16, c[0x0][0x210] ;  /* 0x0000840000107ab9 */ /* 0x000fe20000000a00 */
[----:B------:R-:W-:-:S07]  /*0b90*/  IMAD.SHL.U32 R4, R60, 0x8, RZ ;  /* 0x000000083c047824 */ /* 0x000fce00078e00ff */
.L_x_10071:
[----:B------:R-:W-:Y:S01]  /*0ba0*/  PLOP3.LUT P0, PT, PT, PT, UP0, 0x80, 0x0 ;  /* 0x000000000000781c */ /* 0x000fe20003f0f008 */
[----:B------:R-:W-:Y:S01]  /*0bb0*/  @UP0 ULDC.64 UR8, c[0x0][0x270] ;  /* 0x00009c0000080ab9 */ /* 0x000fe20000000a00 */
[----:B------:R-:W-:Y:S02]  /*0bc0*/  PLOP3.LUT P1, PT, PT, PT, UP0, 0x80, 0x0 ;  /* 0x000000000000781c */ /* 0x000fe40003f2f008 */
[----:B------:R-:W-:Y:S02]  /*0bd0*/  MOV R105, 0x2 ;  /* 0x0000000200697802 */ /* 0x000fe40000000f00 */
[----:B------:R-:W-:-:S07]  /*0be0*/  ISETP.NE.AND P2, PT, R3, RZ, PT ;  /* 0x000000ff0300720c */ /* 0x000fce0003f45270 */
[----:B------:R-:W-:-:S06]  /*0bf0*/  @P0 IMAD.WIDE R104, R96, R105, UR8 ;  /* 0x0000000860680e25 */ /* 0x000fcc000f8e0269 */
[----:B------:R-:W2:Y:S01]  /*0c00*/  @P1 LDG.E.U16 R104, desc[UR4][R104.64] ;  /* 0x0000000468681981 */ /* 0x000ea2000c1e1500 */
[----:B------:R-:W-:Y:S01]  /*0c10*/  IMAD R93, R96, UR35, RZ ;  /* 0x00000023605d7c24 */ /* 0x000fe2000f8e02ff */
[----:B------:R-:W-:Y:S01]  /*0c20*/  PLOP3.LUT P0, PT, PT, PT, UP0, 0x80, 0x0 ;  /* 0x000000000000781c */ /* 0x000fe20003f0f008 */
[----:B------:R-:W-:Y:S01]  /*0c30*/  BSSY B0, `(.L_x_9890) ;  /* 0x00002d2000007945 */ /* 0x000fe20003800000 */
[----:B------:R-:W-:Y:S02]  /*0c40*/  LOP3.LUT R95, R101, 0x7f, RZ, 0xc0, !PT ;  /* 0x0000007f655f7812 */ /* 0x000fe400078ec0ff */
[----:B------:R-:W-:-:S04]  /*0c50*/  SHF.R.S32.HI R94, RZ, 0x1f, R93 ;  /* 0x0000001fff5e7819 */ /* 0x000fc8000001145d */
[----:B------:R-:W-:Y:S01]  /*0c60*/  LEA.HI R94, R94, R93, RZ, 0x3 ;  /* 0x0000005d5e5e7211 */ /* 0x000fe200078f18ff */
[----:B------:R-:W-:-:S03]  /*0c70*/  IMAD.MOV.U32 R93, RZ, RZ, 0x3f800000 ;  /* 0x3f800000ff5d7424 */ /* 0x000fc600078e00ff */
[----:B------:R-:W-:-:S04]  /*0c80*/  LEA.HI.SX32 R102, R94, R95, 0x1d ;  /* 0x0000005f5e667211 */ /* 0x000fc800078feaff */
[----:B------:R-:W-:Y:S01]  /*0c90*/  MOV R94, R102 ;  /* 0x00000066005e7202 */ /* 0x000fe20000000f00 */
[----:B--2---:R-:W-:Y:S01]  /*0ca0*/  @P0 IMAD.U32 R93, R104, 0x10000, RZ ;  /* 0x00010000685d0824 */ /* 0x004fe200078e00ff */
[----:B------:R-:W-:Y:S06]  /*0cb0*/  @!P2 BRA `(.L_x_9891) ;  /* 0x0000002c0024a947 */ /* 0x000fec0003800000 */
        /* <DEDUP_REMOVED lines=12> */
[----:B------:R-:W-:-:S11]  /*0d80*/  VIADD R104, R9, 0x1 ;  /* 0x0000000109687836 */ /* 0x000fd60000000000 */
        /* <DEDUP_REMOVED lines=9> */
.L_x_9893:
[----:B------:R-:W-:-:S07]  /*0e20*/  IMAD.MOV.U32 R70, RZ, RZ, R8 ;  /* 0x000000ffff467224 */ /* 0x000fce00078e0008 */
.L_x_9894:
[----:B------:R-:W-:Y:S05]  /*0e30*/  BSYNC B1 ;  /* 0x0000000000017941 */ /* 0x000fea0003800000 */
.L_x_9892:
        /* <DEDUP_REMOVED lines=16> */
.L_x_9898:
[----:B------:R-:W-:Y:S05]  /*0f40*/  BSYNC B2 ;  /* 0x0000000000027941 */ /* 0x000fea0003800000 */
.L_x_9897:
        /* <DEDUP_REMOVED lines=43> */
.L_x_9896:
[----:B------:R-:W-:Y:S05]  /*1200*/  BSYNC B1 ;  /* 0x0000000000017941 */ /* 0x000fea0003800000 */
.L_x_9895:
[----:B------:R-:W1:Y:S01]  /*1210*/  LDC R108, c[0x0][0x298] ;  /* 0x0000a600ff6c7b82 */ /* 0x000e620000000800 */
[----:B------:R-:W-:Y:S01]  /*1220*/  HFMA2.MMA R95, -RZ, RZ, 0.1171875, 0 ;  /* 0x2f800000ff5f7435 */ /* 0x000fe200000001ff */
[----:B------:R-:W-:Y:S01]  /*1230*/  I2FP.F32.U32 R70, R70 ;  /* 0x0000004600467245 */ /* 0x000fe20000201000 */
[----:B-----5:R-:W-:Y:S01]  /*1240*/  IMAD.U32 R94, R72, 0x10000, RZ ;  /* 0x00010000485e7824 */ /* 0x020fe200078e00ff */
[----:B------:R-:W-:Y:S01]  /*1250*/  ISETP.NE.U32.AND P0, PT, R68, RZ, PT ;  /* 0x000000ff4400720c */ /* 0x000fe20003f05070 */
[----:B------:R-:W-:Y:S01]  /*1260*/  BSSY B1, `(.L_x_9899) ;  /* 0x0000017000017945 */ /* 0x000fe20003800000 */
[----:B------:R-:W-:Y:S01]  /*1270*/  ISETP.NE.AND P1, PT, R104, 0x1, PT ;  /* 0x000000016800780c */ /* 0x000fe20003f25270 */
[----:B------:R-:W-:Y:S01]  /*1280*/  FMUL.FTZ R9, R94, R93 ;  /* 0x0000005d5e097220 */ /* 0x000fe20000410000 */
[----:B------:R-:W2:Y:S01]  /*1290*/  LDC R103, c[0x0][0x294] ;  /* 0x0000a500ff677b82 */ /* 0x000ea20000000800 */
[----:B------:R-:W-:Y:S01]  /*12a0*/  ISETP.NE.AND.EX P0, PT, R69, RZ, PT, P0 ;  /* 0x000000ff4500720c */ /* 0x000fe20003f05300 */
[----:B------:R-:W-:-:S02]  /*12b0*/  VIADD R71, R104, 0x1 ;  /* 0x0000000168477836 */ /* 0x000fc40000000000 */
[----:B------:R-:W-:Y:S01]  /*12c0*/  FFMA.FTZ R70, R70, R95, 1.1641532182693481445e-10 ;  /* 0x2f00000046467423 */ /* 0x000fe2000001005f */
[----:B------:R-:W-:Y:S01]  /*12d0*/  PRMT R72, R72, 0x7632, R72 ;  /* 0x0000763248487816 */ /* 0x000fe20000000048 */
[----:B-1----:R-:W-:-:S03]  /*12e0*/  FMUL.FTZ R9, R9, R108 ;  /* 0x0000006c09097220 */ /* 0x002fc60000410000 */
[----:B--2---:R-:W-:-:S04]  /*12f0*/  FSETP.GTU.FTZ.AND P2, PT, R70, R103, PT ;  /* 0x000000674600720b */ /* 0x004fc80003f5c000 */
        /* <DEDUP_REMOVED lines=12> */
.L_x_9900:
[----:B------:R-:W-:-:S07]  /*13c0*/  MOV R69, R8 ;  /* 0x0000000800457202 */ /* 0x000fce0000000f00 */
.L_x_9901:
[----:B------:R-:W-:Y:S05]  /*13d0*/  BSYNC B1 ;  /* 0x0000000000017941 */ /* 0x000fea0003800000 */
.L_x_9899:
        /* <DEDUP_REMOVED lines=16> */
.L_x_9905:
[----:B------:R-:W-:Y:S05]  /*14e0*/  BSYNC B2 ;  /* 0x0000000000027941 */ /* 0x000fea0003800000 */
.L_x_9904:
        /* <DEDUP_REMOVED lines=43> */
.L_x_9903:
[----:B------:R-:W-:Y:S05]  /*17a0*/  BSYNC B1 ;  /* 0x0000000000017941 */ /* 0x000fea0003800000 */
.L_x_9902:
        /* <DEDUP_REMOVED lines=21> */
.L_x_9907:
[----:B------:R-:W-:-:S07]  /*1900*/  MOV R72, R8 ;  /* 0x0000000800487202 */ /* 0x000fce0000000f00 */
.L_x_9908:
[----:B------:R-:W-:Y:S05]  /*1910*/  BSYNC B1 ;  /* 0x0000000000017941 */ /* 0x000fea0003800000 */
.L_x_9906:
        /* <DEDUP_REMOVED lines=16> */
.L_x_9912:
[----:B------:R-:W-:Y:S05]  /*1a20*/  BSYNC B2 ;  /* 0x0000000000027941 */ /* 0x000fea0003800000 */
.L_x_9911:
        /* <DEDUP_REMOVED lines=43> */
.L_x_9910:
[----:B------:R-:W-:Y:S05]  /*1ce0*/  BSYNC B1 ;  /* 0x0000000000017941 */ /* 0x000fea0003800000 */
.L_x_9909:
[----:B------:R-:W-:Y:S01]  /*1cf0*/  I2FP.F32.U32 R70, R72 ;  /* 0x0000004800467245 */ /* 0x000fe20000201000 */
[C---:B------:R-:W-:Y:S01]  /*1d00*/  IMAD.U32 R72, R73.reuse, 0x10000, RZ ;  /* 0x0001000049487824 */ /* 0x040fe200078e00ff */
        /* <DEDUP_REMOVED lines=19> */
.L_x_9914:
[----:B------:R-:W-:-:S07]  /*1e40*/  MOV R106, R8 ;  /* 0x00000008006a7202 */ /* 0x000fce0000000f00 */
.L_x_9915:
[----:B------:R-:W-:Y:S05]  /*1e50*/  BSYNC B1 ;  /* 0x0000000000017941 */ /* 0x000fea0003800000 */
.L_x_9913:
        /* <DEDUP_REMOVED lines=16> */
.L_x_9919:
[----:B------:R-:W-:Y:S05]  /*1f60*/  BSYNC B2 ;  /* 0x0000000000027941 */ /* 0x000fea0003800000 */
.L_x_9918:
        /* <DEDUP_REMOVED lines=43> */
.L_x_9917:
[----:B------:R-:W-:Y:S05]  /*2220*/  BSYNC B1 ;  /* 0x0000000000017941 */ /* 0x000fea0003800000 */
.L_x_9916:
        /* <DEDUP_REMOVED lines=20> */
.L_x_9921:
[----:B------:R-:W-:-:S07]  /*2370*/  MOV R106, R8 ;  /* 0x00000008006a7202 */ /* 0x000fce0000000f00 */
.L_x_9922:
[----:B------:R-:W-:Y:S05]  /*2380*/  BSYNC B1 ;  /* 0x0000000000017941 */ /* 0x000fea0003800000 */
.L_x_9920:
        /* <DEDUP_REMOVED lines=16> */
.L_x_9926:
[----:B------:R-:W-:Y:S05]  /*2490*/  BSYNC B2 ;  /* 0x0000000000027941 */ /* 0x000fea0003800000 */
.L_x_9925:
        /* <DEDUP_REMOVED lines=43> */
.L_x_9924:
[----:B------:R-:W-:Y:S05]  /*2750*/  BSYNC B1 ;  /* 0x0000000000017941 */ /* 0x000fea0003800000 */
.L_x_9923:
[----:B------:R-:W-:Y:S01]  /*2760*/  I2FP.F32.U32 R72, R106 ;  /* 0x0000006a00487245 */ /* 0x000fe20000201000 */
[C---:B------:R-:W-:Y:S01]  /*2770*/  IMAD.U32 R104, R74.reuse, 0x10000, RZ ;  /* 0x000100004a687824 */ /* 0x040fe200078e00ff */
[C---:B------:R-:W-:Y:S01]  /*2780*/  ISETP.NE.AND P4, PT, R105.reuse, 0x1, PT ;  /* 0x000000016900780c */ /* 0x040fe20003f85270 */
        /* <DEDUP_REMOVED lines=18> */
.L_x_9928:
[----:B------:R-:W-:-:S07]  /*28b0*/  MOV R73, R8 ;  /* 0x0000000800497202 */ /* 0x000fce0000000f00 */
.L_x_9929:
[----:B------:R-:W-:Y:S05]  /*28c0*/  BSYNC B1 ;  /* 0x0000000000017941 */ /* 0x000fea0003800000 */
.L_x_9927:
        /* <DEDUP_REMOVED lines=16> */
.L_x_9933:
[----:B------:R-:W-:Y:S05]  /*29d0*/  BSYNC B2 ;  /* 0x0000000000027941 */ /* 0x000fea0003800000 */
.L_x_9932:
        /* <DEDUP_REMOVED lines=43> */
.L_x_9931:
[----:B------:R-:W-:Y:S05]  /*2c90*/  BSYNC B1 ;  /* 0x0000000000017941 */ /* 0x000fea0003800000 */
.L_x_9930:
        /* <DEDUP_REMOVED lines=20> */
.L_x_9935:
[----:B------:R-:W-:-:S07]  /*2de0*/  MOV R74, R8 ;  /* 0x00000008004a7202 */ /* 0x000fce0000000f00 */
.L_x_9936:
[----:B------:R-:W-:Y:S05]  /*2df0*/  BSYNC B1 ;  /* 0x0000000000017941 */ /* 0x000fea0003800000 */
.L_x_9934:
        /* <DEDUP_REMOVED lines=16> */
.L_x_9940:
[----:B------:R-:W-:Y:S05]  /*2f00*/  BSYNC B2 ;  /* 0x0000000000027941 */ /* 0x000fea0003800000 */
.L_x_9939:
        /* <DEDUP_REMOVED lines=43> */
.L_x_9938:
[----:B------:R-:W-:Y:S05]  /*31c0*/  BSYNC B1 ;  /* 0x0000000000017941 */ /* 0x000fea0003800000 */
.L_x_9937:
        /* <DEDUP_REMOVED lines=8> */
[----:B------:R-:W-:-:S04]  /*3250*/  FSETP.GTU.FTZ.AND P5, PT, R74, R103, PT ;  /* 0x000000674a00720b */ /* 0x000fc80003fbc000 */
[----:B------:R-:W-:Y:S01]  /*3260*/  FSEL R74, R9, RZ, !P5 ;  /* 0x000000ff094a7208 */ /* 0x000fe20006800000 */
[----:B------:R-:W-:-:S04]  /*3270*/  VIADD R9, R105, 0x1 ;  /* 0x0000000169097836 */ /* 0x000fc80000000000 */
        /* <DEDUP_REMOVED lines=10> */
.L_x_9942:
[----:B------:R-:W-:-:S07]  /*3320*/  MOV R110, R8 ;  /* 0x00000008006e7202 */ /* 0x000fce0000000f00 */
.L_x_9943:
[----:B------:R-:W-:Y:S05]  /*3330*/  BSYNC B1 ;  /* 0x0000000000017941 */ /* 0x000fea0003800000 */
.L_x_9941:
        /* <DEDUP_REMOVED lines=18> */
.L_x_9947:
[----:B------:R-:W-:Y:S05]  /*3460*/  BSYNC B2 ;  /* 0x0000000000027941 */ /* 0x000fea0003800000 */
.L_x_9946:
        /* <DEDUP_REMOVED lines=43> */
.L_x_9945:
[----:B------:R-:W-:Y:S05]  /*3720*/  BSYNC B1 ;  /* 0x0000000000017941 */ /* 0x000fea0003800000 */
.L_x_9944:
[----:B------:R-:W-:Y:S02]  /*3730*/  ISETP.NE.AND P6, PT, R94, RZ, PT ;  /* 0x000000ff5e00720c */ /* 0x000fe40003fc5270 */
[----:B------:R-:W-:Y:S02]  /*3740*/  I2FP.F32.U32 R94, R110 ;  /* 0x0000006e005e7245 */ /* 0x000fe40000201000 */
[----:B------:R-:W-:Y:S02]  /*3750*/  SEL R112, RZ, 0x10000, P5 ;  /* 0x00010000ff707807 */ /* 0x000fe40002800000 */
[----:B------:R-:W-:Y:S01]  /*3760*/  SHF.L.U32 R104, R75, 0x10, RZ ;  /* 0x000000104b687819 */ /* 0x000fe200000006ff */
[----:B------:R-:W-:Y:S01]  /*3770*/  FFMA.FTZ R94, R94, R95, 1.1641532182693481445e-10 ;  /* 0x2f0000005e5e7423 */ /* 0x000fe2000001005f */
[----:B------:R-:W-:Y:S02]  /*3780*/  ISETP.NE.AND P5, PT, R109, RZ, PT ;  /* 0x000000ff6d00720c */ /* 0x000fe40003fa5270 */
[----:B------:R-:W-:Y:S01]  /*3790*/  SEL R106, RZ, 0x1, P1 ;  /* 0x00000001ff6a7807 */ /* 0x000fe20000800000 */
[----:B------:R-:W-:Y:S01]  /*37a0*/  FMUL.FTZ R75, R104, R93 ;  /* 0x0000005d684b7220 */ /* 0x000fe20000410000 */
[----:B------:R-:W-:-:S02]  /*37b0*/  FSETP.GTU.FTZ.AND P1, PT, R94, R103, PT ;  /* 0x000000675e00720b */ /* 0x000fc40003f3c000 */
[----:B------:R-:W-:Y:S01]  /*37c0*/  SEL R105, RZ, 0x1, P2 ;  /* 0x00000001ff697807 */ /* 0x000fe20001000000 */
[----:B------:R-:W-:Y:S01]  /*37d0*/  FMUL.FTZ R75, R75, R108 ;  /* 0x0000006c4b4b7220 */ /* 0x000fe20000410000 */
[----:B------:R-:W-:Y:S01]  /*37e0*/  SEL R95, RZ, 0x1, P5 ;  /* 0x00000001ff5f7807 */ /* 0x000fe20002800000 */
[----:B------:R-:W-:Y:S01]  /*37f0*/  IMAD.WIDE.U32 R106, R106, 0x10000, RZ ;  /* 0x000100006a6a7825 */ /* 0x000fe200078e00ff */
[----:B------:R-:W-:Y:S02]  /*3800*/  SEL R109, RZ, 0x100, P4 ;  /* 0x00000100ff6d7807 */ /* 0x000fe40002000000 */
[----:B------:R-:W-:Y:S01]  /*3810*/  SEL R103, RZ, 0x1000000, P1 ;  /* 0x01000000ff677807 */ /* 0x000fe20000800000 */
[----:B------:R-:W-:Y:S01]  /*3820*/  IMAD.WIDE.U32 R104, R105, 0x1000000, RZ ;  /* 0x0100000069687825 */ /* 0x000fe200078e00ff */
[----:B------:R-:W-:Y:S02]  /*3830*/  SEL R111, RZ, 0x1, P3 ;  /* 0x00000001ff6f7807 */ /* 0x000fe40001800000 */
[----:B------:R-:W-:Y:S01]  /*3840*/  LOP3.LUT R109, R109, R103, R112, 0xfe, !PT ;  /* 0x000000676d6d7212 */ /* 0x000fe200078efe70 */
[----:B------:R-:W-:Y:S01]  /*3850*/  IMAD.WIDE.U32 R94, R95, 0x100, RZ ;  /* 0x000001005f5e7825 */ /* 0x000fe200078e00ff */
[----:B------:R-:W-:-:S02]  /*3860*/  FSEL R75, R75, RZ, !P1 ;  /* 0x000000ff4b4b7208 */ /* 0x000fc40004800000 */
[----:B------:R-:W-:Y:S02]  /*3870*/  LEA R108, P2, R102, UR10, 0x5 ;  /* 0x0000000a666c7c11 */ /* 0x000fe4000f8428ff */
[----:B------:R-:W-:Y:S01]  /*3880*/  LOP3.LUT R106, R94, R104, R106, 0xfe, !PT ;  /* 0x000000685e6a7212 */ /* 0x000fe200078efe6a */
[----:B------:R-:W-:Y:S01]  /*3890*/  @P0 FADD.FTZ R75, R67, R75 ;  /* 0x0000004b434b0221 */ /* 0x000fe20000010000 */
[----:B------:R-:W-:Y:S01]  /*38a0*/  SEL R103, RZ, 0x1, P6 ;  /* 0x00000001ff677807 */ /* 0x000fe20003000000 */
[C---:B------:R-:W-:Y:S01]  /*38b0*/  VIADD R94, R102.reuse, 0x80 ;  /* 0x00000080665e7836 */ /* 0x040fe20000000000 */
[----:B------:R-:W-:Y:S02]  /*38c0*/  LOP3.LUT R111, R105, R109, R111, 0xfe, !PT ;  /* 0x0000006d696f7212 */ /* 0x000fe400078efe6f */
[C---:B------:R-:W-:Y:S02]  /*38d0*/  LEA R104, P1, R102.reuse, UR12, 0x3 ;  /* 0x0000000c66687c11 */ /* 0x040fe4000f8218ff */
[----:B------:R-:W-:-:S02]  /*38e0*/  LEA.HI.X R109, R102, UR11, RZ, 0x5, P2 ;  /* 0x0000000b666d7c11 */ /* 0x000fc400090f2cff */
[----:B------:R-:W-:Y:S02]  /*38f0*/  LOP3.LUT R106, R106, R103, RZ, 0xfc, !PT ;  /* 0x000000676a6a7212 */ /* 0x000fe400078efcff */
[----:B------:R-:W-:Y:S01]  /*3900*/  LEA.HI.X R105, R102, UR13, RZ, 0x3, P1 ;  /* 0x0000000d66697c11 */ /* 0x000fe200088f1cff */
[----:B------:R1:W-:Y:S01]  /*3910*/  STG.E.128 desc[UR4][R108.64], R68 ;  /* 0x000000446c007986 */ /* 0x0003e2000c101d04 */
[----:B------:R-:W-:-:S03]  /*3920*/  LOP3.LUT R107, R95, R111, R107, 0xfe, !PT ;  /* 0x0000006f5f6b7212 */ /* 0x000fc600078efe6b */
[----:B------:R1:W-:Y:S04]  /*3930*/  STG.E.128 desc[UR4][R108.64+0x10], R72 ;  /* 0x000010486c007986 */ /* 0x0003e8000c101d04 */
[----:B------:R1:W-:Y:S02]  /*3940*/  STG.E.64 desc[UR4][R104.64], R106 ;  /* 0x0000006a68007986 */ /* 0x0003e4000c101b04 */
.L_x_9891:
[----:B------:R-:W-:Y:S05]  /*3950*/  BSYNC B0 ;  /* 0x0000000000007941 */ /* 0x000fea0003800000 */
.L_x_9890:
        /* <DEDUP_REMOVED lines=15> */
[----:B-1----:R-:W-:-:S11]  /*3a50*/  IADD3 R104, R9, 0x1, RZ ;  /* 0x0000000109687810 */ /* 0x002fd60007ffe0ff */
[----:B--2---:R-:W-:Y:S05]  /*3a60*/  @!P0 BRA `(.L_x_9951) ;  /* 0x0000000000208947 */ /* 0x004fea0003800000 */
        /* <DEDUP_REMOVED lines=8> */
.L_x_9951:
[----:B------:R-:W-:-:S07]  /*3af0*/  MOV R78, R8 ;  /* 0x00000008004e7202 */ /* 0x000fce0000000f00 */
.L_x_9952:
[----:B------:R-:W-:Y:S05]  /*3b00*/  BSYNC B1 ;  /* 0x0000000000017941 */ /* 0x000fea0003800000 */
.L_x_9950:
        /* <DEDUP_REMOVED lines=16> */
.L_x_9956:
[----:B------:R-:W-:Y:S05]  /*3c10*/  BSYNC B2 ;  /* 0x0000000000027941 */ /* 0x000fea0003800000 */
.L_x_9955:
        /* <DEDUP_REMOVED lines=43> */
.L_x_9954:
[----:B------:R-:W-:Y:S05]  /*3ed0*/  BSYNC B1 ;  /* 0x0000000000017941 */ /* 0x000fea0003800000 */
.L_x_9953:
        /* <DEDUP_REMOVED lines=9> */
[----:B------:R-:W-:Y:S02]  /*3f70*/  ISETP.NE.AND.EX P0, PT, R77, RZ, PT, P0 ;  /* 0x000000ff4d00720c */ /* 0x000fe40003f05300 */
[----:B------:R-:W-:Y:S01]  /*3f80*/  FFMA.FTZ R78, R78, R95, 1.1641532182693481445e-10 ;  /* 0x2f0000004e4e7423 */ /* 0x000fe2000001005f */
[----:B------:R-:W-:-:S02]  /*3f90*/  PRMT R80, R80, 0x7632, R80 ;  /* 0x0000763250507816 */ /* 0x000fc40000000050 */
[----:B------:R-:W-:Y:S01]  /*3fa0*/  IADD3 R79, R104, 0x1, RZ ;  /* 0x00000001684f7810 */ /* 0x000fe20007ffe0ff */
[----:B-1----:R-:W-:Y:S01]  /*3fb0*/  FMUL.FTZ R9, R9, R108 ;  /* 0x0000006c09097220 */ /* 0x002fe20000410000 */
[----:B--2---:R-:W-:-:S04]  /*3fc0*/  FSETP.GTU.FTZ.AND P2, PT, R78, R103, PT ;  /* 0x000000674e00720b */ /* 0x004fc80003f5c000 */
        /* <DEDUP_REMOVED lines=12> */
.L_x_9958:
[----:B------:R-:W-:-:S07]  /*4090*/  MOV R77, R8 ;  /* 0x00000008004d7202 */ /* 0x000fce0000000f00 */
.L_x_9959:
[----:B------:R-:W-:Y:S05]  /*40a0*/  BSYNC B1 ;  /* 0x0000000000017941 */ /* 0x000fea0003800000 */
.L_x_9957:
        /* <DEDUP_REMOVED lines=16> */
.L_x_9963:
[----:B------:R-:W-:Y:S05]  /*41b0*/  BSYNC B2 ;  /* 0x0000000000027941 */ /* 0x000fea0003800000 */
.L_x_9962:
        /* <DEDUP_REMOVED lines=43> */
.L_x_9961:
[----:B------:R-:W-:Y:S05]  /*4470*/  BSYNC B1 ;  /* 0x0000000000017941 */ /* 0x000fea0003800000 */
.L_x_9960:
        /* <DEDUP_REMOVED lines=21> */
.L_x_9965:
[----:B------:R-:W-:-:S07]  /*45d0*/  IMAD.MOV.U32 R80, RZ, RZ, R8 ;  /* 0x000000ffff507224 */ /* 0x000fce00078e0008 */
.L_x_9966:
[----:B------:R-:W-:Y:S05]  /*45e0*/  BSYNC B1 ;  /* 0x0000000000017941 */ /* 0x000fea0003800000 */
.L_x_9964:
        /* <DEDUP_REMOVED lines=16> */
.L_x_9970:
[----:B------:R-:W-:Y:S05]  /*46f0*/  BSYNC B2 ;  /* 0x0000000000027941 */ /* 0x000fea0003800000 */
.L_x_9969:
        /* <DEDUP_REMOVED lines=43> */
.L_x_9968:
[----:B------:R-:W-:Y:S05]  /*49b0*/  BSYNC B1 ;  /* 0x0000000000017941 */ /* 0x000fea0003800000 */
.L_x_9967:
        /* <DEDUP_REMOVED lines=21> */
.L_x_9972:
[----:B------:R-:W-:-:S07]  /*4b10*/  MOV R106, R8 ;  /* 0x00000008006a7202 */ /* 0x000fce0000000f00 */
.L_x_9973:
[----:B------:R-:W-:Y:S05]  /*4b20*/  BSYNC B1 ;  /* 0x0000000000017941 */ /* 0x000fea0003800000 */
.L_x_9971:
        /* <DEDUP_REMOVED lines=16> */
.L_x_9977:
[----:B------:R-:W-:Y:S05]  /*4c30*/  BSYNC B2 ;  /* 0x0000000000027941 */ /* 0x000fea0003800000 */
.L_x_9976:
        /* <DEDUP_REMOVED lines=43> */
.L_x_9975:
[----:B------:R-:W-:Y:S05]  /*4ef0*/  BSYNC B1 ;  /* 0x0000000000017941 */ /* 0x000fea0003800000 */
.L_x_9974:
        /* <DEDUP_REMOVED lines=20> */
.L_x_9979:
[----:B------:R-:W-:-:S07]  /*5040*/  IMAD.MOV.U32 R106, RZ, RZ, R8 ;  /* 0x000000ffff6a7224 */ /* 0x000fce00078e0008 */
.L_x_9980:
[----:B------:R-:W-:Y:S05]  /*5050*/  BSYNC B1 ;  /* 0x0000000000017941 */ /* 0x000fea0003800000 */
.L_x_9978:
        /* <DEDUP_REMOVED lines=16> */
.L_x_9984:
[----:B------:R-:W-:Y:S05]  /*5160*/  BSYNC B2 ;  /* 0x0000000000027941 */ /* 0x000fea0003800000 */
.L_x_9983:
        /* <DEDUP_REMOVED lines=43> */
.L_x_9982:
[----:B------:R-:W-:Y:S05]  /*5420*/  BSYNC B1 ;  /* 0x0000000000017941 */ /* 0x000fea0003800000 */
.L_x_9981:
        /* <DEDUP_REMOVED lines=21> */
.L_x_9986:
[----:B------:R-:W-:-:S07]  /*5580*/  MOV R81, R8 ;  /* 0x0000000800517202 */ /* 0x000fce0000000f00 */
.L_x_9987:
[----:B------:R-:W-:Y:S05]  /*5590*/  BSYNC B1 ;  /* 0x0000000000017941 */ /* 0x000fea0003800000 */
.L_x_9985:
        /* <DEDUP_REMOVED lines=16> */
.L_x_9991:
[----:B------:R-:W-:Y:S05]  /*56a0*/  BSYNC B2 ;  /* 0x0000000000027941 */ /* 0x000fea0003800000 */
.L_x_9990:
        /* <DEDUP_REMOVED lines=43> */
.L_x_9989:
[----:B------:R-:W-:Y:S05]  /*5960*/  BSYNC B1 ;  /* 0x0000000000017941 */ /* 0x000fea0003800000 */
.L_x_9988:
        /* <DEDUP_REMOVED lines=20> */
.L_x_9993:
[----:B------:R-:W-:-:S07]  /*5ab0*/  IMAD.MOV.U32 R82, RZ, RZ, R8 ;  /* 0x000000ffff527224 */ /* 0x000fce00078e0008 */
.L_x_9994:
[----:B------:R-:W-:Y:S05]  /*5ac0*/  BSYNC B1 ;  /* 0x0000000000017941 */ /* 0x000fea0003800000 */
.L_x_9992:
        /* <DEDUP_REMOVED lines=16> */
.L_x_9998:
[----:B------:R-:W-:Y:S05]  /*5bd0*/  BSYNC B2 ;  /* 0x0000000000027941 */ /* 0x000fea0003800000 */
.L_x_9997:
        /* <DEDUP_REMOVED lines=43> */
.L_x_9996:
[----:B------:R-:W-:Y:S05]  /*5e90*/  BSYNC B1 ;  /* 0x0000000000017941 */ /* 0x000fea0003800000 */
.L_x_9995:
        /* <DEDUP_REMOVED lines=21> */
.L_x_10000:
[----:B------:R-:W-:-:S07]  /*5ff0*/  MOV R111, R8 ;  /* 0x00000008006f7202 */ /* 0x000fce0000000f00 */
.L_x_10001:
[----:B------:R-:W-:Y:S05]  /*6000*/  BSYNC B1 ;  /* 0x0000000000017941 */ /* 0x000fea0003800000 */
.L_x_9999:
        /* <DEDUP_REMOVED lines=18> */
.L_x_10005:
[----:B------:R-:W-:Y:S05]  /*6130*/  BSYNC B2 ;  /* 0x0000000000027941 */ /* 0x000fea0003800000 */
.L_x_10004:
        /* <DEDUP_REMOVED lines=43> */
.L_x_10003:
[----:B------:R-:W-:Y:S05]  /*63f0*/  BSYNC B1 ;  /* 0x0000000000017941 */ /* 0x000fea0003800000 */
.L_x_10002:
        /* <DEDUP_REMOVED lines=8> */
[----:B------:R-:W-:Y:S01]  /*6480*/  FSETP.GTU.FTZ.AND P1, PT, R104, R103, PT ;  /* 0x000000676800720b */ /* 0x000fe20003f3c000 */
[----:B------:R-:W-:Y:S01]  /*6490*/  FMUL.FTZ R83, R83, R108 ;  /* 0x0000006c53537220 */ /* 0x000fe20000410000 */
[----:B------:R-:W-:Y:S01]  /*64a0*/  SEL R105, RZ, 0x1, P2 ;  /* 0x00000001ff697807 */ /* 0x000fe20001000000 */
[----:B------:R-:W-:Y:S01]  /*64b0*/  IMAD.WIDE.U32 R108, R109, 0x10000, RZ ;  /* 0x000100006d6c7825 */ /* 0x000fe200078e00ff */
[----:B------:R-:W-:Y:S02]  /*64c0*/  SEL R107, RZ, 0x1, P5 ;  /* 0x00000001ff6b7807 */ /* 0x000fe40002800000 */
[----:B------:R-:W-:Y:S01]  /*64d0*/  SEL R110, RZ, 0x100, P4 ;  /* 0x00000100ff6e7807 */ /* 0x000fe20002000000 */
[----:B------:R-:W-:Y:S01]  /*64e0*/  IMAD.WIDE.U32 R104, R105, 0x1000000, RZ ;  /* 0x0100000069687825 */ /* 0x000fe200078e00ff */
[----:B------:R-:W-:Y:S02]  /*64f0*/  SEL R111, RZ, 0x1000000, P1 ;  /* 0x01000000ff6f7807 */ /* 0x000fe40000800000 */
[----:B------:R-:W-:Y:S01]  /*6500*/  SEL R103, RZ, 0x1, P3 ;  /* 0x00000001ff677807 */ /* 0x000fe20001800000 */
[----:B------:R-:W-:Y:S01]  /*6510*/  IMAD.WIDE.U32 R106, R107, 0x100, RZ ;  /* 0x000001006b6a7825 */ /* 0x000fe200078e00ff */
[----:B------:R-:W-:-:S02]  /*6520*/  LOP3.LUT R111, R110, R111, R113, 0xfe, !PT ;  /* 0x0000006f6e6f7212 */ /* 0x000fc400078efe71 */
[----:B------:R-:W-:Y:S02]  /*6530*/  FSEL R83, R83, RZ, !P1 ;  /* 0x000000ff53537208 */ /* 0x000fe40004800000 */
[----:B------:R-:W-:Y:S02]  /*6540*/  LEA R110, P2, R94, UR10, 0x5 ;  /* 0x0000000a5e6e7c11 */ /* 0x000fe4000f8428ff */
[----:B------:R-:W-:Y:S01]  /*6550*/  LOP3.LUT R106, R106, R104, R108, 0xfe, !PT ;  /* 0x000000686a6a7212 */ /* 0x000fe200078efe6c */
[----:B------:R-:W-:Y:S01]  /*6560*/  @P0 FADD.FTZ R83, R67, R83 ;  /* 0x0000005343530221 */ /* 0x000fe20000010000 */
[----:B------:R-:W-:Y:S02]  /*6570*/  SEL R95, RZ, 0x1, P6 ;  /* 0x00000001ff5f7807 */ /* 0x000fe40003000000 */
[----:B------:R-:W-:Y:S02]  /*6580*/  LOP3.LUT R103, R105, R111, R103, 0xfe, !PT ;  /* 0x0000006f69677212 */ /* 0x000fe400078efe67 */
[----:B------:R-:W-:-:S02]  /*6590*/  LEA R104, P1, R94, UR12, 0x3 ;  /* 0x0000000c5e687c11 */ /* 0x000fc4000f8218ff */
[----:B------:R-:W-:Y:S02]  /*65a0*/  LEA.HI.X R111, R94, UR11, RZ, 0x5, P2 ;  /* 0x0000000b5e6f7c11 */ /* 0x000fe400090f2cff */
[----:B------:R-:W-:Y:S02]  /*65b0*/  LOP3.LUT R106, R106, R95, RZ, 0xfc, !PT ;  /* 0x0000005f6a6a7212 */ /* 0x000fe400078efcff */
[C---:B------:R-:W-:Y:S01]  /*65c0*/  LEA.HI.X R105, R94.reuse, UR13, RZ, 0x3, P1 ;  /* 0x0000000d5e697c11 */ /* 0x040fe200088f1cff */
[----:B------:R2:W-:Y:S01]  /*65d0*/  STG.E.128 desc[UR4][R110.64], R76 ;  /* 0x0000004c6e007986 */ /* 0x0005e2000c101d04 */
[----:B------:R-:W-:Y:S01]  /*65e0*/  LOP3.LUT R107, R107, R103, R109, 0xfe, !PT ;  /* 0x000000676b6b7212 */ /* 0x000fe200078efe6d */
[----:B------:R-:W-:Y:S02]  /*65f0*/  VIADD R94, R94, 0x80 ;  /* 0x000000805e5e7836 */ /* 0x000fe40000000000 */
[----:B------:R2:W-:Y:S04]  /*6600*/  STG.E.128 desc[UR4][R110.64+0x10], R80 ;  /* 0x000010506e007986 */ /* 0x0005e8000c101d04 */
[----:B------:R2:W-:Y:S02]  /*6610*/  STG.E.64 desc[UR4][R104.64], R106 ;  /* 0x0000006a68007986 */ /* 0x0005e4000c101b04 */
.L_x_9949:
[----:B------:R-:W-:Y:S05]  /*6620*/  BSYNC B0 ;  /* 0x0000000000007941 */ /* 0x000fea0003800000 */
.L_x_9948:
[----:B------:R-:W-:Y:S01]  /*6630*/  ISETP.NE.AND P0, PT, R0, RZ, PT ;  /* 0x000000ff0000720c */ /* 0x000fe20003f05270 */
[----:B------:R-:W-:-:S12]  /*6640*/  BSSY B0, `(.L_x_10006) ;  /* 0x00002ca000007945 */ /* 0x000fd80003800000 */
[----:B------:R-:W-:Y:S05]  /*6650*/  @!P0 BRA `(.L_x_10007) ;  /* 0x0000002c00208947 */ /* 0x000fea0003800000 */
[----:B------:R-:W3:Y:S08]  /*6660*/  LDC.64 R88, c[0x0][0x220] ;  /* 0x00008800ff587b82 */ /* 0x000ef00000000a00 */
[----:B------:R-:W4:Y:S01]  /*6670*/  LDC.64 R84, c[0x0][0x230] ;  /* 0x00008c00ff547b82 */ /* 0x000f220000000a00 */
[----:B---3--:R-:W-:-:S06]  /*6680*/  IMAD.WIDE.U32 R88, R94, 0x10, R88 ;  /* 0x000000105e587825 */ /* 0x008fcc00078e0058 */
[----:B------:R-:W5:Y:S01]  /*6690*/  LDG.E.128 R88, desc[UR4][R88.64] ;  /* 0x0000000458587981 */ /* 0x000f62000c1e1d00 */
[----:B----4-:R-:W-:-:S04]  /*66a0*/  ISETP.NE.U32.AND P0, PT, R84, RZ, PT ;  /* 0x000000ff5400720c */ /* 0x010fc80003f05070 */
[----:B------:R-:W-:-:S13]  /*66b0*/  ISETP.NE.AND.EX P0, PT, R85, RZ, PT, P0 ;  /* 0x000000ff5500720c */ /* 0x000fda0003f05300 */
[----:B------:R-:W-:-:S04]  /*66c0*/  @P0 LEA R86, P1, R94, R84, 0x5 ;  /* 0x000000545e560211 */ /* 0x000fc800078228ff */
[----:B------:R-:W-:-:S05]  /*66d0*/  @P0 LEA.HI.X R87, R94, R85, RZ, 0x5, P1 ;  /* 0x000000555e570211 */ /* 0x000fca00008f2cff */
[----:B------:R3:W5:Y:S04]  /*66e0*/  @P0 LDG.E.128 R60, desc[UR4][R86.64] ;  /* 0x00000004563c0981 */ /* 0x000768000c1e1d00 */
[----:B------:R3:W5:Y:S01]  /*66f0*/  @P0 LDG.E.128 R64, desc[UR4][R86.64+0x10] ;  /* 0x0000100456400981 */ /* 0x000762000c1e1d00 */
[C---:B------:R-:W-:Y:S01]  /*6700*/  ISETP.NE.AND P0, PT, R9.reuse, 0x1, PT ;  /* 0x000000010900780c */ /* 0x040fe20003f05270 */
[----:B------:R-:W-:Y:S01]  /*6710*/  BSSY B1, `(.L_x_10008) ;  /* 0x000000c000017945 */ /* 0x000fe20003800000 */
[----:B-12---:R-:W-:-:S11]  /*6720*/  IADD3 R104, R9, 0x1, RZ ;  /* 0x0000000109687810 */ /* 0x006fd60007ffe0ff */
[----:B---3--:R-:W-:Y:S05]  /*6730*/  @!P0 BRA `(.L_x_10009) ;  /* 0x0000000000208947 */ /* 0x008fea0003800000 */
        /* <DEDUP_REMOVED lines=8> */
.L_x_10009:
[----:B------:R-:W-:-:S07]  /*67c0*/  MOV R86, R8 ;  /* 0x0000000800567202 */ /* 0x000fce0000000f00 */
.L_x_10010:
[----:B------:R-:W-:Y:S05]  /*67d0*/  BSYNC B1 ;  /* 0x0000000000017941 */ /* 0x000fea0003800000 */
.L_x_10008:
        /* <DEDUP_REMOVED lines=16> */
.L_x_10014:
[----:B------:R-:W-:Y:S05]  /*68e0*/  BSYNC B2 ;  /* 0x0000000000027941 */ /* 0x000fea0003800000 */
.L_x_10013:
        /* <DEDUP_REMOVED lines=43> */
.L_x_10012:
[----:B------:R-:W-:Y:S05]  /*6ba0*/  BSYNC B1 ;  /* 0x0000000000017941 */ /* 0x000fea0003800000 */
.L_x_10011:
        /* <DEDUP_REMOVED lines=27> */
.L_x_10016:
[----:B------:R-:W-:-:S07]  /*6d60*/  MOV R85, R8 ;  /* 0x0000000800557202 */ /* 0x000fce0000000f00 */
.L_x_10017:
[----:B------:R-:W-:Y:S05]  /*6d70*/  BSYNC B1 ;  /* 0x0000000000017941 */ /* 0x000fea0003800000 */
.L_x_10015:
        /* <DEDUP_REMOVED lines=16> */
.L_x_10021:
[----:B------:R-:W-:Y:S05]  /*6e80*/  BSYNC B2 ;  /* 0x0000000000027941 */ /* 0x000fea0003800000 */
.L_x_10020:
        /* <DEDUP_REMOVED lines=43> */
.L_x_10019:
[----:B------:R-:W-:Y:S05]  /*7140*/  BSYNC B1 ;  /* 0x0000000000017941 */ /* 0x000fea0003800000 */
.L_x_10018:
        /* <DEDUP_REMOVED lines=21> */
.L_x_10023:
[----:B------:R-:W-:-:S07]  /*72a0*/  IMAD.MOV.U32 R88, RZ, RZ, R8 ;  /* 0x000000ffff587224 */ /* 0x000fce00078e0008 */
.L_x_10024:
[----:B------:R-:W-:Y:S05]  /*72b0*/  BSYNC B1 ;  /* 0x0000000000017941 */ /* 0x000fea0003800000 */
.L_x_10022:
        /* <DEDUP_REMOVED lines=16> */
.L_x_10028:
[----:B------:R-:W-:Y:S05]  /*73c0*/  BSYNC B2 ;  /* 0x0000000000027941 */ /* 0x000fea0003800000 */
.L_x_10027:
        /* <DEDUP_REMOVED lines=43> */
.L_x_10026:
[----:B------:R-:W-:Y:S05]  /*7680*/  BSYNC B1 ;  /* 0x0000000000017941 */ /* 0x000fea0003800000 */
.L_x_10025:
        /* <DEDUP_REMOVED lines=21> */
.L_x_10030:
[----:B------:R-:W-:-:S07]  /*77e0*/  MOV R106, R8 ;  /* 0x00000008006a7202 */ /* 0x000fce0000000f00 */
.L_x_10031:
[----:B------:R-:W-:Y:S05]  /*77f0*/  BSYNC B1 ;  /* 0x0000000000017941 */ /* 0x000fea0003800000 */
.L_x_10029:
        /* <DEDUP_REMOVED lines=16> */
.L_x_10035:
[----:B------:R-:W-:Y:S05]  /*7900*/  BSYNC B2 ;  /* 0x0000000000027941 */ /* 0x000fea0003800000 */
.L_x_10034:
        /* <DEDUP_REMOVED lines=43> */
.L_x_10033:
[----:B------:R-:W-:Y:S05]  /*7bc0*/  BSYNC B1 ;  /* 0x0000000000017941 */ /* 0x000fea0003800000 */
.L_x_10032:
        /* <DEDUP_REMOVED lines=20> */
.L_x_10037:
[----:B------:R-:W-:-:S07]  /*7d10*/  IMAD.MOV.U32 R106, RZ, RZ, R8 ;  /* 0x000000ffff6a7224 */ /* 0x000fce00078e0008 */
.L_x_10038:
[----:B------:R-:W-:Y:S05]  /*7d20*/  BSYNC B1 ;  /* 0x0000000000017941 */ /* 0x000fea0003800000 */
.L_x_10036:
        /* <DEDUP_REMOVED lines=16> */
.L_x_10042:
[----:B------:R-:W-:Y:S05]  /*7e30*/  BSYNC B2 ;  /* 0x0000000000027941 */ /* 0x000fea0003800000 */
.L_x_10041:
        /* <DEDUP_REMOVED lines=43> */
.L_x_10040:
[----:B------:R-:W-:Y:S05]  /*80f0*/  BSYNC B1 ;  /* 0x0000000000017941 */ /* 0x000fea0003800000 */
.L_x_10039:
        /* <DEDUP_REMOVED lines=21> */
.L_x_10044:
[----:B------:R-:W-:-:S07]  /*8250*/  MOV R89, R8 ;  /* 0x0000000800597202 */ /* 0x000fce0000000f00 */
.L_x_10045:
[----:B------:R-:W-:Y:S05]  /*8260*/  BSYNC B1 ;  /* 0x0000000000017941 */ /* 0x000fea0003800000 */
.L_x_10043:
        /* <DEDUP_REMOVED lines=16> */
.L_x_10049:
[----:B------:R-:W-:Y:S05]  /*8370*/  BSYNC B2 ;  /* 0x0000000000027941 */ /* 0x000fea0003800000 */
.L_x_10048:
        /* <DEDUP_REMOVED lines=43> */
.L_x_10047:
[----:B------:R-:W-:Y:S05]  /*8630*/  BSYNC B1 ;  /* 0x0000000000017941 */ /* 0x000fea0003800000 */
.L_x_10046:
        /* <DEDUP_REMOVED lines=20> */
.L_x_10051:
[----:B------:R-:W-:-:S07]  /*8780*/  IMAD.MOV.U32 R90, RZ, RZ, R8 ;  /* 0x000000ffff5a7224 */ /* 0x000fce00078e0008 */
.L_x_10052:
[----:B------:R-:W-:Y:S05]  /*8790*/  BSYNC B1 ;  /* 0x0000000000017941 */ /* 0x000fea0003800000 */
.L_x_10050:
        /* <DEDUP_REMOVED lines=16> */
.L_x_10056:
[----:B------:R-:W-:Y:S05]  /*88a0*/  BSYNC B2 ;  /* 0x0000000000027941 */ /* 0x000fea0003800000 */
.L_x_10055:
        /* <DEDUP_REMOVED lines=43> */
.L_x_10054:
[----:B------:R-:W-:Y:S05]  /*8b60*/  BSYNC B1 ;  /* 0x0000000000017941 */ /* 0x000fea0003800000 */
.L_x_10053:
        /* <DEDUP_REMOVED lines=21> */
.L_x_10058:
[----:B------:R-:W-:-:S07]  /*8cc0*/  MOV R111, R8 ;  /* 0x00000008006f7202 */ /* 0x000fce0000000f00 */
.L_x_10059:
[----:B------:R-:W-:Y:S05]  /*8cd0*/  BSYNC B1 ;  /* 0x0000000000017941 */ /* 0x000fea0003800000 */
.L_x_10057:
        /* <DEDUP_REMOVED lines=18> */
.L_x_10063:
[----:B------:R-:W-:Y:S05]  /*8e00*/  BSYNC B2 ;  /* 0x0000000000027941 */ /* 0x000fea0003800000 */
.L_x_10062:
        /* <DEDUP_REMOVED lines=43> */
.L_x_10061:
[----:B------:R-:W-:Y:S05]  /*90c0*/  BSYNC B1 ;  /* 0x0000000000017941 */ /* 0x000fea0003800000 */
.L_x_10060:
        /* <DEDUP_REMOVED lines=28> */
[----:B------:R-:W-:Y:S01]  /*9290*/  LEA.HI.X R107, R94, UR13, RZ, 0x3, P1 ;  /* 0x0000000d5e6b7c11 */ /* 0x000fe200088f1cff */
[----:B------:R3:W-:Y:S01]  /*92a0*/  STG.E.128 desc[UR4][R110.64], R84 ;  /* 0x000000546e007986 */ /* 0x0007e2000c101d04 */
[----:B------:R-:W-:-:S03]  /*92b0*/  LOP3.LUT R105, R105, R93, R109, 0xfe, !PT ;  /* 0x0000005d69697212 */ /* 0x000fc600078efe6d */
[----:B------:R3:W-:Y:S04]  /*92c0*/  STG.E.128 desc[UR4][R110.64+0x10], R88 ;  /* 0x000010586e007986 */ /* 0x0007e8000c101d04 */
[----:B------:R3:W-:Y:S02]  /*92d0*/  STG.E.64 desc[UR4][R106.64], R104 ;  /* 0x000000686a007986 */ /* 0x0007e4000c101b04 */
.L_x_10007:
[----:B------:R-:W-:Y:S05]  /*92e0*/  BSYNC B0 ;  /* 0x0000000000007941 */ /* 0x000fea0003800000 */
.L_x_10006:
[----:B------:R-:W-:Y:S01]  /*92f0*/  FADD.FTZ R94, RZ, R68 ;  /* 0x00000044ff5e7221 */ /* 0x000fe20000010000 */
        /* <DEDUP_REMOVED lines=29> */
[----:B-123--:R-:W-:Y:S02]  /*94d0*/  FADD.FTZ R105, R89, R92 ;  /* 0x0000005c59697221 */ /* 0x00efe40000010000 */
[----:B------:R-:W-:Y:S02]  /*94e0*/  @!P1 VIADD R93, R93, 0x4 ;  /* 0x000000045d5d9836 */ /* 0x000fe40000000000 */
        /* <DEDUP_REMOVED lines=72> */
.L_x_10082:
[----:B------:R-:W2:Y:S01]  /*9970*/  @!P3 S2R R103, SR_CgaCtaId ;  /* 0x000000000067b919 */ /* 0x000ea20000008800 */
[----:B------:R-:W-:Y:S01]  /*9980*/  @!P3 MOV R92, 0x400 ;  /* 0x00000400005cb802 */ /* 0x000fe20000000f00 */
[----:B------:R-:W-:Y:S05]  /*9990*/  WARPSYNC.ALL ;  /* 0x0000000000007948 */ /* 0x000fea0003800000 */
[----:B------:R-:W-:Y:S01]  /*99a0*/  LOP3.LUT R104, R95, 0x3, RZ, 0xc0, !PT ;  /* 0x000000035f687812 */ /* 0x000fe200078ec0ff */
[----:B-1----:R-:W-:Y:S01]  /*99b0*/  FADD.FTZ R95, R106, R107 ;  /* 0x0000006b6a5f7221 */ /* 0x002fe20000010000 */
[----:B0-----:R-:W-:-:S04]  /*99c0*/  LOP3.LUT R106, R101, 0x1f, RZ, 0xc0, !PT ;  /* 0x0000001f656a7812 */ /* 0x001fc800078ec0ff */
[----:B------:R-:W-:Y:S02]  /*99d0*/  ISETP.GT.U32.AND P0, PT, R106, 0x3, PT ;  /* 0x000000036a00780c */ /* 0x000fe40003f04070 */
[----:B--2---:R-:W-:Y:S02]  /*99e0*/  @!P3 LEA R103, R103, R92, 0x18 ;  /* 0x0000005c6767b211 */ /* 0x004fe400078ec0ff */
[----:B------:R-:W-:-:S05]  /*99f0*/  @!P3 IADD3 R92, R93, R104, RZ ;  /* 0x000000685d5cb210 */ /* 0x000fca0007ffe0ff */
[----:B------:R-:W-:-:S05]  /*9a00*/  @!P3 IMAD R92, R92, 0x8, R103 ;  /* 0x000000085c5cb824 */ /* 0x000fca00078e0267 */
[----:B------:R0:W-:Y:S02]  /*9a10*/  @!P3 STS.64 [R92], R94 ;  /* 0x0000005e5c00b388 */ /* 0x0001e40000000a00 */
[----:B0-----:R-:W0:Y:S01]  /*9a20*/  @!P0 S2R R95, SR_CgaCtaId ;  /* 0x00000000005f8919 */ /* 0x001e220000008800 */
[----:B------:R-:W-:Y:S01]  /*9a30*/  @!P0 MOV R92, 0x400 ;  /* 0x00000400005c8802 */ /* 0x000fe20000000f00 */
[----:B------:R-:W-:Y:S01]  /*9a40*/  BSSY B0, `(.L_x_10065) ;  /* 0x000005d000007945 */ /* 0x000fe20003800000 */
[----:B------:R-:W-:Y:S01]  /*9a50*/  @!P0 IADD3 R106, R93, R106, RZ ;  /* 0x0000006a5d6a8210 */ /* 0x000fe20007ffe0ff */
[----:B------:R-:W-:Y:S01]  /*9a60*/  BAR.SYNC.DEFER_BLOCKING 0x0 ;  /* 0x0000000000007b1d */ /* 0x000fe20000010000 */
[----:B------:R-:W-:Y:S02]  /*9a70*/  PLOP3.LUT P2, PT, PT, PT, UP1, 0x40, 0x0 ;  /* 0x000000000000781c */ /* 0x000fe40003f4e818 */
[----:B0-----:R-:W-:Y:S02]  /*9a80*/  @!P0 LEA R95, R95, R92, 0x18 ;  /* 0x0000005c5f5f8211 */ /* 0x001fe400078ec0ff */
[----:B------:R-:W-:-:S03]  /*9a90*/  CS2R R92, SRZ ;  /* 0x00000000005c7805 */ /* 0x000fc6000001ff00 */
[----:B------:R-:W-:Y:S01]  /*9aa0*/  @!P0 IMAD R106, R106, 0x8, R95 ;  /* 0x000000086a6a8824 */ /* 0x000fe200078e025f */
[----:B------:R-:W-:-:S04]  /*9ab0*/  HFMA2.MMA R95, -RZ, RZ, 0, 0 ;  /* 0x00000000ff5f7435 */ /* 0x000fc800000001ff */
[----:B------:R0:W-:Y:S02]  /*9ac0*/  @!P0 LDS.64 R92, [R106] ;  /* 0x000000006a5c8984 */ /* 0x0001e40000000a00 */
[----:B------:R-:W-:Y:S01]  /*9ad0*/  @!P0 IMAD.MOV.U32 R95, RZ, RZ, R4 ;  /* 0x000000ffff5f8224 */ /* 0x000fe200078e0004 */
[----:B------:R-:W-:-:S04]  /*9ae0*/  LOP3.LUT P0, RZ, R104, 0x1f, R101, 0xf8, !PT ;  /* 0x0000001f68ff7812 */ /* 0x000fc8000780f865 */
        /* <DEDUP_REMOVED lines=32> */
[----:B------:R-:W-:-:S03]  /*9cf0*/  FMUL.FTZ R93, R93, R114 ;  /* 0x000000725d5d7220 */ /* 0x000fc60000410000 */
[----:B------:R-:W1:Y:S01]  /*9d00*/  SHFL.IDX PT, R107, R107, RZ, 0x1f ;  /* 0x00001fff6b6b7589 */ /* 0x000e6200000e0000 */
[----:B------:R-:W-:-:S03]  /*9d10*/  FFMA.FTZ R106, R105, R93, R106 ;  /* 0x0000005d696a7223 */ /* 0x000fc6000001006a */
[----:B------:R-:W2:Y:S03]  /*9d20*/  LDC R105, c[0x0][0x2d8] ;  /* 0x0000b600ff697b82 */ /* 0x000ea60000000800 */
[----:B------:R-:W2:Y:S05]  /*9d30*/  SHFL.IDX PT, R106, R106, RZ, 0x1f ;  /* 0x00001fff6a6a7589 */ /* 0x000eaa00000e0000 */
[----:B------:R-:W3:Y:S01]  /*9d40*/  @!P0 LDC.64 R92, c[0x0][0x258] ;  /* 0x00009600ff5c8b82 */ /* 0x000ee20000000a00 */
[----:B0-----:R-:W-:-:S04]  /*9d50*/  @!P0 IMAD.WIDE R94, R96, 0x4, R94 ;  /* 0x00000004605e8825 */ /* 0x001fc800078e025e */
[----:B-1----:R-:W-:Y:S01]  /*9d60*/  FMUL.FTZ R103, R107, R107 ;  /* 0x0000006b6b677220 */ /* 0x002fe20000410000 */
[----:B------:R0:W-:Y:S04]  /*9d70*/  @!P0 STG.E desc[UR4][R94.64], R107 ;  /* 0x0000006b5e008986 */ /* 0x0001e8000c101904 */
[----:B------:R-:W-:Y:S01]  /*9d80*/  FSEL R104, R103, RZ, !P2 ;  /* 0x000000ff67687208 */ /* 0x000fe20005000000 */
[----:B--2---:R-:W-:Y:S01]  /*9d90*/  FFMA.FTZ R103, R106, UR14, R105 ;  /* 0x0000000e6a677c23 */ /* 0x004fe20008010069 */
[----:B------:R-:W-:-:S03]  /*9da0*/  PLOP3.LUT P2, PT, PT, PT, UP1, 0x40, 0x0 ;  /* 0x000000000000781c */ /* 0x000fc60003f4e818 */
        /* <DEDUP_REMOVED lines=38> */
.L_x_10066:
[----:B------:R-:W-:Y:S05]  /*a010*/  BSYNC B0 ;  /* 0x0000000000007941 */ /* 0x000fea0003800000 */
.L_x_10065:
        /* <DEDUP_REMOVED lines=35> */
.L_x_10068:
[----:B------:R-:W-:Y:S05]  /*a250*/  BSYNC B0 ;  /* 0x0000000000007941 */ /* 0x000fea0003800000 */
.L_x_10067:
        /* <DEDUP_REMOVED lines=34> */
.L_x_10070:
[----:B------:R-:W-:Y:S05]  /*a480*/  BSYNC B0 ;  /* 0x0000000000007941 */ /* 0x000fea0003800000 */
.L_x_10069:
[----:B------:R-:W-:Y:S02]  /*a490*/  IADD3 R96, R96, UR16, RZ ;  /* 0x0000001060607c10 */ /* 0x000fe4000fffe0ff */
[----:B0123--:R-:W-:Y:S02]  /*a4a0*/  SEL R92, RZ, 0x1, P1 ;  /* 0x00000001ff5c7807 */ /* 0x00ffe40000800000 */
[----:B------:R-:W-:-:S13]  /*a4b0*/  ISETP.GE.AND P0, PT, R96, UR17, PT ;  /* 0x0000001160007c0c */ /* 0x000fda000bf06270 */
[----:B------:R-:W-:Y:S05]  /*a4c0*/  @!P0 BRA `(.L_x_10071) ;  /* 0xffffff6400b48947 */ /* 0x000fea000383ffff */
[----:B------:R-:W-:Y:S05]  /*a4d0*/  EXIT ;  /* 0x000000000000794d */ /* 0x000fea0003800000 */
.L_x_10064:
[----:B------:R-:W-:Y:S01]  /*a4e0*/  IMAD.MOV.U32 R111, RZ, RZ, R103 ;  /* 0x000000ffff6f7224 */ /* 0x000fe200078e0067 */
[----:B------:R-:W-:Y:S01]  /*a4f0*/  MOV R110, 0x1 ;  /* 0x00000001006e7802 */ /* 0x000fe20000000f00 */
[----:B------:R-:W-:Y:S01]  /*a500*/  IMAD.MOV.U32 R113, RZ, RZ, 0x1f ;  /* 0x0000001fff717424 */ /* 0x000fe200078e00ff */
[----:B------:R-:W-:-:S07]  /*a510*/  MOV R108, 0xffffffff ;  /* 0xffffffff006c7802 */ /* 0x000fce0000000f00 */
[----:B0----5:R-:W-:Y:S05]  /*a520*/  WARPSYNC.COLLECTIVE R108, `(.L_x_10072) ;  /* 0x000000006c087348 */ /* 0x021fea0003c00000 */
[----:B------:R1:W2:Y:S02]  /*a530*/  SHFL.BFLY P4, R109, R111, R110, R113 ;  /* 0x0c00006e6f6d7389 */ /* 0x0002a40000080071 */
[----:B012--5:R-:W-:Y:S01]  /*a540*/  ENDCOLLECTIVE ;  /* 0x000000000000791b */ /* 0x027fe20003800000 */
.L_x_10072:
[----:B------:R-:W-:Y:S02]  /*a550*/  IMAD.MOV.U32 R110, RZ, RZ, 0x2 ;  /* 0x00000002ff6e7424 */ /* 0x000fe400078e00ff */
[----:B------:R-:W-:-:S04]  /*a560*/  IMAD.MOV.U32 R92, RZ, RZ, R109 ;  /* 0x000000ffff5c7224 */ /* 0x000fc800078e006d */
[----:B------:R-:W-:-:S05]  /*a570*/  FADD.FTZ R104, R103, R92 ;  /* 0x0000005c67687221 */ /* 0x000fca0000010000 */
[----:B------:R-:W-:-:S07]  /*a580*/  MOV R111, R104 ;  /* 0x00000068006f7202 */ /* 0x000fce0000000f00 */
[----:B------:R-:W-:Y:S05]  /*a590*/  WARPSYNC.COLLECTIVE R108, `(.L_x_10073) ;  /* 0x000000006c087348 */ /* 0x000fea0003c00000 */
[----:B------:R0:W1:Y:S02]  /*a5a0*/  SHFL.BFLY P4, R109, R111, R110, R113 ;  /* 0x0c00006e6f6d7389 */ /* 0x0000640000080071 */
[----:B01----:R-:W-:Y:S01]  /*a5b0*/  ENDCOLLECTIVE ;  /* 0x000000000000791b */ /* 0x003fe20003800000 */
.L_x_10073:
[----:B------:R-:W-:Y:S01]  /*a5c0*/  HFMA2.MMA R110, -RZ, RZ, 0, 2.384185791015625e-07 ;  /* 0x00000004ff6e7435 */ /* 0x000fe200000001ff */
[----:B------:R-:W-:-:S05]  /*a5d0*/  MOV R105, R109 ;  /* 0x0000006d00697202 */ /* 0x000fca0000000f00 */
[----:B------:R-:W-:-:S04]  /*a5e0*/  FADD.FTZ R105, R104, R105 ;  /* 0x0000006968697221 */ /* 0x000fc80000010000 */
[----:B------:R-:W-:-:S07]  /*a5f0*/  IMAD.MOV.U32 R111, RZ, RZ, R105 ;  /* 0x000000ffff6f7224 */ /* 0x000fce00078e0069 */
[----:B------:R-:W-:Y:S05]  /*a600*/  WARPSYNC.COLLECTIVE R108, `(.L_x_10074) ;  /* 0x000000006c087348 */ /* 0x000fea0003c00000 */
[----:B------:R0:W1:Y:S02]  /*a610*/  SHFL.BFLY P4, R109, R111, R110, R113 ;  /* 0x0c00006e6f6d7389 */ /* 0x0000640000080071 */
[----:B01----:R-:W-:Y:S01]  /*a620*/  ENDCOLLECTIVE ;  /* 0x000000000000791b */ /* 0x003fe20003800000 */
.L_x_10074:
[----:B------:R-:W-:Y:S02]  /*a630*/  IMAD.MOV.U32 R110, RZ, RZ, 0x8 ;  /* 0x00000008ff6e7424 */ /* 0x000fe400078e00ff */
[----:B------:R-:W-:-:S04]  /*a640*/  IMAD.MOV.U32 R92, RZ, RZ, R109 ;  /* 0x000000ffff5c7224 */ /* 0x000fc800078e006d */
[----:B------:R-:W-:-:S05]  /*a650*/  FADD.FTZ R106, R105, R92 ;  /* 0x0000005c696a7221 */ /* 0x000fca0000010000 */
[----:B------:R-:W-:-:S07]  /*a660*/  MOV R111, R106 ;  /* 0x0000006a006f7202 */ /* 0x000fce0000000f00 */
[----:B------:R-:W-:Y:S05]  /*a670*/  WARPSYNC.COLLECTIVE R108, `(.L_x_10075) ;  /* 0x000000006c087348 */ /* 0x000fea0003c00000 */
[----:B------:R0:W1:Y:S02]  /*a680*/  SHFL.BFLY P4, R109, R111, R110, R113 ;  /* 0x0c00006e6f6d7389 */ /* 0x0000640000080071 */
[----:B01----:R-:W-:Y:S01]  /*a690*/  ENDCOLLECTIVE ;  /* 0x000000000000791b */ /* 0x003fe20003800000 */
.L_x_10075:
[----:B------:R-:W-:Y:S01]  /*a6a0*/  HFMA2.MMA R110, -RZ, RZ, 0, 9.5367431640625e-07 ;  /* 0x00000010ff6e7435 */ /* 0x000fe200000001ff */
[----:B------:R-:W-:-:S05]  /*a6b0*/  MOV R107, R109 ;  /* 0x0000006d006b7202 */ /* 0x000fca0000000f00 */
[----:B------:R-:W-:-:S04]  /*a6c0*/  FADD.FTZ R107, R106, R107 ;  /* 0x0000006b6a6b7221 */ /* 0x000fc80000010000 */
[----:B------:R-:W-:-:S07]  /*a6d0*/  IMAD.MOV.U32 R111, RZ, RZ, R107 ;  /* 0x000000ffff6f7224 */ /* 0x000fce00078e006b */
[----:B------:R-:W-:Y:S05]  /*a6e0*/  WARPSYNC.COLLECTIVE R108, `(.L_x_10076) ;  /* 0x000000006c087348 */ /* 0x000fea0003c00000 */
[----:B------:R0:W1:Y:S02]  /*a6f0*/  SHFL.BFLY P4, R109, R111, R110, R113 ;  /* 0x0c00006e6f6d7389 */ /* 0x0000640000080071 */
[----:B01----:R-:W-:Y:S01]  /*a700*/  ENDCOLLECTIVE ;  /* 0x000000000000791b */ /* 0x003fe20003800000 */
.L_x_10076:
        /* <DEDUP_REMOVED lines=57> */
.L_x_10077:
[----:B------:R-:W-:Y:S01]  /*aaa0*/  HFMA2.MMA R110, -RZ, RZ, 0, 1.1920928955078125e-07 ;  /* 0x00000002ff6e7435 */ /* 0x000fe200000001ff */
[----:B------:R-:W-:-:S05]  /*aab0*/  MOV R103, R109 ;  /* 0x0000006d00677202 */ /* 0x000fca0000000f00 */
[----:B------:R-:W-:-:S04]  /*aac0*/  FADD.FTZ R103, R92, R103 ;  /* 0x000000675c677221 */ /* 0x000fc80000010000 */
[----:B------:R-:W-:-:S07]  /*aad0*/  IMAD.MOV.U32 R111, RZ, RZ, R103 ;  /* 0x000000ffff6f7224 */ /* 0x000fce00078e0067 */
[----:B------:R-:W-:Y:S05]  /*aae0*/  WARPSYNC.COLLECTIVE R108, `(.L_x_10078) ;  /* 0x000000006c087348 */ /* 0x000fea0003c00000 */
[----:B------:R0:W1:Y:S02]  /*aaf0*/  SHFL.BFLY P4, R109, R111, R110, R113 ;  /* 0x0c00006e6f6d7389 */ /* 0x0000640000080071 */
[----:B01----:R-:W-:Y:S01]  /*ab00*/  ENDCOLLECTIVE ;  /* 0x000000000000791b */ /* 0x003fe20003800000 */
.L_x_10078:
[----:B------:R-:W-:Y:S02]  /*ab10*/  IMAD.MOV.U32 R110, RZ, RZ, 0x4 ;  /* 0x00000004ff6e7424 */ /* 0x000fe400078e00ff */
[----:B------:R-:W-:-:S04]  /*ab20*/  IMAD.MOV.U32 R104, RZ, RZ, R109 ;  /* 0x000000ffff687224 */ /* 0x000fc800078e006d */
[----:B------:R-:W-:-:S05]  /*ab30*/  FADD.FTZ R104, R103, R104 ;  /* 0x0000006867687221 */ /* 0x000fca0000010000 */
[----:B------:R-:W-:-:S07]  /*ab40*/  MOV R111, R104 ;  /* 0x00000068006f7202 */ /* 0x000fce0000000f00 */
[----:B------:R-:W-:Y:S05]  /*ab50*/  WARPSYNC.COLLECTIVE R108, `(.L_x_10079) ;  /* 0x000000006c087348 */ /* 0x000fea0003c00000 */
[----:B------:R0:W1:Y:S02]  /*ab60*/  SHFL.BFLY P4, R109, R111, R110, R113 ;  /* 0x0c00006e6f6d7389 */ /* 0x0000640000080071 */
[----:B01----:R-:W-:Y:S01]  /*ab70*/  ENDCOLLECTIVE ;  /* 0x000000000000791b */ /* 0x003fe20003800000 */
.L_x_10079:
[----:B------:R-:W-:Y:S01]  /*ab80*/  HFMA2.MMA R110, -RZ, RZ, 0, 4.76837158203125e-07 ;  /* 0x00000008ff6e7435 */ /* 0x000fe200000001ff */
[----:B------:R-:W-:-:S05]  /*ab90*/  MOV R105, R109 ;  /* 0x0000006d00697202 */ /* 0x000fca0000000f00 */
[----:B------:R-:W-:-:S04]  /*aba0*/  FADD.FTZ R105, R104, R105 ;  /* 0x0000006968697221 */ /* 0x000fc80000010000 */
[----:B------:R-:W-:-:S07]  /*abb0*/  IMAD.MOV.U32 R111, RZ, RZ, R105 ;  /* 0x000000ffff6f7224 */ /* 0x000fce00078e0069 */
[----:B------:R-:W-:Y:S05]  /*abc0*/  WARPSYNC.COLLECTIVE R108, `(.L_x_10080) ;  /* 0x000000006c087348 */ /* 0x000fea0003c00000 */
[----:B------:R0:W1:Y:S02]  /*abd0*/  SHFL.BFLY P4, R109, R111, R110, R113 ;  /* 0x0c00006e6f6d7389 */ /* 0x0000640000080071 */
[----:B01----:R-:W-:Y:S01]  /*abe0*/  ENDCOLLECTIVE ;  /* 0x000000000000791b */ /* 0x003fe20003800000 */
.L_x_10080:
[----:B------:R-:W-:Y:S02]  /*abf0*/  IMAD.MOV.U32 R110, RZ, RZ, 0x10 ;  /* 0x00000010ff6e7424 */ /* 0x000fe400078e00ff */
[----:B------:R-:W-:-:S04]  /*ac00*/  IMAD.MOV.U32 R106, RZ, RZ, R109 ;  /* 0x000000ffff6a7224 */ /* 0x000fc800078e006d */
[----:B------:R-:W-:-:S05]  /*ac10*/  FADD.FTZ R106, R105, R106 ;  /* 0x0000006a696a7221 */ /* 0x000fca0000010000 */
[----:B------:R-:W-:-:S07]  /*ac20*/  MOV R111, R106 ;  /* 0x0000006a006f7202 */ /* 0x000fce0000000f00 */
[----:B------:R-:W-:Y:S05]  /*ac30*/  WARPSYNC.COLLECTIVE R108, `(.L_x_10081) ;  /* 0x000000006c087348 */ /* 0x000fea0003c00000 */
[----:B------:R0:W1:Y:S02]  /*ac40*/  SHFL.BFLY P4, R109, R111, R110, R113 ;  /* 0x0c00006e6f6d7389 */ /* 0x0000640000080071 */
[----:B01----:R-:W-:Y:S01]  /*ac50*/  ENDCOLLECTIVE ;  /* 0x000000000000791b */ /* 0x003fe20003800000 */
.L_x_10081:
[----:B------:R-:W-:Y:S01]  /*ac60*/  MOV R107, R109 ;  /* 0x0000006d006b7202 */ /* 0x000fe20000000f00 */
[----:B------:R-:W-:Y:S06]  /*ac70*/  BRA `(.L_x_10082) ;  /* 0xffffffec003c7947 */ /* 0x000fec000383ffff */
.L_x_10083:
        /* <DEDUP_REMOVED lines=16> */
.L_x_23280:


//--------------------- .text._ZN10layer_norm13ln_fwd_kernelINS_13Kernel_traitsIf13__nv_bfloat16fS2_fjLj3072ELj1ELj1ELj4ELj16ENS_18Kernel_traits_baseILj3072EfS2_fS2_fjLj128EEEEELb1ELb0ELb0ELb1EEEvNS_9FwdParamsE --------------------------
	.section	.text._ZN10layer_norm13ln_fwd_kernelINS_13Kernel_traitsIf13__nv_bfloat16fS2_fjLj3072ELj1ELj1ELj4ELj16ENS_18Kernel_traits_baseILj3072EfS2_fS2_fjLj128EEEEELb1ELb0ELb0ELb1EEEvNS_9FwdParamsE,"ax",@progbits
	.align	128
        .global         _ZN10layer_norm13ln_fwd_kernelINS_13Kernel_traitsIf13__nv_bfloat16fS2_fjLj3072ELj1ELj1ELj4ELj16ENS_18Kernel_traits_baseILj3072EfS2_fS2_fjLj128EEEEELb1ELb0ELb0ELb1EEEvNS_9FwdParamsE
        .type           _ZN10layer_norm13ln_fwd_kernelINS_13Kernel_traitsIf13__nv_bfloat16fS2_fjLj3072ELj1ELj1ELj4ELj16ENS_18Kernel_traits_baseILj3072EfS2_fS2_fjLj128EEEEELb1ELb0ELb0ELb1EEEvNS_9FwdParamsE,@function
        .size           _ZN10layer_norm13ln_fwd_kernelINS_13Kernel_traitsIf13__nv_bfloat16fS2_fjLj3072ELj1ELj1ELj4ELj16ENS_18Kernel_traits_baseILj3072EfS2_fS2_fjLj128EEEEELb1ELb0ELb0ELb1EEEvNS_9FwdParamsE,(.L_x_23281 - _ZN10layer_norm13ln_fwd_kernelINS_13Kernel_traitsIf13__nv_bfloat16fS2_fjLj3072ELj1ELj1ELj4ELj16ENS_18Kernel_traits_baseILj3072EfS2_fS2_fjLj128EEEEELb1ELb0ELb0ELb1EEEvNS_9FwdParamsE)
        .other          _ZN10layer_norm13ln_fwd_kernelINS_13Kernel_traitsIf13__nv_bfloat16fS2_fjLj3072ELj1ELj1ELj4ELj16ENS_18Kernel_traits_baseILj3072EfS2_fS2_fjLj128EEEEELb1ELb0ELb0ELb1EEEvNS_9FwdParamsE,@"STO_CUDA_ENTRY STV_DEFAULT"
_ZN10layer_norm13ln_fwd_kernelINS_13Kernel_traitsIf13__nv_bfloat16fS2_fjLj3072ELj1ELj1ELj4ELj16ENS_18Kernel_traits_baseILj3072EfS2_fS2_fjLj128EEEEELb1ELb0ELb0ELb1EEEvNS_9FwdParamsE:
.text._ZN10layer_norm13ln_fwd_kernelINS_13Kernel_traitsIf13__nv_bfloat16fS2_fjLj3072ELj1ELj1ELj4ELj16ENS_18Kernel_traits_baseILj3072EfS2_fS2_fjLj128EEEEELb1ELb0ELb0ELb1EEEvNS_9FwdParamsE:
        /* <DEDUP_REMOVED lines=8> */
[----:B------:R-:W0:Y:S01]  /*0080*/  LDC R7, c[0x0][0x2ec] ;  /* 0x0000bb00ff077b82 */ /* 0x000e220000000800 */
[----:B------:R-:W1:Y:S01]  /*0090*/  S2R R0, SR_TID.X ;  /* 0x0000000000007919 */ /* 0x000e620000002100 */
[----:B------:R-:W-:Y:S01]  /*00a0*/  ULDC.64 UR10, c[0x0][0x2c8] ;  /* 0x0000b200000a7ab9 */ /* 0x000fe20000000a00 */
[----:B------:R-:W-:Y:S01]  /*00b0*/  ULDC.64 UR12, c[0x0][0x260] ;  /* 0x00009800000c7ab9 */ /* 0x000fe20000000a00 */
[----:B------:R-:W-:-:S04]  /*00c0*/  ULDC UR9, c[0x0][0x214] ;  /* 0x0000850000097ab9 */ /* 0x000fc80000000800 */
[----:B------:R-:W2:Y:S01]  /*00d0*/  @P0 LDG.E.64 R2, desc[UR4][R2.64] ;  /* 0x0000000402020981 */ /* 0x000ea2000c1e1b00 */
[----:B------:R-:W3:Y:S03]  /*00e0*/  @P0 LDC R11, c[0x0][0x2f0] ;  /* 0x0000bc00ff0b0b82 */ /* 0x000ee60000000800 */
[----:B0-----:R-:W3:Y:S05]  /*00f0*/  @P0 LDG.E.64 R4, desc[UR4][R6.64] ;  /* 0x0000000406040981 */ /* 0x001eea000c1e1b00 */
[----:B------:R-:W1:Y:S01]  /*0100*/  S2UR UR8, SR_CTAID.X ;  /* 0x00000000000879c3 */ /* 0x000e620000002500 */
[----:B------:R-:W-:-:S02]  /*0110*/  CS2R R84, SRZ ;  /* 0x0000000000547805 */ /* 0x000fc4000001ff00 */
[----:B------:R-:W-:Y:S02]  /*0120*/  CS2R R86, SRZ ;  /* 0x0000000000567805 */ /* 0x000fe4000001ff00 */
[----:B------:R-:W-:Y:S02]  /*0130*/  CS2R R80, SRZ ;  /* 0x0000000000507805 */ /* 0x000fe4000001ff00 */
[----:B------:R-:W-:Y:S02]  /*0140*/  CS2R R82, SRZ ;  /* 0x0000000000527805 */ /* 0x000fe4000001ff00 */
[----:B------:R-:W-:Y:S02]  /*0150*/  CS2R R76, SRZ ;  /* 0x00000000004c7805 */ /* 0x000fe4000001ff00 */
[----:B------:R-:W-:Y:S02]  /*0160*/  CS2R R78, SRZ ;  /* 0x00000000004e7805 */ /* 0x000fe4000001ff00 */
[----:B------:R-:W-:Y:S01]  /*0170*/  CS2R R72, SRZ ;  /* 0x0000000000487805 */ /* 0x000fe2000001ff00 */
[----:B------:R-:W1:Y:S01]  /*0180*/  LDC R9, c[0x0][RZ] ;  /* 0x00000000ff097b82 */ /* 0x000e620000000800 */
[----:B------:R-:W-:-:S02]  /*0190*/  CS2R R74, SRZ ;  /* 0x00000000004a7805 */ /* 0x000fc4000001ff00 */
[----:B------:R-:W-:Y:S02]  /*01a0*/  CS2R R68, SRZ ;  /* 0x0000000000447805 */ /* 0x000fe4000001ff00 */
[----:B------:R-:W-:Y:S02]  /*01b0*/  CS2R R70, SRZ ;  /* 0x0000000000467805 */ /* 0x000fe4000001ff00 */
[----:B------:R-:W-:Y:S02]  /*01c0*/  CS2R R64, SRZ ;  /* 0x0000000000407805 */ /* 0x000fe4000001ff00 */
[----:B------:R-:W-:Y:S01]  /*01d0*/  CS2R R66, SRZ ;  /* 0x0000000000427805 */ /* 0x000fe2000001ff00 */
[----:B-1----:R-:W-:Y:S01]  /*01e0*/  IMAD R14, R9, UR8, R0 ;  /* 0x00000008090e7c24 */ /* 0x002fe2000f8e0200 */
[----:B--2---:R-:W-:Y:S02]  /*01f0*/  @P0 R2UR UR6, R2 ;  /* 0x00000000020602ca */ /* 0x004fe400000e0000 */
[----:B------:R-:W-:-:S11]  /*0200*/  @P0 R2UR UR7, R3 ;  /* 0x00000000030702ca */ /* 0x000fd600000e0000 */
[----:B------:R-:W-:Y:S02]  /*0210*/  UIADD3 UR16, UR6, -0x61c88647, URZ ;  /* 0x9e3779b906107890 */ /* 0x000fe4000fffe03f */
[----:B------:R-:W-:Y:S01]  /*0220*/  UIADD3 UR17, UR7, -0x4498517b, URZ ;  /* 0xbb67ae8507117890 */ /* 0x000fe2000fffe03f */
[----:B---3--:R-:W-:Y:S01]  /*0230*/  @P0 IADD3 R6, P1, R4, R11, RZ ;  /* 0x0000000b04060210 */ /* 0x008fe20007f3e0ff */
[----:B------:R-:W-:Y:S02]  /*0240*/  UIADD3 UR18, UR6, 0x3c6ef372, URZ ;  /* 0x3c6ef37206127890 */ /* 0x000fe4000fffe03f */
[----:B------:R-:W-:Y:S01]  /*0250*/  UIADD3 UR19, UR7, 0x76cf5d0a, URZ ;  /* 0x76cf5d0a07137890 */ /* 0x000fe2000fffe03f */
[----:B------:R-:W-:Y:S01]  /*0260*/  @P0 IADD3.X R7, RZ, R5, RZ, P1, !PT ;  /* 0x00000005ff070210 */ /* 0x000fe20000ffe4ff */
[----:B------:R-:W-:Y:S01]  /*0270*/  IMAD.WIDE.U32 R4, R14, -0x326172a9, RZ ;  /* 0xcd9e8d570e047825 */ /* 0x000fe200078e00ff */
[----:B------:R-:W-:Y:S01]  /*0280*/  UIADD3 UR21, UR7, 0x32370b8f, URZ ;  /* 0x32370b8f07157890 */ /* 0x000fe2000fffe03f */
[----:B------:R-:W-:Y:S01]  /*0290*/  ISETP.NE.U32.AND P0, PT, RZ, UR10, PT ;  /* 0x0000000aff007c0c */ /* 0x000fe2000bf05070 */
[----:B------:R-:W-:Y:S01]  /*02a0*/  UIADD3 UR20, UR6, -0x255992d5, URZ ;  /* 0xdaa66d2b06147890 */ /* 0x000fe2000fffe03f */
[--C-:B------:R-:W-:Y:S01]  /*02b0*/  SHF.R.U32.HI R15, RZ, 0x2, R7.reuse ;  /* 0x00000002ff0f7819 */ /* 0x100fe20000011607 */
[----:B------:R-:W-:Y:S01]  /*02c0*/  UIADD3 UR22, UR6, 0x78dde6e4, URZ ;  /* 0x78dde6e406167890 */ /* 0x000fe2000fffe03f */
[----:B------:R-:W-:Y:S01]  /*02d0*/  SHF.R.U64 R16, R6, 0x2, R7 ;  /* 0x0000000206107819 */ /* 0x000fe20000001207 */
[----:B------:R-:W-:Y:S01]  /*02e0*/  UIADD3 UR23, UR7, -0x126145ec, URZ ;  /* 0xed9eba1407177890 */ /* 0x000fe2000fffe03f */
[----:B------:R-:W-:Y:S01]  /*02f0*/  LOP3.LUT R8, R5, UR6, R15, 0x96, !PT ;  /* 0x0000000605087c12 */ /* 0x000fe2000f8e960f */
[----:B------:R-:W-:Y:S01]  /*0300*/  UIADD3 UR25, UR7, -0x56f99767, URZ ;  /* 0xa906689907197890 */ /* 0x000fe2000fffe03f */
[----:B------:R-:W-:Y:S01]  /*0310*/  IMAD.SHL.U32 R7, R0, 0x20, RZ ;  /* 0x0000002000077824 */ /* 0x000fe200078e00ff */
[----:B------:R-:W-:Y:S01]  /*0320*/  UIADD3 UR24, UR6, 0x1715609d, URZ ;  /* 0x1715609d06187890 */ /* 0x000fe2000fffe03f */
[----:B------:R-:W-:Y:S01]  /*0330*/  IMAD.WIDE.U32 R2, R16, -0x2daee0ad, RZ ;  /* 0xd2511f5310027825 */ /* 0x000fe200078e00ff */
[----:B------:R-:W-:Y:S01]  /*0340*/  ISETP.NE.AND.EX P0, PT, RZ, UR11, PT, P0 ;  /* 0x0000000bff007c0c */ /* 0x000fe2000bf05300 */
[----:B------:R-:W-:Y:S01]  /*0350*/  UIADD3 UR26, UR6, -0x4ab325aa, URZ ;  /* 0xb54cda56061a7890 */ /* 0x000fe2000fffe03f */
[----:B------:R-:W-:Y:S01]  /*0360*/  LOP3.LUT R7, R7, 0xfe0, RZ, 0xc0, !PT ;  /* 0x00000fe007077812 */ /* 0x000fe200078ec0ff */
[----:B------:R-:W-:Y:S01]  /*0370*/  IMAD.WIDE.U32 R8, R8, -0x2daee0ad, RZ ;  /* 0xd2511f5308087825 */ /* 0x000fe200078e00ff */
[----:B------:R-:W-:Y:S01]  /*0380*/  LOP3.LUT R3, R3, UR7, RZ, 0x3c, !PT ;  /* 0x0000000703037c12 */ /* 0x000fe2000f8e3cff */
[----:B------:R-:W-:-:S02]  /*0390*/  UIADD3 UR27, UR7, 0x646e171e, URZ ;  /* 0x646e171e071b7890 */ /* 0x000fc4000fffe03f */
[----:B------:R-:W-:Y:S01]  /*03a0*/  UIADD3 UR29, UR7, 0x1fd5c5a3, URZ ;  /* 0x1fd5c5a3071d7890 */ /* 0x000fe2000fffe03f */
[----:B------:R-:W-:Y:S01]  /*03b0*/  LOP3.LUT R10, R9, UR17, R2, 0x96, !PT ;  /* 0x00000011090a7c12 */ /* 0x000fe2000f8e9602 */
[----:B------:R-:W-:Y:S01]  /*03c0*/  IMAD.WIDE.U32 R2, R3, -0x326172a9, RZ ;  /* 0xcd9e8d5703027825 */ /* 0x000fe200078e00ff */
[----:B------:R-:W-:Y:S02]  /*03d0*/  UIADD3 UR28, UR6, 0x5384540f, URZ ;  /* 0x5384540f061c7890 */ /* 0x000fe4000fffe03f */
[----:B------:R-:W-:Y:S01]  /*03e0*/  UIADD3 UR30, UR6, -0xe443238, URZ ;  /* 0xf1bbcdc8061e7890 */ /* 0x000fe2000fffe03f */
[----:B------:R-:W-:Y:S01]  /*03f0*/  IMAD.WIDE.U32 R10, R10, -0x326172a9, RZ ;  /* 0xcd9e8d570a0a7825 */ /* 0x000fe200078e00ff */
[----:B------:R-:W-:Y:S01]  /*0400*/  LOP3.LUT R3, R3, UR16, R4, 0x96, !PT ;  /* 0x0000001003037c12 */ /* 0x000fe2000f8e9604 */
[----:B------:R-:W-:-:S03]  /*0410*/  UIADD3 UR31, UR7, -0x24c28bd8, URZ ;  /* 0xdb3d7428071f7890 */ /* 0x000fc6000fffe03f */
        /* <DEDUP_REMOVED lines=16> */
[----:B------:R-:W-:Y:S02]  /*0520*/  IADD3 R8, P2, R7, UR10, RZ ;  /* 0x0000000a07087c10 */ /* 0x000fe4000ff5e0ff */
[----:B------:R-:W-:Y:S01]  /*0530*/  LOP3.LUT R12, R5, UR26, R2, 0x96, !PT ;  /* 0x0000001a050c7c12 */ /* 0x000fe2000f8e9602 */
[----:B------:R-:W-:Y:S01]  /*0540*/  IMAD.WIDE.U32 R2, R3, -0x2daee0ad, RZ ;  /* 0xd2511f5303027825 */ /* 0x000fe200078e00ff */
[----:B------:R-:W-:-:S03]  /*0550*/  IADD3.X R9, RZ, UR11, RZ, P2, !PT ;  /* 0x0000000bff097c10 */ /* 0x000fc600097fe4ff */
[----:B------:R-:W-:Y:S01]  /*0560*/  IMAD.WIDE.U32 R12, R12, -0x2daee0ad, RZ ;  /* 0xd2511f530c0c7825 */ /* 0x000fe200078e00ff */
[----:B------:R-:W-:Y:S01]  /*0570*/  LOP3.LUT R3, R3, UR27, R10, 0x96, !PT ;  /* 0x0000001b03037c12 */ /* 0x000fe2000f8e960a */
[----:B------:R0:W5:Y:S03]  /*0580*/  @P0 LDG.E.128 R84, desc[UR4][R8.64] ;  /* 0x0000000408540981 */ /* 0x000166000c1e1d00 */
[----:B------:R-:W-:Y:S01]  /*0590*/  LOP3.LUT R11, R13, UR29, R2, 0x96, !PT ;  /* 0x0000001d0d0b7c12 */ /* 0x000fe2000f8e9602 */
[----:B------:R0:W5:Y:S01]  /*05a0*/  @P0 LDG.E.128 R80, desc[UR4][R8.64+0x10] ;  /* 0x0000100408500981 */ /* 0x000162000c1e1d00 */
[----:B------:R-:W-:-:S03]  /*05b0*/  IMAD.WIDE.U32 R2, R3, -0x326172a9, RZ ;  /* 0xcd9e8d5703027825 */ /* 0x000fc600078e00ff */
[----:B------:R0:W5:Y:S01]  /*05c0*/  @P0 LDG.E.128 R76, desc[UR4][R8.64+0x1000] ;  /* 0x00100004084c0981 */ /* 0x000162000c1e1d00 */
[----:B------:R-:W-:Y:S01]  /*05d0*/  IMAD.HI.U32 R5, R11, -0x326172a9, RZ ;  /* 0xcd9e8d570b057827 */ /* 0x000fe200078e00ff */
[----:B------:R-:W-:Y:S02]  /*05e0*/  LOP3.LUT R10, R3, UR28, R4, 0x96, !PT ;  /* 0x0000001c030a7c12 */ /* 0x000fe4000f8e9604 */
[----:B------:R0:W5:Y:S01]  /*05f0*/  @P0 LDG.E.128 R72, desc[UR4][R8.64+0x1010] ;  /* 0x0010100408480981 */ /* 0x000162000c1e1d00 */
[----:B------:R-:W-:Y:S02]  /*0600*/  IADD3 R4, P1, R7, UR12, RZ ;  /* 0x0000000c07047c10 */ /* 0x000fe4000ff3e0ff */
[----:B------:R-:W-:Y:S01]  /*0610*/  LOP3.LUT R108, R5, UR30, R2, 0x96, !PT ;  /* 0x0000001e056c7c12 */ /* 0x000fe2000f8e9602 */
[----:B------:R0:W5:Y:S01]  /*0620*/  @P0 LDG.E.128 R68, desc[UR4][R8.64+0x2000] ;  /* 0x0020000408440981 */ /* 0x000162000c1e1d00 */
[----:B------:R-:W-:Y:S01]  /*0630*/  LEA.HI R2, R0, UR8, RZ, 0x19 ;  /* 0x0000000800027c11 */ /* 0x000fe2000f8fc8ff */
[----:B------:R-:W-:-:S02]  /*0640*/  IMAD.X R5, RZ, RZ, UR13, P1 ;  /* 0x0000000dff057e24 */ /* 0x000fc400088e06ff */
[----:B------:R0:W5:Y:S01]  /*0650*/  @P0 LDG.E.128 R64, desc[UR4][R8.64+0x2010] ;  /* 0x0020100408400981 */ /* 0x000162000c1e1d00 */
[----:B------:R-:W-:Y:S01]  /*0660*/  ISETP.GE.AND P1, PT, R2, UR9, PT ;  /* 0x0000000902007c0c */ /* 0x000fe2000bf26270 */
[----:B------:R-:W-:-:S05]  /*0670*/  IMAD.HI.U32 R3, R10, -0x2daee0ad, RZ ;  /* 0xd2511f530a037827 */ /* 0x000fca00078e00ff */
[----:B------:R-:W-:-:S07]  /*0680*/  LOP3.LUT R12, R3, UR31, R12, 0x96, !PT ;  /* 0x0000001f030c7c12 */ /* 0x000fce000f8e960c */
[----:B0-----:R-:W-:Y:S05]  /*0690*/  @P1 EXIT ;  /* 0x000000000000194d */ /* 0x001fea0003800000 */
[----:B------:R-:W-:Y:S01]  /*06a0*/  UIADD3 UR32, UR6, -0x700cb87f, URZ ;  /* 0x8ff3478106207890 */ /* 0x000fe2000fffe03f */
[----:B------:R-:W-:Y:S01]  /*06b0*/  IMAD R3, R10, -0x2daee0ad, RZ ;  /* 0xd2511f530a037824 */ /* 0x000fe200078e02ff */
[----:B------:R-:W-:Y:S01]  /*06c0*/  UIADD3 UR33, UR7, -0x695add53, URZ ;  /* 0x96a522ad07217890 */ /* 0x000fe2000fffe03f */
[----:B------:R-:W-:Y:S01]  /*06d0*/  IMAD R7, R11, -0x326172a9, RZ ;  /* 0xcd9e8d570b077824 */ /* 0x000fe200078e02ff */
[----:B------:R-:W-:Y:S01]  /*06e0*/  ULDC.64 UR8, c[0x0][0x270] ;  /* 0x00009c0000087ab9 */ /* 0x000fe20000000a00 */
[----:B------:R-:W-:Y:S01]  /*06f0*/  IMAD.HI.U32 R102, R12, -0x326172a9, RZ ;  /* 0xcd9e8d570c667827 */ /* 0x000fe200078e00ff */
[----:B------:R-:W-:Y:S01]  /*0700*/  LOP3.LUT R103, R6, 0x3, RZ, 0xc0, !PT ;  /* 0x0000000306677812 */ /* 0x000fe200078ec0ff */
[----:B------:R-:W5:Y:S02]  /*0710*/  LDG.E.128 R60, desc[UR4][R4.64] ;  /* 0x00000004043c7981 */ /* 0x000f64000c1e1d00 */
        /* <DEDUP_REMOVED lines=11> */
[----:B------:R-:W-:-:S03]  /*07d0*/  ULDC.U8 UR8, c[0x0][0x2a0] ;  /* 0x0000a80000087ab9 */ /* 0x000fc60000000000 */
[----:B------:R-:W5:Y:S04]  /*07e0*/  LDG.E.128 R44, desc[UR4][R4.64+0x2000] ;  /* 0x00200004042c7981 */ /* 0x000f68000c1e1d00 */
[----:B------:R0:W5:Y:S01]  /*07f0*/  LDG.E.128 R40, desc[UR4][R4.64+0x2010] ;  /* 0x0020100404287981 */ /* 0x000162000c1e1d00 */
[----:B------:R-:W-:Y:S01]  /*0800*/  UISETP.NE.AND.EX UP0, UPT, UR9, URZ, UPT, UP0 ;  /* 0x0000003f0900728c */ /* 0x000fe2000bf05300 */
[----:B------:R-:W-:Y:S01]  /*0810*/  ULDC UR10, c[0x0][0x218] ;  /* 0x00008600000a7ab9 */ /* 0x000fe20000000800 */
[----:B------:R-:W-:Y:S01]  /*0820*/  UISETP.NE.AND UP1, UPT, UR8, URZ, UPT ;  /* 0x0000003f0800728c */ /* 0x000fe2000bf25270 */
[----:B------:R-:W-:Y:S01]  /*0830*/  ULDC UR11, c[0x0][0x290] ;  /* 0x0000a400000b7ab9 */ /* 0x000fe20000000800 */
[----:B------:R-:W-:Y:S01]  /*0840*/  ULDC.64 UR12, c[0x0][0x2b8] ;  /* 0x0000ae00000c7ab9 */ /* 0x000fe20000000a00 */
[----:B------:R-:W-:Y:S01]  /*0850*/  ULDC.64 UR14, c[0x0][0x210] ;  /* 0x00008400000e7ab9 */ /* 0x000fe20000000a00 */
[----:B0-----:R-:W-:Y:S01]  /*0860*/  IMAD.MOV.U32 R4, RZ, RZ, R16 ;  /* 0x000000ffff047224 */ /* 0x001fe200078e0010 */
[----:B------:R-:W-:-:S07]  /*0870*/  MOV R5, R15 ;  /* 0x0000000f00057202 */ /* 0x000fce0000000f00 */
.L_x_10253:
[----:B0-----:R-:W0:Y:S01]  /*0880*/  LDC.64 R24, c[0x0][0x230] ;  /* 0x00008c00ff187b82 */ /* 0x001e220000000a00 */
[----:B------:R-:W-:Y:S01]  /*0890*/  IMAD R8, R2, UR10, RZ ;  /* 0x0000000a02087c24 */ /* 0x000fe2000f8e02ff */
[----:B------:R-:W-:Y:S01]  /*08a0*/  PLOP3.LUT P0, PT, PT, PT, UP0, 0x80, 0x0 ;  /* 0x000000000000781c */ /* 0x000fe20003f0f008 */
[----:B------:R-:W-:Y:S01]  /*08b0*/  IMAD.MOV.U32 R17, RZ, RZ, 0x2 ;  /* 0x00000002ff117424 */ /* 0x000fe200078e00ff */
[----:B------:R-:W-:Y:S01]  /*08c0*/  PLOP3.LUT P2, PT, PT, PT, UP0, 0x80, 0x0 ;  /* 0x000000000000781c */ /* 0x000fe20003f4f008 */
[----:B------:R-:W-:Y:S01]  /*08d0*/  @UP0 ULDC.64 UR8, c[0x0][0x270] ;  /* 0x00009c0000080ab9 */ /* 0x000fe20000000a00 */
[----:B------:R-:W-:Y:S02]  /*08e0*/  SHF.R.S32.HI R9, RZ, 0x1f, R8 ;  /* 0x0000001fff097819 */ /* 0x000fe40000011408 */
[----:B------:R-:W1:Y:S02]  /*08f0*/  LDC.64 R88, c[0x0][0x220] ;  /* 0x00008800ff587b82 */ /* 0x000e640000000a00 */
[----:B------:R-:W-:-:S02]  /*0900*/  LEA.HI R8, R9, R8, RZ, 0x3 ;  /* 0x0000000809087211 */ /* 0x000fc400078f18ff */
[----:B------:R-:W-:-:S03]  /*0910*/  LOP3.LUT R9, R0, 0x7f, RZ, 0xc0, !PT ;  /* 0x0000007f00097812 */ /* 0x000fc600078ec0ff */
[----:B------:R-:W-:Y:S01]  /*0920*/  @P0 IMAD.WIDE R16, R2, R17, UR8 ;  /* 0x0000000802100e25 */ /* 0x000fe2000f8e0211 */
[----:B------:R-:W-:-:S05]  /*0930*/  LEA.HI.SX32 R8, R8, R9, 0x1d ;  /* 0x0000000908087211 */ /* 0x000fca00078feaff */
[----:B------:R-:W2:Y:S01]  /*0940*/  @P2 LDG.E.U16 R16, desc[UR4][R16.64] ;  /* 0x0000000410102981 */ /* 0x000ea2000c1e1500 */
[----:B0-----:R-:W-:-:S04]  /*0950*/  ISETP.NE.U32.AND P1, PT, R24, RZ, PT ;  /* 0x000000ff1800720c */ /* 0x001fc80003f25070 */
[----:B------:R-:W-:-:S13]  /*0960*/  ISETP.NE.AND.EX P1, PT, R25, RZ, PT, P1 ;  /* 0x000000ff1900720c */ /* 0x000fda0003f25310 */
[----:B------:R-:W0:Y:S01]  /*0970*/  @P1 LDC.64 R18, c[0x0][0x230] ;  /* 0x00008c00ff121b82 */ /* 0x000e220000000a00 */
[----:B-1----:R-:W-:-:S06]  /*0980*/  IMAD.WIDE.U32 R12, R8, 0x10, R88 ;  /* 0x00000010080c7825 */ /* 0x002fcc00078e0058 */
[----:B-----5:R-:W5:Y:S01]  /*0990*/  LDG.E.128 R12, desc[UR4][R12.64] ;  /* 0x000000040c0c7981 */ /* 0x020f62000c1e1d00 */
[----:B0-----:R-:W-:-:S05]  /*09a0*/  @P1 IMAD.WIDE.U32 R18, R8, 0x20, R18 ;  /* 0x0000002008121825 */ /* 0x001fca00078e0012 */
[----:B------:R0:W5:Y:S04]  /*09b0*/  @P1 LDG.E.128 R36, desc[UR4][R18.64] ;  /* 0x0000000412241981 */ /* 0x000168000c1e1d00 */
        /* <DEDUP_REMOVED lines=16> */
.L_x_10085:
[----:B------:R-:W-:-:S07]  /*0ac0*/  MOV R9, R106 ;  /* 0x0000006a00097202 */ /* 0x000fce0000000f00 */
.L_x_10086:
[----:B------:R-:W-:Y:S05]  /*0ad0*/  BSYNC B0 ;  /* 0x0000000000007941 */ /* 0x000fea0003800000 */
.L_x_10084:
        /* <DEDUP_REMOVED lines=16> */
.L_x_10090:
[----:B------:R-:W-:Y:S05]  /*0be0*/  BSYNC B1 ;  /* 0x0000000000017941 */ /* 0x000fea0003800000 */
.L_x_10089:
        /* <DEDUP_REMOVED lines=42> */
.L_x_10088:
[----:B------:R-:W-:Y:S05]  /*0e90*/  BSYNC B0 ;  /* 0x0000000000007941 */ /* 0x000fea0003800000 */
.L_x_10087:
        /* <DEDUP_REMOVED lines=27> */
.L_x_10092:
[----:B------:R-:W-:-:S07]  /*1050*/  IMAD.MOV.U32 R9, RZ, RZ, R106 ;  /* 0x000000ffff097224 */ /* 0x000fce00078e006a */
.L_x_10093:
[----:B------:R-:W-:Y:S05]  /*1060*/  BSYNC B0 ;  /* 0x0000000000007941 */ /* 0x000fea0003800000 */
.L_x_10091:
        /* <DEDUP_REMOVED lines=16> */
.L_x_10097:
[----:B------:R-:W-:Y:S05]  /*1170*/  BSYNC B1 ;  /* 0x0000000000017941 */ /* 0x000fea0003800000 */
.L_x_10096:
        /* <DEDUP_REMOVED lines=42> */
.L_x_10095:
[----:B------:R-:W-:Y:S05]  /*1420*/  BSYNC B0 ;  /* 0x0000000000007941 */ /* 0x000fea0003800000 */
.L_x_10094:
        /* <DEDUP_REMOVED lines=21> */
.L_x_10099:
[----:B------:R-:W-:-:S07]  /*1580*/  IMAD.MOV.U32 R9, RZ, RZ, R106 ;  /* 0x000000ffff097224 */ /* 0x000fce00078e006a */
.L_x_10100:
[----:B------:R-:W-:Y:S05]  /*1590*/  BSYNC B0 ;  /* 0x0000000000007941 */ /* 0x000fea0003800000 */
.L_x_10098:
        /* <DEDUP_REMOVED lines=16> */
.L_x_10104:
[----:B------:R-:W-:Y:S05]  /*16a0*/  BSYNC B1 ;  /* 0x0000000000017941 */ /* 0x000fea0003800000 */
.L_x_10103:
        /* <DEDUP_REMOVED lines=42> */
.L_x_10102:
[----:B------:R-:W-:Y:S05]  /*1950*/  BSYNC B0 ;  /* 0x0000000000007941 */ /* 0x000fea0003800000 */
.L_x_10101:
[----:B------:R-:W-:Y:S01]  /*1960*/  I2FP.F32.U32 R16, R9 ;  /* 0x0000000900107245 */ /* 0x000fe20000201000 */
[----:B------:R-:W-:Y:S01]  /*1970*/  BSSY B0, `(.L_x_10105) ;  /* 0x0000016000007945 */ /* 0x000fe20003800000 */
[----:B------:R-:W-:Y:S02]  /*1980*/  SHF.L.U32 R17, R13, 0x10, RZ ;  /* 0x000000100d117819 */ /* 0x000fe400000006ff */
[----:B------:R-:W-:Y:S01]  /*1990*/  ISETP.NE.AND P2, PT, R19, 0x1, PT ;  /* 0x000000011300780c */ /* 0x000fe20003f45270 */
[----:B------:R-:W-:Y:S01]  /*19a0*/  FFMA.FTZ R9, R16, R93, 1.1641532182693481445e-10 ;  /* 0x2f00000010097423 */ /* 0x000fe2000001005d */
[----:B------:R-:W-:Y:S01]  /*19b0*/  PRMT R13, R13, 0x7632, R13 ;  /* 0x000076320d0d7816 */ /* 0x000fe2000000000d */
[----:B------:R-:W-:Y:S01]  /*19c0*/  FMUL.FTZ R16, R17, R10 ;  /* 0x0000000a11107220 */ /* 0x000fe20000410000 */
[----:B------:R-:W-:Y:S02]  /*19d0*/  VIADD R17, R19, 0x1 ;  /* 0x0000000113117836 */ /* 0x000fe40000000000 */
        /* <DEDUP_REMOVED lines=14> */
.L_x_10106:
[----:B------:R-:W-:-:S07]  /*1ac0*/  IMAD.MOV.U32 R9, RZ, RZ, R106 ;  /* 0x000000ffff097224 */ /* 0x000fce00078e006a */
.L_x_10107:
[----:B------:R-:W-:Y:S05]  /*1ad0*/  BSYNC B0 ;  /* 0x0000000000007941 */ /* 0x000fea0003800000 */
.L_x_10105:
        /* <DEDUP_REMOVED lines=16> */
.L_x_10111:
[----:B------:R-:W-:Y:S05]  /*1be0*/  BSYNC B1 ;  /* 0x0000000000017941 */ /* 0x000fea0003800000 */
.L_x_10110:
        /* <DEDUP_REMOVED lines=42> */
.L_x_10109:
[----:B------:R-:W-:Y:S05]  /*1e90*/  BSYNC B0 ;  /* 0x0000000000007941 */ /* 0x000fea0003800000 */
.L_x_10108:
        /* <DEDUP_REMOVED lines=20> */
.L_x_10113:
[----:B------:R-:W-:-:S07]  /*1fe0*/  IMAD.MOV.U32 R9, RZ, RZ, R106 ;  /* 0x000000ffff097224 */ /* 0x000fce00078e006a */
.L_x_10114:
[----:B------:R-:W-:Y:S05]  /*1ff0*/  BSYNC B0 ;  /* 0x0000000000007941 */ /* 0x000fea0003800000 */
.L_x_10112:
        /* <DEDUP_REMOVED lines=16> */
.L_x_10118:
[----:B------:R-:W-:Y:S05]  /*2100*/  BSYNC B1 ;  /* 0x0000000000017941 */ /* 0x000fea0003800000 */
.L_x_10117:
        /* <DEDUP_REMOVED lines=42> */
.L_x_10116:
[----:B------:R-:W-:Y:S05]  /*23b0*/  BSYNC B0 ;  /* 0x0000000000007941 */ /* 0x000fea0003800000 */
.L_x_10115:
        /* <DEDUP_REMOVED lines=21> */
.L_x_10120:
[----:B------:R-:W-:-:S07]  /*2510*/  IMAD.MOV.U32 R9, RZ, RZ, R106 ;  /* 0x000000ffff097224 */ /* 0x000fce00078e006a */
.L_x_10121:
[----:B------:R-:W-:Y:S05]  /*2520*/  BSYNC B0 ;  /* 0x0000000000007941 */ /* 0x000fea0003800000 */
.L_x_10119:
        /* <DEDUP_REMOVED lines=16> */
.L_x_10125:
[----:B------:R-:W-:Y:S05]  /*2630*/  BSYNC B1 ;  /* 0x0000000000017941 */ /* 0x000fea0003800000 */
.L_x_10124:
        /* <DEDUP_REMOVED lines=42> */
.L_x_10123:
[----:B------:R-:W-:Y:S05]  /*28e0*/  BSYNC B0 ;  /* 0x0000000000007941 */ /* 0x000fea0003800000 */
.L_x_10122:
[----:B------:R-:W-:Y:S01]  /*28f0*/  I2FP.F32.U32 R16, R9 ;  /* 0x0000000900107245 */ /* 0x000fe20000201000 */
[----:B------:R-:W-:Y:S01]  /*2900*/  BSSY B0, `(.L_x_10126) ;  /* 0x0000014000007945 */ /* 0x000fe20003800000 */
[----:B------:R-:W-:Y:S02]  /*2910*/  SHF.L.U32 R13, R14, 0x10, RZ ;  /* 0x000000100e0d7819 */ /* 0x000fe400000006ff */
[C---:B------:R-:W-:Y:S01]  /*2920*/  ISETP.NE.AND P5, PT, R17.reuse, 0x1, PT ;  /* 0x000000011100780c */ /* 0x040fe20003fa5270 */
        /* <DEDUP_REMOVED lines=16> */
.L_x_10127:
[----:B------:R-:W-:-:S07]  /*2a30*/  IMAD.MOV.U32 R9, RZ, RZ, R106 ;  /* 0x000000ffff097224 */ /* 0x000fce00078e006a */
.L_x_10128:
[----:B------:R-:W-:Y:S05]  /*2a40*/  BSYNC B0 ;  /* 0x0000000000007941 */ /* 0x000fea0003800000 */
.L_x_10126:
        /* <DEDUP_REMOVED lines=16> */
.L_x_10132:
[----:B------:R-:W-:Y:S05]  /*2b50*/  BSYNC B1 ;  /* 0x0000000000017941 */ /* 0x000fea0003800000 */
.L_x_10131:
        /* <DEDUP_REMOVED lines=42> */
.L_x_10130:
[----:B------:R-:W-:Y:S05]  /*2e00*/  BSYNC B0 ;  /* 0x0000000000007941 */ /* 0x000fea0003800000 */
.L_x_10129:
        /* <DEDUP_REMOVED lines=21> */
.L_x_10134:
[----:B------:R-:W-:-:S07]  /*2f60*/  IMAD.MOV.U32 R9, RZ, RZ, R106 ;  /* 0x000000ffff097224 */ /* 0x000fce00078e006a */
.L_x_10135:
[----:B------:R-:W-:Y:S05]  /*2f70*/  BSYNC B0 ;  /* 0x0000000000007941 */ /* 0x000fea0003800000 */
.L_x_10133:
        /* <DEDUP_REMOVED lines=18> */
.L_x_10139:
[----:B------:R-:W-:Y:S05]  /*30a0*/  BSYNC B1 ;  /* 0x0000000000017941 */ /* 0x000fea0003800000 */
.L_x_10138:
        /* <DEDUP_REMOVED lines=42> */
.L_x_10137:
[----:B------:R-:W-:Y:S05]  /*3350*/  BSYNC B0 ;  /* 0x0000000000007941 */ /* 0x000fea0003800000 */
.L_x_10136:
[----:B------:R-:W-:Y:S01]  /*3360*/  SEL R22, RZ, 0x10000, P5 ;  /* 0x00010000ff167807 */ /* 0x000fe20002800000 */
[----:B------:R-:W0:Y:S01]  /*3370*/  LDC.64 R98, c[0x0][0x238] ;  /* 0x00008e00ff627b82 */ /* 0x000e220000000a00 */
[----:B------:R-:W-:Y:S02]  /*3380*/  ISETP.NE.AND P5, PT, R12, RZ, PT ;  /* 0x000000ff0c00720c */ /* 0x000fe40003fa5270 */
[----:B------:R-:W-:Y:S02]  /*3390*/  I2FP.F32.U32 R12, R9 ;  /* 0x00000009000c7245 */ /* 0x000fe40000201000 */
[----:B------:R-:W-:Y:S02]  /*33a0*/  SEL R21, RZ, 0x100, P4 ;  /* 0x00000100ff157807 */ /* 0x000fe40002000000 */
[----:B------:R-:W-:Y:S01]  /*33b0*/  ISETP.NE.AND P4, PT, R90, RZ, PT ;  /* 0x000000ff5a00720c */ /* 0x000fe20003f85270 */
[----:B------:R-:W-:Y:S01]  /*33c0*/  FFMA.FTZ R9, R12, R93, 1.1641532182693481445e-10 ;  /* 0x2f0000000c097423 */ /* 0x000fe2000001005d */
[----:B------:R-:W1:Y:S01]  /*33d0*/  LDC.64 R100, c[0x0][0x240] ;  /* 0x00009000ff647b82 */ /* 0x000e620000000a00 */
[----:B------:R-:W-:-:S02]  /*33e0*/  SHF.L.U32 R15, R15, 0x10, RZ ;  /* 0x000000100f0f7819 */ /* 0x000fc400000006ff */
[----:B------:R-:W-:Y:S02]  /*33f0*/  SEL R18, RZ, 0x1, P2 ;  /* 0x00000001ff127807 */ /* 0x000fe40001000000 */
[----:B------:R-:W-:Y:S01]  /*3400*/  FSETP.GTU.FTZ.AND P2, PT, R9, R92, PT ;  /* 0x0000005c0900720b */ /* 0x000fe20003f5c000 */
[----:B------:R-:W-:Y:S01]  /*3410*/  FMUL.FTZ R20, R15, R10 ;  /* 0x0000000a0f147220 */ /* 0x000fe20000410000 */
[----:B------:R-:W-:Y:S01]  /*3420*/  SEL R14, RZ, 0x1, P4 ;  /* 0x00000001ff0e7807 */ /* 0x000fe20002000000 */
[----:B------:R-:W2:Y:S01]  /*3430*/  @P1 LDC.64 R12, c[0x0][0x230] ;  /* 0x00008c00ff0c1b82 */ /* 0x000ea20000000a00 */
[----:B------:R-:W-:Y:S01]  /*3440*/  SEL R16, RZ, 0x1, P5 ;  /* 0x00000001ff107807 */ /* 0x000fe20002800000 */
[----:B------:R-:W-:Y:S01]  /*3450*/  IMAD.WIDE.U32 R18, R18, 0x1000000, RZ ;  /* 0x0100000012127825 */ /* 0x000fe200078e00ff */
[----:B------:R-:W-:-:S03]  /*3460*/  SEL R9, RZ, 0x1000000, P2 ;  /* 0x01000000ff097807 */ /* 0x000fc60001000000 */
[----:B------:R-:W-:Y:S01]  /*3470*/  FMUL.FTZ R20, R20, R11 ;  /* 0x0000000b14147220 */ /* 0x000fe20000410000 */
[----:B------:R-:W-:Y:S01]  /*3480*/  ISETP.NE.AND P6, PT, R27, RZ, PT ;  /* 0x000000ff1b00720c */ /* 0x000fe20003fc5270 */
[----:B------:R-:W-:Y:S01]  /*3490*/  IMAD.WIDE.U32 R14, R14, 0x10000, RZ ;  /* 0x000100000e0e7825 */ /* 0x000fe200078e00ff */
[----:B------:R-:W-:Y:S02]  /*34a0*/  LOP3.LUT R9, R21, R9, R22, 0xfe, !PT ;  /* 0x0000000915097212 */ /* 0x000fe400078efe16 */
[----:B------:R-:W-:Y:S01]  /*34b0*/  SEL R21, RZ, 0x1, P3 ;  /* 0x00000001ff157807 */ /* 0x000fe20001800000 */
[----:B------:R-:W-:Y:S01]  /*34c0*/  IMAD.WIDE.U32 R16, R16, 0x100, RZ ;  /* 0x0000010010107825 */ /* 0x000fe200078e00ff */
[----:B------:R-:W-:Y:S02]  /*34d0*/  SEL R23, RZ, 0x1, P6 ;  /* 0x00000001ff177807 */ /* 0x000fe40003000000 */
[----:B------:R-:W-:Y:S02]  /*34e0*/  FSEL R27, R20, RZ, !P2 ;  /* 0x000000ff141b7208 */ /* 0x000fe40005000000 */
[----:B------:R-:W-:-:S02]  /*34f0*/  LOP3.LUT R22, R16, R18, R14, 0xfe, !PT ;  /* 0x0000001210167212 */ /* 0x000fc400078efe0e */
[----:B------:R-:W-:Y:S01]  /*3500*/  LOP3.LUT R21, R19, R9, R21, 0xfe, !PT ;  /* 0x0000000913157212 */ /* 0x000fe200078efe15 */
[----:B------:R-:W-:Y:S01]  /*3510*/  VIADD R9, R8, 0x80 ;  /* 0x0000008008097836 */ /* 0x000fe20000000000 */
[----:B------:R-:W-:Y:S01]  /*3520*/  LOP3.LUT R22, R22, R23, RZ, 0xfc, !PT ;  /* 0x0000001716167212 */ /* 0x000fe200078efcff */
[----:B0-----:R-:W-:Y:S01]  /*3530*/  IMAD.WIDE.U32 R18, R8, 0x20, R98 ;  /* 0x0000002008127825 */ /* 0x001fe200078e0062 */
[----:B------:R-:W-:-:S03]  /*3540*/  LOP3.LUT R23, R17, R21, R15, 0xfe, !PT ;  /* 0x0000001511177212 */ /* 0x000fc600078efe0f */
[----:B------:R-:W-:Y:S01]  /*3550*/  @P0 FADD.FTZ R27, R35, R27 ;  /* 0x0000001b231b0221 */ /* 0x000fe20000010000 */
[C---:B--2---:R-:W-:Y:S01]  /*3560*/  @P1 IMAD.WIDE.U32 R20, R9.reuse, 0x20, R12 ;  /* 0x0000002009141825 */ /* 0x044fe200078e000c */
[----:B------:R0:W-:Y:S03]  /*3570*/  STG.E.128 desc[UR4][R18.64], R28 ;  /* 0x0000001c12007986 */ /* 0x0001e6000c101d04 */
[----:B-1----:R-:W-:Y:S01]  /*3580*/  IMAD.WIDE.U32 R16, R8, 0x8, R100 ;  /* 0x0000000808107825 */ /* 0x002fe200078e0064 */
        /* <DEDUP_REMOVED lines=18> */
.L_x_10141:
[----:B------:R-:W-:-:S07]  /*36b0*/  MOV R16, R106 ;  /* 0x0000006a00107202 */ /* 0x000fce0000000f00 */
.L_x_10142:
[----:B------:R-:W-:Y:S05]  /*36c0*/  BSYNC B0 ;  /* 0x0000000000007941 */ /* 0x000fea0003800000 */
.L_x_10140:
        /* <DEDUP_REMOVED lines=16> */
.L_x_10146:
[----:B------:R-:W-:Y:S05]  /*37d0*/  BSYNC B1 ;  /* 0x0000000000017941 */ /* 0x000fea0003800000 */
.L_x_10145:
        /* <DEDUP_REMOVED lines=42> */
.L_x_10144:
[----:B------:R-:W-:Y:S05]  /*3a80*/  BSYNC B0 ;  /* 0x0000000000007941 */ /* 0x000fea0003800000 */
.L_x_10143:
[----:B------:R-:W-:Y:S01]  /*3a90*/  I2FP.F32.U32 R16, R16 ;  /* 0x0000001000107245 */ /* 0x000fe20000201000 */
[----:B-----5:R-:W-:Y:S01]  /*3aa0*/  IMAD.U32 R19, R12, 0x10000, RZ ;  /* 0x000100000c137824 */ /* 0x020fe200078e00ff */
        /* <DEDUP_REMOVED lines=8> */
[----:B------:R-:W-:Y:S02]  /*3b30*/  P2R R103, PR, RZ, 0x8 ;  /* 0x00000008ff677803 */ /* 0x000fe40000000000 */
[----:B------:R-:W-:Y:S01]  /*3b40*/  PRMT R16, R12, 0x7632, R16 ;  /* 0x000076320c107816 */ /* 0x000fe20000000010 */
        /* <DEDUP_REMOVED lines=10> */
.L_x_10148:
[----:B------:R-:W-:-:S07]  /*3bf0*/  MOV R12, R106 ;  /* 0x0000006a000c7202 */ /* 0x000fce0000000f00 */
.L_x_10149:
[----:B------:R-:W-:Y:S05]  /*3c00*/  BSYNC B0 ;  /* 0x0000000000007941 */ /* 0x000fea0003800000 */
.L_x_10147:
        /* <DEDUP_REMOVED lines=16> */
.L_x_10153:
[----:B------:R-:W-:Y:S05]  /*3d10*/  BSYNC B1 ;  /* 0x0000000000017941 */ /* 0x000fea0003800000 */
.L_x_10152:
        /* <DEDUP_REMOVED lines=42> */
.L_x_10151:
[----:B------:R-:W-:Y:S05]  /*3fc0*/  BSYNC B0 ;  /* 0x0000000000007941 */ /* 0x000fea0003800000 */
.L_x_10150:
        /* <DEDUP_REMOVED lines=21> */
.L_x_10155:
[----:B------:R-:W-:-:S07]  /*4120*/  MOV R12, R106 ;  /* 0x0000006a000c7202 */ /* 0x000fce0000000f00 */
.L_x_10156:
[----:B------:R-:W-:Y:S05]  /*4130*/  BSYNC B0 ;  /* 0x0000000000007941 */ /* 0x000fea0003800000 */
.L_x_10154:
        /* <DEDUP_REMOVED lines=16> */
.L_x_10160:
[----:B------:R-:W-:Y:S05]  /*4240*/  BSYNC B1 ;  /* 0x0000000000017941 */ /* 0x000fea0003800000 */
.L_x_10159:
        /* <DEDUP_REMOVED lines=42> */
.L_x_10158:
[----:B------:R-:W-:Y:S05]  /*44f0*/  BSYNC B0 ;  /* 0x0000000000007941 */ /* 0x000fea0003800000 */
.L_x_10157:
        /* <DEDUP_REMOVED lines=22> */
.L_x_10162:
[----:B------:R-:W-:-:S07]  /*4660*/  MOV R12, R106 ;  /* 0x0000006a000c7202 */ /* 0x000fce0000000f00 */
.L_x_10163:
[----:B------:R-:W-:Y:S05]  /*4670*/  BSYNC B0 ;  /* 0x0000000000007941 */ /* 0x000fea0003800000 */
.L_x_10161:
        /* <DEDUP_REMOVED lines=16> */
.L_x_10167:
[----:B------:R-:W-:Y:S05]  /*4780*/  BSYNC B1 ;  /* 0x0000000000017941 */ /* 0x000fea0003800000 */
.L_x_10166:
        /* <DEDUP_REMOVED lines=42> */
.L_x_10165:
[----:B------:R-:W-:Y:S05]  /*4a30*/  BSYNC B0 ;  /* 0x0000000000007941 */ /* 0x000fea0003800000 */
.L_x_10164:
        /* <DEDUP_REMOVED lines=20> */
.L_x_10169:
[----:B------:R-:W-:-:S07]  /*4b80*/  MOV R12, R106 ;  /* 0x0000006a000c7202 */ /* 0x000fce0000000f00 */
.L_x_10170:
[----:B------:R-:W-:Y:S05]  /*4b90*/  BSYNC B0 ;  /* 0x0000000000007941 */ /* 0x000fea0003800000 */
.L_x_10168:
        /* <DEDUP_REMOVED lines=16> */
.L_x_10174:
[----:B------:R-:W-:Y:S05]  /*4ca0*/  BSYNC B1 ;  /* 0x0000000000017941 */ /* 0x000fea0003800000 */
.L_x_10173:
        /* <DEDUP_REMOVED lines=42> */
.L_x_10172:
[----:B------:R-:W-:Y:S05]  /*4f50*/  BSYNC B0 ;  /* 0x0000000000007941 */ /* 0x000fea0003800000 */
.L_x_10171:
        /* <DEDUP_REMOVED lines=21> */
.L_x_10176:
[----:B------:R-:W-:-:S07]  /*50b0*/  MOV R17, R106 ;  /* 0x0000006a00117202 */ /* 0x000fce0000000f00 */
.L_x_10177:
[----:B------:R-:W-:Y:S05]  /*50c0*/  BSYNC B0 ;  /* 0x0000000000007941 */ /* 0x000fea0003800000 */
.L_x_10175:
        /* <DEDUP_REMOVED lines=16> */
.L_x_10181:
[----:B------:R-:W-:Y:S05]  /*51d0*/  BSYNC B1 ;  /* 0x0000000000017941 */ /* 0x000fea0003800000 */
.L_x_10180:
        /* <DEDUP_REMOVED lines=42> */
.L_x_10179:
[----:B------:R-:W-:Y:S05]  /*5480*/  BSYNC B0 ;  /* 0x0000000000007941 */ /* 0x000fea0003800000 */
.L_x_10178:
        /* <DEDUP_REMOVED lines=20> */
.L_x_10183:
[----:B------:R-:W-:-:S07]  /*55d0*/  MOV R12, R106 ;  /* 0x0000006a000c7202 */ /* 0x000fce0000000f00 */
.L_x_10184:
[----:B------:R-:W-:Y:S05]  /*55e0*/  BSYNC B0 ;  /* 0x0000000000007941 */ /* 0x000fea0003800000 */
.L_x_10182:
        /* <DEDUP_REMOVED lines=16> */
.L_x_10188:
[----:B------:R-:W-:Y:S05]  /*56f0*/  BSYNC B1 ;  /* 0x0000000000017941 */ /* 0x000fea0003800000 */
.L_x_10187:
[----:B------:R-:W-:Y:S01]  /*5700*/  IMAD.HI.U32 R14, R3, -0x326172a9, RZ ;  /* 0xcd9e8d57030e7827 */ /* 0x000fe200078e00ff */
[----:B------:R-:W-:-:S03]  /*5710*/  LOP3.LUT R13, R13, UR7, R6, 0x96, !PT ;  /* 0x000000070d0d7c12 */ /* 0x000fc6000f8e9606 */
[----:B------:R-:W-:Y:S01]  /*5720*/  IMAD R95, R3, -0x326172a9, RZ ;  /* 0xcd9e8d57035f7824 */ /* 0x000fe200078e02ff */
[----:B------:R-:W-:Y:S01]  /*5730*/  LOP3.LUT R14, R14, UR6, R5, 0x96, !PT ;  /* 0x000000060e0e7c12 */ /* 0x000fe2000f8e9605 */
[----:B------:R-:W-:-:S04]  /*5740*/  IMAD.WIDE.U32 R18, R13, -0x326172a9, RZ ;  /* 0xcd9e8d570d127825 */ /* 0x000fc800078e00ff */
[----:B------:R-:W-:Y:S01]  /*5750*/  IMAD R13, R4, -0x2daee0ad, RZ ;  /* 0xd2511f53040d7824 */ /* 0x000fe200078e02ff */
[----:B------:R-:W-:Y:S01]  /*5760*/  LOP3.LUT R95, R19, UR16, R95, 0x96, !PT ;  /* 0x00000010135f7c12 */ /* 0x000fe2000f8e965f */
[----:B------:R-:W-:Y:S01]  /*5770*/  IMAD.WIDE.U32 R90, R14, -0x2daee0ad, RZ ;  /* 0xd2511f530e5a7825 */ /* 0x000fe200078e00ff */
[----:B------:R-:W-:-:S03]  /*5780*/  HFMA2.MMA R14, -RZ, RZ, 0, 0 ;  /* 0x00000000ff0e7435 */ /* 0x000fc600000001ff */
        /* <DEDUP_REMOVED lines=33> */
.L_x_10186:
[----:B------:R-:W-:Y:S05]  /*59a0*/  BSYNC B0 ;  /* 0x0000000000007941 */ /* 0x000fea0003800000 */
.L_x_10185:
[----:B------:R-:W-:Y:S01]  /*59b0*/  I2FP.F32.U32 R12, R12 ;  /* 0x0000000c000c7245 */ /* 0x000fe20000201000 */
[----:B------:R-:W-:Y:S01]  /*59c0*/  IMAD.U32 R19, R15, 0x10000, RZ ;  /* 0x000100000f137824 */ /* 0x000fe200078e00ff */
[C---:B------:R-:W-:Y:S01]  /*59d0*/  ISETP.NE.AND P6, PT, R14.reuse, 0x1, PT ;  /* 0x000000010e00780c */ /* 0x040fe20003fc5270 */
[----:B------:R-:W-:Y:S01]  /*59e0*/  BSSY B0, `(.L_x_10189) ;  /* 0x0000013000007945 */ /* 0x000fe20003800000 */
[----:B------:R-:W-:Y:S01]  /*59f0*/  IADD3 R105, R14, 0x1, RZ ;  /* 0x000000010e697810 */ /* 0x000fe20007ffe0ff */
[----:B------:R-:W-:Y:S01]  /*5a00*/  FFMA.FTZ R13, R12, R93, 1.1641532182693481445e-10 ;  /* 0x2f0000000c0d7423 */ /* 0x000fe2000001005d */
[----:B------:R-:W-:Y:S01]  /*5a10*/  FMUL.FTZ R12, R19, R10 ;  /* 0x0000000a130c7220 */ /* 0x000fe20000410000 */
[----:B------:R-:W-:-:S03]  /*5a20*/  PRMT R19, R15, 0x7632, R19 ;  /* 0x000076320f137816 */ /* 0x000fc60000000013 */
        /* <DEDUP_REMOVED lines=13> */
.L_x_10190:
[----:B------:R-:W-:-:S07]  /*5b00*/  MOV R107, R106 ;  /* 0x0000006a006b7202 */ /* 0x000fce0000000f00 */
.L_x_10191:
[----:B------:R-:W-:Y:S05]  /*5b10*/  BSYNC B0 ;  /* 0x0000000000007941 */ /* 0x000fea0003800000 */
.L_x_10189:
        /* <DEDUP_REMOVED lines=18> */
.L_x_10195:
[----:B------:R-:W-:Y:S05]  /*5c40*/  BSYNC B1 ;  /* 0x0000000000017941 */ /* 0x000fea0003800000 */
.L_x_10194:
        /* <DEDUP_REMOVED lines=43> */
.L_x_10193:
[----:B------:R-:W-:Y:S05]  /*5f00*/  BSYNC B0 ;  /* 0x0000000000007941 */ /* 0x000fea0003800000 */
.L_x_10192:
[----:B------:R-:W-:Y:S02]  /*5f10*/  I2FP.F32.U32 R12, R107 ;  /* 0x0000006b000c7245 */ /* 0x000fe40000201000 */
[----:B------:R-:W-:Y:S02]  /*5f20*/  ISETP.NE.AND P6, PT, R103, RZ, PT ;  /* 0x000000ff6700720c */ /* 0x000fe40003fc5270 */
[----:B------:R-:W-:Y:S01]  /*5f30*/  SEL R110, RZ, 0x10000, P5 ;  /* 0x00010000ff6e7807 */ /* 0x000fe20002800000 */
[----:B------:R-:W-:Y:S01]  /*5f40*/  FFMA.FTZ R13, R12, R93, 1.1641532182693481445e-10 ;  /* 0x2f0000000c0d7423 */ /* 0x000fe2000001005d */
[----:B------:R-:W-:Y:S02]  /*5f50*/  SEL R103, RZ, 0x100, P4 ;  /* 0x00000100ff677807 */ /* 0x000fe40002000000 */
        /* <DEDUP_REMOVED lines=10> */
[----:B------:R-:W0:Y:S01]  /*6000*/  @P1 LDC.64 R12, c[0x0][0x230] ;  /* 0x00008c00ff0c1b82 */ /* 0x000e220000000a00 */
[----:B------:R-:W-:Y:S01]  /*6010*/  IMAD.WIDE.U32 R90, R90, 0x10000, RZ ;  /* 0x000100005a5a7825 */ /* 0x000fe200078e00ff */
[----:B------:R-:W-:-:S03]  /*6020*/  SEL R19, RZ, 0x1000000, P2 ;  /* 0x01000000ff137807 */ /* 0x000fc60001000000 */
[----:B------:R-:W-:Y:S01]  /*6030*/  IMAD.WIDE.U32 R94, R94, 0x100, RZ ;  /* 0x000001005e5e7825 */ /* 0x000fe200078e00ff */
[----:B------:R-:W-:Y:S02]  /*6040*/  LOP3.LUT R103, R103, R19, R110, 0xfe, !PT ;  /* 0x0000001367677212 */ /* 0x000fe400078efe6e */
[----:B------:R-:W-:Y:S02]  /*6050*/  SEL R110, RZ, 0x1, P6 ;  /* 0x00000001ff6e7807 */ /* 0x000fe40003000000 */
[----:B------:R-:W-:Y:S01]  /*6060*/  LOP3.LUT R97, R94, R14, R90, 0xfe, !PT ;  /* 0x0000000e5e617212 */ /* 0x000fe200078efe5a */
[----:B------:R-:W-:Y:S01]  /*6070*/  VIADD R94, R8, 0x100 ;  /* 0x00000100085e7836 */ /* 0x000fe20000000000 */
[----:B------:R-:W-:Y:S02]  /*6080*/  SEL R14, RZ, 0x1, P3 ;  /* 0x00000001ff0e7807 */ /* 0x000fe40001800000 */
[----:B------:R-:W-:Y:S01]  /*6090*/  FSEL R19, R96, RZ, !P2 ;  /* 0x000000ff60137208 */ /* 0x000fe20005000000 */
[----:B------:R-:W-:Y:S01]  /*60a0*/  IMAD.WIDE.U32 R88, R94, 0x10, R88 ;  /* 0x000000105e587825 */ /* 0x000fe200078e0058 */
[----:B------:R-:W-:-:S02]  /*60b0*/  LOP3.LUT R96, R97, R110, RZ, 0xfc, !PT ;  /* 0x0000006e61607212 */ /* 0x000fc400078efcff */
[----:B------:R-:W-:Y:S01]  /*60c0*/  LOP3.LUT R97, R15, R103, R14, 0xfe, !PT ;  /* 0x000000670f617212 */ /* 0x000fe200078efe0e */
[----:B------:R-:W-:-:S04]  /*60d0*/  IMAD.WIDE.U32 R14, R9, 0x20, R98 ;  /* 0x00000020090e7825 */ /* 0x000fc800078e0062 */
[----:B------:R-:W-:Y:S01]  /*60e0*/  @P0 FADD.FTZ R19, R35, R19 ;  /* 0x0000001323130221 */ /* 0x000fe20000010000 */
[----:B------:R-:W-:Y:S01]  /*60f0*/  LOP3.LUT R97, R95, R97, R91, 0xfe, !PT ;  /* 0x000000615f617212 */ /* 0x000fe200078efe5b */
[----:B------:R-:W-:Y:S01]  /*6100*/  IMAD.WIDE.U32 R110, R9, 0x8, R100 ;  /* 0x00000008096e7825 */ /* 0x000fe200078e0064 */
[----:B------:R1:W-:Y:S03]  /*6110*/  STG.E.128 desc[UR4][R14.64], R20 ;  /* 0x000000140e007986 */ /* 0x0003e6000c101d04 */
[----:B0-----:R-:W-:Y:S01]  /*6120*/  @P1 IMAD.WIDE.U32 R12, R94, 0x20, R12 ;  /* 0x000000205e0c1825 */ /* 0x001fe200078e000c */
[----:B------:R1:W-:Y:S04]  /*6130*/  STG.E.128 desc[UR4][R14.64+0x10], R16 ;  /* 0x000010100e007986 */ /* 0x0003e8000c101d04 */
        /* <DEDUP_REMOVED lines=16> */
.L_x_10197:
[----:B------:R-:W-:-:S07]  /*6240*/  MOV R12, R106 ;  /* 0x0000006a000c7202 */ /* 0x000fce0000000f00 */
.L_x_10198:
[----:B------:R-:W-:Y:S05]  /*6250*/  BSYNC B0 ;  /* 0x0000000000007941 */ /* 0x000fea0003800000 */
.L_x_10196:
        /* <DEDUP_REMOVED lines=16> */
.L_x_10202:
[----:B------:R-:W-:Y:S05]  /*6360*/  BSYNC B1 ;  /* 0x0000000000017941 */ /* 0x000fea0003800000 */
.L_x_10201:
        /* <DEDUP_REMOVED lines=42> */
.L_x_10200:
[----:B------:R-:W-:Y:S05]  /*6610*/  BSYNC B0 ;  /* 0x0000000000007941 */ /* 0x000fea0003800000 */
.L_x_10199:
[----:B------:R-:W-:Y:S01]  /*6620*/  I2FP.F32.U32 R12, R12 ;  /* 0x0000000c000c7245 */ /* 0x000fe20000201000 */
[C---:B-----5:R-:W-:Y:S01]  /*6630*/  IMAD.U32 R15, R88.reuse, 0x10000, RZ ;  /* 0x00010000580f7824 */ /* 0x060fe200078e00ff */
        /* <DEDUP_REMOVED lines=20> */
.L_x_10204:
[----:B------:R-:W-:-:S07]  /*6780*/  MOV R13, R106 ;  /* 0x0000006a000d7202 */ /* 0x000fce0000000f00 */
.L_x_10205:
[----:B------:R-:W-:Y:S05]  /*6790*/  BSYNC B0 ;  /* 0x0000000000007941 */ /* 0x000fea0003800000 */
.L_x_10203:
        /* <DEDUP_REMOVED lines=16> */
.L_x_10209:
[----:B------:R-:W-:Y:S05]  /*68a0*/  BSYNC B1 ;  /* 0x0000000000017941 */ /* 0x000fea0003800000 */
.L_x_10208:
[----:B------:R-:W-:Y:S01]  /*68b0*/  IMAD.HI.U32 R14, R3, -0x326172a9, RZ ;  /* 0xcd9e8d57030e7827 */ /* 0x000fe200078e00ff */
[----:B------:R-:W-:-:S03]  /*68c0*/  LOP3.LUT R15, R15, UR7, R6, 0x96, !PT ;  /* 0x000000070f0f7c12 */ /* 0x000fc6000f8e9606 */
[----:B------:R-:W-:Y:S01]  /*68d0*/  IMAD R97, R3, -0x326172a9, RZ ;  /* 0xcd9e8d5703617824 */ /* 0x000fe200078e02ff */
[----:B------:R-:W-:Y:S01]  /*68e0*/  LOP3.LUT R14, R14, UR6, R5, 0x96, !PT ;  /* 0x000000060e0e7c12 */ /* 0x000fe2000f8e9605 */
[----:B------:R-:W-:-:S04]  /*68f0*/  IMAD.WIDE.U32 R102, R15, -0x326172a9, RZ ;  /* 0xcd9e8d570f667825 */ /* 0x000fc800078e00ff */
[----:B------:R-:W-:Y:S02]  /*6900*/  IMAD R15, R4, -0x2daee0ad, RZ ;  /* 0xd2511f53040f7824 */ /* 0x000fe400078e02ff */
        /* <DEDUP_REMOVED lines=36> */
.L_x_10207:
[----:B------:R-:W-:Y:S05]  /*6b50*/  BSYNC B0 ;  /* 0x0000000000007941 */ /* 0x000fea0003800000 */
.L_x_10206:
        /* <DEDUP_REMOVED lines=21> */
.L_x_10211:
[----:B------:R-:W-:-:S07]  /*6cb0*/  MOV R88, R106 ;  /* 0x0000006a00587202 */ /* 0x000fce0000000f00 */
.L_x_10212:
[----:B------:R-:W-:Y:S05]  /*6cc0*/  BSYNC B0 ;  /* 0x0000000000007941 */ /* 0x000fea0003800000 */
.L_x_10210:
        /* <DEDUP_REMOVED lines=16> */
.L_x_10216:
[----:B------:R-:W-:Y:S05]  /*6dd0*/  BSYNC B1 ;  /* 0x0000000000017941 */ /* 0x000fea0003800000 */
.L_x_10215:
        /* <DEDUP_REMOVED lines=44> */
.L_x_10214:
[----:B------:R-:W-:Y:S05]  /*70a0*/  BSYNC B0 ;  /* 0x0000000000007941 */ /* 0x000fea0003800000 */
.L_x_10213:
        /* <DEDUP_REMOVED lines=21> */
.L_x_10218:
[----:B------:R-:W-:-:S07]  /*7200*/  MOV R15, R106 ;  /* 0x0000006a000f7202 */ /* 0x000fce0000000f00 */
.L_x_10219:
[----:B------:R-:W-:Y:S05]  /*7210*/  BSYNC B0 ;  /* 0x0000000000007941 */ /* 0x000fea0003800000 */
.L_x_10217:
        /* <DEDUP_REMOVED lines=16> */
.L_x_10223:
[----:B------:R-:W-:Y:S05]  /*7320*/  BSYNC B1 ;  /* 0x0000000000017941 */ /* 0x000fea0003800000 */
.L_x_10222:
        /* <DEDUP_REMOVED lines=42> */
.L_x_10221:
[----:B------:R-:W-:Y:S05]  /*75d0*/  BSYNC B0 ;  /* 0x0000000000007941 */ /* 0x000fea0003800000 */
.L_x_10220:
        /* <DEDUP_REMOVED lines=20> */
.L_x_10225:
[----:B------:R-:W-:-:S07]  /*7720*/  MOV R97, R106 ;  /* 0x0000006a00617202 */ /* 0x000fce0000000f00 */
.L_x_10226:
[----:B------:R-:W-:Y:S05]  /*7730*/  BSYNC B0 ;  /* 0x0000000000007941 */ /* 0x000fea0003800000 */
.L_x_10224:
        /* <DEDUP_REMOVED lines=16> */
.L_x_10230:
[----:B------:R-:W-:Y:S05]  /*7840*/  BSYNC B1 ;  /* 0x0000000000017941 */ /* 0x000fea0003800000 */
.L_x_10229:
        /* <DEDUP_REMOVED lines=44> */
.L_x_10228:
[----:B------:R-:W-:Y:S05]  /*7b10*/  BSYNC B0 ;  /* 0x0000000000007941 */ /* 0x000fea0003800000 */
.L_x_10227:
        /* <DEDUP_REMOVED lines=21> */
.L_x_10232:
[----:B------:R-:W-:-:S07]  /*7c70*/  MOV R89, R106 ;  /* 0x0000006a00597202 */ /* 0x000fce0000000f00 */
.L_x_10233:
[----:B------:R-:W-:Y:S05]  /*7c80*/  BSYNC B0 ;  /* 0x0000000000007941 */ /* 0x000fea0003800000 */
.L_x_10231:
        /* <DEDUP_REMOVED lines=16> */
.L_x_10237:
[----:B------:R-:W-:Y:S05]  /*7d90*/  BSYNC B1 ;  /* 0x0000000000017941 */ /* 0x000fea0003800000 */
.L_x_10236:
        /* <DEDUP_REMOVED lines=42> */
.L_x_10235:
[----:B------:R-:W-:Y:S05]  /*8040*/  BSYNC B0 ;  /* 0x0000000000007941 */ /* 0x000fea0003800000 */
.L_x_10234:
        /* <DEDUP_REMOVED lines=20> */
.L_x_10239:
[----:B------:R-:W-:-:S07]  /*8190*/  MOV R90, R106 ;  /* 0x0000006a005a7202 */ /* 0x000fce0000000f00 */
.L_x_10240:
[----:B------:R-:W-:Y:S05]  /*81a0*/  BSYNC B0 ;  /* 0x0000000000007941 */ /* 0x000fea0003800000 */
.L_x_10238:
        /* <DEDUP_REMOVED lines=16> */
.L_x_10244:
[----:B------:R-:W-:Y:S05]  /*82b0*/  BSYNC B1 ;  /* 0x0000000000017941 */ /* 0x000fea0003800000 */
.L_x_10243:
        /* <DEDUP_REMOVED lines=42> */
.L_x_10242:
[----:B------:R-:W-:Y:S05]  /*8560*/  BSYNC B0 ;  /* 0x0000000000007941 */ /* 0x000fea0003800000 */
.L_x_10241:
        /* <DEDUP_REMOVED lines=21> */
.L_x_10246:
[----:B------:R-:W-:-:S07]  /*86c0*/  IMAD.MOV.U32 R97, RZ, RZ, R106 ;  /* 0x000000ffff617224 */ /* 0x000fce00078e006a */
.L_x_10247:
[----:B------:R-:W-:Y:S05]  /*86d0*/  BSYNC B0 ;  /* 0x0000000000007941 */ /* 0x000fea0003800000 */
.L_x_10245:
        /* <DEDUP_REMOVED lines=18> */
.L_x_10251:
[----:B------:R-:W-:Y:S05]  /*8800*/  BSYNC B1 ;  /* 0x0000000000017941 */ /* 0x000fea0003800000 */
.L_x_10250:
        /* <DEDUP_REMOVED lines=42> */
.L_x_10249:
[----:B------:R-:W-:Y:S05]  /*8ab0*/  BSYNC B0 ;  /* 0x0000000000007941 */ /* 0x000fea0003800000 */
.L_x_10248:
[----:B------:R-:W-:Y:S01]  /*8ac0*/  ISETP.NE.AND P6, PT, R95, RZ, PT ;  /* 0x000000ff5f00720c */ /* 0x000fe20003fc5270 */
[----:B------:R-:W-:Y:S01]  /*8ad0*/  IMAD.U32 R91, R91, 0x10000, RZ ;  /* 0x000100005b5b7824 */ /* 0x000fe200078e00ff */
[----:B------:R-:W-:Y:S01]  /*8ae0*/  SEL R95, RZ, 0x10000, P5 ;  /* 0x00010000ff5f7807 */ /* 0x000fe20002800000 */
[----:B------:R-:W-:Y:S01]  /*8af0*/  IMAD.WIDE.U32 R98, R94, 0x20, R98 ;  /* 0x000000205e627825 */ /* 0x000fe200078e0062 */
[----:B------:R-:W-:-:S03]  /*8b00*/  ISETP.NE.AND P5, PT, R96, RZ, PT ;  /* 0x000000ff6000720c */ /* 0x000fc60003fa5270 */
[----:B------:R-:W-:Y:S01]  /*8b10*/  FADD.FTZ R96, RZ, R28 ;  /* 0x0000001cff607221 */ /* 0x000fe20000010000 */
[----:B------:R-:W-:Y:S01]  /*8b20*/  FMUL.FTZ R10, R91, R10 ;  /* 0x0000000a5b0a7220 */ /* 0x000fe20000410000 */
[----:B------:R-:W-:Y:S01]  /*8b30*/  SEL R114, RZ, 0x100, P4 ;  /* 0x00000100ff727807 */ /* 0x000fe20002000000 */
[----:B------:R-:W-:-:S04]  /*8b40*/  IMAD.WIDE.U32 R100, R94, 0x8, R100 ;  /* 0x000000085e647825 */ /* 0x000fc800078e0064 */
[----:B------:R-:W-:Y:S01]  /*8b50*/  FADD.FTZ R105, R29, R96 ;  /* 0x000000601d697221 */ /* 0x000fe20000010000 */
[----:B------:R-:W-:Y:S01]  /*8b60*/  FMUL.FTZ R10, R10, R11 ;  /* 0x0000000b0a0a7220 */ /* 0x000fe20000410000 */
[----:B------:R0:W-:Y:S01]  /*8b70*/  STG.E.128 desc[UR4][R98.64], R12 ;  /* 0x0000000c62007986 */ /* 0x0001e2000c101d04 */
[----:B------:R-:W-:Y:S01]  /*8b80*/  UMOV UR8, 0xffffffff ;  /* 0xffffffff00087882 */ /* 0x000fe20000000000 */
[----:B------:R-:W-:-:S04]  /*8b90*/  FADD.FTZ R96, R30, R105 ;  /* 0x000000691e607221 */ /* 0x000fc80000010000 */
[----:B------:R-:W-:-:S04]  /*8ba0*/  FADD.FTZ R105, R31, R96 ;  /* 0x000000601f697221 */ /* 0x000fc80000010000 */
[----:B------:R-:W-:-:S04]  /*8bb0*/  FADD.FTZ R96, R24, R105 ;  /* 0x0000006918607221 */ /* 0x000fc80000010000 */
[----:B------:R-:W-:-:S04]  /*8bc0*/  FADD.FTZ R105, R25, R96 ;  /* 0x0000006019697221 */ /* 0x000fc80000010000 */
[----:B------:R-:W-:-:S04]  /*8bd0*/  FADD.FTZ R96, R26, R105 ;  /* 0x000000691a607221 */ /* 0x000fc80000010000 */
[----:B------:R-:W-:Y:S01]  /*8be0*/  FADD.FTZ R105, R27, R96 ;  /* 0x000000601b697221 */ /* 0x000fe20000010000 */
[----:B------:R-:W-:-:S03]  /*8bf0*/  I2FP.F32.U32 R96, R97 ;  /* 0x0000006100607245 */ /* 0x000fc60000201000 */
[----:B------:R-:W-:Y:S01]  /*8c00*/  FADD.FTZ R110, R20, R105 ;  /* 0x00000069146e7221 */ /* 0x000fe20000010000 */
[----:B------:R-:W-:Y:S01]  /*8c10*/  SEL R105, RZ, 0x1, P3 ;  /* 0x00000001ff697807 */ /* 0x000fe20001800000 */
[----:B------:R-:W-:Y:S02]  /*8c20*/  FFMA.FTZ R93, R96, R93, 1.1641532182693481445e-10 ;  /* 0x2f000000605d7423 */ /* 0x000fe4000001005d */
[----:B------:R-:W-:Y:S01]  /*8c30*/  FADD.FTZ R97, R21, R110 ;  /* 0x0000006e15617221 */ /* 0x000fe20000010000 */
[----:B------:R-:W-:Y:S02]  /*8c40*/  SEL R110, RZ, 0x1, P2 ;  /* 0x00000001ff6e7807 */ /* 0x000fe40001000000 */
        /* <DEDUP_REMOVED lines=8> */
[----:B------:R-:W-:-:S03]  /*8cd0*/  LOP3.LUT R107, R114, R107, R95, 0xfe, !PT ;  /* 0x0000006b726b7212 */ /* 0x000fc600078efe5f */
[----:B------:R-:W-:Y:S01]  /*8ce0*/  FADD.FTZ R112, R16, R91 ;  /* 0x0000005b10707221 */ /* 0x000fe20000010000 */
[----:B------:R-:W-:Y:S01]  /*8cf0*/  SEL R95, RZ, 0x1, P6 ;  /* 0x00000001ff5f7807 */ /* 0x000fe20003000000 */
[----:B------:R-:W-:Y:S01]  /*8d00*/  IMAD.WIDE.U32 R96, R96, 0x100, RZ ;  /* 0x0000010060607825 */ /* 0x000fe200078e00ff */
[----:B------:R-:W-:-:S03]  /*8d10*/  LOP3.LUT R111, R111, R107, R105, 0xfe, !PT ;  /* 0x0000006b6f6f7212 */ /* 0x000fc600078efe69 */
[----:B------:R-:W-:Y:S01]  /*8d20*/  FADD.FTZ R91, R17, R112 ;  /* 0x00000070115b7221 */ /* 0x000fe20000010000 */
[----:B------:R-:W-:Y:S02]  /*8d30*/  LOP3.LUT P1, RZ, R0, 0x1f, RZ, 0xc0, !PT ;  /* 0x0000001f00ff7812 */ /* 0x000fe4000782c0ff */
[----:B------:R-:W-:Y:S01]  /*8d40*/  LOP3.LUT R92, R96, R110, R92, 0xfe, !PT ;  /* 0x0000006e605c7212 */ /* 0x000fe200078efe5c */
[----:B------:R-:W-:Y:S01]  /*8d50*/  FADD.FTZ R112, R18, R91 ;  /* 0x0000005b12707221 */ /* 0x000fe20000010000 */
[----:B------:R-:W-:Y:S02]  /*8d60*/  FSEL R91, R10, RZ, !P2 ;  /* 0x000000ff0a5b7208 */ /* 0x000fe40005000000 */
[----:B------:R-:W-:Y:S01]  /*8d70*/  LOP3.LUT R10, R92, R95, RZ, 0xfc, !PT ;  /* 0x0000005f5c0a7212 */ /* 0x000fe200078efcff */
[----:B------:R-:W-:Y:S02]  /*8d80*/  FADD.FTZ R11, R19, R112 ;  /* 0x00000070130b7221 */ /* 0x000fe40000010000 */
[----:B------:R-:W-:Y:S01]  /*8d90*/  @P0 FADD.FTZ R91, R35, R91 ;  /* 0x0000005b235b0221 */ /* 0x000fe20000010000 */
[----:B------:R-:W-:Y:S01]  /*8da0*/  LOP3.LUT P0, RZ, R7, 0xff, RZ, 0xc0, !PT ;  /* 0x000000ff07ff7812 */ /* 0x000fe2000780c0ff */
[----:B------:R-:W-:Y:S01]  /*8db0*/  FADD.FTZ R92, R12, R11 ;  /* 0x0000000b0c5c7221 */ /* 0x000fe20000010000 */
[----:B------:R-:W-:-:S02]  /*8dc0*/  LOP3.LUT R11, R97, R111, R93, 0xfe, !PT ;  /* 0x0000006f610b7212 */ /* 0x000fc400078efe5d */
[----:B------:R0:W-:Y:S01]  /*8dd0*/  STG.E.128 desc[UR4][R98.64+0x10], R88 ;  /* 0x0000105862007986 */ /* 0x0001e2000c101d04 */
[----:B------:R-:W-:-:S03]  /*8de0*/  FADD.FTZ R95, R13, R92 ;  /* 0x0000005c0d5f7221 */ /* 0x000fc60000010000 */
[----:B------:R0:W-:Y:S01]  /*8df0*/  STG.E.64 desc[UR4][R100.64], R10 ;  /* 0x0000000a64007986 */ /* 0x0001e2000c101b04 */
        /* <DEDUP_REMOVED lines=78> */
.L_x_10264:
        /* <DEDUP_REMOVED lines=10> */
[----:B------:R-:W-:-:S03]  /*9380*/  @!P2 IADD3 R92, R92, R97, RZ ;  /* 0x000000615c5ca210 */ /* 0x000fc60007ffe0ff */
[----:B------:R-:W-:Y:S02]  /*9390*/  @!P1 IMAD R96, R11, 0x8, R96 ;  /* 0x000000080b609824 */ /* 0x000fe400078e0260 */
[----:B-1----:R-:W-:Y:S01]  /*93a0*/  FADD.FTZ R11, R95, R100 ;  /* 0x000000645f0b7221 */ /* 0x002fe20000010000 */
[----:B0-----:R-:W-:Y:S01]  /*93b0*/  IMAD.MOV.U32 R95, RZ, RZ, RZ ;  /* 0x000000ffff5f7224 */ /* 0x001fe200078e00ff */
[----:B------:R-:W-:-:S03]  /*93c0*/  @!P2 MOV R95, 0x300 ;  /* 0x00000300005fa802 */ /* 0x000fc60000000f00 */
[----:B------:R-:W-:Y:S01]  /*93d0*/  @!P1 STS.64 [R96], R10 ;  /* 0x0000000a60009388 */ /* 0x000fe20000000a00 */
[----:B------:R-:W-:Y:S01]  /*93e0*/  BAR.SYNC.DEFER_BLOCKING 0x0 ;  /* 0x0000000000007b1d */ /* 0x000fe20000010000 */
[----:B------:R-:W-:Y:S02]  /*93f0*/  LOP3.LUT P1, RZ, R7, 0x1f, R0, 0xf8, !PT ;  /* 0x0000001f07ff7812 */ /* 0x000fe4000782f800 */
[----:B---3--:R-:W-:-:S04]  /*9400*/  @!P2 LEA R97, R98, R93, 0x18 ;  /* 0x0000005d6261a211 */ /* 0x008fc800078ec0ff */
[----:B------:R-:W-:Y:S02]  /*9410*/  @!P2 LEA R97, R92, R97, 0x3 ;  /* 0x000000615c61a211 */ /* 0x000fe400078e18ff */
[----:B------:R-:W-:Y:S01]  /*9420*/  CS2R R92, SRZ ;  /* 0x00000000005c7805 */ /* 0x000fe2000001ff00 */
[----:B------:R-:W0:Y:S05]  /*9430*/  SHFL.DOWN PT, R98, R95, 0x2, 0x1f ;  /* 0x08401f005f627f89 */ /* 0x000e2a00000e0000 */
[----:B------:R1:W-:Y:S01]  /*9440*/  @!P2 LDS.64 R92, [R97] ;  /* 0x00000000615ca984 */ /* 0x0003e20000000a00 */
[----:B------:R-:W-:Y:S02]  /*9450*/  PLOP3.LUT P2, PT, PT, PT, UP1, 0x40, 0x0 ;  /* 0x000000000000781c */ /* 0x000fe40003f4e818 */
[----:B-1----:R-:W-:-:S02]  /*9460*/  I2FP.F32.S32 R97, R95 ;  /* 0x0000005f00617245 */ /* 0x002fc40000201400 */
[----:B0-----:R-:W-:Y:S02]  /*9470*/  IADD3 R11, R98, R95, RZ ;  /* 0x0000005f620b7210 */ /* 0x001fe40007ffe0ff */
[----:B------:R-:W-:Y:S02]  /*9480*/  I2FP.F32.S32 R98, R98 ;  /* 0x0000006200627245 */ /* 0x000fe40000201400 */
[----:B------:R-:W-:Y:S01]  /*9490*/  I2FP.F32.S32 R10, R11 ;  /* 0x0000000b000a7245 */ /* 0x000fe20000201400 */
[----:B------:R-:W0:Y:S03]  /*94a0*/  SHFL.DOWN PT, R112, R11, 0x1, 0x1f ;  /* 0x08201f000b707f89 */ /* 0x000e2600000e0000 */
[----:B------:R-:W1:Y:S01]  /*94b0*/  MUFU.RCP R100, R10 ;  /* 0x0000000a00647308 */ /* 0x000e620000001000 */
[----:B0-----:R-:W-:Y:S01]  /*94c0*/  IMAD.IADD R11, R11, 0x1, R112 ;  /* 0x000000010b0b7824 */ /* 0x001fe200078e0270 */
[----:B------:R-:W0:Y:S01]  /*94d0*/  SHFL.DOWN PT, R99, R92, 0x2, 0x1f ;  /* 0x08401f005c637f89 */ /* 0x000e2200000e0000 */
[----:B------:R-:W-:-:S03]  /*94e0*/  I2FP.F32.S32 R112, R112 ;  /* 0x0000007000707245 */ /* 0x000fc60000201400 */
[----:B------:R-:W2:Y:S01]  /*94f0*/  SHFL.DOWN PT, R96, R93, 0x2, 0x1f ;  /* 0x08401f005d607f89 */ /* 0x000ea200000e0000 */
[----:B------:R-:W-:-:S06]  /*9500*/  I2FP.F32.S32 R11, R11 ;  /* 0x0000000b000b7245 */ /* 0x000fcc0000201400 */
        /* <DEDUP_REMOVED lines=19> */
[----:B------:R-:W-:Y:S02]  /*9640*/  FMUL.FTZ R97, R97, R112 ;  /* 0x0000007061617220 */ /* 0x000fe40000410000 */
[----:B------:R-:W0:Y:S02]  /*9650*/  SHFL.IDX PT, R93, R92, RZ, 0x1f ;  /* 0x00001fff5c5d7589 */ /* 0x000e2400000e0000 */
[----:B------:R-:W-:Y:S02]  /*9660*/  FFMA.FTZ R96, R11, R97, R96 ;  /* 0x000000610b607223 */ /* 0x000fe40000010060 */
[----:B------:R-:W1:Y:S04]  /*9670*/  LDC R97, c[0x0][0x2d8] ;  /* 0x0000b600ff617b82 */ /* 0x000e680000000800 */
[----:B------:R-:W1:Y:S04]  /*9680*/  SHFL.IDX PT, R96, R96, RZ, 0x1f ;  /* 0x00001fff60607589 */ /* 0x000e6800000e0000 */
[----:B------:R-:W2:Y:S01]  /*9690*/  @!P1 LDC.64 R10, c[0x0][0x250] ;  /* 0x00009400ff0a9b82 */ /* 0x000ea20000000a00 */
[C---:B0-----:R-:W-:Y:S01]  /*96a0*/  FSEL R95, R93.reuse, RZ, P2 ;  /* 0x000000ff5d5f7208 */ /* 0x041fe20001000000 */
[----:B------:R-:W-:Y:S01]  /*96b0*/  FMUL.FTZ R98, R93, R93 ;  /* 0x0000005d5d627220 */ /* 0x000fe20000410000 */
[----:B------:R-:W-:-:S03]  /*96c0*/  PLOP3.LUT P2, PT, PT, PT, UP1, 0x40, 0x0 ;  /* 0x000000000000781c */ /* 0x000fc60003f4e818 */
[--C-:B------:R-:W-:Y:S01]  /*96d0*/  FADD.FTZ R110, R16, -R95.reuse ;  /* 0x8000005f106e7221 */ /* 0x100fe20000010000 */
[----:B------:R-:W-:Y:S01]  /*96e0*/  FSEL R98, R98, RZ, !P2 ;  /* 0x000000ff62627208 */ /* 0x000fe20005000000 */
[----:B------:R-:W-:Y:S01]  /*96f0*/  FADD.FTZ R118, R12, -R95 ;  /* 0x8000005f0c767221 */ /* 0x000fe20000010000 */
[----:B-1----:R-:W-:Y:S01]  /*9700*/  FFMA.FTZ R97, R96, UR11, R97 ;  /* 0x0000000b60617c23 */ /* 0x002fe20008010061 */
[--C-:B------:R-:W-:Y:S01]  /*9710*/  FADD.FTZ R16, R13, -R95.reuse ;  /* 0x8000005f0d107221 */ /* 0x100fe20000010000 */
[--C-:B------:R-:W-:Y:S01]  /*9720*/  FADD.FTZ R7, R28, -R95.reuse ;  /* 0x8000005f1c077221 */ /* 0x100fe20000010000 */
[--C-:B------:R-:W-:Y:S01]  /*9730*/  FADD.FTZ R92, R29, -R95.reuse ;  /* 0x8000005f1d5c7221 */ /* 0x100fe20000010000 */
[----:B------:R-:W-:Y:S01]  /*9740*/  FADD.FTZ R97, R97, R98 ;  /* 0x0000006261617221 */ /* 0x000fe20000010000 */
[--C-:B------:R-:W-:Y:S01]  /*9750*/  FADD.FTZ R98, R21, -R95.reuse ;  /* 0x8000005f15627221 */ /* 0x100fe20000010000 */
[----:B------:R-:W0:Y:S01]  /*9760*/  LDC.64 R12, c[0x0][0x2b8] ;  /* 0x0000ae00ff0c7b82 */ /* 0x000e220000000a00 */
[--C-:B------:R-:W-:Y:S01]  /*9770*/  FADD.FTZ R30, R30, -R95.reuse ;  /* 0x8000005f1e1e7221 */ /* 0x100fe20000010000 */
[----:B------:R-:W1:Y:S01]  /*9780*/  MUFU.RSQ R21, R97 ;  /* 0x0000006100157308 */ /* 0x000e620000001400 */
[----:B------:R-:W-:Y:S01]  /*9790*/  FADD.FTZ R26, R26, -R95 ;  /* 0x8000005f1a1a7221 */ /* 0x000fe20000010000 */
[----:B--2---:R-:W-:-:S04]  /*97a0*/  @!P1 IMAD.WIDE R10, R2, 0x4, R10 ;  /* 0x00000004020a9825 */ /* 0x004fc800078e020a */
[--C-:B------:R-:W-:Y:S01]  /*97b0*/  FADD.FTZ R31, R31, -R95.reuse ;  /* 0x8000005f1f1f7221 */ /* 0x100fe20000010000 */
[--C-:B------:R-:W-:Y:S01]  /*97c0*/  FADD.FTZ R112, R14, -R95.reuse ;  /* 0x8000005f0e707221 */ /* 0x100fe20000010000 */
[--C-:B------:R-:W-:Y:S01]  /*97d0*/  FADD.FTZ R100, R20, -R95.reuse ;  /* 0x8000005f14647221 */ /* 0x100fe20000010000 */
[----:B------:R-:W2:Y:S01]  /*97e0*/  @!P1 LDC.64 R28, c[0x0][0x258] ;  /* 0x00009600ff1c9b82 */ /* 0x000ea20000000a00 */
[--C-:B------:R-:W-:Y:S01]  /*97f0*/  FADD.FTZ R14, R15, -R95.reuse ;  /* 0x8000005f0f0e7221 */ /* 0x100fe20000010000 */
[--C-:B------:R-:W-:Y:S01]  /*9800*/  FADD.FTZ R20, R23, -R95.reuse ;  /* 0x8000005f17147221 */ /* 0x100fe20000010000 */
[--C-:B------:R-:W-:Y:S01]  /*9810*/  FADD.FTZ R122, R91, -R95.reuse ;  /* 0x8000005f5b7a7221 */ /* 0x100fe20000010000 */
[--C-:B------:R-:W-:Y:S01]  /*9820*/  FADD.FTZ R18, R18, -R95.reuse ;  /* 0x8000005f12127221 */ /* 0x100fe20000010000 */
[--C-:B------:R-:W-:Y:S01]  /*9830*/  FADD.FTZ R24, R24, -R95.reuse ;  /* 0x8000005f18187221 */ /* 0x100fe20000010000 */
[----:B------:R3:W-:Y:S01]  /*9840*/  @!P1 STG.E desc[UR4][R10.64], R93 ;  /* 0x0000005d0a009986 */ /* 0x0007e2000c101904 */
[--C-:B------:R-:W-:Y:S01]  /*9850*/  FADD.FTZ R22, R22, -R95.reuse ;  /* 0x8000005f16167221 */ /* 0x100fe20000010000 */
[--C-:B------:R-:W-:Y:S01]  /*9860*/  FADD.FTZ R114, R17, -R95.reuse ;  /* 0x8000005f11727221 */ /* 0x100fe20000010000 */
[--C-:B------:R-:W-:Y:S01]  /*9870*/  FADD.FTZ R120, R89, -R95.reuse ;  /* 0x8000005f59787221 */ /* 0x100fe20000010000 */
[----:B------:R-:W-:Y:S01]  /*9880*/  FADD.FTZ R116, R19, -R95 ;  /* 0x8000005f13747221 */ /* 0x000fe20000010000 */
[C---:B-1----:R-:W-:Y:S01]  /*9890*/  FMUL.FTZ R15, R21.reuse, R7 ;  /* 0x00000007150f7220 */ /* 0x042fe20000410000 */
[C---:B------:R-:W-:Y:S01]  /*98a0*/  FMUL.FTZ R23, R21.reuse, R30 ;  /* 0x0000001e15177220 */ /* 0x040fe20000410000 */
[C---:B------:R-:W-:Y:S01]  /*98b0*/  FMUL.FTZ R91, R21.reuse, R26 ;  /* 0x0000001a155b7220 */ /* 0x040fe20000410000 */
[C---:B------:R-:W-:Y:S01]  /*98c0*/  FMUL.FTZ R30, R21.reuse, R31 ;  /* 0x0000001f151e7220 */ /* 0x040fe20000410000 */
[C---:B------:R-:W-:Y:S01]  /*98d0*/  FMUL.FTZ R31, R21.reuse, R18 ;  /* 0x00000012151f7220 */ /* 0x040fe20000410000 */
[C---:B------:R-:W-:Y:S01]  /*98e0*/  FMUL.FTZ R89, R21.reuse, R24 ;  /* 0x0000001815597220 */ /* 0x040fe20000410000 */
[----:B------:R-:W-:Y:S01]  /*98f0*/  FFMA.FTZ R18, R62, R23, R86 ;  /* 0x000000173e127223 */ /* 0x000fe20000010056 */
[----:B---3--:R-:W-:Y:S01]  /*9900*/  FMUL.FTZ R10, R21, R16 ;  /* 0x00000010150a7220 */ /* 0x008fe20000410000 */
[----:B------:R-:W-:Y:S01]  /*9910*/  FFMA.FTZ R16, R60, R15, R84 ;  /* 0x0000000f3c107223 */ /* 0x000fe20000010054 */
[----:B------:R-:W-:Y:S01]  /*9920*/  FFMA.FTZ R15, R58, R91, R82 ;  /* 0x0000005b3a0f7223 */ /* 0x000fe20000010052 */
[----:B------:R-:W-:Y:S01]  /*9930*/  FFMA.FTZ R91, R63, R30, R87 ;  /* 0x0000001e3f5b7223 */ /* 0x000fe20000010057 */
[C---:B------:R-:W-:Y:S01]  /*9940*/  FMUL.FTZ R92, R21.reuse, R92 ;  /* 0x0000005c155c7220 */ /* 0x040fe20000410000 */
[C---:B------:R-:W-:Y:S01]  /*9950*/  FMUL.FTZ R17, R21.reuse, R22 ;  /* 0x0000001615117220 */ /* 0x040fe20000410000 */
[----:B------:R-:W-:Y:S01]  /*9960*/  FMUL.FTZ R24, R21, R20 ;  /* 0x0000001415187220 */ /* 0x000fe20000410000 */
[--C-:B------:R-:W-:Y:S01]  /*9970*/  FADD.FTZ R25, R25, -R95.reuse ;  /* 0x8000005f19197221 */ /* 0x100fe20000010000 */
[--C-:B------:R-:W-:Y:S01]  /*9980*/  FADD.FTZ R96, R27, -R95.reuse ;  /* 0x8000005f1b607221 */ /* 0x100fe20000010000 */
[C---:B------:R-:W-:Y:S01]  /*9990*/  FMUL.FTZ R19, R21.reuse, R110 ;  /* 0x0000006e15137220 */ /* 0x040fe20000410000 */
[C---:B------:R-:W-:Y:S01]  /*99a0*/  FMUL.FTZ R114, R21.reuse, R114 ;  /* 0x0000007215727220 */ /* 0x040fe20000410000 */
[--C-:B------:R-:W-:Y:S01]  /*99b0*/  FADD.FTZ R88, R88, -R95.reuse ;  /* 0x8000005f58587221 */ /* 0x100fe20000010000 */
[----:B------:R-:W-:Y:S01]  /*99c0*/  FMUL.FTZ R20, R21, R14 ;  /* 0x0000000e15147220 */ /* 0x000fe20000410000 */
[----:B------:R-:W-:Y:S01]  /*99d0*/  FADD.FTZ R90, R90, -R95 ;  /* 0x8000005f5a5a7221 */ /* 0x000fe20000010000 */
[----:B------:R-:W-:Y:S01]  /*99e0*/  FFMA.FTZ R14, R56, R89, R80 ;  /* 0x00000059380e7223 */ /* 0x000fe20000010050 */
[----:B0-----:R-:W-:-:S04]  /*99f0*/  IMAD.WIDE.U32 R22, R9, 0x10, R12 ;  /* 0x0000001009167825 */ /* 0x001fc800078e000c */
[----:B------:R-:W-:Y:S01]  /*9a00*/  FFMA.FTZ R89, R61, R92, R85 ;  /* 0x0000005c3d597223 */ /* 0x000fe20000010055 */
[----:B------:R-:W-:Y:S01]  /*9a10*/  F2FP.BF16.F32.PACK_AB R13, R91, R18 ;  /* 0x000000125b0d723e */ /* 0x000fe200000010ff */
[----:B------:R-:W-:Y:S01]  /*9a20*/  FFMA.FTZ R17, R54, R17, R78 ;  /* 0x0000001136117223 */ /* 0x000fe2000001004e */
[----:B--2---:R-:W-:-:S04]  /*9a30*/  @!P1 IMAD.WIDE R28, R2, 0x4, R28 ;  /* 0x00000004021c9825 */ /* 0x004fc800078e021c */
        /* <DEDUP_REMOVED lines=24> */
[----:B------:R-:W-:Y:S01]  /*9bc0*/  FFMA.FTZ R27, R40, R27, R64 ;  /* 0x0000001b281b7223 */ /* 0x000fe20000010040 */
[----:B------:R-:W-:Y:S01]  /*9bd0*/  LEA R24, P1, R8, UR12, 0x4 ;  /* 0x0000000c08187c11 */ /* 0x000fe2000f8220ff */
[----:B------:R-:W-:Y:S01]  /*9be0*/  FFMA.FTZ R120, R41, R120, R65 ;  /* 0x0000007829787223 */ /* 0x000fe20000010041 */
[----:B0-----:R-:W-:Y:S01]  /*9bf0*/  FFMA.FTZ R28, R47, R20, R71 ;  /* 0x000000142f1c7223 */ /* 0x001fe20000010047 */
[----:B------:R-:W-:Y:S01]  /*9c00*/  FFMA.FTZ R95, R42, R95, R66 ;  /* 0x0000005f2a5f7223 */ /* 0x000fe20000010042 */
[----:B------:R-:W-:Y:S01]  /*9c10*/  FFMA.FTZ R122, R43, R122, R67 ;  /* 0x0000007a2b7a7223 */ /* 0x000fe20000010043 */
[----:B------:R-:W-:Y:S01]  /*9c20*/  FFMA.FTZ R9, R46, R25, R70 ;  /* 0x000000192e097223 */ /* 0x000fe20000010046 */
[----:B------:R-:W-:Y:S01]  /*9c30*/  FFMA.FTZ R7, R44, R7, R68 ;  /* 0x000000072c077223 */ /* 0x000fe20000010044 */
[----:B------:R-:W-:Y:S01]  /*9c40*/  FFMA.FTZ R20, R45, R10, R69 ;  /* 0x0000000a2d147223 */ /* 0x000fe20000010045 */
[----:B------:R-:W-:-:S02]  /*9c50*/  LEA R26, P2, R94, UR12, 0x4 ;  /* 0x0000000c5e1a7c11 */ /* 0x000fc4000f8420ff */
[----:B------:R-:W-:Y:S02]  /*9c60*/  F2FP.BF16.F32.PACK_AB R15, R96, R15 ;  /* 0x0000000f600f723e */ /* 0x000fe400000010ff */
[----:B------:R-:W-:Y:S02]  /*9c70*/  F2FP.BF16.F32.PACK_AB R14, R93, R14 ;  /* 0x0000000e5d0e723e */ /* 0x000fe400000010ff */
[----:B------:R-:W-:Y:S02]  /*9c80*/  LEA.HI.X R25, R8, UR13, RZ, 0x4, P1 ;  /* 0x0000000d08197c11 */ /* 0x000fe400088f24ff */
[----:B------:R-:W-:Y:S02]  /*9c90*/  F2FP.BF16.F32.PACK_AB R19, R116, R19 ;  /* 0x000000137413723e */ /* 0x000fe400000010ff */
[----:B------:R-:W-:Y:S01]  /*9ca0*/  F2FP.BF16.F32.PACK_AB R16, R16, R11 ;  /* 0x0000000b1010723e */ /* 0x000fe200000010ff */
[----:B------:R0:W-:Y:S01]  /*9cb0*/  STG.E.128 desc[UR4][R24.64], R12 ;  /* 0x0000000c18007986 */ /* 0x0001e2000c101d04 */
[----:B------:R-:W-:-:S02]  /*9cc0*/  F2FP.BF16.F32.PACK_AB R10, R120, R27 ;  /* 0x0000001b780a723e */ /* 0x000fc400000010ff */
[----:B------:R-:W-:Y:S01]  /*9cd0*/  F2FP.BF16.F32.PACK_AB R11, R122, R95 ;  /* 0x0000005f7a0b723e */ /* 0x000fe200000010ff */
[----:B------:R0:W-:Y:S01]  /*9ce0*/  STG.E.128 desc[UR4][R22.64], R16 ;  /* 0x0000001016007986 */ /* 0x0001e2000c101d04 */
[----:B------:R-:W-:Y:S02]  /*9cf0*/  F2FP.BF16.F32.PACK_AB R9, R28, R9 ;  /* 0x000000091c09723e */ /* 0x000fe400000010ff */
[----:B------:R-:W-:Y:S02]  /*9d00*/  LEA.HI.X R27, R94, UR13, RZ, 0x4, P2 ;  /* 0x0000000d5e1b7c11 */ /* 0x000fe400090f24ff */
[----:B------:R-:W-:Y:S02]  /*9d10*/  F2FP.BF16.F32.PACK_AB R8, R20, R7 ;  /* 0x000000071408723e */ /* 0x000fe400000010ff */
[----:B------:R-:W-:Y:S02]  /*9d20*/  IADD3 R2, R2, UR14, RZ ;  /* 0x0000000e02027c10 */ /* 0x000fe4000fffe0ff */
[----:B------:R-:W-:Y:S01]  /*9d30*/  SEL R7, RZ, 0x1, P0 ;  /* 0x00000001ff077807 */ /* 0x000fe20000000000 */
[----:B------:R0:W-:Y:S01]  /*9d40*/  STG.E.128 desc[UR4][R26.64], R8 ;  /* 0x000000081a007986 */ /* 0x0001e2000c101d04 */
[----:B------:R-:W-:-:S13]  /*9d50*/  ISETP.GE.AND P1, PT, R2, UR15, PT ;  /* 0x0000000f02007c0c */ /* 0x000fda000bf26270 */
[----:B------:R-:W-:Y:S05]  /*9d60*/  @!P1 BRA `(.L_x_10253) ;  /* 0xffffff6800c49947 */ /* 0x000fea000383ffff */
[----:B------:R-:W-:Y:S05]  /*9d70*/  EXIT ;  /* 0x000000000000794d */ /* 0x000fea0003800000 */
.L_x_10252:
[----:B------:R-:W-:Y:S01]  /*9d80*/  HFMA2.MMA R112, -RZ, RZ, 0, 1.847743988037109375e-06 ;  /* 0x0000001fff707435 */ /* 0x000fe200000001ff */
[----:B------:R-:W-:Y:S01]  /*9d90*/  MOV R110, R96 ;  /* 0x00000060006e7202 */ /* 0x000fe20000000f00 */
[----:B------:R-:W-:Y:S01]  /*9da0*/  IMAD.MOV.U32 R101, RZ, RZ, 0x1 ;  /* 0x00000001ff657424 */ /* 0x000fe200078e00ff */
[----:B------:R-:W-:-:S08]  /*9db0*/  MOV R99, 0xffffffff ;  /* 0xffffffff00637802 */ /* 0x000fd00000000f00 */
[----:B------:R-:W-:Y:S05]  /*9dc0*/  WARPSYNC.COLLECTIVE R99, `(.L_x_10254) ;  /* 0x0000000063087348 */ /* 0x000fea0003c00000 */
[----:B------:R0:W1:Y:S02]  /*9dd0*/  SHFL.BFLY P2, R100, R110, R101, R112 ;  /* 0x0c0000656e647389 */ /* 0x0000640000040070 */
[----:B01----:R-:W-:Y:S01]  /*9de0*/  ENDCOLLECTIVE ;  /* 0x000000000000791b */ /* 0x003fe20003800000 */
.L_x_10254:
[----:B------:R-:W-:Y:S01]  /*9df0*/  HFMA2.MMA R101, -RZ, RZ, 0, 1.1920928955078125e-07 ;  /* 0x00000002ff657435 */ /* 0x000fe200000001ff */
[----:B------:R-:W-:-:S04]  /*9e00*/  IMAD.MOV.U32 R7, RZ, RZ, R100 ;  /* 0x000000ffff077224 */ /* 0x000fc800078e0064 */
[----:B------:R-:W-:-:S05]  /*9e10*/  FADD.FTZ R11, R96, R7 ;  /* 0x00000007600b7221 */ /* 0x000fca0000010000 */
[----:B------:R-:W-:-:S07]  /*9e20*/  MOV R110, R11 ;  /* 0x0000000b006e7202 */ /* 0x000fce0000000f00 */
[----:B------:R-:W-:Y:S05]  /*9e30*/  WARPSYNC.COLLECTIVE R99, `(.L_x_10255) ;  /* 0x0000000063087348 */ /* 0x000fea0003c00000 */
[----:B------:R0:W1:Y:S02]  /*9e40*/  SHFL.BFLY P2, R100, R110, R101, R112 ;  /* 0x0c0000656e647389 */ /* 0x0000640000040070 */
[----:B01----:R-:W-:Y:S01]  /*9e50*/  ENDCOLLECTIVE ;  /* 0x000000000000791b */ /* 0x003fe20003800000 */
.L_x_10255:
[----:B------:R-:W-:Y:S01]  /*9e60*/  HFMA2.MMA R101, -RZ, RZ, 0, 2.384185791015625e-07 ;  /* 0x00000004ff657435 */ /* 0x000fe200000001ff */
[----:B------:R-:W-:-:S04]  /*9e70*/  IMAD.MOV.U32 R10, RZ, RZ, R100 ;  /* 0x000000ffff0a7224 */ /* 0x000fc800078e0064 */
[----:B------:R-:W-:-:S05]  /*9e80*/  FADD.FTZ R95, R11, R10 ;  /* 0x0000000a0b5f7221 */ /* 0x000fca0000010000 */
[----:B------:R-:W-:-:S07]  /*9e90*/  MOV R110, R95 ;  /* 0x0000005f006e7202 */ /* 0x000fce0000000f00 */
[----:B------:R-:W-:Y:S05]  /*9ea0*/  WARPSYNC.COLLECTIVE R99, `(.L_x_10256) ;  /* 0x0000000063087348 */ /* 0x000fea0003c00000 */
[----:B------:R0:W1:Y:S02]  /*9eb0*/  SHFL.BFLY P2, R100, R110, R101, R112 ;  /* 0x0c0000656e647389 */ /* 0x0000640000040070 */
[----:B01----:R-:W-:Y:S01]  /*9ec0*/  ENDCOLLECTIVE ;  /* 0x000000000000791b */ /* 0x003fe20003800000 */
.L_x_10256:
[----:B------:R-:W-:Y:S01]  /*9ed0*/  HFMA2.MMA R101, -RZ, RZ, 0, 4.76837158203125e-07 ;  /* 0x00000008ff657435 */ /* 0x000fe200000001ff */
[----:B------:R-:W-:-:S04]  /*9ee0*/  IMAD.MOV.U32 R10, RZ, RZ, R100 ;  /* 0x000000ffff0a7224 */ /* 0x000fc800078e0064 */
[----:B------:R-:W-:-:S05]  /*9ef0*/  FADD.FTZ R97, R95, R10 ;  /* 0x0000000a5f617221 */ /* 0x000fca0000010000 */
[----:B------:R-:W-:-:S07]  /*9f00*/  MOV R110, R97 ;  /* 0x00000061006e7202 */ /* 0x000fce0000000f00 */
[----:B------:R-:W-:Y:S05]  /*9f10*/  WARPSYNC.COLLECTIVE R99, `(.L_x_10257) ;  /* 0x0000000063087348 */ /* 0x000fea0003c00000 */
[----:B------:R0:W1:Y:S02]  /*9f20*/  SHFL.BFLY P2, R100, R110, R101, R112 ;  /* 0x0c0000656e647389 */ /* 0x0000640000040070 */
[----:B01----:R-:W-:Y:S01]  /*9f30*/  ENDCOLLECTIVE ;  /* 0x000000000000791b */ /* 0x003fe20003800000 */
.L_x_10257:
[----:B------:R-:W-:Y:S01]  /*9f40*/  HFMA2.MMA R101, -RZ, RZ, 0, 9.5367431640625e-07 ;  /* 0x00000010ff657435 */ /* 0x000fe200000001ff */
[----:B------:R-:W-:-:S04]  /*9f50*/  IMAD.MOV.U32 R10, RZ, RZ, R100 ;  /* 0x000000ffff0a7224 */ /* 0x000fc800078e0064 */
[----:B------:R-:W-:-:S05]  /*9f60*/  FADD.FTZ R98, R97, R10 ;  /* 0x0000000a61627221 */ /* 0x000fca0000010000 */
[----:B------:R-:W-:-:S07]  /*9f70*/  MOV R110, R98 ;  /* 0x00000062006e7202 */ /* 0x000fce0000000f00 */
[----:B------:R-:W-:Y:S05]  /*9f80*/  WARPSYNC.COLLECTIVE R99, `(.L_x_10258) ;  /* 0x0000000063087348 */ /* 0x000fea0003c00000 */
[----:B------:R0:W1:Y:S02]  /*9f90*/  SHFL.BFLY P2, R100, R110, R101, R112 ;  /* 0x0c0000656e647389 */ /* 0x0000640000040070 */
[----:B01----:R-:W-:Y:S01]  /*9fa0*/  ENDCOLLECTIVE ;  /* 0x000000000000791b */ /* 0x003fe20003800000 */
.L_x_10258:
[----:B------:R-:W-:Y:S01]  /*9fb0*/  HFMA2.MMA R101, -RZ, RZ, 0, 5.9604644775390625e-08 ;  /* 0x00000001ff657435 */ /* 0x000fe200000001ff */
[----:B------:R-:W-:-:S04]  /*9fc0*/  IMAD.MOV.U32 R7, RZ, RZ, R100 ;  /* 0x000000ffff077224 */ /* 0x000fc800078e0064 */
        /* <DEDUP_REMOVED lines=50> */
[----:B------:R-:W-:-:S07]  /*a2f0*/  MOV R110, R7 ;  /* 0x00000007006e7202 */ /* 0x000fce0000000f00 */
[----:B------:R-:W-:Y:S05]  /*a300*/  WARPSYNC.COLLECTIVE R99, `(.L_x_10259) ;  /* 0x0000000063087348 */ /* 0x000fea0003c00000 */
[----:B------:R0:W1:Y:S02]  /*a310*/  SHFL.BFLY P2, R100, R110, R101, R112 ;  /* 0x0c0000656e647389 */ /* 0x0000640000040070 */
[----:B01----:R-:W-:Y:S01]  /*a320*/  ENDCOLLECTIVE ;  /* 0x000000000000791b */ /* 0x003fe20003800000 */
.L_x_10259:
[----:B------:R-:W-:Y:S01]  /*a330*/  HFMA2.MMA R101, -RZ, RZ, 0, 1.1920928955078125e-07 ;  /* 0x00000002ff657435 */ /* 0x000fe200000001ff */
[----:B------:R-:W-:-:S04]  /*a340*/  IMAD.MOV.U32 R96, RZ, RZ, R100 ;  /* 0x000000ffff607224 */ /* 0x000fc800078e0064 */
[----:B------:R-:W-:-:S05]  /*a350*/  FADD.FTZ R96, R7, R96 ;  /* 0x0000006007607221 */ /* 0x000fca0000010000 */
[----:B------:R-:W-:-:S07]  /*a360*/  MOV R110, R96 ;  /* 0x00000060006e7202 */ /* 0x000fce0000000f00 */
[----:B------:R-:W-:Y:S05]  /*a370*/  WARPSYNC.COLLECTIVE R99, `(.L_x_10260) ;  /* 0x0000000063087348 */ /* 0x000fea0003c00000 */
[----:B------:R0:W1:Y:S02]  /*a380*/  SHFL.BFLY P2, R100, R110, R101, R112 ;  /* 0x0c0000656e647389 */ /* 0x0000640000040070 */
[----:B01----:R-:W-:Y:S01]  /*a390*/  ENDCOLLECTIVE ;  /* 0x000000000000791b */ /* 0x003fe20003800000 */
.L_x_10260:
[----:B------:R-:W-:Y:S01]  /*a3a0*/  HFMA2.MMA R101, -RZ, RZ, 0, 2.384185791015625e-07 ;  /* 0x00000004ff657435 */ /* 0x000fe200000001ff */
[----:B------:R-:W-:-:S04]  /*a3b0*/  IMAD.MOV.U32 R11, RZ, RZ, R100 ;  /* 0x000000ffff0b7224 */ /* 0x000fc800078e0064 */
[----:B------:R-:W-:-:S05]  /*a3c0*/  FADD.FTZ R11, R96, R11 ;  /* 0x0000000b600b7221 */ /* 0x000fca0000010000 */
[----:B------:R-:W-:-:S07]  /*a3d0*/  MOV R110, R11 ;  /* 0x0000000b006e7202 */ /* 0x000fce0000000f00 */
[----:B------:R-:W-:Y:S05]  /*a3e0*/  WARPSYNC.COLLECTIVE R99, `(.L_x_10261) ;  /* 0x0000000063087348 */ /* 0x000fea0003c00000 */
[----:B------:R0:W1:Y:S02]  /*a3f0*/  SHFL.BFLY P2, R100, R110, R101, R112 ;  /* 0x0c0000656e647389 */ /* 0x0000640000040070 */
[----:B01----:R-:W-:Y:S01]  /*a400*/  ENDCOLLECTIVE ;  /* 0x000000000000791b */ /* 0x003fe20003800000 */
.L_x_10261:
[----:B------:R-:W-:Y:S01]  /*a410*/  HFMA2.MMA R101, -RZ, RZ, 0, 4.76837158203125e-07 ;  /* 0x00000008ff657435 */ /* 0x000fe200000001ff */
[----:B------:R-:W-:-:S04]  /*a420*/  IMAD.MOV.U32 R98, RZ, RZ, R100 ;  /* 0x000000ffff627224 */ /* 0x000fc800078e0064 */
[----:B------:R-:W-:-:S05]  /*a430*/  FADD.FTZ R98, R11, R98 ;  /* 0x000000620b627221 */ /* 0x000fca0000010000 */
[----:B------:R-:W-:-:S07]  /*a440*/  MOV R110, R98 ;  /* 0x00000062006e7202 */ /* 0x000fce0000000f00 */
[----:B------:R-:W-:Y:S05]  /*a450*/  WARPSYNC.COLLECTIVE R99, `(.L_x_10262) ;  /* 0x0000000063087348 */ /* 0x000fea0003c00000 */
[----:B------:R0:W1:Y:S02]  /*a460*/  SHFL.BFLY P2, R100, R110, R101, R112 ;  /* 0x0c0000656e647389 */ /* 0x0000640000040070 */
[----:B01----:R-:W-:Y:S01]  /*a470*/  ENDCOLLECTIVE ;  /* 0x000000000000791b */ /* 0x003fe20003800000 */
.L_x_10262:
[----:B------:R-:W-:Y:S01]  /*a480*/  HFMA2.MMA R101, -RZ, RZ, 0, 9.5367431640625e-07 ;  /* 0x00000010ff657435 */ /* 0x000fe200000001ff */
[----:B------:R-:W-:-:S04]  /*a490*/  IMAD.MOV.U32 R95, RZ, RZ, R100 ;  /* 0x000000ffff5f7224 */ /* 0x000fc800078e0064 */
[----:B------:R-:W-:-:S05]  /*a4a0*/  FADD.FTZ R95, R98, R95 ;  /* 0x0000005f625f7221 */ /* 0x000fca0000010000 */
[----:B------:R-:W-:-:S07]  /*a4b0*/  MOV R110, R95 ;  /* 0x0000005f006e7202 */ /* 0x000fce0000000f00 */
[----:B------:R-:W-:Y:S05]  /*a4c0*/  WARPSYNC.COLLECTIVE R99, `(.L_x_10263) ;  /* 0x0000000063087348 */ /* 0x000fea0003c00000 */
[----:B------:R0:W1:Y:S02]  /*a4d0*/  SHFL.BFLY P2, R100, R110, R101, R112 ;  /* 0x0c0000656e647389 */ /* 0x0000640000040070 */
[----:B01----:R-:W-:Y:S01]  /*a4e0*/  ENDCOLLECTIVE ;  /* 0x000000000000791b */ /* 0x003fe20003800000 */
.L_x_10263:
[----:B------:R-:W-:Y:S05]  /*a4f0*/  BRA `(.L_x_10264) ;  /* 0xffffffec00787947 */ /* 0x000fea000383ffff */
.L_x_10265:
        /* <DEDUP_REMOVED lines=16> */
.L_x_23281:


//--------------------- .text._ZN10layer_norm13ln_fwd_kernelINS_13Kernel_traitsIf13__nv_bfloat16fS2_fjLj3072ELj1ELj1ELj4ELj16ENS_18Kernel_traits_baseILj3072EfS2_fS2_fjLj128EEEEELb1ELb0ELb1ELb0EEEvNS_9FwdParamsE --------------------------
	.section	.text._ZN10layer_norm13ln_fwd_kernelINS_13Kernel_traitsIf13__nv_bfloat16fS2_fjLj3072ELj1ELj1ELj4ELj16ENS_18Kernel_traits_baseILj3072EfS2_fS2_fjLj128EEEEELb1ELb0ELb1ELb0EEEvNS_9FwdParamsE,"ax",@progbits
	.align	128
        .global         _ZN10layer_norm13ln_fwd_kernelINS_13Kernel_traitsIf13__nv_bfloat16fS2_fjLj3072ELj1ELj1ELj4ELj16ENS_18Kernel_traits_baseILj3072EfS2_fS2_fjLj128EEEEELb1ELb0ELb1ELb0EEEvNS_9FwdParamsE
        .type           _ZN10layer_norm13ln_fwd_kernelINS_13Kernel_traitsIf13__nv_bfloat16fS2_fjLj3072ELj1ELj1ELj4ELj16ENS_18Kernel_traits_baseILj3072EfS2_fS2_fjLj128EEEEELb1ELb0ELb1ELb0EEEvNS_9FwdParamsE,@function
        .size           _ZN10layer_norm13ln_fwd_kernelINS_13Kernel_traitsIf13__nv_bfloat16fS2_fjLj3072ELj1ELj1ELj4ELj16ENS_18Kernel_traits_baseILj3072EfS2_fS2_fjLj128EEEEELb1ELb0ELb1ELb0EEEvNS_9FwdParamsE,(.L_x_23282 - _ZN10layer_norm13ln_fwd_kernelINS_13Kernel_traitsIf13__nv_bfloat16fS2_fjLj3072ELj1ELj1ELj4ELj16ENS_18Kernel_traits_baseILj3072EfS2_fS2_fjLj128EEEEELb1ELb0ELb1ELb0EEEvNS_9FwdParamsE)
        .other          _ZN10layer_norm13ln_fwd_kernelINS_13Kernel_traitsIf13__nv_bfloat16fS2_fjLj3072ELj1ELj1ELj4ELj16ENS_18Kernel_traits_baseILj3072EfS2_fS2_fjLj128EEEEELb1ELb0ELb1ELb0EEEvNS_9FwdParamsE,@"STO_CUDA_ENTRY STV_DEFAULT"
_ZN10layer_norm13ln_fwd_kernelINS_13Kernel_traitsIf13__nv_bfloat16fS2_fjLj3072ELj1ELj1ELj4ELj16ENS_18Kernel_traits_baseILj3072EfS2_fS2_fjLj128EEEEELb1ELb0ELb1ELb0EEEvNS_9FwdParamsE:
.text._ZN10layer_norm13ln_fwd_kernelINS_13Kernel_traitsIf13__nv_bfloat16fS2_fjLj3072ELj1ELj1ELj4ELj16ENS_18Kernel_traits_baseILj3072EfS2_fS2_fjLj128EEEEELb1ELb0ELb1ELb0EEEvNS_9FwdParamsE:
        /* <DEDUP_REMOVED lines=61> */
[----:B-1----:R-:W-:Y:S01]  /*03d0*/  SHF.R.S32.HI R3, RZ, 0x1f, R60 ;  /* 0x0000001fff037819 */ /* 0x002fe2000001143c */
[----:B------:R-:W-:Y:S01]  /*03e0*/  UIADD3 UR25, UR4, -0x4ab325aa, URZ ;  /* 0xb54cda5604197890 */ /* 0x000fe2000fffe03f */
[----:B------:R-:W-:Y:S02]  /*03f0*/  MOV R7, R111 ;  /* 0x0000006f00077202 */ /* 0x000fe40000000f00 */
[----:B------:R-:W-:Y:S01]  /*0400*/  LOP3.LUT R4, R13, UR23, R8, 0x96, !PT ;  /* 0x000000170d047c12 */ /* 0x000fe2000f8e9608 */
[----:B------:R-:W-:Y:S01]  /*0410*/  IMAD.WIDE.U32 R8, R9, -0x326172a9, RZ ;  /* 0xcd9e8d5709087825 */ /* 0x000fe200078e00ff */
[----:B------:R-:W-:Y:S01]  /*0420*/  LEA.HI R60, R3, R60, RZ, 0x3 ;  /* 0x0000003c033c7211 */ /* 0x000fe200078f18ff */
[----:B------:R-:W-:Y:S01]  /*0430*/  UIADD3 UR26, UR5, 0x646e171e, URZ ;  /* 0x646e171e051a7890 */ /* 0x000fe2000fffe03f */
[----:B------:R-:W-:Y:S01]  /*0440*/  LOP3.LUT R3, R7, 0x7f, RZ, 0x3c, !PT ;  /* 0x0000007f07037812 */ /* 0x000fe200078e3cff */
        /* <DEDUP_REMOVED lines=14> */
[----:B------:R-:W-:Y:S02]  /*0530*/  UIADD3 UR30, UR5, -0x24c28bd8, URZ ;  /* 0xdb3d7428051e7890 */ /* 0x000fe4000fffe03f */
[----:B------:R-:W-:Y:S02]  /*0540*/  UIADD3 UR31, UR4, -0x700cb87f, URZ ;  /* 0x8ff34781041f7890 */ /* 0x000fe4000fffe03f */
        /* <DEDUP_REMOVED lines=22> */
.L_x_10267:
[----:B------:R-:W-:Y:S05]  /*06b0*/  BSYNC B0 ;  /* 0x0000000000007941 */ /* 0x000fea0003800000 */
.L_x_10266:
        /* <DEDUP_REMOVED lines=18> */
.L_x_10269:
[----:B------:R-:W-:Y:S05]  /*07e0*/  BSYNC B0 ;  /* 0x0000000000007941 */ /* 0x000fea0003800000 */
.L_x_10268:
        /* <DEDUP_REMOVED lines=17> */
.L_x_10271:
[----:B------:R-:W-:Y:S05]  /*0900*/  BSYNC B0 ;  /* 0x0000000000007941 */ /* 0x000fea0003800000 */
.L_x_10270:
        /* <DEDUP_REMOVED lines=15> */
[----:B------:R-:W-:Y:S01]  /*0a00*/  ULDC.U8 UR8, c[0x0][0x2a0] ;  /* 0x0000a80000087ab9 */ /* 0x000fe20000000000 */
[----:B------:R-:W-:Y:S01]  /*0a10*/  VIMNMX R5, R5, 0x20, PT ;  /* 0x0000002005057848 */ /* 0x000fe20003fe0100 */
[----:B------:R-:W-:Y:S01]  /*0a20*/  ULDC UR9, c[0x0][0x294] ;  /* 0x0000a50000097ab9 */ /* 0x000fe20000000800 */
[----:B------:R-:W-:Y:S01]  /*0a30*/  LOP3.LUT R7, R7, 0x3e0, RZ, 0xc0, !PT ;  /* 0x000003e007077812 */ /* 0x000fe200078ec0ff */
[----:B------:R-:W-:Y:S01]  /*0a40*/  ULDC UR12, c[0x0][0x290] ;  /* 0x0000a400000c7ab9 */ /* 0x000fe20000000800 */
[----:B------:R-:W-:Y:S01]  /*0a50*/  IADD3 R5, R5, R60, RZ ;  /* 0x0000003c05057210 */ /* 0x000fe20007ffe0ff */
[----:B------:R-:W-:Y:S01]  /*0a60*/  UISETP.NE.AND UP0, UPT, UR8, URZ, UPT ;  /* 0x0000003f0800728c */ /* 0x000fe2000bf05270 */
[----:B------:R-:W-:Y:S01]  /*0a70*/  VIADDMNMX R7, R4, -R7, RZ, !PT ;  /* 0x8000000704077246 */ /* 0x000fe200078001ff */
[----:B------:R-:W-:Y:S01]  /*0a80*/  IMAD.HI.U32 R4, R10, -0x326172a9, RZ ;  /* 0xcd9e8d570a047827 */ /* 0x000fe200078e00ff */
[----:B------:R-:W-:Y:S01]  /*0a90*/  LOP3.LUT R6, R6, 0x3, RZ, 0xc0, !PT ;  /* 0x0000000306067812 */ /* 0x000fe200078ec0ff */
[----:B------:R-:W-:Y:S01]  /*0aa0*/  ULDC.64 UR10, c[0x0][0x298] ;  /* 0x0000a600000a7ab9 */ /* 0x000fe20000000a00 */
[----:B------:R-:W-:Y:S01]  /*0ab0*/  VIMNMX R9, R7, 0x20, PT ;  /* 0x0000002007097848 */ /* 0x000fe20003fe0100 */
[----:B------:R-:W-:Y:S01]  /*0ac0*/  IMAD.SHL.U32 R5, R5, 0x8, RZ ;  /* 0x0000000805057824 */ /* 0x000fe200078e00ff */
[----:B------:R-:W-:Y:S01]  /*0ad0*/  LOP3.LUT R4, R4, UR31, R61, 0x96, !PT ;  /* 0x0000001f04047c12 */ /* 0x000fe2000f8e963d */
[----:B------:R-:W-:-:S03]  /*0ae0*/  ULDC.64 UR14, c[0x0][0x210] ;  /* 0x00008400000e7ab9 */ /* 0x000fc60000000a00 */
[----:B------:R-:W-:Y:S02]  /*0af0*/  I2FP.F32.U32 R7, R5 ;  /* 0x0000000500077245 */ /* 0x000fe40000201000 */
[----:B------:R-:W-:Y:S01]  /*0b00*/  LOP3.LUT R5, R8, UR32, R11, 0x96, !PT ;  /* 0x0000002008057c12 */ /* 0x000fe2000f8e960b */
[----:B------:R-:W-:Y:S02]  /*0b10*/  IMAD.IADD R11, R60, 0x1, R9 ;  /* 0x000000013c0b7824 */ /* 0x000fe400078e0209 */
[----:B------:R-:W-:Y:S01]  /*0b20*/  IMAD R8, R10, -0x326172a9, RZ ;  /* 0xcd9e8d570a087824 */ /* 0x000fe200078e02ff */
[----:B------:R-:W0:Y:S01]  /*0b30*/  MUFU.RCP R7, R7 ;  /* 0x0000000700077308 */ /* 0x000e220000001000 */
[----:B------:R-:W-:Y:S02]  /*0b40*/  IMAD R10, R64, -0x2daee0ad, RZ ;  /* 0xd2511f53400a7824 */ /* 0x000fe400078e02ff */
[----:B------:R-:W-:Y:S02]  /*0b50*/  IMAD.MOV.U32 R9, RZ, RZ, RZ ;  /* 0x000000ffff097224 */ /* 0x000fe400078e00ff */
[----:B------:R-:W-:-:S07]  /*0b60*/  IMAD.SHL.U32 R11, R11, 0x8, RZ ;  /* 0x000000080b0b7824 */ /* 0x000fce00078e00ff */
.L_x_10505:
        /* <DEDUP_REMOVED lines=8> */
[----:B------:R-:W-:Y:S04]  /*0bf0*/  BSSY B0, `(.L_x_10272) ;  /* 0x0000322000007945 */ /* 0x000fe80003800000 */
[----:B------:R-:W-:-:S04]  /*0c00*/  SHF.R.S32.HI R119, RZ, 0x1f, R114 ;  /* 0x0000001fff777819 */ /* 0x000fc80000011472 */
[----:B------:R-:W-:Y:S01]  /*0c10*/  LEA.HI R114, R119, R114, RZ, 0x3 ;  /* 0x0000007277727211 */ /* 0x000fe200078f18ff */
[----:B------:R-:W-:Y:S01]  /*0c20*/  IMAD.MOV.U32 R119, RZ, RZ, RZ ;  /* 0x000000ffff777224 */ /* 0x000fe200078e00ff */
[----:B---3--:R-:W-:-:S13]  /*0c30*/  ISETP.GE.AND P2, PT, R117, 0x1, PT ;  /* 0x000000017500780c */ /* 0x008fda0003f46270 */
[----:B------:R-:W-:-:S05]  /*0c40*/  @P2 IADD3 R118, R117, -0x1, RZ ;  /* 0xffffffff75762810 */ /* 0x000fca0007ffe0ff */
[----:B------:R-:W-:-:S05]  /*0c50*/  @P2 IMAD R118, R118, R115, RZ ;  /* 0x0000007376762224 */ /* 0x000fca00078e02ff */
[----:B------:R-:W-:-:S04]  /*0c60*/  @P2 SHF.R.S32.HI R99, RZ, 0x1f, R118 ;  /* 0x0000001fff632819 */ /* 0x000fc80000011476 */
[----:B------:R-:W-:Y:S02]  /*0c70*/  @P2 LEA.HI R98, R99, R118, RZ, 0x3 ;  /* 0x0000007663622211 */ /* 0x000fe400078f18ff */
[----:B------:R-:W-:Y:S02]  /*0c80*/  LEA.HI.SX32 R118, R114, R111, 0x1d ;  /* 0x0000006f72767211 */ /* 0x000fe400078feaff */
[----:B------:R-:W-:Y:S02]  /*0c90*/  @P2 LOP3.LUT R111, R0, 0x7f, RZ, 0xc0, !PT ;  /* 0x0000007f006f2812 */ /* 0x000fe400078ec0ff */
[----:B------:R-:W-:Y:S02]  /*0ca0*/  SHF.R.S32.HI R114, RZ, 0x1f, R110 ;  /* 0x0000001fff727819 */ /* 0x000fe4000001146e */
[----:B------:R-:W-:Y:S01]  /*0cb0*/  @P2 LEA.HI.SX32 R119, R98, R111, 0x1d ;  /* 0x0000006f62772211 */ /* 0x000fe200078feaff */
[----:B-1----:R-:W-:Y:S06]  /*0cc0*/  @!P1 BRA `(.L_x_10273) ;  /* 0x0000003000509947 */ /* 0x002fec0003800000 */
[----:B------:R-:W1:Y:S08]  /*0cd0*/  LDC.64 R96, c[0x0][0x230] ;  /* 0x00008c00ff607b82 */ /* 0x000e700000000a00 */
[----:B------:R-:W2:Y:S01]  /*0ce0*/  @P2 LDC.64 R74, c[0x0][0x220] ;  /* 0x00008800ff4a2b82 */ /* 0x000ea20000000a00 */
[----:B-1----:R-:W-:-:S04]  /*0cf0*/  ISETP.NE.U32.AND P3, PT, R96, RZ, PT ;  /* 0x000000ff6000720c */ /* 0x002fc80003f65070 */
[----:B------:R-:W-:-:S13]  /*0d00*/  ISETP.NE.AND.EX P3, PT, R97, RZ, PT, P3 ;  /* 0x000000ff6100720c */ /* 0x000fda0003f65330 */
[----:B------:R-:W1:Y:S01]  /*0d10*/  @P3 LDC.64 R72, c[0x0][0x230] ;  /* 0x00008c00ff483b82 */ /* 0x000e620000000a00 */
[----:B--2---:R-:W-:-:S05]  /*0d20*/  @P2 IMAD.WIDE.U32 R74, R119, 0x10, R74 ;  /* 0x00000010774a2825 */ /* 0x004fca00078e004a */
[----:B------:R2:W5:Y:S01]  /*0d30*/  @P2 LDG.E.128 R64, desc[UR6][R74.64] ;  /* 0x000000064a402981 */ /* 0x000562000c1e1d00 */
[----:B-1----:R-:W-:-:S05]  /*0d40*/  @P3 IMAD.WIDE.U32 R76, R118, 0x20, R72 ;  /* 0x00000020764c3825 */ /* 0x002fca00078e0048 */
[----:B------:R-:W3:Y:S04]  /*0d50*/  @P3 LDG.E.128 R60, desc[UR6][R76.64] ;  /* 0x000000064c3c3981 */ /* 0x000ee8000c1e1d00 */
[----:B------:R2:W5:Y:S01]  /*0d60*/  @P3 LDG.E.128 R68, desc[UR6][R76.64+0x10] ;  /* 0x000010064c443981 */ /* 0x000562000c1e1d00 */
[----:B------:R-:W-:Y:S01]  /*0d70*/  ISETP.GT.AND P4, PT, R117, RZ, PT ;  /* 0x000000ff7500720c */ /* 0x000fe20003f84270 */
[----:B------:R-:W-:-:S12]  /*0d80*/  BSSY B1, `(.L_x_10274) ;  /* 0x000005c000017945 */ /* 0x000fd80003800000 */
[----:B------:R-:W-:-:S04]  /*0d90*/  @!P4 ISETP.NE.U32.AND P5, PT, R96, RZ, PT ;  /* 0x000000ff6000c20c */ /* 0x000fc80003fa5070 */
[----:B------:R-:W-:Y:S01]  /*0da0*/  @!P4 ISETP.NE.AND.EX P5, PT, R97, RZ, PT, P5 ;  /* 0x000000ff6100c20c */ /* 0x000fe20003fa5350 */
[----:B------:R-:W-:-:S03]  /*0db0*/  @!P4 IMAD.MOV.U32 R79, RZ, RZ, R6 ;  /* 0x000000ffff4fc224 */ /* 0x000fc600078e0006 */
[----:B---3--:R-:W-:Y:S01]  /*0dc0*/  @!P4 FSEL R72, R60, RZ, P5 ;  /* 0x000000ff3c48c208 */ /* 0x008fe20002800000 */
[----:B--2---:R-:W-:Y:S08]  /*0dd0*/  @!P4 BRA `(.L_x_10275) ;  /* 0x000000040058c947 */ /* 0x004ff00003800000 */
        /* <DEDUP_REMOVED lines=12> */
.L_x_10277:
[----:B------:R-:W-:-:S07]  /*0ea0*/  IMAD.MOV.U32 R78, RZ, RZ, R8 ;  /* 0x000000ffff4e7224 */ /* 0x000fce00078e0008 */
.L_x_10278:
[----:B------:R-:W-:Y:S05]  /*0eb0*/  BSYNC B2 ;  /* 0x0000000000027941 */ /* 0x000fea0003800000 */
.L_x_10276:
        /* <DEDUP_REMOVED lines=16> */
.L_x_10282:
[----:B------:R-:W-:Y:S05]  /*0fc0*/  BSYNC B3 ;  /* 0x0000000000037941 */ /* 0x000fea0003800000 */
.L_x_10281:
        /* <DEDUP_REMOVED lines=44> */
.L_x_10280:
[----:B------:R-:W-:Y:S05]  /*1290*/  BSYNC B2 ;  /* 0x0000000000027941 */ /* 0x000fea0003800000 */
.L_x_10279:
        /* <DEDUP_REMOVED lines=10> */
.L_x_10275:
[----:B------:R-:W-:Y:S05]  /*1340*/  BSYNC B1 ;  /* 0x0000000000017941 */ /* 0x000fea0003800000 */
.L_x_10274:
        /* <DEDUP_REMOVED lines=18> */
.L_x_10286:
[----:B------:R-:W-:-:S07]  /*1470*/  IMAD.MOV.U32 R6, RZ, RZ, R8 ;  /* 0x000000ffff067224 */ /* 0x000fce00078e0008 */
.L_x_10287:
[----:B------:R-:W-:Y:S05]  /*1480*/  BSYNC B2 ;  /* 0x0000000000027941 */ /* 0x000fea0003800000 */
.L_x_10285:
        /* <DEDUP_REMOVED lines=16> */
.L_x_10291:
[----:B------:R-:W-:Y:S05]  /*1590*/  BSYNC B3 ;  /* 0x0000000000037941 */ /* 0x000fea0003800000 */
.L_x_10290:
        /* <DEDUP_REMOVED lines=44> */
.L_x_10289:
[----:B------:R-:W-:Y:S05]  /*1860*/  BSYNC B2 ;  /* 0x0000000000027941 */ /* 0x000fea0003800000 */
.L_x_10288:
        /* <DEDUP_REMOVED lines=11> */
.L_x_10284:
[----:B------:R-:W-:Y:S05]  /*1920*/  BSYNC B1 ;  /* 0x0000000000017941 */ /* 0x000fea0003800000 */
.L_x_10283:
        /* <DEDUP_REMOVED lines=18> */
.L_x_10295:
[----:B------:R-:W-:-:S07]  /*1a50*/  IMAD.MOV.U32 R6, RZ, RZ, R8 ;  /* 0x000000ffff067224 */ /* 0x000fce00078e0008 */
.L_x_10296:
[----:B------:R-:W-:Y:S05]  /*1a60*/  BSYNC B2 ;  /* 0x0000000000027941 */ /* 0x000fea0003800000 */
.L_x_10294:
        /* <DEDUP_REMOVED lines=16> */
.L_x_10300:
[----:B------:R-:W-:Y:S05]  /*1b70*/  BSYNC B3 ;  /* 0x0000000000037941 */ /* 0x000fea0003800000 */
.L_x_10299:
        /* <DEDUP_REMOVED lines=44> */
.L_x_10298:
[----:B------:R-:W-:Y:S05]  /*1e40*/  BSYNC B2 ;  /* 0x0000000000027941 */ /* 0x000fea0003800000 */
.L_x_10297:
        /* <DEDUP_REMOVED lines=10> */
.L_x_10293:
[----:B------:R-:W-:Y:S05]  /*1ef0*/  BSYNC B1 ;  /* 0x0000000000017941 */ /* 0x000fea0003800000 */
.L_x_10292:
        /* <DEDUP_REMOVED lines=18> */
.L_x_10304:
[----:B------:R-:W-:-:S07]  /*2020*/  IMAD.MOV.U32 R6, RZ, RZ, R8 ;  /* 0x000000ffff067224 */ /* 0x000fce00078e0008 */
.L_x_10305:
[----:B------:R-:W-:Y:S05]  /*2030*/  BSYNC B2 ;  /* 0x0000000000027941 */ /* 0x000fea0003800000 */
.L_x_10303:
        /* <DEDUP_REMOVED lines=16> */
.L_x_10309:
[----:B------:R-:W-:Y:S05]  /*2140*/  BSYNC B3 ;  /* 0x0000000000037941 */ /* 0x000fea0003800000 */
.L_x_10308:
        /* <DEDUP_REMOVED lines=44> */
.L_x_10307:
[----:B------:R-:W-:Y:S05]  /*2410*/  BSYNC B2 ;  /* 0x0000000000027941 */ /* 0x000fea0003800000 */
.L_x_10306:
        /* <DEDUP_REMOVED lines=11> */
.L_x_10302:
[----:B------:R-:W-:Y:S05]  /*24d0*/  BSYNC B1 ;  /* 0x0000000000017941 */ /* 0x000fea0003800000 */
.L_x_10301:
        /* <DEDUP_REMOVED lines=18> */
.L_x_10313:
[----:B------:R-:W-:-:S07]  /*2600*/  IMAD.MOV.U32 R6, RZ, RZ, R8 ;  /* 0x000000ffff067224 */ /* 0x000fce00078e0008 */
.L_x_10314:
[----:B------:R-:W-:Y:S05]  /*2610*/  BSYNC B2 ;  /* 0x0000000000027941 */ /* 0x000fea0003800000 */
.L_x_10312:
        /* <DEDUP_REMOVED lines=16> */
.L_x_10318:
[----:B------:R-:W-:Y:S05]  /*2720*/  BSYNC B3 ;  /* 0x0000000000037941 */ /* 0x000fea0003800000 */
.L_x_10317:
        /* <DEDUP_REMOVED lines=44> */
.L_x_10316:
[----:B------:R-:W-:Y:S05]  /*29f0*/  BSYNC B2 ;  /* 0x0000000000027941 */ /* 0x000fea0003800000 */
.L_x_10315:
        /* <DEDUP_REMOVED lines=10> */
.L_x_10311:
[----:B------:R-:W-:Y:S05]  /*2aa0*/  BSYNC B1 ;  /* 0x0000000000017941 */ /* 0x000fea0003800000 */
.L_x_10310:
        /* <DEDUP_REMOVED lines=18> */
.L_x_10322:
[----:B------:R-:W-:-:S07]  /*2bd0*/  IMAD.MOV.U32 R6, RZ, RZ, R8 ;  /* 0x000000ffff067224 */ /* 0x000fce00078e0008 */
.L_x_10323:
[----:B------:R-:W-:Y:S05]  /*2be0*/  BSYNC B2 ;  /* 0x0000000000027941 */ /* 0x000fea0003800000 */
.L_x_10321:
        /* <DEDUP_REMOVED lines=16> */
.L_x_10327:
[----:B------:R-:W-:Y:S05]  /*2cf0*/  BSYNC B3 ;  /* 0x0000000000037941 */ /* 0x000fea0003800000 */
.L_x_10326:
        /* <DEDUP_REMOVED lines=39> */
[----:B------:R-:W-:Y:S01]  /*2f70*/  IMAD.WIDE.U32 R78, R78, -0x2daee0ad, RZ ;  /* 0xd2511f534e4e7825 */ /* 0x000fe200078e00ff */
[----:B------:R-:W-:-:S03]  /*2f80*/  MOV R8, R120 ;  /* 0x0000007800087202 */ /* 0x000fc60000000f00 */
[----:B------:R-:W-:Y:S01]  /*2f90*/  IMAD.MOV.U32 R10, RZ, RZ, R78 ;  /* 0x000000ffff0a7224 */ /* 0x000fe200078e004e */
[----:B------:R-:W-:Y:S01]  /*2fa0*/  LOP3.LUT R5, R79, UR32, R98, 0x96, !PT ;  /* 0x000000204f057c12 */ /* 0x000fe2000f8e9662 */
[----:B------:R-:W-:-:S07]  /*2fb0*/  IMAD.MOV.U32 R79, RZ, RZ, RZ ;  /* 0x000000ffff4f7224 */ /* 0x000fce00078e00ff */
.L_x_10325:
[----:B------:R-:W-:Y:S05]  /*2fc0*/  BSYNC B2 ;  /* 0x0000000000027941 */ /* 0x000fea0003800000 */
.L_x_10324:
        /* <DEDUP_REMOVED lines=11> */
.L_x_10320:
[----:B------:R-:W-:Y:S05]  /*3080*/  BSYNC B1 ;  /* 0x0000000000017941 */ /* 0x000fea0003800000 */
.L_x_10319:
        /* <DEDUP_REMOVED lines=18> */
.L_x_10331:
[----:B------:R-:W-:-:S07]  /*31b0*/  IMAD.MOV.U32 R6, RZ, RZ, R8 ;  /* 0x000000ffff067224 */ /* 0x000fce00078e0008 */
.L_x_10332:
[----:B------:R-:W-:Y:S05]  /*31c0*/  BSYNC B2 ;  /* 0x0000000000027941 */ /* 0x000fea0003800000 */
.L_x_10330:
        /* <DEDUP_REMOVED lines=16> */
.L_x_10336:
[----:B------:R-:W-:Y:S05]  /*32d0*/  BSYNC B3 ;  /* 0x0000000000037941 */ /* 0x000fea0003800000 */
.L_x_10335:
        /* <DEDUP_REMOVED lines=44> */
.L_x_10334:
[----:B------:R-:W-:Y:S05]  /*35a0*/  BSYNC B2 ;  /* 0x0000000000027941 */ /* 0x000fea0003800000 */
.L_x_10333:
        /* <DEDUP_REMOVED lines=10> */
.L_x_10329:
[----:B------:R-:W-:Y:S05]  /*3650*/  BSYNC B1 ;  /* 0x0000000000017941 */ /* 0x000fea0003800000 */
.L_x_10328:
        /* <DEDUP_REMOVED lines=18> */
.L_x_10340:
[----:B------:R-:W-:-:S07]  /*3780*/  IMAD.MOV.U32 R79, RZ, RZ, R8 ;  /* 0x000000ffff4f7224 */ /* 0x000fce00078e0008 */
.L_x_10341:
[----:B------:R-:W-:Y:S05]  /*3790*/  BSYNC B2 ;  /* 0x0000000000027941 */ /* 0x000fea0003800000 */
.L_x_10339:
        /* <DEDUP_REMOVED lines=16> */
.L_x_10345:
[----:B------:R-:W-:Y:S05]  /*38a0*/  BSYNC B3 ;  /* 0x0000000000037941 */ /* 0x000fea0003800000 */
.L_x_10344:
        /* <DEDUP_REMOVED lines=43> */
[----:B------:R-:W-:-:S07]  /*3b60*/  LOP3.LUT R5, R97, UR32, R98, 0x96, !PT ;  /* 0x0000002061057c12 */ /* 0x000fce000f8e9662 */
.L_x_10343:
[----:B------:R-:W-:Y:S05]  /*3b70*/  BSYNC B2 ;  /* 0x0000000000027941 */ /* 0x000fea0003800000 */
.L_x_10342:
        /* <DEDUP_REMOVED lines=11> */
.L_x_10338:
[----:B------:R-:W-:Y:S05]  /*3c30*/  BSYNC B1 ;  /* 0x0000000000017941 */ /* 0x000fea0003800000 */
.L_x_10337:
[----:B------:R-:W1:Y:S01]  /*3c40*/  LDC.64 R96, c[0x0][0x238] ;  /* 0x00008e00ff607b82 */ /* 0x000e620000000a00 */
[----:B------:R-:W-:Y:S01]  /*3c50*/  BSSY B1, `(.L_x_10346) ;  /* 0x0000019000017945 */ /* 0x000fe20003800000 */
[----:B-1----:R-:W-:-:S05]  /*3c60*/  IMAD.WIDE.U32 R96, R118, 0x20, R96 ;  /* 0x0000002076607825 */ /* 0x002fca00078e0060 */
[----:B------:R1:W-:Y:S04]  /*3c70*/  STG.E.128 desc[UR6][R96.64], R72 ;  /* 0x0000004860007986 */ /* 0x0003e8000c101d06 */
[----:B------:R1:W-:Y:S01]  /*3c80*/  STG.E.128 desc[UR6][R96.64+0x10], R76 ;  /* 0x0000104c60007986 */ /* 0x0003e2000c101d06 */
[----:B------:R-:W-:Y:S05]  /*3c90*/  @!P2 BRA `(.L_x_10347) ;  /* 0x000000000050a947 */ /* 0x000fea0003800000 */
[----:B-1----:R-:W-:Y:S01]  /*3ca0*/  IMAD.U32 R96, R106, 0x10000, RZ ;  /* 0x000100006a607824 */ /* 0x002fe200078e00ff */
        /* <DEDUP_REMOVED lines=14> */
[----:B------:R-:W1:Y:S01]  /*3d90*/  LDC.64 R98, c[0x0][0x240] ;  /* 0x00009000ff627b82 */ /* 0x000e620000000a00 */
[----:B------:R-:W-:Y:S02]  /*3da0*/  LOP3.LUT R97, R123, R97, RZ, 0xfc, !PT ;  /* 0x000000617b617212 */ /* 0x000fe400078efcff */
[----:B------:R-:W-:Y:S01]  /*3db0*/  LOP3.LUT R96, R121, 0xff, R100, 0xf8, !PT ;  /* 0x000000ff79607812 */ /* 0x000fe200078ef864 */
[----:B-1----:R-:W-:-:S05]  /*3dc0*/  IMAD.WIDE.U32 R98, R119, 0x8, R98 ;  /* 0x0000000877627825 */ /* 0x002fca00078e0062 */
[----:B------:R2:W-:Y:S02]  /*3dd0*/  STG.E.64 desc[UR6][R98.64], R96 ;  /* 0x0000006062007986 */ /* 0x0005e4000c101b06 */
.L_x_10347:
[----:B------:R-:W-:Y:S05]  /*3de0*/  BSYNC B1 ;  /* 0x0000000000017941 */ /* 0x000fea0003800000 */
.L_x_10346:
[----:B------:R-:W-:Y:S01]  /*3df0*/  IADD3 R118, R118, 0x80, RZ ;  /* 0x0000008076767810 */ /* 0x000fe20007ffe0ff */
[----:B------:R-:W-:-:S07]  /*3e00*/  VIADD R119, R119, 0x80 ;  /* 0x0000008077777836 */ /* 0x000fce0000000000 */
.L_x_10273:
[----:B------:R-:W-:Y:S05]  /*3e10*/  BSYNC B0 ;  /* 0x0000000000007941 */ /* 0x000fea0003800000 */
.L_x_10272:
[----:B------:R-:W-:Y:S01]  /*3e20*/  ISETP.NE.AND P3, PT, R112, RZ, PT ;  /* 0x000000ff7000720c */ /* 0x000fe20003f65270 */
[----:B------:R-:W-:-:S12]  /*3e30*/  BSSY B0, `(.L_x_10348) ;  /* 0x0000316000007945 */ /* 0x000fd80003800000 */
[----:B------:R-:W-:Y:S05]  /*3e40*/  @!P3 BRA `(.L_x_10349) ;  /* 0x000000300050b947 */ /* 0x000fea0003800000 */
[----:B-12---:R-:W1:Y:S08]  /*3e50*/  LDC.64 R96, c[0x0][0x230] ;  /* 0x00008c00ff607b82 */ /* 0x006e700000000a00 */
        /* <DEDUP_REMOVED lines=28> */
.L_x_10353:
[----:B------:R-:W-:-:S07]  /*4020*/  IMAD.MOV.U32 R86, RZ, RZ, R8 ;  /* 0x000000ffff567224 */ /* 0x000fce00078e0008 */
.L_x_10354:
[----:B------:R-:W-:Y:S05]  /*4030*/  BSYNC B2 ;  /* 0x0000000000027941 */ /* 0x000fea0003800000 */
.L_x_10352:
        /* <DEDUP_REMOVED lines=16> */
.L_x_10358:
[----:B------:R-:W-:Y:S05]  /*4140*/  BSYNC B3 ;  /* 0x0000000000037941 */ /* 0x000fea0003800000 */
.L_x_10357:
        /* <DEDUP_REMOVED lines=44> */
.L_x_10356:
[----:B------:R-:W-:Y:S05]  /*4410*/  BSYNC B2 ;  /* 0x0000000000027941 */ /* 0x000fea0003800000 */
.L_x_10355:
        /* <DEDUP_REMOVED lines=10> */
.L_x_10351:
[----:B------:R-:W-:Y:S05]  /*44c0*/  BSYNC B1 ;  /* 0x0000000000017941 */ /* 0x000fea0003800000 */
.L_x_10350:
        /* <DEDUP_REMOVED lines=18> */
.L_x_10362:
[----:B------:R-:W-:-:S07]  /*45f0*/  IMAD.MOV.U32 R6, RZ, RZ, R8 ;  /* 0x000000ffff067224 */ /* 0x000fce00078e0008 */
.L_x_10363:
[----:B------:R-:W-:Y:S05]  /*4600*/  BSYNC B2 ;  /* 0x0000000000027941 */ /* 0x000fea0003800000 */
.L_x_10361:
        /* <DEDUP_REMOVED lines=16> */
.L_x_10367:
[----:B------:R-:W-:Y:S05]  /*4710*/  BSYNC B3 ;  /* 0x0000000000037941 */ /* 0x000fea0003800000 */
.L_x_10366:
        /* <DEDUP_REMOVED lines=44> */
.L_x_10365:
[----:B------:R-:W-:Y:S05]  /*49e0*/  BSYNC B2 ;  /* 0x0000000000027941 */ /* 0x000fea0003800000 */
.L_x_10364:
        /* <DEDUP_REMOVED lines=11> */
.L_x_10360:
[----:B------:R-:W-:Y:S05]  /*4aa0*/  BSYNC B1 ;  /* 0x0000000000017941 */ /* 0x000fea0003800000 */
.L_x_10359:
        /* <DEDUP_REMOVED lines=18> */
.L_x_10371:
[----:B------:R-:W-:-:S07]  /*4bd0*/  IMAD.MOV.U32 R6, RZ, RZ, R8 ;  /* 0x000000ffff067224 */ /* 0x000fce00078e0008 */
.L_x_10372:
[----:B------:R-:W-:Y:S05]  /*4be0*/  BSYNC B2 ;  /* 0x0000000000027941 */ /* 0x000fea0003800000 */
.L_x_10370:
        /* <DEDUP_REMOVED lines=16> */
.L_x_10376:
[----:B------:R-:W-:Y:S05]  /*4cf0*/  BSYNC B3 ;  /* 0x0000000000037941 */ /* 0x000fea0003800000 */
.L_x_10375:
        /* <DEDUP_REMOVED lines=44> */
.L_x_10374:
[----:B------:R-:W-:Y:S05]  /*4fc0*/  BSYNC B2 ;  /* 0x0000000000027941 */ /* 0x000fea0003800000 */
.L_x_10373:
        /* <DEDUP_REMOVED lines=10> */
.L_x_10369:
[----:B------:R-:W-:Y:S05]  /*5070*/  BSYNC B1 ;  /* 0x0000000000017941 */ /* 0x000fea0003800000 */
.L_x_10368:
        /* <DEDUP_REMOVED lines=18> */
.L_x_10380:
[----:B------:R-:W-:-:S07]  /*51a0*/  IMAD.MOV.U32 R6, RZ, RZ, R8 ;  /* 0x000000ffff067224 */ /* 0x000fce00078e0008 */
.L_x_10381:
[----:B------:R-:W-:Y:S05]  /*51b0*/  BSYNC B2 ;  /* 0x0000000000027941 */ /* 0x000fea0003800000 */
.L_x_10379:
        /* <DEDUP_REMOVED lines=16> */
.L_x_10385:
[----:B------:R-:W-:Y:S05]  /*52c0*/  BSYNC B3 ;  /* 0x0000000000037941 */ /* 0x000fea0003800000 */
.L_x_10384:
        /* <DEDUP_REMOVED lines=44> */
.L_x_10383:
[----:B------:R-:W-:Y:S05]  /*5590*/  BSYNC B2 ;  /* 0x0000000000027941 */ /* 0x000fea0003800000 */
.L_x_10382:
        /* <DEDUP_REMOVED lines=11> */
.L_x_10378:
[----:B------:R-:W-:Y:S05]  /*5650*/  BSYNC B1 ;  /* 0x0000000000017941 */ /* 0x000fea0003800000 */
.L_x_10377:
        /* <DEDUP_REMOVED lines=18> */
.L_x_10389:
[----:B------:R-:W-:-:S07]  /*5780*/  IMAD.MOV.U32 R6, RZ, RZ, R8 ;  /* 0x000000ffff067224 */ /* 0x000fce00078e0008 */
.L_x_10390:
[----:B------:R-:W-:Y:S05]  /*5790*/  BSYNC B2 ;  /* 0x0000000000027941 */ /* 0x000fea0003800000 */
.L_x_10388:
        /* <DEDUP_REMOVED lines=16> */
.L_x_10394:
[----:B------:R-:W-:Y:S05]  /*58a0*/  BSYNC B3 ;  /* 0x0000000000037941 */ /* 0x000fea0003800000 */
.L_x_10393:
        /* <DEDUP_REMOVED lines=44> */
.L_x_10392:
[----:B------:R-:W-:Y:S05]  /*5b70*/  BSYNC B2 ;  /* 0x0000000000027941 */ /* 0x000fea0003800000 */
.L_x_10391:
        /* <DEDUP_REMOVED lines=10> */
.L_x_10387:
[----:B------:R-:W-:Y:S05]  /*5c20*/  BSYNC B1 ;  /* 0x0000000000017941 */ /* 0x000fea0003800000 */
.L_x_10386:
        /* <DEDUP_REMOVED lines=18> */
.L_x_10398:
[----:B------:R-:W-:-:S07]  /*5d50*/  IMAD.MOV.U32 R6, RZ, RZ, R8 ;  /* 0x000000ffff067224 */ /* 0x000fce00078e0008 */
.L_x_10399:
[----:B------:R-:W-:Y:S05]  /*5d60*/  BSYNC B2 ;  /* 0x0000000000027941 */ /* 0x000fea0003800000 */
.L_x_10397:
        /* <DEDUP_REMOVED lines=16> */
.L_x_10403:
[----:B------:R-:W-:Y:S05]  /*5e70*/  BSYNC B3 ;  /* 0x0000000000037941 */ /* 0x000fea0003800000 */
.L_x_10402:
        /* <DEDUP_REMOVED lines=44> */
.L_x_10401:
[----:B------:R-:W-:Y:S05]  /*6140*/  BSYNC B2 ;  /* 0x0000000000027941 */ /* 0x000fea0003800000 */
.L_x_10400:
        /* <DEDUP_REMOVED lines=11> */
.L_x_10396:
[----:B------:R-:W-:Y:S05]  /*6200*/  BSYNC B1 ;  /* 0x0000000000017941 */ /* 0x000fea0003800000 */
.L_x_10395:
        /* <DEDUP_REMOVED lines=18> */
.L_x_10407:
[----:B------:R-:W-:-:S07]  /*6330*/  IMAD.MOV.U32 R6, RZ, RZ, R8 ;  /* 0x000000ffff067224 */ /* 0x000fce00078e0008 */
.L_x_10408:
[----:B------:R-:W-:Y:S05]  /*6340*/  BSYNC B2 ;  /* 0x0000000000027941 */ /* 0x000fea0003800000 */
.L_x_10406:
        /* <DEDUP_REMOVED lines=11> */
[----:B------:R-:W-:Y:S01]  /*6400*/  @!P5 MOV R2, RZ ;  /* 0x000000ff0002d202 */ /* 0x000fe20000000f00 */
[----:B------:R-:W-:-:S03]  /*6410*/  @!P5 VIADD R5, R9, 0x1 ;  /* 0x000000010905d836 */ /* 0x000fc60000000000 */
[----:B------:R-:W-:-:S13]  /*6420*/  ISETP.NE.AND P6, PT, R109, RZ, !P5 ;  /* 0x000000ff6d00720c */ /* 0x000fda0006fc5270 */
[----:B------:R-:W-:-:S05]  /*6430*/  @P6 IADD3 R5, R9, RZ, RZ ;  /* 0x000000ff09056210 */ /* 0x000fca0007ffe0ff */
[----:B------:R-:W-:-:S07]  /*6440*/  @!P5 IMAD.MOV.U32 R9, RZ, RZ, R5 ;  /* 0x000000ffff09d224 */ /* 0x000fce00078e0005 */
.L_x_10412:
[----:B------:R-:W-:Y:S05]  /*6450*/  BSYNC B3 ;  /* 0x0000000000037941 */ /* 0x000fea0003800000 */
.L_x_10411:
        /* <DEDUP_REMOVED lines=44> */
.L_x_10410:
[----:B------:R-:W-:Y:S05]  /*6720*/  BSYNC B2 ;  /* 0x0000000000027941 */ /* 0x000fea0003800000 */
.L_x_10409:
        /* <DEDUP_REMOVED lines=10> */
.L_x_10405:
[----:B------:R-:W-:Y:S05]  /*67d0*/  BSYNC B1 ;  /* 0x0000000000017941 */ /* 0x000fea0003800000 */
.L_x_10404:
        /* <DEDUP_REMOVED lines=18> */
.L_x_10416:
[----:B------:R-:W-:-:S07]  /*6900*/  IMAD.MOV.U32 R87, RZ, RZ, R8 ;  /* 0x000000ffff577224 */ /* 0x000fce00078e0008 */
.L_x_10417:
[----:B------:R-:W-:Y:S05]  /*6910*/  BSYNC B2 ;  /* 0x0000000000027941 */ /* 0x000fea0003800000 */
.L_x_10415:
        /* <DEDUP_REMOVED lines=16> */
.L_x_10421:
[----:B------:R-:W-:Y:S05]  /*6a20*/  BSYNC B3 ;  /* 0x0000000000037941 */ /* 0x000fea0003800000 */
.L_x_10420:
        /* <DEDUP_REMOVED lines=39> */
[----:B------:R-:W-:Y:S01]  /*6ca0*/  IMAD.MOV.U32 R8, RZ, RZ, R120 ;  /* 0x000000ffff087224 */ /* 0x000fe200078e0078 */
[----:B------:R-:W-:Y:S01]  /*6cb0*/  LOP3.LUT R4, R121, UR31, R4, 0x96, !PT ;  /* 0x0000001f79047c12 */ /* 0x000fe2000f8e9604 */
[----:B------:R-:W-:-:S05]  /*6cc0*/  IMAD.WIDE.U32 R96, R96, -0x2daee0ad, RZ ;  /* 0xd2511f5360607825 */ /* 0x000fca00078e00ff */
[----:B------:R-:W-:Y:S02]  /*6cd0*/  LOP3.LUT R5, R97, UR32, R98, 0x96, !PT ;  /* 0x0000002061057c12 */ /* 0x000fe4000f8e9662 */
[----:B------:R-:W-:-:S07]  /*6ce0*/  MOV R10, R96 ;  /* 0x00000060000a7202 */ /* 0x000fce0000000f00 */
.L_x_10419:
[----:B------:R-:W-:Y:S05]  /*6cf0*/  BSYNC B2 ;  /* 0x0000000000027941 */ /* 0x000fea0003800000 */
.L_x_10418:
        /* <DEDUP_REMOVED lines=11> */
.L_x_10414:
[----:B------:R-:W-:Y:S05]  /*6db0*/  BSYNC B1 ;  /* 0x0000000000017941 */ /* 0x000fea0003800000 */
.L_x_10413:
[----:B------:R-:W1:Y:S01]  /*6dc0*/  LDC.64 R96, c[0x0][0x238] ;  /* 0x00008e00ff607b82 */ /* 0x000e620000000a00 */
[----:B------:R-:W-:Y:S01]  /*6dd0*/  BSSY B1, `(.L_x_10422) ;  /* 0x0000019000017945 */ /* 0x000fe20003800000 */
[----:B-1----:R-:W-:-:S05]  /*6de0*/  IMAD.WIDE.U32 R96, R118, 0x20, R96 ;  /* 0x0000002076607825 */ /* 0x002fca00078e0060 */
[----:B------:R1:W-:Y:S04]  /*6df0*/  STG.E.128 desc[UR6][R96.64], R80 ;  /* 0x0000005060007986 */ /* 0x0003e8000c101d06 */
[----:B------:R1:W-:Y:S01]  /*6e00*/  STG.E.128 desc[UR6][R96.64+0x10], R84 ;  /* 0x0000105460007986 */ /* 0x0003e2000c101d06 */
[----:B------:R-:W-:Y:S05]  /*6e10*/  @!P2 BRA `(.L_x_10423) ;  /* 0x000000000050a947 */ /* 0x000fea0003800000 */
[----:B-1----:R-:W-:Y:S02]  /*6e20*/  SHF.L.U32 R96, R106, 0x10, RZ ;  /* 0x000000106a607819 */ /* 0x002fe400000006ff */
        /* <DEDUP_REMOVED lines=19> */
.L_x_10423:
[----:B------:R-:W-:Y:S05]  /*6f60*/  BSYNC B1 ;  /* 0x0000000000017941 */ /* 0x000fea0003800000 */
.L_x_10422:
[----:B------:R-:W-:Y:S01]  /*6f70*/  VIADD R118, R118, 0x80 ;  /* 0x0000008076767836 */ /* 0x000fe20000000000 */
[----:B------:R-:W-:-:S07]  /*6f80*/  IADD3 R119, R119, 0x80, RZ ;  /* 0x0000008077777810 */ /* 0x000fce0007ffe0ff */
.L_x_10349:
[----:B------:R-:W-:Y:S05]  /*6f90*/  BSYNC B0 ;  /* 0x0000000000007941 */ /* 0x000fea0003800000 */
.L_x_10348:
[----:B------:R-:W-:Y:S04]  /*6fa0*/  BSSY B0, `(.L_x_10424) ;  /* 0x0000312000007945 */ /* 0x000fe80003800000 */
        /* <DEDUP_REMOVED lines=30> */
.L_x_10429:
[----:B------:R-:W-:-:S07]  /*7190*/  MOV R94, R8 ;  /* 0x00000008005e7202 */ /* 0x000fce0000000f00 */
.L_x_10430:
[----:B------:R-:W-:Y:S05]  /*71a0*/  BSYNC B2 ;  /* 0x0000000000027941 */ /* 0x000fea0003800000 */
.L_x_10428:
        /* <DEDUP_REMOVED lines=16> */
.L_x_10434:
[----:B------:R-:W-:Y:S05]  /*72b0*/  BSYNC B3 ;  /* 0x0000000000037941 */ /* 0x000fea0003800000 */
.L_x_10433:
        /* <DEDUP_REMOVED lines=44> */
.L_x_10432:
[----:B------:R-:W-:Y:S05]  /*7580*/  BSYNC B2 ;  /* 0x0000000000027941 */ /* 0x000fea0003800000 */
.L_x_10431:
        /* <DEDUP_REMOVED lines=10> */
.L_x_10427:
[----:B------:R-:W-:Y:S05]  /*7630*/  BSYNC B1 ;  /* 0x0000000000017941 */ /* 0x000fea0003800000 */
.L_x_10426:
        /* <DEDUP_REMOVED lines=18> */
.L_x_10438:
[----:B------:R-:W-:-:S07]  /*7760*/  MOV R6, R8 ;  /* 0x0000000800067202 */ /* 0x000fce0000000f00 */
.L_x_10439:
[----:B------:R-:W-:Y:S05]  /*7770*/  BSYNC B2 ;  /* 0x0000000000027941 */ /* 0x000fea0003800000 */
.L_x_10437:
        /* <DEDUP_REMOVED lines=16> */
.L_x_10443:
[----:B------:R-:W-:Y:S05]  /*7880*/  BSYNC B3 ;  /* 0x0000000000037941 */ /* 0x000fea0003800000 */
.L_x_10442:
        /* <DEDUP_REMOVED lines=44> */
.L_x_10441:
[----:B------:R-:W-:Y:S05]  /*7b50*/  BSYNC B2 ;  /* 0x0000000000027941 */ /* 0x000fea0003800000 */
.L_x_10440:
        /* <DEDUP_REMOVED lines=11> */
.L_x_10436:
[----:B------:R-:W-:Y:S05]  /*7c10*/  BSYNC B1 ;  /* 0x0000000000017941 */ /* 0x000fea0003800000 */
.L_x_10435:
        /* <DEDUP_REMOVED lines=18> */
.L_x_10447:
[----:B------:R-:W-:-:S07]  /*7d40*/  MOV R6, R8 ;  /* 0x0000000800067202 */ /* 0x000fce0000000f00 */
.L_x_10448:
[----:B------:R-:W-:Y:S05]  /*7d50*/  BSYNC B2 ;  /* 0x0000000000027941 */ /* 0x000fea0003800000 */
.L_x_10446:
        /* <DEDUP_REMOVED lines=16> */
.L_x_10452:
[----:B------:R-:W-:Y:S05]  /*7e60*/  BSYNC B3 ;  /* 0x0000000000037941 */ /* 0x000fea0003800000 */
.L_x_10451:
        /* <DEDUP_REMOVED lines=44> */
.L_x_10450:
[----:B------:R-:W-:Y:S05]  /*8130*/  BSYNC B2 ;  /* 0x0000000000027941 */ /* 0x000fea0003800000 */
.L_x_10449:
        /* <DEDUP_REMOVED lines=10> */
.L_x_10445:
[----:B------:R-:W-:Y:S05]  /*81e0*/  BSYNC B1 ;  /* 0x0000000000017941 */ /* 0x000fea0003800000 */
.L_x_10444:
        /* <DEDUP_REMOVED lines=18> */
.L_x_10456:
[----:B------:R-:W-:-:S07]  /*8310*/  MOV R6, R8 ;  /* 0x0000000800067202 */ /* 0x000fce0000000f00 */
.L_x_10457:
[----:B------:R-:W-:Y:S05]  /*8320*/  BSYNC B2 ;  /* 0x0000000000027941 */ /* 0x000fea0003800000 */
.L_x_10455:
        /* <DEDUP_REMOVED lines=16> */
.L_x_10461:
[----:B------:R-:W-:Y:S05]  /*8430*/  BSYNC B3 ;  /* 0x0000000000037941 */ /* 0x000fea0003800000 */
.L_x_10460:
        /* <DEDUP_REMOVED lines=44> */
.L_x_10459:
[----:B------:R-:W-:Y:S05]  /*8700*/  BSYNC B2 ;  /* 0x0000000000027941 */ /* 0x000fea0003800000 */
.L_x_10458:
        /* <DEDUP_REMOVED lines=11> */
.L_x_10454:
[----:B------:R-:W-:Y:S05]  /*87c0*/  BSYNC B1 ;  /* 0x0000000000017941 */ /* 0x000fea0003800000 */
.L_x_10453:
        /* <DEDUP_REMOVED lines=18> */
.L_x_10465:
[----:B------:R-:W-:-:S07]  /*88f0*/  MOV R6, R8 ;  /* 0x0000000800067202 */ /* 0x000fce0000000f00 */
.L_x_10466:
[----:B------:R-:W-:Y:S05]  /*8900*/  BSYNC B2 ;  /* 0x0000000000027941 */ /* 0x000fea0003800000 */
.L_x_10464:
        /* <DEDUP_REMOVED lines=16> */
.L_x_10470:
[----:B------:R-:W-:Y:S05]  /*8a10*/  BSYNC B3 ;  /* 0x0000000000037941 */ /* 0x000fea0003800000 */
.L_x_10469:
        /* <DEDUP_REMOVED lines=44> */
.L_x_10468:
[----:B------:R-:W-:Y:S05]  /*8ce0*/  BSYNC B2 ;  /* 0x0000000000027941 */ /* 0x000fea0003800000 */
.L_x_10467:
        /* <DEDUP_REMOVED lines=10> */
.L_x_10463:
[----:B------:R-:W-:Y:S05]  /*8d90*/  BSYNC B1 ;  /* 0x0000000000017941 */ /* 0x000fea0003800000 */
.L_x_10462:
        /* <DEDUP_REMOVED lines=18> */
.L_x_10474:
[----:B------:R-:W-:-:S07]  /*8ec0*/  MOV R6, R8 ;  /* 0x0000000800067202 */ /* 0x000fce0000000f00 */
.L_x_10475:
[----:B------:R-:W-:Y:S05]  /*8ed0*/  BSYNC B2 ;  /* 0x0000000000027941 */ /* 0x000fea0003800000 */
.L_x_10473:
        /* <DEDUP_REMOVED lines=16> */
.L_x_10479:
[----:B------:R-:W-:Y:S05]  /*8fe0*/  BSYNC B3 ;  /* 0x0000000000037941 */ /* 0x000fea0003800000 */
.L_x_10478:
        /* <DEDUP_REMOVED lines=44> */
.L_x_10477:
[----:B------:R-:W-:Y:S05]  /*92b0*/  BSYNC B2 ;  /* 0x0000000000027941 */ /* 0x000fea0003800000 */
.L_x_10476:
        /* <DEDUP_REMOVED lines=11> */
.L_x_10472:
[----:B------:R-:W-:Y:S05]  /*9370*/  BSYNC B1 ;  /* 0x0000000000017941 */ /* 0x000fea0003800000 */
.L_x_10471:
        /* <DEDUP_REMOVED lines=18> */
.L_x_10483:
[----:B------:R-:W-:-:S07]  /*94a0*/  MOV R6, R8 ;  /* 0x0000000800067202 */ /* 0x000fce0000000f00 */
.L_x_10484:
[----:B------:R-:W-:Y:S05]  /*94b0*/  BSYNC B2 ;  /* 0x0000000000027941 */ /* 0x000fea0003800000 */
.L_x_10482:
        /* <DEDUP_REMOVED lines=16> */
.L_x_10488:
[----:B------:R-:W-:Y:S05]  /*95c0*/  BSYNC B3 ;  /* 0x0000000000037941 */ /* 0x000fea0003800000 */
.L_x_10487:
        /* <DEDUP_REMOVED lines=43> */
[----:B------:R-:W-:-:S11]  /*9880*/  HFMA2.MMA R98, -RZ, RZ, 0, 0 ;  /* 0x00000000ff627435 */ /* 0x000fd600000001ff */
.L_x_10486:
[----:B------:R-:W-:Y:S05]  /*9890*/  BSYNC B2 ;  /* 0x0000000000027941 */ /* 0x000fea0003800000 */
.L_x_10485:
        /* <DEDUP_REMOVED lines=10> */
.L_x_10481:
[----:B------:R-:W-:Y:S05]  /*9940*/  BSYNC B1 ;  /* 0x0000000000017941 */ /* 0x000fea0003800000 */
.L_x_10480:
        /* <DEDUP_REMOVED lines=18> */
.L_x_10492:
[----:B------:R-:W-:-:S07]  /*9a70*/  MOV R95, R8 ;  /* 0x00000008005f7202 */ /* 0x000fce0000000f00 */
.L_x_10493:
[----:B------:R-:W-:Y:S05]  /*9a80*/  BSYNC B2 ;  /* 0x0000000000027941 */ /* 0x000fea0003800000 */
.L_x_10491:
        /* <DEDUP_REMOVED lines=16> */
.L_x_10497:
[----:B------:R-:W-:Y:S05]  /*9b90*/  BSYNC B3 ;  /* 0x0000000000037941 */ /* 0x000fea0003800000 */
.L_x_10496:
        /* <DEDUP_REMOVED lines=44> */
.L_x_10495:
[----:B------:R-:W-:Y:S05]  /*9e60*/  BSYNC B2 ;  /* 0x0000000000027941 */ /* 0x000fea0003800000 */
.L_x_10494:
        /* <DEDUP_REMOVED lines=11> */
.L_x_10490:
[----:B------:R-:W-:Y:S05]  /*9f20*/  BSYNC B1 ;  /* 0x0000000000017941 */ /* 0x000fea0003800000 */
.L_x_10489:
[----:B------:R-:W1:Y:S02]  /*9f30*/  LDC.64 R96, c[0x0][0x238] ;  /* 0x00008e00ff607b82 */ /* 0x000e640000000a00 */
[----:B-1----:R-:W-:-:S05]  /*9f40*/  IMAD.WIDE.U32 R96, R118, 0x20, R96 ;  /* 0x0000002076607825 */ /* 0x002fca00078e0060 */
[----:B------:R3:W-:Y:S04]  /*9f50*/  STG.E.128 desc[UR6][R96.64], R88 ;  /* 0x0000005860007986 */ /* 0x0007e8000c101d06 */
[----:B------:R3:W-:Y:S01]  /*9f60*/  STG.E.128 desc[UR6][R96.64+0x10], R92 ;  /* 0x0000105c60007986 */ /* 0x0007e2000c101d06 */
[----:B------:R-:W-:Y:S05]  /*9f70*/  @!P2 BRA `(.L_x_10425) ;  /* 0x000000000050a947 */ /* 0x000fea0003800000 */
[----:B---3--:R-:W-:Y:S01]  /*9f80*/  IMAD.U32 R96, R106, 0x10000, RZ ;  /* 0x000100006a607824 */ /* 0x008fe200078e00ff */
        /* <DEDUP_REMOVED lines=10> */
[----:B------:R-:W1:Y:S02]  /*a030*/  LDC.64 R96, c[0x0][0x240] ;  /* 0x00009000ff607b82 */ /* 0x000e640000000a00 */
[----:B------:R-:W-:Y:S01]  /*a040*/  LOP3.LUT R117, R99, 0xff, R104, 0xf8, !PT ;  /* 0x000000ff63757812 */ /* 0x000fe200078ef868 */
[----:B------:R-:W-:-:S03]  /*a050*/  IMAD.WIDE.U32 R98, R98, 0x100, RZ ;  /* 0x0000010062627825 */ /* 0x000fc600078e00ff */
[----:B------:R-:W-:Y:S02]  /*a060*/  LOP3.LUT R117, R121, R117, R123, 0xfe, !PT ;  /* 0x0000007579757212 */ /* 0x000fe400078efe7b */
[----:B------:R-:W-:Y:S02]  /*a070*/  LOP3.LUT R121, R98, R122, R120, 0xfe, !PT ;  /* 0x0000007a62797212 */ /* 0x000fe400078efe78 */
[----:B------:R-:W-:Y:S02]  /*a080*/  LOP3.LUT R99, R117, R99, RZ, 0xfc, !PT ;  /* 0x0000006375637212 */ /* 0x000fe400078efcff */
[----:B------:R-:W-:Y:S01]  /*a090*/  LOP3.LUT R98, R121, 0xff, R100, 0xf8, !PT ;  /* 0x000000ff79627812 */ /* 0x000fe200078ef864 */
[----:B-1----:R-:W-:-:S05]  /*a0a0*/  IMAD.WIDE.U32 R96, R119, 0x8, R96 ;  /* 0x0000000877607825 */ /* 0x002fca00078e0060 */
[----:B------:R4:W-:Y:S02]  /*a0b0*/  STG.E.64 desc[UR6][R96.64], R98 ;  /* 0x0000006260007986 */ /* 0x0009e4000c101b06 */
.L_x_10425:
[----:B------:R-:W-:Y:S05]  /*a0c0*/  BSYNC B0 ;  /* 0x0000000000007941 */ /* 0x000fea0003800000 */
.L_x_10424:
[----:B-1234-:R-:W-:Y:S01]  /*a0d0*/  FADD.FTZ R96, RZ, R72 ;  /* 0x00000048ff607221 */ /* 0x01efe20000010000 */
        /* <DEDUP_REMOVED lines=102> */
.L_x_10516:
[----:B------:R-:W2:Y:S01]  /*a740*/  @!P5 S2R R117, SR_CgaCtaId ;  /* 0x000000000075d919 */ /* 0x000ea20000008800 */
[----:B------:R-:W-:Y:S01]  /*a750*/  LOP3.LUT R99, R99, 0x3, RZ, 0xc0, !PT ;  /* 0x0000000363637812 */ /* 0x000fe200078ec0ff */
[----:B-1----:R-:W-:Y:S01]  /*a760*/  FADD.FTZ R97, R121, R124 ;  /* 0x0000007c79617221 */ /* 0x002fe20000010000 */
[----:B------:R-:W-:Y:S01]  /*a770*/  @!P5 MOV R116, 0x400 ;  /* 0x000004000074d802 */ /* 0x000fe20000000f00 */
[----:B------:R-:W-:Y:S05]  /*a780*/  WARPSYNC.ALL ;  /* 0x0000000000007948 */ /* 0x000fea0003800000 */
[----:B--2---:R-:W-:Y:S01]  /*a790*/  @!P5 LEA R117, R117, R116, 0x18 ;  /* 0x000000747575d211 */ /* 0x004fe200078ec0ff */
[----:B------:R-:W-:-:S05]  /*a7a0*/  @!P5 IMAD.IADD R116, R98, 0x1, R99 ;  /* 0x000000016274d824 */ /* 0x000fca00078e0263 */
        /* <DEDUP_REMOVED lines=33> */
[----:B-1----:R-:W-:Y:S01]  /*a9c0*/  FMUL.FTZ R121, R117, R122 ;  /* 0x0000007a75797220 */ /* 0x002fe20000410000 */
        /* <DEDUP_REMOVED lines=9> */
[----:B------:R-:W-:Y:S02]  /*aa60*/  FMUL.FTZ R119, R116, R116 ;  /* 0x0000007474777220 */ /* 0x000fe40000410000 */
[----:B------:R-:W0:Y:S01]  /*aa70*/  LDC R116, c[0x0][0x2d8] ;  /* 0x0000b600ff747b82 */ /* 0x000e220000000800 */
[----:B--2---:R-:W-:Y:S01]  /*aa80*/  FADD.FTZ R118, R117, R118 ;  /* 0x0000007675767221 */ /* 0x004fe20000010000 */
[C---:B------:R-:W-:Y:S01]  /*aa90*/  FMUL.FTZ R119, R98.reuse, R119 ;  /* 0x0000007762777220 */ /* 0x040fe20000410000 */
[----:B------:R-:W-:-:S03]  /*aaa0*/  FFMA.FTZ R98, R98, R121, R123 ;  /* 0x0000007962627223 */ /* 0x000fc6000001007b */
[----:B------:R-:W-:Y:S01]  /*aab0*/  FMUL.FTZ R119, R119, R120 ;  /* 0x0000007877777220 */ /* 0x000fe20000410000 */
[C---:B-1----:R-:W-:Y:S02]  /*aac0*/  FMUL.FTZ R117, R97.reuse, R98 ;  /* 0x0000006261757220 */ /* 0x042fe40000410000 */
[----:B------:R-:W1:Y:S01]  /*aad0*/  @!P2 LDC.64 R98, c[0x0][0x258] ;  /* 0x00009600ff62ab82 */ /* 0x000e620000000a00 */
[----:B------:R-:W-:-:S03]  /*aae0*/  FFMA.FTZ R118, R97, R119, R118 ;  /* 0x0000007761767223 */ /* 0x000fc60000010076 */
[----:B------:R-:W2:Y:S04]  /*aaf0*/  SHFL.IDX PT, R117, R117, RZ, 0x1f ;  /* 0x00001fff75757589 */ /* 0x000ea800000e0000 */
[----:B------:R-:W0:Y:S01]  /*ab00*/  SHFL.IDX PT, R121, R118, RZ, 0x1f ;  /* 0x00001fff76797589 */ /* 0x000e2200000e0000 */
[----:B------:R-:W3:Y:S01]  /*ab10*/  @!P2 LDC.64 R96, c[0x0][0x250] ;  /* 0x00009400ff60ab82 */ /* 0x000ee20000000a00 */
[----:B-1----:R-:W-:Y:S01]  /*ab20*/  @!P2 LEA R98, P5, R110, R98, 0x2 ;  /* 0x000000626e62a211 */ /* 0x002fe200078a10ff */
[----:B--2---:R-:W-:-:S03]  /*ab30*/  FMUL.FTZ R119, R117, R117 ;  /* 0x0000007575777220 */ /* 0x004fc60000410000 */
[C---:B------:R-:W-:Y:S01]  /*ab40*/  @!P2 LEA.HI.X R99, R110.reuse, R99, R114, 0x2, P5 ;  /* 0x000000636e63a211 */ /* 0x040fe200028f1472 */
[----:B0-----:R-:W-:Y:S01]  /*ab50*/  FFMA.FTZ R116, R121, UR12, R116 ;  /* 0x0000000c79747c23 */ /* 0x001fe20008010074 */
[----:B------:R-:W-:Y:S02]  /*ab60*/  FSEL R119, R119, RZ, !P4 ;  /* 0x000000ff77777208 */ /* 0x000fe40006000000 */
[----:B---3--:R-:W-:-:S03]  /*ab70*/  @!P2 LEA R96, P4, R110, R96, 0x2 ;  /* 0x000000606e60a211 */ /* 0x008fc600078810ff */
        /* <DEDUP_REMOVED lines=30> */
[C---:B------:R-:W-:Y:S01]  /*ad60*/  FMUL.FTZ R121, R116.reuse, R121 ;  /* 0x0000007974797220 */ /* 0x040fe20000410000 */
[----:B------:R-:W-:Y:S01]  /*ad70*/  F2FP.BF16.F32.PACK_AB R96, R97, R96 ;  /* 0x000000606160723e */ /* 0x000fe200000010ff */
[----:B------:R-:W-:Y:S01]  /*ad80*/  FADD.FTZ R97, R75, -R117 ;  /* 0x800000754b617221 */ /* 0x000fe20000010000 */
[----:B------:R-:W-:Y:S01]  /*ad90*/  FMUL.FTZ R120, R116, R123 ;  /* 0x0000007b74787220 */ /* 0x000fe20000410000 */
[----:B------:R-:W-:-:S02]  /*ada0*/  FFMA.FTZ R119, R24, R119, R16 ;  /* 0x0000007718777223 */ /* 0x000fc40000010010 */
[C---:B------:R-:W-:Y:S01]  /*adb0*/  FMUL.FTZ R98, R116.reuse, R97 ;  /* 0x0000006174627220 */ /* 0x040fe20000410000 */
        /* <DEDUP_REMOVED lines=13> */
.L_x_10502:
[----:B------:R-:W-:Y:S05]  /*ae90*/  BSYNC B1 ;  /* 0x0000000000017941 */ /* 0x000fea0003800000 */
.L_x_10501:
        /* <DEDUP_REMOVED lines=30> */
[----:B------:R-:W-:Y:S01]  /*b080*/  F2FP.BF16.F32.PACK_AB R97, R98, R97 ;  /* 0x000000616261723e */ /* 0x000fe200000010ff */
[----:B------:R-:W-:Y:S01]  /*b090*/  VIADD R113, R113, 0x80 ;  /* 0x0000008071717836 */ /* 0x000fe20000000000 */
[----:B------:R-:W-:Y:S02]  /*b0a0*/  F2FP.BF16.F32.PACK_AB R99, R120, R99 ;  /* 0x000000637863723e */ /* 0x000fe400000010ff */
[----:B------:R-:W-:-:S05]  /*b0b0*/  F2FP.BF16.F32.PACK_AB R98, R118, R119 ;  /* 0x000000777662723e */ /* 0x000fca00000010ff */
[----:B------:R1:W-:Y:S02]  /*b0c0*/  STG.E.128 desc[UR6][R114.64], R96 ;  /* 0x0000006072007986 */ /* 0x0003e4000c101d06 */
.L_x_10504:
[----:B------:R-:W-:Y:S05]  /*b0d0*/  BSYNC B1 ;  /* 0x0000000000017941 */ /* 0x000fea0003800000 */
.L_x_10503:
[----:B------:R-:W-:Y:S05]  /*b0e0*/  @!P0 BRA `(.L_x_10500) ;  /* 0x00000000007c8947 */ /* 0x000fea0003800000 */
[--C-:B01----:R-:W-:Y:S01]  /*b0f0*/  FADD.FTZ R115, R94, -R117.reuse ;  /* 0x800000755e737221 */ /* 0x103fe20000010000 */
[--C-:B------:R-:W-:Y:S01]  /*b100*/  FADD.FTZ R96, R95, -R117.reuse ;  /* 0x800000755f607221 */ /* 0x100fe20000010000 */
        /* <DEDUP_REMOVED lines=29> */
.L_x_10500:
[----:B------:R-:W-:Y:S05]  /*b2e0*/  BSYNC B0 ;  /* 0x0000000000007941 */ /* 0x000fea0003800000 */
.L_x_10499:
[----:B------:R-:W-:Y:S02]  /*b2f0*/  IADD3 R110, R110, UR14, RZ ;  /* 0x0000000e6e6e7c10 */ /* 0x000fe4000fffe0ff */
[----:B------:R-:W-:Y:S02]  /*b300*/  SEL R116, RZ, 0x1, P3 ;  /* 0x00000001ff747807 */ /* 0x000fe40001800000 */
[----:B------:R-:W-:-:S13]  /*b310*/  ISETP.GE.AND P2, PT, R110, UR15, PT ;  /* 0x0000000f6e007c0c */ /* 0x000fda000bf46270 */
[----:B------:R-:W-:Y:S05]  /*b320*/  @!P2 BRA `(.L_x_10505) ;  /* 0xffffff580010a947 */ /* 0x000fea000383ffff */
[----:B------:R-:W-:Y:S05]  /*b330*/  EXIT ;  /* 0x000000000000794d */ /* 0x000fea0003800000 */
.L_x_10498:
[----:B------:R-:W-:Y:S01]  /*b340*/  HFMA2.MMA R116, -RZ, RZ, 0, 5.9604644775390625e-08 ;  /* 0x00000001ff747435 */ /* 0x000fe200000001ff */
[----:B------:R-:W-:Y:S01]  /*b350*/  IMAD.MOV.U32 R125, RZ, RZ, R97 ;  /* 0x000000ffff7d7224 */ /* 0x000fe200078e0061 */
[----:B------:R-:W-:Y:S01]  /*b360*/  MOV R118, 0xffffffff ;  /* 0xffffffff00767802 */ /* 0x000fe20000000f00 */
[----:B------:R-:W-:-:S08]  /*b370*/  IMAD.MOV.U32 R117, RZ, RZ, 0x1f ;  /* 0x0000001fff757424 */ /* 0x000fd000078e00ff */
[----:B0----5:R-:W-:Y:S05]  /*b380*/  WARPSYNC.COLLECTIVE R118, `(.L_x_10506) ;  /* 0x0000000076087348 */ /* 0x021fea0003c00000 */
[----:B------:R1:W2:Y:S02]  /*b390*/  SHFL.BFLY P6, R123, R125, R116, R117 ;  /* 0x0c0000747d7b7389 */ /* 0x0002a400000c0075 */
[----:B012--5:R-:W-:Y:S01]  /*b3a0*/  ENDCOLLECTIVE ;  /* 0x000000000000791b */ /* 0x027fe20003800000 */
.L_x_10506:
[----:B------:R-:W-:Y:S02]  /*b3b0*/  IMAD.MOV.U32 R116, RZ, RZ, 0x2 ;  /* 0x00000002ff747424 */ /* 0x000fe400078e00ff */
[----:B------:R-:W-:-:S04]  /*b3c0*/  IMAD.MOV.U32 R96, RZ, RZ, R123 ;  /* 0x000000ffff607224 */ /* 0x000fc800078e007b */
[----:B------:R-:W-:-:S05]  /*b3d0*/  FADD.FTZ R119, R97, R96 ;  /* 0x0000006061777221 */ /* 0x000fca0000010000 */
[----:B------:R-:W-:-:S07]  /*b3e0*/  MOV R125, R119 ;  /* 0x00000077007d7202 */ /* 0x000fce0000000f00 */
[----:B------:R-:W-:Y:S05]  /*b3f0*/  WARPSYNC.COLLECTIVE R118, `(.L_x_10507) ;  /* 0x0000000076087348 */ /* 0x000fea0003c00000 */
[----:B------:R0:W1:Y:S02]  /*b400*/  SHFL.BFLY P6, R123, R125, R116, R117 ;  /* 0x0c0000747d7b7389 */ /* 0x00006400000c0075 */
[----:B01----:R-:W-:Y:S01]  /*b410*/  ENDCOLLECTIVE ;  /* 0x000000000000791b */ /* 0x003fe20003800000 */
.L_x_10507:
[----:B------:R-:W-:Y:S01]  /*b420*/  HFMA2.MMA R116, -RZ, RZ, 0, 2.384185791015625e-07 ;  /* 0x00000004ff747435 */ /* 0x000fe200000001ff */
[----:B------:R-:W-:-:S05]  /*b430*/  MOV R96, R123 ;  /* 0x0000007b00607202 */ /* 0x000fca0000000f00 */
[----:B------:R-:W-:-:S04]  /*b440*/  FADD.FTZ R120, R119, R96 ;  /* 0x0000006077787221 */ /* 0x000fc80000010000 */
[----:B------:R-:W-:-:S07]  /*b450*/  IMAD.MOV.U32 R125, RZ, RZ, R120 ;  /* 0x000000ffff7d7224 */ /* 0x000fce00078e0078 */
[----:B------:R-:W-:Y:S05]  /*b460*/  WARPSYNC.COLLECTIVE R118, `(.L_x_10508) ;  /* 0x0000000076087348 */ /* 0x000fea0003c00000 */
[----:B------:R0:W1:Y:S02]  /*b470*/  SHFL.BFLY P6, R123, R125, R116, R117 ;  /* 0x0c0000747d7b7389 */ /* 0x00006400000c0075 */
[----:B01----:R-:W-:Y:S01]  /*b480*/  ENDCOLLECTIVE ;  /* 0x000000000000791b */ /* 0x003fe20003800000 */
.L_x_10508:
[----:B------:R-:W-:Y:S02]  /*b490*/  IMAD.MOV.U32 R116, RZ, RZ, 0x8 ;  /* 0x00000008ff747424 */ /* 0x000fe400078e00ff */
[----:B------:R-:W-:-:S04]  /*b4a0*/  IMAD.MOV.U32 R121, RZ, RZ, R123 ;  /* 0x000000ffff797224 */ /* 0x000fc800078e007b */
[----:B------:R-:W-:-:S05]  /*b4b0*/  FADD.FTZ R121, R120, R121 ;  /* 0x0000007978797221 */ /* 0x000fca0000010000 */
[----:B------:R-:W-:-:S07]  /*b4c0*/  MOV R125, R121 ;  /* 0x00000079007d7202 */ /* 0x000fce0000000f00 */
[----:B------:R-:W-:Y:S05]  /*b4d0*/  WARPSYNC.COLLECTIVE R118, `(.L_x_10509) ;  /* 0x0000000076087348 */ /* 0x000fea0003c00000 */
[----:B------:R0:W1:Y:S02]  /*b4e0*/  SHFL.BFLY P6, R123, R125, R116, R117 ;  /* 0x0c0000747d7b7389 */ /* 0x00006400000c0075 */
[----:B01----:R-:W-:Y:S01]  /*b4f0*/  ENDCOLLECTIVE ;  /* 0x000000000000791b */ /* 0x003fe20003800000 */
.L_x_10509:
[----:B------:R-:W-:Y:S01]  /*b500*/  HFMA2.MMA R116, -RZ, RZ, 0, 9.5367431640625e-07 ;  /* 0x00000010ff747435 */ /* 0x000fe200000001ff */
[----:B------:R-:W-:-:S05]  /*b510*/  MOV R96, R123 ;  /* 0x0000007b00607202 */ /* 0x000fca0000000f00 */
[----:B------:R-:W-:-:S04]  /*b520*/  FADD.FTZ R122, R121, R96 ;  /* 0x00000060797a7221 */ /* 0x000fc80000010000 */
[----:B------:R-:W-:-:S07]  /*b530*/  IMAD.MOV.U32 R125, RZ, RZ, R122 ;  /* 0x000000ffff7d7224 */ /* 0x000fce00078e007a */
[----:B------:R-:W-:Y:S05]  /*b540*/  WARPSYNC.COLLECTIVE R118, `(.L_x_10510) ;  /* 0x0000000076087348 */ /* 0x000fea0003c00000 */
[----:B------:R0:W1:Y:S02]  /*b550*/  SHFL.BFLY P6, R123, R125, R116, R117 ;  /* 0x0c0000747d7b7389 */ /* 0x00006400000c0075 */
[----:B01----:R-:W-:Y:S01]  /*b560*/  ENDCOLLECTIVE ;  /* 0x000000000000791b */ /* 0x003fe20003800000 */
.L_x_10510:
        /* <DEDUP_REMOVED lines=57> */
.L_x_10511:
[----:B------:R-:W-:Y:S01]  /*b900*/  HFMA2.MMA R116, -RZ, RZ, 0, 1.1920928955078125e-07 ;  /* 0x00000002ff747435 */ /* 0x000fe200000001ff */
[----:B------:R-:W-:-:S05]  /*b910*/  MOV R120, R123 ;  /* 0x0000007b00787202 */ /* 0x000fca0000000f00 */
[----:B------:R-:W-:-:S04]  /*b920*/  FADD.FTZ R120, R97, R120 ;  /* 0x0000007861787221 */ /* 0x000fc80000010000 */
[----:B------:R-:W-:-:S07]  /*b930*/  IMAD.MOV.U32 R125, RZ, RZ, R120 ;  /* 0x000000ffff7d7224 */ /* 0x000fce00078e0078 */
[----:B------:R-:W-:Y:S05]  /*b940*/  WARPSYNC.COLLECTIVE R118, `(.L_x_10512) ;  /* 0x0000000076087348 */ /* 0x000fea0003c00000 */
[----:B------:R0:W1:Y:S02]  /*b950*/  SHFL.BFLY P6, R123, R125, R116, R117 ;  /* 0x0c0000747d7b7389 */ /* 0x00006400000c0075 */
[----:B01----:R-:W-:Y:S01]  /*b960*/  ENDCOLLECTIVE ;  /* 0x000000000000791b */ /* 0x003fe20003800000 */
.L_x_10512:
[----:B------:R-:W-:Y:S02]  /*b970*/  IMAD.MOV.U32 R116, RZ, RZ, 0x4 ;  /* 0x00000004ff747424 */ /* 0x000fe400078e00ff */
[----:B------:R-:W-:-:S04]  /*b980*/  IMAD.MOV.U32 R119, RZ, RZ, R123 ;  /* 0x000000ffff777224 */ /* 0x000fc800078e007b */
[----:B------:R-:W-:-:S05]  /*b990*/  FADD.FTZ R119, R120, R119 ;  /* 0x0000007778777221 */ /* 0x000fca0000010000 */
[----:B------:R-:W-:-:S07]  /*b9a0*/  MOV R125, R119 ;  /* 0x00000077007d7202 */ /* 0x000fce0000000f00 */
[----:B------:R-:W-:Y:S05]  /*b9b0*/  WARPSYNC.COLLECTIVE R118, `(.L_x_10513) ;  /* 0x0000000076087348 */ /* 0x000fea0003c00000 */
[----:B------:R0:W1:Y:S02]  /*b9c0*/  SHFL.BFLY P6, R123, R125, R116, R117 ;  /* 0x0c0000747d7b7389 */ /* 0x00006400000c0075 */
[----:B01----:R-:W-:Y:S01]  /*b9d0*/  ENDCOLLECTIVE ;  /* 0x000000000000791b */ /* 0x003fe20003800000 */
.L_x_10513:
[----:B------:R-:W-:Y:S01]  /*b9e0*/  HFMA2.MMA R116, -RZ, RZ, 0, 4.76837158203125e-07 ;  /* 0x00000008ff747435 */ /* 0x000fe200000001ff */
[----:B------:R-:W-:-:S05]  /*b9f0*/  MOV R122, R123 ;  /* 0x0000007b007a7202 */ /* 0x000fca0000000f00 */
[----:B------:R-:W-:-:S04]  /*ba00*/  FADD.FTZ R122, R119, R122 ;  /* 0x0000007a777a7221 */ /* 0x000fc80000010000 */
[----:B------:R-:W-:-:S07]  /*ba10*/  IMAD.MOV.U32 R125, RZ, RZ, R122 ;  /* 0x000000ffff7d7224 */ /* 0x000fce00078e007a */
[----:B------:R-:W-:Y:S05]  /*ba20*/  WARPSYNC.COLLECTIVE R118, `(.L_x_10514) ;  /* 0x0000000076087348 */ /* 0x000fea0003c00000 */
[----:B------:R0:W1:Y:S02]  /*ba30*/  SHFL.BFLY P6, R123, R125, R116, R117 ;  /* 0x0c0000747d7b7389 */ /* 0x00006400000c0075 */
[----:B01----:R-:W-:Y:S01]  /*ba40*/  ENDCOLLECTIVE ;  /* 0x000000000000791b */ /* 0x003fe20003800000 */
.L_x_10514:
[----:B------:R-:W-:Y:S02]  /*ba50*/  IMAD.MOV.U32 R116, RZ, RZ, 0x10 ;  /* 0x00000010ff747424 */ /* 0x000fe400078e00ff */
[----:B------:R-:W-:-:S04]  /*ba60*/  IMAD.MOV.U32 R121, RZ, RZ, R123 ;  /* 0x000000ffff797224 */ /* 0x000fc800078e007b */
[----:B------:R-:W-:-:S05]  /*ba70*/  FADD.FTZ R121, R122, R121 ;  /* 0x000000797a797221 */ /* 0x000fca0000010000 */
[----:B------:R-:W-:-:S07]  /*ba80*/  MOV R125, R121 ;  /* 0x00000079007d7202 */ /* 0x000fce0000000f00 */
[----:B------:R-:W-:Y:S05]  /*ba90*/  WARPSYNC.COLLECTIVE R118, `(.L_x_10515) ;  /* 0x0000000076087348 */ /* 0x000fea0003c00000 */
[----:B------:R0:W1:Y:S02]  /*baa0*/  SHFL.BFLY P6, R123, R125, R116, R117 ;  /* 0x0c0000747d7b7389 */ /* 0x00006400000c0075 */
[----:B01----:R-:W-:Y:S01]  /*bab0*/  ENDCOLLECTIVE ;  /* 0x000000000000791b */ /* 0x003fe20003800000 */
.L_x_10515:
[----:B------:R-:W-:Y:S01]  /*bac0*/  MOV R124, R123 ;  /* 0x0000007b007c7202 */ /* 0x000fe20000000f00 */
[----:B------:R-:W-:Y:S06]  /*bad0*/  BRA `(.L_x_10516) ;  /* 0xffffffec00187947 */ /* 0x000fec000383ffff */
.L_x_10517:
        /* <DEDUP_REMOVED lines=10> */
.L_x_23282:


//--------------------- .text._ZN10layer_norm13ln_fwd_kernelINS_13Kernel_traitsIf13__nv_bfloat16fS2_fjLj3072ELj1ELj1ELj4ELj16ENS_18Kernel_traits_baseILj3072EfS2_fS2_fjLj128EEEEELb1ELb0ELb1ELb1EEEvNS_9FwdParamsE --------------------------
	.section	.text._ZN10layer_norm13ln_fwd_kernelINS_13Kernel_traitsIf13__nv_bfloat16fS2_fjLj3072ELj1ELj1ELj4ELj16ENS_18Kernel_traits_baseILj3072EfS2_fS2_fjLj128EEEEELb1ELb0ELb1ELb1EEEvNS_9FwdParamsE,"ax",@progbits
	.align	128
        .global         _ZN10layer_norm13ln_fwd_kernelINS_13Kernel_traitsIf13__nv_bfloat16fS2_fjLj3072ELj1ELj1ELj4ELj16ENS_18Kernel_traits_baseILj3072EfS2_fS2_fjLj128EEEEELb1ELb0ELb1ELb1EEEvNS_9FwdParamsE
        .type           _ZN10layer_norm13ln_fwd_kernelINS_13Kernel_traitsIf13__nv_bfloat16fS2_fjLj3072ELj1ELj1ELj4ELj16ENS_18Kernel_traits_baseILj3072EfS2_fS2_fjLj128EEEEELb1ELb0ELb1ELb1EEEvNS_9FwdParamsE,@function
        .size           _ZN10layer_norm13ln_fwd_kernelINS_13Kernel_traitsIf13__nv_bfloat16fS2_fjLj3072ELj1ELj1ELj4ELj16ENS_18Kernel_traits_baseILj3072EfS2_fS2_fjLj128EEEEELb1ELb0ELb1ELb1EEEvNS_9FwdParamsE,(.L_x_23283 - _ZN10layer_norm13ln_fwd_kernelINS_13Kernel_traitsIf13__nv_bfloat16fS2_fjLj3072ELj1ELj1ELj4ELj16ENS_18Kernel_traits_baseILj3072EfS2_fS2_fjLj128EEEEELb1ELb0ELb1ELb1EEEvNS_9FwdParamsE)
        .other          _ZN10layer_norm13ln_fwd_kernelINS_13Kernel_traitsIf13__nv_bfloat16fS2_fjLj3072ELj1ELj1ELj4ELj16ENS_18Kernel_traits_baseILj3072EfS2_fS2_fjLj128EEEEELb1ELb0ELb1ELb1EEEvNS_9FwdParamsE,@"STO_CUDA_ENTRY STV_DEFAULT"
_ZN10layer_norm13ln_fwd_kernelINS_13Kernel_traitsIf13__nv_bfloat16fS2_fjLj3072ELj1ELj1ELj4ELj16ENS_18Kernel_traits_baseILj3072EfS2_fS2_fjLj128EEEEELb1ELb0ELb1ELb1EEEvNS_9FwdParamsE:
.text._ZN10layer_norm13ln_fwd_kernelINS_13Kernel_traitsIf13__nv_bfloat16fS2_fjLj3072ELj1ELj1ELj4ELj16ENS_18Kernel_traits_baseILj3072EfS2_fS2_fjLj128EEEEELb1ELb0ELb1ELb1EEEvNS_9FwdParamsE:
        /* <DEDUP_REMOVED lines=10> */
[----:B------:R-:W-:Y:S01]  /*00a0*/  ULDC.64 UR10, c[0x0][0x2c8] ;  /* 0x0000b200000a7ab9 */ /* 0x000fe20000000a00 */
[----:B------:R-:W-:Y:S01]  /*00b0*/  ULDC.64 UR12, c[0x0][0x260] ;  /* 0x00009800000c7ab9 */ /* 0x000fe20000000a00 */
[----:B------:R-:W-:Y:S02]  /*00c0*/  ULDC UR9, c[0x0][0x214] ;  /* 0x0000850000097ab9 */ /* 0x000fe40000000800 */
[----:B------:R-:W3:Y:S01]  /*00d0*/  @P0 LDC R11, c[0x0][0x2f0] ;  /* 0x0000bc00ff0b0b82 */ /* 0x000ee20000000800 */
[----:B------:R-:W4:Y:S01]  /*00e0*/  @P0 LDG.E.64 R2, desc[UR6][R2.64] ;  /* 0x0000000602020981 */ /* 0x000f22000c1e1b00 */
[----:B0-----:R-:W-:-:S05]  /*00f0*/  @P0 MOV R6, R8 ;  /* 0x0000000800060202 */ /* 0x001fca0000000f00 */
[----:B-1----:R-:W3:Y:S01]  /*0100*/  @P0 LDG.E.64 R4, desc[UR6][R6.64] ;  /* 0x0000000606040981 */ /* 0x002ee2000c1e1b00 */
        /* <DEDUP_REMOVED lines=8> */
[----:B------:R-:W0:Y:S01]  /*0190*/  LDC R9, c[0x0][RZ] ;  /* 0x00000000ff097b82 */ /* 0x000e220000000800 */
[----:B------:R-:W-:Y:S02]  /*01a0*/  CS2R R46, SRZ ;  /* 0x00000000002e7805 */ /* 0x000fe4000001ff00 */
[----:B------:R-:W-:Y:S02]  /*01b0*/  CS2R R40, SRZ ;  /* 0x0000000000287805 */ /* 0x000fe4000001ff00 */
[----:B------:R-:W-:Y:S02]  /*01c0*/  CS2R R42, SRZ ;  /* 0x00000000002a7805 */ /* 0x000fe4000001ff00 */
[----:B------:R-:W-:-:S02]  /*01d0*/  CS2R R36, SRZ ;  /* 0x0000000000247805 */ /* 0x000fc4000001ff00 */
[----:B------:R-:W-:Y:S02]  /*01e0*/  CS2R R38, SRZ ;  /* 0x0000000000267805 */ /* 0x000fe4000001ff00 */
[----:B--2---:R-:W-:Y:S01]  /*01f0*/  LEA.HI R108, R0, UR8, RZ, 0x19 ;  /* 0x00000008006c7c11 */ /* 0x004fe2000f8fc8ff */
[----:B0-----:R-:W-:Y:S01]  /*0200*/  IMAD R9, R9, UR8, R0 ;  /* 0x0000000809097c24 */ /* 0x001fe2000f8e0200 */
[----:B----4-:R-:W-:Y:S02]  /*0210*/  @P0 R2UR UR4, R2 ;  /* 0x00000000020402ca */ /* 0x010fe400000e0000 */
[----:B------:R-:W-:-:S11]  /*0220*/  @P0 R2UR UR5, R3 ;  /* 0x00000000030502ca */ /* 0x000fd600000e0000 */
[----:B------:R-:W-:Y:S01]  /*0230*/  UIADD3 UR14, UR4, -0x61c88647, URZ ;  /* 0x9e3779b9040e7890 */ /* 0x000fe2000fffe03f */
[----:B---3--:R-:W-:Y:S01]  /*0240*/  @P0 IADD3 R8, P1, R4, R11, RZ ;  /* 0x0000000b04080210 */ /* 0x008fe20007f3e0ff */
[----:B------:R-:W-:Y:S02]  /*0250*/  UIADD3 UR15, UR5, -0x4498517b, URZ ;  /* 0xbb67ae85050f7890 */ /* 0x000fe4000fffe03f */
[----:B------:R-:W-:Y:S02]  /*0260*/  UIADD3 UR16, UR4, 0x3c6ef372, URZ ;  /* 0x3c6ef37204107890 */ /* 0x000fe4000fffe03f */
[----:B------:R-:W-:Y:S01]  /*0270*/  @P0 IMAD.X R7, RZ, RZ, R5, P1 ;  /* 0x000000ffff070224 */ /* 0x000fe200008e0605 */
[----:B------:R-:W-:Y:S01]  /*0280*/  UIADD3 UR17, UR5, 0x76cf5d0a, URZ ;  /* 0x76cf5d0a05117890 */ /* 0x000fe2000fffe03f */
        /* <DEDUP_REMOVED lines=10> */
[----:B------:R-:W-:Y:S01]  /*0330*/  ISETP.NE.AND.EX P0, PT, RZ, UR11, PT, P0 ;  /* 0x0000000bff007c0c */ /* 0x000fe2000bf05300 */
[----:B------:R-:W-:Y:S01]  /*0340*/  IMAD.WIDE.U32 R2, R60, -0x2daee0ad, RZ ;  /* 0xd2511f533c027825 */ /* 0x000fe200078e00ff */
[----:B------:R-:W-:-:S02]  /*0350*/  UIADD3 UR22, UR4, 0x1715609d, URZ ;  /* 0x1715609d04167890 */ /* 0x000fc4000fffe03f */
[----:B------:R-:W-:Y:S01]  /*0360*/  UIADD3 UR24, UR4, -0x4ab325aa, URZ ;  /* 0xb54cda5604187890 */ /* 0x000fe2000fffe03f */
[----:B------:R-:W-:Y:S01]  /*0370*/  IMAD.WIDE.U32 R6, R6, -0x2daee0ad, RZ ;  /* 0xd2511f5306067825 */ /* 0x000fe200078e00ff */
[----:B------:R-:W-:Y:S01]  /*0380*/  LOP3.LUT R3, R3, UR5, RZ, 0x3c, !PT ;  /* 0x0000000503037c12 */ /* 0x000fe2000f8e3cff */
[----:B------:R-:W-:Y:S02]  /*0390*/  UIADD3 UR25, UR5, 0x646e171e, URZ ;  /* 0x646e171e05197890 */ /* 0x000fe4000fffe03f */
        /* <DEDUP_REMOVED lines=26> */
[----:B------:R-:W-:-:S03]  /*0540*/  IMAD.WIDE.U32 R2, R3, -0x2daee0ad, RZ ;  /* 0xd2511f5303027825 */ /* 0x000fc600078e00ff */
[----:B------:R-:W-:Y:S01]  /*0550*/  LOP3.LUT R6, R6, 0xfe0, RZ, 0xc0, !PT ;  /* 0x00000fe006067812 */ /* 0x000fe200078ec0ff */
[----:B------:R-:W-:Y:S01]  /*0560*/  IMAD.WIDE.U32 R12, R12, -0x2daee0ad, RZ ;  /* 0xd2511f530c0c7825 */ /* 0x000fe200078e00ff */
[----:B------:R-:W-:-:S04]  /*0570*/  LOP3.LUT R3, R3, UR25, R10, 0x96, !PT ;  /* 0x0000001903037c12 */ /* 0x000fc8000f8e960a */
[----:B------:R-:W-:Y:S01]  /*0580*/  LOP3.LUT R11, R13, UR27, R2, 0x96, !PT ;  /* 0x0000001b0d0b7c12 */ /* 0x000fe2000f8e9602 */
[----:B------:R-:W-:-:S04]  /*0590*/  IMAD.WIDE.U32 R2, R3, -0x326172a9, RZ ;  /* 0xcd9e8d5703027825 */ /* 0x000fc800078e00ff */
[----:B------:R-:W-:Y:S01]  /*05a0*/  IMAD.HI.U32 R5, R11, -0x326172a9, RZ ;  /* 0xcd9e8d570b057827 */ /* 0x000fe200078e00ff */
[----:B------:R-:W-:-:S04]  /*05b0*/  LOP3.LUT R4, R3, UR26, R4, 0x96, !PT ;  /* 0x0000001a03047c12 */ /* 0x000fc8000f8e9604 */
[----:B------:R-:W-:Y:S01]  /*05c0*/  LOP3.LUT R5, R5, UR28, R2, 0x96, !PT ;  /* 0x0000001c05057c12 */ /* 0x000fe2000f8e9602 */
[----:B------:R-:W-:Y:S01]  /*05d0*/  IMAD.HI.U32 R3, R4, -0x2daee0ad, RZ ;  /* 0xd2511f5304037827 */ /* 0x000fe200078e00ff */
[C---:B------:R-:W-:Y:S02]  /*05e0*/  IADD3 R2, P2, R6.reuse, UR10, RZ ;  /* 0x0000000a06027c10 */ /* 0x040fe4000ff5e0ff */
[----:B------:R-:W-:Y:S02]  /*05f0*/  IADD3 R6, P1, R6, UR12, RZ ;  /* 0x0000000c06067c10 */ /* 0x000fe4000ff3e0ff */
[----:B------:R-:W-:Y:S02]  /*0600*/  LOP3.LUT R10, R3, UR29, R12, 0x96, !PT ;  /* 0x0000001d030a7c12 */ /* 0x000fe4000f8e960c */
[----:B------:R-:W-:Y:S01]  /*0610*/  IADD3.X R3, RZ, UR11, RZ, P2, !PT ;  /* 0x0000000bff037c10 */ /* 0x000fe200097fe4ff */
[----:B------:R-:W-:Y:S01]  /*0620*/  IMAD.X R7, RZ, RZ, UR13, P1 ;  /* 0x0000000dff077e24 */ /* 0x000fe200088e06ff */
[----:B------:R-:W-:-:S03]  /*0630*/  ISETP.GE.AND P1, PT, R108, UR9, PT ;  /* 0x000000096c007c0c */ /* 0x000fc6000bf26270 */
        /* <DEDUP_REMOVED lines=10> */
[----:B------:R-:W-:Y:S01]  /*06e0*/  IMAD.WIDE.U32 R4, R5, -0x2daee0ad, RZ ;  /* 0xd2511f5305047825 */ /* 0x000fe200078e00ff */
[----:B------:R-:W5:Y:S03]  /*06f0*/  LDG.E.128 R32, desc[UR6][R6.64] ;  /* 0x0000000606207981 */ /* 0x000f66000c1e1d00 */
[----:B------:R-:W-:Y:S01]  /*0700*/  IMAD R11, R11, -0x326172a9, RZ ;  /* 0xcd9e8d570b0b7824 */ /* 0x000fe200078e02ff */
[----:B------:R-:W5:Y:S01]  /*0710*/  LDG.E.128 R28, desc[UR6][R6.64+0x10] ;  /* 0x00001006061c7981 */ /* 0x000f62000c1e1d00 */
[----:B------:R-:W-:Y:S01]  /*0720*/  IMAD.HI.U32 R2, R10, -0x326172a9, RZ ;  /* 0xcd9e8d570a027827 */ /* 0x000fe200078e00ff */
[----:B------:R-:W-:Y:S01]  /*0730*/  LOP3.LUT R3, R5, UR31, R3, 0x96, !PT ;  /* 0x0000001f05037c12 */ /* 0x000fe2000f8e9603 */
[----:B------:R-:W-:Y:S01]  /*0740*/  ULDC.U8 UR8, c[0x0][0x2a0] ;  /* 0x0000a80000087ab9 */ /* 0x000fe20000000000 */
[----:B------:R-:W5:Y:S01]  /*0750*/  LDG.E.128 R24, desc[UR6][R6.64+0x1000] ;  /* 0x0010000606187981 */ /* 0x000f62000c1e1d00 */
[----:B------:R-:W-:Y:S01]  /*0760*/  IMAD.MOV.U32 R5, RZ, RZ, R9 ;  /* 0x000000ffff057224 */ /* 0x000fe200078e0009 */
[----:B------:R-:W-:Y:S01]  /*0770*/  HFMA2.MMA R9, -RZ, RZ, 0, 0 ;  /* 0x00000000ff097435 */ /* 0x000fe200000001ff */
[----:B------:R-:W-:Y:S01]  /*0780*/  LOP3.LUT R2, R2, UR30, R11, 0x96, !PT ;  /* 0x0000001e02027c12 */ /* 0x000fe2000f8e960b */
[----:B------:R-:W5:Y:S01]  /*0790*/  LDG.E.128 R20, desc[UR6][R6.64+0x1010] ;  /* 0x0010100606147981 */ /* 0x000f62000c1e1d00 */
[----:B------:R-:W-:Y:S01]  /*07a0*/  LOP3.LUT R8, R8, 0x3, RZ, 0xc0, !PT ;  /* 0x0000000308087812 */ /* 0x000fe200078ec0ff */
[----:B------:R-:W-:Y:S01]  /*07b0*/  IMAD.MOV.U32 R114, RZ, RZ, 0x1 ;  /* 0x00000001ff727424 */ /* 0x000fe200078e00ff */
[----:B------:R-:W-:Y:S01]  /*07c0*/  LOP3.LUT R11, R0, 0x7f, RZ, 0xc0, !PT ;  /* 0x0000007f000b7812 */ /* 0x000fe200078ec0ff */
[----:B------:R-:W5:Y:S01]  /*07d0*/  LDG.E.128 R16, desc[UR6][R6.64+0x2000] ;  /* 0x0020000606107981 */ /* 0x000f62000c1e1d00 */
[----:B------:R-:W-:-:S03]  /*07e0*/  IMAD R10, R10, -0x326172a9, RZ ;  /* 0xcd9e8d570a0a7824 */ /* 0x000fc600078e02ff */
[----:B------:R0:W5:Y:S01]  /*07f0*/  LDG.E.128 R12, desc[UR6][R6.64+0x2010] ;  /* 0x00201006060c7981 */ /* 0x000162000c1e1d00 */
[----:B------:R-:W-:Y:S01]  /*0800*/  ISETP.NE.AND P2, PT, RZ, UR8, PT ;  /* 0x00000008ff007c0c */ /* 0x000fe2000bf45270 */
[----:B------:R-:W-:Y:S01]  /*0810*/  ULDC UR9, c[0x0][0x294] ;  /* 0x0000a50000097ab9 */ /* 0x000fe20000000800 */
[----:B------:R-:W-:Y:S01]  /*0820*/  ULDC UR8, c[0x0][0x290] ;  /* 0x0000a40000087ab9 */ /* 0x000fe20000000800 */
[----:B------:R-:W-:Y:S01]  /*0830*/  ULDC.64 UR10, c[0x0][0x298] ;  /* 0x0000a600000a7ab9 */ /* 0x000fe20000000a00 */
[----:B------:R-:W-:Y:S01]  /*0840*/  ULDC.64 UR12, c[0x0][0x210] ;  /* 0x00008400000c7ab9 */ /* 0x000fe20000000a00 */
[----:B0-----:R-:W-:Y:S01]  /*0850*/  MOV R6, R60 ;  /* 0x0000003c00067202 */ /* 0x001fe20000000f00 */
[----:B------:R-:W-:-:S07]  /*0860*/  IMAD.MOV.U32 R7, RZ, RZ, R61 ;  /* 0x000000ffff077224 */ /* 0x000fce00078e003d */
.L_x_10743:
        /* <DEDUP_REMOVED lines=49> */
.L_x_10521:
[----:B------:R-:W-:-:S07]  /*0b80*/  IMAD.MOV.U32 R72, RZ, RZ, R10 ;  /* 0x000000ffff487224 */ /* 0x000fce00078e000a */
.L_x_10522:
[----:B------:R-:W-:Y:S05]  /*0b90*/  BSYNC B1 ;  /* 0x0000000000017941 */ /* 0x000fea0003800000 */
.L_x_10520:
        /* <DEDUP_REMOVED lines=16> */
.L_x_10526:
[----:B------:R-:W-:Y:S05]  /*0ca0*/  BSYNC B2 ;  /* 0x0000000000027941 */ /* 0x000fea0003800000 */
.L_x_10525:
        /* <DEDUP_REMOVED lines=44> */
.L_x_10524:
[----:B------:R-:W-:Y:S05]  /*0f70*/  BSYNC B1 ;  /* 0x0000000000017941 */ /* 0x000fea0003800000 */
.L_x_10523:
        /* <DEDUP_REMOVED lines=10> */
.L_x_10519:
[----:B------:R-:W-:Y:S05]  /*1020*/  BSYNC B0 ;  /* 0x0000000000007941 */ /* 0x000fea0003800000 */
.L_x_10518:
        /* <DEDUP_REMOVED lines=18> */
.L_x_10530:
[----:B------:R-:W-:-:S07]  /*1150*/  IMAD.MOV.U32 R8, RZ, RZ, R10 ;  /* 0x000000ffff087224 */ /* 0x000fce00078e000a */
.L_x_10531:
[----:B------:R-:W-:Y:S05]  /*1160*/  BSYNC B1 ;  /* 0x0000000000017941 */ /* 0x000fea0003800000 */
.L_x_10529:
        /* <DEDUP_REMOVED lines=16> */
.L_x_10535:
[----:B------:R-:W-:Y:S05]  /*1270*/  BSYNC B2 ;  /* 0x0000000000027941 */ /* 0x000fea0003800000 */
.L_x_10534:
        /* <DEDUP_REMOVED lines=44> */
.L_x_10533:
[----:B------:R-:W-:Y:S05]  /*1540*/  BSYNC B1 ;  /* 0x0000000000017941 */ /* 0x000fea0003800000 */
.L_x_10532:
        /* <DEDUP_REMOVED lines=11> */
.L_x_10528:
[----:B------:R-:W-:Y:S05]  /*1600*/  BSYNC B0 ;  /* 0x0000000000007941 */ /* 0x000fea0003800000 */
.L_x_10527:
        /* <DEDUP_REMOVED lines=18> */
.L_x_10539:
[----:B------:R-:W-:-:S07]  /*1730*/  IMAD.MOV.U32 R8, RZ, RZ, R10 ;  /* 0x000000ffff087224 */ /* 0x000fce00078e000a */
.L_x_10540:
[----:B------:R-:W-:Y:S05]  /*1740*/  BSYNC B1 ;  /* 0x0000000000017941 */ /* 0x000fea0003800000 */
.L_x_10538:
        /* <DEDUP_REMOVED lines=16> */
.L_x_10544:
[----:B------:R-:W-:Y:S05]  /*1850*/  BSYNC B2 ;  /* 0x0000000000027941 */ /* 0x000fea0003800000 */
.L_x_10543:
        /* <DEDUP_REMOVED lines=44> */
.L_x_10542:
[----:B------:R-:W-:Y:S05]  /*1b20*/  BSYNC B1 ;  /* 0x0000000000017941 */ /* 0x000fea0003800000 */
.L_x_10541:
        /* <DEDUP_REMOVED lines=10> */
.L_x_10537:
[----:B------:R-:W-:Y:S05]  /*1bd0*/  BSYNC B0 ;  /* 0x0000000000007941 */ /* 0x000fea0003800000 */
.L_x_10536:
        /* <DEDUP_REMOVED lines=18> */
.L_x_10548:
[----:B------:R-:W-:-:S07]  /*1d00*/  IMAD.MOV.U32 R8, RZ, RZ, R10 ;  /* 0x000000ffff087224 */ /* 0x000fce00078e000a */
.L_x_10549:
[----:B------:R-:W-:Y:S05]  /*1d10*/  BSYNC B1 ;  /* 0x0000000000017941 */ /* 0x000fea0003800000 */
.L_x_10547:
        /* <DEDUP_REMOVED lines=16> */
.L_x_10553:
[----:B------:R-:W-:Y:S05]  /*1e20*/  BSYNC B2 ;  /* 0x0000000000027941 */ /* 0x000fea0003800000 */
.L_x_10552:
        /* <DEDUP_REMOVED lines=44> */
.L_x_10551:
[----:B------:R-:W-:Y:S05]  /*20f0*/  BSYNC B1 ;  /* 0x0000000000017941 */ /* 0x000fea0003800000 */
.L_x_10550:
        /* <DEDUP_REMOVED lines=11> */
.L_x_10546:
[----:B------:R-:W-:Y:S05]  /*21b0*/  BSYNC B0 ;  /* 0x0000000000007941 */ /* 0x000fea0003800000 */
.L_x_10545:
        /* <DEDUP_REMOVED lines=18> */
.L_x_10557:
[----:B------:R-:W-:-:S07]  /*22e0*/  IMAD.MOV.U32 R8, RZ, RZ, R10 ;  /* 0x000000ffff087224 */ /* 0x000fce00078e000a */
.L_x_10558:
[----:B------:R-:W-:Y:S05]  /*22f0*/  BSYNC B1 ;  /* 0x0000000000017941 */ /* 0x000fea0003800000 */
.L_x_10556:
        /* <DEDUP_REMOVED lines=16> */
.L_x_10562:
[----:B------:R-:W-:Y:S05]  /*2400*/  BSYNC B2 ;  /* 0x0000000000027941 */ /* 0x000fea0003800000 */
.L_x_10561:
        /* <DEDUP_REMOVED lines=44> */
.L_x_10560:
[----:B------:R-:W-:Y:S05]  /*26d0*/  BSYNC B1 ;  /* 0x0000000000017941 */ /* 0x000fea0003800000 */
.L_x_10559:
        /* <DEDUP_REMOVED lines=10> */
.L_x_10555:
[----:B------:R-:W-:Y:S05]  /*2780*/  BSYNC B0 ;  /* 0x0000000000007941 */ /* 0x000fea0003800000 */
.L_x_10554:
        /* <DEDUP_REMOVED lines=18> */
.L_x_10566:
[----:B------:R-:W-:-:S07]  /*28b0*/  IMAD.MOV.U32 R8, RZ, RZ, R10 ;  /* 0x000000ffff087224 */ /* 0x000fce00078e000a */
.L_x_10567:
[----:B------:R-:W-:Y:S05]  /*28c0*/  BSYNC B1 ;  /* 0x0000000000017941 */ /* 0x000fea0003800000 */
.L_x_10565:
        /* <DEDUP_REMOVED lines=16> */
.L_x_10571:
[----:B------:R-:W-:Y:S05]  /*29d0*/  BSYNC B2 ;  /* 0x0000000000027941 */ /* 0x000fea0003800000 */
.L_x_10570:
        /* <DEDUP_REMOVED lines=44> */
.L_x_10569:
[----:B------:R-:W-:Y:S05]  /*2ca0*/  BSYNC B1 ;  /* 0x0000000000017941 */ /* 0x000fea0003800000 */
.L_x_10568:
        /* <DEDUP_REMOVED lines=11> */
.L_x_10564:
[----:B------:R-:W-:Y:S05]  /*2d60*/  BSYNC B0 ;  /* 0x0000000000007941 */ /* 0x000fea0003800000 */
.L_x_10563:
        /* <DEDUP_REMOVED lines=18> */
.L_x_10575:
[----:B------:R-:W-:-:S07]  /*2e90*/  IMAD.MOV.U32 R8, RZ, RZ, R10 ;  /* 0x000000ffff087224 */ /* 0x000fce00078e000a */
.L_x_10576:
[----:B------:R-:W-:Y:S05]  /*2ea0*/  BSYNC B1 ;  /* 0x0000000000017941 */ /* 0x000fea0003800000 */
.L_x_10574:
        /* <DEDUP_REMOVED lines=16> */
.L_x_10580:
[----:B------:R-:W-:Y:S05]  /*2fb0*/  BSYNC B2 ;  /* 0x0000000000027941 */ /* 0x000fea0003800000 */
.L_x_10579:
        /* <DEDUP_REMOVED lines=44> */
.L_x_10578:
[----:B------:R-:W-:Y:S05]  /*3280*/  BSYNC B1 ;  /* 0x0000000000017941 */ /* 0x000fea0003800000 */
.L_x_10577:
        /* <DEDUP_REMOVED lines=10> */
.L_x_10573:
[----:B------:R-:W-:Y:S05]  /*3330*/  BSYNC B0 ;  /* 0x0000000000007941 */ /* 0x000fea0003800000 */
.L_x_10572:
        /* <DEDUP_REMOVED lines=18> */
.L_x_10584:
[----:B------:R-:W-:-:S07]  /*3460*/  IMAD.MOV.U32 R8, RZ, RZ, R10 ;  /* 0x000000ffff087224 */ /* 0x000fce00078e000a */
.L_x_10585:
[----:B------:R-:W-:Y:S05]  /*3470*/  BSYNC B1 ;  /* 0x0000000000017941 */ /* 0x000fea0003800000 */
.L_x_10583:
        /* <DEDUP_REMOVED lines=16> */
.L_x_10589:
[----:B------:R-:W-:Y:S05]  /*3580*/  BSYNC B2 ;  /* 0x0000000000027941 */ /* 0x000fea0003800000 */
.L_x_10588:
        /* <DEDUP_REMOVED lines=44> */
.L_x_10587:
[----:B------:R-:W-:Y:S05]  /*3850*/  BSYNC B1 ;  /* 0x0000000000017941 */ /* 0x000fea0003800000 */
.L_x_10586:
        /* <DEDUP_REMOVED lines=11> */
.L_x_10582:
[----:B------:R-:W-:Y:S05]  /*3910*/  BSYNC B0 ;  /* 0x0000000000007941 */ /* 0x000fea0003800000 */
.L_x_10581:
        /* <DEDUP_REMOVED lines=31> */
.L_x_10591:
[----:B------:R-:W-:Y:S05]  /*3b10*/  BSYNC B0 ;  /* 0x0000000000007941 */ /* 0x000fea0003800000 */
.L_x_10590:
        /* <DEDUP_REMOVED lines=22> */
.L_x_10595:
[----:B------:R-:W-:-:S07]  /*3c80*/  IMAD.MOV.U32 R8, RZ, RZ, R10 ;  /* 0x000000ffff087224 */ /* 0x000fce00078e000a */
.L_x_10596:
[----:B------:R-:W-:Y:S05]  /*3c90*/  BSYNC B1 ;  /* 0x0000000000017941 */ /* 0x000fea0003800000 */
.L_x_10594:
        /* <DEDUP_REMOVED lines=16> */
.L_x_10600:
[----:B------:R-:W-:Y:S05]  /*3da0*/  BSYNC B2 ;  /* 0x0000000000027941 */ /* 0x000fea0003800000 */
.L_x_10599:
        /* <DEDUP_REMOVED lines=44> */
.L_x_10598:
[----:B------:R-:W-:Y:S05]  /*4070*/  BSYNC B1 ;  /* 0x0000000000017941 */ /* 0x000fea0003800000 */
.L_x_10597:
        /* <DEDUP_REMOVED lines=10> */
.L_x_10593:
[----:B------:R-:W-:Y:S05]  /*4120*/  BSYNC B0 ;  /* 0x0000000000007941 */ /* 0x000fea0003800000 */
.L_x_10592:
        /* <DEDUP_REMOVED lines=18> */
.L_x_10604:
[----:B------:R-:W-:-:S07]  /*4250*/  IMAD.MOV.U32 R8, RZ, RZ, R10 ;  /* 0x000000ffff087224 */ /* 0x000fce00078e000a */
.L_x_10605:
[----:B------:R-:W-:Y:S05]  /*4260*/  BSYNC B1 ;  /* 0x0000000000017941 */ /* 0x000fea0003800000 */
.L_x_10603:
        /* <DEDUP_REMOVED lines=16> */
.L_x_10609:
[----:B------:R-:W-:Y:S05]  /*4370*/  BSYNC B2 ;  /* 0x0000000000027941 */ /* 0x000fea0003800000 */
.L_x_10608:
        /* <DEDUP_REMOVED lines=44> */
.L_x_10607:
[----:B------:R-:W-:Y:S05]  /*4640*/  BSYNC B1 ;  /* 0x0000000000017941 */ /* 0x000fea0003800000 */
.L_x_10606:
        /* <DEDUP_REMOVED lines=11> */
.L_x_10602:
[----:B------:R-:W-:Y:S05]  /*4700*/  BSYNC B0 ;  /* 0x0000000000007941 */ /* 0x000fea0003800000 */
.L_x_10601:
        /* <DEDUP_REMOVED lines=18> */
.L_x_10613:
[----:B------:R-:W-:-:S07]  /*4830*/  IMAD.MOV.U32 R8, RZ, RZ, R10 ;  /* 0x000000ffff087224 */ /* 0x000fce00078e000a */
.L_x_10614:
[----:B------:R-:W-:Y:S05]  /*4840*/  BSYNC B1 ;  /* 0x0000000000017941 */ /* 0x000fea0003800000 */
.L_x_10612:
        /* <DEDUP_REMOVED lines=16> */
.L_x_10618:
[----:B------:R-:W-:Y:S05]  /*4950*/  BSYNC B2 ;  /* 0x0000000000027941 */ /* 0x000fea0003800000 */
.L_x_10617:
        /* <DEDUP_REMOVED lines=44> */
.L_x_10616:
[----:B------:R-:W-:Y:S05]  /*4c20*/  BSYNC B1 ;  /* 0x0000000000017941 */ /* 0x000fea0003800000 */
.L_x_10615:
        /* <DEDUP_REMOVED lines=10> */
.L_x_10611:
[----:B------:R-:W-:Y:S05]  /*4cd0*/  BSYNC B0 ;  /* 0x0000000000007941 */ /* 0x000fea0003800000 */
.L_x_10610:
        /* <DEDUP_REMOVED lines=18> */
.L_x_10622:
[----:B------:R-:W-:-:S07]  /*4e00*/  IMAD.MOV.U32 R8, RZ, RZ, R10 ;  /* 0x000000ffff087224 */ /* 0x000fce00078e000a */
.L_x_10623:
[----:B------:R-:W-:Y:S05]  /*4e10*/  BSYNC B1 ;  /* 0x0000000000017941 */ /* 0x000fea0003800000 */
.L_x_10621:
        /* <DEDUP_REMOVED lines=16> */
.L_x_10627:
[----:B------:R-:W-:Y:S05]  /*4f20*/  BSYNC B2 ;  /* 0x0000000000027941 */ /* 0x000fea0003800000 */
.L_x_10626:
        /* <DEDUP_REMOVED lines=44> */
.L_x_10625:
[----:B------:R-:W-:Y:S05]  /*51f0*/  BSYNC B1 ;  /* 0x0000000000017941 */ /* 0x000fea0003800000 */
.L_x_10624:
        /* <DEDUP_REMOVED lines=11> */
.L_x_10620:
[----:B------:R-:W-:Y:S05]  /*52b0*/  BSYNC B0 ;  /* 0x0000000000007941 */ /* 0x000fea0003800000 */
.L_x_10619:
        /* <DEDUP_REMOVED lines=18> */
.L_x_10631:
[----:B------:R-:W-:-:S07]  /*53e0*/  IMAD.MOV.U32 R8, RZ, RZ, R10 ;  /* 0x000000ffff087224 */ /* 0x000fce00078e000a */
.L_x_10632:
[----:B------:R-:W-:Y:S05]  /*53f0*/  BSYNC B1 ;  /* 0x0000000000017941 */ /* 0x000fea0003800000 */
.L_x_10630:
        /* <DEDUP_REMOVED lines=16> */
.L_x_10636:
[----:B------:R-:W-:Y:S05]  /*5500*/  BSYNC B2 ;  /* 0x0000000000027941 */ /* 0x000fea0003800000 */
.L_x_10635:
        /* <DEDUP_REMOVED lines=44> */
.L_x_10634:
[----:B------:R-:W-:Y:S05]  /*57d0*/  BSYNC B1 ;  /* 0x0000000000017941 */ /* 0x000fea0003800000 */
.L_x_10633:
        /* <DEDUP_REMOVED lines=10> */
.L_x_10629:
[----:B------:R-:W-:Y:S05]  /*5880*/  BSYNC B0 ;  /* 0x0000000000007941 */ /* 0x000fea0003800000 */
.L_x_10628:
        /* <DEDUP_REMOVED lines=18> */
.L_x_10640:
[----:B------:R-:W-:-:S07]  /*59b0*/  IMAD.MOV.U32 R8, RZ, RZ, R10 ;  /* 0x000000ffff087224 */ /* 0x000fce00078e000a */
.L_x_10641:
[----:B------:R-:W-:Y:S05]  /*59c0*/  BSYNC B1 ;  /* 0x0000000000017941 */ /* 0x000fea0003800000 */
.L_x_10639:
        /* <DEDUP_REMOVED lines=16> */
.L_x_10645:
[----:B------:R-:W-:Y:S05]  /*5ad0*/  BSYNC B2 ;  /* 0x0000000000027941 */ /* 0x000fea0003800000 */
.L_x_10644:
        /* <DEDUP_REMOVED lines=44> */
.L_x_10643:
[----:B------:R-:W-:Y:S05]  /*5da0*/  BSYNC B1 ;  /* 0x0000000000017941 */ /* 0x000fea0003800000 */
.L_x_10642:
        /* <DEDUP_REMOVED lines=11> */
.L_x_10638:
[----:B------:R-:W-:Y:S05]  /*5e60*/  BSYNC B0 ;  /* 0x0000000000007941 */ /* 0x000fea0003800000 */
.L_x_10637:
        /* <DEDUP_REMOVED lines=18> */
.L_x_10649:
[----:B------:R-:W-:-:S07]  /*5f90*/  IMAD.MOV.U32 R8, RZ, RZ, R10 ;  /* 0x000000ffff087224 */ /* 0x000fce00078e000a */
.L_x_10650:
[----:B------:R-:W-:Y:S05]  /*5fa0*/  BSYNC B1 ;  /* 0x0000000000017941 */ /* 0x000fea0003800000 */
.L_x_10648:
        /* <DEDUP_REMOVED lines=16> */
.L_x_10654:
[----:B------:R-:W-:Y:S05]  /*60b0*/  BSYNC B2 ;  /* 0x0000000000027941 */ /* 0x000fea0003800000 */
.L_x_10653:
        /* <DEDUP_REMOVED lines=44> */
.L_x_10652:
[----:B------:R-:W-:Y:S05]  /*6380*/  BSYNC B1 ;  /* 0x0000000000017941 */ /* 0x000fea0003800000 */
.L_x_10651:
        /* <DEDUP_REMOVED lines=10> */
.L_x_10647:
[----:B------:R-:W-:Y:S05]  /*6430*/  BSYNC B0 ;  /* 0x0000000000007941 */ /* 0x000fea0003800000 */
.L_x_10646:
        /* <DEDUP_REMOVED lines=18> */
.L_x_10658:
[----:B------:R-:W-:-:S07]  /*6560*/  IMAD.MOV.U32 R87, RZ, RZ, R10 ;  /* 0x000000ffff577224 */ /* 0x000fce00078e000a */
.L_x_10659:
[----:B------:R-:W-:Y:S05]  /*6570*/  BSYNC B1 ;  /* 0x0000000000017941 */ /* 0x000fea0003800000 */
.L_x_10657:
        /* <DEDUP_REMOVED lines=16> */
.L_x_10663:
[----:B------:R-:W-:Y:S05]  /*6680*/  BSYNC B2 ;  /* 0x0000000000027941 */ /* 0x000fea0003800000 */
.L_x_10662:
        /* <DEDUP_REMOVED lines=44> */
.L_x_10661:
[----:B------:R-:W-:Y:S05]  /*6950*/  BSYNC B1 ;  /* 0x0000000000017941 */ /* 0x000fea0003800000 */
.L_x_10660:
        /* <DEDUP_REMOVED lines=11> */
.L_x_10656:
[----:B------:R-:W-:Y:S05]  /*6a10*/  BSYNC B0 ;  /* 0x0000000000007941 */ /* 0x000fea0003800000 */
.L_x_10655:
        /* <DEDUP_REMOVED lines=13> */
[----:B------:R-:W-:Y:S02]  /*6af0*/  PRMT R93, R101, 0x7104, RZ ;  /* 0x00007104655d7816 */ /* 0x000fe400000000ff */
[----:B------:R-:W-:Y:S02]  /*6b00*/  PRMT R92, R91, 0x4210, R90 ;  /* 0x000042105b5c7816 */ /* 0x000fe4000000005a */
[----:B------:R-:W0:Y:S01]  /*6b10*/  LDC.64 R90, c[0x0][0x240] ;  /* 0x00009000ff5a7b82 */ /* 0x000e220000000a00 */
        /* <DEDUP_REMOVED lines=9> */
[----:B------:R-:W-:Y:S02]  /*6bb0*/  LOP3.LUT R95, R92, R112, R94, 0xfe, !PT ;  /* 0x000000705c5f7212 */ /* 0x000fe400078efe5e */
[----:B------:R-:W-:Y:S02]  /*6bc0*/  LOP3.LUT R93, R123, R93, RZ, 0xfc, !PT ;  /* 0x0000005d7b5d7212 */ /* 0x000fe400078efcff */
[----:B------:R-:W-:Y:S01]  /*6bd0*/  LOP3.LUT R92, R95, 0xff, R96, 0xf8, !PT ;  /* 0x000000ff5f5c7812 */ /* 0x000fe200078ef860 */
[----:B0-----:R-:W-:-:S05]  /*6be0*/  IMAD.WIDE.U32 R90, R121, 0x8, R90 ;  /* 0x00000008795a7825 */ /* 0x001fca00078e005a */
[----:B------:R0:W-:Y:S02]  /*6bf0*/  STG.E.64 desc[UR6][R90.64], R92 ;  /* 0x0000005c5a007986 */ /* 0x0001e4000c101b06 */
.L_x_10665:
[----:B------:R-:W-:Y:S05]  /*6c00*/  BSYNC B0 ;  /* 0x0000000000007941 */ /* 0x000fea0003800000 */
.L_x_10664:
        /* <DEDUP_REMOVED lines=22> */
.L_x_10669:
[----:B------:R-:W-:-:S07]  /*6d70*/  MOV R94, R10 ;  /* 0x0000000a005e7202 */ /* 0x000fce0000000f00 */
.L_x_10670:
[----:B------:R-:W-:Y:S05]  /*6d80*/  BSYNC B1 ;  /* 0x0000000000017941 */ /* 0x000fea0003800000 */
.L_x_10668:
        /* <DEDUP_REMOVED lines=16> */
.L_x_10674:
[----:B------:R-:W-:Y:S05]  /*6e90*/  BSYNC B2 ;  /* 0x0000000000027941 */ /* 0x000fea0003800000 */
.L_x_10673:
        /* <DEDUP_REMOVED lines=44> */
.L_x_10672:
[----:B------:R-:W-:Y:S05]  /*7160*/  BSYNC B1 ;  /* 0x0000000000017941 */ /* 0x000fea0003800000 */
.L_x_10671:
        /* <DEDUP_REMOVED lines=10> */
.L_x_10667:
[----:B------:R-:W-:Y:S05]  /*7210*/  BSYNC B0 ;  /* 0x0000000000007941 */ /* 0x000fea0003800000 */
.L_x_10666:
        /* <DEDUP_REMOVED lines=18> */
.L_x_10678:
[----:B------:R-:W-:-:S07]  /*7340*/  MOV R8, R10 ;  /* 0x0000000a00087202 */ /* 0x000fce0000000f00 */
.L_x_10679:
[----:B------:R-:W-:Y:S05]  /*7350*/  BSYNC B1 ;  /* 0x0000000000017941 */ /* 0x000fea0003800000 */
.L_x_10677:
        /* <DEDUP_REMOVED lines=16> */
.L_x_10683:
[----:B------:R-:W-:Y:S05]  /*7460*/  BSYNC B2 ;  /* 0x0000000000027941 */ /* 0x000fea0003800000 */
.L_x_10682:
        /* <DEDUP_REMOVED lines=44> */
.L_x_10681:
[----:B------:R-:W-:Y:S05]  /*7730*/  BSYNC B1 ;  /* 0x0000000000017941 */ /* 0x000fea0003800000 */
.L_x_10680:
        /* <DEDUP_REMOVED lines=11> */
.L_x_10676:
[----:B------:R-:W-:Y:S05]  /*77f0*/  BSYNC B0 ;  /* 0x0000000000007941 */ /* 0x000fea0003800000 */
.L_x_10675:
        /* <DEDUP_REMOVED lines=18> */
.L_x_10687:
[----:B------:R-:W-:-:S07]  /*7920*/  MOV R8, R10 ;  /* 0x0000000a00087202 */ /* 0x000fce0000000f00 */
.L_x_10688:
[----:B------:R-:W-:Y:S05]  /*7930*/  BSYNC B1 ;  /* 0x0000000000017941 */ /* 0x000fea0003800000 */
.L_x_10686:
        /* <DEDUP_REMOVED lines=16> */
.L_x_10692:
[----:B------:R-:W-:Y:S05]  /*7a40*/  BSYNC B2 ;  /* 0x0000000000027941 */ /* 0x000fea0003800000 */
.L_x_10691:
        /* <DEDUP_REMOVED lines=44> */
.L_x_10690:
[----:B------:R-:W-:Y:S05]  /*7d10*/  BSYNC B1 ;  /* 0x0000000000017941 */ /* 0x000fea0003800000 */
.L_x_10689:
        /* <DEDUP_REMOVED lines=10> */
.L_x_10685:
[----:B------:R-:W-:Y:S05]  /*7dc0*/  BSYNC B0 ;  /* 0x0000000000007941 */ /* 0x000fea0003800000 */
.L_x_10684:
        /* <DEDUP_REMOVED lines=18> */
.L_x_10696:
[----:B------:R-:W-:-:S07]  /*7ef0*/  MOV R8, R10 ;  /* 0x0000000a00087202 */ /* 0x000fce0000000f00 */
.L_x_10697:
[----:B------:R-:W-:Y:S05]  /*7f00*/  BSYNC B1 ;  /* 0x0000000000017941 */ /* 0x000fea0003800000 */
.L_x_10695:
        /* <DEDUP_REMOVED lines=16> */
.L_x_10701:
[----:B------:R-:W-:Y:S05]  /*8010*/  BSYNC B2 ;  /* 0x0000000000027941 */ /* 0x000fea0003800000 */
.L_x_10700:
        /* <DEDUP_REMOVED lines=44> */
.L_x_10699:
[----:B------:R-:W-:Y:S05]  /*82e0*/  BSYNC B1 ;  /* 0x0000000000017941 */ /* 0x000fea0003800000 */
.L_x_10698:
        /* <DEDUP_REMOVED lines=11> */
.L_x_10694:
[----:B------:R-:W-:Y:S05]  /*83a0*/  BSYNC B0 ;  /* 0x0000000000007941 */ /* 0x000fea0003800000 */
.L_x_10693:
        /* <DEDUP_REMOVED lines=18> */
.L_x_10705:
[----:B------:R-:W-:-:S07]  /*84d0*/  MOV R8, R10 ;  /* 0x0000000a00087202 */ /* 0x000fce0000000f00 */
.L_x_10706:
[----:B------:R-:W-:Y:S05]  /*84e0*/  BSYNC B1 ;  /* 0x0000000000017941 */ /* 0x000fea0003800000 */
.L_x_10704:
        /* <DEDUP_REMOVED lines=16> */
.L_x_10710:
[----:B------:R-:W-:Y:S05]  /*85f0*/  BSYNC B2 ;  /* 0x0000000000027941 */ /* 0x000fea0003800000 */
.L_x_10709:
        /* <DEDUP_REMOVED lines=44> */
.L_x_10708:
[----:B------:R-:W-:Y:S05]  /*88c0*/  BSYNC B1 ;  /* 0x0000000000017941 */ /* 0x000fea0003800000 */
.L_x_10707:
        /* <DEDUP_REMOVED lines=10> */
.L_x_10703:
[----:B------:R-:W-:Y:S05]  /*8970*/  BSYNC B0 ;  /* 0x0000000000007941 */ /* 0x000fea0003800000 */
.L_x_10702:
        /* <DEDUP_REMOVED lines=18> */
.L_x_10714:
[----:B------:R-:W-:-:S07]  /*8aa0*/  MOV R8, R10 ;  /* 0x0000000a00087202 */ /* 0x000fce0000000f00 */
.L_x_10715:
[----:B------:R-:W-:Y:S05]  /*8ab0*/  BSYNC B1 ;  /* 0x0000000000017941 */ /* 0x000fea0003800000 */
.L_x_10713:
        /* <DEDUP_REMOVED lines=16> */
.L_x_10719:
[----:B------:R-:W-:Y:S05]  /*8bc0*/  BSYNC B2 ;  /* 0x0000000000027941 */ /* 0x000fea0003800000 */
.L_x_10718:
        /* <DEDUP_REMOVED lines=44> */
.L_x_10717:
[----:B------:R-:W-:Y:S05]  /*8e90*/  BSYNC B1 ;  /* 0x0000000000017941 */ /* 0x000fea0003800000 */
.L_x_10716:
        /* <DEDUP_REMOVED lines=11> */
.L_x_10712:
[----:B------:R-:W-:Y:S05]  /*8f50*/  BSYNC B0 ;  /* 0x0000000000007941 */ /* 0x000fea0003800000 */
.L_x_10711:
        /* <DEDUP_REMOVED lines=18> */
.L_x_10723:
[----:B------:R-:W-:-:S07]  /*9080*/  MOV R8, R10 ;  /* 0x0000000a00087202 */ /* 0x000fce0000000f00 */
.L_x_10724:
[----:B------:R-:W-:Y:S05]  /*9090*/  BSYNC B1 ;  /* 0x0000000000017941 */ /* 0x000fea0003800000 */
.L_x_10722:
        /* <DEDUP_REMOVED lines=16> */
.L_x_10728:
[----:B------:R-:W-:Y:S05]  /*91a0*/  BSYNC B2 ;  /* 0x0000000000027941 */ /* 0x000fea0003800000 */
.L_x_10727:
        /* <DEDUP_REMOVED lines=44> */
.L_x_10726:
[----:B------:R-:W-:Y:S05]  /*9470*/  BSYNC B1 ;  /* 0x0000000000017941 */ /* 0x000fea0003800000 */
.L_x_10725:
        /* <DEDUP_REMOVED lines=10> */
.L_x_10721:
[----:B------:R-:W-:Y:S05]  /*9520*/  BSYNC B0 ;  /* 0x0000000000007941 */ /* 0x000fea0003800000 */
.L_x_10720:
        /* <DEDUP_REMOVED lines=18> */
.L_x_10732:
[----:B------:R-:W-:-:S07]  /*9650*/  MOV R95, R10 ;  /* 0x0000000a005f7202 */ /* 0x000fce0000000f00 */
.L_x_10733:
[----:B------:R-:W-:Y:S05]  /*9660*/  BSYNC B1 ;  /* 0x0000000000017941 */ /* 0x000fea0003800000 */
.L_x_10731:
        /* <DEDUP_REMOVED lines=16> */
.L_x_10737:
[----:B------:R-:W-:Y:S05]  /*9770*/  BSYNC B2 ;  /* 0x0000000000027941 */ /* 0x000fea0003800000 */
.L_x_10736:
        /* <DEDUP_REMOVED lines=44> */
.L_x_10735:
[----:B------:R-:W-:Y:S05]  /*9a40*/  BSYNC B1 ;  /* 0x0000000000017941 */ /* 0x000fea0003800000 */
.L_x_10734:
        /* <DEDUP_REMOVED lines=11> */
.L_x_10730:
[----:B------:R-:W-:Y:S05]  /*9b00*/  BSYNC B0 ;  /* 0x0000000000007941 */ /* 0x000fea0003800000 */
.L_x_10729:
        /* <DEDUP_REMOVED lines=52> */
.L_x_10739:
[----:B------:R-:W-:Y:S05]  /*9e50*/  BSYNC B0 ;  /* 0x0000000000007941 */ /* 0x000fea0003800000 */
.L_x_10738:
        /* <DEDUP_REMOVED lines=72> */
.L_x_10754:
        /* <DEDUP_REMOVED lines=16> */
[----:B0-----:R-:W-:Y:S02]  /*a3e0*/  @!P1 LEA R106, R105, R104, 0x18 ;  /* 0x00000068696a9211 */ /* 0x001fe400078ec0ff */
[----:B------:R-:W-:Y:S02]  /*a3f0*/  CS2R R104, SRZ ;  /* 0x0000000000687805 */ /* 0x000fe4000001ff00 */
[----:B------:R-:W-:Y:S01]  /*a400*/  @!P1 LEA R115, R113, R106, 0x3 ;  /* 0x0000006a71739211 */ /* 0x000fe200078e18ff */
[----:B------:R-:W-:Y:S01]  /*a410*/  IMAD.MOV.U32 R113, RZ, RZ, RZ ;  /* 0x000000ffff717224 */ /* 0x000fe200078e00ff */
[----:B------:R-:W-:-:S03]  /*a420*/  @!P1 MOV R113, 0x300 ;  /* 0x0000030000719802 */ /* 0x000fc60000000f00 */
[----:B------:R-:W-:Y:S01]  /*a430*/  @!P1 LDS.64 R104, [R115] ;  /* 0x0000000073689984 */ /* 0x000fe20000000a00 */
[----:B------:R-:W-:Y:S02]  /*a440*/  I2FP.F32.S32 R119, R113 ;  /* 0x0000007100777245 */ /* 0x000fe40000201400 */
[----:B------:R-:W-:Y:S01]  /*a450*/  LOP3.LUT P1, RZ, R107, 0x1f, R0, 0xf8, !PT ;  /* 0x0000001f6bff7812 */ /* 0x000fe2000782f800 */
[----:B------:R-:W0:Y:S02]  /*a460*/  SHFL.DOWN PT, R112, R113, 0x2, 0x1f ;  /* 0x08401f0071707f89 */ /* 0x000e2400000e0000 */
[----:B0-----:R-:W-:Y:S01]  /*a470*/  IMAD.IADD R106, R112, 0x1, R113 ;  /* 0x00000001706a7824 */ /* 0x001fe200078e0271 */
[----:B------:R-:W-:-:S04]  /*a480*/  I2FP.F32.S32 R118, R112 ;  /* 0x0000007000767245 */ /* 0x000fc80000201400 */
[----:B------:R-:W-:Y:S01]  /*a490*/  I2FP.F32.S32 R112, R106 ;  /* 0x0000006a00707245 */ /* 0x000fe20000201400 */
[----:B------:R-:W-:Y:S03]  /*a4a0*/  SHFL.DOWN PT, R113, R106, 0x1, 0x1f ;  /* 0x08201f006a717f89 */ /* 0x000fe600000e0000 */
[----:B------:R-:W0:Y:S01]  /*a4b0*/  MUFU.RCP R115, R112 ;  /* 0x0000007000737308 */ /* 0x000e220000001000 */
[----:B------:R-:W1:Y:S04]  /*a4c0*/  SHFL.DOWN PT, R117, R104, 0x2, 0x1f ;  /* 0x08401f0068757f89 */ /* 0x000e6800000e0000 */
[----:B------:R-:W2:Y:S01]  /*a4d0*/  SHFL.DOWN PT, R114, R105, 0x2, 0x1f ;  /* 0x08401f0069727f89 */ /* 0x000ea200000e0000 */
[C---:B-1----:R-:W-:Y:S01]  /*a4e0*/  FMUL.FTZ R120, R117.reuse, R118 ;  /* 0x0000007675787220 */ /* 0x042fe20000410000 */
[----:B------:R-:W-:Y:S01]  /*a4f0*/  FADD.FTZ R116, -R117, R104 ;  /* 0x0000006875747221 */ /* 0x000fe20000010100 */
[----:B------:R-:W-:-:S02]  /*a500*/  I2FP.F32.S32 R117, R113 ;  /* 0x0000007100757245 */ /* 0x000fc40000201400 */
[----:B------:R-:W-:Y:S01]  /*a510*/  FFMA.FTZ R120, R119, R104, R120 ;  /* 0x0000006877787223 */ /* 0x000fe20000010078 */
[----:B------:R-:W-:Y:S01]  /*a520*/  FMUL.FTZ R116, R116, R116 ;  /* 0x0000007474747220 */ /* 0x000fe20000410000 */
[----:B--2---:R-:W-:Y:S02]  /*a530*/  FADD.FTZ R114, R114, R105 ;  /* 0x0000006972727221 */ /* 0x004fe40000010000 */
[----:B0-----:R-:W-:Y:S01]  /*a540*/  FMUL.FTZ R105, R115, R120 ;  /* 0x0000007873697220 */ /* 0x001fe20000410000 */
[----:B------:R-:W-:-:S04]  /*a550*/  FMUL.FTZ R116, R116, R119 ;  /* 0x0000007774747220 */ /* 0x000fc80000410000 */
[----:B------:R-:W0:Y:S01]  /*a560*/  SHFL.DOWN PT, R104, R105, 0x1, 0x1f ;  /* 0x08201f0069687f89 */ /* 0x000e2200000e0000 */
[----:B------:R-:W-:-:S04]  /*a570*/  FMUL.FTZ R116, R116, R118 ;  /* 0x0000007674747220 */ /* 0x000fc80000410000 */
[----:B------:R-:W-:Y:S01]  /*a580*/  FFMA.FTZ R114, R115, R116, R114 ;  /* 0x0000007473727223 */ /* 0x000fe20000010072 */
[----:B------:R-:W-:-:S04]  /*a590*/  IADD3 R116, R106, R113, RZ ;  /* 0x000000716a747210 */ /* 0x000fc80007ffe0ff */
[----:B------:R-:W1:Y:S01]  /*a5a0*/  SHFL.DOWN PT, R115, R114, 0x1, 0x1f ;  /* 0x08201f0072737f89 */ /* 0x000e6200000e0000 */
[----:B------:R-:W-:-:S06]  /*a5b0*/  I2FP.F32.S32 R116, R116 ;  /* 0x0000007400747245 */ /* 0x000fcc0000201400 */
[----:B------:R-:W2:Y:S01]  /*a5c0*/  MUFU.RCP R116, R116 ;  /* 0x0000007400747308 */ /* 0x000ea20000001000 */
[----:B0-----:R-:W-:Y:S01]  /*a5d0*/  FADD.FTZ R106, R105, -R104 ;  /* 0x80000068696a7221 */ /* 0x001fe20000010000 */
[----:B------:R-:W-:-:S03]  /*a5e0*/  FMUL.FTZ R119, R104, R117 ;  /* 0x0000007568777220 */ /* 0x000fc60000410000 */
[----:B------:R-:W-:Y:S01]  /*a5f0*/  FMUL.FTZ R113, R106, R106 ;  /* 0x0000006a6a717220 */ /* 0x000fe20000410000 */
[C---:B------:R-:W-:Y:S01]  /*a600*/  FFMA.FTZ R119, R112.reuse, R105, R119 ;  /* 0x0000006970777223 */ /* 0x040fe20000010077 */
[----:B------:R-:W0:Y:S02]  /*a610*/  @!P1 LDC.64 R106, c[0x0][0x258] ;  /* 0x00009600ff6a9b82 */ /* 0x000e240000000a00 */
[----:B------:R-:W-:Y:S01]  /*a620*/  FMUL.FTZ R113, R112, R113 ;  /* 0x0000007170717220 */ /* 0x000fe20000410000 */
[----:B-1----:R-:W-:Y:S01]  /*a630*/  FADD.FTZ R115, R114, R115 ;  /* 0x0000007372737221 */ /* 0x002fe20000010000 */
[C---:B--2---:R-:W-:Y:S02]  /*a640*/  FMUL.FTZ R119, R116.reuse, R119 ;  /* 0x0000007774777220 */ /* 0x044fe40000410000 */
[----:B------:R-:W-:Y:S02]  /*a650*/  FMUL.FTZ R113, R113, R117 ;  /* 0x0000007571717220 */ /* 0x000fe40000410000 */
[----:B------:R-:W1:Y:S02]  /*a660*/  @!P1 LDC.64 R104, c[0x0][0x250] ;  /* 0x00009400ff689b82 */ /* 0x000e640000000a00 */
[----:B------:R-:W-:-:S02]  /*a670*/  FFMA.FTZ R112, R116, R113, R115 ;  /* 0x0000007174707223 */ /* 0x000fc40000010073 */
[----:B------:R-:W2:Y:S04]  /*a680*/  SHFL.IDX PT, R115, R119, RZ, 0x1f ;  /* 0x00001fff77737589 */ /* 0x000ea800000e0000 */
[----:B------:R-:W3:Y:S01]  /*a690*/  LDC R113, c[0x0][0x2d8] ;  /* 0x0000b600ff717b82 */ /* 0x000ee20000000800 */
[----:B------:R-:W3:Y:S01]  /*a6a0*/  SHFL.IDX PT, R112, R112, RZ, 0x1f ;  /* 0x00001fff70707589 */ /* 0x000ee200000e0000 */
[----:B0-----:R-:W-:-:S04]  /*a6b0*/  @!P1 LEA R106, P4, R108, R106, 0x2 ;  /* 0x0000006a6c6a9211 */ /* 0x001fc800078810ff */
[C---:B------:R-:W-:Y:S02]  /*a6c0*/  @!P1 LEA.HI.X R107, R108.reuse, R107, R111, 0x2, P4 ;  /* 0x0000006b6c6b9211 */ /* 0x040fe400020f146f */
[----:B-1----:R-:W-:Y:S01]  /*a6d0*/  @!P1 LEA R104, P3, R108, R104, 0x2 ;  /* 0x000000686c689211 */ /* 0x002fe200078610ff */
[----:B--2---:R-:W-:-:S03]  /*a6e0*/  FMUL.FTZ R114, R115, R115 ;  /* 0x0000007373727220 */ /* 0x004fc60000410000 */
[----:B------:R-:W-:Y:S02]  /*a6f0*/  @!P1 LEA.HI.X R105, R108, R105, R111, 0x2, P3 ;  /* 0x000000696c699211 */ /* 0x000fe400018f146f */
[----:B------:R-:W-:Y:S01]  /*a700*/  FSEL R114, R114, RZ, P2 ;  /* 0x000000ff72727208 */ /* 0x000fe20001000000 */
[----:B---3--:R-:W-:Y:S02]  /*a710*/  FFMA.FTZ R113, R112, UR8, R113 ;  /* 0x0000000870717c23 */ /* 0x008fe40008010071 */
[----:B------:R0:W-:Y:S02]  /*a720*/  @!P1 STG.E desc[UR6][R104.64], R115 ;  /* 0x0000007368009986 */ /* 0x0001e4000c101906 */
[----:B------:R-:W-:-:S06]  /*a730*/  FADD.FTZ R113, R113, R114 ;  /* 0x0000007271717221 */ /* 0x000fcc0000010000 */
[----:B------:R-:W1:Y:S02]  /*a740*/  MUFU.RSQ R113, R113 ;  /* 0x0000007100717308 */ /* 0x000e640000001400 */
        /* <DEDUP_REMOVED lines=39> */
[C---:B------:R-:W-:Y:S01]  /*a9c0*/  FMUL.FTZ R106, R113.reuse, R106 ;  /* 0x0000006a716a7220 */ /* 0x040fe20000410000 */
[----:B------:R-:W-:Y:S01]  /*a9d0*/  FMUL.FTZ R112, R113, R112 ;  /* 0x0000007071707220 */ /* 0x000fe20000410000 */
[C---:B------:R-:W-:Y:S01]  /*a9e0*/  IADD3 R87, R109.reuse, 0x80, RZ ;  /* 0x000000806d577810 */ /* 0x040fe20007ffe0ff */
[----:B------:R-:W-:-:S02]  /*a9f0*/  VIADD R89, R109, 0x100 ;  /* 0x000001006d597836 */ /* 0x000fc40000000000 */
[----:B------:R-:W-:Y:S01]  /*aa00*/  FFMA.FTZ R74, R28, R75, R52 ;  /* 0x0000004b1c4a7223 */ /* 0x000fe20000010034 */
[C---:B------:R-:W-:Y:S01]  /*aa10*/  FMUL.FTZ R83, R113.reuse, R82 ;  /* 0x0000005271537220 */ /* 0x040fe20000410000 */
[C---:B------:R-:W-:Y:S01]  /*aa20*/  FMUL.FTZ R118, R113.reuse, R118 ;  /* 0x0000007671767220 */ /* 0x040fe20000410000 */
[C---:B------:R-:W-:Y:S01]  /*aa30*/  FMUL.FTZ R107, R113.reuse, R84 ;  /* 0x00000054716b7220 */ /* 0x040fe20000410000 */
[C---:B------:R-:W-:Y:S01]  /*aa40*/  FMUL.FTZ R115, R113.reuse, R86 ;  /* 0x0000005671737220 */ /* 0x040fe20000410000 */
[C---:B------:R-:W-:Y:S01]  /*aa50*/  FMUL.FTZ R76, R113.reuse, R88 ;  /* 0x00000058714c7220 */ /* 0x040fe20000410000 */
[----:B------:R-:W-:Y:S01]  /*aa60*/  FFMA.FTZ R75, R30, R85, R54 ;  /* 0x000000551e4b7223 */ /* 0x000fe20000010036 */
[----:B------:R-:W-:Y:S01]  /*aa70*/  FMUL.FTZ R111, R113, R90 ;  /* 0x0000005a716f7220 */ /* 0x000fe20000410000 */
[----:B0-----:R-:W-:-:S04]  /*aa80*/  IMAD.WIDE.U32 R84, R109, 0x10, R72 ;  /* 0x000000106d547825 */ /* 0x001fc800078e0048 */
[----:B------:R-:W-:Y:S01]  /*aa90*/  FMUL.FTZ R90, R113, R95 ;  /* 0x0000005f715a7220 */ /* 0x000fe20000410000 */
[----:B------:R-:W-:Y:S01]  /*aaa0*/  FFMA.FTZ R95, R29, R112, R53 ;  /* 0x000000701d5f7223 */ /* 0x000fe20000010035 */
[----:B------:R-:W-:Y:S01]  /*aab0*/  FMUL.FTZ R110, R113, R110 ;  /* 0x0000006e716e7220 */ /* 0x000fe20000410000 */
[----:B------:R-:W-:-:S04]  /*aac0*/  IMAD.WIDE.U32 R86, R87, 0x10, R72 ;  /* 0x0000001057567825 */ /* 0x000fc800078e0048 */
[C---:B------:R-:W-:Y:S01]  /*aad0*/  FMUL.FTZ R114, R113.reuse, R114 ;  /* 0x0000007271727220 */ /* 0x040fe20000410000 */
[----:B------:R-:W-:Y:S01]  /*aae0*/  FMUL.FTZ R81, R113, R80 ;  /* 0x0000005071517220 */ /* 0x000fe20000410000 */
[----:B------:R-:W-:Y:S01]  /*aaf0*/  FFMA.FTZ R83, R26, R83, R50 ;  /* 0x000000531a537223 */ /* 0x000fe20000010032 */
[----:B------:R-:W-:-:S04]  /*ab00*/  IMAD.WIDE.U32 R88, R89, 0x10, R72 ;  /* 0x0000001059587825 */ /* 0x000fc800078e0048 */
        /* <DEDUP_REMOVED lines=43> */
.L_x_10742:
[----:B------:R-:W-:Y:S05]  /*adc0*/  BSYNC B0 ;  /* 0x0000000000007941 */ /* 0x000fea0003800000 */
.L_x_10741:
[----:B------:R-:W-:Y:S02]  /*add0*/  IADD3 R108, R108, UR12, RZ ;  /* 0x0000000c6c6c7c10 */ /* 0x000fe4000fffe0ff */
[----:B------:R-:W-:Y:S02]  /*ade0*/  SEL R114, RZ, 0x1, P0 ;  /* 0x00000001ff727807 */ /* 0x000fe40000000000 */
[----:B------:R-:W-:-:S13]  /*adf0*/  ISETP.GE.AND P1, PT, R108, UR13, PT ;  /* 0x0000000d6c007c0c */ /* 0x000fda000bf26270 */
[----:B------:R-:W-:Y:S05]  /*ae00*/  @!P1 BRA `(.L_x_10743) ;  /* 0xffffff5800989947 */ /* 0x000fea000383ffff */
[----:B------:R-:W-:Y:S05]  /*ae10*/  EXIT ;  /* 0x000000000000794d */ /* 0x000fea0003800000 */
.L_x_10740:
[----:B------:R-:W-:Y:S01]  /*ae20*/  HFMA2.MMA R122, -RZ, RZ, 0, 1.847743988037109375e-06 ;  /* 0x0000001fff7a7435 */ /* 0x000fe200000001ff */
[----:B------:R-:W-:Y:S02]  /*ae30*/  IMAD.MOV.U32 R117, RZ, RZ, 0x1 ;  /* 0x00000001ff757424 */ /* 0x000fe400078e00ff */
[----:B------:R-:W-:-:S08]  /*ae40*/  IMAD.MOV.U32 R115, RZ, RZ, -0x1 ;  /* 0xffffffffff737424 */ /* 0x000fd000078e00ff */
[----:B0-----:R-:W-:Y:S05]  /*ae50*/  WARPSYNC.COLLECTIVE R115, `(.L_x_10744) ;  /* 0x0000000073087348 */ /* 0x001fea0003c00000 */
[----:B------:R1:W2:Y:S02]  /*ae60*/  SHFL.BFLY P3, R116, R120, R117, R122 ;  /* 0x0c00007578747389 */ /* 0x0002a4000006007a */
[----:B012---:R-:W-:Y:S01]  /*ae70*/  ENDCOLLECTIVE ;  /* 0x000000000000791b */ /* 0x007fe20003800000 */
.L_x_10744:
[----:B------:R-:W-:Y:S01]  /*ae80*/  HFMA2.MMA R117, -RZ, RZ, 0, 1.1920928955078125e-07 ;  /* 0x00000002ff757435 */ /* 0x000fe200000001ff */
[----:B------:R-:W-:-:S05]  /*ae90*/  MOV R105, R116 ;  /* 0x0000007400697202 */ /* 0x000fca0000000f00 */
[----:B------:R-:W-:-:S04]  /*aea0*/  FADD.FTZ R106, R120, R105 ;  /* 0x00000069786a7221 */ /* 0x000fc80000010000 */
[----:B------:R-:W-:-:S07]  /*aeb0*/  IMAD.MOV.U32 R120, RZ, RZ, R106 ;  /* 0x000000ffff787224 */ /* 0x000fce00078e006a */
[----:B------:R-:W-:Y:S05]  /*aec0*/  WARPSYNC.COLLECTIVE R115, `(.L_x_10745) ;  /* 0x0000000073087348 */ /* 0x000fea0003c00000 */
[----:B------:R0:W1:Y:S02]  /*aed0*/  SHFL.BFLY P3, R116, R120, R117, R122 ;  /* 0x0c00007578747389 */ /* 0x000064000006007a */
[----:B01----:R-:W-:Y:S01]  /*aee0*/  ENDCOLLECTIVE ;  /* 0x000000000000791b */ /* 0x003fe20003800000 */
.L_x_10745:
[----:B------:R-:W-:Y:S02]  /*aef0*/  IMAD.MOV.U32 R117, RZ, RZ, 0x4 ;  /* 0x00000004ff757424 */ /* 0x000fe400078e00ff */
[----:B------:R-:W-:-:S04]  /*af00*/  IMAD.MOV.U32 R105, RZ, RZ, R116 ;  /* 0x000000ffff697224 */ /* 0x000fc800078e0074 */
[----:B------:R-:W-:-:S05]  /*af10*/  FADD.FTZ R107, R106, R105 ;  /* 0x000000696a6b7221 */ /* 0x000fca0000010000 */
[----:B------:R-:W-:-:S07]  /*af20*/  MOV R120, R107 ;  /* 0x0000006b00787202 */ /* 0x000fce0000000f00 */
[----:B------:R-:W-:Y:S05]  /*af30*/  WARPSYNC.COLLECTIVE R115, `(.L_x_10746) ;  /* 0x0000000073087348 */ /* 0x000fea0003c00000 */
[----:B------:R0:W1:Y:S02]  /*af40*/  SHFL.BFLY P3, R116, R120, R117, R122 ;  /* 0x0c00007578747389 */ /* 0x000064000006007a */
[----:B01----:R-:W-:Y:S01]  /*af50*/  ENDCOLLECTIVE ;  /* 0x000000000000791b */ /* 0x003fe20003800000 */
.L_x_10746:
[----:B------:R-:W-:Y:S01]  /*af60*/  HFMA2.MMA R117, -RZ, RZ, 0, 4.76837158203125e-07 ;  /* 0x00000008ff757435 */ /* 0x000fe200000001ff */
[----:B------:R-:W-:-:S05]  /*af70*/  MOV R104, R116 ;  /* 0x0000007400687202 */ /* 0x000fca0000000f00 */
[----:B------:R-:W-:-:S04]  /*af80*/  FADD.FTZ R112, R107, R104 ;  /* 0x000000686b707221 */ /* 0x000fc80000010000 */
[----:B------:R-:W-:-:S07]  /*af90*/  IMAD.MOV.U32 R120, RZ, RZ, R112 ;  /* 0x000000ffff787224 */ /* 0x000fce00078e0070 */
[----:B------:R-:W-:Y:S05]  /*afa0*/  WARPSYNC.COLLECTIVE R115, `(.L_x_10747) ;  /* 0x0000000073087348 */ /* 0x000fea0003c00000 */
[----:B------:R0:W1:Y:S02]  /*afb0*/  SHFL.BFLY P3, R116, R120, R117, R122 ;  /* 0x0c00007578747389 */ /* 0x000064000006007a */
[----:B01----:R-:W-:Y:S01]  /*afc0*/  ENDCOLLECTIVE ;  /* 0x000000000000791b */ /* 0x003fe20003800000 */
.L_x_10747:
[----:B------:R-:W-:Y:S02]  /*afd0*/  IMAD.MOV.U32 R117, RZ, RZ, 0x10 ;  /* 0x00000010ff757424 */ /* 0x000fe400078e00ff */
[----:B------:R-:W-:-:S04]  /*afe0*/  IMAD.MOV.U32 R105, RZ, RZ, R116 ;  /* 0x000000ffff697224 */ /* 0x000fc800078e0074 */
[----:B------:R-:W-:-:S05]  /*aff0*/  FADD.FTZ R113, R112, R105 ;  /* 0x0000006970717221 */ /* 0x000fca0000010000 */
[----:B------:R-:W-:-:S07]  /*b000*/  MOV R120, R113 ;  /* 0x0000007100787202 */ /* 0x000fce0000000f00 */
[----:B------:R-:W-:Y:S05]  /*b010*/  WARPSYNC.COLLECTIVE R115, `(.L_x_10748) ;  /* 0x0000000073087348 */ /* 0x000fea0003c00000 */
[----:B------:R0:W1:Y:S02]  /*b020*/  SHFL.BFLY P3, R116, R120, R117, R122 ;  /* 0x0c00007578747389 */ /* 0x000064000006007a */
[----:B01----:R-:W-:Y:S01]  /*b030*/  ENDCOLLECTIVE ;  /* 0x000000000000791b */ /* 0x003fe20003800000 */
.L_x_10748:
        /* <DEDUP_REMOVED lines=56> */
.L_x_10749:
[----:B------:R-:W-:Y:S02]  /*b3c0*/  IMAD.MOV.U32 R117, RZ, RZ, 0x2 ;  /* 0x00000002ff757424 */ /* 0x000fe400078e00ff */
[----:B------:R-:W-:-:S04]  /*b3d0*/  IMAD.MOV.U32 R106, RZ, RZ, R116 ;  /* 0x000000ffff6a7224 */ /* 0x000fc800078e0074 */
[----:B------:R-:W-:-:S05]  /*b3e0*/  FADD.FTZ R106, R105, R106 ;  /* 0x0000006a696a7221 */ /* 0x000fca0000010000 */
[----:B------:R-:W-:-:S07]  /*b3f0*/  MOV R120, R106 ;  /* 0x0000006a00787202 */ /* 0x000fce0000000f00 */
[----:B------:R-:W-:Y:S05]  /*b400*/  WARPSYNC.COLLECTIVE R115, `(.L_x_10750) ;  /* 0x0000000073087348 */ /* 0x000fea0003c00000 */
[----:B------:R0:W1:Y:S02]  /*b410*/  SHFL.BFLY P3, R116, R120, R117, R122 ;  /* 0x0c00007578747389 */ /* 0x000064000006007a */
[----:B01----:R-:W-:Y:S01]  /*b420*/  ENDCOLLECTIVE ;  /* 0x000000000000791b */ /* 0x003fe20003800000 */
.L_x_10750:
[----:B------:R-:W-:Y:S01]  /*b430*/  HFMA2.MMA R117, -RZ, RZ, 0, 2.384185791015625e-07 ;  /* 0x00000004ff757435 */ /* 0x000fe200000001ff */
[----:B------:R-:W-:-:S05]  /*b440*/  MOV R107, R116 ;  /* 0x00000074006b7202 */ /* 0x000fca0000000f00 */
[----:B------:R-:W-:-:S04]  /*b450*/  FADD.FTZ R107, R106, R107 ;  /* 0x0000006b6a6b7221 */ /* 0x000fc80000010000 */
[----:B------:R-:W-:-:S07]  /*b460*/  IMAD.MOV.U32 R120, RZ, RZ, R107 ;  /* 0x000000ffff787224 */ /* 0x000fce00078e006b */
[----:B------:R-:W-:Y:S05]  /*b470*/  WARPSYNC.COLLECTIVE R115, `(.L_x_10751) ;  /* 0x0000000073087348 */ /* 0x000fea0003c00000 */
[----:B------:R0:W1:Y:S02]  /*b480*/  SHFL.BFLY P3, R116, R120, R117, R122 ;  /* 0x0c00007578747389 */ /* 0x000064000006007a */
[----:B01----:R-:W-:Y:S01]  /*b490*/  ENDCOLLECTIVE ;  /* 0x000000000000791b */ /* 0x003fe20003800000 */
.L_x_10751:
[----:B------:R-:W-:Y:S02]  /*b4a0*/  IMAD.MOV.U32 R117, RZ, RZ, 0x8 ;  /* 0x00000008ff757424 */ /* 0x000fe400078e00ff */
[----:B------:R-:W-:-:S04]  /*b4b0*/  IMAD.MOV.U32 R112, RZ, RZ, R116 ;  /* 0x000000ffff707224 */ /* 0x000fc800078e0074 */
[----:B------:R-:W-:-:S05]  /*b4c0*/  FADD.FTZ R112, R107, R112 ;  /* 0x000000706b707221 */ /* 0x000fca0000010000 */
[----:B------:R-:W-:-:S07]  /*b4d0*/  MOV R120, R112 ;  /* 0x0000007000787202 */ /* 0x000fce0000000f00 */
[----:B------:R-:W-:Y:S05]  /*b4e0*/  WARPSYNC.COLLECTIVE R115, `(.L_x_10752) ;  /* 0x0000000073087348 */ /* 0x000fea0003c00000 */
[----:B------:R0:W1:Y:S02]  /*b4f0*/  SHFL.BFLY P3, R116, R120, R117, R122 ;  /* 0x0c00007578747389 */ /* 0x000064000006007a */
[----:B01----:R-:W-:Y:S01]  /*b500*/  ENDCOLLECTIVE ;  /* 0x000000000000791b */ /* 0x003fe20003800000 */
.L_x_10752:
[----:B------:R-:W-:Y:S01]  /*b510*/  HFMA2.MMA R117, -RZ, RZ, 0, 9.5367431640625e-07 ;  /* 0x00000010ff757435 */ /* 0x000fe200000001ff */
[----:B------:R-:W-:-:S05]  /*b520*/  MOV R113, R116 ;  /* 0x0000007400717202 */ /* 0x000fca0000000f00 */
[----:B------:R-:W-:-:S04]  /*b530*/  FADD.FTZ R113, R112, R113 ;  /* 0x0000007170717221 */ /* 0x000fc80000010000 */
[----:B------:R-:W-:-:S07]  /*b540*/  IMAD.MOV.U32 R120, RZ, RZ, R113 ;  /* 0x000000ffff787224 */ /* 0x000fce00078e0071 */
[----:B------:R-:W-:Y:S05]  /*b550*/  WARPSYNC.COLLECTIVE R115, `(.L_x_10753) ;  /* 0x0000000073087348 */ /* 0x000fea0003c00000 */
[----:B------:R0:W1:Y:S02]  /*b560*/  SHFL.BFLY P3, R116, R120, R117, R122 ;  /* 0x0c00007578747389 */ /* 0x000064000006007a */
[----:B01----:R-:W-:Y:S01]  /*b570*/  ENDCOLLECTIVE ;  /* 0x000000000000791b */ /* 0x003fe20003800000 */
.L_x_10753:
[----:B------:R-:W-:Y:S05]  /*b580*/  BRA `(.L_x_10754) ;  /* 0xffffffec00547947 */ /* 0x000fea000383ffff */
.L_x_10755:
        /* <DEDUP_REMOVED lines=15> */
.L_x_23283:


//--------------------- .text._ZN10layer_norm13ln_fwd_kernelINS_13Kernel_traitsIf13__nv_bfloat16fS2_fjLj3072ELj1ELj1ELj4ELj16ENS_18Kernel_traits_baseILj3072EfS2_fS2_fjLj128EEEEELb1ELb1ELb0ELb0EEEvNS_9FwdParamsE --------------------------
	.section	.text._ZN10layer_norm13ln_fwd_kernelINS_13Kernel_traitsIf13__nv_bfloat16fS2_fjLj3072ELj1ELj1ELj4ELj16ENS_18Kernel_traits_baseILj3072EfS2_fS2_fjLj128EEEEELb1ELb1ELb0ELb0EEEvNS_9FwdParamsE,"ax",@progbits
	.align	128
        .global         _ZN10layer_norm13ln_fwd_kernelINS_13Kernel_traitsIf13__nv_bfloat16fS2_fjLj3072ELj1ELj1ELj4ELj16ENS_18Kernel_traits_baseILj3072EfS2_fS2_fjLj128EEEEELb1ELb1ELb0ELb0EEEvNS_9FwdParamsE
        .type           _ZN10layer_norm13ln_fwd_kernelINS_13Kernel_traitsIf13__nv_bfloat16fS2_fjLj3072ELj1ELj1ELj4ELj16ENS_18Kernel_traits_baseILj3072EfS2_fS2_fjLj128EEEEELb1ELb1ELb0ELb0EEEvNS_9FwdParamsE,@function
        .size           _ZN10layer_norm13ln_fwd_kernelINS_13Kernel_traitsIf13__nv_bfloat16fS2_fjLj3072ELj1ELj1ELj4ELj16ENS_18Kernel_traits_baseILj3072EfS2_fS2_fjLj128EEEEELb1ELb1ELb0ELb0EEEvNS_9FwdParamsE,(.L_x_23284 - _ZN10layer_norm13ln_fwd_kernelINS_13Kernel_traitsIf13__nv_bfloat16fS2_fjLj3072ELj1ELj1ELj4ELj16ENS_18Kernel_traits_baseILj3072EfS2_fS2_fjLj128EEEEELb1ELb1ELb0ELb0EEEvNS_9FwdParamsE)
        .other          _ZN10layer_norm13ln_fwd_kernelINS_13Kernel_traitsIf13__nv_bfloat16fS2_fjLj3072ELj1ELj1ELj4ELj16ENS_18Kernel_traits_baseILj3072EfS2_fS2_fjLj128EEEEELb1ELb1ELb0ELb0EEEvNS_9FwdParamsE,@"STO_CUDA_ENTRY STV_DEFAULT"
_ZN10layer_norm13ln_fwd_kernelINS_13Kernel_traitsIf13__nv_bfloat16fS2_fjLj3072ELj1ELj1ELj4ELj16ENS_18Kernel_traits_baseILj3072EfS2_fS2_fjLj128EEEEELb1ELb1ELb0ELb0EEEvNS_9FwdParamsE:
.text._ZN10layer_norm13ln_fwd_kernelINS_13Kernel_traitsIf13__nv_bfloat16fS2_fjLj3072ELj1ELj1ELj4ELj16ENS_18Kernel_traits_baseILj3072EfS2_fS2_fjLj128EEEEELb1ELb1ELb0ELb0EEEvNS_9FwdParamsE:
        /* <DEDUP_REMOVED lines=19> */
[----:B------:R-:W-:-:S04]  /*0130*/  USHF.R.S32.HI UR4, URZ, 0x1f, UR5 ;  /* 0x0000001f3f047899 */ /* 0x000fc80008011405 */
[----:B------:R-:W-:Y:S01]  /*0140*/  ULEA.HI UR4, UR4, UR5, URZ, 0x3 ;  /* 0x0000000504047291 */ /* 0x000fe2000f8f183f */
[----:B------:R-:W-:Y:S01]  /*0150*/  LEA.HI R118, R123, UR10, RZ, 0x19 ;  /* 0x0000000a7b767c11 */ /* 0x000fe2000f8fc8ff */
[----:B------:R-:W-:Y:S01]  /*0160*/  BSSY B0, `(.L_x_10756) ;  /* 0x000005a000007945 */ /* 0x000fe20003800000 */
        /* <DEDUP_REMOVED lines=41> */
[----:B------:R-:W-:-:S03]  /*0400*/  LOP3.LUT R9, R123, 0x7f, RZ, 0xc0, !PT ;  /* 0x0000007f7b097812 */ /* 0x000fc600078ec0ff */
[----:B------:R-:W-:Y:S01]  /*0410*/  IMAD.WIDE.U32 R2, R2, -0x2daee0ad, RZ ;  /* 0xd2511f5302027825 */ /* 0x000fe200078e00ff */
[----:B------:R-:W-:Y:S01]  /*0420*/  LOP3.LUT R119, R9, 0x7f, RZ, 0x3c, !PT ;  /* 0x0000007f09777812 */ /* 0x000fe200078e3cff */
[----:B------:R-:W-:-:S03]  /*0430*/  UIADD3 UR27, UR8, -0x4ab325aa, URZ ;  /* 0xb54cda56081b7890 */ /* 0x000fc6000fffe03f */
[----:B------:R-:W-:Y:S02]  /*0440*/  LOP3.LUT R82, R3, UR28, R6, 0x96, !PT ;  /* 0x0000001c03527c12 */ /* 0x000fe4000f8e9606 */
[----:B------:R-:W-:Y:S01]  /*0450*/  MOV R6, UR4 ;  /* 0x0000000400067c02 */ /* 0x000fe20008000f00 */
[----:B------:R-:W-:-:S03]  /*0460*/  IMAD.WIDE.U32 R4, R5, -0x326172a9, RZ ;  /* 0xcd9e8d5705047825 */ /* 0x000fc600078e00ff */
[----:B------:R-:W-:Y:S02]  /*0470*/  LEA.HI.SX32 R119, R6, R119, 0x1d ;  /* 0x0000007706777211 */ /* 0x000fe400078feaff */
[----:B------:R-:W-:Y:S02]  /*0480*/  LOP3.LUT R80, R5, UR27, R8, 0x96, !PT ;  /* 0x0000001b05507c12 */ /* 0x000fe4000f8e9608 */
[----:B------:R-:W-:Y:S01]  /*0490*/  LOP3.LUT P4, RZ, R119, 0xffffff80, RZ, 0xc0, !PT ;  /* 0xffffff8077ff7812 */ /* 0x000fe2000788c0ff */
[----:B------:R-:W-:Y:S01]  /*04a0*/  UIADD3 UR30, UR9, 0x1fd5c5a3, URZ ;  /* 0x1fd5c5a3091e7890 */ /* 0x000fe2000fffe03f */
[----:B------:R-:W-:Y:S01]  /*04b0*/  IMAD.WIDE.U32 R82, R82, -0x326172a9, RZ ;  /* 0xcd9e8d5752527825 */ /* 0x000fe200078e00ff */
[----:B------:R-:W-:-:S03]  /*04c0*/  UIADD3 UR29, UR8, 0x5384540f, URZ ;  /* 0x5384540f081d7890 */ /* 0x000fc6000fffe03f */
[----:B------:R-:W-:Y:S01]  /*04d0*/  IMAD.WIDE.U32 R80, R80, -0x2daee0ad, RZ ;  /* 0xd2511f5350507825 */ /* 0x000fe200078e00ff */
[----:B------:R-:W-:Y:S02]  /*04e0*/  ISETP.GE.U32.AND P3, PT, R119, 0x100, PT ;  /* 0x000001007700780c */ /* 0x000fe40003f66070 */
[----:B------:R-:W-:Y:S02]  /*04f0*/  LOP3.LUT R84, R83, UR29, R4, 0x96, !PT ;  /* 0x0000001d53547c12 */ /* 0x000fe4000f8e9604 */
[----:B------:R-:W-:Y:S01]  /*0500*/  LOP3.LUT R86, R81, UR30, R2, 0x96, !PT ;  /* 0x0000001e51567c12 */ /* 0x000fe2000f8e9602 */
[----:B------:R-:W-:Y:S01]  /*0510*/  UIADD3 UR31, UR8, -0xe443238, URZ ;  /* 0xf1bbcdc8081f7890 */ /* 0x000fe2000fffe03f */
[----:B------:R-:W-:Y:S01]  /*0520*/  ISETP.GE.U32.AND P2, PT, R119, 0x180, PT ;  /* 0x000001807700780c */ /* 0x000fe20003f46070 */
[----:B------:R-:W-:Y:S02]  /*0530*/  UIADD3 UR32, UR9, -0x24c28bd8, URZ ;  /* 0xdb3d742809207890 */ /* 0x000fe4000fffe03f */
[----:B------:R-:W-:Y:S01]  /*0540*/  UIADD3 UR34, UR9, -0x695add53, URZ ;  /* 0x96a522ad09227890 */ /* 0x000fe2000fffe03f */
[----:B------:R-:W-:Y:S01]  /*0550*/  P2R R127, PR, RZ, 0x10 ;  /* 0x00000010ff7f7803 */ /* 0x000fe20000000000 */
[----:B------:R-:W-:Y:S01]  /*0560*/  IMAD.HI.U32 R87, R86, -0x326172a9, RZ ;  /* 0xcd9e8d5756577827 */ /* 0x000fe200078e00ff */
[----:B------:R-:W-:-:S02]  /*0570*/  P2R R126, PR, RZ, 0x8 ;  /* 0x00000008ff7e7803 */ /* 0x000fc40000000000 */
[----:B------:R-:W-:Y:S01]  /*0580*/  P2R R128, PR, RZ, 0x4 ;  /* 0x00000004ff807803 */ /* 0x000fe20000000000 */
[----:B------:R-:W-:Y:S01]  /*0590*/  IMAD.HI.U32 R85, R84, -0x2daee0ad, RZ ;  /* 0xd2511f5354557827 */ /* 0x000fe200078e00ff */
        /* <DEDUP_REMOVED lines=22> */
.L_x_10757:
[----:B------:R-:W-:Y:S05]  /*0700*/  BSYNC B0 ;  /* 0x0000000000007941 */ /* 0x000fea0003800000 */
.L_x_10756:
        /* <DEDUP_REMOVED lines=23> */
.L_x_10759:
[----:B------:R-:W-:Y:S05]  /*0880*/  BSYNC B0 ;  /* 0x0000000000007941 */ /* 0x000fea0003800000 */
.L_x_10758:
        /* <DEDUP_REMOVED lines=22> */
.L_x_10761:
[----:B------:R-:W-:Y:S05]  /*09f0*/  BSYNC B0 ;  /* 0x0000000000007941 */ /* 0x000fea0003800000 */
.L_x_10760:
[----:B------:R-:W-:Y:S01]  /*0a00*/  ULDC UR5, c[0x0][0x214] ;  /* 0x0000850000057ab9 */ /* 0x000fe20000000800 */
[----:B------:R-:W-:Y:S01]  /*0a10*/  UIADD3 UR33, UR8, -0x700cb87f, URZ ;  /* 0x8ff3478108217890 */ /* 0x000fe2000fffe03f */
[----:B------:R-:W-:Y:S02]  /*0a20*/  ISETP.GE.AND P0, PT, R118, UR5, PT ;  /* 0x0000000576007c0c */ /* 0x000fe4000bf06270 */
[----:B------:R-:W-:Y:S02]  /*0a30*/  LOP3.LUT R87, R87, UR31, R82, 0x96, !PT ;  /* 0x0000001f57577c12 */ /* 0x000fe4000f8e9652 */
[----:B------:R-:W-:-:S09]  /*0a40*/  LOP3.LUT R85, R85, UR32, R80, 0x96, !PT ;  /* 0x0000002055557c12 */ /* 0x000fd2000f8e9650 */
[----:B------:R-:W-:Y:S05]  /*0a50*/  @P0 EXIT ;  /* 0x000000000000094d */ /* 0x000fea0003800000 */
[----:B012---:R-:W-:Y:S01]  /*0a60*/  LOP3.LUT R2, R123, 0x60, RZ, 0xc0, !PT ;  /* 0x000000607b027812 */ /* 0x007fe200078ec0ff */
[----:B------:R-:W-:Y:S01]  /*0a70*/  USHF.R.S32.HI UR4, URZ, 0x3, UR4 ;  /* 0x000000033f047899 */ /* 0x000fe20008011404 */
[----:B------:R-:W-:Y:S01]  /*0a80*/  IMAD.HI.U32 R117, R85, -0x326172a9, RZ ;  /* 0xcd9e8d5755757827 */ /* 0x000fe200078e00ff */
[----:B------:R-:W-:Y:S01]  /*0a90*/  LOP3.LUT R115, R0, 0x3, RZ, 0xc0, !PT ;  /* 0x0000000300737812 */ /* 0x000fe200078ec0ff */
[----:B------:R-:W-:Y:S01]  /*0aa0*/  ULDC.64 UR10, c[0x0][0x270] ;  /* 0x00009c00000a7ab9 */ /* 0x000fe20000000a00 */
[----:B------:R-:W-:Y:S01]  /*0ab0*/  ULOP3.LUT UR5, UR4, 0x7f, URZ, 0xc0, !UPT ;  /* 0x0000007f04057892 */ /* 0x000fe2000f8ec03f */
[----:B------:R-:W-:Y:S01]  /*0ac0*/  IMAD.MOV R3, RZ, RZ, -R2 ;  /* 0x000000ffff037224 */ /* 0x000fe200078e0a02 */
[----:B------:R-:W-:Y:S01]  /*0ad0*/  USHF.R.U32.HI UR4, URZ, 0x2, UR4 ;  /* 0x000000023f047899 */ /* 0x000fe20008011604 */
[----:B------:R-:W-:Y:S01]  /*0ae0*/  IMAD R2, R86, -0x326172a9, RZ ;  /* 0xcd9e8d5756027824 */ /* 0x000fe200078e02ff */
[----:B------:R-:W-:Y:S01]  /*0af0*/  UISETP.NE.U32.AND UP0, UPT, UR10, URZ, UPT ;  /* 0x0000003f0a00728c */ /* 0x000fe2000bf05070 */
[----:B------:R-:W-:Y:S01]  /*0b00*/  IMAD R77, R84, -0x2daee0ad, RZ ;  /* 0xd2511f53544d7824 */ /* 0x000fe200078e02ff */
[----:B------:R-:W-:Y:S01]  /*0b10*/  ULOP3.LUT UR4, UR4, 0x3fffffe0, URZ, 0xc0, !UPT ;  /* 0x3fffffe004047892 */ /* 0x000fe2000f8ec03f */
[----:B------:R-:W-:Y:S01]  /*0b20*/  IMAD.HI.U32 R116, R87, -0x2daee0ad, RZ ;  /* 0xd2511f5357747827 */ /* 0x000fe200078e00ff */
[----:B------:R-:W-:Y:S01]  /*0b30*/  LOP3.LUT R117, R117, UR33, R2, 0x96, !PT ;  /* 0x0000002175757c12 */ /* 0x000fe2000f8e9602 */
[----:B------:R-:W-:Y:S01]  /*0b40*/  HFMA2.MMA R108, -RZ, RZ, 0, 5.9604644775390625e-08 ;  /* 0x00000001ff6c7435 */ /* 0x000fe200000001ff */
[----:B------:R-:W-:Y:S01]  /*0b50*/  MOV R2, R3 ;  /* 0x0000000300027202 */ /* 0x000fe20000000f00 */
[----:B------:R-:W-:Y:S01]  /*0b60*/  IMAD.SHL.U32 R3, R123, 0x20, RZ ;  /* 0x000000207b037824 */ /* 0x000fe200078e00ff */
[----:B------:R-:W-:Y:S01]  /*0b70*/  LOP3.LUT R116, R116, UR34, R77, 0x96, !PT ;  /* 0x0000002274747c12 */ /* 0x000fe2000f8e964d */
[----:B------:R-:W-:Y:S01]  /*0b80*/  ULDC.U8 UR10, c[0x0][0x2a0] ;  /* 0x0000a800000a7ab9 */ /* 0x000fe20000000000 */
[----:B------:R-:W-:Y:S01]  /*0b90*/  VIADDMNMX R2, R2, UR5, RZ, !PT ;  /* 0x0000000502027c46 */ /* 0x000fe2000f8001ff */
[----:B------:R-:W-:Y:S01]  /*0ba0*/  IMAD R114, R85, -0x326172a9, RZ ;  /* 0xcd9e8d5755727824 */ /* 0x000fe200078e02ff */
[----:B------:R-:W-:Y:S01]  /*0bb0*/  LOP3.LUT R3, R3, 0x3e0, RZ, 0xc0, !PT ;  /* 0x000003e003037812 */ /* 0x000fe200078ec0ff */
[----:B------:R-:W-:Y:S01]  /*0bc0*/  IMAD R112, R87, -0x2daee0ad, RZ ;  /* 0xd2511f5357707824 */ /* 0x000fe200078e02ff */
[----:B------:R-:W-:Y:S01]  /*0bd0*/  VIMNMX R2, R2, 0x20, PT ;  /* 0x0000002002027848 */ /* 0x000fe20003fe0100 */
[----:B------:R-:W-:-:S02]  /*0be0*/  UISETP.NE.AND.EX UP0, UPT, UR11, URZ, UPT, UP0 ;  /* 0x0000003f0b00728c */ /* 0x000fc4000bf05300 */
[----:B------:R-:W-:Y:S01]  /*0bf0*/  IMAD.MOV R3, RZ, RZ, -R3 ;  /* 0x000000ffff037224 */ /* 0x000fe200078e0a03 */
[----:B------:R-:W-:Y:S01]  /*0c00*/  IADD3 R2, R2, UR4, RZ ;  /* 0x0000000402027c10 */ /* 0x000fe2000fffe0ff */
[----:B------:R-:W-:Y:S02]  /*0c10*/  UISETP.NE.AND UP1, UPT, UR10, URZ, UPT ;  /* 0x0000003f0a00728c */ /* 0x000fe4000bf25270 */
[----:B------:R-:W-:Y:S01]  /*0c20*/  IMAD.MOV.U32 R0, RZ, RZ, R3 ;  /* 0x000000ffff007224 */ /* 0x000fe200078e0003 */
[----:B------:R-:W-:Y:S01]  /*0c30*/  ULDC UR35, c[0x0][0x218] ;  /* 0x0000860000237ab9 */ /* 0x000fe20000000800 */
[----:B------:R-:W-:Y:S01]  /*0c40*/  IMAD.SHL.U32 R2, R2, 0x8, RZ ;  /* 0x0000000802027824 */ /* 0x000fe200078e00ff */
[----:B------:R-:W-:Y:S01]  /*0c50*/  ULDC UR14, c[0x0][0x290] ;  /* 0x0000a400000e7ab9 */ /* 0x000fe20000000800 */
[----:B------:R-:W-:Y:S01]  /*0c60*/  IMAD.MOV.U32 R3, RZ, RZ, RZ ;  /* 0x000000ffff037224 */ /* 0x000fe200078e00ff */
[----:B------:R-:W-:Y:S01]  /*0c70*/  VIADDMNMX R0, R0, UR5, RZ, !PT ;  /* 0x0000000500007c46 */ /* 0x000fe2000f8001ff */
[----:B------:R-:W-:Y:S01]  /*0c80*/  ULDC.64 UR10, c[0x0][0x238] ;  /* 0x00008e00000a7ab9 */ /* 0x000fe20000000a00 */
[----:B------:R-:W-:Y:S01]  /*0c90*/  I2FP.F32.U32 R113, R2 ;  /* 0x0000000200717245 */ /* 0x000fe20000201000 */
[----:B------:R-:W-:Y:S01]  /*0ca0*/  ULDC.64 UR12, c[0x0][0x240] ;  /* 0x00009000000c7ab9 */ /* 0x000fe20000000a00 */
[----:B------:R-:W-:Y:S01]  /*0cb0*/  VIMNMX R0, R0, 0x20, PT ;  /* 0x0000002000007848 */ /* 0x000fe20003fe0100 */
[----:B------:R-:W-:-:S03]  /*0cc0*/  ULDC.64 UR16, c[0x0][0x210] ;  /* 0x0000840000107ab9 */ /* 0x000fc60000000a00 */
[----:B------:R-:W0:Y:S01]  /*0cd0*/  MUFU.RCP R113, R113 ;  /* 0x0000007100717308 */ /* 0x000e220000001000 */
[----:B------:R-:W-:-:S05]  /*0ce0*/  VIADD R0, R0, UR4 ;  /* 0x0000000400007c36 */ /* 0x000fca0008000000 */
[----:B------:R-:W-:-:S07]  /*0cf0*/  SHF.L.U32 R2, R0, 0x3, RZ ;  /* 0x0000000300027819 */ /* 0x000fce00000006ff */
.L_x_10943:
[----:B------:R-:W-:Y:S01]  /*0d00*/  PLOP3.LUT P0, PT, PT, PT, UP0, 0x80, 0x0 ;  /* 0x000000000000781c */ /* 0x000fe20003f0f008 */
[----:B------:R-:W-:Y:S01]  /*0d10*/  IMAD.MOV.U32 R111, RZ, RZ, 0x2 ;  /* 0x00000002ff6f7424 */ /* 0x000fe200078e00ff */
        /* <DEDUP_REMOVED lines=12> */
[----:B------:R-:W-:-:S05]  /*0de0*/  LEA.HI.SX32 R124, R109, R124, 0x1d ;  /* 0x0000007c6d7c7211 */ /* 0x000fca00078feaff */
[----:B------:R-:W-:Y:S01]  /*0df0*/  IMAD.MOV.U32 R109, RZ, RZ, R124 ;  /* 0x000000ffff6d7224 */ /* 0x000fe200078e007c */
[----:B--2---:R-:W-:Y:S01]  /*0e00*/  @P0 SHF.L.U32 R0, R110, 0x10, RZ ;  /* 0x000000106e000819 */ /* 0x004fe200000006ff */
        /* <DEDUP_REMOVED lines=23> */
.L_x_10765:
[----:B------:R-:W-:-:S07]  /*0f80*/  MOV R86, R114 ;  /* 0x0000007200567202 */ /* 0x000fce0000000f00 */
.L_x_10766:
[----:B------:R-:W-:Y:S05]  /*0f90*/  BSYNC B1 ;  /* 0x0000000000017941 */ /* 0x000fea0003800000 */
.L_x_10764:
        /* <DEDUP_REMOVED lines=16> */
.L_x_10770:
[----:B------:R-:W-:Y:S05]  /*10a0*/  BSYNC B2 ;  /* 0x0000000000027941 */ /* 0x000fea0003800000 */
.L_x_10769:
        /* <DEDUP_REMOVED lines=43> */
.L_x_10768:
[----:B------:R-:W-:Y:S05]  /*1360*/  BSYNC B1 ;  /* 0x0000000000017941 */ /* 0x000fea0003800000 */
.L_x_10767:
[----:B------:R-:W1:Y:S01]  /*1370*/  LDC R109, c[0x0][0x298] ;  /* 0x0000a600ff6d7b82 */ /* 0x000e620000000800 */
[----:B------:R-:W-:Y:S01]  /*1380*/  I2FP.F32.U32 R86, R86 ;  /* 0x0000005600567245 */ /* 0x000fe20000201000 */
[----:B------:R-:W-:Y:S01]  /*1390*/  IMAD.MOV.U32 R111, RZ, RZ, 0x2f800000 ;  /* 0x2f800000ff6f7424 */ /* 0x000fe200078e00ff */
[----:B------:R-:W-:Y:S01]  /*13a0*/  ISETP.NE.U32.AND P0, PT, R84, RZ, PT ;  /* 0x000000ff5400720c */ /* 0x000fe20003f05070 */
[----:B-----5:R-:W-:Y:S01]  /*13b0*/  IMAD.U32 R115, R96, 0x10000, RZ ;  /* 0x0001000060737824 */ /* 0x020fe200078e00ff */
[----:B------:R-:W-:Y:S01]  /*13c0*/  BSSY B1, `(.L_x_10771) ;  /* 0x0000018000017945 */ /* 0x000fe20003800000 */
[----:B------:R-:W-:Y:S01]  /*13d0*/  FFMA.FTZ R87, R86, R111, 1.1641532182693481445e-10 ;  /* 0x2f00000056577423 */ /* 0x000fe2000001006f */
[----:B------:R-:W-:Y:S01]  /*13e0*/  ISETP.NE.AND.EX P0, PT, R85, RZ, PT, P0 ;  /* 0x000000ff5500720c */ /* 0x000fe20003f05300 */
[----:B------:R-:W2:Y:S01]  /*13f0*/  LDC R110, c[0x0][0x294] ;  /* 0x0000a500ff6e7b82 */ /* 0x000ea20000000800 */
[----:B------:R-:W-:Y:S01]  /*1400*/  FMUL.FTZ R84, R115, R0 ;  /* 0x0000000073547220 */ /* 0x000fe20000410000 */
[----:B------:R-:W-:-:S02]  /*1410*/  PRMT R96, R96, 0x7632, R96 ;  /* 0x0000763260607816 */ /* 0x000fc40000000060 */
[----:B------:R-:W-:Y:S01]  /*1420*/  IADD3 R115, R125, 0x1, RZ ;  /* 0x000000017d737810 */ /* 0x000fe20007ffe0ff */
        /* <DEDUP_REMOVED lines=16> */
.L_x_10772:
[----:B------:R-:W-:-:S07]  /*1530*/  IMAD.MOV.U32 R85, RZ, RZ, R114 ;  /* 0x000000ffff557224 */ /* 0x000fce00078e0072 */
.L_x_10773:
[----:B------:R-:W-:Y:S05]  /*1540*/  BSYNC B1 ;  /* 0x0000000000017941 */ /* 0x000fea0003800000 */
.L_x_10771:
        /* <DEDUP_REMOVED lines=16> */
.L_x_10777:
[----:B------:R-:W-:Y:S05]  /*1650*/  BSYNC B2 ;  /* 0x0000000000027941 */ /* 0x000fea0003800000 */
.L_x_10776:
        /* <DEDUP_REMOVED lines=43> */
.L_x_10775:
[----:B------:R-:W-:Y:S05]  /*1910*/  BSYNC B1 ;  /* 0x0000000000017941 */ /* 0x000fea0003800000 */
.L_x_10774:
[----:B------:R-:W-:Y:S01]  /*1920*/  I2FP.F32.U32 R86, R85 ;  /* 0x0000005500567245 */ /* 0x000fe20000201000 */
[----:B------:R-:W-:Y:S01]  /*1930*/  BSSY B1, `(.L_x_10778) ;  /* 0x0000016000017945 */ /* 0x000fe20003800000 */
[----:B------:R-:W-:Y:S01]  /*1940*/  SHF.L.U32 R87, R96, 0x10, RZ ;  /* 0x0000001060577819 */ /* 0x000fe200000006ff */
[----:B------:R-:W-:Y:S02]  /*1950*/  VIADD R96, R115, 0x1 ;  /* 0x0000000173607836 */ /* 0x000fe40000000000 */
[----:B------:R-:W-:Y:S02]  /*1960*/  FFMA.FTZ R85, R86, R111, 1.1641532182693481445e-10 ;  /* 0x2f00000056557423 */ /* 0x000fe4000001006f */
        /* <DEDUP_REMOVED lines=17> */
.L_x_10779:
[----:B------:R-:W-:-:S07]  /*1a80*/  IMAD.MOV.U32 R86, RZ, RZ, R114 ;  /* 0x000000ffff567224 */ /* 0x000fce00078e0072 */
.L_x_10780:
[----:B------:R-:W-:Y:S05]  /*1a90*/  BSYNC B1 ;  /* 0x0000000000017941 */ /* 0x000fea0003800000 */
.L_x_10778:
        /* <DEDUP_REMOVED lines=16> */
.L_x_10784:
[----:B------:R-:W-:Y:S05]  /*1ba0*/  BSYNC B2 ;  /* 0x0000000000027941 */ /* 0x000fea0003800000 */
.L_x_10783:
[----:B------:R-:W-:Y:S01]  /*1bb0*/  IMAD.HI.U32 R87, R122, -0x326172a9, RZ ;  /* 0xcd9e8d577a577827 */ /* 0x000fe200078e00ff */
[----:B------:R-:W-:-:S03]  /*1bc0*/  LOP3.LUT R96, R96, UR9, R3, 0x96, !PT ;  /* 0x0000000960607c12 */ /* 0x000fc6000f8e9603 */
[----:B------:R-:W-:Y:S01]  /*1bd0*/  IMAD R125, R122, -0x326172a9, RZ ;  /* 0xcd9e8d577a7d7824 */ /* 0x000fe200078e02ff */
[----:B------:R-:W-:Y:S01]  /*1be0*/  LOP3.LUT R87, R87, UR8, R120, 0x96, !PT ;  /* 0x0000000857577c12 */ /* 0x000fe2000f8e9678 */
[----:B------:R-:W-:Y:S01]  /*1bf0*/  IMAD.WIDE.U32 R116, R96, -0x326172a9, RZ ;  /* 0xcd9e8d5760747825 */ /* 0x000fe200078e00ff */
[----:B------:R-:W-:-:S03]  /*1c00*/  HFMA2.MMA R96, -RZ, RZ, 0, 0 ;  /* 0x00000000ff607435 */ /* 0x000fc600000001ff */
        /* <DEDUP_REMOVED lines=37> */
.L_x_10782:
[----:B------:R-:W-:Y:S05]  /*1e60*/  BSYNC B1 ;  /* 0x0000000000017941 */ /* 0x000fea0003800000 */
.L_x_10781:
        /* <DEDUP_REMOVED lines=22> */
.L_x_10786:
[----:B------:R-:W-:-:S07]  /*1fd0*/  MOV R87, R114 ;  /* 0x0000007200577202 */ /* 0x000fce0000000f00 */
.L_x_10787:
[----:B------:R-:W-:Y:S05]  /*1fe0*/  BSYNC B1 ;  /* 0x0000000000017941 */ /* 0x000fea0003800000 */
.L_x_10785:
        /* <DEDUP_REMOVED lines=16> */
.L_x_10791:
[----:B------:R-:W-:Y:S05]  /*20f0*/  BSYNC B2 ;  /* 0x0000000000027941 */ /* 0x000fea0003800000 */
.L_x_10790:
        /* <DEDUP_REMOVED lines=43> */
.L_x_10789:
[----:B------:R-:W-:Y:S05]  /*23b0*/  BSYNC B1 ;  /* 0x0000000000017941 */ /* 0x000fea0003800000 */
.L_x_10788:
        /* <DEDUP_REMOVED lines=21> */
.L_x_10793:
[----:B------:R-:W-:-:S07]  /*2510*/  IMAD.MOV.U32 R96, RZ, RZ, R114 ;  /* 0x000000ffff607224 */ /* 0x000fce00078e0072 */
.L_x_10794:
[----:B------:R-:W-:Y:S05]  /*2520*/  BSYNC B1 ;  /* 0x0000000000017941 */ /* 0x000fea0003800000 */
.L_x_10792:
        /* <DEDUP_REMOVED lines=16> */
.L_x_10798:
[----:B------:R-:W-:Y:S05]  /*2630*/  BSYNC B2 ;  /* 0x0000000000027941 */ /* 0x000fea0003800000 */
.L_x_10797:
        /* <DEDUP_REMOVED lines=43> */
.L_x_10796:
[----:B------:R-:W-:Y:S05]  /*28f0*/  BSYNC B1 ;  /* 0x0000000000017941 */ /* 0x000fea0003800000 */
.L_x_10795:
        /* <DEDUP_REMOVED lines=22> */
.L_x_10800:
[----:B------:R-:W-:-:S07]  /*2a60*/  MOV R97, R114 ;  /* 0x0000007200617202 */ /* 0x000fce0000000f00 */
.L_x_10801:
[----:B------:R-:W-:Y:S05]  /*2a70*/  BSYNC B1 ;  /* 0x0000000000017941 */ /* 0x000fea0003800000 */
.L_x_10799:
        /* <DEDUP_REMOVED lines=16> */
.L_x_10805:
[----:B------:R-:W-:Y:S05]  /*2b80*/  BSYNC B2 ;  /* 0x0000000000027941 */ /* 0x000fea0003800000 */
.L_x_10804:
        /* <DEDUP_REMOVED lines=41> */
[----:B------:R-:W-:Y:S02]  /*2e20*/  LOP3.LUT R116, R133, UR34, R116, 0x96, !PT ;  /* 0x0000002285747c12 */ /* 0x000fe4000f8e9674 */
[----:B------:R-:W-:-:S07]  /*2e30*/  MOV R112, R132 ;  /* 0x0000008400707202 */ /* 0x000fce0000000f00 */
.L_x_10803:
[----:B------:R-:W-:Y:S05]  /*2e40*/  BSYNC B1 ;  /* 0x0000000000017941 */ /* 0x000fea0003800000 */
.L_x_10802:
        /* <DEDUP_REMOVED lines=21> */
.L_x_10807:
[----:B------:R-:W-:-:S07]  /*2fa0*/  IMAD.MOV.U32 R98, RZ, RZ, R114 ;  /* 0x000000ffff627224 */ /* 0x000fce00078e0072 */
.L_x_10808:
[----:B------:R-:W-:Y:S05]  /*2fb0*/  BSYNC B1 ;  /* 0x0000000000017941 */ /* 0x000fea0003800000 */
.L_x_10806:
        /* <DEDUP_REMOVED lines=16> */
.L_x_10812:
[----:B------:R-:W-:Y:S05]  /*30c0*/  BSYNC B2 ;  /* 0x0000000000027941 */ /* 0x000fea0003800000 */
.L_x_10811:
        /* <DEDUP_REMOVED lines=43> */
.L_x_10810:
[----:B------:R-:W-:Y:S05]  /*3380*/  BSYNC B1 ;  /* 0x0000000000017941 */ /* 0x000fea0003800000 */
.L_x_10809:
[----:B------:R-:W-:Y:S01]  /*3390*/  I2FP.F32.U32 R98, R98 ;  /* 0x0000006200627245 */ /* 0x000fe20000201000 */
[C---:B------:R-:W-:Y:S01]  /*33a0*/  IMAD.U32 R125, R99.reuse, 0x10000, RZ ;  /* 0x00010000637d7824 */ /* 0x040fe200078e00ff */
[----:B------:R-:W-:Y:S01]  /*33b0*/  ISETP.NE.AND P6, PT, R132, 0x1, PT ;  /* 0x000000018400780c */ /* 0x000fe20003fc5270 */
[----:B------:R-:W-:Y:S01]  /*33c0*/  BSSY B1, `(.L_x_10813) ;  /* 0x0000014000017945 */ /* 0x000fe20003800000 */
[----:B------:R-:W-:Y:S01]  /*33d0*/  PRMT R99, R99, 0x7632, R99 ;  /* 0x0000763263637816 */ /* 0x000fe20000000063 */
[----:B------:R-:W-:Y:S01]  /*33e0*/  FFMA.FTZ R115, R98, R111, 1.1641532182693481445e-10 ;  /* 0x2f00000062737423 */ /* 0x000fe2000001006f */
[----:B------:R-:W-:-:S04]  /*33f0*/  FMUL.FTZ R98, R125, R0 ;  /* 0x000000007d627220 */ /* 0x000fc80000410000 */
[----:B------:R-:W-:Y:S01]  /*3400*/  FMUL.FTZ R98, R98, R109 ;  /* 0x0000006d62627220 */ /* 0x000fe20000410000 */
[----:B------:R-:W-:-:S04]  /*3410*/  FSETP.GTU.FTZ.AND P5, PT, R115, R110, PT ;  /* 0x0000006e7300720b */ /* 0x000fc80003fbc000 */
        /* <DEDUP_REMOVED lines=13> */
.L_x_10814:
[----:B------:R-:W-:-:S07]  /*34f0*/  MOV R125, R114 ;  /* 0x00000072007d7202 */ /* 0x000fce0000000f00 */
.L_x_10815:
[----:B------:R-:W-:Y:S05]  /*3500*/  BSYNC B1 ;  /* 0x0000000000017941 */ /* 0x000fea0003800000 */
.L_x_10813:
        /* <DEDUP_REMOVED lines=18> */
.L_x_10819:
[----:B------:R-:W-:Y:S05]  /*3630*/  BSYNC B2 ;  /* 0x0000000000027941 */ /* 0x000fea0003800000 */
.L_x_10818:
        /* <DEDUP_REMOVED lines=43> */
.L_x_10817:
[----:B------:R-:W-:Y:S05]  /*38f0*/  BSYNC B1 ;  /* 0x0000000000017941 */ /* 0x000fea0003800000 */
.L_x_10816:
[----:B------:R-:W-:Y:S02]  /*3900*/  SEL R135, RZ, 0x10000, P5 ;  /* 0x00010000ff877807 */ /* 0x000fe40002800000 */
[----:B------:R-:W-:Y:S02]  /*3910*/  ISETP.NE.AND P5, PT, R130, RZ, PT ;  /* 0x000000ff8200720c */ /* 0x000fe40003fa5270 */
[----:B------:R-:W-:Y:S02]  /*3920*/  I2FP.F32.U32 R130, R125 ;  /* 0x0000007d00827245 */ /* 0x000fe40000201000 */
[----:B------:R-:W-:Y:S02]  /*3930*/  SHF.L.U32 R99, R99, 0x10, RZ ;  /* 0x0000001063637819 */ /* 0x000fe400000006ff */
[----:B------:R-:W-:Y:S01]  /*3940*/  ISETP.NE.AND P6, PT, R129, RZ, PT ;  /* 0x000000ff8100720c */ /* 0x000fe20003fc5270 */
[----:B------:R-:W-:Y:S01]  /*3950*/  FFMA.FTZ R111, R130, R111, 1.1641532182693481445e-10 ;  /* 0x2f000000826f7423 */ /* 0x000fe2000001006f */
[----:B------:R-:W-:Y:S01]  /*3960*/  SEL R129, RZ, 0x1, P1 ;  /* 0x00000001ff817807 */ /* 0x000fe20000800000 */
        /* <DEDUP_REMOVED lines=13> */
[----:B------:R-:W-:Y:S02]  /*3a40*/  LOP3.LUT R125, R133, R99, R125, 0xfe, !PT ;  /* 0x00000063857d7212 */ /* 0x000fe400078efe7d */
[----:B------:R-:W-:Y:S01]  /*3a50*/  LOP3.LUT R110, R130, R132, R110, 0xfe, !PT ;  /* 0x00000084826e7212 */ /* 0x000fe200078efe6e */
[----:B------:R-:W-:Y:S01]  /*3a60*/  FMUL.FTZ R99, R55, R134 ;  /* 0x0000008637637220 */ /* 0x000fe20000410000 */
[C---:B------:R-:W-:Y:S02]  /*3a70*/  LEA R132, P1, R124.reuse, UR10, 0x5 ;  /* 0x0000000a7c847c11 */ /* 0x040fe4000f8228ff */
[----:B------:R-:W-:Y:S01]  /*3a80*/  SEL R109, RZ, 0x1, P6 ;  /* 0x00000001ff6d7807 */ /* 0x000fe20003000000 */
[----:B------:R-:W-:Y:S01]  /*3a90*/  @P0 FADD.FTZ R99, R83, R99 ;  /* 0x0000006353630221 */ /* 0x000fe20000010000 */
[C---:B------:R-:W-:Y:S02]  /*3aa0*/  LEA R134, P2, R124.reuse, UR12, 0x3 ;  /* 0x0000000c7c867c11 */ /* 0x040fe4000f8418ff */
[----:B------:R-:W-:-:S02]  /*3ab0*/  LEA.HI.X R133, R124, UR11, RZ, 0x5, P1 ;  /* 0x0000000b7c857c11 */ /* 0x000fc400088f2cff */
[----:B------:R-:W-:Y:S01]  /*3ac0*/  LOP3.LUT R110, R110, R109, RZ, 0xfc, !PT ;  /* 0x0000006d6e6e7212 */ /* 0x000fe200078efcff */
[C---:B------:R-:W-:Y:S01]  /*3ad0*/  VIADD R109, R124.reuse, 0x80 ;  /* 0x000000807c6d7836 */ /* 0x040fe20000000000 */
[----:B------:R-:W-:Y:S01]  /*3ae0*/  LEA.HI.X R135, R124, UR13, RZ, 0x3, P2 ;  /* 0x0000000d7c877c11 */ /* 0x000fe200090f1cff */
[----:B------:R1:W-:Y:S01]  /*3af0*/  STG.E.128 desc[UR6][R132.64], R84 ;  /* 0x0000005484007986 */ /* 0x0003e2000c101d06 */
[----:B------:R-:W-:-:S03]  /*3b00*/  LOP3.LUT R111, R131, R125, R111, 0xfe, !PT ;  /* 0x0000007d836f7212 */ /* 0x000fc600078efe6f */
[----:B------:R1:W-:Y:S04]  /*3b10*/  STG.E.128 desc[UR6][R132.64+0x10], R96 ;  /* 0x0000106084007986 */ /* 0x0003e8000c101d06 */
[----:B------:R1:W-:Y:S02]  /*3b20*/  STG.E.64 desc[UR6][R134.64], R110 ;  /* 0x0000006e86007986 */ /* 0x0003e4000c101b06 */
.L_x_10763:
[----:B------:R-:W-:Y:S05]  /*3b30*/  BSYNC B0 ;  /* 0x0000000000007941 */ /* 0x000fea0003800000 */
.L_x_10762:
        /* <DEDUP_REMOVED lines=25> */
.L_x_10823:
[----:B------:R-:W-:-:S07]  /*3cd0*/  MOV R90, R114 ;  /* 0x00000072005a7202 */ /* 0x000fce0000000f00 */
.L_x_10824:
[----:B------:R-:W-:Y:S05]  /*3ce0*/  BSYNC B1 ;  /* 0x0000000000017941 */ /* 0x000fea0003800000 */
.L_x_10822:
[----:B------:R-:W-:Y:S01]  /*3cf0*/  ISETP.NE.AND P0, PT, R129, 0x4, PT ;  /* 0x000000048100780c */ /* 0x000fe20003f05270 */
[----:B------:R-:W-:-:S12]  /*3d00*/  BSSY B1, `(.L_x_10825) ;  /* 0x000003b000017945 */ /* 0x000fd80003800000 */
[----:B------:R-:W-:Y:S05]  /*3d10*/  @P0 BRA `(.L_x_10826) ;  /* 0x0000000000e40947 */ /* 0x000fea0003800000 */
[----:B------:R-:W-:Y:S01]  /*3d20*/  VIADD R121, R121, 0x1 ;  /* 0x0000000179797836 */ /* 0x000fe20000000000 */
[----:B------:R-:W-:Y:S03]  /*3d30*/  BSSY B2, `(.L_x_10827) ;  /* 0x000000c000027945 */ /* 0x000fe60003800000 */
[C---:B-1----:R-:W-:Y:S01]  /*3d40*/  IMAD.HI.U32 R110, R121.reuse, -0x2daee0ad, RZ ;  /* 0xd2511f53796e7827 */ /* 0x042fe200078e00ff */
        /* <DEDUP_REMOVED lines=10> */
.L_x_10828:
[----:B------:R-:W-:Y:S05]  /*3df0*/  BSYNC B2 ;  /* 0x0000000000027941 */ /* 0x000fea0003800000 */
.L_x_10827:
        /* <DEDUP_REMOVED lines=43> */
.L_x_10826:
[----:B------:R-:W-:Y:S05]  /*40b0*/  BSYNC B1 ;  /* 0x0000000000017941 */ /* 0x000fea0003800000 */
.L_x_10825:
[----:B-1----:R-:W1:Y:S01]  /*40c0*/  LDC R110, c[0x0][0x298] ;  /* 0x0000a600ff6e7b82 */ /* 0x002e620000000800 */
[----:B------:R-:W-:Y:S01]  /*40d0*/  HFMA2.MMA R125, -RZ, RZ, 0.1171875, 0 ;  /* 0x2f800000ff7d7435 */ /* 0x000fe200000001ff */
[----:B------:R-:W-:Y:S01]  /*40e0*/  I2FP.F32.U32 R90, R90 ;  /* 0x0000005a005a7245 */ /* 0x000fe20000201000 */
[----:B-----5:R-:W-:Y:S01]  /*40f0*/  IMAD.U32 R91, R100, 0x10000, RZ ;  /* 0x00010000645b7824 */ /* 0x020fe200078e00ff */
[----:B------:R-:W-:Y:S01]  /*4100*/  ISETP.NE.U32.AND P0, PT, R88, RZ, PT ;  /* 0x000000ff5800720c */ /* 0x000fe20003f05070 */
[----:B------:R-:W-:Y:S01]  /*4110*/  BSSY B1, `(.L_x_10829) ;  /* 0x0000018000017945 */ /* 0x000fe20003800000 */
[----:B------:R-:W-:Y:S01]  /*4120*/  PRMT R100, R100, 0x7632, R100 ;  /* 0x0000763264647816 */ /* 0x000fe20000000064 */
[----:B------:R-:W-:Y:S01]  /*4130*/  FMUL.FTZ R91, R91, R0 ;  /* 0x000000005b5b7220 */ /* 0x000fe20000410000 */
[----:B------:R-:W2:Y:S01]  /*4140*/  LDC R111, c[0x0][0x294] ;  /* 0x0000a500ff6f7b82 */ /* 0x000ea20000000800 */
[----:B------:R-:W-:Y:S02]  /*4150*/  ISETP.NE.AND.EX P0, PT, R89, RZ, PT, P0 ;  /* 0x000000ff5900720c */ /* 0x000fe40003f05300 */
[----:B------:R-:W-:Y:S01]  /*4160*/  FFMA.FTZ R90, R90, R125, 1.1641532182693481445e-10 ;  /* 0x2f0000005a5a7423 */ /* 0x000fe2000001007d */
[----:B-1----:R-:W-:-:S04]  /*4170*/  FMUL.FTZ R91, R91, R110 ;  /* 0x0000006e5b5b7220 */ /* 0x002fc80000410000 */
[----:B--2---:R-:W-:-:S04]  /*4180*/  FSETP.GTU.FTZ.AND P1, PT, R90, R111, PT ;  /* 0x0000006f5a00720b */ /* 0x004fc80003f3c000 */
        /* <DEDUP_REMOVED lines=15> */
.L_x_10830:
[----:B------:R-:W-:-:S07]  /*4280*/  MOV R89, R114 ;  /* 0x0000007200597202 */ /* 0x000fce0000000f00 */
.L_x_10831:
[----:B------:R-:W-:Y:S05]  /*4290*/  BSYNC B1 ;  /* 0x0000000000017941 */ /* 0x000fea0003800000 */
.L_x_10829:
        /* <DEDUP_REMOVED lines=16> */
.L_x_10835:
[----:B------:R-:W-:Y:S05]  /*43a0*/  BSYNC B2 ;  /* 0x0000000000027941 */ /* 0x000fea0003800000 */
.L_x_10834:
        /* <DEDUP_REMOVED lines=44> */
.L_x_10833:
[----:B------:R-:W-:Y:S05]  /*4670*/  BSYNC B1 ;  /* 0x0000000000017941 */ /* 0x000fea0003800000 */
.L_x_10832:
        /* <DEDUP_REMOVED lines=22> */
.L_x_10837:
[----:B------:R-:W-:-:S07]  /*47e0*/  MOV R90, R114 ;  /* 0x00000072005a7202 */ /* 0x000fce0000000f00 */
.L_x_10838:
[----:B------:R-:W-:Y:S05]  /*47f0*/  BSYNC B1 ;  /* 0x0000000000017941 */ /* 0x000fea0003800000 */
.L_x_10836:
        /* <DEDUP_REMOVED lines=16> */
.L_x_10842:
[----:B------:R-:W-:Y:S05]  /*4900*/  BSYNC B2 ;  /* 0x0000000000027941 */ /* 0x000fea0003800000 */
.L_x_10841:
        /* <DEDUP_REMOVED lines=43> */
.L_x_10840:
[----:B------:R-:W-:Y:S05]  /*4bc0*/  BSYNC B1 ;  /* 0x0000000000017941 */ /* 0x000fea0003800000 */
.L_x_10839:
        /* <DEDUP_REMOVED lines=22> */
.L_x_10844:
[----:B------:R-:W-:-:S07]  /*4d30*/  IMAD.MOV.U32 R91, RZ, RZ, R114 ;  /* 0x000000ffff5b7224 */ /* 0x000fce00078e0072 */
.L_x_10845:
[----:B------:R-:W-:Y:S05]  /*4d40*/  BSYNC B1 ;  /* 0x0000000000017941 */ /* 0x000fea0003800000 */
.L_x_10843:
        /* <DEDUP_REMOVED lines=16> */
.L_x_10849:
[----:B------:R-:W-:Y:S05]  /*4e50*/  BSYNC B2 ;  /* 0x0000000000027941 */ /* 0x000fea0003800000 */
.L_x_10848:
        /* <DEDUP_REMOVED lines=43> */
.L_x_10847:
[----:B------:R-:W-:Y:S05]  /*5110*/  BSYNC B1 ;  /* 0x0000000000017941 */ /* 0x000fea0003800000 */
.L_x_10846:
        /* <DEDUP_REMOVED lines=21> */
.L_x_10851:
[----:B------:R-:W-:-:S07]  /*5270*/  MOV R100, R114 ;  /* 0x0000007200647202 */ /* 0x000fce0000000f00 */
.L_x_10852:
[----:B------:R-:W-:Y:S05]  /*5280*/  BSYNC B1 ;  /* 0x0000000000017941 */ /* 0x000fea0003800000 */
.L_x_10850:
        /* <DEDUP_REMOVED lines=16> */
.L_x_10856:
[----:B------:R-:W-:Y:S05]  /*5390*/  BSYNC B2 ;  /* 0x0000000000027941 */ /* 0x000fea0003800000 */
.L_x_10855:
        /* <DEDUP_REMOVED lines=43> */
.L_x_10854:
[----:B------:R-:W-:Y:S05]  /*5650*/  BSYNC B1 ;  /* 0x0000000000017941 */ /* 0x000fea0003800000 */
.L_x_10853:
        /* <DEDUP_REMOVED lines=22> */
.L_x_10858:
[----:B------:R-:W-:-:S07]  /*57c0*/  IMAD.MOV.U32 R101, RZ, RZ, R114 ;  /* 0x000000ffff657224 */ /* 0x000fce00078e0072 */
.L_x_10859:
[----:B------:R-:W-:Y:S05]  /*57d0*/  BSYNC B1 ;  /* 0x0000000000017941 */ /* 0x000fea0003800000 */
.L_x_10857:
        /* <DEDUP_REMOVED lines=16> */
.L_x_10863:
[----:B------:R-:W-:Y:S05]  /*58e0*/  BSYNC B2 ;  /* 0x0000000000027941 */ /* 0x000fea0003800000 */
.L_x_10862:
        /* <DEDUP_REMOVED lines=43> */
.L_x_10861:
[----:B------:R-:W-:Y:S05]  /*5ba0*/  BSYNC B1 ;  /* 0x0000000000017941 */ /* 0x000fea0003800000 */
.L_x_10860:
        /* <DEDUP_REMOVED lines=21> */
.L_x_10865:
[----:B------:R-:W-:-:S07]  /*5d00*/  MOV R102, R114 ;  /* 0x0000007200667202 */ /* 0x000fce0000000f00 */
.L_x_10866:
[----:B------:R-:W-:Y:S05]  /*5d10*/  BSYNC B1 ;  /* 0x0000000000017941 */ /* 0x000fea0003800000 */
.L_x_10864:
        /* <DEDUP_REMOVED lines=16> */
.L_x_10870:
[----:B------:R-:W-:Y:S05]  /*5e20*/  BSYNC B2 ;  /* 0x0000000000027941 */ /* 0x000fea0003800000 */
.L_x_10869:
        /* <DEDUP_REMOVED lines=43> */
.L_x_10868:
[----:B------:R-:W-:Y:S05]  /*60e0*/  BSYNC B1 ;  /* 0x0000000000017941 */ /* 0x000fea0003800000 */
.L_x_10867:
        /* <DEDUP_REMOVED lines=11> */
[----:B------:R-:W-:-:S03]  /*61a0*/  VIADD R115, R132, 0x1 ;  /* 0x0000000184737836 */ /* 0x000fc60000000000 */
        /* <DEDUP_REMOVED lines=10> */
.L_x_10872:
[----:B------:R-:W-:-:S07]  /*6250*/  IMAD.MOV.U32 R129, RZ, RZ, R114 ;  /* 0x000000ffff817224 */ /* 0x000fce00078e0072 */
.L_x_10873:
[----:B------:R-:W-:Y:S05]  /*6260*/  BSYNC B1 ;  /* 0x0000000000017941 */ /* 0x000fea0003800000 */
.L_x_10871:
        /* <DEDUP_REMOVED lines=18> */
.L_x_10877:
[----:B------:R-:W-:Y:S05]  /*6390*/  BSYNC B2 ;  /* 0x0000000000027941 */ /* 0x000fea0003800000 */
.L_x_10876:
        /* <DEDUP_REMOVED lines=43> */
.L_x_10875:
[----:B------:R-:W-:Y:S05]  /*6650*/  BSYNC B1 ;  /* 0x0000000000017941 */ /* 0x000fea0003800000 */
.L_x_10874:
[----:B------:R-:W-:Y:S01]  /*6660*/  ISETP.NE.AND P6, PT, R130, RZ, PT ;  /* 0x000000ff8200720c */ /* 0x000fe20003fc5270 */
[----:B------:R-:W-:Y:S01]  /*6670*/  IMAD.U32 R103, R103, 0x10000, RZ ;  /* 0x0001000067677824 */ /* 0x000fe200078e00ff */
[----:B------:R-:W-:Y:S02]  /*6680*/  I2FP.F32.U32 R130, R129 ;  /* 0x0000008100827245 */ /* 0x000fe40000201000 */
[----:B------:R-:W-:Y:S01]  /*6690*/  SEL R135, RZ, 0x10000, P5 ;  /* 0x00010000ff877807 */ /* 0x000fe20002800000 */
[----:B------:R-:W-:Y:S01]  /*66a0*/  FMUL.FTZ R103, R103, R0 ;  /* 0x0000000067677220 */ /* 0x000fe20000410000 */
[----:B------:R-:W-:Y:S01]  /*66b0*/  ISETP.NE.AND P5, PT, R131, RZ, PT ;  /* 0x000000ff8300720c */ /* 0x000fe20003fa5270 */
[----:B------:R-:W-:Y:S01]  /*66c0*/  FFMA.FTZ R130, R130, R125, 1.1641532182693481445e-10 ;  /* 0x2f00000082827423 */ /* 0x000fe2000001007d */
[----:B------:R-:W-:Y:S01]  /*66d0*/  SEL R131, RZ, 0x1, P1 ;  /* 0x00000001ff837807 */ /* 0x000fe20000800000 */
[----:B------:R-:W-:Y:S01]  /*66e0*/  FMUL.FTZ R103, R103, R110 ;  /* 0x0000006e67677220 */ /* 0x000fe20000410000 */
[----:B------:R-:W-:-:S02]  /*66f0*/  SEL R125, RZ, 0x1, P5 ;  /* 0x00000001ff7d7807 */ /* 0x000fc40002800000 */
[----:B------:R-:W-:Y:S01]  /*6700*/  FSETP.GTU.FTZ.AND P1, PT, R130, R111, PT ;  /* 0x0000006f8200720b */ /* 0x000fe20003f3c000 */
[----:B------:R-:W-:Y:S01]  /*6710*/  IMAD.WIDE.U32 R110, R131, 0x10000, RZ ;  /* 0x00010000836e7825 */ /* 0x000fe200078e00ff */
[----:B------:R-:W-:Y:S02]  /*6720*/  SEL R132, RZ, 0x1, P2 ;  /* 0x00000001ff847807 */ /* 0x000fe40001000000 */
[----:B------:R-:W-:Y:S01]  /*6730*/  SEL R134, RZ, 0x100, P4 ;  /* 0x00000100ff867807 */ /* 0x000fe20002000000 */
[----:B------:R-:W-:Y:S01]  /*6740*/  IMAD.WIDE.U32 R130, R125, 0x100, RZ ;  /* 0x000001007d827825 */ /* 0x000fe200078e00ff */
[----:B------:R-:W-:-:S03]  /*6750*/  SEL R129, RZ, 0x1000000, P1 ;  /* 0x01000000ff817807 */ /* 0x000fc60000800000 */
[----:B------:R-:W-:Y:S01]  /*6760*/  IMAD.WIDE.U32 R132, R132, 0x1000000, RZ ;  /* 0x0100000084847825 */ /* 0x000fe200078e00ff */
[----:B------:R-:W-:Y:S02]  /*6770*/  LOP3.LUT R125, R134, R129, R135, 0xfe, !PT ;  /* 0x00000081867d7212 */ /* 0x000fe400078efe87 */
[----:B------:R-:W-:Y:S02]  /*6780*/  FSEL R134, R103, RZ, !P1 ;  /* 0x000000ff67867208 */ /* 0x000fe40004800000 */
[----:B------:R-:W-:Y:S02]  /*6790*/  SEL R129, RZ, 0x1, P3 ;  /* 0x00000001ff817807 */ /* 0x000fe40001800000 */
[----:B------:R-:W-:Y:S01]  /*67a0*/  LOP3.LUT R110, R130, R132, R110, 0xfe, !PT ;  /* 0x00000084826e7212 */ /* 0x000fe200078efe6e */
[----:B------:R-:W-:Y:S01]  /*67b0*/  FMUL.FTZ R103, R31, R134 ;  /* 0x000000861f677220 */ /* 0x000fe20000410000 */
[----:B------:R-:W-:Y:S02]  /*67c0*/  LOP3.LUT R129, R133, R125, R129, 0xfe, !PT ;  /* 0x0000007d85817212 */ /* 0x000fe400078efe81 */
[----:B------:R-:W-:Y:S01]  /*67d0*/  LEA R132, P1, R109, UR10, 0x5 ;  /* 0x0000000a6d847c11 */ /* 0x000fe2000f8228ff */
[----:B------:R-:W-:Y:S01]  /*67e0*/  @P0 FADD.FTZ R103, R83, R103 ;  /* 0x0000006753670221 */ /* 0x000fe20000010000 */
[----:B------:R-:W-:-:S02]  /*67f0*/  SEL R125, RZ, 0x1, P6 ;  /* 0x00000001ff7d7807 */ /* 0x000fc40003000000 */
[C---:B------:R-:W-:Y:S02]  /*6800*/  LEA R134, P2, R109.reuse, UR12, 0x3 ;  /* 0x0000000c6d867c11 */ /* 0x040fe4000f8418ff */
[C---:B------:R-:W-:Y:S02]  /*6810*/  LEA.HI.X R133, R109.reuse, UR11, RZ, 0x5, P1 ;  /* 0x0000000b6d857c11 */ /* 0x040fe400088f2cff */
[----:B------:R-:W-:Y:S02]  /*6820*/  LOP3.LUT R110, R110, R125, RZ, 0xfc, !PT ;  /* 0x0000007d6e6e7212 */ /* 0x000fe400078efcff */
[----:B------:R-:W-:Y:S01]  /*6830*/  LEA.HI.X R135, R109, UR13, RZ, 0x3, P2 ;  /* 0x0000000d6d877c11 */ /* 0x000fe200090f1cff */
[----:B------:R2:W-:Y:S01]  /*6840*/  STG.E.128 desc[UR6][R132.64], R88 ;  /* 0x0000005884007986 */ /* 0x0005e2000c101d06 */
[----:B------:R-:W-:Y:S02]  /*6850*/  LOP3.LUT R111, R131, R129, R111, 0xfe, !PT ;  /* 0x00000081836f7212 */ /* 0x000fe400078efe6f */
[----:B------:R-:W-:Y:S01]  /*6860*/  IADD3 R109, R109, 0x80, RZ ;  /* 0x000000806d6d7810 */ /* 0x000fe20007ffe0ff */
[----:B------:R2:W-:Y:S04]  /*6870*/  STG.E.128 desc[UR6][R132.64+0x10], R100 ;  /* 0x0000106484007986 */ /* 0x0005e8000c101d06 */
[----:B------:R2:W-:Y:S02]  /*6880*/  STG.E.64 desc[UR6][R134.64], R110 ;  /* 0x0000006e86007986 */ /* 0x0005e4000c101b06 */
.L_x_10821:
[----:B------:R-:W-:Y:S05]  /*6890*/  BSYNC B0 ;  /* 0x0000000000007941 */ /* 0x000fea0003800000 */
.L_x_10820:
        /* <DEDUP_REMOVED lines=16> */
[----:B---3--:R-:W-:Y:S05]  /*69a0*/  @!P0 BRA `(.L_x_10881) ;  /* 0x0000000000208947 */ /* 0x008fea0003800000 */
        /* <DEDUP_REMOVED lines=8> */
.L_x_10881:
[----:B------:R-:W-:-:S07]  /*6a30*/  IMAD.MOV.U32 R94, RZ, RZ, R114 ;  /* 0x000000ffff5e7224 */ /* 0x000fce00078e0072 */
.L_x_10882:
[----:B------:R-:W-:Y:S05]  /*6a40*/  BSYNC B1 ;  /* 0x0000000000017941 */ /* 0x000fea0003800000 */
.L_x_10880:
[----:B------:R-:W-:Y:S01]  /*6a50*/  ISETP.NE.AND P0, PT, R129, 0x4, PT ;  /* 0x000000048100780c */ /* 0x000fe20003f05270 */
[----:B------:R-:W-:-:S12]  /*6a60*/  BSSY B1, `(.L_x_10883) ;  /* 0x000003b000017945 */ /* 0x000fd80003800000 */
[----:B------:R-:W-:Y:S05]  /*6a70*/  @P0 BRA `(.L_x_10884) ;  /* 0x0000000000e40947 */ /* 0x000fea0003800000 */
[----:B------:R-:W-:Y:S01]  /*6a80*/  IADD3 R121, R121, 0x1, RZ ;  /* 0x0000000179797810 */ /* 0x000fe20007ffe0ff */
[----:B------:R-:W-:Y:S03]  /*6a90*/  BSSY B2, `(.L_x_10885) ;  /* 0x000000c000027945 */ /* 0x000fe60003800000 */
[C---:B------:R-:W-:Y:S01]  /*6aa0*/  ISETP.NE.AND P0, PT, R121.reuse, RZ, PT ;  /* 0x000000ff7900720c */ /* 0x040fe20003f05270 */
[----:B-12---:R-:W-:-:S12]  /*6ab0*/  IMAD.HI.U32 R110, R121, -0x2daee0ad, RZ ;  /* 0xd2511f53796e7827 */ /* 0x006fd800078e00ff */
        /* <DEDUP_REMOVED lines=9> */
.L_x_10886:
[----:B------:R-:W-:Y:S05]  /*6b50*/  BSYNC B2 ;  /* 0x0000000000027941 */ /* 0x000fea0003800000 */
.L_x_10885:
        /* <DEDUP_REMOVED lines=43> */
.L_x_10884:
[----:B------:R-:W-:Y:S05]  /*6e10*/  BSYNC B1 ;  /* 0x0000000000017941 */ /* 0x000fea0003800000 */
.L_x_10883:
[----:B-12---:R-:W1:Y:S01]  /*6e20*/  LDC R110, c[0x0][0x298] ;  /* 0x0000a600ff6e7b82 */ /* 0x006e620000000800 */
[----:B------:R-:W-:Y:S01]  /*6e30*/  I2FP.F32.U32 R94, R94 ;  /* 0x0000005e005e7245 */ /* 0x000fe20000201000 */
[----:B------:R-:W-:Y:S01]  /*6e40*/  IMAD.MOV.U32 R125, RZ, RZ, 0x2f800000 ;  /* 0x2f800000ff7d7424 */ /* 0x000fe200078e00ff */
[----:B-----5:R-:W-:Y:S01]  /*6e50*/  SHF.L.U32 R95, R104, 0x10, RZ ;  /* 0x00000010685f7819 */ /* 0x020fe200000006ff */
[----:B------:R-:W-:Y:S01]  /*6e60*/  BSSY B1, `(.L_x_10887) ;  /* 0x0000019000017945 */ /* 0x000fe20003800000 */
[----:B------:R-:W-:Y:S01]  /*6e70*/  ISETP.NE.U32.AND P0, PT, R92, RZ, PT ;  /* 0x000000ff5c00720c */ /* 0x000fe20003f05070 */
[----:B------:R-:W-:Y:S01]  /*6e80*/  FFMA.FTZ R94, R94, R125, 1.1641532182693481445e-10 ;  /* 0x2f0000005e5e7423 */ /* 0x000fe2000001007d */
[----:B------:R-:W-:Y:S01]  /*6e90*/  PRMT R104, R104, 0x7632, R104 ;  /* 0x0000763268687816 */ /* 0x000fe20000000068 */
[----:B------:R-:W2:Y:S01]  /*6ea0*/  LDC R111, c[0x0][0x294] ;  /* 0x0000a500ff6f7b82 */ /* 0x000ea20000000800 */
[----:B------:R-:W-:Y:S01]  /*6eb0*/  FMUL.FTZ R95, R95, R0 ;  /* 0x000000005f5f7220 */ /* 0x000fe20000410000 */
[----:B------:R-:W-:-:S03]  /*6ec0*/  ISETP.NE.AND.EX P0, PT, R93, RZ, PT, P0 ;  /* 0x000000ff5d00720c */ /* 0x000fc60003f05300 */
[----:B-1----:R-:W-:Y:S01]  /*6ed0*/  FMUL.FTZ R95, R95, R110 ;  /* 0x0000006e5f5f7220 */ /* 0x002fe20000410000 */
[----:B--2---:R-:W-:-:S04]  /*6ee0*/  FSETP.GTU.FTZ.AND P1, PT, R94, R111, PT ;  /* 0x0000006f5e00720b */ /* 0x004fc80003f3c000 */
        /* <DEDUP_REMOVED lines=15> */
.L_x_10888:
[----:B------:R-:W-:-:S07]  /*6fe0*/  IMAD.MOV.U32 R93, RZ, RZ, R114 ;  /* 0x000000ffff5d7224 */ /* 0x000fce00078e0072 */
.L_x_10889:
[----:B------:R-:W-:Y:S05]  /*6ff0*/  BSYNC B1 ;  /* 0x0000000000017941 */ /* 0x000fea0003800000 */
.L_x_10887:
        /* <DEDUP_REMOVED lines=16> */
.L_x_10893:
[----:B------:R-:W-:Y:S05]  /*7100*/  BSYNC B2 ;  /* 0x0000000000027941 */ /* 0x000fea0003800000 */
.L_x_10892:
        /* <DEDUP_REMOVED lines=44> */
.L_x_10891:
[----:B------:R-:W-:Y:S05]  /*73d0*/  BSYNC B1 ;  /* 0x0000000000017941 */ /* 0x000fea0003800000 */
.L_x_10890:
        /* <DEDUP_REMOVED lines=22> */
.L_x_10895:
[----:B------:R-:W-:-:S07]  /*7540*/  IMAD.MOV.U32 R94, RZ, RZ, R114 ;  /* 0x000000ffff5e7224 */ /* 0x000fce00078e0072 */
.L_x_10896:
[----:B------:R-:W-:Y:S05]  /*7550*/  BSYNC B1 ;  /* 0x0000000000017941 */ /* 0x000fea0003800000 */
.L_x_10894:
        /* <DEDUP_REMOVED lines=16> */
.L_x_10900:
[----:B------:R-:W-:Y:S05]  /*7660*/  BSYNC B2 ;  /* 0x0000000000027941 */ /* 0x000fea0003800000 */
.L_x_10899:
        /* <DEDUP_REMOVED lines=43> */
.L_x_10898:
[----:B------:R-:W-:Y:S05]  /*7920*/  BSYNC B1 ;  /* 0x0000000000017941 */ /* 0x000fea0003800000 */
.L_x_10897:
        /* <DEDUP_REMOVED lines=22> */
.L_x_10902:
[----:B------:R-:W-:-:S07]  /*7a90*/  MOV R95, R114 ;  /* 0x00000072005f7202 */ /* 0x000fce0000000f00 */
.L_x_10903:
[----:B------:R-:W-:Y:S05]  /*7aa0*/  BSYNC B1 ;  /* 0x0000000000017941 */ /* 0x000fea0003800000 */
.L_x_10901:
        /* <DEDUP_REMOVED lines=16> */
.L_x_10907:
[----:B------:R-:W-:Y:S05]  /*7bb0*/  BSYNC B2 ;  /* 0x0000000000027941 */ /* 0x000fea0003800000 */
.L_x_10906:
        /* <DEDUP_REMOVED lines=43> */
.L_x_10905:
[----:B------:R-:W-:Y:S05]  /*7e70*/  BSYNC B1 ;  /* 0x0000000000017941 */ /* 0x000fea0003800000 */
.L_x_10904:
        /* <DEDUP_REMOVED lines=21> */
.L_x_10909:
[----:B------:R-:W-:-:S07]  /*7fd0*/  IMAD.MOV.U32 R104, RZ, RZ, R114 ;  /* 0x000000ffff687224 */ /* 0x000fce00078e0072 */
.L_x_10910:
[----:B------:R-:W-:Y:S05]  /*7fe0*/  BSYNC B1 ;  /* 0x0000000000017941 */ /* 0x000fea0003800000 */
.L_x_10908:
        /* <DEDUP_REMOVED lines=16> */
.L_x_10914:
[----:B------:R-:W-:Y:S05]  /*80f0*/  BSYNC B2 ;  /* 0x0000000000027941 */ /* 0x000fea0003800000 */
.L_x_10913:
        /* <DEDUP_REMOVED lines=43> */
.L_x_10912:
[----:B------:R-:W-:Y:S05]  /*83b0*/  BSYNC B1 ;  /* 0x0000000000017941 */ /* 0x000fea0003800000 */
.L_x_10911:
        /* <DEDUP_REMOVED lines=22> */
.L_x_10916:
[----:B------:R-:W-:-:S07]  /*8520*/  MOV R105, R114 ;  /* 0x0000007200697202 */ /* 0x000fce0000000f00 */
.L_x_10917:
[----:B------:R-:W-:Y:S05]  /*8530*/  BSYNC B1 ;  /* 0x0000000000017941 */ /* 0x000fea0003800000 */
.L_x_10915:
        /* <DEDUP_REMOVED lines=16> */
.L_x_10921:
[----:B------:R-:W-:Y:S05]  /*8640*/  BSYNC B2 ;  /* 0x0000000000027941 */ /* 0x000fea0003800000 */
.L_x_10920:
        /* <DEDUP_REMOVED lines=43> */
.L_x_10919:
[----:B------:R-:W-:Y:S05]  /*8900*/  BSYNC B1 ;  /* 0x0000000000017941 */ /* 0x000fea0003800000 */
.L_x_10918:
[----:B------:R-:W-:Y:S01]  /*8910*/  I2FP.F32.U32 R132, R105 ;  /* 0x0000006900847245 */ /* 0x000fe20000201000 */
[----:B------:R-:W-:Y:S01]  /*8920*/  BSSY B1, `(.L_x_10922) ;  /* 0x0000015000017945 */ /* 0x000fe20003800000 */
[----:B------:R-:W-:Y:S02]  /*8930*/  SHF.L.U32 R105, R106, 0x10, RZ ;  /* 0x000000106a697819 */ /* 0x000fe400000006ff */
[----:B------:R-:W-:Y:S01]  /*8940*/  ISETP.NE.AND P5, PT, R115, 0x1, PT ;  /* 0x000000017300780c */ /* 0x000fe20003fa5270 */
[----:B------:R-:W-:Y:S02]  /*8950*/  FFMA.FTZ R132, R132, R125, 1.1641532182693481445e-10 ;  /* 0x2f00000084847423 */ /* 0x000fe4000001007d */
[----:B------:R-:W-:-:S03]  /*8960*/  FMUL.FTZ R105, R105, R0 ;  /* 0x0000000069697220 */ /* 0x000fc60000410000 */
[----:B------:R-:W-:Y:S01]  /*8970*/  FSETP.GTU.FTZ.AND P4, PT, R132, R111, PT ;  /* 0x0000006f8400720b */ /* 0x000fe20003f9c000 */
[----:B------:R-:W-:Y:S01]  /*8980*/  FMUL.FTZ R105, R105, R110 ;  /* 0x0000006e69697220 */ /* 0x000fe20000410000 */
[----:B------:R-:W-:-:S04]  /*8990*/  VIADD R132, R115, 0x1 ;  /* 0x0000000173847836 */ /* 0x000fc80000000000 */
        /* <DEDUP_REMOVED lines=12> */
.L_x_10923:
[----:B------:R-:W-:-:S07]  /*8a60*/  IMAD.MOV.U32 R106, RZ, RZ, R114 ;  /* 0x000000ffff6a7224 */ /* 0x000fce00078e0072 */
.L_x_10924:
[----:B------:R-:W-:Y:S05]  /*8a70*/  BSYNC B1 ;  /* 0x0000000000017941 */ /* 0x000fea0003800000 */
.L_x_10922:
        /* <DEDUP_REMOVED lines=16> */
.L_x_10928:
[----:B------:R-:W-:Y:S05]  /*8b80*/  BSYNC B2 ;  /* 0x0000000000027941 */ /* 0x000fea0003800000 */
.L_x_10927:
        /* <DEDUP_REMOVED lines=43> */
.L_x_10926:
[----:B------:R-:W-:Y:S05]  /*8e40*/  BSYNC B1 ;  /* 0x0000000000017941 */ /* 0x000fea0003800000 */
.L_x_10925:
        /* <DEDUP_REMOVED lines=22> */
.L_x_10930:
[----:B------:R-:W-:-:S07]  /*8fb0*/  MOV R129, R114 ;  /* 0x0000007200817202 */ /* 0x000fce0000000f00 */
.L_x_10931:
[----:B------:R-:W-:Y:S05]  /*8fc0*/  BSYNC B1 ;  /* 0x0000000000017941 */ /* 0x000fea0003800000 */
.L_x_10929:
        /* <DEDUP_REMOVED lines=18> */
.L_x_10935:
[----:B------:R-:W-:Y:S05]  /*90f0*/  BSYNC B2 ;  /* 0x0000000000027941 */ /* 0x000fea0003800000 */
.L_x_10934:
        /* <DEDUP_REMOVED lines=43> */
.L_x_10933:
[----:B------:R-:W-:Y:S05]  /*93b0*/  BSYNC B1 ;  /* 0x0000000000017941 */ /* 0x000fea0003800000 */
.L_x_10932:
[----:B------:R-:W-:Y:S02]  /*93c0*/  ISETP.NE.AND P6, PT, R130, RZ, PT ;  /* 0x000000ff8200720c */ /* 0x000fe40003fc5270 */
[----:B------:R-:W-:Y:S02]  /*93d0*/  I2FP.F32.U32 R130, R129 ;  /* 0x0000008100827245 */ /* 0x000fe40000201000 */
[----:B------:R-:W-:Y:S02]  /*93e0*/  SHF.L.U32 R107, R107, 0x10, RZ ;  /* 0x000000106b6b7819 */ /* 0x000fe400000006ff */
[----:B------:R-:W-:Y:S01]  /*93f0*/  SEL R135, RZ, 0x10000, P5 ;  /* 0x00010000ff877807 */ /* 0x000fe20002800000 */
[----:B------:R-:W-:Y:S01]  /*9400*/  FFMA.FTZ R130, R130, R125, 1.1641532182693481445e-10 ;  /* 0x2f00000082827423 */ /* 0x000fe2000001007d */
        /* <DEDUP_REMOVED lines=13> */
[----:B------:R-:W-:-:S02]  /*94e0*/  FSEL R0, R107, RZ, !P1 ;  /* 0x000000ff6b007208 */ /* 0x000fc40004800000 */
[----:B------:R-:W-:Y:S02]  /*94f0*/  LOP3.LUT R125, R134, R125, R135, 0xfe, !PT ;  /* 0x0000007d867d7212 */ /* 0x000fe400078efe87 */
[----:B------:R-:W-:Y:S01]  /*9500*/  LOP3.LUT R110, R130, R132, R110, 0xfe, !PT ;  /* 0x00000084826e7212 */ /* 0x000fe200078efe6e */
[----:B------:R-:W-:Y:S01]  /*9510*/  FMUL.FTZ R107, R7, R0 ;  /* 0x00000000076b7220 */ /* 0x000fe20000410000 */
[----:B------:R-:W-:Y:S02]  /*9520*/  LOP3.LUT R129, R133, R125, R129, 0xfe, !PT ;  /* 0x0000007d85817212 */ /* 0x000fe400078efe81 */
[----:B------:R-:W-:Y:S01]  /*9530*/  LEA R132, P1, R109, UR10, 0x5 ;  /* 0x0000000a6d847c11 */ /* 0x000fe2000f8228ff */
[----:B------:R-:W-:Y:S01]  /*9540*/  @P0 FADD.FTZ R107, R83, R107 ;  /* 0x0000006b536b0221 */ /* 0x000fe20000010000 */
[----:B------:R-:W-:Y:S02]  /*9550*/  SEL R125, RZ, 0x1, P6 ;  /* 0x00000001ff7d7807 */ /* 0x000fe40003000000 */
[----:B------:R-:W-:-:S02]  /*9560*/  LEA R134, P2, R109, UR12, 0x3 ;  /* 0x0000000c6d867c11 */ /* 0x000fc4000f8418ff */
[C---:B------:R-:W-:Y:S02]  /*9570*/  LEA.HI.X R133, R109.reuse, UR11, RZ, 0x5, P1 ;  /* 0x0000000b6d857c11 */ /* 0x040fe400088f2cff */
[----:B------:R-:W-:Y:S02]  /*9580*/  LOP3.LUT R110, R110, R125, RZ, 0xfc, !PT ;  /* 0x0000007d6e6e7212 */ /* 0x000fe400078efcff */
[----:B------:R-:W-:Y:S01]  /*9590*/  LEA.HI.X R135, R109, UR13, RZ, 0x3, P2 ;  /* 0x0000000d6d877c11 */ /* 0x000fe200090f1cff */
[----:B------:R3:W-:Y:S01]  /*95a0*/  STG.E.128 desc[UR6][R132.64], R92 ;  /* 0x0000005c84007986 */ /* 0x0007e2000c101d06 */
[----:B------:R-:W-:-:S03]  /*95b0*/  LOP3.LUT R111, R131, R129, R111, 0xfe, !PT ;  /* 0x00000081836f7212 */ /* 0x000fc600078efe6f */
[----:B------:R3:W-:Y:S04]  /*95c0*/  STG.E.128 desc[UR6][R132.64+0x10], R104 ;  /* 0x0000106884007986 */ /* 0x0007e8000c101d06 */
[----:B------:R3:W-:Y:S02]  /*95d0*/  STG.E.64 desc[UR6][R134.64], R110 ;  /* 0x0000006e86007986 */ /* 0x0007e4000c101b06 */
.L_x_10879:
[----:B------:R-:W-:Y:S05]  /*95e0*/  BSYNC B0 ;  /* 0x0000000000007941 */ /* 0x000fea0003800000 */
.L_x_10878:
        /* <DEDUP_REMOVED lines=104> */
.L_x_10954:
[----:B------:R-:W2:Y:S01]  /*9c70*/  @!P3 S2R R130, SR_CgaCtaId ;  /* 0x000000000082b919 */ /* 0x000ea20000008800 */
[----:B------:R-:W-:Y:S01]  /*9c80*/  @!P3 MOV R111, 0x400 ;  /* 0x00000400006fb802 */ /* 0x000fe20000000f00 */
[----:B------:R-:W-:Y:S05]  /*9c90*/  WARPSYNC.ALL ;  /* 0x0000000000007948 */ /* 0x000fea0003800000 */
[----:B------:R-:W-:Y:S01]  /*9ca0*/  LOP3.LUT R0, R109, 0x3, RZ, 0xc0, !PT ;  /* 0x000000036d007812 */ /* 0x000fe200078ec0ff */
[----:B-1----:R-:W-:Y:S01]  /*9cb0*/  FADD.FTZ R109, R132, R129 ;  /* 0x00000081846d7221 */ /* 0x002fe20000010000 */
        /* <DEDUP_REMOVED lines=12> */
[----:B-1----:R-:W-:Y:S02]  /*9d80*/  @!P0 LEA R111, R109, R108, 0x18 ;  /* 0x0000006c6d6f8211 */ /* 0x002fe400078ec0ff */
[----:B------:R-:W-:-:S03]  /*9d90*/  CS2R R108, SRZ ;  /* 0x00000000006c7805 */ /* 0x000fc6000001ff00 */
[----:B------:R-:W-:Y:S01]  /*9da0*/  @!P0 IMAD R111, R110, 0x8, R111 ;  /* 0x000000086e6f8824 */ /* 0x000fe200078e026f */
        /* <DEDUP_REMOVED lines=8> */
[----:B0-----:R-:W-:Y:S01]  /*9e30*/  I2FP.F32.S32 R132, R131 ;  /* 0x0000008300847245 */ /* 0x001fe20000201400 */
        /* <DEDUP_REMOVED lines=30> */
[----:B------:R-:W1:Y:S04]  /*a020*/  @!P0 LDC.64 R108, c[0x0][0x250] ;  /* 0x00009400ff6c8b82 */ /* 0x000e680000000a00 */
[----:B------:R-:W2:Y:S04]  /*a030*/  SHFL.IDX PT, R131, R131, RZ, 0x1f ;  /* 0x00001fff83837589 */ /* 0x000ea800000e0000 */
[----:B------:R-:W3:Y:S01]  /*a040*/  @!P0 LDC.64 R110, c[0x0][0x258] ;  /* 0x00009600ff6e8b82 */ /* 0x000ee20000000a00 */
[----:B0-----:R-:W-:Y:S01]  /*a050*/  FMUL.FTZ R0, R133, R133 ;  /* 0x0000008585007220 */ /* 0x001fe20000410000 */
[----:B-1----:R-:W-:-:S04]  /*a060*/  @!P0 IMAD.WIDE R108, R118, 0x4, R108 ;  /* 0x00000004766c8825 */ /* 0x002fc800078e026c */
[----:B------:R-:W-:Y:S02]  /*a070*/  FSEL R129, R0, RZ, !P2 ;  /* 0x000000ff00817208 */ /* 0x000fe40005000000 */
[----:B------:R-:W-:Y:S01]  /*a080*/  PLOP3.LUT P2, PT, PT, PT, UP1, 0x40, 0x0 ;  /* 0x000000000000781c */ /* 0x000fe20003f4e818 */
[----:B--2---:R-:W-:Y:S01]  /*a090*/  FFMA.FTZ R0, R131, UR14, R130 ;  /* 0x0000000e83007c23 */ /* 0x004fe20008010082 */
[----:B------:R0:W-:Y:S02]  /*a0a0*/  @!P0 STG.E desc[UR6][R108.64], R133 ;  /* 0x000000856c008986 */ /* 0x0001e4000c101906 */
[----:B------:R-:W-:Y:S01]  /*a0b0*/  FSEL R125, R133, RZ, P2 ;  /* 0x000000ff857d7208 */ /* 0x000fe20001000000 */
        /* <DEDUP_REMOVED lines=37> */
.L_x_10938:
[----:B------:R-:W-:Y:S05]  /*a310*/  BSYNC B0 ;  /* 0x0000000000007941 */ /* 0x000fea0003800000 */
.L_x_10937:
        /* <DEDUP_REMOVED lines=35> */
.L_x_10940:
[----:B------:R-:W-:Y:S05]  /*a550*/  BSYNC B0 ;  /* 0x0000000000007941 */ /* 0x000fea0003800000 */
.L_x_10939:
        /* <DEDUP_REMOVED lines=34> */
.L_x_10942:
[----:B------:R-:W-:Y:S05]  /*a780*/  BSYNC B0 ;  /* 0x0000000000007941 */ /* 0x000fea0003800000 */
.L_x_10941:
[----:B------:R-:W-:Y:S02]  /*a790*/  IADD3 R118, R118, UR16, RZ ;  /* 0x0000001076767c10 */ /* 0x000fe4000fffe0ff */
[----:B0123--:R-:W-:Y:S02]  /*a7a0*/  SEL R108, RZ, 0x1, P1 ;  /* 0x00000001ff6c7807 */ /* 0x00ffe40000800000 */
[----:B------:R-:W-:-:S13]  /*a7b0*/  ISETP.GE.AND P0, PT, R118, UR17, PT ;  /* 0x0000001176007c0c */ /* 0x000fda000bf06270 */
[----:B------:R-:W-:Y:S05]  /*a7c0*/  @!P0 BRA `(.L_x_10943) ;  /* 0xffffff64004c8947 */ /* 0x000fea000383ffff */
[----:B------:R-:W-:Y:S05]  /*a7d0*/  EXIT ;  /* 0x000000000000794d */ /* 0x000fea0003800000 */
.L_x_10936:
[----:B------:R-:W-:Y:S01]  /*a7e0*/  IMAD.MOV.U32 R136, RZ, RZ, R111 ;  /* 0x000000ffff887224 */ /* 0x000fe200078e006f */
[----:B------:R-:W-:Y:S01]  /*a7f0*/  MOV R135, 0x1 ;  /* 0x0000000100877802 */ /* 0x000fe20000000f00 */
[----:B------:R-:W-:Y:S01]  /*a800*/  IMAD.MOV.U32 R138, RZ, RZ, 0x1f ;  /* 0x0000001fff8a7424 */ /* 0x000fe200078e00ff */
[----:B------:R-:W-:-:S07]  /*a810*/  MOV R133, 0xffffffff ;  /* 0xffffffff00857802 */ /* 0x000fce0000000f00 */
[----:B0----5:R-:W-:Y:S05]  /*a820*/  WARPSYNC.COLLECTIVE R133, `(.L_x_10944) ;  /* 0x0000000085087348 */ /* 0x021fea0003c00000 */
[----:B------:R1:W2:Y:S02]  /*a830*/  SHFL.BFLY P4, R134, R136, R135, R138 ;  /* 0x0c00008788867389 */ /* 0x0002a4000008008a */
[----:B012--5:R-:W-:Y:S01]  /*a840*/  ENDCOLLECTIVE ;  /* 0x000000000000791b */ /* 0x027fe20003800000 */
.L_x_10944:
[----:B------:R-:W-:Y:S02]  /*a850*/  IMAD.MOV.U32 R135, RZ, RZ, 0x2 ;  /* 0x00000002ff877424 */ /* 0x000fe400078e00ff */
[----:B------:R-:W-:-:S04]  /*a860*/  IMAD.MOV.U32 R0, RZ, RZ, R134 ;  /* 0x000000ffff007224 */ /* 0x000fc800078e0086 */
[----:B------:R-:W-:-:S05]  /*a870*/  FADD.FTZ R125, R111, R0 ;  /* 0x000000006f7d7221 */ /* 0x000fca0000010000 */
[----:B------:R-:W-:-:S07]  /*a880*/  MOV R136, R125 ;  /* 0x0000007d00887202 */ /* 0x000fce0000000f00 */
[----:B------:R-:W-:Y:S05]  /*a890*/  WARPSYNC.COLLECTIVE R133, `(.L_x_10945) ;  /* 0x0000000085087348 */ /* 0x000fea0003c00000 */
[----:B------:R0:W1:Y:S02]  /*a8a0*/  SHFL.BFLY P4, R134, R136, R135, R138 ;  /* 0x0c00008788867389 */ /* 0x000064000008008a */
[----:B01----:R-:W-:Y:S01]  /*a8b0*/  ENDCOLLECTIVE ;  /* 0x000000000000791b */ /* 0x003fe20003800000 */
.L_x_10945:
[----:B------:R-:W-:Y:S01]  /*a8c0*/  HFMA2.MMA R135, -RZ, RZ, 0, 2.384185791015625e-07 ;  /* 0x00000004ff877435 */ /* 0x000fe200000001ff */
[----:B------:R-:W-:-:S05]  /*a8d0*/  MOV R0, R134 ;  /* 0x0000008600007202 */ /* 0x000fca0000000f00 */
[----:B------:R-:W-:-:S04]  /*a8e0*/  FADD.FTZ R129, R125, R0 ;  /* 0x000000007d817221 */ /* 0x000fc80000010000 */
[----:B------:R-:W-:-:S07]  /*a8f0*/  IMAD.MOV.U32 R136, RZ, RZ, R129 ;  /* 0x000000ffff887224 */ /* 0x000fce00078e0081 */
[----:B------:R-:W-:Y:S05]  /*a900*/  WARPSYNC.COLLECTIVE R133, `(.L_x_10946) ;  /* 0x0000000085087348 */ /* 0x000fea0003c00000 */
[----:B------:R0:W1:Y:S02]  /*a910*/  SHFL.BFLY P4, R134, R136, R135, R138 ;  /* 0x0c00008788867389 */ /* 0x000064000008008a */
[----:B01----:R-:W-:Y:S01]  /*a920*/  ENDCOLLECTIVE ;  /* 0x000000000000791b */ /* 0x003fe20003800000 */
.L_x_10946:
[----:B------:R-:W-:Y:S02]  /*a930*/  IMAD.MOV.U32 R135, RZ, RZ, 0x8 ;  /* 0x00000008ff877424 */ /* 0x000fe400078e00ff */
[----:B------:R-:W-:-:S04]  /*a940*/  IMAD.MOV.U32 R0, RZ, RZ, R134 ;  /* 0x000000ffff007224 */ /* 0x000fc800078e0086 */
[----:B------:R-:W-:-:S05]  /*a950*/  FADD.FTZ R130, R129, R0 ;  /* 0x0000000081827221 */ /* 0x000fca0000010000 */
[----:B------:R-:W-:-:S07]  /*a960*/  MOV R136, R130 ;  /* 0x0000008200887202 */ /* 0x000fce0000000f00 */
[----:B------:R-:W-:Y:S05]  /*a970*/  WARPSYNC.COLLECTIVE R133, `(.L_x_10947) ;  /* 0x0000000085087348 */ /* 0x000fea0003c00000 */
[----:B------:R0:W1:Y:S02]  /*a980*/  SHFL.BFLY P4, R134, R136, R135, R138 ;  /* 0x0c00008788867389 */ /* 0x000064000008008a */
[----:B01----:R-:W-:Y:S01]  /*a990*/  ENDCOLLECTIVE ;  /* 0x000000000000791b */ /* 0x003fe20003800000 */
.L_x_10947:
[----:B------:R-:W-:Y:S01]  /*a9a0*/  HFMA2.MMA R135, -RZ, RZ, 0, 9.5367431640625e-07 ;  /* 0x00000010ff877435 */ /* 0x000fe200000001ff */
[----:B------:R-:W-:-:S05]  /*a9b0*/  MOV R131, R134 ;  /* 0x0000008600837202 */ /* 0x000fca0000000f00 */
[----:B------:R-:W-:-:S04]  /*a9c0*/  FADD.FTZ R131, R130, R131 ;  /* 0x0000008382837221 */ /* 0x000fc80000010000 */
[----:B------:R-:W-:-:S07]  /*a9d0*/  IMAD.MOV.U32 R136, RZ, RZ, R131 ;  /* 0x000000ffff887224 */ /* 0x000fce00078e0083 */
[----:B------:R-:W-:Y:S05]  /*a9e0*/  WARPSYNC.COLLECTIVE R133, `(.L_x_10948) ;  /* 0x0000000085087348 */ /* 0x000fea0003c00000 */
[----:B------:R0:W1:Y:S02]  /*a9f0*/  SHFL.BFLY P4, R134, R136, R135, R138 ;  /* 0x0c00008788867389 */ /* 0x000064000008008a */
[----:B01----:R-:W-:Y:S01]  /*aa00*/  ENDCOLLECTIVE ;  /* 0x000000000000791b */ /* 0x003fe20003800000 */
.L_x_10948:
[----:B------:R-:W-:Y:S02]  /*aa10*/  IMAD.MOV.U32 R135, RZ, RZ, 0x1 ;  /* 0x00000001ff877424 */ /* 0x000fe400078e00ff */
[----:B------:R-:W-:-:S04]  /*aa20*/  IMAD.MOV.U32 R0, RZ, RZ, R134 ;  /* 0x000000ffff007224 */ /* 0x000fc800078e0086 */
        /* <DEDUP_REMOVED lines=55> */
.L_x_10949:
[----:B------:R-:W-:Y:S01]  /*ada0*/  HFMA2.MMA R135, -RZ, RZ, 0, 1.1920928955078125e-07 ;  /* 0x00000002ff877435 */ /* 0x000fe200000001ff */
[----:B------:R-:W-:-:S05]  /*adb0*/  MOV R111, R134 ;  /* 0x00000086006f7202 */ /* 0x000fca0000000f00 */
[----:B------:R-:W-:-:S04]  /*adc0*/  FADD.FTZ R111, R0, R111 ;  /* 0x0000006f006f7221 */ /* 0x000fc80000010000 */
[----:B------:R-:W-:-:S07]  /*add0*/  IMAD.MOV.U32 R136, RZ, RZ, R111 ;  /* 0x000000ffff887224 */ /* 0x000fce00078e006f */
[----:B------:R-:W-:Y:S05]  /*ade0*/  WARPSYNC.COLLECTIVE R133, `(.L_x_10950) ;  /* 0x0000000085087348 */ /* 0x000fea0003c00000 */
[----:B------:R0:W1:Y:S02]  /*adf0*/  SHFL.BFLY P4, R134, R136, R135, R138 ;  /* 0x0c00008788867389 */ /* 0x000064000008008a */
[----:B01----:R-:W-:Y:S01]  /*ae00*/  ENDCOLLECTIVE ;  /* 0x000000000000791b */ /* 0x003fe20003800000 */
.L_x_10950:
[----:B------:R-:W-:Y:S02]  /*ae10*/  IMAD.MOV.U32 R135, RZ, RZ, 0x4 ;  /* 0x00000004ff877424 */ /* 0x000fe400078e00ff */
[----:B------:R-:W-:-:S04]  /*ae20*/  IMAD.MOV.U32 R130, RZ, RZ, R134 ;  /* 0x000000ffff827224 */ /* 0x000fc800078e0086 */
[----:B------:R-:W-:-:S05]  /*ae30*/  FADD.FTZ R130, R111, R130 ;  /* 0x000000826f827221 */ /* 0x000fca0000010000 */
[----:B------:R-:W-:-:S07]  /*ae40*/  MOV R136, R130 ;  /* 0x0000008200887202 */ /* 0x000fce0000000f00 */
[----:B------:R-:W-:Y:S05]  /*ae50*/  WARPSYNC.COLLECTIVE R133, `(.L_x_10951) ;  /* 0x0000000085087348 */ /* 0x000fea0003c00000 */
[----:B------:R0:W1:Y:S02]  /*ae60*/  SHFL.BFLY P4, R134, R136, R135, R138 ;  /* 0x0c00008788867389 */ /* 0x000064000008008a */
[----:B01----:R-:W-:Y:S01]  /*ae70*/  ENDCOLLECTIVE ;  /* 0x000000000000791b */ /* 0x003fe20003800000 */
.L_x_10951:
[----:B------:R-:W-:Y:S01]  /*ae80*/  HFMA2.MMA R135, -RZ, RZ, 0, 4.76837158203125e-07 ;  /* 0x00000008ff877435 */ /* 0x000fe200000001ff */
[----:B------:R-:W-:-:S05]  /*ae90*/  MOV R125, R134 ;  /* 0x00000086007d7202 */ /* 0x000fca0000000f00 */
[----:B------:R-:W-:-:S04]  /*aea0*/  FADD.FTZ R125, R130, R125 ;  /* 0x0000007d827d7221 */ /* 0x000fc80000010000 */
[----:B------:R-:W-:-:S07]  /*aeb0*/  IMAD.MOV.U32 R136, RZ, RZ, R125 ;  /* 0x000000ffff887224 */ /* 0x000fce00078e007d */
[----:B------:R-:W-:Y:S05]  /*aec0*/  WARPSYNC.COLLECTIVE R133, `(.L_x_10952) ;  /* 0x0000000085087348 */ /* 0x000fea0003c00000 */
[----:B------:R0:W1:Y:S02]  /*aed0*/  SHFL.BFLY P4, R134, R136, R135, R138 ;  /* 0x0c00008788867389 */ /* 0x000064000008008a */
[----:B01----:R-:W-:Y:S01]  /*aee0*/  ENDCOLLECTIVE ;  /* 0x000000000000791b */ /* 0x003fe20003800000 */
.L_x_10952:
[----:B------:R-:W-:Y:S02]  /*aef0*/  IMAD.MOV.U32 R135, RZ, RZ, 0x10 ;  /* 0x00000010ff877424 */ /* 0x000fe400078e00ff */
[----:B------:R-:W-:-:S04]  /*af00*/  IMAD.MOV.U32 R132, RZ, RZ, R134 ;  /* 0x000000ffff847224 */ /* 0x000fc800078e0086 */
[----:B------:R-:W-:-:S05]  /*af10*/  FADD.FTZ R132, R125, R132 ;  /* 0x000000847d847221 */ /* 0x000fca0000010000 */
[----:B------:R-:W-:-:S07]  /*af20*/  MOV R136, R132 ;  /* 0x0000008400887202 */ /* 0x000fce0000000f00 */
[----:B------:R-:W-:Y:S05]  /*af30*/  WARPSYNC.COLLECTIVE R133, `(.L_x_10953) ;  /* 0x0000000085087348 */ /* 0x000fea0003c00000 */
[----:B------:R0:W1:Y:S02]  /*af40*/  SHFL.BFLY P4, R134, R136, R135, R138 ;  /* 0x0c00008788867389 */ /* 0x000064000008008a */
[----:B01----:R-:W-:Y:S01]  /*af50*/  ENDCOLLECTIVE ;  /* 0x000000000000791b */ /* 0x003fe20003800000 */
.L_x_10953:
[----:B------:R-:W-:Y:S01]  /*af60*/  MOV R129, R134 ;  /* 0x0000008600817202 */ /* 0x000fe20000000f00 */
[----:B------:R-:W-:Y:S06]  /*af70*/  BRA `(.L_x_10954) ;  /* 0xffffffec003c7947 */ /* 0x000fec000383ffff */
.L_x_10955:
        /* <DEDUP_REMOVED lines=16> */
.L_x_23284:


//--------------------- .text._ZN10layer_norm13ln_fwd_kernelINS_13Kernel_traitsIf13__nv_bfloat16fS2_fjLj3072ELj1ELj1ELj4ELj16ENS_18Kernel_traits_baseILj3072EfS2_fS2_fjLj128EEEEELb1ELb1ELb0ELb1EEEvNS_9FwdParamsE --------------------------
	.section	.text._ZN10layer_norm13ln_fwd_kernelINS_13Kernel_traitsIf13__nv_bfloat16fS2_fjLj3072ELj1ELj1ELj4ELj16ENS_18Kernel_traits_baseILj3072EfS2_fS2_fjLj128EEEEELb1ELb1ELb0ELb1EEEvNS_9FwdParamsE,"ax",@progbits
	.align	128
        .global         _ZN10layer_norm13ln_fwd_kernelINS_13Kernel_traitsIf13__nv_bfloat16fS2_fjLj3072ELj1ELj1ELj4ELj16ENS_18Kernel_traits_baseILj3072EfS2_fS2_fjLj128EEEEELb1ELb1ELb0ELb1EEEvNS_9FwdParamsE
        .type           _ZN10layer_norm13ln_fwd_kernelINS_13Kernel_traitsIf13__nv_bfloat16fS2_fjLj3072ELj1ELj1ELj4ELj16ENS_18Kernel_traits_baseILj3072EfS2_fS2_fjLj128EEEEELb1ELb1ELb0ELb1EEEvNS_9FwdParamsE,@function
        .size           _ZN10layer_norm13ln_fwd_kernelINS_13Kernel_traitsIf13__nv_bfloat16fS2_fjLj3072ELj1ELj1ELj4ELj16ENS_18Kernel_traits_baseILj3072EfS2_fS2_fjLj128EEEEELb1ELb1ELb0ELb1EEEvNS_9FwdParamsE,(.L_x_23285 - _ZN10layer_norm13ln_fwd_kernelINS_13Kernel_traitsIf13__nv_bfloat16fS2_fjLj3072ELj1ELj1ELj4ELj16ENS_18Kernel_traits_baseILj3072EfS2_fS2_fjLj128EEEEELb1ELb1ELb0ELb1EEEvNS_9FwdParamsE)
        .other          _ZN10layer_norm13ln_fwd_kernelINS_13Kernel_traitsIf13__nv_bfloat16fS2_fjLj3072ELj1ELj1ELj4ELj16ENS_18Kernel_traits_baseILj3072EfS2_fS2_fjLj128EEEEELb1ELb1ELb0ELb1EEEvNS_9FwdParamsE,@"STO_CUDA_ENTRY STV_DEFAULT"
_ZN10layer_norm13ln_fwd_kernelINS_13Kernel_traitsIf13__nv_bfloat16fS2_fjLj3072ELj1ELj1ELj4ELj16ENS_18Kernel_traits_baseILj3072EfS2_fS2_fjLj128EEEEELb1ELb1ELb0ELb1EEEvNS_9FwdParamsE:
.text._ZN10layer_norm13ln_fwd_kernelINS_13Kernel_traitsIf13__nv_bfloat16fS2_fjLj3072ELj1ELj1ELj4ELj16ENS_18Kernel_traits_baseILj3072EfS2_fS2_fjLj128EEEEELb1ELb1ELb0ELb1EEEvNS_9FwdParamsE:
        /* <DEDUP_REMOVED lines=25> */
[----:B------:R-:W-:Y:S02]  /*0190*/  IADD3 R28, P2, R0, UR10, RZ ;  /* 0x0000000a001c7c10 */ /* 0x000fe4000ff5e0ff */
        /* <DEDUP_REMOVED lines=8> */
[----:B------:R-:W-:-:S02]  /*0220*/  IADD3.X R29, RZ, UR11, RZ, P2, !PT ;  /* 0x0000000bff1d7c10 */ /* 0x000fc400097fe4ff */
        /* <DEDUP_REMOVED lines=50> */
[----:B------:R-:W-:Y:S02]  /*0550*/  LOP3.LUT R78, R7, UR29, R2, 0x96, !PT ;  /* 0x0000001d074e7c12 */ /* 0x000fe4000f8e9602 */
[----:B------:R-:W-:Y:S02]  /*0560*/  ISETP.NE.U32.AND P0, PT, RZ, UR10, PT ;  /* 0x0000000aff007c0c */ /* 0x000fe4000bf05070 */
[----:B------:R-:W-:Y:S01]  /*0570*/  LOP3.LUT R115, R9, UR28, R4, 0x96, !PT ;  /* 0x0000001c09737c12 */ /* 0x000fe2000f8e9604 */
[----:B------:R-:W-:Y:S01]  /*0580*/  UIADD3 UR30, UR6, -0xe443238, URZ ;  /* 0xf1bbcdc8061e7890 */ /* 0x000fe2000fffe03f */
[----:B------:R-:W-:Y:S01]  /*0590*/  ISETP.NE.AND.EX P0, PT, RZ, UR11, PT, P0 ;  /* 0x0000000bff007c0c */ /* 0x000fe2000bf05300 */
[----:B------:R-:W-:Y:S01]  /*05a0*/  UIADD3 UR31, UR7, -0x24c28bd8, URZ ;  /* 0xdb3d7428071f7890 */ /* 0x000fe2000fffe03f */
[----:B------:R-:W-:-:S04]  /*05b0*/  IMAD.HI.U32 R5, R78, -0x326172a9, RZ ;  /* 0xcd9e8d574e057827 */ /* 0x000fc800078e00ff */
[----:B------:R-:W-:Y:S01]  /*05c0*/  IMAD.HI.U32 R3, R115, -0x2daee0ad, RZ ;  /* 0xd2511f5373037827 */ /* 0x000fe200078e00ff */
[----:B------:R-:W-:Y:S02]  /*05d0*/  LOP3.LUT R79, R5, UR30, R8, 0x96, !PT ;  /* 0x0000001e054f7c12 */ /* 0x000fe4000f8e9608 */
[----:B------:R-:W-:Y:S02]  /*05e0*/  CS2R R8, SRZ ;  /* 0x0000000000087805 */ /* 0x000fe4000001ff00 */
[----:B------:R-:W-:Y:S02]  /*05f0*/  CS2R R4, SRZ ;  /* 0x0000000000047805 */ /* 0x000fe4000001ff00 */
[----:B------:R-:W-:Y:S02]  /*0600*/  LOP3.LUT R112, R3, UR31, R6, 0x96, !PT ;  /* 0x0000001f03707c12 */ /* 0x000fe4000f8e9606 */
[----:B------:R-:W-:Y:S01]  /*0610*/  CS2R R6, SRZ ;  /* 0x0000000000067805 */ /* 0x000fe2000001ff00 */
[----:B------:R0:W5:Y:S04]  /*0620*/  @P0 LDG.E.128 R20, desc[UR4][R28.64] ;  /* 0x000000041c140981 */ /* 0x000168000c1e1d00 */
[----:B------:R0:W5:Y:S04]  /*0630*/  @P0 LDG.E.128 R16, desc[UR4][R28.64+0x10] ;  /* 0x000010041c100981 */ /* 0x000168000c1e1d00 */
[----:B------:R0:W5:Y:S04]  /*0640*/  @P0 LDG.E.128 R12, desc[UR4][R28.64+0x1000] ;  /* 0x001000041c0c0981 */ /* 0x000168000c1e1d00 */
[----:B------:R0:W5:Y:S04]  /*0650*/  @P0 LDG.E.128 R8, desc[UR4][R28.64+0x1010] ;  /* 0x001010041c080981 */ /* 0x000168000c1e1d00 */
[----:B------:R0:W5:Y:S04]  /*0660*/  @P0 LDG.E.128 R4, desc[UR4][R28.64+0x2000] ;  /* 0x002000041c040981 */ /* 0x000168000c1e1d00 */
[----:B------:R0:W5:Y:S01]  /*0670*/  @P0 LDG.E.128 R24, desc[UR4][R28.64+0x2010] ;  /* 0x002010041c180981 */ /* 0x000162000c1e1d00 */
[----:B------:R-:W-:-:S02]  /*0680*/  IADD3 R2, P1, R0, UR12, RZ ;  /* 0x0000000c00027c10 */ /* 0x000fc4000ff3e0ff */
[C---:B------:R-:W-:Y:S02]  /*0690*/  LOP3.LUT R119, R118.reuse, 0x7f, RZ, 0xc0, !PT ;  /* 0x0000007f76777812 */ /* 0x040fe400078ec0ff */
[----:B------:R-:W-:Y:S01]  /*06a0*/  LEA.HI R118, R118, UR8, RZ, 0x19 ;  /* 0x0000000876767c11 */ /* 0x000fe2000f8fc8ff */
[----:B------:R-:W-:-:S03]  /*06b0*/  IMAD.X R3, RZ, RZ, UR13, P1 ;  /* 0x0000000dff037e24 */ /* 0x000fc600088e06ff */
[----:B------:R-:W-:Y:S02]  /*06c0*/  ISETP.GE.AND P1, PT, R118, UR9, PT ;  /* 0x0000000976007c0c */ /* 0x000fe4000bf26270 */
[----:B------:R-:W-:-:S04]  /*06d0*/  LEA R76, P3, R119, UR14, 0x5 ;  /* 0x0000000e774c7c11 */ /* 0x000fc8000f8628ff */
[----:B------:R-:W-:-:S07]  /*06e0*/  IADD3.X R77, RZ, UR15, RZ, P3, !PT ;  /* 0x0000000fff4d7c10 */ /* 0x000fce0009ffe4ff */
[----:B0-----:R-:W-:Y:S05]  /*06f0*/  @P1 EXIT ;  /* 0x000000000000194d */ /* 0x001fea0003800000 */
[----:B------:R-:W5:Y:S04]  /*0700*/  LDG.E.128 R52, desc[UR4][R76.64] ;  /* 0x000000044c347981 */ /* 0x000f68000c1e1d00 */
[----:B------:R-:W5:Y:S04]  /*0710*/  LDG.E.128 R56, desc[UR4][R76.64+0x10] ;  /* 0x000010044c387981 */ /* 0x000f68000c1e1d00 */
[----:B------:R-:W5:Y:S04]  /*0720*/  LDG.E.128 R60, desc[UR4][R76.64+0x1000] ;  /* 0x001000044c3c7981 */ /* 0x000f68000c1e1d00 */
[----:B------:R-:W5:Y:S04]  /*0730*/  LDG.E.128 R64, desc[UR4][R76.64+0x1010] ;  /* 0x001010044c407981 */ /* 0x000f68000c1e1d00 */
[----:B------:R-:W5:Y:S04]  /*0740*/  LDG.E.128 R68, desc[UR4][R76.64+0x2000] ;  /* 0x002000044c447981 */ /* 0x000f68000c1e1d00 */
[----:B------:R-:W5:Y:S01]  /*0750*/  LDG.E.128 R72, desc[UR4][R76.64+0x2010] ;  /* 0x002010044c487981 */ /* 0x000f62000c1e1d00 */
[----:B------:R-:W-:Y:S01]  /*0760*/  UIADD3 UR32, UR6, -0x700cb87f, URZ ;  /* 0x8ff3478106207890 */ /* 0x000fe2000fffe03f */
[----:B------:R-:W-:Y:S01]  /*0770*/  IMAD R0, R78, -0x326172a9, RZ ;  /* 0xcd9e8d574e007824 */ /* 0x000fe200078e02ff */
[----:B------:R-:W-:Y:S01]  /*0780*/  UIADD3 UR33, UR7, -0x695add53, URZ ;  /* 0x96a522ad07217890 */ /* 0x000fe2000fffe03f */
[----:B------:R-:W-:Y:S01]  /*0790*/  IMAD.HI.U32 R117, R112, -0x326172a9, RZ ;  /* 0xcd9e8d5770757827 */ /* 0x000fe200078e00ff */
[----:B------:R-:W5:Y:S01]  /*07a0*/  LDG.E.128 R28, desc[UR4][R2.64] ;  /* 0x00000004021c7981 */ /* 0x000f62000c1e1d00 */
[----:B------:R-:W-:-:S02]  /*07b0*/  ULDC.64 UR8, c[0x0][0x270] ;  /* 0x00009c0000087ab9 */ /* 0x000fc40000000a00 */
[----:B------:R-:W-:Y:S01]  /*07c0*/  IMAD R115, R115, -0x2daee0ad, RZ ;  /* 0xd2511f5373737824 */ /* 0x000fe200078e02ff */
[----:B------:R-:W5:Y:S01]  /*07d0*/  LDG.E.128 R32, desc[UR4][R2.64+0x10] ;  /* 0x0000100402207981 */ /* 0x000f62000c1e1d00 */
[----:B------:R-:W-:-:S03]  /*07e0*/  LOP3.LUT R117, R117, UR32, R0, 0x96, !PT ;  /* 0x0000002075757c12 */ /* 0x000fc6000f8e9600 */
[----:B------:R-:W5:Y:S04]  /*07f0*/  LDG.E.128 R36, desc[UR4][R2.64+0x1000] ;  /* 0x0010000402247981 */ /* 0x000f68000c1e1d00 */
[----:B------:R-:W5:Y:S04]  /*0800*/  LDG.E.128 R40, desc[UR4][R2.64+0x1010] ;  /* 0x0010100402287981 */ /* 0x000f68000c1e1d00 */
[----:B------:R-:W5:Y:S04]  /*0810*/  LDG.E.128 R44, desc[UR4][R2.64+0x2000] ;  /* 0x00200004022c7981 */ /* 0x000f68000c1e1d00 */
[----:B------:R0:W5:Y:S01]  /*0820*/  LDG.E.128 R48, desc[UR4][R2.64+0x2010] ;  /* 0x0020100402307981 */ /* 0x000162000c1e1d00 */
[----:B------:R-:W-:Y:S01]  /*0830*/  HFMA2.MMA R0, -RZ, RZ, 0, 5.9604644775390625e-08 ;  /* 0x00000001ff007435 */ /* 0x000fe200000001ff */
[----:B------:R-:W-:Y:S01]  /*0840*/  UISETP.NE.U32.AND UP0, UPT, UR8, URZ, UPT ;  /* 0x0000003f0800728c */ /* 0x000fe2000bf05070 */
[----:B------:R-:W-:Y:S01]  /*0850*/  LOP3.LUT R120, R120, 0x3, RZ, 0xc0, !PT ;  /* 0x0000000378787812 */ /* 0x000fe200078ec0ff */
[----:B------:R-:W-:Y:S01]  /*0860*/  IMAD R112, R112, -0x326172a9, RZ ;  /* 0xcd9e8d5770707824 */ /* 0x000fe200078e02ff */
[----:B------:R-:W-:Y:S01]  /*0870*/  ULDC.U8 UR8, c[0x0][0x2a0] ;  /* 0x0000a80000087ab9 */ /* 0x000fe20000000000 */
[----:B------:R-:W-:Y:S01]  /*0880*/  IMAD.MOV.U32 R110, RZ, RZ, RZ ;  /* 0x000000ffff6e7224 */ /* 0x000fe200078e00ff */
[----:B------:R-:W-:Y:S01]  /*0890*/  ULDC UR10, c[0x0][0x218] ;  /* 0x00008600000a7ab9 */ /* 0x000fe20000000800 */
[----:B------:R-:W-:Y:S01]  /*08a0*/  ULDC UR11, c[0x0][0x290] ;  /* 0x0000a400000b7ab9 */ /* 0x000fe20000000800 */
[----:B------:R-:W-:Y:S01]  /*08b0*/  ULDC.64 UR12, c[0x0][0x2b8] ;  /* 0x0000ae00000c7ab9 */ /* 0x000fe20000000a00 */
[----:B0-----:R-:W-:Y:S01]  /*08c0*/  IMAD.WIDE.U32 R2, R79, -0x2daee0ad, RZ ;  /* 0xd2511f534f027825 */ /* 0x001fe200078e00ff */
[----:B------:R-:W-:Y:S01]  /*08d0*/  UISETP.NE.AND.EX UP0, UPT, UR9, URZ, UPT, UP0 ;  /* 0x0000003f0900728c */ /* 0x000fe2000bf05300 */
[----:B------:R-:W-:-:S02]  /*08e0*/  ULDC.64 UR14, c[0x0][0x210] ;  /* 0x00008400000e7ab9 */ /* 0x000fc40000000a00 */
[----:B------:R-:W-:Y:S01]  /*08f0*/  IMAD.MOV.U32 R116, RZ, RZ, R2 ;  /* 0x000000ffff747224 */ /* 0x000fe200078e0002 */
[----:B------:R-:W-:Y:S01]  /*0900*/  LOP3.LUT R115, R3, UR33, R115, 0x96, !PT ;  /* 0x0000002103737c12 */ /* 0x000fe2000f8e9673 */
[----:B------:R-:W-:-:S11]  /*0910*/  UISETP.NE.AND UP1, UPT, UR8, URZ, UPT ;  /* 0x0000003f0800728c */ /* 0x000fd6000bf25270 */
.L_x_11125:
        /* <DEDUP_REMOVED lines=8> */
[----:B------:R-:W-:-:S04]  /*09a0*/  LEA.HI R86, R3, R2, RZ, 0x3 ;  /* 0x0000000203567211 */ /* 0x000fc800078f18ff */
[----:B------:R-:W-:Y:S01]  /*09b0*/  LEA.HI.SX32 R121, R86, R119, 0x1d ;  /* 0x0000007756797211 */ /* 0x000fe200078feaff */
[----:B------:R-:W-:-:S06]  /*09c0*/  @P0 IMAD.WIDE R2, R118, R87, UR8 ;  /* 0x0000000876020e25 */ /* 0x000fcc000f8e0257 */
        /* <DEDUP_REMOVED lines=24> */
.L_x_10957:
[----:B------:R-:W-:-:S07]  /*0b50*/  IMAD.MOV.U32 R96, RZ, RZ, R112 ;  /* 0x000000ffff607224 */ /* 0x000fce00078e0070 */
.L_x_10958:
[----:B------:R-:W-:Y:S05]  /*0b60*/  BSYNC B0 ;  /* 0x0000000000007941 */ /* 0x000fea0003800000 */
.L_x_10956:
        /* <DEDUP_REMOVED lines=16> */
.L_x_10962:
[----:B------:R-:W-:Y:S05]  /*0c70*/  BSYNC B1 ;  /* 0x0000000000017941 */ /* 0x000fea0003800000 */
.L_x_10961:
        /* <DEDUP_REMOVED lines=44> */
.L_x_10960:
[----:B------:R-:W-:Y:S05]  /*0f40*/  BSYNC B0 ;  /* 0x0000000000007941 */ /* 0x000fea0003800000 */
.L_x_10959:
[----:B------:R-:W0:Y:S01]  /*0f50*/  LDC R126, c[0x0][0x298] ;  /* 0x0000a600ff7e7b82 */ /* 0x000e220000000800 */
[----:B------:R-:W-:Y:S01]  /*0f60*/  HFMA2.MMA R122, -RZ, RZ, 0.1171875, 0 ;  /* 0x2f800000ff7a7435 */ /* 0x000fe200000001ff */
[----:B------:R-:W-:Y:S01]  /*0f70*/  I2FP.F32.U32 R3, R96 ;  /* 0x0000006000037245 */ /* 0x000fe20000201000 */
[----:B-----5:R-:W-:Y:S01]  /*0f80*/  IMAD.U32 R2, R88, 0x10000, RZ ;  /* 0x0001000058027824 */ /* 0x020fe200078e00ff */
[----:B------:R-:W-:Y:S01]  /*0f90*/  ISETP.NE.U32.AND P0, PT, R94, RZ, PT ;  /* 0x000000ff5e00720c */ /* 0x000fe20003f05070 */
[----:B------:R-:W-:Y:S01]  /*0fa0*/  BSSY B0, `(.L_x_10963) ;  /* 0x0000018000007945 */ /* 0x000fe20003800000 */
[----:B------:R-:W-:Y:S01]  /*0fb0*/  PRMT R88, R88, 0x7632, R88 ;  /* 0x0000763258587816 */ /* 0x000fe20000000058 */
[----:B------:R-:W-:Y:S01]  /*0fc0*/  FMUL.FTZ R85, R2, R127 ;  /* 0x0000007f02557220 */ /* 0x000fe20000410000 */
[----:B------:R-:W1:Y:S01]  /*0fd0*/  LDC R124, c[0x0][0x294] ;  /* 0x0000a500ff7c7b82 */ /* 0x000e620000000800 */
[----:B------:R-:W-:Y:S02]  /*0fe0*/  ISETP.NE.AND.EX P0, PT, R95, RZ, PT, P0 ;  /* 0x000000ff5f00720c */ /* 0x000fe40003f05300 */
[----:B------:R-:W-:Y:S01]  /*0ff0*/  FFMA.FTZ R3, R3, R122, 1.1641532182693481445e-10 ;  /* 0x2f00000003037423 */ /* 0x000fe2000001007a */
[----:B------:R-:W-:Y:S01]  /*1000*/  IADD3 R92, R86, 0x1, RZ ;  /* 0x00000001565c7810 */ /* 0x000fe20007ffe0ff */
[----:B0-----:R-:W-:-:S03]  /*1010*/  FMUL.FTZ R85, R85, R126 ;  /* 0x0000007e55557220 */ /* 0x001fc60000410000 */
        /* <DEDUP_REMOVED lines=15> */
.L_x_10964:
[----:B------:R-:W-:-:S07]  /*1110*/  MOV R2, R112 ;  /* 0x0000007000027202 */ /* 0x000fce0000000f00 */
.L_x_10965:
[----:B------:R-:W-:Y:S05]  /*1120*/  BSYNC B0 ;  /* 0x0000000000007941 */ /* 0x000fea0003800000 */
.L_x_10963:
        /* <DEDUP_REMOVED lines=16> */
.L_x_10969:
[----:B------:R-:W-:Y:S05]  /*1230*/  BSYNC B1 ;  /* 0x0000000000017941 */ /* 0x000fea0003800000 */
.L_x_10968:
        /* <DEDUP_REMOVED lines=44> */
.L_x_10967:
[----:B------:R-:W-:Y:S05]  /*1500*/  BSYNC B0 ;  /* 0x0000000000007941 */ /* 0x000fea0003800000 */
.L_x_10966:
[----:B------:R-:W-:Y:S01]  /*1510*/  I2FP.F32.U32 R85, R2 ;  /* 0x0000000200557245 */ /* 0x000fe20000201000 */
[----:B------:R-:W-:Y:S01]  /*1520*/  IMAD.U32 R88, R88, 0x10000, RZ ;  /* 0x0001000058587824 */ /* 0x000fe200078e00ff */
[----:B------:R-:W-:Y:S03]  /*1530*/  BSSY B0, `(.L_x_10970) ;  /* 0x0000015000007945 */ /* 0x000fe60003800000 */
        /* <DEDUP_REMOVED lines=19> */
.L_x_10971:
[----:B------:R-:W-:-:S07]  /*1670*/  MOV R2, R112 ;  /* 0x0000007000027202 */ /* 0x000fce0000000f00 */
.L_x_10972:
[----:B------:R-:W-:Y:S05]  /*1680*/  BSYNC B0 ;  /* 0x0000000000007941 */ /* 0x000fea0003800000 */
.L_x_10970:
        /* <DEDUP_REMOVED lines=16> */
.L_x_10976:
[----:B------:R-:W-:Y:S05]  /*1790*/  BSYNC B1 ;  /* 0x0000000000017941 */ /* 0x000fea0003800000 */
.L_x_10975:
        /* <DEDUP_REMOVED lines=44> */
.L_x_10974:
[----:B------:R-:W-:Y:S05]  /*1a60*/  BSYNC B0 ;  /* 0x0000000000007941 */ /* 0x000fea0003800000 */
.L_x_10973:
[----:B------:R-:W-:Y:S01]  /*1a70*/  I2FP.F32.U32 R87, R2 ;  /* 0x0000000200577245 */ /* 0x000fe20000201000 */
[C---:B------:R-:W-:Y:S01]  /*1a80*/  IMAD.U32 R2, R89.reuse, 0x10000, RZ ;  /* 0x0001000059027824 */ /* 0x040fe200078e00ff */
        /* <DEDUP_REMOVED lines=21> */
.L_x_10978:
[----:B------:R-:W-:-:S07]  /*1be0*/  MOV R2, R112 ;  /* 0x0000007000027202 */ /* 0x000fce0000000f00 */
.L_x_10979:
[----:B------:R-:W-:Y:S05]  /*1bf0*/  BSYNC B0 ;  /* 0x0000000000007941 */ /* 0x000fea0003800000 */
.L_x_10977:
        /* <DEDUP_REMOVED lines=16> */
.L_x_10983:
[----:B------:R-:W-:Y:S05]  /*1d00*/  BSYNC B1 ;  /* 0x0000000000017941 */ /* 0x000fea0003800000 */
.L_x_10982:
        /* <DEDUP_REMOVED lines=44> */
.L_x_10981:
[----:B------:R-:W-:Y:S05]  /*1fd0*/  BSYNC B0 ;  /* 0x0000000000007941 */ /* 0x000fea0003800000 */
.L_x_10980:
        /* <DEDUP_REMOVED lines=21> */
.L_x_10985:
[----:B------:R-:W-:-:S07]  /*2130*/  MOV R2, R112 ;  /* 0x0000007000027202 */ /* 0x000fce0000000f00 */
.L_x_10986:
[----:B------:R-:W-:Y:S05]  /*2140*/  BSYNC B0 ;  /* 0x0000000000007941 */ /* 0x000fea0003800000 */
.L_x_10984:
        /* <DEDUP_REMOVED lines=16> */
.L_x_10990:
[----:B------:R-:W-:Y:S05]  /*2250*/  BSYNC B1 ;  /* 0x0000000000017941 */ /* 0x000fea0003800000 */
.L_x_10989:
        /* <DEDUP_REMOVED lines=44> */
.L_x_10988:
[----:B------:R-:W-:Y:S05]  /*2520*/  BSYNC B0 ;  /* 0x0000000000007941 */ /* 0x000fea0003800000 */
.L_x_10987:
        /* <DEDUP_REMOVED lines=22> */
.L_x_10992:
[----:B------:R-:W-:-:S07]  /*2690*/  MOV R2, R112 ;  /* 0x0000007000027202 */ /* 0x000fce0000000f00 */
.L_x_10993:
[----:B------:R-:W-:Y:S05]  /*26a0*/  BSYNC B0 ;  /* 0x0000000000007941 */ /* 0x000fea0003800000 */
.L_x_10991:
        /* <DEDUP_REMOVED lines=16> */
.L_x_10997:
[----:B------:R-:W-:Y:S05]  /*27b0*/  BSYNC B1 ;  /* 0x0000000000017941 */ /* 0x000fea0003800000 */
.L_x_10996:
        /* <DEDUP_REMOVED lines=44> */
.L_x_10995:
[----:B------:R-:W-:Y:S05]  /*2a80*/  BSYNC B0 ;  /* 0x0000000000007941 */ /* 0x000fea0003800000 */
.L_x_10994:
        /* <DEDUP_REMOVED lines=21> */
.L_x_10999:
[----:B------:R-:W-:-:S07]  /*2be0*/  MOV R2, R112 ;  /* 0x0000007000027202 */ /* 0x000fce0000000f00 */
.L_x_11000:
[----:B------:R-:W-:Y:S05]  /*2bf0*/  BSYNC B0 ;  /* 0x0000000000007941 */ /* 0x000fea0003800000 */
.L_x_10998:
        /* <DEDUP_REMOVED lines=16> */
.L_x_11004:
[----:B------:R-:W-:Y:S05]  /*2d00*/  BSYNC B1 ;  /* 0x0000000000017941 */ /* 0x000fea0003800000 */
.L_x_11003:
        /* <DEDUP_REMOVED lines=44> */
.L_x_11002:
[----:B------:R-:W-:Y:S05]  /*2fd0*/  BSYNC B0 ;  /* 0x0000000000007941 */ /* 0x000fea0003800000 */
.L_x_11001:
        /* <DEDUP_REMOVED lines=22> */
.L_x_11006:
[----:B------:R-:W-:-:S07]  /*3140*/  MOV R2, R112 ;  /* 0x0000007000027202 */ /* 0x000fce0000000f00 */
.L_x_11007:
[----:B------:R-:W-:Y:S05]  /*3150*/  BSYNC B0 ;  /* 0x0000000000007941 */ /* 0x000fea0003800000 */
.L_x_11005:
        /* <DEDUP_REMOVED lines=18> */
.L_x_11011:
[----:B------:R-:W-:Y:S05]  /*3280*/  BSYNC B1 ;  /* 0x0000000000017941 */ /* 0x000fea0003800000 */
.L_x_11010:
        /* <DEDUP_REMOVED lines=44> */
.L_x_11009:
[----:B------:R-:W-:Y:S05]  /*3550*/  BSYNC B0 ;  /* 0x0000000000007941 */ /* 0x000fea0003800000 */
.L_x_11008:
[----:B------:R-:W-:Y:S01]  /*3560*/  ISETP.NE.AND P6, PT, R3, RZ, PT ;  /* 0x000000ff0300720c */ /* 0x000fe20003fc5270 */
[----:B------:R-:W-:Y:S01]  /*3570*/  IMAD.U32 R94, R91, 0x10000, RZ ;  /* 0x000100005b5e7824 */ /* 0x000fe200078e00ff */
[----:B------:R-:W-:Y:S01]  /*3580*/  I2FP.F32.U32 R3, R2 ;  /* 0x0000000200037245 */ /* 0x000fe20000201000 */
[----:B------:R-:W0:Y:S01]  /*3590*/  LDC.64 R108, c[0x0][0x238] ;  /* 0x00008e00ff6c7b82 */ /* 0x000e220000000a00 */
[----:B------:R-:W-:Y:S02]  /*35a0*/  SEL R107, RZ, 0x10000, P5 ;  /* 0x00010000ff6b7807 */ /* 0x000fe40002800000 */
[----:B------:R-:W-:Y:S01]  /*35b0*/  SEL R95, RZ, 0x1, P2 ;  /* 0x00000001ff5f7807 */ /* 0x000fe20001000000 */
[----:B------:R-:W-:Y:S01]  /*35c0*/  FFMA.FTZ R91, R3, R122, 1.1641532182693481445e-10 ;  /* 0x2f000000035b7423 */ /* 0x000fe2000001007a */
[----:B------:R-:W-:Y:S02]  /*35d0*/  ISETP.NE.AND P5, PT, R102, RZ, PT ;  /* 0x000000ff6600720c */ /* 0x000fe40003fa5270 */
[----:B------:R-:W-:Y:S01]  /*35e0*/  ISETP.NE.AND P2, PT, R103, RZ, PT ;  /* 0x000000ff6700720c */ /* 0x000fe20003f45270 */
[----:B------:R-:W1:Y:S01]  /*35f0*/  LDC.64 R2, c[0x0][0x240] ;  /* 0x00009000ff027b82 */ /* 0x000e620000000a00 */
[----:B------:R-:W-:-:S02]  /*3600*/  SEL R98, RZ, 0x1, P5 ;  /* 0x00000001ff627807 */ /* 0x000fc40002800000 */
[----:B------:R-:W-:Y:S02]  /*3610*/  SEL R96, RZ, 0x1, P2 ;  /* 0x00000001ff607807 */ /* 0x000fe40001000000 */
[----:B------:R-:W-:Y:S01]  /*3620*/  FSETP.GTU.FTZ.AND P2, PT, R91, R124, PT ;  /* 0x0000007c5b00720b */ /* 0x000fe20003f5c000 */
[----:B------:R-:W-:Y:S01]  /*3630*/  FMUL.FTZ R91, R94, R127 ;  /* 0x0000007f5e5b7220 */ /* 0x000fe20000410000 */
[----:B------:R-:W-:Y:S01]  /*3640*/  IMAD.WIDE.U32 R94, R95, 0x1000000, RZ ;  /* 0x010000005f5e7825 */ /* 0x000fe200078e00ff */
[----:B------:R-:W2:Y:S01]  /*3650*/  @P1 LDC.64 R92, c[0x0][0x230] ;  /* 0x00008c00ff5c1b82 */ /* 0x000ea20000000a00 */
[----:B------:R-:W-:Y:S02]  /*3660*/  SEL R102, RZ, 0x100, P4 ;  /* 0x00000100ff667807 */ /* 0x000fe40002000000 */
[----:B------:R-:W-:Y:S01]  /*3670*/  FMUL.FTZ R91, R91, R126 ;  /* 0x0000007e5b5b7220 */ /* 0x000fe20000410000 */
[----:B------:R-:W-:Y:S01]  /*3680*/  IMAD.WIDE.U32 R96, R96, 0x10000, RZ ;  /* 0x0001000060607825 */ /* 0x000fe200078e00ff */
[----:B------:R-:W-:-:S02]  /*3690*/  SEL R103, RZ, 0x1000000, P2 ;  /* 0x01000000ff677807 */ /* 0x000fc40001000000 */
[----:B------:R-:W-:Y:S01]  /*36a0*/  SEL R105, RZ, 0x1, P6 ;  /* 0x00000001ff697807 */ /* 0x000fe20003000000 */
[----:B------:R-:W-:Y:S01]  /*36b0*/  IMAD.WIDE.U32 R98, R98, 0x100, RZ ;  /* 0x0000010062627825 */ /* 0x000fe200078e00ff */
[----:B------:R-:W-:Y:S02]  /*36c0*/  IADD3 R125, R121, 0x80, RZ ;  /* 0x00000080797d7810 */ /* 0x000fe40007ffe0ff */
[----:B------:R-:W-:Y:S02]  /*36d0*/  LOP3.LUT R104, R98, R94, R96, 0xfe, !PT ;  /* 0x0000005e62687212 */ /* 0x000fe400078efe60 */
[----:B------:R-:W-:Y:S02]  /*36e0*/  FSEL R94, R91, RZ, !P2 ;  /* 0x000000ff5b5e7208 */ /* 0x000fe40005000000 */
[----:B------:R-:W-:Y:S02]  /*36f0*/  LOP3.LUT R96, R102, R103, R107, 0xfe, !PT ;  /* 0x0000006766607212 */ /* 0x000fe400078efe6b */
[----:B------:R-:W-:Y:S01]  /*3700*/  SEL R103, RZ, 0x1, P3 ;  /* 0x00000001ff677807 */ /* 0x000fe20001800000 */
[----:B------:R-:W-:Y:S01]  /*3710*/  FMUL.FTZ R91, R59, R94 ;  /* 0x0000005e3b5b7220 */ /* 0x000fe20000410000 */
[----:B------:R-:W-:-:S02]  /*3720*/  LOP3.LUT R104, R104, R105, RZ, 0xfc, !PT ;  /* 0x0000006968687212 */ /* 0x000fc400078efcff */
[----:B------:R-:W-:Y:S01]  /*3730*/  LOP3.LUT R103, R95, R96, R103, 0xfe, !PT ;  /* 0x000000605f677212 */ /* 0x000fe200078efe67 */
[----:B0-----:R-:W-:-:S04]  /*3740*/  IMAD.WIDE.U32 R94, R121, 0x20, R108 ;  /* 0x00000020795e7825 */ /* 0x001fc800078e006c */
[----:B------:R-:W-:Y:S01]  /*3750*/  @P0 FADD.FTZ R91, R83, R91 ;  /* 0x0000005b535b0221 */ /* 0x000fe20000010000 */
[----:B------:R-:W-:Y:S01]  /*3760*/  LOP3.LUT R105, R99, R103, R97, 0xfe, !PT ;  /* 0x0000006763697212 */ /* 0x000fe200078efe61 */
[----:B-1----:R-:W-:Y:S01]  /*3770*/  IMAD.WIDE.U32 R102, R121, 0x8, R2 ;  /* 0x0000000879667825 */ /* 0x002fe200078e0002 */
[----:B------:R0:W-:Y:S03]  /*3780*/  STG.E.128 desc[UR4][R94.64], R84 ;  /* 0x000000545e007986 */ /* 0x0001e6000c101d04 */
[C---:B------:R-:W-:Y:S01]  /*3790*/  IMAD.WIDE.U32 R96, R125.reuse, 0x10, R100 ;  /* 0x000000107d607825 */ /* 0x040fe200078e0064 */
[----:B------:R0:W-:Y:S03]  /*37a0*/  STG.E.128 desc[UR4][R94.64+0x10], R88 ;  /* 0x000010585e007986 */ /* 0x0001e6000c101d04 */
[----:B--2---:R-:W-:Y:S01]  /*37b0*/  @P1 IMAD.WIDE.U32 R92, R125, 0x20, R92 ;  /* 0x000000207d5c1825 */ /* 0x004fe200078e005c */
        /* <DEDUP_REMOVED lines=16> */
.L_x_11013:
[----:B------:R-:W-:-:S07]  /*38c0*/  IMAD.MOV.U32 R92, RZ, RZ, R112 ;  /* 0x000000ffff5c7224 */ /* 0x000fce00078e0070 */
.L_x_11014:
[----:B------:R-:W-:Y:S05]  /*38d0*/  BSYNC B0 ;  /* 0x0000000000007941 */ /* 0x000fea0003800000 */
.L_x_11012:
        /* <DEDUP_REMOVED lines=16> */
.L_x_11018:
[----:B------:R-:W-:Y:S05]  /*39e0*/  BSYNC B1 ;  /* 0x0000000000017941 */ /* 0x000fea0003800000 */
.L_x_11017:
        /* <DEDUP_REMOVED lines=44> */
.L_x_11016:
[----:B------:R-:W-:Y:S05]  /*3cb0*/  BSYNC B0 ;  /* 0x0000000000007941 */ /* 0x000fea0003800000 */
.L_x_11015:
[----:B------:R-:W-:Y:S01]  /*3cc0*/  I2FP.F32.U32 R93, R92 ;  /* 0x0000005c005d7245 */ /* 0x000fe20000201000 */
[----:B------:R-:W-:Y:S01]  /*3cd0*/  BSSY B0, `(.L_x_11019) ;  /* 0x0000017000007945 */ /* 0x000fe20003800000 */
[----:B-----5:R-:W-:Y:S01]  /*3ce0*/  SHF.L.U32 R92, R96, 0x10, RZ ;  /* 0x00000010605c7819 */ /* 0x020fe200000006ff */
[----:B------:R-:W-:Y:S01]  /*3cf0*/  VIADD R102, R106, 0x1 ;  /* 0x000000016a667836 */ /* 0x000fe20000000000 */
[----:B------:R-:W-:Y:S01]  /*3d00*/  PRMT R96, R96, 0x7632, R96 ;  /* 0x0000763260607816 */ /* 0x000fe20000000060 */
        /* <DEDUP_REMOVED lines=18> */
.L_x_11020:
[----:B------:R-:W-:-:S07]  /*3e30*/  IMAD.MOV.U32 R93, RZ, RZ, R112 ;  /* 0x000000ffff5d7224 */ /* 0x000fce00078e0070 */
.L_x_11021:
[----:B------:R-:W-:Y:S05]  /*3e40*/  BSYNC B0 ;  /* 0x0000000000007941 */ /* 0x000fea0003800000 */
.L_x_11019:
        /* <DEDUP_REMOVED lines=16> */
.L_x_11025:
[----:B------:R-:W-:Y:S05]  /*3f50*/  BSYNC B1 ;  /* 0x0000000000017941 */ /* 0x000fea0003800000 */
.L_x_11024:
        /* <DEDUP_REMOVED lines=44> */
.L_x_11023:
[----:B------:R-:W-:Y:S05]  /*4220*/  BSYNC B0 ;  /* 0x0000000000007941 */ /* 0x000fea0003800000 */
.L_x_11022:
[----:B------:R-:W-:Y:S01]  /*4230*/  I2FP.F32.U32 R93, R93 ;  /* 0x0000005d005d7245 */ /* 0x000fe20000201000 */
[----:B------:R-:W-:Y:S01]  /*4240*/  BSSY B0, `(.L_x_11026) ;  /* 0x0000016000007945 */ /* 0x000fe20003800000 */
[----:B------:R-:W-:-:S03]  /*4250*/  SHF.L.U32 R96, R96, 0x10, RZ ;  /* 0x0000001060607819 */ /* 0x000fc600000006ff */
[----:B------:R-:W-:Y:S02]  /*4260*/  FFMA.FTZ R93, R93, R122, 1.1641532182693481445e-10 ;  /* 0x2f0000005d5d7423 */ /* 0x000fe4000001007a */
[----:B------:R-:W-:Y:S01]  /*4270*/  FMUL.FTZ R95, R96, R127 ;  /* 0x0000007f605f7220 */ /* 0x000fe20000410000 */
[----:B------:R-:W-:Y:S02]  /*4280*/  VIADD R96, R102, 0x1 ;  /* 0x0000000166607836 */ /* 0x000fe40000000000 */
        /* <DEDUP_REMOVED lines=16> */
.L_x_11027:
[----:B------:R-:W-:-:S07]  /*4390*/  IMAD.MOV.U32 R94, RZ, RZ, R112 ;  /* 0x000000ffff5e7224 */ /* 0x000fce00078e0070 */
.L_x_11028:
[----:B------:R-:W-:Y:S05]  /*43a0*/  BSYNC B0 ;  /* 0x0000000000007941 */ /* 0x000fea0003800000 */
.L_x_11026:
        /* <DEDUP_REMOVED lines=16> */
.L_x_11032:
[----:B------:R-:W-:Y:S05]  /*44b0*/  BSYNC B1 ;  /* 0x0000000000017941 */ /* 0x000fea0003800000 */
.L_x_11031:
        /* <DEDUP_REMOVED lines=44> */
.L_x_11030:
[----:B------:R-:W-:Y:S05]  /*4780*/  BSYNC B0 ;  /* 0x0000000000007941 */ /* 0x000fea0003800000 */
.L_x_11029:
[----:B------:R-:W-:Y:S01]  /*4790*/  I2FP.F32.U32 R95, R94 ;  /* 0x0000005e005f7245 */ /* 0x000fe20000201000 */
[----:B------:R-:W-:Y:S01]  /*47a0*/  BSSY B0, `(.L_x_11033) ;  /* 0x0000017000007945 */ /* 0x000fe20003800000 */
[C---:B------:R-:W-:Y:S01]  /*47b0*/  SHF.L.U32 R94, R97.reuse, 0x10, RZ ;  /* 0x00000010615e7819 */ /* 0x040fe200000006ff */
        /* <DEDUP_REMOVED lines=20> */
.L_x_11034:
[----:B------:R-:W-:-:S07]  /*4900*/  IMAD.MOV.U32 R95, RZ, RZ, R112 ;  /* 0x000000ffff5f7224 */ /* 0x000fce00078e0070 */
.L_x_11035:
[----:B------:R-:W-:Y:S05]  /*4910*/  BSYNC B0 ;  /* 0x0000000000007941 */ /* 0x000fea0003800000 */
.L_x_11033:
        /* <DEDUP_REMOVED lines=16> */
.L_x_11039:
[----:B------:R-:W-:Y:S05]  /*4a20*/  BSYNC B1 ;  /* 0x0000000000017941 */ /* 0x000fea0003800000 */
.L_x_11038:
        /* <DEDUP_REMOVED lines=44> */
.L_x_11037:
[----:B------:R-:W-:Y:S05]  /*4cf0*/  BSYNC B0 ;  /* 0x0000000000007941 */ /* 0x000fea0003800000 */
.L_x_11036:
        /* <DEDUP_REMOVED lines=21> */
.L_x_11041:
[----:B------:R-:W-:-:S07]  /*4e50*/  IMAD.MOV.U32 R96, RZ, RZ, R112 ;  /* 0x000000ffff607224 */ /* 0x000fce00078e0070 */
.L_x_11042:
[----:B------:R-:W-:Y:S05]  /*4e60*/  BSYNC B0 ;  /* 0x0000000000007941 */ /* 0x000fea0003800000 */
.L_x_11040:
        /* <DEDUP_REMOVED lines=16> */
.L_x_11046:
[----:B------:R-:W-:Y:S05]  /*4f70*/  BSYNC B1 ;  /* 0x0000000000017941 */ /* 0x000fea0003800000 */
.L_x_11045:
        /* <DEDUP_REMOVED lines=44> */
.L_x_11044:
[----:B------:R-:W-:Y:S05]  /*5240*/  BSYNC B0 ;  /* 0x0000000000007941 */ /* 0x000fea0003800000 */
.L_x_11043:
        /* <DEDUP_REMOVED lines=22> */
.L_x_11048:
[----:B------:R-:W-:-:S07]  /*53b0*/  IMAD.MOV.U32 R97, RZ, RZ, R112 ;  /* 0x000000ffff617224 */ /* 0x000fce00078e0070 */
.L_x_11049:
[----:B------:R-:W-:Y:S05]  /*53c0*/  BSYNC B0 ;  /* 0x0000000000007941 */ /* 0x000fea0003800000 */
.L_x_11047:
        /* <DEDUP_REMOVED lines=16> */
.L_x_11053:
[----:B------:R-:W-:Y:S05]  /*54d0*/  BSYNC B1 ;  /* 0x0000000000017941 */ /* 0x000fea0003800000 */
.L_x_11052:
        /* <DEDUP_REMOVED lines=44> */
.L_x_11051:
[----:B------:R-:W-:Y:S05]  /*57a0*/  BSYNC B0 ;  /* 0x0000000000007941 */ /* 0x000fea0003800000 */
.L_x_11050:
        /* <DEDUP_REMOVED lines=21> */
.L_x_11055:
[----:B------:R-:W-:-:S07]  /*5900*/  IMAD.MOV.U32 R98, RZ, RZ, R112 ;  /* 0x000000ffff627224 */ /* 0x000fce00078e0070 */
.L_x_11056:
[----:B------:R-:W-:Y:S05]  /*5910*/  BSYNC B0 ;  /* 0x0000000000007941 */ /* 0x000fea0003800000 */
.L_x_11054:
        /* <DEDUP_REMOVED lines=16> */
.L_x_11060:
[----:B------:R-:W-:Y:S05]  /*5a20*/  BSYNC B1 ;  /* 0x0000000000017941 */ /* 0x000fea0003800000 */
.L_x_11059:
        /* <DEDUP_REMOVED lines=44> */
.L_x_11058:
[----:B------:R-:W-:Y:S05]  /*5cf0*/  BSYNC B0 ;  /* 0x0000000000007941 */ /* 0x000fea0003800000 */
.L_x_11057:
        /* <DEDUP_REMOVED lines=22> */
.L_x_11062:
[----:B------:R-:W-:-:S07]  /*5e60*/  IMAD.MOV.U32 R102, RZ, RZ, R112 ;  /* 0x000000ffff667224 */ /* 0x000fce00078e0070 */
.L_x_11063:
[----:B------:R-:W-:Y:S05]  /*5e70*/  BSYNC B0 ;  /* 0x0000000000007941 */ /* 0x000fea0003800000 */
.L_x_11061:
        /* <DEDUP_REMOVED lines=18> */
.L_x_11067:
[----:B------:R-:W-:Y:S05]  /*5fa0*/  BSYNC B1 ;  /* 0x0000000000017941 */ /* 0x000fea0003800000 */
.L_x_11066:
        /* <DEDUP_REMOVED lines=44> */
.L_x_11065:
[----:B------:R-:W-:Y:S05]  /*6270*/  BSYNC B0 ;  /* 0x0000000000007941 */ /* 0x000fea0003800000 */
.L_x_11064:
[----:B------:R-:W-:Y:S02]  /*6280*/  I2FP.F32.U32 R103, R102 ;  /* 0x0000006600677245 */ /* 0x000fe40000201000 */
[----:B------:R-:W-:Y:S02]  /*6290*/  SEL R129, RZ, 0x1, P2 ;  /* 0x00000001ff817807 */ /* 0x000fe40001000000 */
[----:B------:R-:W-:Y:S01]  /*62a0*/  SEL R131, RZ, 0x10000, P5 ;  /* 0x00010000ff837807 */ /* 0x000fe20002800000 */
[----:B------:R-:W-:Y:S01]  /*62b0*/  FFMA.FTZ R105, R103, R122, 1.1641532182693481445e-10 ;  /* 0x2f00000067697423 */ /* 0x000fe2000001007a */
[----:B------:R-:W-:Y:S01]  /*62c0*/  ISETP.NE.AND P2, PT, R128, RZ, PT ;  /* 0x000000ff8000720c */ /* 0x000fe20003f45270 */
[----:B------:R-:W-:Y:S01]  /*62d0*/  IMAD.WIDE.U32 R128, R129, 0x1000000, RZ ;  /* 0x0100000081807825 */ /* 0x000fe200078e00ff */
[----:B------:R-:W-:Y:S01]  /*62e0*/  ISETP.NE.AND P5, PT, R123, RZ, PT ;  /* 0x000000ff7b00720c */ /* 0x000fe20003fa5270 */
[----:B------:R-:W0:Y:S01]  /*62f0*/  @P1 LDC.64 R102, c[0x0][0x230] ;  /* 0x00008c00ff661b82 */ /* 0x000e220000000a00 */
[----:B------:R-:W-:-:S02]  /*6300*/  SHF.L.U32 R104, R99, 0x10, RZ ;  /* 0x0000001063687819 */ /* 0x000fc400000006ff */
[----:B------:R-:W-:Y:S02]  /*6310*/  SEL R106, RZ, 0x1, P2 ;  /* 0x00000001ff6a7807 */ /* 0x000fe40001000000 */
[----:B------:R-:W-:Y:S01]  /*6320*/  SEL R107, RZ, 0x1, P5 ;  /* 0x00000001ff6b7807 */ /* 0x000fe20002800000 */
[----:B------:R-:W-:Y:S01]  /*6330*/  FMUL.FTZ R99, R104, R127 ;  /* 0x0000007f68637220 */ /* 0x000fe20000410000 */
[----:B------:R-:W-:Y:S01]  /*6340*/  FSETP.GTU.FTZ.AND P2, PT, R105, R124, PT ;  /* 0x0000007c6900720b */ /* 0x000fe20003f5c000 */
[----:B------:R-:W-:Y:S01]  /*6350*/  IMAD.WIDE.U32 R104, R106, 0x10000, RZ ;  /* 0x000100006a687825 */ /* 0x000fe200078e00ff */
[----:B------:R-:W-:-:S03]  /*6360*/  ISETP.NE.AND P6, PT, R120, RZ, PT ;  /* 0x000000ff7800720c */ /* 0x000fc60003fc5270 */
[----:B------:R-:W-:Y:S01]  /*6370*/  FMUL.FTZ R99, R99, R126 ;  /* 0x0000007e63637220 */ /* 0x000fe20000410000 */
[----:B------:R-:W-:Y:S01]  /*6380*/  SEL R120, RZ, 0x100, P4 ;  /* 0x00000100ff787807 */ /* 0x000fe20002000000 */
[----:B------:R-:W-:Y:S01]  /*6390*/  IMAD.WIDE.U32 R106, R107, 0x100, RZ ;  /* 0x000001006b6a7825 */ /* 0x000fe200078e00ff */
[----:B------:R-:W-:Y:S02]  /*63a0*/  SEL R123, RZ, 0x1000000, P2 ;  /* 0x01000000ff7b7807 */ /* 0x000fe40001000000 */
[----:B------:R-:W-:Y:S02]  /*63b0*/  SEL R133, RZ, 0x1, P6 ;  /* 0x00000001ff857807 */ /* 0x000fe40003000000 */
[----:B------:R-:W-:Y:S02]  /*63c0*/  LOP3.LUT R132, R106, R128, R104, 0xfe, !PT ;  /* 0x000000806a847212 */ /* 0x000fe400078efe68 */
[----:B------:R-:W-:Y:S02]  /*63d0*/  FSEL R104, R99, RZ, !P2 ;  /* 0x000000ff63687208 */ /* 0x000fe40005000000 */
[----:B------:R-:W-:Y:S01]  /*63e0*/  LOP3.LUT R128, R120, R123, R131, 0xfe, !PT ;  /* 0x0000007b78807212 */ /* 0x000fe200078efe83 */
[----:B------:R-:W-:Y:S01]  /*63f0*/  VIADD R123, R121, 0x100 ;  /* 0x00000100797b7836 */ /* 0x000fe20000000000 */
[----:B------:R-:W-:Y:S01]  /*6400*/  SEL R131, RZ, 0x1, P3 ;  /* 0x00000001ff837807 */ /* 0x000fe20001800000 */
[----:B------:R-:W-:Y:S01]  /*6410*/  FMUL.FTZ R99, R67, R104 ;  /* 0x0000006843637220 */ /* 0x000fe20000410000 */
[----:B------:R-:W-:Y:S01]  /*6420*/  LOP3.LUT R132, R132, R133, RZ, 0xfc, !PT ;  /* 0x0000008584847212 */ /* 0x000fe200078efcff */
[----:B0-----:R-:W-:Y:S01]  /*6430*/  @P1 IMAD.WIDE.U32 R102, R123, 0x20, R102 ;  /* 0x000000207b661825 */ /* 0x001fe200078e0066 */
[----:B------:R-:W-:-:S03]  /*6440*/  LOP3.LUT R131, R129, R128, R131, 0xfe, !PT ;  /* 0x0000008081837212 */ /* 0x000fc600078efe83 */
[----:B------:R-:W-:Y:S01]  /*6450*/  @P0 FADD.FTZ R99, R83, R99 ;  /* 0x0000006353630221 */ /* 0x000fe20000010000 */
[----:B------:R-:W-:Y:S01]  /*6460*/  IMAD.WIDE.U32 R128, R125, 0x20, R108 ;  /* 0x000000207d807825 */ /* 0x000fe200078e006c */
[----:B------:R-:W-:-:S03]  /*6470*/  LOP3.LUT R133, R107, R131, R105, 0xfe, !PT ;  /* 0x000000836b857212 */ /* 0x000fc600078efe69 */
[----:B------:R-:W-:Y:S01]  /*6480*/  IMAD.WIDE.U32 R130, R125, 0x8, R2 ;  /* 0x000000087d827825 */ /* 0x000fe200078e0002 */
[----:B------:R0:W-:Y:S03]  /*6490*/  STG.E.128 desc[UR4][R128.64], R92 ;  /* 0x0000005c80007986 */ /* 0x0001e6000c101d04 */
[----:B------:R-:W-:Y:S01]  /*64a0*/  IMAD.WIDE.U32 R104, R123, 0x10, R100 ;  /* 0x000000107b687825 */ /* 0x000fe200078e0064 */
        /* <DEDUP_REMOVED lines=17> */
.L_x_11069:
[----:B------:R-:W-:-:S07]  /*65c0*/  MOV R100, R112 ;  /* 0x0000007000647202 */ /* 0x000fce0000000f00 */
.L_x_11070:
[----:B------:R-:W-:Y:S05]  /*65d0*/  BSYNC B0 ;  /* 0x0000000000007941 */ /* 0x000fea0003800000 */
.L_x_11068:
        /* <DEDUP_REMOVED lines=16> */
.L_x_11074:
[----:B------:R-:W-:Y:S05]  /*66e0*/  BSYNC B1 ;  /* 0x0000000000017941 */ /* 0x000fea0003800000 */
.L_x_11073:
        /* <DEDUP_REMOVED lines=43> */
[----:B------:R-:W-:-:S07]  /*69a0*/  LOP3.LUT R115, R103, UR33, R128, 0x96, !PT ;  /* 0x0000002167737c12 */ /* 0x000fce000f8e9680 */
.L_x_11072:
[----:B------:R-:W-:Y:S05]  /*69b0*/  BSYNC B0 ;  /* 0x0000000000007941 */ /* 0x000fea0003800000 */
.L_x_11071:
        /* <DEDUP_REMOVED lines=23> */
.L_x_11076:
[----:B------:R-:W-:-:S07]  /*6b30*/  MOV R101, R112 ;  /* 0x0000007000657202 */ /* 0x000fce0000000f00 */
.L_x_11077:
[----:B------:R-:W-:Y:S05]  /*6b40*/  BSYNC B0 ;  /* 0x0000000000007941 */ /* 0x000fea0003800000 */
.L_x_11075:
        /* <DEDUP_REMOVED lines=16> */
.L_x_11081:
[----:B------:R-:W-:Y:S05]  /*6c50*/  BSYNC B1 ;  /* 0x0000000000017941 */ /* 0x000fea0003800000 */
.L_x_11080:
        /* <DEDUP_REMOVED lines=43> */
[----:B------:R-:W-:-:S11]  /*6f10*/  HFMA2.MMA R128, -RZ, RZ, 0, 0 ;  /* 0x00000000ff807435 */ /* 0x000fd600000001ff */
.L_x_11079:
[----:B------:R-:W-:Y:S05]  /*6f20*/  BSYNC B0 ;  /* 0x0000000000007941 */ /* 0x000fea0003800000 */
.L_x_11078:
        /* <DEDUP_REMOVED lines=22> */
.L_x_11083:
[----:B------:R-:W-:-:S07]  /*7090*/  MOV R102, R112 ;  /* 0x0000007000667202 */ /* 0x000fce0000000f00 */
.L_x_11084:
[----:B------:R-:W-:Y:S05]  /*70a0*/  BSYNC B0 ;  /* 0x0000000000007941 */ /* 0x000fea0003800000 */
.L_x_11082:
        /* <DEDUP_REMOVED lines=16> */
.L_x_11088:
[----:B------:R-:W-:Y:S05]  /*71b0*/  BSYNC B1 ;  /* 0x0000000000017941 */ /* 0x000fea0003800000 */
.L_x_11087:
        /* <DEDUP_REMOVED lines=44> */
.L_x_11086:
[----:B------:R-:W-:Y:S05]  /*7480*/  BSYNC B0 ;  /* 0x0000000000007941 */ /* 0x000fea0003800000 */
.L_x_11085:
        /* <DEDUP_REMOVED lines=22> */
.L_x_11090:
[----:B------:R-:W-:-:S07]  /*75f0*/  MOV R103, R112 ;  /* 0x0000007000677202 */ /* 0x000fce0000000f00 */
.L_x_11091:
[----:B------:R-:W-:Y:S05]  /*7600*/  BSYNC B0 ;  /* 0x0000000000007941 */ /* 0x000fea0003800000 */
.L_x_11089:
        /* <DEDUP_REMOVED lines=16> */
.L_x_11095:
[----:B------:R-:W-:Y:S05]  /*7710*/  BSYNC B1 ;  /* 0x0000000000017941 */ /* 0x000fea0003800000 */
.L_x_11094:
        /* <DEDUP_REMOVED lines=44> */
.L_x_11093:
[----:B------:R-:W-:Y:S05]  /*79e0*/  BSYNC B0 ;  /* 0x0000000000007941 */ /* 0x000fea0003800000 */
.L_x_11092:
        /* <DEDUP_REMOVED lines=21> */
.L_x_11097:
[----:B------:R-:W-:-:S07]  /*7b40*/  MOV R104, R112 ;  /* 0x0000007000687202 */ /* 0x000fce0000000f00 */
.L_x_11098:
[----:B------:R-:W-:Y:S05]  /*7b50*/  BSYNC B0 ;  /* 0x0000000000007941 */ /* 0x000fea0003800000 */
.L_x_11096:
        /* <DEDUP_REMOVED lines=16> */
.L_x_11102:
[----:B------:R-:W-:Y:S05]  /*7c60*/  BSYNC B1 ;  /* 0x0000000000017941 */ /* 0x000fea0003800000 */
.L_x_11101:
        /* <DEDUP_REMOVED lines=40> */
[----:B------:R-:W-:Y:S02]  /*7ef0*/  LOP3.LUT R117, R117, UR32, R134, 0x96, !PT ;  /* 0x0000002075757c12 */ /* 0x000fe4000f8e9686 */
[----:B------:R-:W-:Y:S01]  /*7f00*/  MOV R116, R128 ;  /* 0x0000008000747202 */ /* 0x000fe20000000f00 */
[----:B------:R-:W-:Y:S01]  /*7f10*/  IMAD.MOV.U32 R128, RZ, RZ, RZ ;  /* 0x000000ffff807224 */ /* 0x000fe200078e00ff */
[----:B------:R-:W-:-:S07]  /*7f20*/  LOP3.LUT R115, R129, UR33, R130, 0x96, !PT ;  /* 0x0000002181737c12 */ /* 0x000fce000f8e9682 */
.L_x_11100:
[----:B------:R-:W-:Y:S05]  /*7f30*/  BSYNC B0 ;  /* 0x0000000000007941 */ /* 0x000fea0003800000 */
.L_x_11099:
        /* <DEDUP_REMOVED lines=22> */
.L_x_11104:
[----:B------:R-:W-:-:S07]  /*80a0*/  IMAD.MOV.U32 R105, RZ, RZ, R112 ;  /* 0x000000ffff697224 */ /* 0x000fce00078e0070 */
.L_x_11105:
[----:B------:R-:W-:Y:S05]  /*80b0*/  BSYNC B0 ;  /* 0x0000000000007941 */ /* 0x000fea0003800000 */
.L_x_11103:
        /* <DEDUP_REMOVED lines=16> */
.L_x_11109:
[----:B------:R-:W-:Y:S05]  /*81c0*/  BSYNC B1 ;  /* 0x0000000000017941 */ /* 0x000fea0003800000 */
.L_x_11108:
        /* <DEDUP_REMOVED lines=43> */
[----:B------:R-:W-:-:S07]  /*8480*/  IMAD.MOV.U32 R116, RZ, RZ, R128 ;  /* 0x000000ffff747224 */ /* 0x000fce00078e0080 */
.L_x_11107:
[----:B------:R-:W-:Y:S05]  /*8490*/  BSYNC B0 ;  /* 0x0000000000007941 */ /* 0x000fea0003800000 */
.L_x_11106:
        /* <DEDUP_REMOVED lines=21> */
.L_x_11111:
[----:B------:R-:W-:-:S07]  /*85f0*/  MOV R106, R112 ;  /* 0x00000070006a7202 */ /* 0x000fce0000000f00 */
.L_x_11112:
[----:B------:R-:W-:Y:S05]  /*8600*/  BSYNC B0 ;  /* 0x0000000000007941 */ /* 0x000fea0003800000 */
.L_x_11110:
        /* <DEDUP_REMOVED lines=16> */
.L_x_11116:
[----:B------:R-:W-:Y:S05]  /*8710*/  BSYNC B1 ;  /* 0x0000000000017941 */ /* 0x000fea0003800000 */
.L_x_11115:
        /* <DEDUP_REMOVED lines=44> */
.L_x_11114:
[----:B------:R-:W-:Y:S05]  /*89e0*/  BSYNC B0 ;  /* 0x0000000000007941 */ /* 0x000fea0003800000 */
.L_x_11113:
        /* <DEDUP_REMOVED lines=22> */
.L_x_11118:
[----:B------:R-:W-:-:S07]  /*8b50*/  MOV R128, R112 ;  /* 0x0000007000807202 */ /* 0x000fce0000000f00 */
.L_x_11119:
[----:B------:R-:W-:Y:S05]  /*8b60*/  BSYNC B0 ;  /* 0x0000000000007941 */ /* 0x000fea0003800000 */
.L_x_11117:
        /* <DEDUP_REMOVED lines=18> */
.L_x_11123:
[----:B------:R-:W-:Y:S05]  /*8c90*/  BSYNC B1 ;  /* 0x0000000000017941 */ /* 0x000fea0003800000 */
.L_x_11122:
        /* <DEDUP_REMOVED lines=44> */
.L_x_11121:
[----:B------:R-:W-:Y:S05]  /*8f60*/  BSYNC B0 ;  /* 0x0000000000007941 */ /* 0x000fea0003800000 */
.L_x_11120:
[----:B------:R-:W-:Y:S01]  /*8f70*/  FADD.FTZ R130, RZ, R84 ;  /* 0x00000054ff827221 */ /* 0x000fe20000010000 */
[----:B------:R-:W-:Y:S01]  /*8f80*/  SEL R134, RZ, 0x10000, P5 ;  /* 0x00010000ff867807 */ /* 0x000fe20002800000 */
[----:B------:R-:W-:Y:S01]  /*8f90*/  UMOV UR8, 0xffffffff ;  /* 0xffffffff00087882 */ /* 0x000fe20000000000 */
[----:B------:R-:W-:Y:S01]  /*8fa0*/  ISETP.NE.AND P5, PT, R133, RZ, PT ;  /* 0x000000ff8500720c */ /* 0x000fe20003fa5270 */
[----:B------:R-:W-:Y:S01]  /*8fb0*/  FADD.FTZ R129, R85, R130 ;  /* 0x0000008255817221 */ /* 0x000fe20000010000 */
[----:B------:R-:W-:Y:S02]  /*8fc0*/  ISETP.NE.AND P6, PT, R132, RZ, PT ;  /* 0x000000ff8400720c */ /* 0x000fe40003fc5270 */
[----:B------:R-:W-:Y:S01]  /*8fd0*/  SEL R137, RZ, 0x100, P4 ;  /* 0x00000100ff897807 */ /* 0x000fe20002000000 */
[----:B------:R-:W-:Y:S01]  /*8fe0*/  FADD.FTZ R130, R86, R129 ;  /* 0x0000008156827221 */ /* 0x000fe20000010000 */
[----:B------:R-:W-:-:S03]  /*8ff0*/  SEL R135, RZ, 0x1, P6 ;  /* 0x00000001ff877807 */ /* 0x000fc60003000000 */
[----:B------:R-:W-:-:S04]  /*9000*/  FADD.FTZ R129, R87, R130 ;  /* 0x0000008257817221 */ /* 0x000fc80000010000 */
[----:B------:R-:W-:-:S04]  /*9010*/  FADD.FTZ R130, R88, R129 ;  /* 0x0000008158827221 */ /* 0x000fc80000010000 */
[----:B------:R-:W-:-:S04]  /*9020*/  FADD.FTZ R129, R89, R130 ;  /* 0x0000008259817221 */ /* 0x000fc80000010000 */
[----:B------:R-:W-:Y:S01]  /*9030*/  FADD.FTZ R130, R90, R129 ;  /* 0x000000815a827221 */ /* 0x000fe20000010000 */
[----:B------:R-:W-:Y:S02]  /*9040*/  I2FP.F32.U32 R129, R128 ;  /* 0x0000008000817245 */ /* 0x000fe40000201000 */
[----:B------:R-:W-:Y:S01]  /*9050*/  SHF.L.U32 R128, R107, 0x10, RZ ;  /* 0x000000106b807819 */ /* 0x000fe200000006ff */
[----:B------:R-:W-:Y:S02]  /*9060*/  FADD.FTZ R131, R91, R130 ;  /* 0x000000825b837221 */ /* 0x000fe40000010000 */
[----:B------:R-:W-:Y:S02]  /*9070*/  FFMA.FTZ R129, R129, R122, 1.1641532182693481445e-10 ;  /* 0x2f00000081817423 */ /* 0x000fe4000001007a */
[----:B------:R-:W-:Y:S01]  /*9080*/  FADD.FTZ R130, R92, R131 ;  /* 0x000000835c827221 */ /* 0x000fe20000010000 */
[----:B------:R-:W-:Y:S01]  /*9090*/  FMUL.FTZ R127, R128, R127 ;  /* 0x0000007f807f7220 */ /* 0x000fe20000410000 */
[----:B------:R-:W-:-:S02]  /*90a0*/  SEL R128, RZ, 0x1, P5 ;  /* 0x00000001ff807807 */ /* 0x000fc40002800000 */
[----:B------:R-:W-:Y:S01]  /*90b0*/  FADD.FTZ R107, R93, R130 ;  /* 0x000000825d6b7221 */ /* 0x000fe20000010000 */
[----:B------:R-:W-:Y:S02]  /*90c0*/  SEL R130, RZ, 0x1, P2 ;  /* 0x00000001ff827807 */ /* 0x000fe40001000000 */
[----:B------:R-:W-:Y:S01]  /*90d0*/  FSETP.GTU.FTZ.AND P2, PT, R129, R124, PT ;  /* 0x0000007c8100720b */ /* 0x000fe20003f5c000 */
[----:B------:R-:W-:Y:S01]  /*90e0*/  FADD.FTZ R122, R94, R107 ;  /* 0x0000006b5e7a7221 */ /* 0x000fe20000010000 */
[----:B------:R-:W-:Y:S01]  /*90f0*/  FMUL.FTZ R107, R127, R126 ;  /* 0x0000007e7f6b7220 */ /* 0x000fe20000410000 */
[----:B------:R-:W-:Y:S01]  /*9100*/  SEL R126, RZ, 0x1, P1 ;  /* 0x00000001ff7e7807 */ /* 0x000fe20000800000 */
[----:B------:R-:W-:-:S04]  /*9110*/  IMAD.WIDE.U32 R130, R130, 0x1000000, RZ ;  /* 0x0100000082827825 */ /* 0x000fc800078e00ff */
[----:B------:R-:W-:Y:S01]  /*9120*/  FADD.FTZ R127, R95, R122 ;  /* 0x0000007a5f7f7221 */ /* 0x000fe20000010000 */
[----:B------:R-:W-:Y:S01]  /*9130*/  SEL R136, RZ, 0x1000000, P2 ;  /* 0x01000000ff887807 */ /* 0x000fe20001000000 */
[----:B------:R-:W0:Y:S01]  /*9140*/  S2R R122, SR_TID.X ;  /* 0x00000000007a7919 */ /* 0x000e220000002100 */
[----:B------:R-:W-:-:S04]  /*9150*/  IMAD.WIDE.U32 R128, R128, 0x100, RZ ;  /* 0x0000010080807825 */ /* 0x000fc800078e00ff */
[----:B------:R-:W-:Y:S01]  /*9160*/  FADD.FTZ R124, R96, R127 ;  /* 0x0000007f607c7221 */ /* 0x000fe20000010000 */
[----:B------:R-:W-:Y:S01]  /*9170*/  LOP3.LUT R137, R137, R136, R134, 0xfe, !PT ;  /* 0x0000008889897212 */ /* 0x000fe200078efe86 */
[----:B------:R-:W-:-:S04]  /*9180*/  IMAD.WIDE.U32 R126, R126, 0x10000, RZ ;  /* 0x000100007e7e7825 */ /* 0x000fc800078e00ff */
[----:B------:R-:W-:Y:S01]  /*9190*/  FADD.FTZ R133, R97, R124 ;  /* 0x0000007c61857221 */ /* 0x000fe20000010000 */
[----:B------:R-:W-:-:S03]  /*91a0*/  FSEL R124, R107, RZ, !P2 ;  /* 0x000000ff6b7c7208 */ /* 0x000fc60005000000 */
[----:B------:R-:W-:Y:S01]  /*91b0*/  FADD.FTZ R132, R98, R133 ;  /* 0x0000008562847221 */ /* 0x000fe20000010000 */
[----:B------:R-:W-:Y:S01]  /*91c0*/  LOP3.LUT R128, R128, R130, R126, 0xfe, !PT ;  /* 0x0000008280807212 */ /* 0x000fe200078efe7e */
[----:B------:R-:W-:Y:S01]  /*91d0*/  FMUL.FTZ R107, R75, R124 ;  /* 0x0000007c4b6b7220 */ /* 0x000fe20000410000 */
[----:B------:R-:W-:Y:S01]  /*91e0*/  SEL R130, RZ, 0x1, P3 ;  /* 0x00000001ff827807 */ /* 0x000fe20001800000 */
[----:B------:R-:W-:Y:S01]  /*91f0*/  FADD.FTZ R133, R99, R132 ;  /* 0x0000008463857221 */ /* 0x000fe20000010000 */
[----:B------:R-:W-:Y:S01]  /*9200*/  LOP3.LUT R128, R128, R135, RZ, 0xfc, !PT ;  /* 0x0000008780807212 */ /* 0x000fe200078efcff */
[----:B------:R-:W-:Y:S01]  /*9210*/  @P0 FADD.FTZ R107, R83, R107 ;  /* 0x0000006b536b0221 */ /* 0x000fe20000010000 */
[----:B------:R-:W-:Y:S01]  /*9220*/  LOP3.LUT P0, RZ, R0, 0xff, RZ, 0xc0, !PT ;  /* 0x000000ff00ff7812 */ /* 0x000fe2000780c0ff */
[----:B------:R-:W-:Y:S01]  /*9230*/  FADD.FTZ R124, R100, R133 ;  /* 0x00000085647c7221 */ /* 0x000fe20000010000 */
[----:B------:R-:W-:Y:S01]  /*9240*/  LOP3.LUT R133, R131, R137, R130, 0xfe, !PT ;  /* 0x0000008983857212 */ /* 0x000fe200078efe82 */
[----:B------:R-:W-:-:S04]  /*9250*/  IMAD.WIDE.U32 R130, R123, 0x20, R108 ;  /* 0x000000207b827825 */ /* 0x000fc800078e006c */
[----:B------:R-:W-:Y:S01]  /*9260*/  FADD.FTZ R109, R101, R124 ;  /* 0x0000007c656d7221 */ /* 0x000fe20000010000 */
[----:B------:R-:W-:Y:S01]  /*9270*/  LOP3.LUT R129, R129, R133, R127, 0xfe, !PT ;  /* 0x0000008581817212 */ /* 0x000fe200078efe7f */
[----:B------:R-:W-:Y:S01]  /*9280*/  IMAD.WIDE.U32 R126, R123, 0x8, R2 ;  /* 0x000000087b7e7825 */ /* 0x000fe200078e0002 */
[----:B------:R1:W-:Y:S03]  /*9290*/  STG.E.128 desc[UR4][R130.64], R100 ;  /* 0x0000006482007986 */ /* 0x0003e6000c101d04 */
[----:B------:R-:W-:Y:S01]  /*92a0*/  FADD.FTZ R2, R102, R109 ;  /* 0x0000006d66027221 */ /* 0x000fe20000010000 */
[----:B------:R1:W-:Y:S03]  /*92b0*/  STG.E.128 desc[UR4][R130.64+0x10], R104 ;  /* 0x0000106882007986 */ /* 0x0003e6000c101d04 */
[----:B------:R-:W-:Y:S01]  /*92c0*/  FADD.FTZ R3, R103, R2 ;  /* 0x0000000267037221 */ /* 0x000fe20000010000 */
[----:B0-----:R-:W-:Y:S01]  /*92d0*/  LOP3.LUT P1, RZ, R122, 0x1f, RZ, 0xc0, !PT ;  /* 0x0000001f7aff7812 */ /* 0x001fe2000782c0ff */
[----:B------:R1:W-:Y:S02]  /*92e0*/  STG.E.64 desc[UR4][R126.64], R128 ;  /* 0x000000807e007986 */ /* 0x0003e4000c101b04 */
[----:B------:R-:W-:Y:S01]  /*92f0*/  FADD.FTZ R0, R104, R3 ;  /* 0x0000000368007221 */ /* 0x000fe20000010000 */
[----:B------:R-:W-:-:S03]  /*9300*/  SHF.R.U32.HI R3, RZ, 0x5, R122 ;  /* 0x00000005ff037819 */ /* 0x000fc6000001167a */
[----:B------:R-:W-:Y:S01]  /*9310*/  FADD.FTZ R109, R105, R0 ;  /* 0x00000000696d7221 */ /* 0x000fe20000010000 */
[----:B------:R-:W-:-:S03]  /*9320*/  LOP3.LUT R108, R3, 0x7fffffc, RZ, 0xc0, !PT ;  /* 0x07fffffc036c7812 */ /* 0x000fc600078ec0ff */
[----:B------:R-:W-:Y:S01]  /*9330*/  FADD.FTZ R0, R106, R109 ;  /* 0x0000006d6a007221 */ /* 0x000fe20000010000 */
[----:B------:R-:W-:-:S03]  /*9340*/  @!P0 IADD3 R108, R108, 0x4, RZ ;  /* 0x000000046c6c8810 */ /* 0x000fc60007ffe0ff */
[----:B------:R-:W-:Y:S01]  /*9350*/  FADD.FTZ R0, R107, R0 ;  /* 0x000000006b007221 */ /* 0x000fe20000010000 */
[----:B-1----:R-:W-:Y:S06]  /*9360*/  BRA.DIV UR8, `(.L_x_11124) ;  /* 0x0000000e08b87947 */ /* 0x002fec000b800000 */
        /* <DEDUP_REMOVED lines=68> */
.L_x_11136:
        /* <DEDUP_REMOVED lines=8> */
[----:B--2---:R-:W-:Y:S01]  /*9830*/  @!P1 LEA R3, R131, R0, 0x18 ;  /* 0x0000000083039211 */ /* 0x004fe200078ec0ff */
[C---:B------:R-:W-:Y:S01]  /*9840*/  @!P1 IMAD.IADD R0, R108.reuse, 0x1, R127 ;  /* 0x000000016c009824 */ /* 0x040fe200078e027f */
[----:B------:R-:W-:-:S04]  /*9850*/  @!P2 IADD3 R108, R108, R109, RZ ;  /* 0x0000006d6c6ca210 */ /* 0x000fc80007ffe0ff */
[----:B------:R-:W-:Y:S01]  /*9860*/  @!P1 LEA R0, R0, R3, 0x3 ;  /* 0x0000000300009211 */ /* 0x000fe200078e18ff */
[----:B-1----:R-:W-:-:S05]  /*9870*/  FADD.FTZ R3, R126, R129 ;  /* 0x000000817e037221 */ /* 0x002fca0000010000 */
[----:B------:R-:W-:Y:S01]  /*9880*/  @!P1 STS.64 [R0], R2 ;  /* 0x0000000200009388 */ /* 0x000fe20000000a00 */
[----:B------:R-:W-:Y:S01]  /*9890*/  BAR.SYNC.DEFER_BLOCKING 0x0 ;  /* 0x0000000000007b1d */ /* 0x000fe20000010000 */
[----:B------:R-:W-:Y:S02]  /*98a0*/  LOP3.LUT P1, RZ, R127, 0x1f, R122, 0xf8, !PT ;  /* 0x0000001f7fff7812 */ /* 0x000fe4000782f87a */
[----:B---3--:R-:W-:Y:S01]  /*98b0*/  @!P2 LEA R133, R133, R124, 0x18 ;  /* 0x0000007c8585a211 */ /* 0x008fe200078ec0ff */
[----:B------:R-:W-:-:S04]  /*98c0*/  HFMA2.MMA R124, -RZ, RZ, 0, 0 ;  /* 0x00000000ff7c7435 */ /* 0x000fc800000001ff */
[----:B0-----:R-:W-:Y:S01]  /*98d0*/  @!P2 IMAD R126, R108, 0x8, R133 ;  /* 0x000000086c7ea824 */ /* 0x001fe200078e0285 */
[----:B------:R-:W-:Y:S02]  /*98e0*/  CS2R R108, SRZ ;  /* 0x00000000006c7805 */ /* 0x000fe4000001ff00 */
        /* <DEDUP_REMOVED lines=38> */
[----:B------:R-:W0:Y:S01]  /*9b50*/  SHFL.IDX PT, R131, R124, RZ, 0x1f ;  /* 0x00001fff7c837589 */ /* 0x000e2200000e0000 */
[----:B------:R-:W2:Y:S01]  /*9b60*/  @!P1 LDC.64 R2, c[0x0][0x250] ;  /* 0x00009400ff029b82 */ /* 0x000ea20000000a00 */
[C---:B-1----:R-:W-:Y:S01]  /*9b70*/  FSEL R109, R129.reuse, RZ, P2 ;  /* 0x000000ff816d7208 */ /* 0x042fe20001000000 */
[----:B------:R-:W-:Y:S01]  /*9b80*/  FMUL.FTZ R108, R129, R129 ;  /* 0x00000081816c7220 */ /* 0x000fe20000410000 */
[----:B------:R-:W-:-:S03]  /*9b90*/  PLOP3.LUT P2, PT, PT, PT, UP1, 0x40, 0x0 ;  /* 0x000000000000781c */ /* 0x000fc60003f4e818 */
[--C-:B------:R-:W-:Y:S01]  /*9ba0*/  FADD.FTZ R130, R87, -R109.reuse ;  /* 0x8000006d57827221 */ /* 0x100fe20000010000 */
[----:B------:R-:W-:Y:S01]  /*9bb0*/  FSEL R87, R108, RZ, !P2 ;  /* 0x000000ff6c577208 */ /* 0x000fe20005000000 */
[----:B0-----:R-:W-:Y:S01]  /*9bc0*/  FFMA.FTZ R0, R131, UR11, R0 ;  /* 0x0000000b83007c23 */ /* 0x001fe20008010000 */
[--C-:B------:R-:W-:Y:S01]  /*9bd0*/  FADD.FTZ R122, R84, -R109.reuse ;  /* 0x8000006d547a7221 */ /* 0x100fe20000010000 */
[--C-:B------:R-:W-:Y:S01]  /*9be0*/  FADD.FTZ R126, R85, -R109.reuse ;  /* 0x8000006d557e7221 */ /* 0x100fe20000010000 */
[----:B------:R-:W-:Y:S01]  /*9bf0*/  FADD.FTZ R108, R89, -R109 ;  /* 0x8000006d596c7221 */ /* 0x000fe20000010000 */
[----:B------:R-:W-:Y:S01]  /*9c00*/  FADD.FTZ R0, R0, R87 ;  /* 0x0000005700007221 */ /* 0x000fe20000010000 */
[----:B------:R-:W0:Y:S01]  /*9c10*/  @!P1 LDC.64 R84, c[0x0][0x258] ;  /* 0x00009600ff549b82 */ /* 0x000e220000000a00 */
[----:B------:R-:W-:Y:S01]  /*9c20*/  FADD.FTZ R128, R86, -R109 ;  /* 0x8000006d56807221 */ /* 0x000fe20000010000 */
[----:B--2---:R-:W-:Y:S01]  /*9c30*/  @!P1 IMAD.WIDE R86, R118, 0x4, R2 ;  /* 0x0000000476569825 */ /* 0x004fe200078e0202 */
[----:B------:R-:W1:Y:S03]  /*9c40*/  MUFU.RSQ R89, R0 ;  /* 0x0000000000597308 */ /* 0x000e660000001400 */
[--C-:B------:R-:W-:Y:S01]  /*9c50*/  FADD.FTZ R88, R88, -R109.reuse ;  /* 0x8000006d58587221 */ /* 0x100fe20000010000 */
[--C-:B------:R-:W-:Y:S01]  /*9c60*/  FADD.FTZ R90, R90, -R109.reuse ;  /* 0x8000006d5a5a7221 */ /* 0x100fe20000010000 */
[--C-:B------:R-:W-:Y:S01]  /*9c70*/  FADD.FTZ R136, R97, -R109.reuse ;  /* 0x8000006d61887221 */ /* 0x100fe20000010000 */
[--C-:B------:R-:W-:Y:S01]  /*9c80*/  FADD.FTZ R124, R91, -R109.reuse ;  /* 0x8000006d5b7c7221 */ /* 0x100fe20000010000 */
        /* <DEDUP_REMOVED lines=21> */
[--C-:B------:R-:W-:Y:S01]  /*9de0*/  FADD.FTZ R102, R102, -R109.reuse ;  /* 0x8000006d66667221 */ /* 0x100fe20000010000 */
[--C-:B------:R-:W-:Y:S01]  /*9df0*/  FADD.FTZ R142, R103, -R109.reuse ;  /* 0x8000006d678e7221 */ /* 0x100fe20000010000 */
[--C-:B------:R-:W-:Y:S01]  /*9e00*/  FADD.FTZ R106, R106, -R109.reuse ;  /* 0x8000006d6a6a7221 */ /* 0x100fe20000010000 */
[----:B------:R-:W-:Y:S01]  /*9e10*/  FADD.FTZ R146, R107, -R109 ;  /* 0x8000006d6b927221 */ /* 0x000fe20000010000 */
[----:B------:R1:W-:Y:S01]  /*9e20*/  @!P1 STG.E desc[UR4][R86.64], R129 ;  /* 0x0000008156009986 */ /* 0x0003e2000c101904 */
[----:B0-----:R-:W-:-:S04]  /*9e30*/  @!P1 IMAD.WIDE R84, R118, 0x4, R84 ;  /* 0x0000000476549825 */ /* 0x001fc800078e0254 */
[C---:B------:R-:W-:Y:S01]  /*9e40*/  FMUL.FTZ R105, R89.reuse, R96 ;  /* 0x0000006059697220 */ /* 0x040fe20000410000 */
[----:B------:R-:W-:Y:S01]  /*9e50*/  FMUL.FTZ R136, R89, R136 ;  /* 0x0000008859887220 */ /* 0x000fe20000410000 */
        /* <DEDUP_REMOVED lines=8> */
[----:B-1----:R-:W-:Y:S01]  /*9ee0*/  FFMA.FTZ R87, R29, R126, R21 ;  /* 0x0000007e1d577223 */ /* 0x002fe20000010015 */
        /* <DEDUP_REMOVED lines=11> */
[----:B------:R0:W-:Y:S01]  /*9fa0*/  @!P1 STG.E desc[UR4][R84.64], R89 ;  /* 0x0000005954009986 */ /* 0x0001e2000c101904 */
        /* <DEDUP_REMOVED lines=8> */
[----:B------:R-:W-:Y:S01]  /*a030*/  LEA R96, P1, R121, UR12, 0x4 ;  /* 0x0000000c79607c11 */ /* 0x000fe2000f8220ff */
[----:B------:R-:W-:Y:S01]  /*a040*/  FFMA.FTZ R94, R48, R127, R24 ;  /* 0x0000007f305e7223 */ /* 0x000fe20000010018 */
        /* <DEDUP_REMOVED lines=12> */
[----:B--2---:R-:W-:Y:S01]  /*a110*/  IMAD.WIDE.U32 R2, R125, 0x10, R2 ;  /* 0x000000107d027825 */ /* 0x004fe200078e0002 */
[----:B------:R-:W-:-:S02]  /*a120*/  F2FP.BF16.F32.PACK_AB R86, R97, R86 ;  /* 0x000000566156723e */ /* 0x000fc400000010ff */
[----:B------:R-:W-:Y:S02]  /*a130*/  F2FP.BF16.F32.PACK_AB R91, R124, R91 ;  /* 0x0000005b7c5b723e */ /* 0x000fe400000010ff */
[----:B------:R-:W-:Y:S02]  /*a140*/  LEA.HI.X R97, R121, UR13, RZ, 0x4, P1 ;  /* 0x0000000d79617c11 */ /* 0x000fe400088f24ff */
        /* <DEDUP_REMOVED lines=16> */
.L_x_11124:
[----:B------:R-:W-:Y:S01]  /*a250*/  HFMA2.MMA R130, -RZ, RZ, 0, 5.9604644775390625e-08 ;  /* 0x00000001ff827435 */ /* 0x000fe200000001ff */
[----:B------:R-:W-:Y:S01]  /*a260*/  IMAD.MOV.U32 R131, RZ, RZ, R0 ;  /* 0x000000ffff837224 */ /* 0x000fe200078e0000 */
[----:B------:R-:W-:Y:S01]  /*a270*/  MOV R133, 0x1f ;  /* 0x0000001f00857802 */ /* 0x000fe20000000f00 */
[----:B------:R-:W-:-:S08]  /*a280*/  IMAD.MOV.U32 R128, RZ, RZ, -0x1 ;  /* 0xffffffffff807424 */ /* 0x000fd000078e00ff */
[----:B------:R-:W-:Y:S05]  /*a290*/  WARPSYNC.COLLECTIVE R128, `(.L_x_11126) ;  /* 0x0000000080087348 */ /* 0x000fea0003c00000 */
[----:B------:R0:W1:Y:S02]  /*a2a0*/  SHFL.BFLY P2, R129, R131, R130, R133 ;  /* 0x0c00008283817389 */ /* 0x0000640000040085 */
[----:B01----:R-:W-:Y:S01]  /*a2b0*/  ENDCOLLECTIVE ;  /* 0x000000000000791b */ /* 0x003fe20003800000 */
.L_x_11126:
[----:B------:R-:W-:Y:S01]  /*a2c0*/  IMAD.MOV.U32 R130, RZ, RZ, 0x2 ;  /* 0x00000002ff827424 */ /* 0x000fe200078e00ff */
[----:B------:R-:W-:-:S05]  /*a2d0*/  MOV R109, R129 ;  /* 0x00000081006d7202 */ /* 0x000fca0000000f00 */
[----:B------:R-:W-:-:S05]  /*a2e0*/  FADD.FTZ R109, R0, R109 ;  /* 0x0000006d006d7221 */ /* 0x000fca0000010000 */
[----:B------:R-:W-:-:S07]  /*a2f0*/  MOV R131, R109 ;  /* 0x0000006d00837202 */ /* 0x000fce0000000f00 */
[----:B------:R-:W-:Y:S05]  /*a300*/  WARPSYNC.COLLECTIVE R128, `(.L_x_11127) ;  /* 0x0000000080087348 */ /* 0x000fea0003c00000 */
[----:B------:R0:W1:Y:S02]  /*a310*/  SHFL.BFLY P2, R129, R131, R130, R133 ;  /* 0x0c00008283817389 */ /* 0x0000640000040085 */
[----:B01----:R-:W-:Y:S01]  /*a320*/  ENDCOLLECTIVE ;  /* 0x000000000000791b */ /* 0x003fe20003800000 */
.L_x_11127:
[----:B------:R-:W-:Y:S01]  /*a330*/  IMAD.MOV.U32 R130, RZ, RZ, 0x4 ;  /* 0x00000004ff827424 */ /* 0x000fe200078e00ff */
[----:B------:R-:W-:-:S05]  /*a340*/  MOV R2, R129 ;  /* 0x0000008100027202 */ /* 0x000fca0000000f00 */
[----:B------:R-:W-:-:S05]  /*a350*/  FADD.FTZ R124, R109, R2 ;  /* 0x000000026d7c7221 */ /* 0x000fca0000010000 */
[----:B------:R-:W-:-:S07]  /*a360*/  MOV R131, R124 ;  /* 0x0000007c00837202 */ /* 0x000fce0000000f00 */
[----:B------:R-:W-:Y:S05]  /*a370*/  WARPSYNC.COLLECTIVE R128, `(.L_x_11128) ;  /* 0x0000000080087348 */ /* 0x000fea0003c00000 */
[----:B------:R0:W1:Y:S02]  /*a380*/  SHFL.BFLY P2, R129, R131, R130, R133 ;  /* 0x0c00008283817389 */ /* 0x0000640000040085 */
[----:B01----:R-:W-:Y:S01]  /*a390*/  ENDCOLLECTIVE ;  /* 0x000000000000791b */ /* 0x003fe20003800000 */
.L_x_11128:
[----:B------:R-:W-:Y:S01]  /*a3a0*/  IMAD.MOV.U32 R130, RZ, RZ, 0x8 ;  /* 0x00000008ff827424 */ /* 0x000fe200078e00ff */
[----:B------:R-:W-:-:S05]  /*a3b0*/  MOV R127, R129 ;  /* 0x00000081007f7202 */ /* 0x000fca0000000f00 */
[----:B------:R-:W-:-:S05]  /*a3c0*/  FADD.FTZ R127, R124, R127 ;  /* 0x0000007f7c7f7221 */ /* 0x000fca0000010000 */
[----:B------:R-:W-:-:S07]  /*a3d0*/  MOV R131, R127 ;  /* 0x0000007f00837202 */ /* 0x000fce0000000f00 */
[----:B------:R-:W-:Y:S05]  /*a3e0*/  WARPSYNC.COLLECTIVE R128, `(.L_x_11129) ;  /* 0x0000000080087348 */ /* 0x000fea0003c00000 */
[----:B------:R0:W1:Y:S02]  /*a3f0*/  SHFL.BFLY P2, R129, R131, R130, R133 ;  /* 0x0c00008283817389 */ /* 0x0000640000040085 */
[----:B01----:R-:W-:Y:S01]  /*a400*/  ENDCOLLECTIVE ;  /* 0x000000000000791b */ /* 0x003fe20003800000 */
.L_x_11129:
[----:B------:R-:W-:Y:S01]  /*a410*/  IMAD.MOV.U32 R130, RZ, RZ, 0x10 ;  /* 0x00000010ff827424 */ /* 0x000fe200078e00ff */
[----:B------:R-:W-:-:S05]  /*a420*/  MOV R2, R129 ;  /* 0x0000008100027202 */ /* 0x000fca0000000f00 */
[----:B------:R-:W-:-:S05]  /*a430*/  FADD.FTZ R126, R127, R2 ;  /* 0x000000027f7e7221 */ /* 0x000fca0000010000 */
[----:B------:R-:W-:-:S07]  /*a440*/  MOV R131, R126 ;  /* 0x0000007e00837202 */ /* 0x000fce0000000f00 */
[----:B------:R-:W-:Y:S05]  /*a450*/  WARPSYNC.COLLECTIVE R128, `(.L_x_11130) ;  /* 0x0000000080087348 */ /* 0x000fea0003c00000 */
[----:B------:R0:W1:Y:S02]  /*a460*/  SHFL.BFLY P2, R129, R131, R130, R133 ;  /* 0x0c00008283817389 */ /* 0x0000640000040085 */
[----:B01----:R-:W-:Y:S01]  /*a470*/  ENDCOLLECTIVE ;  /* 0x000000000000791b */ /* 0x003fe20003800000 */
.L_x_11130:
        /* <DEDUP_REMOVED lines=55> */
.L_x_11131:
[----:B------:R-:W-:Y:S01]  /*a7f0*/  HFMA2.MMA R130, -RZ, RZ, 0, 1.1920928955078125e-07 ;  /* 0x00000002ff827435 */ /* 0x000fe200000001ff */
[----:B------:R-:W-:-:S04]  /*a800*/  IMAD.MOV.U32 R109, RZ, RZ, R129 ;  /* 0x000000ffff6d7224 */ /* 0x000fc800078e0081 */
[----:B------:R-:W-:-:S05]  /*a810*/  FADD.FTZ R109, R0, R109 ;  /* 0x0000006d006d7221 */ /* 0x000fca0000010000 */
[----:B------:R-:W-:-:S07]  /*a820*/  MOV R131, R109 ;  /* 0x0000006d00837202 */ /* 0x000fce0000000f00 */
[----:B------:R-:W-:Y:S05]  /*a830*/  WARPSYNC.COLLECTIVE R128, `(.L_x_11132) ;  /* 0x0000000080087348 */ /* 0x000fea0003c00000 */
[----:B------:R0:W1:Y:S02]  /*a840*/  SHFL.BFLY P2, R129, R131, R130, R133 ;  /* 0x0c00008283817389 */ /* 0x0000640000040085 */
[----:B01----:R-:W-:Y:S01]  /*a850*/  ENDCOLLECTIVE ;  /* 0x000000000000791b */ /* 0x003fe20003800000 */
.L_x_11132:
[----:B------:R-:W-:Y:S01]  /*a860*/  HFMA2.MMA R130, -RZ, RZ, 0, 2.384185791015625e-07 ;  /* 0x00000004ff827435 */ /* 0x000fe200000001ff */
[----:B------:R-:W-:-:S04]  /*a870*/  IMAD.MOV.U32 R124, RZ, RZ, R129 ;  /* 0x000000ffff7c7224 */ /* 0x000fc800078e0081 */
[----:B------:R-:W-:-:S05]  /*a880*/  FADD.FTZ R124, R109, R124 ;  /* 0x0000007c6d7c7221 */ /* 0x000fca0000010000 */
[----:B------:R-:W-:-:S07]  /*a890*/  MOV R131, R124 ;  /* 0x0000007c00837202 */ /* 0x000fce0000000f00 */
[----:B------:R-:W-:Y:S05]  /*a8a0*/  WARPSYNC.COLLECTIVE R128, `(.L_x_11133) ;  /* 0x0000000080087348 */ /* 0x000fea0003c00000 */
[----:B------:R0:W1:Y:S02]  /*a8b0*/  SHFL.BFLY P2, R129, R131, R130, R133 ;  /* 0x0c00008283817389 */ /* 0x0000640000040085 */
[----:B01----:R-:W-:Y:S01]  /*a8c0*/  ENDCOLLECTIVE ;  /* 0x000000000000791b */ /* 0x003fe20003800000 */
.L_x_11133:
[----:B------:R-:W-:Y:S01]  /*a8d0*/  HFMA2.MMA R130, -RZ, RZ, 0, 4.76837158203125e-07 ;  /* 0x00000008ff827435 */ /* 0x000fe200000001ff */
[----:B------:R-:W-:-:S04]  /*a8e0*/  IMAD.MOV.U32 R127, RZ, RZ, R129 ;  /* 0x000000ffff7f7224 */ /* 0x000fc800078e0081 */
[----:B------:R-:W-:-:S05]  /*a8f0*/  FADD.FTZ R127, R124, R127 ;  /* 0x0000007f7c7f7221 */ /* 0x000fca0000010000 */
[----:B------:R-:W-:-:S07]  /*a900*/  MOV R131, R127 ;  /* 0x0000007f00837202 */ /* 0x000fce0000000f00 */
[----:B------:R-:W-:Y:S05]  /*a910*/  WARPSYNC.COLLECTIVE R128, `(.L_x_11134) ;  /* 0x0000000080087348 */ /* 0x000fea0003c00000 */
[----:B------:R0:W1:Y:S02]  /*a920*/  SHFL.BFLY P2, R129, R131, R130, R133 ;  /* 0x0c00008283817389 */ /* 0x0000640000040085 */
[----:B01----:R-:W-:Y:S01]  /*a930*/  ENDCOLLECTIVE ;  /* 0x000000000000791b */ /* 0x003fe20003800000 */
.L_x_11134:
[----:B------:R-:W-:Y:S01]  /*a940*/  HFMA2.MMA R130, -RZ, RZ, 0, 9.5367431640625e-07 ;  /* 0x00000010ff827435 */ /* 0x000fe200000001ff */
[----:B------:R-:W-:-:S04]  /*a950*/  IMAD.MOV.U32 R126, RZ, RZ, R129 ;  /* 0x000000ffff7e7224 */ /* 0x000fc800078e0081 */
[----:B------:R-:W-:-:S05]  /*a960*/  FADD.FTZ R126, R127, R126 ;  /* 0x0000007e7f7e7221 */ /* 0x000fca0000010000 */
[----:B------:R-:W-:-:S07]  /*a970*/  MOV R131, R126 ;  /* 0x0000007e00837202 */ /* 0x000fce0000000f00 */
[----:B------:R-:W-:Y:S05]  /*a980*/  WARPSYNC.COLLECTIVE R128, `(.L_x_11135) ;  /* 0x0000000080087348 */ /* 0x000fea0003c00000 */
[----:B------:R0:W1:Y:S02]  /*a990*/  SHFL.BFLY P2, R129, R131, R130, R133 ;  /* 0x0c00008283817389 */ /* 0x0000640000040085 */
[----:B01----:R-:W-:Y:S01]  /*a9a0*/  ENDCOLLECTIVE ;  /* 0x000000000000791b */ /* 0x003fe20003800000 */
.L_x_11135:
[----:B------:R-:W-:Y:S05]  /*a9b0*/  BRA `(.L_x_11136) ;  /* 0xffffffec007c7947 */ /* 0x000fea000383ffff */
.L_x_11137:
        /* <DEDUP_REMOVED lines=12> */
.L_x_23285:


//--------------------- .text._ZN10layer_norm13ln_fwd_kernelINS_13Kernel_traitsIf13__nv_bfloat16fS2_fjLj3072ELj1ELj1ELj4ELj16ENS_18Kernel_traits_baseILj3072EfS2_fS2_fjLj128EEEEELb1ELb1ELb1ELb0EEEvNS_9FwdParamsE --------------------------
	.section	.text._ZN10layer_norm13ln_fwd_kernelINS_13Kernel_traitsIf13__nv_bfloat16fS2_fjLj3072ELj1ELj1ELj4ELj16ENS_18Kernel_traits_baseILj3072EfS2_fS2_fjLj128EEEEELb1ELb1ELb1ELb0EEEvNS_9FwdParamsE,"ax",@progbits
	.align	128
        .global         _ZN10layer_norm13ln_fwd_kernelINS_13Kernel_traitsIf13__nv_bfloat16fS2_fjLj3072ELj1ELj1ELj4ELj16ENS_18Kernel_traits_baseILj3072EfS2_fS2_fjLj128EEEEELb1ELb1ELb1ELb0EEEvNS_9FwdParamsE
        .type           _ZN10layer_norm13ln_fwd_kernelINS_13Kernel_traitsIf13__nv_bfloat16fS2_fjLj3072ELj1ELj1ELj4ELj16ENS_18Kernel_traits_baseILj3072EfS2_fS2_fjLj128EEEEELb1ELb1ELb1ELb0EEEvNS_9FwdParamsE,@function
        .size           _ZN10layer_norm13ln_fwd_kernelINS_13Kernel_traitsIf13__nv_bfloat16fS2_fjLj3072ELj1ELj1ELj4ELj16ENS_18Kernel_traits_baseILj3072EfS2_fS2_fjLj128EEEEELb1ELb1ELb1ELb0EEEvNS_9FwdParamsE,(.L_x_23286 - _ZN10layer_norm13ln_fwd_kernelINS_13Kernel_traitsIf13__nv_bfloat16fS2_fjLj3072ELj1ELj1ELj4ELj16ENS_18Kernel_traits_baseILj3072EfS2_fS2_fjLj128EEEEELb1ELb1ELb1ELb0EEEvNS_9FwdParamsE)
        .other          _ZN10layer_norm13ln_fwd_kernelINS_13Kernel_traitsIf13__nv_bfloat16fS2_fjLj3072ELj1ELj1ELj4ELj16ENS_18Kernel_traits_baseILj3072EfS2_fS2_fjLj128EEEEELb1ELb1ELb1ELb0EEEvNS_9FwdParamsE,@"STO_CUDA_ENTRY STV_DEFAULT"
_ZN10layer_norm13ln_fwd_kernelINS_13Kernel_traitsIf13__nv_bfloat16fS2_fjLj3072ELj1ELj1ELj4ELj16ENS_18Kernel_traits_baseILj3072EfS2_fS2_fjLj128EEEEELb1ELb1ELb1ELb0EEEvNS_9FwdParamsE:
.text._ZN10layer_norm13ln_fwd_kernelINS_13Kernel_traitsIf13__nv_bfloat16fS2_fjLj3072ELj1ELj1ELj4ELj16ENS_18Kernel_traits_baseILj3072EfS2_fS2_fjLj128EEEEELb1ELb1ELb1ELb0EEEvNS_9FwdParamsE:
        /* <DEDUP_REMOVED lines=112> */
.L_x_11139:
[----:B------:R-:W-:Y:S05]  /*0700*/  BSYNC B0 ;  /* 0x0000000000007941 */ /* 0x000fea0003800000 */
.L_x_11138:
        /* <DEDUP_REMOVED lines=23> */
.L_x_11141:
[----:B------:R-:W-:Y:S05]  /*0880*/  BSYNC B0 ;  /* 0x0000000000007941 */ /* 0x000fea0003800000 */
.L_x_11140:
        /* <DEDUP_REMOVED lines=22> */
.L_x_11143:
[----:B------:R-:W-:Y:S05]  /*09f0*/  BSYNC B0 ;  /* 0x0000000000007941 */ /* 0x000fea0003800000 */
.L_x_11142:
        /* <DEDUP_REMOVED lines=15> */
[----:B------:R-:W-:Y:S01]  /*0af0*/  IMAD R14, R94, -0x2daee0ad, RZ ;  /* 0xd2511f535e0e7824 */ /* 0x000fe200078e02ff */
[----:B------:R-:W-:Y:S01]  /*0b00*/  VIMNMX R9, R9, 0x20, PT ;  /* 0x0000002009097848 */ /* 0x000fe20003fe0100 */
[----:B------:R-:W-:Y:S01]  /*0b10*/  ULDC.U8 UR8, c[0x0][0x2a0] ;  /* 0x0000a80000087ab9 */ /* 0x000fe20000000000 */
[----:B------:R-:W-:Y:S01]  /*0b20*/  LOP3.LUT R11, R11, 0x3e0, RZ, 0xc0, !PT ;  /* 0x000003e00b0b7812 */ /* 0x000fe200078ec0ff */
[----:B------:R-:W-:Y:S01]  /*0b30*/  ULDC UR9, c[0x0][0x294] ;  /* 0x0000a50000097ab9 */ /* 0x000fe20000000800 */
[----:B------:R-:W-:Y:S01]  /*0b40*/  IADD3 R9, R9, R90, RZ ;  /* 0x0000005a09097210 */ /* 0x000fe20007ffe0ff */
[----:B------:R-:W-:Y:S01]  /*0b50*/  ULDC UR12, c[0x0][0x290] ;  /* 0x0000a400000c7ab9 */ /* 0x000fe20000000800 */
[----:B------:R-:W-:Y:S01]  /*0b60*/  VIADDMNMX R11, R8, -R11, RZ, !PT ;  /* 0x8000000b080b7246 */ /* 0x000fe200078001ff */
[----:B------:R-:W-:Y:S01]  /*0b70*/  IMAD.HI.U32 R8, R91, -0x326172a9, RZ ;  /* 0xcd9e8d575b087827 */ /* 0x000fe200078e00ff */
[----:B------:R-:W-:Y:S01]  /*0b80*/  LOP3.LUT R10, R10, 0x3, RZ, 0xc0, !PT ;  /* 0x000000030a0a7812 */ /* 0x000fe200078ec0ff */
[----:B------:R-:W-:Y:S01]  /*0b90*/  UISETP.NE.AND UP0, UPT, UR8, URZ, UPT ;  /* 0x0000003f0800728c */ /* 0x000fe2000bf05270 */
[----:B------:R-:W-:Y:S01]  /*0ba0*/  VIMNMX R13, R11, 0x20, PT ;  /* 0x000000200b0d7848 */ /* 0x000fe20003fe0100 */
[----:B------:R-:W-:Y:S01]  /*0bb0*/  IMAD.SHL.U32 R9, R9, 0x8, RZ ;  /* 0x0000000809097824 */ /* 0x000fe200078e00ff */
[----:B------:R-:W-:Y:S01]  /*0bc0*/  LOP3.LUT R8, R8, UR31, R89, 0x96, !PT ;  /* 0x0000001f08087c12 */ /* 0x000fe2000f8e9659 */
[----:B------:R-:W-:Y:S01]  /*0bd0*/  ULDC.64 UR10, c[0x0][0x298] ;  /* 0x0000a600000a7ab9 */ /* 0x000fe20000000a00 */
[----:B------:R-:W-:-:S02]  /*0be0*/  ULDC.64 UR14, c[0x0][0x210] ;  /* 0x00008400000e7ab9 */ /* 0x000fc40000000a00 */
[----:B------:R-:W-:Y:S02]  /*0bf0*/  I2FP.F32.U32 R11, R9 ;  /* 0x00000009000b7245 */ /* 0x000fe40000201000 */
[----:B------:R-:W-:Y:S01]  /*0c00*/  LOP3.LUT R9, R12, UR32, R15, 0x96, !PT ;  /* 0x000000200c097c12 */ /* 0x000fe2000f8e960f */
[----:B------:R-:W-:Y:S02]  /*0c10*/  IMAD.IADD R15, R90, 0x1, R13 ;  /* 0x000000015a0f7824 */ /* 0x000fe400078e020d */
[----:B------:R-:W-:Y:S01]  /*0c20*/  IMAD R12, R91, -0x326172a9, RZ ;  /* 0xcd9e8d575b0c7824 */ /* 0x000fe200078e02ff */
[----:B------:R-:W0:Y:S01]  /*0c30*/  MUFU.RCP R11, R11 ;  /* 0x0000000b000b7308 */ /* 0x000e220000001000 */
[----:B------:R-:W-:Y:S02]  /*0c40*/  IMAD.MOV.U32 R13, RZ, RZ, RZ ;  /* 0x000000ffff0d7224 */ /* 0x000fe400078e00ff */
[----:B------:R-:W-:-:S07]  /*0c50*/  IMAD.SHL.U32 R15, R15, 0x8, RZ ;  /* 0x000000080f0f7824 */ /* 0x000fce00078e00ff */
.L_x_11377:
[----:B-1----:R-:W1:Y:S08]  /*0c60*/  LDC.64 R146, c[0x0][0x280] ;  /* 0x0000a000ff927b82 */ /* 0x002e700000000a00 */
[----:B0-2---:R-:W2:Y:S08]  /*0c70*/  LDC.64 R124, c[0x0][0x288] ;  /* 0x0000a200ff7c7b82 */ /* 0x005eb00000000a00 */
[----:B------:R-:W3:Y:S01]  /*0c80*/  LDC R144, c[0x0][0x218] ;  /* 0x00008600ff907b82 */ /* 0x000ee20000000800 */
[----:B-1----:R-:W-:-:S06]  /*0c90*/  IMAD.WIDE R146, R7, 0x4, R146 ;  /* 0x0000000407927825 */ /* 0x002fcc00078e0292 */
[----:B------:R-:W4:Y:S01]  /*0ca0*/  LDG.E R146, desc[UR6][R146.64] ;  /* 0x0000000692927981 */ /* 0x000f22000c1e1900 */
[----:B--2---:R-:W-:-:S05]  /*0cb0*/  IMAD.WIDE R124, R7, 0x4, R124 ;  /* 0x00000004077c7825 */ /* 0x004fca00078e027c */
[----:B-----5:R1:W5:Y:S01]  /*0cc0*/  LDG.E R137, desc[UR6][R124.64] ;  /* 0x000000067c897981 */ /* 0x020362000c1e1900 */
[----:B------:R-:W-:Y:S01]  /*0cd0*/  BSSY B0, `(.L_x_11144) ;  /* 0x000032b000007945 */ /* 0x000fe20003800000 */
[----:B------:R-:W-:Y:S01]  /*0ce0*/  IMAD.MOV.U32 R145, RZ, RZ, RZ ;  /* 0x000000ffff917224 */ /* 0x000fe200078e00ff */
[----:B------:R-:W-:Y:S01]  /*0cf0*/  SHF.R.S32.HI R142, RZ, 0x1f, R7 ;  /* 0x0000001fff8e7819 */ /* 0x000fe20000011407 */
[----:B---3--:R-:W-:Y:S01]  /*0d00*/  IMAD R126, R7, R144, RZ ;  /* 0x00000090077e7224 */ /* 0x008fe200078e02ff */
[----:B----4-:R-:W-:-:S13]  /*0d10*/  ISETP.GE.AND P2, PT, R146, 0x1, PT ;  /* 0x000000019200780c */ /* 0x010fda0003f46270 */
        /* <DEDUP_REMOVED lines=39> */
.L_x_11149:
[----:B------:R-:W-:-:S07]  /*0f90*/  IMAD.MOV.U32 R106, RZ, RZ, R12 ;  /* 0x000000ffff6a7224 */ /* 0x000fce00078e000c */
.L_x_11150:
[----:B------:R-:W-:Y:S05]  /*0fa0*/  BSYNC B2 ;  /* 0x0000000000027941 */ /* 0x000fea0003800000 */
.L_x_11148:
        /* <DEDUP_REMOVED lines=16> */
.L_x_11154:
[----:B------:R-:W-:Y:S05]  /*10b0*/  BSYNC B3 ;  /* 0x0000000000037941 */ /* 0x000fea0003800000 */
.L_x_11153:
        /* <DEDUP_REMOVED lines=44> */
.L_x_11152:
[----:B------:R-:W-:Y:S05]  /*1380*/  BSYNC B2 ;  /* 0x0000000000027941 */ /* 0x000fea0003800000 */
.L_x_11151:
        /* <DEDUP_REMOVED lines=11> */
.L_x_11147:
[----:B------:R-:W-:Y:S05]  /*1440*/  BSYNC B1 ;  /* 0x0000000000017941 */ /* 0x000fea0003800000 */
.L_x_11146:
        /* <DEDUP_REMOVED lines=18> */
.L_x_11158:
[----:B------:R-:W-:-:S07]  /*1570*/  IMAD.MOV.U32 R10, RZ, RZ, R12 ;  /* 0x000000ffff0a7224 */ /* 0x000fce00078e000c */
.L_x_11159:
[----:B------:R-:W-:Y:S05]  /*1580*/  BSYNC B2 ;  /* 0x0000000000027941 */ /* 0x000fea0003800000 */
.L_x_11157:
        /* <DEDUP_REMOVED lines=16> */
.L_x_11163:
[----:B------:R-:W-:Y:S05]  /*1690*/  BSYNC B3 ;  /* 0x0000000000037941 */ /* 0x000fea0003800000 */
.L_x_11162:
        /* <DEDUP_REMOVED lines=44> */
.L_x_11161:
[----:B------:R-:W-:Y:S05]  /*1960*/  BSYNC B2 ;  /* 0x0000000000027941 */ /* 0x000fea0003800000 */
.L_x_11160:
        /* <DEDUP_REMOVED lines=12> */
.L_x_11156:
[----:B------:R-:W-:Y:S05]  /*1a30*/  BSYNC B1 ;  /* 0x0000000000017941 */ /* 0x000fea0003800000 */
.L_x_11155:
        /* <DEDUP_REMOVED lines=18> */
.L_x_11167:
[----:B------:R-:W-:-:S07]  /*1b60*/  IMAD.MOV.U32 R10, RZ, RZ, R12 ;  /* 0x000000ffff0a7224 */ /* 0x000fce00078e000c */
.L_x_11168:
[----:B------:R-:W-:Y:S05]  /*1b70*/  BSYNC B2 ;  /* 0x0000000000027941 */ /* 0x000fea0003800000 */
.L_x_11166:
        /* <DEDUP_REMOVED lines=16> */
.L_x_11172:
[----:B------:R-:W-:Y:S05]  /*1c80*/  BSYNC B3 ;  /* 0x0000000000037941 */ /* 0x000fea0003800000 */
.L_x_11171:
        /* <DEDUP_REMOVED lines=44> */
.L_x_11170:
[----:B------:R-:W-:Y:S05]  /*1f50*/  BSYNC B2 ;  /* 0x0000000000027941 */ /* 0x000fea0003800000 */
.L_x_11169:
        /* <DEDUP_REMOVED lines=11> */
.L_x_11165:
[----:B------:R-:W-:Y:S05]  /*2010*/  BSYNC B1 ;  /* 0x0000000000017941 */ /* 0x000fea0003800000 */
.L_x_11164:
        /* <DEDUP_REMOVED lines=18> */
.L_x_11176:
[----:B------:R-:W-:-:S07]  /*2140*/  IMAD.MOV.U32 R10, RZ, RZ, R12 ;  /* 0x000000ffff0a7224 */ /* 0x000fce00078e000c */
.L_x_11177:
[----:B------:R-:W-:Y:S05]  /*2150*/  BSYNC B2 ;  /* 0x0000000000027941 */ /* 0x000fea0003800000 */
.L_x_11175:
        /* <DEDUP_REMOVED lines=16> */
.L_x_11181:
[----:B------:R-:W-:Y:S05]  /*2260*/  BSYNC B3 ;  /* 0x0000000000037941 */ /* 0x000fea0003800000 */
.L_x_11180:
        /* <DEDUP_REMOVED lines=44> */
.L_x_11179:
[----:B------:R-:W-:Y:S05]  /*2530*/  BSYNC B2 ;  /* 0x0000000000027941 */ /* 0x000fea0003800000 */
.L_x_11178:
        /* <DEDUP_REMOVED lines=12> */
.L_x_11174:
[----:B------:R-:W-:Y:S05]  /*2600*/  BSYNC B1 ;  /* 0x0000000000017941 */ /* 0x000fea0003800000 */
.L_x_11173:
        /* <DEDUP_REMOVED lines=18> */
.L_x_11185:
[----:B------:R-:W-:-:S07]  /*2730*/  IMAD.MOV.U32 R10, RZ, RZ, R12 ;  /* 0x000000ffff0a7224 */ /* 0x000fce00078e000c */
.L_x_11186:
[----:B------:R-:W-:Y:S05]  /*2740*/  BSYNC B2 ;  /* 0x0000000000027941 */ /* 0x000fea0003800000 */
.L_x_11184:
        /* <DEDUP_REMOVED lines=16> */
.L_x_11190:
[----:B------:R-:W-:Y:S05]  /*2850*/  BSYNC B3 ;  /* 0x0000000000037941 */ /* 0x000fea0003800000 */
.L_x_11189:
        /* <DEDUP_REMOVED lines=44> */
.L_x_11188:
[----:B------:R-:W-:Y:S05]  /*2b20*/  BSYNC B2 ;  /* 0x0000000000027941 */ /* 0x000fea0003800000 */
.L_x_11187:
        /* <DEDUP_REMOVED lines=11> */
.L_x_11183:
[----:B------:R-:W-:Y:S05]  /*2be0*/  BSYNC B1 ;  /* 0x0000000000017941 */ /* 0x000fea0003800000 */
.L_x_11182:
        /* <DEDUP_REMOVED lines=18> */
.L_x_11194:
[----:B------:R-:W-:-:S07]  /*2d10*/  IMAD.MOV.U32 R10, RZ, RZ, R12 ;  /* 0x000000ffff0a7224 */ /* 0x000fce00078e000c */
.L_x_11195:
[----:B------:R-:W-:Y:S05]  /*2d20*/  BSYNC B2 ;  /* 0x0000000000027941 */ /* 0x000fea0003800000 */
.L_x_11193:
        /* <DEDUP_REMOVED lines=16> */
.L_x_11199:
[----:B------:R-:W-:Y:S05]  /*2e30*/  BSYNC B3 ;  /* 0x0000000000037941 */ /* 0x000fea0003800000 */
.L_x_11198:
        /* <DEDUP_REMOVED lines=44> */
.L_x_11197:
[----:B------:R-:W-:Y:S05]  /*3100*/  BSYNC B2 ;  /* 0x0000000000027941 */ /* 0x000fea0003800000 */
.L_x_11196:
        /* <DEDUP_REMOVED lines=12> */
.L_x_11192:
[----:B------:R-:W-:Y:S05]  /*31d0*/  BSYNC B1 ;  /* 0x0000000000017941 */ /* 0x000fea0003800000 */
.L_x_11191:
        /* <DEDUP_REMOVED lines=18> */
.L_x_11203:
[----:B------:R-:W-:-:S07]  /*3300*/  IMAD.MOV.U32 R10, RZ, RZ, R12 ;  /* 0x000000ffff0a7224 */ /* 0x000fce00078e000c */
.L_x_11204:
[----:B------:R-:W-:Y:S05]  /*3310*/  BSYNC B2 ;  /* 0x0000000000027941 */ /* 0x000fea0003800000 */
.L_x_11202:
        /* <DEDUP_REMOVED lines=16> */
.L_x_11208:
[----:B------:R-:W-:Y:S05]  /*3420*/  BSYNC B3 ;  /* 0x0000000000037941 */ /* 0x000fea0003800000 */
.L_x_11207:
        /* <DEDUP_REMOVED lines=44> */
.L_x_11206:
[----:B------:R-:W-:Y:S05]  /*36f0*/  BSYNC B2 ;  /* 0x0000000000027941 */ /* 0x000fea0003800000 */
.L_x_11205:
        /* <DEDUP_REMOVED lines=11> */
.L_x_11201:
[----:B------:R-:W-:Y:S05]  /*37b0*/  BSYNC B1 ;  /* 0x0000000000017941 */ /* 0x000fea0003800000 */
.L_x_11200:
        /* <DEDUP_REMOVED lines=18> */
.L_x_11212:
[----:B------:R-:W-:-:S07]  /*38e0*/  IMAD.MOV.U32 R107, RZ, RZ, R12 ;  /* 0x000000ffff6b7224 */ /* 0x000fce00078e000c */
.L_x_11213:
[----:B------:R-:W-:Y:S05]  /*38f0*/  BSYNC B2 ;  /* 0x0000000000027941 */ /* 0x000fea0003800000 */
.L_x_11211:
        /* <DEDUP_REMOVED lines=16> */
.L_x_11217:
[----:B------:R-:W-:Y:S05]  /*3a00*/  BSYNC B3 ;  /* 0x0000000000037941 */ /* 0x000fea0003800000 */
.L_x_11216:
        /* <DEDUP_REMOVED lines=44> */
.L_x_11215:
[----:B------:R-:W-:Y:S05]  /*3cd0*/  BSYNC B2 ;  /* 0x0000000000027941 */ /* 0x000fea0003800000 */
.L_x_11214:
        /* <DEDUP_REMOVED lines=12> */
.L_x_11210:
[----:B------:R-:W-:Y:S05]  /*3da0*/  BSYNC B1 ;  /* 0x0000000000017941 */ /* 0x000fea0003800000 */
.L_x_11209:
[----:B------:R-:W1:Y:S01]  /*3db0*/  LDC.64 R124, c[0x0][0x238] ;  /* 0x00008e00ff7c7b82 */ /* 0x000e620000000a00 */
[----:B------:R-:W-:Y:S01]  /*3dc0*/  BSSY B1, `(.L_x_11218) ;  /* 0x0000019000017945 */ /* 0x000fe20003800000 */
[----:B-1----:R-:W-:-:S05]  /*3dd0*/  IMAD.WIDE.U32 R124, R147, 0x20, R124 ;  /* 0x00000020937c7825 */ /* 0x002fca00078e007c */
[----:B------:R1:W-:Y:S04]  /*3de0*/  STG.E.128 desc[UR6][R124.64], R100 ;  /* 0x000000647c007986 */ /* 0x0003e8000c101d06 */
[----:B------:R1:W-:Y:S01]  /*3df0*/  STG.E.128 desc[UR6][R124.64+0x10], R104 ;  /* 0x000010687c007986 */ /* 0x0003e2000c101d06 */
[----:B------:R-:W-:Y:S05]  /*3e00*/  @!P2 BRA `(.L_x_11219) ;  /* 0x000000000050a947 */ /* 0x000fea0003800000 */
[----:B------:R-:W-:Y:S01]  /*3e10*/  IMAD.U32 R127, R134, 0x10000, RZ ;  /* 0x00010000867f7824 */ /* 0x000fe200078e00ff */
[----:B-1----:R-:W1:Y:S01]  /*3e20*/  LDC.64 R124, c[0x0][0x240] ;  /* 0x00009000ff7c7b82 */ /* 0x002e620000000a00 */
        /* <DEDUP_REMOVED lines=18> */
.L_x_11219:
[----:B------:R-:W-:Y:S05]  /*3f50*/  BSYNC B1 ;  /* 0x0000000000017941 */ /* 0x000fea0003800000 */
.L_x_11218:
[----:B------:R-:W-:Y:S01]  /*3f60*/  IADD3 R147, R147, 0x80, RZ ;  /* 0x0000008093937810 */ /* 0x000fe20007ffe0ff */
[----:B------:R-:W-:-:S07]  /*3f70*/  VIADD R145, R145, 0x80 ;  /* 0x0000008091917836 */ /* 0x000fce0000000000 */
.L_x_11145:
[----:B------:R-:W-:Y:S05]  /*3f80*/  BSYNC B0 ;  /* 0x0000000000007941 */ /* 0x000fea0003800000 */
.L_x_11144:
        /* <DEDUP_REMOVED lines=32> */
.L_x_11225:
[----:B------:R-:W-:-:S07]  /*4190*/  IMAD.MOV.U32 R114, RZ, RZ, R12 ;  /* 0x000000ffff727224 */ /* 0x000fce00078e000c */
.L_x_11226:
[----:B------:R-:W-:Y:S05]  /*41a0*/  BSYNC B2 ;  /* 0x0000000000027941 */ /* 0x000fea0003800000 */
.L_x_11224:
        /* <DEDUP_REMOVED lines=16> */
.L_x_11230:
[----:B------:R-:W-:Y:S05]  /*42b0*/  BSYNC B3 ;  /* 0x0000000000037941 */ /* 0x000fea0003800000 */
.L_x_11229:
        /* <DEDUP_REMOVED lines=44> */
.L_x_11228:
[----:B------:R-:W-:Y:S05]  /*4580*/  BSYNC B2 ;  /* 0x0000000000027941 */ /* 0x000fea0003800000 */
.L_x_11227:
        /* <DEDUP_REMOVED lines=11> */
.L_x_11223:
[----:B------:R-:W-:Y:S05]  /*4640*/  BSYNC B1 ;  /* 0x0000000000017941 */ /* 0x000fea0003800000 */
.L_x_11222:
        /* <DEDUP_REMOVED lines=18> */
.L_x_11234:
[----:B------:R-:W-:-:S07]  /*4770*/  IMAD.MOV.U32 R10, RZ, RZ, R12 ;  /* 0x000000ffff0a7224 */ /* 0x000fce00078e000c */
.L_x_11235:
[----:B------:R-:W-:Y:S05]  /*4780*/  BSYNC B2 ;  /* 0x0000000000027941 */ /* 0x000fea0003800000 */
.L_x_11233:
        /* <DEDUP_REMOVED lines=16> */
.L_x_11239:
[----:B------:R-:W-:Y:S05]  /*4890*/  BSYNC B3 ;  /* 0x0000000000037941 */ /* 0x000fea0003800000 */
.L_x_11238:
        /* <DEDUP_REMOVED lines=44> */
.L_x_11237:
[----:B------:R-:W-:Y:S05]  /*4b60*/  BSYNC B2 ;  /* 0x0000000000027941 */ /* 0x000fea0003800000 */
.L_x_11236:
        /* <DEDUP_REMOVED lines=12> */
.L_x_11232:
[----:B------:R-:W-:Y:S05]  /*4c30*/  BSYNC B1 ;  /* 0x0000000000017941 */ /* 0x000fea0003800000 */
.L_x_11231:
        /* <DEDUP_REMOVED lines=18> */
.L_x_11243:
[----:B------:R-:W-:-:S07]  /*4d60*/  IMAD.MOV.U32 R10, RZ, RZ, R12 ;  /* 0x000000ffff0a7224 */ /* 0x000fce00078e000c */
.L_x_11244:
[----:B------:R-:W-:Y:S05]  /*4d70*/  BSYNC B2 ;  /* 0x0000000000027941 */ /* 0x000fea0003800000 */
.L_x_11242:
        /* <DEDUP_REMOVED lines=16> */
.L_x_11248:
[----:B------:R-:W-:Y:S05]  /*4e80*/  BSYNC B3 ;  /* 0x0000000000037941 */ /* 0x000fea0003800000 */
.L_x_11247:
        /* <DEDUP_REMOVED lines=44> */
.L_x_11246:
[----:B------:R-:W-:Y:S05]  /*5150*/  BSYNC B2 ;  /* 0x0000000000027941 */ /* 0x000fea0003800000 */
.L_x_11245:
        /* <DEDUP_REMOVED lines=11> */
.L_x_11241:
[----:B------:R-:W-:Y:S05]  /*5210*/  BSYNC B1 ;  /* 0x0000000000017941 */ /* 0x000fea0003800000 */
.L_x_11240:
        /* <DEDUP_REMOVED lines=18> */
.L_x_11252:
[----:B------:R-:W-:-:S07]  /*5340*/  IMAD.MOV.U32 R10, RZ, RZ, R12 ;  /* 0x000000ffff0a7224 */ /* 0x000fce00078e000c */
.L_x_11253:
[----:B------:R-:W-:Y:S05]  /*5350*/  BSYNC B2 ;  /* 0x0000000000027941 */ /* 0x000fea0003800000 */
.L_x_11251:
        /* <DEDUP_REMOVED lines=16> */
.L_x_11257:
[----:B------:R-:W-:Y:S05]  /*5460*/  BSYNC B3 ;  /* 0x0000000000037941 */ /* 0x000fea0003800000 */
.L_x_11256:
        /* <DEDUP_REMOVED lines=44> */
.L_x_11255:
[----:B------:R-:W-:Y:S05]  /*5730*/  BSYNC B2 ;  /* 0x0000000000027941 */ /* 0x000fea0003800000 */
.L_x_11254:
        /* <DEDUP_REMOVED lines=12> */
.L_x_11250:
[----:B------:R-:W-:Y:S05]  /*5800*/  BSYNC B1 ;  /* 0x0000000000017941 */ /* 0x000fea0003800000 */
.L_x_11249:
        /* <DEDUP_REMOVED lines=18> */
.L_x_11261:
[----:B------:R-:W-:-:S07]  /*5930*/  MOV R10, R12 ;  /* 0x0000000c000a7202 */ /* 0x000fce0000000f00 */
.L_x_11262:
[----:B------:R-:W-:Y:S05]  /*5940*/  BSYNC B2 ;  /* 0x0000000000027941 */ /* 0x000fea0003800000 */
.L_x_11260:
        /* <DEDUP_REMOVED lines=16> */
.L_x_11266:
[----:B------:R-:W-:Y:S05]  /*5a50*/  BSYNC B3 ;  /* 0x0000000000037941 */ /* 0x000fea0003800000 */
.L_x_11265:
        /* <DEDUP_REMOVED lines=44> */
.L_x_11264:
[----:B------:R-:W-:Y:S05]  /*5d20*/  BSYNC B2 ;  /* 0x0000000000027941 */ /* 0x000fea0003800000 */
.L_x_11263:
        /* <DEDUP_REMOVED lines=11> */
.L_x_11259:
[----:B------:R-:W-:Y:S05]  /*5de0*/  BSYNC B1 ;  /* 0x0000000000017941 */ /* 0x000fea0003800000 */
.L_x_11258:
        /* <DEDUP_REMOVED lines=18> */
.L_x_11270:
[----:B------:R-:W-:-:S07]  /*5f10*/  MOV R10, R12 ;  /* 0x0000000c000a7202 */ /* 0x000fce0000000f00 */
.L_x_11271:
[----:B------:R-:W-:Y:S05]  /*5f20*/  BSYNC B2 ;  /* 0x0000000000027941 */ /* 0x000fea0003800000 */
.L_x_11269:
        /* <DEDUP_REMOVED lines=16> */
.L_x_11275:
[----:B------:R-:W-:Y:S05]  /*6030*/  BSYNC B3 ;  /* 0x0000000000037941 */ /* 0x000fea0003800000 */
.L_x_11274:
        /* <DEDUP_REMOVED lines=44> */
.L_x_11273:
[----:B------:R-:W-:Y:S05]  /*6300*/  BSYNC B2 ;  /* 0x0000000000027941 */ /* 0x000fea0003800000 */
.L_x_11272:
        /* <DEDUP_REMOVED lines=12> */
.L_x_11268:
[----:B------:R-:W-:Y:S05]  /*63d0*/  BSYNC B1 ;  /* 0x0000000000017941 */ /* 0x000fea0003800000 */
.L_x_11267:
        /* <DEDUP_REMOVED lines=18> */
.L_x_11279:
[----:B------:R-:W-:-:S07]  /*6500*/  MOV R10, R12 ;  /* 0x0000000c000a7202 */ /* 0x000fce0000000f00 */
.L_x_11280:
[----:B------:R-:W-:Y:S05]  /*6510*/  BSYNC B2 ;  /* 0x0000000000027941 */ /* 0x000fea0003800000 */
.L_x_11278:
        /* <DEDUP_REMOVED lines=16> */
.L_x_11284:
[----:B------:R-:W-:Y:S05]  /*6620*/  BSYNC B3 ;  /* 0x0000000000037941 */ /* 0x000fea0003800000 */
.L_x_11283:
        /* <DEDUP_REMOVED lines=44> */
.L_x_11282:
[----:B------:R-:W-:Y:S05]  /*68f0*/  BSYNC B2 ;  /* 0x0000000000027941 */ /* 0x000fea0003800000 */
.L_x_11281:
        /* <DEDUP_REMOVED lines=11> */
.L_x_11277:
[----:B------:R-:W-:Y:S05]  /*69b0*/  BSYNC B1 ;  /* 0x0000000000017941 */ /* 0x000fea0003800000 */
.L_x_11276:
        /* <DEDUP_REMOVED lines=18> */
.L_x_11288:
[----:B------:R-:W-:-:S07]  /*6ae0*/  MOV R115, R12 ;  /* 0x0000000c00737202 */ /* 0x000fce0000000f00 */
.L_x_11289:
[----:B------:R-:W-:Y:S05]  /*6af0*/  BSYNC B2 ;  /* 0x0000000000027941 */ /* 0x000fea0003800000 */
.L_x_11287:
        /* <DEDUP_REMOVED lines=16> */
.L_x_11293:
[----:B------:R-:W-:Y:S05]  /*6c00*/  BSYNC B3 ;  /* 0x0000000000037941 */ /* 0x000fea0003800000 */
.L_x_11292:
        /* <DEDUP_REMOVED lines=44> */
.L_x_11291:
[----:B------:R-:W-:Y:S05]  /*6ed0*/  BSYNC B2 ;  /* 0x0000000000027941 */ /* 0x000fea0003800000 */
.L_x_11290:
        /* <DEDUP_REMOVED lines=12> */
.L_x_11286:
[----:B------:R-:W-:Y:S05]  /*6fa0*/  BSYNC B1 ;  /* 0x0000000000017941 */ /* 0x000fea0003800000 */
.L_x_11285:
        /* <DEDUP_REMOVED lines=21> */
[----:B-1----:R-:W-:Y:S01]  /*7100*/  IMAD.WIDE.U32 R124, R145, 0x8, R124 ;  /* 0x00000008917c7825 */ /* 0x002fe200078e007c */
[----:B------:R-:W-:Y:S02]  /*7110*/  LOP3.LUT R151, R140, R126, R138, 0xfe, !PT ;  /* 0x0000007e8c977212 */ /* 0x000fe400078efe8a */
[----:B------:R-:W-:Y:S02]  /*7120*/  LOP3.LUT R127, R149, R141, RZ, 0xfc, !PT ;  /* 0x0000008d957f7212 */ /* 0x000fe400078efcff */
[----:B------:R-:W-:-:S05]  /*7130*/  LOP3.LUT R126, R151, 0xff, R128, 0xf8, !PT ;  /* 0x000000ff977e7812 */ /* 0x000fca00078ef880 */
[----:B------:R2:W-:Y:S02]  /*7140*/  STG.E.64 desc[UR6][R124.64], R126 ;  /* 0x0000007e7c007986 */ /* 0x0005e4000c101b06 */
.L_x_11295:
[----:B------:R-:W-:Y:S05]  /*7150*/  BSYNC B1 ;  /* 0x0000000000017941 */ /* 0x000fea0003800000 */
.L_x_11294:
[----:B------:R-:W-:Y:S01]  /*7160*/  IADD3 R147, R147, 0x80, RZ ;  /* 0x0000008093937810 */ /* 0x000fe20007ffe0ff */
[----:B------:R-:W-:-:S07]  /*7170*/  VIADD R145, R145, 0x80 ;  /* 0x0000008091917836 */ /* 0x000fce0000000000 */
.L_x_11221:
[----:B------:R-:W-:Y:S05]  /*7180*/  BSYNC B0 ;  /* 0x0000000000007941 */ /* 0x000fea0003800000 */
.L_x_11220:
        /* <DEDUP_REMOVED lines=15> */
[----:B------:R-:W-:Y:S02]  /*7280*/  @!P4 ISETP.NE.AND.EX P5, PT, R125, RZ, PT, P5 ;  /* 0x000000ff7d00c20c */ /* 0x000fe40003fa5350 */
[----:B------:R-:W-:Y:S02]  /*7290*/  @!P4 MOV R122, R10 ;  /* 0x0000000a007ac202 */ /* 0x000fe40000000f00 */
[----:B---3--:R-:W-:Y:S01]  /*72a0*/  @!P4 FSEL R116, R88, RZ, P5 ;  /* 0x000000ff5874c208 */ /* 0x008fe20002800000 */
[----:B--2---:R-:W-:Y:S08]  /*72b0*/  @!P4 BRA `(.L_x_11299) ;  /* 0x00000004005cc947 */ /* 0x004ff00003800000 */
        /* <DEDUP_REMOVED lines=12> */
.L_x_11301:
[----:B------:R-:W-:-:S07]  /*7380*/  IMAD.MOV.U32 R118, RZ, RZ, R12 ;  /* 0x000000ffff767224 */ /* 0x000fce00078e000c */
.L_x_11302:
[----:B------:R-:W-:Y:S05]  /*7390*/  BSYNC B2 ;  /* 0x0000000000027941 */ /* 0x000fea0003800000 */
.L_x_11300:
        /* <DEDUP_REMOVED lines=16> */
.L_x_11306:
[----:B------:R-:W-:Y:S05]  /*74a0*/  BSYNC B3 ;  /* 0x0000000000037941 */ /* 0x000fea0003800000 */
.L_x_11305:
        /* <DEDUP_REMOVED lines=44> */
.L_x_11304:
[----:B------:R-:W-:Y:S05]  /*7770*/  BSYNC B2 ;  /* 0x0000000000027941 */ /* 0x000fea0003800000 */
.L_x_11303:
        /* <DEDUP_REMOVED lines=11> */
.L_x_11299:
[----:B------:R-:W-:Y:S05]  /*7830*/  BSYNC B1 ;  /* 0x0000000000017941 */ /* 0x000fea0003800000 */
.L_x_11298:
        /* <DEDUP_REMOVED lines=18> */
.L_x_11310:
[----:B------:R-:W-:-:S07]  /*7960*/  IMAD.MOV.U32 R10, RZ, RZ, R12 ;  /* 0x000000ffff0a7224 */ /* 0x000fce00078e000c */
.L_x_11311:
[----:B------:R-:W-:Y:S05]  /*7970*/  BSYNC B2 ;  /* 0x0000000000027941 */ /* 0x000fea0003800000 */
.L_x_11309:
        /* <DEDUP_REMOVED lines=16> */
.L_x_11315:
[----:B------:R-:W-:Y:S05]  /*7a80*/  BSYNC B3 ;  /* 0x0000000000037941 */ /* 0x000fea0003800000 */
.L_x_11314:
        /* <DEDUP_REMOVED lines=44> */
.L_x_11313:
[----:B------:R-:W-:Y:S05]  /*7d50*/  BSYNC B2 ;  /* 0x0000000000027941 */ /* 0x000fea0003800000 */
.L_x_11312:
        /* <DEDUP_REMOVED lines=12> */
.L_x_11308:
[----:B------:R-:W-:Y:S05]  /*7e20*/  BSYNC B1 ;  /* 0x0000000000017941 */ /* 0x000fea0003800000 */
.L_x_11307:
        /* <DEDUP_REMOVED lines=18> */
.L_x_11319:
[----:B------:R-:W-:-:S07]  /*7f50*/  IMAD.MOV.U32 R10, RZ, RZ, R12 ;  /* 0x000000ffff0a7224 */ /* 0x000fce00078e000c */
.L_x_11320:
[----:B------:R-:W-:Y:S05]  /*7f60*/  BSYNC B2 ;  /* 0x0000000000027941 */ /* 0x000fea0003800000 */
.L_x_11318:
        /* <DEDUP_REMOVED lines=16> */
.L_x_11324:
[----:B------:R-:W-:Y:S05]  /*8070*/  BSYNC B3 ;  /* 0x0000000000037941 */ /* 0x000fea0003800000 */
.L_x_11323:
        /* <DEDUP_REMOVED lines=44> */
.L_x_11322:
[----:B------:R-:W-:Y:S05]  /*8340*/  BSYNC B2 ;  /* 0x0000000000027941 */ /* 0x000fea0003800000 */
.L_x_11321:
        /* <DEDUP_REMOVED lines=11> */
.L_x_11317:
[----:B------:R-:W-:Y:S05]  /*8400*/  BSYNC B1 ;  /* 0x0000000000017941 */ /* 0x000fea0003800000 */
.L_x_11316:
        /* <DEDUP_REMOVED lines=18> */
.L_x_11328:
[----:B------:R-:W-:-:S07]  /*8530*/  IMAD.MOV.U32 R10, RZ, RZ, R12 ;  /* 0x000000ffff0a7224 */ /* 0x000fce00078e000c */
.L_x_11329:
[----:B------:R-:W-:Y:S05]  /*8540*/  BSYNC B2 ;  /* 0x0000000000027941 */ /* 0x000fea0003800000 */
.L_x_11327:
        /* <DEDUP_REMOVED lines=16> */
.L_x_11333:
[----:B------:R-:W-:Y:S05]  /*8650*/  BSYNC B3 ;  /* 0x0000000000037941 */ /* 0x000fea0003800000 */
.L_x_11332:
        /* <DEDUP_REMOVED lines=44> */
.L_x_11331:
[----:B------:R-:W-:Y:S05]  /*8920*/  BSYNC B2 ;  /* 0x0000000000027941 */ /* 0x000fea0003800000 */
.L_x_11330:
        /* <DEDUP_REMOVED lines=12> */
.L_x_11326:
[----:B------:R-:W-:Y:S05]  /*89f0*/  BSYNC B1 ;  /* 0x0000000000017941 */ /* 0x000fea0003800000 */
.L_x_11325:
        /* <DEDUP_REMOVED lines=18> */
.L_x_11337:
[----:B------:R-:W-:-:S07]  /*8b20*/  IMAD.MOV.U32 R10, RZ, RZ, R12 ;  /* 0x000000ffff0a7224 */ /* 0x000fce00078e000c */
.L_x_11338:
[----:B------:R-:W-:Y:S05]  /*8b30*/  BSYNC B2 ;  /* 0x0000000000027941 */ /* 0x000fea0003800000 */
.L_x_11336:
        /* <DEDUP_REMOVED lines=16> */
.L_x_11342:
[----:B------:R-:W-:Y:S05]  /*8c40*/  BSYNC B3 ;  /* 0x0000000000037941 */ /* 0x000fea0003800000 */
.L_x_11341:
        /* <DEDUP_REMOVED lines=44> */
.L_x_11340:
[----:B------:R-:W-:Y:S05]  /*8f10*/  BSYNC B2 ;  /* 0x0000000000027941 */ /* 0x000fea0003800000 */
.L_x_11339:
        /* <DEDUP_REMOVED lines=11> */
.L_x_11335:
[----:B------:R-:W-:Y:S05]  /*8fd0*/  BSYNC B1 ;  /* 0x0000000000017941 */ /* 0x000fea0003800000 */
.L_x_11334:
        /* <DEDUP_REMOVED lines=18> */
.L_x_11346:
[----:B------:R-:W-:-:S07]  /*9100*/  IMAD.MOV.U32 R10, RZ, RZ, R12 ;  /* 0x000000ffff0a7224 */ /* 0x000fce00078e000c */
.L_x_11347:
[----:B------:R-:W-:Y:S05]  /*9110*/  BSYNC B2 ;  /* 0x0000000000027941 */ /* 0x000fea0003800000 */
.L_x_11345:
        /* <DEDUP_REMOVED lines=16> */
.L_x_11351:
[----:B------:R-:W-:Y:S05]  /*9220*/  BSYNC B3 ;  /* 0x0000000000037941 */ /* 0x000fea0003800000 */
.L_x_11350:
        /* <DEDUP_REMOVED lines=44> */
.L_x_11349:
[----:B------:R-:W-:Y:S05]  /*94f0*/  BSYNC B2 ;  /* 0x0000000000027941 */ /* 0x000fea0003800000 */
.L_x_11348:
        /* <DEDUP_REMOVED lines=12> */
.L_x_11344:
[----:B------:R-:W-:Y:S05]  /*95c0*/  BSYNC B1 ;  /* 0x0000000000017941 */ /* 0x000fea0003800000 */
.L_x_11343:
        /* <DEDUP_REMOVED lines=18> */
.L_x_11355:
[----:B------:R-:W-:-:S07]  /*96f0*/  IMAD.MOV.U32 R10, RZ, RZ, R12 ;  /* 0x000000ffff0a7224 */ /* 0x000fce00078e000c */
.L_x_11356:
[----:B------:R-:W-:Y:S05]  /*9700*/  BSYNC B2 ;  /* 0x0000000000027941 */ /* 0x000fea0003800000 */
.L_x_11354:
        /* <DEDUP_REMOVED lines=16> */
.L_x_11360:
[----:B------:R-:W-:Y:S05]  /*9810*/  BSYNC B3 ;  /* 0x0000000000037941 */ /* 0x000fea0003800000 */
.L_x_11359:
        /* <DEDUP_REMOVED lines=44> */
.L_x_11358:
[----:B------:R-:W-:Y:S05]  /*9ae0*/  BSYNC B2 ;  /* 0x0000000000027941 */ /* 0x000fea0003800000 */
.L_x_11357:
        /* <DEDUP_REMOVED lines=11> */
.L_x_11353:
[----:B------:R-:W-:Y:S05]  /*9ba0*/  BSYNC B1 ;  /* 0x0000000000017941 */ /* 0x000fea0003800000 */
.L_x_11352:
        /* <DEDUP_REMOVED lines=18> */
.L_x_11364:
[----:B------:R-:W-:-:S07]  /*9cd0*/  IMAD.MOV.U32 R123, RZ, RZ, R12 ;  /* 0x000000ffff7b7224 */ /* 0x000fce00078e000c */
.L_x_11365:
[----:B------:R-:W-:Y:S05]  /*9ce0*/  BSYNC B2 ;  /* 0x0000000000027941 */ /* 0x000fea0003800000 */
.L_x_11363:
        /* <DEDUP_REMOVED lines=16> */
.L_x_11369:
[----:B------:R-:W-:Y:S05]  /*9df0*/  BSYNC B3 ;  /* 0x0000000000037941 */ /* 0x000fea0003800000 */
.L_x_11368:
        /* <DEDUP_REMOVED lines=44> */
.L_x_11367:
[----:B------:R-:W-:Y:S05]  /*a0c0*/  BSYNC B2 ;  /* 0x0000000000027941 */ /* 0x000fea0003800000 */
.L_x_11366:
        /* <DEDUP_REMOVED lines=12> */
.L_x_11362:
[----:B------:R-:W-:Y:S05]  /*a190*/  BSYNC B1 ;  /* 0x0000000000017941 */ /* 0x000fea0003800000 */
.L_x_11361:
[----:B------:R-:W1:Y:S02]  /*a1a0*/  LDC.64 R124, c[0x0][0x238] ;  /* 0x00008e00ff7c7b82 */ /* 0x000e640000000a00 */
[----:B-1----:R-:W-:-:S05]  /*a1b0*/  IMAD.WIDE.U32 R124, R147, 0x20, R124 ;  /* 0x00000020937c7825 */ /* 0x002fca00078e007c */
[----:B------:R3:W-:Y:S04]  /*a1c0*/  STG.E.128 desc[UR6][R124.64], R116 ;  /* 0x000000747c007986 */ /* 0x0007e8000c101d06 */
[----:B------:R3:W-:Y:S01]  /*a1d0*/  STG.E.128 desc[UR6][R124.64+0x10], R120 ;  /* 0x000010787c007986 */ /* 0x0007e2000c101d06 */
[----:B------:R-:W-:Y:S05]  /*a1e0*/  @!P2 BRA `(.L_x_11297) ;  /* 0x000000000050a947 */ /* 0x000fea0003800000 */
[----:B------:R-:W-:Y:S01]  /*a1f0*/  SHF.L.U32 R127, R134, 0x10, RZ ;  /* 0x00000010867f7819 */ /* 0x000fe200000006ff */
[----:B---3--:R-:W1:Y:S01]  /*a200*/  LDC.64 R124, c[0x0][0x240] ;  /* 0x00009000ff7c7b82 */ /* 0x008e620000000a00 */
        /* <DEDUP_REMOVED lines=18> */
.L_x_11297:
[----:B------:R-:W-:Y:S05]  /*a330*/  BSYNC B0 ;  /* 0x0000000000007941 */ /* 0x000fea0003800000 */
.L_x_11296:
[----:B-1234-:R-:W-:Y:S01]  /*a340*/  FADD.FTZ R124, RZ, R100 ;  /* 0x00000064ff7c7221 */ /* 0x01efe20000010000 */
        /* <DEDUP_REMOVED lines=102> */
.L_x_11388:
        /* <DEDUP_REMOVED lines=117> */
.L_x_11374:
[----:B------:R-:W-:Y:S05]  /*b100*/  BSYNC B1 ;  /* 0x0000000000017941 */ /* 0x000fea0003800000 */
.L_x_11373:
        /* <DEDUP_REMOVED lines=35> */
.L_x_11376:
[----:B------:R-:W-:Y:S05]  /*b340*/  BSYNC B1 ;  /* 0x0000000000017941 */ /* 0x000fea0003800000 */
.L_x_11375:
        /* <DEDUP_REMOVED lines=32> */
.L_x_11372:
[----:B------:R-:W-:Y:S05]  /*b550*/  BSYNC B0 ;  /* 0x0000000000007941 */ /* 0x000fea0003800000 */
.L_x_11371:
[----:B------:R-:W-:Y:S01]  /*b560*/  VIADD R7, R7, UR14 ;  /* 0x0000000e07077c36 */ /* 0x000fe20008000000 */
[----:B------:R-:W-:-:S04]  /*b570*/  SEL R143, RZ, 0x1, P3 ;  /* 0x00000001ff8f7807 */ /* 0x000fc80001800000 */
[----:B------:R-:W-:-:S13]  /*b580*/  ISETP.GE.AND P2, PT, R7, UR15, PT ;  /* 0x0000000f07007c0c */ /* 0x000fda000bf46270 */
[----:B------:R-:W-:Y:S05]  /*b590*/  @!P2 BRA `(.L_x_11377) ;  /* 0xffffff5400b0a947 */ /* 0x000fea000383ffff */
[----:B------:R-:W-:Y:S05]  /*b5a0*/  EXIT ;  /* 0x000000000000794d */ /* 0x000fea0003800000 */
.L_x_11370:
[----:B------:R-:W-:Y:S01]  /*b5b0*/  HFMA2.MMA R150, -RZ, RZ, 0, 1.847743988037109375e-06 ;  /* 0x0000001fff967435 */ /* 0x000fe200000001ff */
[----:B------:R-:W-:Y:S01]  /*b5c0*/  MOV R148, R125 ;  /* 0x0000007d00947202 */ /* 0x000fe20000000f00 */
[----:B------:R-:W-:Y:S02]  /*b5d0*/  IMAD.MOV.U32 R145, RZ, RZ, 0x1 ;  /* 0x00000001ff917424 */ /* 0x000fe400078e00ff */
[----:B------:R-:W-:-:S07]  /*b5e0*/  IMAD.MOV.U32 R143, RZ, RZ, -0x1 ;  /* 0xffffffffff8f7424 */ /* 0x000fce00078e00ff */
[----:B0----5:R-:W-:Y:S05]  /*b5f0*/  WARPSYNC.COLLECTIVE R143, `(.L_x_11378) ;  /* 0x000000008f087348 */ /* 0x021fea0003c00000 */
[----:B------:R1:W2:Y:S02]  /*b600*/  SHFL.BFLY P6, R146, R148, R145, R150 ;  /* 0x0c00009194927389 */ /* 0x0002a400000c0096 */
[----:B012--5:R-:W-:Y:S01]  /*b610*/  ENDCOLLECTIVE ;  /* 0x000000000000791b */ /* 0x027fe20003800000 */
.L_x_11378:
[----:B------:R-:W-:Y:S01]  /*b620*/  HFMA2.MMA R145, -RZ, RZ, 0, 1.1920928955078125e-07 ;  /* 0x00000002ff917435 */ /* 0x000fe200000001ff */
[----:B------:R-:W-:-:S05]  /*b630*/  MOV R124, R146 ;  /* 0x00000092007c7202 */ /* 0x000fca0000000f00 */
[----:B------:R-:W-:-:S04]  /*b640*/  FADD.FTZ R138, R125, R124 ;  /* 0x0000007c7d8a7221 */ /* 0x000fc80000010000 */
[----:B------:R-:W-:-:S07]  /*b650*/  IMAD.MOV.U32 R148, RZ, RZ, R138 ;  /* 0x000000ffff947224 */ /* 0x000fce00078e008a */
[----:B------:R-:W-:Y:S05]  /*b660*/  WARPSYNC.COLLECTIVE R143, `(.L_x_11379) ;  /* 0x000000008f087348 */ /* 0x000fea0003c00000 */
[----:B------:R0:W1:Y:S02]  /*b670*/  SHFL.BFLY P6, R146, R148, R145, R150 ;  /* 0x0c00009194927389 */ /* 0x00006400000c0096 */
[----:B01----:R-:W-:Y:S01]  /*b680*/  ENDCOLLECTIVE ;  /* 0x000000000000791b */ /* 0x003fe20003800000 */
.L_x_11379:
[----:B------:R-:W-:Y:S02]  /*b690*/  IMAD.MOV.U32 R145, RZ, RZ, 0x4 ;  /* 0x00000004ff917424 */ /* 0x000fe400078e00ff */
[----:B------:R-:W-:-:S04]  /*b6a0*/  IMAD.MOV.U32 R139, RZ, RZ, R146 ;  /* 0x000000ffff8b7224 */ /* 0x000fc800078e0092 */
[----:B------:R-:W-:-:S05]  /*b6b0*/  FADD.FTZ R139, R138, R139 ;  /* 0x0000008b8a8b7221 */ /* 0x000fca0000010000 */
[----:B------:R-:W-:-:S07]  /*b6c0*/  MOV R148, R139 ;  /* 0x0000008b00947202 */ /* 0x000fce0000000f00 */
[----:B------:R-:W-:Y:S05]  /*b6d0*/  WARPSYNC.COLLECTIVE R143, `(.L_x_11380) ;  /* 0x000000008f087348 */ /* 0x000fea0003c00000 */
[----:B------:R0:W1:Y:S02]  /*b6e0*/  SHFL.BFLY P6, R146, R148, R145, R150 ;  /* 0x0c00009194927389 */ /* 0x00006400000c0096 */
[----:B01----:R-:W-:Y:S01]  /*b6f0*/  ENDCOLLECTIVE ;  /* 0x000000000000791b */ /* 0x003fe20003800000 */
.L_x_11380:
[----:B------:R-:W-:Y:S01]  /*b700*/  HFMA2.MMA R145, -RZ, RZ, 0, 4.76837158203125e-07 ;  /* 0x00000008ff917435 */ /* 0x000fe200000001ff */
[----:B------:R-:W-:-:S05]  /*b710*/  MOV R124, R146 ;  /* 0x00000092007c7202 */ /* 0x000fca0000000f00 */
[----:B------:R-:W-:-:S04]  /*b720*/  FADD.FTZ R140, R139, R124 ;  /* 0x0000007c8b8c7221 */ /* 0x000fc80000010000 */
[----:B------:R-:W-:-:S07]  /*b730*/  IMAD.MOV.U32 R148, RZ, RZ, R140 ;  /* 0x000000ffff947224 */ /* 0x000fce00078e008c */
[----:B------:R-:W-:Y:S05]  /*b740*/  WARPSYNC.COLLECTIVE R143, `(.L_x_11381) ;  /* 0x000000008f087348 */ /* 0x000fea0003c00000 */
[----:B------:R0:W1:Y:S02]  /*b750*/  SHFL.BFLY P6, R146, R148, R145, R150 ;  /* 0x0c00009194927389 */ /* 0x00006400000c0096 */
[----:B01----:R-:W-:Y:S01]  /*b760*/  ENDCOLLECTIVE ;  /* 0x000000000000791b */ /* 0x003fe20003800000 */
.L_x_11381:
[----:B------:R-:W-:Y:S02]  /*b770*/  IMAD.MOV.U32 R145, RZ, RZ, 0x10 ;  /* 0x00000010ff917424 */ /* 0x000fe400078e00ff */
[----:B------:R-:W-:-:S04]  /*b780*/  IMAD.MOV.U32 R141, RZ, RZ, R146 ;  /* 0x000000ffff8d7224 */ /* 0x000fc800078e0092 */
[----:B------:R-:W-:-:S05]  /*b790*/  FADD.FTZ R141, R140, R141 ;  /* 0x0000008d8c8d7221 */ /* 0x000fca0000010000 */
[----:B------:R-:W-:-:S07]  /*b7a0*/  MOV R148, R141 ;  /* 0x0000008d00947202 */ /* 0x000fce0000000f00 */
[----:B------:R-:W-:Y:S05]  /*b7b0*/  WARPSYNC.COLLECTIVE R143, `(.L_x_11382) ;  /* 0x000000008f087348 */ /* 0x000fea0003c00000 */
[----:B------:R0:W1:Y:S02]  /*b7c0*/  SHFL.BFLY P6, R146, R148, R145, R150 ;  /* 0x0c00009194927389 */ /* 0x00006400000c0096 */
[----:B01----:R-:W-:Y:S01]  /*b7d0*/  ENDCOLLECTIVE ;  /* 0x000000000000791b */ /* 0x003fe20003800000 */
.L_x_11382:
        /* <DEDUP_REMOVED lines=57> */
.L_x_11383:
[----:B------:R-:W-:Y:S02]  /*bb70*/  IMAD.MOV.U32 R145, RZ, RZ, 0x2 ;  /* 0x00000002ff917424 */ /* 0x000fe400078e00ff */
[----:B------:R-:W-:-:S04]  /*bb80*/  IMAD.MOV.U32 R138, RZ, RZ, R146 ;  /* 0x000000ffff8a7224 */ /* 0x000fc800078e0092 */
[----:B------:R-:W-:-:S05]  /*bb90*/  FADD.FTZ R138, R125, R138 ;  /* 0x0000008a7d8a7221 */ /* 0x000fca0000010000 */
[----:B------:R-:W-:-:S07]  /*bba0*/  MOV R148, R138 ;  /* 0x0000008a00947202 */ /* 0x000fce0000000f00 */
[----:B------:R-:W-:Y:S05]  /*bbb0*/  WARPSYNC.COLLECTIVE R143, `(.L_x_11384) ;  /* 0x000000008f087348 */ /* 0x000fea0003c00000 */
[----:B------:R0:W1:Y:S02]  /*bbc0*/  SHFL.BFLY P6, R146, R148, R145, R150 ;  /* 0x0c00009194927389 */ /* 0x00006400000c0096 */
[----:B01----:R-:W-:Y:S01]  /*bbd0*/  ENDCOLLECTIVE ;  /* 0x000000000000791b */ /* 0x003fe20003800000 */
.L_x_11384:
[----:B------:R-:W-:Y:S01]  /*bbe0*/  HFMA2.MMA R145, -RZ, RZ, 0, 2.384185791015625e-07 ;  /* 0x00000004ff917435 */ /* 0x000fe200000001ff */
[----:B------:R-:W-:-:S05]  /*bbf0*/  MOV R139, R146 ;  /* 0x00000092008b7202 */ /* 0x000fca0000000f00 */
[----:B------:R-:W-:-:S04]  /*bc00*/  FADD.FTZ R139, R138, R139 ;  /* 0x0000008b8a8b7221 */ /* 0x000fc80000010000 */
[----:B------:R-:W-:-:S07]  /*bc10*/  IMAD.MOV.U32 R148, RZ, RZ, R139 ;  /* 0x000000ffff947224 */ /* 0x000fce00078e008b */
[----:B------:R-:W-:Y:S05]  /*bc20*/  WARPSYNC.COLLECTIVE R143, `(.L_x_11385) ;  /* 0x000000008f087348 */ /* 0x000fea0003c00000 */
[----:B------:R0:W1:Y:S02]  /*bc30*/  SHFL.BFLY P6, R146, R148, R145, R150 ;  /* 0x0c00009194927389 */ /* 0x00006400000c0096 */
[----:B01----:R-:W-:Y:S01]  /*bc40*/  ENDCOLLECTIVE ;  /* 0x000000000000791b */ /* 0x003fe20003800000 */
.L_x_11385:
[----:B------:R-:W-:Y:S02]  /*bc50*/  IMAD.MOV.U32 R145, RZ, RZ, 0x8 ;  /* 0x00000008ff917424 */ /* 0x000fe400078e00ff */
[----:B------:R-:W-:-:S04]  /*bc60*/  IMAD.MOV.U32 R140, RZ, RZ, R146 ;  /* 0x000000ffff8c7224 */ /* 0x000fc800078e0092 */
[----:B------:R-:W-:-:S05]  /*bc70*/  FADD.FTZ R140, R139, R140 ;  /* 0x0000008c8b8c7221 */ /* 0x000fca0000010000 */
[----:B------:R-:W-:-:S07]  /*bc80*/  MOV R148, R140 ;  /* 0x0000008c00947202 */ /* 0x000fce0000000f00 */
[----:B------:R-:W-:Y:S05]  /*bc90*/  WARPSYNC.COLLECTIVE R143, `(.L_x_11386) ;  /* 0x000000008f087348 */ /* 0x000fea0003c00000 */
[----:B------:R0:W1:Y:S02]  /*bca0*/  SHFL.BFLY P6, R146, R148, R145, R150 ;  /* 0x0c00009194927389 */ /* 0x00006400000c0096 */
[----:B01----:R-:W-:Y:S01]  /*bcb0*/  ENDCOLLECTIVE ;  /* 0x000000000000791b */ /* 0x003fe20003800000 */
.L_x_11386:
[----:B------:R-:W-:Y:S01]  /*bcc0*/  HFMA2.MMA R145, -RZ, RZ, 0, 9.5367431640625e-07 ;  /* 0x00000010ff917435 */ /* 0x000fe200000001ff */
[----:B------:R-:W-:-:S05]  /*bcd0*/  MOV R141, R146 ;  /* 0x00000092008d7202 */ /* 0x000fca0000000f00 */
[----:B------:R-:W-:-:S04]  /*bce0*/  FADD.FTZ R141, R140, R141 ;  /* 0x0000008d8c8d7221 */ /* 0x000fc80000010000 */
[----:B------:R-:W-:-:S07]  /*bcf0*/  IMAD.MOV.U32 R148, RZ, RZ, R141 ;  /* 0x000000ffff947224 */ /* 0x000fce00078e008d */
[----:B------:R-:W-:Y:S05]  /*bd00*/  WARPSYNC.COLLECTIVE R143, `(.L_x_11387) ;  /* 0x000000008f087348 */ /* 0x000fea0003c00000 */
[----:B------:R0:W1:Y:S02]  /*bd10*/  SHFL.BFLY P6, R146, R148, R145, R150 ;  /* 0x0c00009194927389 */ /* 0x00006400000c0096 */
[----:B01----:R-:W-:Y:S01]  /*bd20*/  ENDCOLLECTIVE ;  /* 0x000000000000791b */ /* 0x003fe20003800000 */
.L_x_11387:
[----:B------:R-:W-:Y:S05]  /*bd30*/  BRA `(.L_x_11388) ;  /* 0xffffffec001c7947 */ /* 0x000fea000383ffff */
.L_x_11389:
        /* <DEDUP_REMOVED lines=12> */
.L_x_23286:


//--------------------- .text._ZN10layer_norm13ln_fwd_kernelINS_13Kernel_traitsIf13__nv_bfloat16fS2_fjLj3072ELj1ELj1ELj4ELj16ENS_18Kernel_traits_baseILj3072EfS2_fS2_fjLj128EEEEELb1ELb1ELb1ELb1EEEvNS_9FwdParamsE --------------------------
	.section	.text._ZN10layer_norm13ln_fwd_kernelINS_13Kernel_traitsIf13__nv_bfloat16fS2_fjLj3072ELj1ELj1ELj4ELj16ENS_18Kernel_traits_baseILj3072EfS2_fS2_fjLj128EEEEELb1ELb1ELb1ELb1EEEvNS_9FwdParamsE,"ax",@progbits
	.align	128
        .global         _ZN10layer_norm13ln_fwd_kernelINS_13Kernel_traitsIf13__nv_bfloat16fS2_fjLj3072ELj1ELj1ELj4ELj16ENS_18Kernel_traits_baseILj3072EfS2_fS2_fjLj128EEEEELb1ELb1ELb1ELb1EEEvNS_9FwdParamsE
        .type           _ZN10layer_norm13ln_fwd_kernelINS_13Kernel_traitsIf13__nv_bfloat16fS2_fjLj3072ELj1ELj1ELj4ELj16ENS_18Kernel_traits_baseILj3072EfS2_fS2_fjLj128EEEEELb1ELb1ELb1ELb1EEEvNS_9FwdParamsE,@function
        .size           _ZN10layer_norm13ln_fwd_kernelINS_13Kernel_traitsIf13__nv_bfloat16fS2_fjLj3072ELj1ELj1ELj4ELj16ENS_18Kernel_traits_baseILj3072EfS2_fS2_fjLj128EEEEELb1ELb1ELb1ELb1EEEvNS_9FwdParamsE,(.L_x_23287 - _ZN10layer_norm13ln_fwd_kernelINS_13Kernel_traitsIf13__nv_bfloat16fS2_fjLj3072ELj1ELj1ELj4ELj16ENS_18Kernel_traits_baseILj3072EfS2_fS2_fjLj128EEEEELb1ELb1ELb1ELb1EEEvNS_9FwdParamsE)
        .other          _ZN10layer_norm13ln_fwd_kernelINS_13Kernel_traitsIf13__nv_bfloat16fS2_fjLj3072ELj1ELj1ELj4ELj16ENS_18Kernel_traits_baseILj3072EfS2_fS2_fjLj128EEEEELb1ELb1ELb1ELb1EEEvNS_9FwdParamsE,@"STO_CUDA_ENTRY STV_DEFAULT"
_ZN10layer_norm13ln_fwd_kernelINS_13Kernel_traitsIf13__nv_bfloat16fS2_fjLj3072ELj1ELj1ELj4ELj16ENS_18Kernel_traits_baseILj3072EfS2_fS2_fjLj128EEEEELb1ELb1ELb1ELb1EEEvNS_9FwdParamsE:
.text._ZN10layer_norm13ln_fwd_kernelINS_13Kernel_traitsIf13__nv_bfloat16fS2_fjLj3072ELj1ELj1ELj4ELj16ENS_18Kernel_traits_baseILj3072EfS2_fS2_fjLj128EEEEELb1ELb1ELb1ELb1EEEvNS_9FwdParamsE:
        /* <DEDUP_REMOVED lines=38> */
[----:B----4-:R-:W-:-:S05]  /*0260*/  @P0 IADD3 R132, P1, R4, R7, RZ ;  /* 0x0000000704840210 */ /* 0x010fca0007f3e0ff */
        /* <DEDUP_REMOVED lines=70> */
[----:B------:R-:W-:-:S05]  /*06d0*/  LEA R76, P3, R114, UR14, 0x5 ;  /* 0x0000000e724c7c11 */ /* 0x000fca000f8628ff */
[----:B------:R-:W-:-:S06]  /*06e0*/  IMAD.X R77, RZ, RZ, UR15, P3 ;  /* 0x0000000fff4d7e24 */ /* 0x000fcc00098e06ff */
        /* <DEDUP_REMOVED lines=10> */
[----:B------:R-:W5:Y:S01]  /*0790*/  LDG.E.128 R48, desc[UR4][R2.64] ;  /* 0x0000000402307981 */ /* 0x000f62000c1e1d00 */
[----:B------:R-:W-:-:S03]  /*07a0*/  IMAD.HI.U32 R123, R118, -0x326172a9, RZ ;  /* 0xcd9e8d57767b7827 */ /* 0x000fc600078e00ff */
[----:B------:R-:W5:Y:S01]  /*07b0*/  LDG.E.128 R44, desc[UR4][R2.64+0x10] ;  /* 0x00001004022c7981 */ /* 0x000f62000c1e1d00 */
[----:B------:R-:W-:-:S03]  /*07c0*/  IMAD R121, R121, -0x2daee0ad, RZ ;  /* 0xd2511f5379797824 */ /* 0x000fc600078e02ff */
[----:B------:R-:W5:Y:S04]  /*07d0*/  LDG.E.128 R40, desc[UR4][R2.64+0x1000] ;  /* 0x0010000402287981 */ /* 0x000f68000c1e1d00 */
[----:B------:R-:W5:Y:S04]  /*07e0*/  LDG.E.128 R36, desc[UR4][R2.64+0x1010] ;  /* 0x0010100402247981 */ /* 0x000f68000c1e1d00 */
[----:B------:R-:W5:Y:S04]  /*07f0*/  LDG.E.128 R32, desc[UR4][R2.64+0x2000] ;  /* 0x0020000402207981 */ /* 0x000f68000c1e1d00 */
[----:B------:R0:W5:Y:S01]  /*0800*/  LDG.E.128 R28, desc[UR4][R2.64+0x2010] ;  /* 0x00201004021c7981 */ /* 0x000162000c1e1d00 */
[----:B------:R-:W-:Y:S01]  /*0810*/  HFMA2.MMA R116, -RZ, RZ, 0, 0 ;  /* 0x00000000ff747435 */ /* 0x000fe200000001ff */
[----:B------:R-:W-:Y:S01]  /*0820*/  LOP3.LUT R123, R123, UR14, R0, 0x96, !PT ;  /* 0x0000000e7b7b7c12 */ /* 0x000fe2000f8e9600 */
[----:B------:R-:W-:Y:S01]  /*0830*/  ULDC.U8 UR8, c[0x0][0x2a0] ;  /* 0x0000a80000087ab9 */ /* 0x000fe20000000000 */
[----:B------:R-:W-:Y:S01]  /*0840*/  LOP3.LUT R132, R132, 0x3, RZ, 0xc0, !PT ;  /* 0x0000000384847812 */ /* 0x000fe200078ec0ff */
[----:B------:R-:W-:Y:S01]  /*0850*/  IMAD.MOV.U32 R0, RZ, RZ, 0x1 ;  /* 0x00000001ff007424 */ /* 0x000fe200078e00ff */
[----:B------:R-:W-:Y:S01]  /*0860*/  ULDC UR9, c[0x0][0x290] ;  /* 0x0000a40000097ab9 */ /* 0x000fe20000000800 */
[----:B------:R-:W-:Y:S01]  /*0870*/  ULDC.64 UR10, c[0x0][0x298] ;  /* 0x0000a600000a7ab9 */ /* 0x000fe20000000a00 */
[----:B------:R-:W-:Y:S01]  /*0880*/  ULDC.64 UR12, c[0x0][0x210] ;  /* 0x00008400000c7ab9 */ /* 0x000fe20000000a00 */
[----:B0-----:R-:W-:Y:S01]  /*0890*/  IMAD.WIDE.U32 R2, R79, -0x2daee0ad, RZ ;  /* 0xd2511f534f027825 */ /* 0x001fe200078e00ff */
[----:B------:R-:W-:Y:S01]  /*08a0*/  ISETP.NE.AND P2, PT, RZ, UR8, PT ;  /* 0x00000008ff007c0c */ /* 0x000fe2000bf45270 */
[----:B------:R-:W-:-:S02]  /*08b0*/  ULDC UR8, c[0x0][0x294] ;  /* 0x0000a50000087ab9 */ /* 0x000fc40000000800 */
[----:B------:R-:W-:Y:S01]  /*08c0*/  IMAD.MOV.U32 R122, RZ, RZ, R2 ;  /* 0x000000ffff7a7224 */ /* 0x000fe200078e0002 */
[----:B------:R-:W-:Y:S01]  /*08d0*/  LOP3.LUT R121, R3, UR15, R121, 0x96, !PT ;  /* 0x0000000f03797c12 */ /* 0x000fe2000f8e9679 */
[----:B------:R-:W-:-:S08]  /*08e0*/  IMAD R118, R118, -0x326172a9, RZ ;  /* 0xcd9e8d5776767824 */ /* 0x000fd000078e02ff */
.L_x_11615:
        /* <DEDUP_REMOVED lines=48> */
.L_x_11393:
[----:B------:R-:W-:-:S07]  /*0bf0*/  IMAD.MOV.U32 R88, RZ, RZ, R118 ;  /* 0x000000ffff587224 */ /* 0x000fce00078e0076 */
.L_x_11394:
[----:B------:R-:W-:Y:S05]  /*0c00*/  BSYNC B1 ;  /* 0x0000000000017941 */ /* 0x000fea0003800000 */
.L_x_11392:
        /* <DEDUP_REMOVED lines=16> */
.L_x_11398:
[----:B------:R-:W-:Y:S05]  /*0d10*/  BSYNC B2 ;  /* 0x0000000000027941 */ /* 0x000fea0003800000 */
.L_x_11397:
        /* <DEDUP_REMOVED lines=44> */
.L_x_11396:
[----:B------:R-:W-:Y:S05]  /*0fe0*/  BSYNC B1 ;  /* 0x0000000000017941 */ /* 0x000fea0003800000 */
.L_x_11395:
        /* <DEDUP_REMOVED lines=11> */
.L_x_11391:
[----:B------:R-:W-:Y:S05]  /*10a0*/  BSYNC B0 ;  /* 0x0000000000007941 */ /* 0x000fea0003800000 */
.L_x_11390:
        /* <DEDUP_REMOVED lines=18> */
.L_x_11402:
[----:B------:R-:W-:-:S07]  /*11d0*/  IMAD.MOV.U32 R89, RZ, RZ, R118 ;  /* 0x000000ffff597224 */ /* 0x000fce00078e0076 */
.L_x_11403:
[----:B------:R-:W-:Y:S05]  /*11e0*/  BSYNC B1 ;  /* 0x0000000000017941 */ /* 0x000fea0003800000 */
.L_x_11401:
        /* <DEDUP_REMOVED lines=16> */
.L_x_11407:
[----:B------:R-:W-:Y:S05]  /*12f0*/  BSYNC B2 ;  /* 0x0000000000027941 */ /* 0x000fea0003800000 */
.L_x_11406:
        /* <DEDUP_REMOVED lines=44> */
.L_x_11405:
[----:B------:R-:W-:Y:S05]  /*15c0*/  BSYNC B1 ;  /* 0x0000000000017941 */ /* 0x000fea0003800000 */
.L_x_11404:
        /* <DEDUP_REMOVED lines=12> */
.L_x_11400:
[----:B------:R-:W-:Y:S05]  /*1690*/  BSYNC B0 ;  /* 0x0000000000007941 */ /* 0x000fea0003800000 */
.L_x_11399:
        /* <DEDUP_REMOVED lines=18> */
.L_x_11411:
[----:B------:R-:W-:-:S07]  /*17c0*/  IMAD.MOV.U32 R90, RZ, RZ, R118 ;  /* 0x000000ffff5a7224 */ /* 0x000fce00078e0076 */
.L_x_11412:
[----:B------:R-:W-:Y:S05]  /*17d0*/  BSYNC B1 ;  /* 0x0000000000017941 */ /* 0x000fea0003800000 */
.L_x_11410:
        /* <DEDUP_REMOVED lines=16> */
.L_x_11416:
[----:B------:R-:W-:Y:S05]  /*18e0*/  BSYNC B2 ;  /* 0x0000000000027941 */ /* 0x000fea0003800000 */
.L_x_11415:
        /* <DEDUP_REMOVED lines=44> */
.L_x_11414:
[----:B------:R-:W-:Y:S05]  /*1bb0*/  BSYNC B1 ;  /* 0x0000000000017941 */ /* 0x000fea0003800000 */
.L_x_11413:
        /* <DEDUP_REMOVED lines=11> */
.L_x_11409:
[----:B------:R-:W-:Y:S05]  /*1c70*/  BSYNC B0 ;  /* 0x0000000000007941 */ /* 0x000fea0003800000 */
.L_x_11408:
        /* <DEDUP_REMOVED lines=18> */
.L_x_11420:
[----:B------:R-:W-:-:S07]  /*1da0*/  IMAD.MOV.U32 R91, RZ, RZ, R118 ;  /* 0x000000ffff5b7224 */ /* 0x000fce00078e0076 */
.L_x_11421:
[----:B------:R-:W-:Y:S05]  /*1db0*/  BSYNC B1 ;  /* 0x0000000000017941 */ /* 0x000fea0003800000 */
.L_x_11419:
        /* <DEDUP_REMOVED lines=16> */
.L_x_11425:
[----:B------:R-:W-:Y:S05]  /*1ec0*/  BSYNC B2 ;  /* 0x0000000000027941 */ /* 0x000fea0003800000 */
.L_x_11424:
        /* <DEDUP_REMOVED lines=44> */
.L_x_11423:
[----:B------:R-:W-:Y:S05]  /*2190*/  BSYNC B1 ;  /* 0x0000000000017941 */ /* 0x000fea0003800000 */
.L_x_11422:
        /* <DEDUP_REMOVED lines=12> */
.L_x_11418:
[----:B------:R-:W-:Y:S05]  /*2260*/  BSYNC B0 ;  /* 0x0000000000007941 */ /* 0x000fea0003800000 */
.L_x_11417:
        /* <DEDUP_REMOVED lines=18> */
.L_x_11429:
[----:B------:R-:W-:-:S07]  /*2390*/  IMAD.MOV.U32 R92, RZ, RZ, R118 ;  /* 0x000000ffff5c7224 */ /* 0x000fce00078e0076 */
.L_x_11430:
[----:B------:R-:W-:Y:S05]  /*23a0*/  BSYNC B1 ;  /* 0x0000000000017941 */ /* 0x000fea0003800000 */
.L_x_11428:
        /* <DEDUP_REMOVED lines=16> */
.L_x_11434:
[----:B------:R-:W-:Y:S05]  /*24b0*/  BSYNC B2 ;  /* 0x0000000000027941 */ /* 0x000fea0003800000 */
.L_x_11433:
        /* <DEDUP_REMOVED lines=44> */
.L_x_11432:
[----:B------:R-:W-:Y:S05]  /*2780*/  BSYNC B1 ;  /* 0x0000000000017941 */ /* 0x000fea0003800000 */
.L_x_11431:
        /* <DEDUP_REMOVED lines=11> */
.L_x_11427:
[----:B------:R-:W-:Y:S05]  /*2840*/  BSYNC B0 ;  /* 0x0000000000007941 */ /* 0x000fea0003800000 */
.L_x_11426:
        /* <DEDUP_REMOVED lines=18> */
.L_x_11438:
[----:B------:R-:W-:-:S07]  /*2970*/  MOV R93, R118 ;  /* 0x00000076005d7202 */ /* 0x000fce0000000f00 */
.L_x_11439:
[----:B------:R-:W-:Y:S05]  /*2980*/  BSYNC B1 ;  /* 0x0000000000017941 */ /* 0x000fea0003800000 */
.L_x_11437:
        /* <DEDUP_REMOVED lines=16> */
.L_x_11443:
[----:B------:R-:W-:Y:S05]  /*2a90*/  BSYNC B2 ;  /* 0x0000000000027941 */ /* 0x000fea0003800000 */
.L_x_11442:
        /* <DEDUP_REMOVED lines=44> */
.L_x_11441:
[----:B------:R-:W-:Y:S05]  /*2d60*/  BSYNC B1 ;  /* 0x0000000000017941 */ /* 0x000fea0003800000 */
.L_x_11440:
        /* <DEDUP_REMOVED lines=12> */
.L_x_11436:
[----:B------:R-:W-:Y:S05]  /*2e30*/  BSYNC B0 ;  /* 0x0000000000007941 */ /* 0x000fea0003800000 */
.L_x_11435:
        /* <DEDUP_REMOVED lines=18> */
.L_x_11447:
[----:B------:R-:W-:-:S07]  /*2f60*/  MOV R94, R118 ;  /* 0x00000076005e7202 */ /* 0x000fce0000000f00 */
.L_x_11448:
[----:B------:R-:W-:Y:S05]  /*2f70*/  BSYNC B1 ;  /* 0x0000000000017941 */ /* 0x000fea0003800000 */
.L_x_11446:
        /* <DEDUP_REMOVED lines=16> */
.L_x_11452:
[----:B------:R-:W-:Y:S05]  /*3080*/  BSYNC B2 ;  /* 0x0000000000027941 */ /* 0x000fea0003800000 */
.L_x_11451:
        /* <DEDUP_REMOVED lines=44> */
.L_x_11450:
[----:B------:R-:W-:Y:S05]  /*3350*/  BSYNC B1 ;  /* 0x0000000000017941 */ /* 0x000fea0003800000 */
.L_x_11449:
        /* <DEDUP_REMOVED lines=11> */
.L_x_11445:
[----:B------:R-:W-:Y:S05]  /*3410*/  BSYNC B0 ;  /* 0x0000000000007941 */ /* 0x000fea0003800000 */
.L_x_11444:
        /* <DEDUP_REMOVED lines=18> */
.L_x_11456:
[----:B------:R-:W-:-:S07]  /*3540*/  MOV R95, R118 ;  /* 0x00000076005f7202 */ /* 0x000fce0000000f00 */
.L_x_11457:
[----:B------:R-:W-:Y:S05]  /*3550*/  BSYNC B1 ;  /* 0x0000000000017941 */ /* 0x000fea0003800000 */
.L_x_11455:
        /* <DEDUP_REMOVED lines=16> */
.L_x_11461:
[----:B------:R-:W-:Y:S05]  /*3660*/  BSYNC B2 ;  /* 0x0000000000027941 */ /* 0x000fea0003800000 */
.L_x_11460:
        /* <DEDUP_REMOVED lines=44> */
.L_x_11459:
[----:B------:R-:W-:Y:S05]  /*3930*/  BSYNC B1 ;  /* 0x0000000000017941 */ /* 0x000fea0003800000 */
.L_x_11458:
        /* <DEDUP_REMOVED lines=12> */
.L_x_11454:
[----:B------:R-:W-:Y:S05]  /*3a00*/  BSYNC B0 ;  /* 0x0000000000007941 */ /* 0x000fea0003800000 */
.L_x_11453:
        /* <DEDUP_REMOVED lines=31> */
.L_x_11463:
[----:B------:R-:W-:Y:S05]  /*3c00*/  BSYNC B0 ;  /* 0x0000000000007941 */ /* 0x000fea0003800000 */
.L_x_11462:
        /* <DEDUP_REMOVED lines=22> */
.L_x_11467:
[----:B------:R-:W-:-:S07]  /*3d70*/  IMAD.MOV.U32 R96, RZ, RZ, R118 ;  /* 0x000000ffff607224 */ /* 0x000fce00078e0076 */
.L_x_11468:
[----:B------:R-:W-:Y:S05]  /*3d80*/  BSYNC B1 ;  /* 0x0000000000017941 */ /* 0x000fea0003800000 */
.L_x_11466:
        /* <DEDUP_REMOVED lines=16> */
.L_x_11472:
[----:B------:R-:W-:Y:S05]  /*3e90*/  BSYNC B2 ;  /* 0x0000000000027941 */ /* 0x000fea0003800000 */
.L_x_11471:
        /* <DEDUP_REMOVED lines=44> */
.L_x_11470:
[----:B------:R-:W-:Y:S05]  /*4160*/  BSYNC B1 ;  /* 0x0000000000017941 */ /* 0x000fea0003800000 */
.L_x_11469:
        /* <DEDUP_REMOVED lines=11> */
.L_x_11465:
[----:B------:R-:W-:Y:S05]  /*4220*/  BSYNC B0 ;  /* 0x0000000000007941 */ /* 0x000fea0003800000 */
.L_x_11464:
        /* <DEDUP_REMOVED lines=18> */
.L_x_11476:
[----:B------:R-:W-:-:S07]  /*4350*/  IMAD.MOV.U32 R97, RZ, RZ, R118 ;  /* 0x000000ffff617224 */ /* 0x000fce00078e0076 */
.L_x_11477:
[----:B------:R-:W-:Y:S05]  /*4360*/  BSYNC B1 ;  /* 0x0000000000017941 */ /* 0x000fea0003800000 */
.L_x_11475:
        /* <DEDUP_REMOVED lines=16> */
.L_x_11481:
[----:B------:R-:W-:Y:S05]  /*4470*/  BSYNC B2 ;  /* 0x0000000000027941 */ /* 0x000fea0003800000 */
.L_x_11480:
        /* <DEDUP_REMOVED lines=44> */
.L_x_11479:
[----:B------:R-:W-:Y:S05]  /*4740*/  BSYNC B1 ;  /* 0x0000000000017941 */ /* 0x000fea0003800000 */
.L_x_11478:
        /* <DEDUP_REMOVED lines=12> */
.L_x_11474:
[----:B------:R-:W-:Y:S05]  /*4810*/  BSYNC B0 ;  /* 0x0000000000007941 */ /* 0x000fea0003800000 */
.L_x_11473:
        /* <DEDUP_REMOVED lines=18> */
.L_x_11485:
[----:B------:R-:W-:-:S07]  /*4940*/  IMAD.MOV.U32 R98, RZ, RZ, R118 ;  /* 0x000000ffff627224 */ /* 0x000fce00078e0076 */
.L_x_11486:
[----:B------:R-:W-:Y:S05]  /*4950*/  BSYNC B1 ;  /* 0x0000000000017941 */ /* 0x000fea0003800000 */
.L_x_11484:
        /* <DEDUP_REMOVED lines=16> */
.L_x_11490:
[----:B------:R-:W-:Y:S05]  /*4a60*/  BSYNC B2 ;  /* 0x0000000000027941 */ /* 0x000fea0003800000 */
.L_x_11489:
        /* <DEDUP_REMOVED lines=44> */
.L_x_11488:
[----:B------:R-:W-:Y:S05]  /*4d30*/  BSYNC B1 ;  /* 0x0000000000017941 */ /* 0x000fea0003800000 */
.L_x_11487:
        /* <DEDUP_REMOVED lines=11> */
.L_x_11483:
[----:B------:R-:W-:Y:S05]  /*4df0*/  BSYNC B0 ;  /* 0x0000000000007941 */ /* 0x000fea0003800000 */
.L_x_11482:
        /* <DEDUP_REMOVED lines=18> */
.L_x_11494:
[----:B------:R-:W-:-:S07]  /*4f20*/  IMAD.MOV.U32 R99, RZ, RZ, R118 ;  /* 0x000000ffff637224 */ /* 0x000fce00078e0076 */
.L_x_11495:
[----:B------:R-:W-:Y:S05]  /*4f30*/  BSYNC B1 ;  /* 0x0000000000017941 */ /* 0x000fea0003800000 */
.L_x_11493:
        /* <DEDUP_REMOVED lines=16> */
.L_x_11499:
[----:B------:R-:W-:Y:S05]  /*5040*/  BSYNC B2 ;  /* 0x0000000000027941 */ /* 0x000fea0003800000 */
.L_x_11498:
        /* <DEDUP_REMOVED lines=44> */
.L_x_11497:
[----:B------:R-:W-:Y:S05]  /*5310*/  BSYNC B1 ;  /* 0x0000000000017941 */ /* 0x000fea0003800000 */
.L_x_11496:
        /* <DEDUP_REMOVED lines=12> */
.L_x_11492:
[----:B------:R-:W-:Y:S05]  /*53e0*/  BSYNC B0 ;  /* 0x0000000000007941 */ /* 0x000fea0003800000 */
.L_x_11491:
        /* <DEDUP_REMOVED lines=18> */
.L_x_11503:
[----:B------:R-:W-:-:S07]  /*5510*/  IMAD.MOV.U32 R100, RZ, RZ, R118 ;  /* 0x000000ffff647224 */ /* 0x000fce00078e0076 */
.L_x_11504:
[----:B------:R-:W-:Y:S05]  /*5520*/  BSYNC B1 ;  /* 0x0000000000017941 */ /* 0x000fea0003800000 */
.L_x_11502:
        /* <DEDUP_REMOVED lines=16> */
.L_x_11508:
[----:B------:R-:W-:Y:S05]  /*5630*/  BSYNC B2 ;  /* 0x0000000000027941 */ /* 0x000fea0003800000 */
.L_x_11507:
        /* <DEDUP_REMOVED lines=44> */
.L_x_11506:
[----:B------:R-:W-:Y:S05]  /*5900*/  BSYNC B1 ;  /* 0x0000000000017941 */ /* 0x000fea0003800000 */
.L_x_11505:
        /* <DEDUP_REMOVED lines=11> */
.L_x_11501:
[----:B------:R-:W-:Y:S05]  /*59c0*/  BSYNC B0 ;  /* 0x0000000000007941 */ /* 0x000fea0003800000 */
.L_x_11500:
        /* <DEDUP_REMOVED lines=18> */
.L_x_11512:
[----:B------:R-:W-:-:S07]  /*5af0*/  IMAD.MOV.U32 R101, RZ, RZ, R118 ;  /* 0x000000ffff657224 */ /* 0x000fce00078e0076 */
.L_x_11513:
[----:B------:R-:W-:Y:S05]  /*5b00*/  BSYNC B1 ;  /* 0x0000000000017941 */ /* 0x000fea0003800000 */
.L_x_11511:
        /* <DEDUP_REMOVED lines=16> */
.L_x_11517:
[----:B------:R-:W-:Y:S05]  /*5c10*/  BSYNC B2 ;  /* 0x0000000000027941 */ /* 0x000fea0003800000 */
.L_x_11516:
        /* <DEDUP_REMOVED lines=44> */
.L_x_11515:
[----:B------:R-:W-:Y:S05]  /*5ee0*/  BSYNC B1 ;  /* 0x0000000000017941 */ /* 0x000fea0003800000 */
.L_x_11514:
        /* <DEDUP_REMOVED lines=12> */
.L_x_11510:
[----:B------:R-:W-:Y:S05]  /*5fb0*/  BSYNC B0 ;  /* 0x0000000000007941 */ /* 0x000fea0003800000 */
.L_x_11509:
        /* <DEDUP_REMOVED lines=18> */
.L_x_11521:
[----:B------:R-:W-:-:S07]  /*60e0*/  IMAD.MOV.U32 R102, RZ, RZ, R118 ;  /* 0x000000ffff667224 */ /* 0x000fce00078e0076 */
.L_x_11522:
[----:B------:R-:W-:Y:S05]  /*60f0*/  BSYNC B1 ;  /* 0x0000000000017941 */ /* 0x000fea0003800000 */
.L_x_11520:
        /* <DEDUP_REMOVED lines=16> */
.L_x_11526:
[----:B------:R-:W-:Y:S05]  /*6200*/  BSYNC B2 ;  /* 0x0000000000027941 */ /* 0x000fea0003800000 */
.L_x_11525:
        /* <DEDUP_REMOVED lines=44> */
.L_x_11524:
[----:B------:R-:W-:Y:S05]  /*64d0*/  BSYNC B1 ;  /* 0x0000000000017941 */ /* 0x000fea0003800000 */
.L_x_11523:
        /* <DEDUP_REMOVED lines=11> */
.L_x_11519:
[----:B------:R-:W-:Y:S05]  /*6590*/  BSYNC B0 ;  /* 0x0000000000007941 */ /* 0x000fea0003800000 */
.L_x_11518:
        /* <DEDUP_REMOVED lines=18> */
.L_x_11530:
[----:B------:R-:W-:-:S07]  /*66c0*/  IMAD.MOV.U32 R103, RZ, RZ, R118 ;  /* 0x000000ffff677224 */ /* 0x000fce00078e0076 */
.L_x_11531:
[----:B------:R-:W-:Y:S05]  /*66d0*/  BSYNC B1 ;  /* 0x0000000000017941 */ /* 0x000fea0003800000 */
.L_x_11529:
        /* <DEDUP_REMOVED lines=16> */
.L_x_11535:
[----:B------:R-:W-:Y:S05]  /*67e0*/  BSYNC B2 ;  /* 0x0000000000027941 */ /* 0x000fea0003800000 */
.L_x_11534:
        /* <DEDUP_REMOVED lines=44> */
.L_x_11533:
[----:B------:R-:W-:Y:S05]  /*6ab0*/  BSYNC B1 ;  /* 0x0000000000017941 */ /* 0x000fea0003800000 */
.L_x_11532:
        /* <DEDUP_REMOVED lines=12> */
.L_x_11528:
[----:B------:R-:W-:Y:S05]  /*6b80*/  BSYNC B0 ;  /* 0x0000000000007941 */ /* 0x000fea0003800000 */
.L_x_11527:
        /* <DEDUP_REMOVED lines=30> */
.L_x_11537:
[----:B------:R-:W-:Y:S05]  /*6d70*/  BSYNC B0 ;  /* 0x0000000000007941 */ /* 0x000fea0003800000 */
.L_x_11536:
        /* <DEDUP_REMOVED lines=22> */
.L_x_11541:
[----:B------:R-:W-:-:S07]  /*6ee0*/  MOV R104, R118 ;  /* 0x0000007600687202 */ /* 0x000fce0000000f00 */
.L_x_11542:
[----:B------:R-:W-:Y:S05]  /*6ef0*/  BSYNC B1 ;  /* 0x0000000000017941 */ /* 0x000fea0003800000 */
.L_x_11540:
        /* <DEDUP_REMOVED lines=16> */
.L_x_11546:
[----:B------:R-:W-:Y:S05]  /*7000*/  BSYNC B2 ;  /* 0x0000000000027941 */ /* 0x000fea0003800000 */
.L_x_11545:
        /* <DEDUP_REMOVED lines=44> */
.L_x_11544:
[----:B------:R-:W-:Y:S05]  /*72d0*/  BSYNC B1 ;  /* 0x0000000000017941 */ /* 0x000fea0003800000 */
.L_x_11543:
        /* <DEDUP_REMOVED lines=11> */
.L_x_11539:
[----:B------:R-:W-:Y:S05]  /*7390*/  BSYNC B0 ;  /* 0x0000000000007941 */ /* 0x000fea0003800000 */
.L_x_11538:
        /* <DEDUP_REMOVED lines=18> */
.L_x_11550:
[----:B------:R-:W-:-:S07]  /*74c0*/  MOV R105, R118 ;  /* 0x0000007600697202 */ /* 0x000fce0000000f00 */
.L_x_11551:
[----:B------:R-:W-:Y:S05]  /*74d0*/  BSYNC B1 ;  /* 0x0000000000017941 */ /* 0x000fea0003800000 */
.L_x_11549:
        /* <DEDUP_REMOVED lines=16> */
.L_x_11555:
[----:B------:R-:W-:Y:S05]  /*75e0*/  BSYNC B2 ;  /* 0x0000000000027941 */ /* 0x000fea0003800000 */
.L_x_11554:
        /* <DEDUP_REMOVED lines=40> */
[----:B------:R-:W-:Y:S02]  /*7870*/  MOV R118, R122 ;  /* 0x0000007a00767202 */ /* 0x000fe40000000f00 */
[----:B------:R-:W-:Y:S01]  /*7880*/  LOP3.LUT R123, R123, UR14, R108, 0x96, !PT ;  /* 0x0000000e7b7b7c12 */ /* 0x000fe2000f8e966c */
[----:B------:R-:W-:Y:S01]  /*7890*/  IMAD.MOV.U32 R122, RZ, RZ, R110 ;  /* 0x000000ffff7a7224 */ /* 0x000fe200078e006e */
[----:B------:R-:W-:-:S07]  /*78a0*/  LOP3.LUT R121, R111, UR15, R106, 0x96, !PT ;  /* 0x0000000f6f797c12 */ /* 0x000fce000f8e966a */
.L_x_11553:
[----:B------:R-:W-:Y:S05]  /*78b0*/  BSYNC B1 ;  /* 0x0000000000017941 */ /* 0x000fea0003800000 */
.L_x_11552:
        /* <DEDUP_REMOVED lines=12> */
.L_x_11548:
[----:B------:R-:W-:Y:S05]  /*7980*/  BSYNC B0 ;  /* 0x0000000000007941 */ /* 0x000fea0003800000 */
.L_x_11547:
        /* <DEDUP_REMOVED lines=18> */
.L_x_11559:
[----:B------:R-:W-:-:S07]  /*7ab0*/  MOV R106, R118 ;  /* 0x00000076006a7202 */ /* 0x000fce0000000f00 */
.L_x_11560:
[----:B------:R-:W-:Y:S05]  /*7ac0*/  BSYNC B1 ;  /* 0x0000000000017941 */ /* 0x000fea0003800000 */
.L_x_11558:
        /* <DEDUP_REMOVED lines=16> */
.L_x_11564:
[----:B------:R-:W-:Y:S05]  /*7bd0*/  BSYNC B2 ;  /* 0x0000000000027941 */ /* 0x000fea0003800000 */
.L_x_11563:
        /* <DEDUP_REMOVED lines=44> */
.L_x_11562:
[----:B------:R-:W-:Y:S05]  /*7ea0*/  BSYNC B1 ;  /* 0x0000000000017941 */ /* 0x000fea0003800000 */
.L_x_11561:
        /* <DEDUP_REMOVED lines=11> */
.L_x_11557:
[----:B------:R-:W-:Y:S05]  /*7f60*/  BSYNC B0 ;  /* 0x0000000000007941 */ /* 0x000fea0003800000 */
.L_x_11556:
        /* <DEDUP_REMOVED lines=18> */
.L_x_11568:
[----:B------:R-:W-:-:S07]  /*8090*/  MOV R107, R118 ;  /* 0x00000076006b7202 */ /* 0x000fce0000000f00 */
.L_x_11569:
[----:B------:R-:W-:Y:S05]  /*80a0*/  BSYNC B1 ;  /* 0x0000000000017941 */ /* 0x000fea0003800000 */
.L_x_11567:
        /* <DEDUP_REMOVED lines=16> */
.L_x_11573:
[----:B------:R-:W-:Y:S05]  /*81b0*/  BSYNC B2 ;  /* 0x0000000000027941 */ /* 0x000fea0003800000 */
.L_x_11572:
        /* <DEDUP_REMOVED lines=44> */
.L_x_11571:
[----:B------:R-:W-:Y:S05]  /*8480*/  BSYNC B1 ;  /* 0x0000000000017941 */ /* 0x000fea0003800000 */
.L_x_11570:
        /* <DEDUP_REMOVED lines=12> */
.L_x_11566:
[----:B------:R-:W-:Y:S05]  /*8550*/  BSYNC B0 ;  /* 0x0000000000007941 */ /* 0x000fea0003800000 */
.L_x_11565:
        /* <DEDUP_REMOVED lines=18> */
.L_x_11577:
[----:B------:R-:W-:-:S07]  /*8680*/  MOV R108, R118 ;  /* 0x00000076006c7202 */ /* 0x000fce0000000f00 */
.L_x_11578:
[----:B------:R-:W-:Y:S05]  /*8690*/  BSYNC B1 ;  /* 0x0000000000017941 */ /* 0x000fea0003800000 */
.L_x_11576:
        /* <DEDUP_REMOVED lines=16> */
.L_x_11582:
[----:B------:R-:W-:Y:S05]  /*87a0*/  BSYNC B2 ;  /* 0x0000000000027941 */ /* 0x000fea0003800000 */
.L_x_11581:
        /* <DEDUP_REMOVED lines=42> */
[----:B------:R-:W-:Y:S01]  /*8a50*/  IMAD.MOV.U32 R122, RZ, RZ, R110 ;  /* 0x000000ffff7a7224 */ /* 0x000fe200078e006e */
[----:B------:R-:W-:-:S11]  /*8a60*/  HFMA2.MMA R110, -RZ, RZ, 0, 0 ;  /* 0x00000000ff6e7435 */ /* 0x000fd600000001ff */
.L_x_11580:
[----:B------:R-:W-:Y:S05]  /*8a70*/  BSYNC B1 ;  /* 0x0000000000017941 */ /* 0x000fea0003800000 */
.L_x_11579:
        /* <DEDUP_REMOVED lines=11> */
.L_x_11575:
[----:B------:R-:W-:Y:S05]  /*8b30*/  BSYNC B0 ;  /* 0x0000000000007941 */ /* 0x000fea0003800000 */
.L_x_11574:
        /* <DEDUP_REMOVED lines=18> */
.L_x_11586:
[----:B------:R-:W-:-:S07]  /*8c60*/  MOV R109, R118 ;  /* 0x00000076006d7202 */ /* 0x000fce0000000f00 */
.L_x_11587:
[----:B------:R-:W-:Y:S05]  /*8c70*/  BSYNC B1 ;  /* 0x0000000000017941 */ /* 0x000fea0003800000 */
.L_x_11585:
        /* <DEDUP_REMOVED lines=16> */
.L_x_11591:
[----:B------:R-:W-:Y:S05]  /*8d80*/  BSYNC B2 ;  /* 0x0000000000027941 */ /* 0x000fea0003800000 */
.L_x_11590:
        /* <DEDUP_REMOVED lines=44> */
.L_x_11589:
[----:B------:R-:W-:Y:S05]  /*9050*/  BSYNC B1 ;  /* 0x0000000000017941 */ /* 0x000fea0003800000 */
.L_x_11588:
        /* <DEDUP_REMOVED lines=12> */
.L_x_11584:
[----:B------:R-:W-:Y:S05]  /*9120*/  BSYNC B0 ;  /* 0x0000000000007941 */ /* 0x000fea0003800000 */
.L_x_11583:
        /* <DEDUP_REMOVED lines=18> */
.L_x_11595:
[----:B------:R-:W-:-:S07]  /*9250*/  MOV R110, R118 ;  /* 0x00000076006e7202 */ /* 0x000fce0000000f00 */
.L_x_11596:
[----:B------:R-:W-:Y:S05]  /*9260*/  BSYNC B1 ;  /* 0x0000000000017941 */ /* 0x000fea0003800000 */
.L_x_11594:
        /* <DEDUP_REMOVED lines=16> */
.L_x_11600:
[----:B------:R-:W-:Y:S05]  /*9370*/  BSYNC B2 ;  /* 0x0000000000027941 */ /* 0x000fea0003800000 */
.L_x_11599:
        /* <DEDUP_REMOVED lines=44> */
.L_x_11598:
[----:B------:R-:W-:Y:S05]  /*9640*/  BSYNC B1 ;  /* 0x0000000000017941 */ /* 0x000fea0003800000 */
.L_x_11597:
        /* <DEDUP_REMOVED lines=11> */
.L_x_11593:
[----:B------:R-:W-:Y:S05]  /*9700*/  BSYNC B0 ;  /* 0x0000000000007941 */ /* 0x000fea0003800000 */
.L_x_11592:
        /* <DEDUP_REMOVED lines=18> */
.L_x_11604:
[----:B------:R-:W-:-:S07]  /*9830*/  MOV R2, R118 ;  /* 0x0000007600027202 */ /* 0x000fce0000000f00 */
.L_x_11605:
[----:B------:R-:W-:Y:S05]  /*9840*/  BSYNC B1 ;  /* 0x0000000000017941 */ /* 0x000fea0003800000 */
.L_x_11603:
        /* <DEDUP_REMOVED lines=16> */
.L_x_11609:
[----:B------:R-:W-:Y:S05]  /*9950*/  BSYNC B2 ;  /* 0x0000000000027941 */ /* 0x000fea0003800000 */
.L_x_11608:
        /* <DEDUP_REMOVED lines=44> */
.L_x_11607:
[----:B------:R-:W-:Y:S05]  /*9c20*/  BSYNC B1 ;  /* 0x0000000000017941 */ /* 0x000fea0003800000 */
.L_x_11606:
        /* <DEDUP_REMOVED lines=12> */
.L_x_11602:
[----:B------:R-:W-:Y:S05]  /*9cf0*/  BSYNC B0 ;  /* 0x0000000000007941 */ /* 0x000fea0003800000 */
.L_x_11601:
        /* <DEDUP_REMOVED lines=53> */
.L_x_11611:
[----:B------:R-:W-:Y:S05]  /*a050*/  BSYNC B0 ;  /* 0x0000000000007941 */ /* 0x000fea0003800000 */
.L_x_11610:
        /* <DEDUP_REMOVED lines=72> */
.L_x_11626:
[----:B------:R-:W2:Y:S01]  /*a4e0*/  @!P1 S2R R113, SR_CgaCtaId ;  /* 0x0000000000719919 */ /* 0x000ea20000008800 */
[----:B------:R-:W-:Y:S01]  /*a4f0*/  @!P1 MOV R0, 0x400 ;  /* 0x0000040000009802 */ /* 0x000fe20000000f00 */
[----:B-1----:R-:W-:Y:S01]  /*a500*/  FADD.FTZ R3, R138, R135 ;  /* 0x000000878a037221 */ /* 0x002fe20000010000 */
[----:B------:R-:W-:Y:S01]  /*a510*/  LOP3.LUT R143, R143, 0x3, RZ, 0xc0, !PT ;  /* 0x000000038f8f7812 */ /* 0x000fe200078ec0ff */
[----:B------:R-:W-:Y:S05]  /*a520*/  WARPSYNC.ALL ;  /* 0x0000000000007948 */ /* 0x000fea0003800000 */
[----:B------:R-:W-:Y:S02]  /*a530*/  LOP3.LUT R112, R142, 0x1f, RZ, 0xc0, !PT ;  /* 0x0000001f8e707812 */ /* 0x000fe400078ec0ff */
[----:B--2---:R-:W-:Y:S01]  /*a540*/  @!P1 LEA R113, R113, R0, 0x18 ;  /* 0x0000000071719211 */ /* 0x004fe200078ec0ff */
[----:B------:R-:W-:-:S05]  /*a550*/  @!P1 IMAD.IADD R0, R137, 0x1, R143 ;  /* 0x0000000189009824 */ /* 0x000fca00078e028f */
        /* <DEDUP_REMOVED lines=10> */
[----:B------:R-:W-:Y:S01]  /*a600*/  IMAD.MOV.U32 R0, RZ, RZ, RZ ;  /* 0x000000ffff007224 */ /* 0x000fe200078e00ff */
[----:B------:R-:W-:Y:S02]  /*a610*/  @!P1 MOV R0, 0x300 ;  /* 0x0000030000009802 */ /* 0x000fe40000000f00 */
[----:B------:R-:W-:-:S03]  /*a620*/  @!P1 LEA R112, R112, R113, 0x3 ;  /* 0x0000007170709211 */ /* 0x000fc600078e18ff */
[----:B------:R-:W1:Y:S04]  /*a630*/  SHFL.DOWN PT, R113, R0, 0x2, 0x1f ;  /* 0x08401f0000717f89 */ /* 0x000e6800000e0000 */
[----:B------:R2:W3:Y:S01]  /*a640*/  @!P1 LDS.64 R2, [R112] ;  /* 0x0000000070029984 */ /* 0x0004e20000000a00 */
[----:B------:R-:W-:Y:S02]  /*a650*/  LOP3.LUT P1, RZ, R143, 0x1f, R142, 0xf8, !PT ;  /* 0x0000001f8fff7812 */ /* 0x000fe4000782f88e */
[----:B--2---:R-:W-:Y:S01]  /*a660*/  I2FP.F32.S32 R112, R0 ;  /* 0x0000000000707245 */ /* 0x004fe20000201400 */
[----:B-1----:R-:W-:Y:S01]  /*a670*/  IMAD.IADD R137, R113, 0x1, R0 ;  /* 0x0000000171897824 */ /* 0x002fe200078e0200 */
[----:B------:R-:W-:-:S04]  /*a680*/  I2FP.F32.S32 R144, R113 ;  /* 0x0000007100907245 */ /* 0x000fc80000201400 */
[----:B------:R-:W-:Y:S01]  /*a690*/  I2FP.F32.S32 R139, R137 ;  /* 0x00000089008b7245 */ /* 0x000fe20000201400 */
[----:B------:R-:W1:Y:S03]  /*a6a0*/  SHFL.DOWN PT, R146, R137, 0x1, 0x1f ;  /* 0x08201f0089927f89 */ /* 0x000e6600000e0000 */
[----:B------:R-:W2:Y:S01]  /*a6b0*/  MUFU.RCP R140, R139 ;  /* 0x0000008b008c7308 */ /* 0x000ea20000001000 */
[----:B---3--:R-:W3:Y:S04]  /*a6c0*/  SHFL.DOWN PT, R135, R2, 0x2, 0x1f ;  /* 0x08401f0002877f89 */ /* 0x008ee800000e0000 */
[----:B0-----:R-:W0:Y:S01]  /*a6d0*/  SHFL.DOWN PT, R138, R3, 0x2, 0x1f ;  /* 0x08401f00038a7f89 */ /* 0x001e2200000e0000 */
[----:B-1----:R-:W-:-:S02]  /*a6e0*/  IADD3 R137, R137, R146, RZ ;  /* 0x0000009289897210 */ /* 0x002fc40007ffe0ff */
[----:B------:R-:W-:Y:S02]  /*a6f0*/  I2FP.F32.S32 R146, R146 ;  /* 0x0000009200927245 */ /* 0x000fe40000201400 */
[----:B------:R-:W-:-:S06]  /*a700*/  I2FP.F32.S32 R137, R137 ;  /* 0x0000008900897245 */ /* 0x000fcc0000201400 */
[----:B------:R-:W1:Y:S01]  /*a710*/  MUFU.RCP R137, R137 ;  /* 0x0000008900897308 */ /* 0x000e620000001000 */
[C---:B---3--:R-:W-:Y:S01]  /*a720*/  FMUL.FTZ R113, R135.reuse, R144 ;  /* 0x0000009087717220 */ /* 0x048fe20000410000 */
[----:B------:R-:W-:-:S03]  /*a730*/  FADD.FTZ R135, -R135, R2 ;  /* 0x0000000287877221 */ /* 0x000fc60000010100 */
        /* <DEDUP_REMOVED lines=12> */
[----:B------:R-:W-:-:S03]  /*a800*/  FFMA.FTZ R138, R139, R0, R138 ;  /* 0x000000008b8a7223 */ /* 0x000fc6000001008a */
[----:B------:R-:W-:Y:S01]  /*a810*/  FMUL.FTZ R112, R139, R112 ;  /* 0x000000708b707220 */ /* 0x000fe20000410000 */
[----:B-1----:R-:W-:Y:S01]  /*a820*/  FMUL.FTZ R138, R137, R138 ;  /* 0x0000008a898a7220 */ /* 0x002fe20000410000 */
[----:B--2---:R-:W-:Y:S01]  /*a830*/  FADD.FTZ R2, R3, R2 ;  /* 0x0000000203027221 */ /* 0x004fe20000010000 */
[----:B------:R-:W0:Y:S01]  /*a840*/  LDC R139, c[0x0][0x2d8] ;  /* 0x0000b600ff8b7b82 */ /* 0x000e220000000800 */
[----:B------:R-:W-:Y:S02]  /*a850*/  FMUL.FTZ R112, R112, R146 ;  /* 0x0000009270707220 */ /* 0x000fe40000410000 */
[----:B------:R-:W1:Y:S02]  /*a860*/  SHFL.IDX PT, R141, R138, RZ, 0x1f ;  /* 0x00001fff8a8d7589 */ /* 0x000e6400000e0000 */
[----:B------:R-:W-:-:S03]  /*a870*/  FFMA.FTZ R137, R137, R112, R2 ;  /* 0x0000007089897223 */ /* 0x000fc60000010002 */
[----:B------:R-:W2:Y:S02]  /*a880*/  @!P1 LDC.64 R2, c[0x0][0x250] ;  /* 0x00009400ff029b82 */ /* 0x000ea40000000a00 */
[----:B------:R-:W0:Y:S06]  /*a890*/  SHFL.IDX PT, R140, R137, RZ, 0x1f ;  /* 0x00001fff898c7589 */ /* 0x000e2c00000e0000 */
        /* <DEDUP_REMOVED lines=41> */
[----:B------:R-:W0:Y:S01]  /*ab30*/  LDC.64 R102, c[0x0][0x2b8] ;  /* 0x0000ae00ff667b82 */ /* 0x000e220000000a00 */
[----:B------:R-:W-:Y:S01]  /*ab40*/  FADD.FTZ R3, -R3, R111 ;  /* 0x0000006f03037221 */ /* 0x000fe20000010100 */
[----:B------:R-:W-:Y:S01]  /*ab50*/  LEA.HI R133, R2, R133, RZ, 0x3 ;  /* 0x0000008502857211 */ /* 0x000fe200078f18ff */
        /* <DEDUP_REMOVED lines=38> */
[----:B------:R-:W-:Y:S01]  /*adc0*/  LEA.HI.SX32 R133, R133, R114, 0x1d ;  /* 0x0000007285857211 */ /* 0x000fe200078feaff */
        /* <DEDUP_REMOVED lines=9> */
[----:B------:R-:W-:Y:S01]  /*ae60*/  IADD3 R101, R133, 0x80, RZ ;  /* 0x0000008085657810 */ /* 0x000fe20007ffe0ff */
[----:B------:R-:W-:Y:S01]  /*ae70*/  FFMA.FTZ R106, R34, R105, R58 ;  /* 0x00000069226a7223 */ /* 0x000fe2000001003a */
[----:B------:R-:W-:Y:S01]  /*ae80*/  FFMA.FTZ R108, R28, R107, R52 ;  /* 0x0000006b1c6c7223 */ /* 0x000fe20000010034 */
[----:B------:R-:W-:Y:S01]  /*ae90*/  FFMA.FTZ R99, R30, R109, R54 ;  /* 0x0000006d1e637223 */ /* 0x000fe20000010036 */
[----:B------:R-:W-:Y:S01]  /*aea0*/  FFMA.FTZ R112, R31, R112, R55 ;  /* 0x000000701f707223 */ /* 0x000fe20000010037 */
[----:B------:R-:W-:Y:S01]  /*aeb0*/  FFMA.FTZ R109, R29, R104, R53 ;  /* 0x000000681d6d7223 */ /* 0x000fe20000010035 */
[----:B------:R-:W-:Y:S01]  /*aec0*/  FFMA.FTZ R107, R35, R98, R59 ;  /* 0x00000062236b7223 */ /* 0x000fe2000001003b */
[----:B------:R-:W-:Y:S01]  /*aed0*/  FFMA.FTZ R105, R33, R96, R57 ;  /* 0x0000006021697223 */ /* 0x000fe20000010039 */
[C---:B------:R-:W-:Y:S01]  /*aee0*/  VIADD R111, R133.reuse, 0x100 ;  /* 0x00000100856f7836 */ /* 0x040fe20000000000 */
[----:B------:R-:W-:Y:S01]  /*aef0*/  F2FP.BF16.F32.PACK_AB R95, R110, R153 ;  /* 0x000000996e5f723e */ /* 0x000fe200000010ff */
[----:B0-----:R-:W-:Y:S01]  /*af00*/  IMAD.WIDE.U32 R2, R133, 0x10, R102 ;  /* 0x0000001085027825 */ /* 0x001fe200078e0066 */
[----:B------:R-:W-:-:S02]  /*af10*/  F2FP.BF16.F32.PACK_AB R92, R92, R97 ;  /* 0x000000615c5c723e */ /* 0x000fc400000010ff */
[----:B------:R-:W-:Y:S01]  /*af20*/  F2FP.BF16.F32.PACK_AB R99, R112, R99 ;  /* 0x000000637063723e */ /* 0x000fe200000010ff */
[--C-:B------:R-:W-:Y:S01]  /*af30*/  IMAD.WIDE.U32 R100, R101, 0x10, R102.reuse ;  /* 0x0000001065647825 */ /* 0x100fe200078e0066 */
[----:B------:R-:W-:Y:S01]  /*af40*/  F2FP.BF16.F32.PACK_AB R98, R109, R108 ;  /* 0x0000006c6d62723e */ /* 0x000fe200000010ff */
[----:B------:R0:W-:Y:S01]  /*af50*/  STG.E.128 desc[UR4][R2.64], R88 ;  /* 0x0000005802007986 */ /* 0x0001e2000c101d04 */
[----:B------:R-:W-:Y:S01]  /*af60*/  F2FP.BF16.F32.PACK_AB R97, R107, R106 ;  /* 0x0000006a6b61723e */ /* 0x000fe200000010ff */
[----:B------:R-:W-:Y:S01]  /*af70*/  IMAD.WIDE.U32 R102, R111, 0x10, R102 ;  /* 0x000000106f667825 */ /* 0x000fe200078e0066 */
[----:B------:R-:W-:Y:S01]  /*af80*/  F2FP.BF16.F32.PACK_AB R96, R105, R0 ;  /* 0x000000006960723e */ /* 0x000fe200000010ff */
[----:B------:R0:W-:Y:S04]  /*af90*/  STG.E.128 desc[UR4][R100.64], R92 ;  /* 0x0000005c64007986 */ /* 0x0001e8000c101d04 */
[----:B------:R0:W-:Y:S02]  /*afa0*/  STG.E.128 desc[UR4][R102.64], R96 ;  /* 0x0000006066007986 */ /* 0x0001e4000c101d04 */
.L_x_11614:
[----:B------:R-:W-:Y:S05]  /*afb0*/  BSYNC B0 ;  /* 0x0000000000007941 */ /* 0x000fea0003800000 */
.L_x_11613:
[----:B------:R-:W-:Y:S02]  /*afc0*/  IADD3 R115, R115, UR12, RZ ;  /* 0x0000000c73737c10 */ /* 0x000fe4000fffe0ff */
[----:B------:R-:W-:Y:S02]  /*afd0*/  SEL R0, RZ, 0x1, P0 ;  /* 0x00000001ff007807 */ /* 0x000fe40000000000 */
[----:B------:R-:W-:-:S13]  /*afe0*/  ISETP.GE.AND P1, PT, R115, UR13, PT ;  /* 0x0000000d73007c0c */ /* 0x000fda000bf26270 */
[----:B------:R-:W-:Y:S05]  /*aff0*/  @!P1 BRA `(.L_x_11615) ;  /* 0xffffff58003c9947 */ /* 0x000fea000383ffff */
[----:B------:R-:W-:Y:S05]  /*b000*/  EXIT ;  /* 0x000000000000794d */ /* 0x000fea0003800000 */
.L_x_11612:
[----:B------:R-:W-:Y:S01]  /*b010*/  HFMA2.MMA R141, -RZ, RZ, 0, 5.9604644775390625e-08 ;  /* 0x00000001ff8d7435 */ /* 0x000fe200000001ff */
[----:B------:R-:W-:Y:S01]  /*b020*/  IMAD.MOV.U32 R144, RZ, RZ, R0 ;  /* 0x000000ffff907224 */ /* 0x000fe200078e0000 */
[----:B------:R-:W-:Y:S01]  /*b030*/  MOV R139, 0xffffffff ;  /* 0xffffffff008b7802 */ /* 0x000fe20000000f00 */
[----:B------:R-:W-:-:S08]  /*b040*/  IMAD.MOV.U32 R146, RZ, RZ, 0x1f ;  /* 0x0000001fff927424 */ /* 0x000fd000078e00ff */
[----:B0-----:R-:W-:Y:S05]  /*b050*/  WARPSYNC.COLLECTIVE R139, `(.L_x_11616) ;  /* 0x000000008b087348 */ /* 0x001fea0003c00000 */
[----:B------:R1:W2:Y:S02]  /*b060*/  SHFL.BFLY P3, R140, R144, R141, R146 ;  /* 0x0c00008d908c7389 */ /* 0x0002a40000060092 */
[----:B012---:R-:W-:Y:S01]  /*b070*/  ENDCOLLECTIVE ;  /* 0x000000000000791b */ /* 0x007fe20003800000 */
.L_x_11616:
[----:B------:R-:W-:Y:S02]  /*b080*/  IMAD.MOV.U32 R141, RZ, RZ, 0x2 ;  /* 0x00000002ff8d7424 */ /* 0x000fe400078e00ff */
[----:B------:R-:W-:-:S04]  /*b090*/  IMAD.MOV.U32 R3, RZ, RZ, R140 ;  /* 0x000000ffff037224 */ /* 0x000fc800078e008c */
[----:B------:R-:W-:-:S05]  /*b0a0*/  FADD.FTZ R3, R0, R3 ;  /* 0x0000000300037221 */ /* 0x000fca0000010000 */
[----:B------:R-:W-:-:S07]  /*b0b0*/  MOV R144, R3 ;  /* 0x0000000300907202 */ /* 0x000fce0000000f00 */
[----:B------:R-:W-:Y:S05]  /*b0c0*/  WARPSYNC.COLLECTIVE R139, `(.L_x_11617) ;  /* 0x000000008b087348 */ /* 0x000fea0003c00000 */
[----:B------:R0:W1:Y:S02]  /*b0d0*/  SHFL.BFLY P3, R140, R144, R141, R146 ;  /* 0x0c00008d908c7389 */ /* 0x0000640000060092 */
[----:B01----:R-:W-:Y:S01]  /*b0e0*/  ENDCOLLECTIVE ;  /* 0x000000000000791b */ /* 0x003fe20003800000 */
.L_x_11617:
[----:B------:R-:W-:Y:S01]  /*b0f0*/  HFMA2.MMA R141, -RZ, RZ, 0, 2.384185791015625e-07 ;  /* 0x00000004ff8d7435 */ /* 0x000fe200000001ff */
[----:B------:R-:W-:-:S05]  /*b100*/  MOV R2, R140 ;  /* 0x0000008c00027202 */ /* 0x000fca0000000f00 */
[----:B------:R-:W-:-:S04]  /*b110*/  FADD.FTZ R112, R3, R2 ;  /* 0x0000000203707221 */ /* 0x000fc80000010000 */
[----:B------:R-:W-:-:S07]  /*b120*/  IMAD.MOV.U32 R144, RZ, RZ, R112 ;  /* 0x000000ffff907224 */ /* 0x000fce00078e0070 */
[----:B------:R-:W-:Y:S05]  /*b130*/  WARPSYNC.COLLECTIVE R139, `(.L_x_11618) ;  /* 0x000000008b087348 */ /* 0x000fea0003c00000 */
[----:B------:R0:W1:Y:S02]  /*b140*/  SHFL.BFLY P3, R140, R144, R141, R146 ;  /* 0x0c00008d908c7389 */ /* 0x0000640000060092 */
[----:B01----:R-:W-:Y:S01]  /*b150*/  ENDCOLLECTIVE ;  /* 0x000000000000791b */ /* 0x003fe20003800000 */
.L_x_11618:
[----:B------:R-:W-:Y:S02]  /*b160*/  IMAD.MOV.U32 R141, RZ, RZ, 0x8 ;  /* 0x00000008ff8d7424 */ /* 0x000fe400078e00ff */
[----:B------:R-:W-:-:S04]  /*b170*/  IMAD.MOV.U32 R113, RZ, RZ, R140 ;  /* 0x000000ffff717224 */ /* 0x000fc800078e008c */
[----:B------:R-:W-:-:S05]  /*b180*/  FADD.FTZ R113, R112, R113 ;  /* 0x0000007170717221 */ /* 0x000fca0000010000 */
[----:B------:R-:W-:-:S07]  /*b190*/  MOV R144, R113 ;  /* 0x0000007100907202 */ /* 0x000fce0000000f00 */
[----:B------:R-:W-:Y:S05]  /*b1a0*/  WARPSYNC.COLLECTIVE R139, `(.L_x_11619) ;  /* 0x000000008b087348 */ /* 0x000fea0003c00000 */
[----:B------:R0:W1:Y:S02]  /*b1b0*/  SHFL.BFLY P3, R140, R144, R141, R146 ;  /* 0x0c00008d908c7389 */ /* 0x0000640000060092 */
[----:B01----:R-:W-:Y:S01]  /*b1c0*/  ENDCOLLECTIVE ;  /* 0x000000000000791b */ /* 0x003fe20003800000 */
.L_x_11619:
[----:B------:R-:W-:Y:S01]  /*b1d0*/  HFMA2.MMA R141, -RZ, RZ, 0, 9.5367431640625e-07 ;  /* 0x00000010ff8d7435 */ /* 0x000fe200000001ff */
[----:B------:R-:W-:-:S05]  /*b1e0*/  MOV R2, R140 ;  /* 0x0000008c00027202 */ /* 0x000fca0000000f00 */
[----:B------:R-:W-:-:S04]  /*b1f0*/  FADD.FTZ R135, R113, R2 ;  /* 0x0000000271877221 */ /* 0x000fc80000010000 */
[----:B------:R-:W-:-:S07]  /*b200*/  IMAD.MOV.U32 R144, RZ, RZ, R135 ;  /* 0x000000ffff907224 */ /* 0x000fce00078e0087 */
[----:B------:R-:W-:Y:S05]  /*b210*/  WARPSYNC.COLLECTIVE R139, `(.L_x_11620) ;  /* 0x000000008b087348 */ /* 0x000fea0003c00000 */
[----:B------:R0:W1:Y:S02]  /*b220*/  SHFL.BFLY P3, R140, R144, R141, R146 ;  /* 0x0c00008d908c7389 */ /* 0x0000640000060092 */
[----:B01----:R-:W-:Y:S01]  /*b230*/  ENDCOLLECTIVE ;  /* 0x000000000000791b */ /* 0x003fe20003800000 */
.L_x_11620:
        /* <DEDUP_REMOVED lines=56> */
.L_x_11621:
[----:B------:R-:W-:Y:S01]  /*b5c0*/  HFMA2.MMA R141, -RZ, RZ, 0, 1.1920928955078125e-07 ;  /* 0x00000002ff8d7435 */ /* 0x000fe200000001ff */
[----:B------:R-:W-:-:S05]  /*b5d0*/  MOV R3, R140 ;  /* 0x0000008c00037202 */ /* 0x000fca0000000f00 */
[----:B------:R-:W-:-:S04]  /*b5e0*/  FADD.FTZ R3, R0, R3 ;  /* 0x0000000300037221 */ /* 0x000fc80000010000 */
[----:B------:R-:W-:-:S07]  /*b5f0*/  IMAD.MOV.U32 R144, RZ, RZ, R3 ;  /* 0x000000ffff907224 */ /* 0x000fce00078e0003 */
[----:B------:R-:W-:Y:S05]  /*b600*/  WARPSYNC.COLLECTIVE R139, `(.L_x_11622) ;  /* 0x000000008b087348 */ /* 0x000fea0003c00000 */
[----:B------:R0:W1:Y:S02]  /*b610*/  SHFL.BFLY P3, R140, R144, R141, R146 ;  /* 0x0c00008d908c7389 */ /* 0x0000640000060092 */
[----:B01----:R-:W-:Y:S01]  /*b620*/  ENDCOLLECTIVE ;  /* 0x000000000000791b */ /* 0x003fe20003800000 */
.L_x_11622:
[----:B------:R-:W-:Y:S02]  /*b630*/  IMAD.MOV.U32 R141, RZ, RZ, 0x4 ;  /* 0x00000004ff8d7424 */ /* 0x000fe400078e00ff */
[----:B------:R-:W-:-:S04]  /*b640*/  IMAD.MOV.U32 R112, RZ, RZ, R140 ;  /* 0x000000ffff707224 */ /* 0x000fc800078e008c */
[----:B------:R-:W-:-:S05]  /*b650*/  FADD.FTZ R112, R3, R112 ;  /* 0x0000007003707221 */ /* 0x000fca0000010000 */
[----:B------:R-:W-:-:S07]  /*b660*/  MOV R144, R112 ;  /* 0x0000007000907202 */ /* 0x000fce0000000f00 */
[----:B------:R-:W-:Y:S05]  /*b670*/  WARPSYNC.COLLECTIVE R139, `(.L_x_11623) ;  /* 0x000000008b087348 */ /* 0x000fea0003c00000 */
[----:B------:R0:W1:Y:S02]  /*b680*/  SHFL.BFLY P3, R140, R144, R141, R146 ;  /* 0x0c00008d908c7389 */ /* 0x0000640000060092 */
[----:B01----:R-:W-:Y:S01]  /*b690*/  ENDCOLLECTIVE ;  /* 0x000000000000791b */ /* 0x003fe20003800000 */
.L_x_11623:
[----:B------:R-:W-:Y:S01]  /*b6a0*/  HFMA2.MMA R141, -RZ, RZ, 0, 4.76837158203125e-07 ;  /* 0x00000008ff8d7435 */ /* 0x000fe200000001ff */
[----:B------:R-:W-:-:S05]  /*b6b0*/  MOV R113, R140 ;  /* 0x0000008c00717202 */ /* 0x000fca0000000f00 */
[----:B------:R-:W-:-:S04]  /*b6c0*/  FADD.FTZ R113, R112, R113 ;  /* 0x0000007170717221 */ /* 0x000fc80000010000 */
[----:B------:R-:W-:-:S07]  /*b6d0*/  IMAD.MOV.U32 R144, RZ, RZ, R113 ;  /* 0x000000ffff907224 */ /* 0x000fce00078e0071 */
[----:B------:R-:W-:Y:S05]  /*b6e0*/  WARPSYNC.COLLECTIVE R139, `(.L_x_11624) ;  /* 0x000000008b087348 */ /* 0x000fea0003c00000 */
[----:B------:R0:W1:Y:S02]  /*b6f0*/  SHFL.BFLY P3, R140, R144, R141, R146 ;  /* 0x0c00008d908c7389 */ /* 0x0000640000060092 */
[----:B01----:R-:W-:Y:S01]  /*b700*/  ENDCOLLECTIVE ;  /* 0x000000000000791b */ /* 0x003fe20003800000 */
.L_x_11624:
[----:B------:R-:W-:Y:S02]  /*b710*/  IMAD.MOV.U32 R141, RZ, RZ, 0x10 ;  /* 0x00000010ff8d7424 */ /* 0x000fe400078e00ff */
[----:B------:R-:W-:-:S04]  /*b720*/  IMAD.MOV.U32 R138, RZ, RZ, R140 ;  /* 0x000000ffff8a7224 */ /* 0x000fc800078e008c */
[----:B------:R-:W-:-:S05]  /*b730*/  FADD.FTZ R138, R113, R138 ;  /* 0x0000008a718a7221 */ /* 0x000fca0000010000 */
[----:B------:R-:W-:-:S07]  /*b740*/  MOV R144, R138 ;  /* 0x0000008a00907202 */ /* 0x000fce0000000f00 */
[----:B------:R-:W-:Y:S05]  /*b750*/  WARPSYNC.COLLECTIVE R139, `(.L_x_11625) ;  /* 0x000000008b087348 */ /* 0x000fea0003c00000 */
[----:B------:R0:W1:Y:S02]  /*b760*/  SHFL.BFLY P3, R140, R144, R141, R146 ;  /* 0x0c00008d908c7389 */ /* 0x0000640000060092 */
[----:B01----:R-:W-:Y:S01]  /*b770*/  ENDCOLLECTIVE ;  /* 0x000000000000791b */ /* 0x003fe20003800000 */
.L_x_11625:
[----:B------:R-:W-:Y:S01]  /*b780*/  MOV R135, R140 ;  /* 0x0000008c00877202 */ /* 0x000fe20000000f00 */
[----:B------:R-:W-:Y:S06]  /*b790*/  BRA `(.L_x_11626) ;  /* 0xffffffec00507947 */ /* 0x000fec000383ffff */
.L_x_11627:
        /* <DEDUP_REMOVED lines=14> */
.L_x_23287:


//--------------------- .text._ZN10layer_norm13ln_fwd_kernelINS_13Kernel_traitsIf6__halfS2_S2_fjLj3072ELj1ELj1ELj4ELj16ENS_18Kernel_traits_baseILj3072EfS2_S2_S2_fjLj128EEEEELb0ELb0ELb0ELb0EEEvNS_9FwdParamsE --------------------------
	.section	.text._ZN10layer_norm13ln_fwd_kernelINS_13Kernel_traitsIf6__halfS2_S2_fjLj3072ELj1ELj1ELj4ELj16ENS_18Kernel_traits_baseILj3072EfS2_S2_S2_fjLj128EEEEELb0ELb0ELb0ELb0EEEvNS_9FwdParamsE,"ax",@progbits
	.align	128
        .global         _ZN10layer_norm13ln_fwd_kernelINS_13Kernel_traitsIf6__halfS2_S2_fjLj3072ELj1ELj1ELj4ELj16ENS_18Kernel_traits_baseILj3072EfS2_S2_S2_fjLj128EEEEELb0ELb0ELb0ELb0EEEvNS_9FwdParamsE
        .type           _ZN10layer_norm13ln_fwd_kernelINS_13Kernel_traitsIf6__halfS2_S2_fjLj3072ELj1ELj1ELj4ELj16ENS_18Kernel_traits_baseILj3072EfS2_S2_S2_fjLj128EEEEELb0ELb0ELb0ELb0EEEvNS_9FwdParamsE,@function
        .size           _ZN10layer_norm13ln_fwd_kernelINS_13Kernel_traitsIf6__halfS2_S2_fjLj3072ELj1ELj1ELj4ELj16ENS_18Kernel_traits_baseILj3072EfS2_S2_S2_fjLj128EEEEELb0ELb0ELb0ELb0EEEvNS_9FwdParamsE,(.L_x_23288 - _ZN10layer_norm13ln_fwd_kernelINS_13Kernel_traitsIf6__halfS2_S2_fjLj3072ELj1ELj1ELj4ELj16ENS_18Kernel_traits_baseILj3072EfS2_S2_S2_fjLj128EEEEELb0ELb0ELb0ELb0EEEvNS_9FwdParamsE)
        .other          _ZN10layer_norm13ln_fwd_kernelINS_13Kernel_traitsIf6__halfS2_S2_fjLj3072ELj1ELj1ELj4ELj16ENS_18Kernel_traits_baseILj3072EfS2_S2_S2_fjLj128EEEEELb0ELb0ELb0ELb0EEEvNS_9FwdParamsE,@"STO_CUDA_ENTRY STV_DEFAULT"
_ZN10layer_norm13ln_fwd_kernelINS_13Kernel_traitsIf6__halfS2_S2_fjLj3072ELj1ELj1ELj4ELj16ENS_18Kernel_traits_baseILj3072EfS2_S2_S2_fjLj128EEEEELb0ELb0ELb0ELb0EEEvNS_9FwdParamsE:
.text._ZN10layer_norm13ln_fwd_kernelINS_13Kernel_traitsIf6__halfS2_S2_fjLj3072ELj1ELj1ELj4ELj16ENS_18Kernel_traits_baseILj3072EfS2_S2_S2_fjLj128EEEEELb0ELb0ELb0ELb0EEEvNS_9FwdParamsE:
        /* <DEDUP_REMOVED lines=32> */
.L_x_11629:
[----:B------:R-:W-:Y:S05]  /*0200*/  BSYNC B0 ;  /* 0x0000000000007941 */ /* 0x000fea0003800000 */
.L_x_11628:
        /* <DEDUP_REMOVED lines=18> */
.L_x_11631:
[----:B------:R-:W-:Y:S05]  /*0330*/  BSYNC B0 ;  /* 0x0000000000007941 */ /* 0x000fea0003800000 */
.L_x_11630:
        /* <DEDUP_REMOVED lines=17> */
.L_x_11633:
[----:B------:R-:W-:Y:S05]  /*0450*/  BSYNC B0 ;  /* 0x0000000000007941 */ /* 0x000fea0003800000 */
.L_x_11632:
        /* <DEDUP_REMOVED lines=36> */
.L_x_11719:
        /* <DEDUP_REMOVED lines=28> */
.L_x_11636:
[----:B-----5:R-:W-:-:S05]  /*0860*/  HADD2.F32 R74, -RZ, R8.H0_H0 ;  /* 0x20000008ff4a7230 */ /* 0x020fca0000004100 */
[----:B------:R-:W-:-:S07]  /*0870*/  FADD.FTZ R67, R74, R67 ;  /* 0x000000434a437221 */ /* 0x000fce0000010000 */
.L_x_11637:
[----:B------:R-:W-:-:S04]  /*0880*/  F2FP.F16.F32.PACK_AB R74, RZ, R67 ;  /* 0x00000043ff4a723e */ /* 0x000fc800000000ff */
[----:B------:R-:W-:-:S07]  /*0890*/  PRMT R4, R74, 0x7610, R4 ;  /* 0x000076104a047816 */ /* 0x000fce0000000004 */
.L_x_11638:
[----:B------:R-:W-:-:S05]  /*08a0*/  HADD2.F32 R83, -RZ, R60.H1_H1 ;  /* 0x3000003cff537230 */ /* 0x000fca0000004100 */
[----:B------:R-:W-:Y:S01]  /*08b0*/  FMUL.FTZ R83, R83, R72 ;  /* 0x0000004853537220 */ /* 0x000fe20000410000 */
[----:B------:R-:W-:Y:S06]  /*08c0*/  @P3 BRA `(.L_x_11639) ;  /* 0x0000000000083947 */ /* 0x000fec0003800000 */
[----:B------:R-:W-:Y:S05]  /*08d0*/  @P1 BRA `(.L_x_11640) ;  /* 0x00000000000c1947 */ /* 0x000fea0003800000 */
[----:B------:R-:W-:Y:S05]  /*08e0*/  BRA `(.L_x_11641) ;  /* 0x0000000000107947 */ /* 0x000fea0003800000 */
.L_x_11639:
[----:B-----5:R-:W-:-:S05]  /*08f0*/  HADD2.F32 R60, -RZ, R8.H1_H1 ;  /* 0x30000008ff3c7230 */ /* 0x020fca0000004100 */
[----:B------:R-:W-:-:S07]  /*0900*/  FADD.FTZ R83, R60, R83 ;  /* 0x000000533c537221 */ /* 0x000fce0000010000 */
.L_x_11640:
[----:B------:R-:W-:-:S04]  /*0910*/  F2FP.F16.F32.PACK_AB R60, RZ, R83 ;  /* 0x00000053ff3c723e */ /* 0x000fc800000000ff */
[----:B------:R-:W-:-:S07]  /*0920*/  PRMT R4, R4, 0x5410, R60 ;  /* 0x0000541004047816 */ /* 0x000fce000000003c */
.L_x_11641:
[----:B------:R-:W-:-:S05]  /*0930*/  HADD2.F32 R81, -RZ, R61.H0_H0 ;  /* 0x2000003dff517230 */ /* 0x000fca0000004100 */
[----:B------:R-:W-:Y:S01]  /*0940*/  FMUL.FTZ R81, R81, R72 ;  /* 0x0000004851517220 */ /* 0x000fe20000410000 */
[----:B------:R-:W-:Y:S06]  /*0950*/  @P3 BRA `(.L_x_11642) ;  /* 0x0000000000083947 */ /* 0x000fec0003800000 */
[----:B------:R-:W-:Y:S05]  /*0960*/  @P1 BRA `(.L_x_11643) ;  /* 0x00000000000c1947 */ /* 0x000fea0003800000 */
[----:B------:R-:W-:Y:S05]  /*0970*/  BRA `(.L_x_11644) ;  /* 0x0000000000107947 */ /* 0x000fea0003800000 */
.L_x_11642:
[----:B-----5:R-:W-:-:S05]  /*0980*/  HADD2.F32 R60, -RZ, R9.H0_H0 ;  /* 0x20000009ff3c7230 */ /* 0x020fca0000004100 */
[----:B------:R-:W-:-:S07]  /*0990*/  FADD.FTZ R81, R60, R81 ;  /* 0x000000513c517221 */ /* 0x000fce0000010000 */
.L_x_11643:
[----:B------:R-:W-:-:S04]  /*09a0*/  F2FP.F16.F32.PACK_AB R60, RZ, R81 ;  /* 0x00000051ff3c723e */ /* 0x000fc800000000ff */
[----:B------:R-:W-:-:S07]  /*09b0*/  PRMT R5, R60, 0x7610, R5 ;  /* 0x000076103c057816 */ /* 0x000fce0000000005 */
.L_x_11644:
[----:B------:R-:W-:-:S05]  /*09c0*/  HADD2.F32 R61, -RZ, R61.H1_H1 ;  /* 0x3000003dff3d7230 */ /* 0x000fca0000004100 */
[----:B------:R-:W-:Y:S01]  /*09d0*/  FMUL.FTZ R85, R61, R72 ;  /* 0x000000483d557220 */ /* 0x000fe20000410000 */
[----:B------:R-:W-:Y:S06]  /*09e0*/  @P3 BRA `(.L_x_11645) ;  /* 0x0000000000083947 */ /* 0x000fec0003800000 */
[----:B------:R-:W-:Y:S05]  /*09f0*/  @P1 BRA `(.L_x_11646) ;  /* 0x00000000000c1947 */ /* 0x000fea0003800000 */
[----:B------:R-:W-:Y:S05]  /*0a00*/  BRA `(.L_x_11647) ;  /* 0x0000000000107947 */ /* 0x000fea0003800000 */
.L_x_11645:
[----:B-----5:R-:W-:-:S05]  /*0a10*/  HADD2.F32 R60, -RZ, R9.H1_H1 ;  /* 0x30000009ff3c7230 */ /* 0x020fca0000004100 */
[----:B------:R-:W-:-:S07]  /*0a20*/  FADD.FTZ R85, R60, R85 ;  /* 0x000000553c557221 */ /* 0x000fce0000010000 */
.L_x_11646:
[----:B------:R-:W-:-:S04]  /*0a30*/  F2FP.F16.F32.PACK_AB R60, RZ, R85 ;  /* 0x00000055ff3c723e */ /* 0x000fc800000000ff */
[----:B------:R-:W-:-:S07]  /*0a40*/  PRMT R5, R5, 0x5410, R60 ;  /* 0x0000541005057816 */ /* 0x000fce000000003c */
.L_x_11647:
[----:B------:R-:W-:-:S05]  /*0a50*/  HADD2.F32 R87, -RZ, R62.H0_H0 ;  /* 0x2000003eff577230 */ /* 0x000fca0000004100 */
[----:B------:R-:W-:Y:S01]  /*0a60*/  FMUL.FTZ R87, R87, R72 ;  /* 0x0000004857577220 */ /* 0x000fe20000410000 */
[----:B------:R-:W-:Y:S06]  /*0a70*/  @P3 BRA `(.L_x_11648) ;  /* 0x0000000000083947 */ /* 0x000fec0003800000 */
[----:B------:R-:W-:Y:S05]  /*0a80*/  @P1 BRA `(.L_x_11649) ;  /* 0x00000000000c1947 */ /* 0x000fea0003800000 */
[----:B------:R-:W-:Y:S05]  /*0a90*/  BRA `(.L_x_11650) ;  /* 0x0000000000107947 */ /* 0x000fea0003800000 */
.L_x_11648:
[----:B-----5:R-:W-:-:S05]  /*0aa0*/  HADD2.F32 R60, -RZ, R10.H0_H0 ;  /* 0x2000000aff3c7230 */ /* 0x020fca0000004100 */
[----:B------:R-:W-:-:S07]  /*0ab0*/  FADD.FTZ R87, R60, R87 ;  /* 0x000000573c577221 */ /* 0x000fce0000010000 */
.L_x_11649:
[----:B------:R-:W-:-:S04]  /*0ac0*/  F2FP.F16.F32.PACK_AB R60, RZ, R87 ;  /* 0x00000057ff3c723e */ /* 0x000fc800000000ff */
[----:B------:R-:W-:-:S07]  /*0ad0*/  PRMT R6, R60, 0x7610, R6 ;  /* 0x000076103c067816 */ /* 0x000fce0000000006 */
.L_x_11650:
[----:B------:R-:W-:-:S05]  /*0ae0*/  HADD2.F32 R89, -RZ, R62.H1_H1 ;  /* 0x3000003eff597230 */ /* 0x000fca0000004100 */
[----:B------:R-:W-:Y:S01]  /*0af0*/  FMUL.FTZ R89, R89, R72 ;  /* 0x0000004859597220 */ /* 0x000fe20000410000 */
[----:B------:R-:W-:Y:S06]  /*0b00*/  @P3 BRA `(.L_x_11651) ;  /* 0x0000000000083947 */ /* 0x000fec0003800000 */
[----:B------:R-:W-:Y:S05]  /*0b10*/  @P1 BRA `(.L_x_11652) ;  /* 0x00000000000c1947 */ /* 0x000fea0003800000 */
[----:B------:R-:W-:Y:S05]  /*0b20*/  BRA `(.L_x_11653) ;  /* 0x0000000000107947 */ /* 0x000fea0003800000 */
.L_x_11651:
[----:B-----5:R-:W-:-:S05]  /*0b30*/  HADD2.F32 R60, -RZ, R10.H1_H1 ;  /* 0x3000000aff3c7230 */ /* 0x020fca0000004100 */
[----:B------:R-:W-:-:S07]  /*0b40*/  FADD.FTZ R89, R60, R89 ;  /* 0x000000593c597221 */ /* 0x000fce0000010000 */
.L_x_11652:
[----:B------:R-:W-:-:S04]  /*0b50*/  F2FP.F16.F32.PACK_AB R60, RZ, R89 ;  /* 0x00000059ff3c723e */ /* 0x000fc800000000ff */
[----:B------:R-:W-:-:S07]  /*0b60*/  PRMT R6, R6, 0x5410, R60 ;  /* 0x0000541006067816 */ /* 0x000fce000000003c */
.L_x_11653:
[----:B------:R-:W-:-:S05]  /*0b70*/  HADD2.F32 R91, -RZ, R63.H0_H0 ;  /* 0x2000003fff5b7230 */ /* 0x000fca0000004100 */
[----:B------:R-:W-:Y:S01]  /*0b80*/  FMUL.FTZ R91, R91, R72 ;  /* 0x000000485b5b7220 */ /* 0x000fe20000410000 */
[----:B------:R-:W-:Y:S06]  /*0b90*/  @P3 BRA `(.L_x_11654) ;  /* 0x0000000000083947 */ /* 0x000fec0003800000 */
[----:B------:R-:W-:Y:S05]  /*0ba0*/  @P1 BRA `(.L_x_11655) ;  /* 0x00000000000c1947 */ /* 0x000fea0003800000 */
[----:B------:R-:W-:Y:S05]  /*0bb0*/  BRA `(.L_x_11656) ;  /* 0x0000000000107947 */ /* 0x000fea0003800000 */
.L_x_11654:
[----:B-----5:R-:W-:-:S05]  /*0bc0*/  HADD2.F32 R60, -RZ, R11.H0_H0 ;  /* 0x2000000bff3c7230 */ /* 0x020fca0000004100 */
[----:B------:R-:W-:-:S07]  /*0bd0*/  FADD.FTZ R91, R60, R91 ;  /* 0x0000005b3c5b7221 */ /* 0x000fce0000010000 */
.L_x_11655:
[----:B------:R-:W-:-:S04]  /*0be0*/  F2FP.F16.F32.PACK_AB R60, RZ, R91 ;  /* 0x0000005bff3c723e */ /* 0x000fc800000000ff */
[----:B------:R-:W-:-:S07]  /*0bf0*/  PRMT R7, R60, 0x7610, R7 ;  /* 0x000076103c077816 */ /* 0x000fce0000000007 */
.L_x_11656:
[----:B------:R-:W-:-:S05]  /*0c00*/  HADD2.F32 R63, -RZ, R63.H1_H1 ;  /* 0x3000003fff3f7230 */ /* 0x000fca0000004100 */
[----:B------:R-:W-:Y:S01]  /*0c10*/  FMUL.FTZ R109, R63, R72 ;  /* 0x000000483f6d7220 */ /* 0x000fe20000410000 */
[----:B------:R-:W-:Y:S06]  /*0c20*/  @P3 BRA `(.L_x_11657) ;  /* 0x0000000000083947 */ /* 0x000fec0003800000 */
[----:B------:R-:W-:Y:S05]  /*0c30*/  @P1 BRA `(.L_x_11658) ;  /* 0x00000000000c1947 */ /* 0x000fea0003800000 */
[----:B------:R-:W-:Y:S05]  /*0c40*/  BRA `(.L_x_11659) ;  /* 0x0000000000107947 */ /* 0x000fea0003800000 */
.L_x_11657:
[----:B-----5:R-:W-:-:S05]  /*0c50*/  HADD2.F32 R60, -RZ, R11.H1_H1 ;  /* 0x3000000bff3c7230 */ /* 0x020fca0000004100 */
[----:B------:R-:W-:-:S07]  /*0c60*/  FADD.FTZ R109, R60, R109 ;  /* 0x0000006d3c6d7221 */ /* 0x000fce0000010000 */
.L_x_11658:
[----:B------:R-:W-:-:S04]  /*0c70*/  F2FP.F16.F32.PACK_AB R60, RZ, R109 ;  /* 0x0000006dff3c723e */ /* 0x000fc800000000ff */
[----:B------:R-:W-:-:S07]  /*0c80*/  PRMT R7, R7, 0x5410, R60 ;  /* 0x0000541007077816 */ /* 0x000fce000000003c */
.L_x_11659:
[----:B------:R-:W0:Y:S01]  /*0c90*/  @P1 LDC.64 R60, c[0x0][0x238] ;  /* 0x00008e00ff3c1b82 */ /* 0x000e220000000a00 */
[C---:B------:R-:W-:Y:S02]  /*0ca0*/  IADD3 R74, R68.reuse, 0x80, RZ ;  /* 0x00000080444a7810 */ /* 0x040fe40007ffe0ff */
[----:B0-----:R-:W-:-:S04]  /*0cb0*/  @P1 LEA R60, P3, R68, R60, 0x4 ;  /* 0x0000003c443c1211 */ /* 0x001fc800078620ff */
[----:B------:R-:W-:-:S05]  /*0cc0*/  @P1 LEA.HI.X R61, R68, R61, RZ, 0x4, P3 ;  /* 0x0000003d443d1211 */ /* 0x000fca00018f24ff */
[----:B------:R0:W-:Y:S04]  /*0cd0*/  @P1 STG.E.128 desc[UR4][R60.64], R4 ;  /* 0x000000043c001986 */ /* 0x0001e8000c101d04 */
.L_x_11635:
[----:B------:R-:W-:Y:S05]  /*0ce0*/  BSYNC B0 ;  /* 0x0000000000007941 */ /* 0x000fea0003800000 */
.L_x_11634:
        /* <DEDUP_REMOVED lines=18> */
.L_x_11662:
[----:B-----5:R-:W-:-:S05]  /*0e10*/  HADD2.F32 R76, -RZ, R8.H0_H0 ;  /* 0x20000008ff4c7230 */ /* 0x020fca0000004100 */
[----:B------:R-:W-:-:S07]  /*0e20*/  FADD.FTZ R69, R76, R69 ;  /* 0x000000454c457221 */ /* 0x000fce0000010000 */
.L_x_11663:
[----:B------:R-:W-:-:S04]  /*0e30*/  F2FP.F16.F32.PACK_AB R76, RZ, R69 ;  /* 0x00000045ff4c723e */ /* 0x000fc800000000ff */
[----:B------:R-:W-:-:S07]  /*0e40*/  PRMT R4, R76, 0x7610, R4 ;  /* 0x000076104c047816 */ /* 0x000fce0000000004 */
.L_x_11664:
[----:B------:R-:W-:-:S05]  /*0e50*/  HADD2.F32 R79, -RZ, R60.H1_H1 ;  /* 0x3000003cff4f7230 */ /* 0x000fca0000004100 */
[----:B------:R-:W-:Y:S01]  /*0e60*/  FMUL.FTZ R79, R79, R72 ;  /* 0x000000484f4f7220 */ /* 0x000fe20000410000 */
[----:B------:R-:W-:Y:S06]  /*0e70*/  @P3 BRA `(.L_x_11665) ;  /* 0x0000000000083947 */ /* 0x000fec0003800000 */
[----:B------:R-:W-:Y:S05]  /*0e80*/  @P1 BRA `(.L_x_11666) ;  /* 0x00000000000c1947 */ /* 0x000fea0003800000 */
[----:B------:R-:W-:Y:S05]  /*0e90*/  BRA `(.L_x_11667) ;  /* 0x0000000000107947 */ /* 0x000fea0003800000 */
.L_x_11665:
[----:B-----5:R-:W-:-:S05]  /*0ea0*/  HADD2.F32 R60, -RZ, R8.H1_H1 ;  /* 0x30000008ff3c7230 */ /* 0x020fca0000004100 */
[----:B------:R-:W-:-:S07]  /*0eb0*/  FADD.FTZ R79, R60, R79 ;  /* 0x0000004f3c4f7221 */ /* 0x000fce0000010000 */
.L_x_11666:
[----:B------:R-:W-:-:S04]  /*0ec0*/  F2FP.F16.F32.PACK_AB R60, RZ, R79 ;  /* 0x0000004fff3c723e */ /* 0x000fc800000000ff */
[----:B------:R-:W-:-:S07]  /*0ed0*/  PRMT R4, R4, 0x5410, R60 ;  /* 0x0000541004047816 */ /* 0x000fce000000003c */
.L_x_11667:
[----:B------:R-:W-:-:S05]  /*0ee0*/  HADD2.F32 R77, -RZ, R61.H0_H0 ;  /* 0x2000003dff4d7230 */ /* 0x000fca0000004100 */
[----:B------:R-:W-:Y:S01]  /*0ef0*/  FMUL.FTZ R77, R77, R72 ;  /* 0x000000484d4d7220 */ /* 0x000fe20000410000 */
[----:B------:R-:W-:Y:S06]  /*0f00*/  @P3 BRA `(.L_x_11668) ;  /* 0x0000000000083947 */ /* 0x000fec0003800000 */
[----:B------:R-:W-:Y:S05]  /*0f10*/  @P1 BRA `(.L_x_11669) ;  /* 0x00000000000c1947 */ /* 0x000fea0003800000 */
[----:B------:R-:W-:Y:S05]  /*0f20*/  BRA `(.L_x_11670) ;  /* 0x0000000000107947 */ /* 0x000fea0003800000 */
.L_x_11668:
[----:B-----5:R-:W-:-:S05]  /*0f30*/  HADD2.F32 R60, -RZ, R9.H0_H0 ;  /* 0x20000009ff3c7230 */ /* 0x020fca0000004100 */
[----:B------:R-:W-:-:S07]  /*0f40*/  FADD.FTZ R77, R60, R77 ;  /* 0x0000004d3c4d7221 */ /* 0x000fce0000010000 */
.L_x_11669:
[----:B------:R-:W-:-:S04]  /*0f50*/  F2FP.F16.F32.PACK_AB R60, RZ, R77 ;  /* 0x0000004dff3c723e */ /* 0x000fc800000000ff */
[----:B------:R-:W-:-:S07]  /*0f60*/  PRMT R5, R60, 0x7610, R5 ;  /* 0x000076103c057816 */ /* 0x000fce0000000005 */
.L_x_11670:
[----:B------:R-:W-:-:S05]  /*0f70*/  HADD2.F32 R61, -RZ, R61.H1_H1 ;  /* 0x3000003dff3d7230 */ /* 0x000fca0000004100 */
[----:B------:R-:W-:Y:S01]  /*0f80*/  FMUL.FTZ R93, R61, R72 ;  /* 0x000000483d5d7220 */ /* 0x000fe20000410000 */
[----:B------:R-:W-:Y:S06]  /*0f90*/  @P3 BRA `(.L_x_11671) ;  /* 0x0000000000083947 */ /* 0x000fec0003800000 */
[----:B------:R-:W-:Y:S05]  /*0fa0*/  @P1 BRA `(.L_x_11672) ;  /* 0x00000000000c1947 */ /* 0x000fea0003800000 */
[----:B------:R-:W-:Y:S05]  /*0fb0*/  BRA `(.L_x_11673) ;  /* 0x0000000000107947 */ /* 0x000fea0003800000 */
.L_x_11671:
[----:B-----5:R-:W-:-:S05]  /*0fc0*/  HADD2.F32 R60, -RZ, R9.H1_H1 ;  /* 0x30000009ff3c7230 */ /* 0x020fca0000004100 */
[----:B------:R-:W-:-:S07]  /*0fd0*/  FADD.FTZ R93, R60, R93 ;  /* 0x0000005d3c5d7221 */ /* 0x000fce0000010000 */
.L_x_11672:
[----:B------:R-:W-:-:S04]  /*0fe0*/  F2FP.F16.F32.PACK_AB R60, RZ, R93 ;  /* 0x0000005dff3c723e */ /* 0x000fc800000000ff */
[----:B------:R-:W-:-:S07]  /*0ff0*/  PRMT R5, R5, 0x5410, R60 ;  /* 0x0000541005057816 */ /* 0x000fce000000003c */
.L_x_11673:
[----:B------:R-:W-:-:S05]  /*1000*/  HADD2.F32 R95, -RZ, R62.H0_H0 ;  /* 0x2000003eff5f7230 */ /* 0x000fca0000004100 */
[----:B------:R-:W-:Y:S01]  /*1010*/  FMUL.FTZ R95, R95, R72 ;  /* 0x000000485f5f7220 */ /* 0x000fe20000410000 */
[----:B------:R-:W-:Y:S06]  /*1020*/  @P3 BRA `(.L_x_11674) ;  /* 0x0000000000083947 */ /* 0x000fec0003800000 */
[----:B------:R-:W-:Y:S05]  /*1030*/  @P1 BRA `(.L_x_11675) ;  /* 0x00000000000c1947 */ /* 0x000fea0003800000 */
[----:B------:R-:W-:Y:S05]  /*1040*/  BRA `(.L_x_11676) ;  /* 0x0000000000107947 */ /* 0x000fea0003800000 */
.L_x_11674:
[----:B-----5:R-:W-:-:S05]  /*1050*/  HADD2.F32 R60, -RZ, R10.H0_H0 ;  /* 0x2000000aff3c7230 */ /* 0x020fca0000004100 */
[----:B------:R-:W-:-:S07]  /*1060*/  FADD.FTZ R95, R60, R95 ;  /* 0x0000005f3c5f7221 */ /* 0x000fce0000010000 */
.L_x_11675:
[----:B------:R-:W-:-:S04]  /*1070*/  F2FP.F16.F32.PACK_AB R60, RZ, R95 ;  /* 0x0000005fff3c723e */ /* 0x000fc800000000ff */
[----:B------:R-:W-:-:S07]  /*1080*/  PRMT R6, R60, 0x7610, R6 ;  /* 0x000076103c067816 */ /* 0x000fce0000000006 */
.L_x_11676:
[----:B------:R-:W-:-:S05]  /*1090*/  HADD2.F32 R97, -RZ, R62.H1_H1 ;  /* 0x3000003eff617230 */ /* 0x000fca0000004100 */
[----:B------:R-:W-:Y:S01]  /*10a0*/  FMUL.FTZ R97, R97, R72 ;  /* 0x0000004861617220 */ /* 0x000fe20000410000 */
[----:B------:R-:W-:Y:S06]  /*10b0*/  @P3 BRA `(.L_x_11677) ;  /* 0x0000000000083947 */ /* 0x000fec0003800000 */
[----:B------:R-:W-:Y:S05]  /*10c0*/  @P1 BRA `(.L_x_11678) ;  /* 0x00000000000c1947 */ /* 0x000fea0003800000 */
[----:B------:R-:W-:Y:S05]  /*10d0*/  BRA `(.L_x_11679) ;  /* 0x0000000000107947 */ /* 0x000fea0003800000 */
.L_x_11677:
[----:B-----5:R-:W-:-:S05]  /*10e0*/  HADD2.F32 R60, -RZ, R10.H1_H1 ;  /* 0x3000000aff3c7230 */ /* 0x020fca0000004100 */
[----:B------:R-:W-:-:S07]  /*10f0*/  FADD.FTZ R97, R60, R97 ;  /* 0x000000613c617221 */ /* 0x000fce0000010000 */
.L_x_11678:
[----:B------:R-:W-:-:S04]  /*1100*/  F2FP.F16.F32.PACK_AB R60, RZ, R97 ;  /* 0x00000061ff3c723e */ /* 0x000fc800000000ff */
[----:B------:R-:W-:-:S07]  /*1110*/  PRMT R6, R6, 0x5410, R60 ;  /* 0x0000541006067816 */ /* 0x000fce000000003c */
.L_x_11679:
[----:B------:R-:W-:-:S05]  /*1120*/  HADD2.F32 R99, -RZ, R63.H0_H0 ;  /* 0x2000003fff637230 */ /* 0x000fca0000004100 */
[----:B------:R-:W-:Y:S01]  /*1130*/  FMUL.FTZ R99, R99, R72 ;  /* 0x0000004863637220 */ /* 0x000fe20000410000 */
[----:B------:R-:W-:Y:S06]  /*1140*/  @P3 BRA `(.L_x_11680) ;  /* 0x0000000000083947 */ /* 0x000fec0003800000 */
[----:B------:R-:W-:Y:S05]  /*1150*/  @P1 BRA `(.L_x_11681) ;  /* 0x00000000000c1947 */ /* 0x000fea0003800000 */
[----:B------:R-:W-:Y:S05]  /*1160*/  BRA `(.L_x_11682) ;  /* 0x0000000000107947 */ /* 0x000fea0003800000 */
.L_x_11680:
[----:B-----5:R-:W-:-:S05]  /*1170*/  HADD2.F32 R60, -RZ, R11.H0_H0 ;  /* 0x2000000bff3c7230 */ /* 0x020fca0000004100 */
[----:B------:R-:W-:-:S07]  /*1180*/  FADD.FTZ R99, R60, R99 ;  /* 0x000000633c637221 */ /* 0x000fce0000010000 */
.L_x_11681:
[----:B------:R-:W-:-:S04]  /*1190*/  F2FP.F16.F32.PACK_AB R60, RZ, R99 ;  /* 0x00000063ff3c723e */ /* 0x000fc800000000ff */
[----:B------:R-:W-:-:S07]  /*11a0*/  PRMT R7, R60, 0x7610, R7 ;  /* 0x000076103c077816 */ /* 0x000fce0000000007 */
.L_x_11682:
[----:B------:R-:W-:-:S05]  /*11b0*/  HADD2.F32 R63, -RZ, R63.H1_H1 ;  /* 0x3000003fff3f7230 */ /* 0x000fca0000004100 */
[----:B------:R-:W-:Y:S01]  /*11c0*/  FMUL.FTZ R111, R63, R72 ;  /* 0x000000483f6f7220 */ /* 0x000fe20000410000 */
[----:B------:R-:W-:Y:S06]  /*11d0*/  @P3 BRA `(.L_x_11683) ;  /* 0x0000000000083947 */ /* 0x000fec0003800000 */
[----:B------:R-:W-:Y:S05]  /*11e0*/  @P1 BRA `(.L_x_11684) ;  /* 0x00000000000c1947 */ /* 0x000fea0003800000 */
[----:B------:R-:W-:Y:S05]  /*11f0*/  BRA `(.L_x_11685) ;  /* 0x0000000000107947 */ /* 0x000fea0003800000 */
.L_x_11683:
[----:B-----5:R-:W-:-:S05]  /*1200*/  HADD2.F32 R60, -RZ, R11.H1_H1 ;  /* 0x3000000bff3c7230 */ /* 0x020fca0000004100 */
[----:B------:R-:W-:-:S07]  /*1210*/  FADD.FTZ R111, R60, R111 ;  /* 0x0000006f3c6f7221 */ /* 0x000fce0000010000 */
.L_x_11684:
[----:B------:R-:W-:-:S04]  /*1220*/  F2FP.F16.F32.PACK_AB R60, RZ, R111 ;  /* 0x0000006fff3c723e */ /* 0x000fc800000000ff */
[----:B------:R-:W-:-:S07]  /*1230*/  PRMT R7, R7, 0x5410, R60 ;  /* 0x0000541007077816 */ /* 0x000fce000000003c */
.L_x_11685:
[----:B------:R-:W0:Y:S02]  /*1240*/  @P1 LDC.64 R60, c[0x0][0x238] ;  /* 0x00008e00ff3c1b82 */ /* 0x000e240000000a00 */
[----:B0-----:R-:W-:-:S04]  /*1250*/  @P1 LEA R60, P3, R74, R60, 0x4 ;  /* 0x0000003c4a3c1211 */ /* 0x001fc800078620ff */
[C---:B------:R-:W-:Y:S02]  /*1260*/  @P1 LEA.HI.X R61, R74.reuse, R61, RZ, 0x4, P3 ;  /* 0x0000003d4a3d1211 */ /* 0x040fe400018f24ff */
[----:B------:R-:W-:-:S03]  /*1270*/  IADD3 R74, R74, 0x80, RZ ;  /* 0x000000804a4a7810 */ /* 0x000fc60007ffe0ff */
[----:B------:R2:W-:Y:S04]  /*1280*/  @P1 STG.E.128 desc[UR4][R60.64], R4 ;  /* 0x000000043c001986 */ /* 0x0005e8000c101d04 */
.L_x_11661:
[----:B------:R-:W-:Y:S05]  /*1290*/  BSYNC B0 ;  /* 0x0000000000007941 */ /* 0x000fea0003800000 */
.L_x_11660:
        /* <DEDUP_REMOVED lines=18> */
.L_x_11688:
[----:B-----5:R-:W-:-:S05]  /*13c0*/  HADD2.F32 R76, -RZ, R8.H0_H0 ;  /* 0x20000008ff4c7230 */ /* 0x020fca0000004100 */
[----:B------:R-:W-:-:S07]  /*13d0*/  FADD.FTZ R71, R76, R71 ;  /* 0x000000474c477221 */ /* 0x000fce0000010000 */
.L_x_11689:
[----:B------:R-:W-:-:S04]  /*13e0*/  F2FP.F16.F32.PACK_AB R73, RZ, R71 ;  /* 0x00000047ff49723e */ /* 0x000fc800000000ff */
[----:B------:R-:W-:-:S07]  /*13f0*/  PRMT R4, R73, 0x7610, R4 ;  /* 0x0000761049047816 */ /* 0x000fce0000000004 */
.L_x_11690:
[----:B------:R-:W-:-:S05]  /*1400*/  HADD2.F32 R75, -RZ, R60.H1_H1 ;  /* 0x3000003cff4b7230 */ /* 0x000fca0000004100 */
[----:B------:R-:W-:Y:S01]  /*1410*/  FMUL.FTZ R75, R75, R72 ;  /* 0x000000484b4b7220 */ /* 0x000fe20000410000 */
[----:B------:R-:W-:Y:S06]  /*1420*/  @P3 BRA `(.L_x_11691) ;  /* 0x0000000000083947 */ /* 0x000fec0003800000 */
[----:B------:R-:W-:Y:S05]  /*1430*/  @P1 BRA `(.L_x_11692) ;  /* 0x00000000000c1947 */ /* 0x000fea0003800000 */
[----:B------:R-:W-:Y:S05]  /*1440*/  BRA `(.L_x_11693) ;  /* 0x0000000000107947 */ /* 0x000fea0003800000 */
.L_x_11691:
[----:B-----5:R-:W-:-:S05]  /*1450*/  HADD2.F32 R60, -RZ, R8.H1_H1 ;  /* 0x30000008ff3c7230 */ /* 0x020fca0000004100 */
[----:B------:R-:W-:-:S07]  /*1460*/  FADD.FTZ R75, R60, R75 ;  /* 0x0000004b3c4b7221 */ /* 0x000fce0000010000 */
.L_x_11692:
[----:B------:R-:W-:-:S04]  /*1470*/  F2FP.F16.F32.PACK_AB R60, RZ, R75 ;  /* 0x0000004bff3c723e */ /* 0x000fc800000000ff */
[----:B------:R-:W-:-:S07]  /*1480*/  PRMT R4, R4, 0x5410, R60 ;  /* 0x0000541004047816 */ /* 0x000fce000000003c */
.L_x_11693:
[----:B------:R-:W-:-:S05]  /*1490*/  HADD2.F32 R73, -RZ, R61.H0_H0 ;  /* 0x2000003dff497230 */ /* 0x000fca0000004100 */
[----:B------:R-:W-:Y:S01]  /*14a0*/  FMUL.FTZ R73, R73, R72 ;  /* 0x0000004849497220 */ /* 0x000fe20000410000 */
[----:B------:R-:W-:Y:S06]  /*14b0*/  @P3 BRA `(.L_x_11694) ;  /* 0x0000000000083947 */ /* 0x000fec0003800000 */
[----:B------:R-:W-:Y:S05]  /*14c0*/  @P1 BRA `(.L_x_11695) ;  /* 0x00000000000c1947 */ /* 0x000fea0003800000 */
[----:B------:R-:W-:Y:S05]  /*14d0*/  BRA `(.L_x_11696) ;  /* 0x0000000000107947 */ /* 0x000fea0003800000 */
.L_x_11694:
[----:B-----5:R-:W-:-:S05]  /*14e0*/  HADD2.F32 R60, -RZ, R9.H0_H0 ;  /* 0x20000009ff3c7230 */ /* 0x020fca0000004100 */
[----:B------:R-:W-:-:S07]  /*14f0*/  FADD.FTZ R73, R60, R73 ;  /* 0x000000493c497221 */ /* 0x000fce0000010000 */
.L_x_11695:
[----:B------:R-:W-:-:S04]  /*1500*/  F2FP.F16.F32.PACK_AB R60, RZ, R73 ;  /* 0x00000049ff3c723e */ /* 0x000fc800000000ff */
[----:B------:R-:W-:-:S07]  /*1510*/  PRMT R5, R60, 0x7610, R5 ;  /* 0x000076103c057816 */ /* 0x000fce0000000005 */
.L_x_11696:
[----:B------:R-:W-:-:S05]  /*1520*/  HADD2.F32 R61, -RZ, R61.H1_H1 ;  /* 0x3000003dff3d7230 */ /* 0x000fca0000004100 */
[----:B------:R-:W-:Y:S01]  /*1530*/  FMUL.FTZ R101, R61, R72 ;  /* 0x000000483d657220 */ /* 0x000fe20000410000 */
[----:B------:R-:W-:Y:S06]  /*1540*/  @P3 BRA `(.L_x_11697) ;  /* 0x0000000000083947 */ /* 0x000fec0003800000 */
[----:B------:R-:W-:Y:S05]  /*1550*/  @P1 BRA `(.L_x_11698) ;  /* 0x00000000000c1947 */ /* 0x000fea0003800000 */
[----:B------:R-:W-:Y:S05]  /*1560*/  BRA `(.L_x_11699) ;  /* 0x0000000000107947 */ /* 0x000fea0003800000 */
.L_x_11697:
[----:B-----5:R-:W-:-:S05]  /*1570*/  HADD2.F32 R60, -RZ, R9.H1_H1 ;  /* 0x30000009ff3c7230 */ /* 0x020fca0000004100 */
[----:B------:R-:W-:-:S07]  /*1580*/  FADD.FTZ R101, R60, R101 ;  /* 0x000000653c657221 */ /* 0x000fce0000010000 */
.L_x_11698:
[----:B------:R-:W-:-:S04]  /*1590*/  F2FP.F16.F32.PACK_AB R60, RZ, R101 ;  /* 0x00000065ff3c723e */ /* 0x000fc800000000ff */
[----:B------:R-:W-:-:S07]  /*15a0*/  PRMT R5, R5, 0x5410, R60 ;  /* 0x0000541005057816 */ /* 0x000fce000000003c */
.L_x_11699:
[----:B------:R-:W-:-:S05]  /*15b0*/  HADD2.F32 R103, -RZ, R62.H0_H0 ;  /* 0x2000003eff677230 */ /* 0x000fca0000004100 */
[----:B------:R-:W-:Y:S01]  /*15c0*/  FMUL.FTZ R103, R103, R72 ;  /* 0x0000004867677220 */ /* 0x000fe20000410000 */
[----:B------:R-:W-:Y:S06]  /*15d0*/  @P3 BRA `(.L_x_11700) ;  /* 0x0000000000083947 */ /* 0x000fec0003800000 */
[----:B------:R-:W-:Y:S05]  /*15e0*/  @P1 BRA `(.L_x_11701) ;  /* 0x00000000000c1947 */ /* 0x000fea0003800000 */
[----:B------:R-:W-:Y:S05]  /*15f0*/  BRA `(.L_x_11702) ;  /* 0x0000000000107947 */ /* 0x000fea0003800000 */
.L_x_11700:
[----:B-----5:R-:W-:-:S05]  /*1600*/  HADD2.F32 R60, -RZ, R10.H0_H0 ;  /* 0x2000000aff3c7230 */ /* 0x020fca0000004100 */
[----:B------:R-:W-:-:S07]  /*1610*/  FADD.FTZ R103, R60, R103 ;  /* 0x000000673c677221 */ /* 0x000fce0000010000 */
.L_x_11701:
[----:B------:R-:W-:-:S04]  /*1620*/  F2FP.F16.F32.PACK_AB R60, RZ, R103 ;  /* 0x00000067ff3c723e */ /* 0x000fc800000000ff */
[----:B------:R-:W-:-:S07]  /*1630*/  PRMT R6, R60, 0x7610, R6 ;  /* 0x000076103c067816 */ /* 0x000fce0000000006 */
.L_x_11702:
[----:B------:R-:W-:-:S05]  /*1640*/  HADD2.F32 R105, -RZ, R62.H1_H1 ;  /* 0x3000003eff697230 */ /* 0x000fca0000004100 */
[----:B------:R-:W-:Y:S01]  /*1650*/  FMUL.FTZ R105, R105, R72 ;  /* 0x0000004869697220 */ /* 0x000fe20000410000 */
[----:B------:R-:W-:Y:S06]  /*1660*/  @P3 BRA `(.L_x_11703) ;  /* 0x0000000000083947 */ /* 0x000fec0003800000 */
[----:B------:R-:W-:Y:S05]  /*1670*/  @P1 BRA `(.L_x_11704) ;  /* 0x00000000000c1947 */ /* 0x000fea0003800000 */
[----:B------:R-:W-:Y:S05]  /*1680*/  BRA `(.L_x_11705) ;  /* 0x0000000000107947 */ /* 0x000fea0003800000 */
.L_x_11703:
[----:B-----5:R-:W-:-:S05]  /*1690*/  HADD2.F32 R60, -RZ, R10.H1_H1 ;  /* 0x3000000aff3c7230 */ /* 0x020fca0000004100 */
[----:B------:R-:W-:-:S07]  /*16a0*/  FADD.FTZ R105, R60, R105 ;  /* 0x000000693c697221 */ /* 0x000fce0000010000 */
.L_x_11704:
[----:B------:R-:W-:-:S04]  /*16b0*/  F2FP.F16.F32.PACK_AB R60, RZ, R105 ;  /* 0x00000069ff3c723e */ /* 0x000fc800000000ff */
[----:B------:R-:W-:-:S07]  /*16c0*/  PRMT R6, R6, 0x5410, R60 ;  /* 0x0000541006067816 */ /* 0x000fce000000003c */
.L_x_11705:
[----:B------:R-:W-:-:S05]  /*16d0*/  HADD2.F32 R107, -RZ, R63.H0_H0 ;  /* 0x2000003fff6b7230 */ /* 0x000fca0000004100 */
[----:B------:R-:W-:Y:S01]  /*16e0*/  FMUL.FTZ R107, R107, R72 ;  /* 0x000000486b6b7220 */ /* 0x000fe20000410000 */
[----:B------:R-:W-:Y:S06]  /*16f0*/  @P3 BRA `(.L_x_11706) ;  /* 0x0000000000083947 */ /* 0x000fec0003800000 */
[----:B------:R-:W-:Y:S05]  /*1700*/  @P1 BRA `(.L_x_11707) ;  /* 0x00000000000c1947 */ /* 0x000fea0003800000 */
[----:B------:R-:W-:Y:S05]  /*1710*/  BRA `(.L_x_11708) ;  /* 0x0000000000107947 */ /* 0x000fea0003800000 */
.L_x_11706:
[----:B-----5:R-:W-:-:S05]  /*1720*/  HADD2.F32 R60, -RZ, R11.H0_H0 ;  /* 0x2000000bff3c7230 */ /* 0x020fca0000004100 */
[----:B------:R-:W-:-:S07]  /*1730*/  FADD.FTZ R107, R60, R107 ;  /* 0x0000006b3c6b7221 */ /* 0x000fce0000010000 */
.L_x_11707:
[----:B------:R-:W-:-:S04]  /*1740*/  F2FP.F16.F32.PACK_AB R60, RZ, R107 ;  /* 0x0000006bff3c723e */ /* 0x000fc800000000ff */
[----:B------:R-:W-:-:S07]  /*1750*/  PRMT R7, R60, 0x7610, R7 ;  /* 0x000076103c077816 */ /* 0x000fce0000000007 */
.L_x_11708:
[----:B------:R-:W-:-:S05]  /*1760*/  HADD2.F32 R63, -RZ, R63.H1_H1 ;  /* 0x3000003fff3f7230 */ /* 0x000fca0000004100 */
[----:B------:R-:W-:Y:S01]  /*1770*/  FMUL.FTZ R113, R63, R72 ;  /* 0x000000483f717220 */ /* 0x000fe20000410000 */
[----:B------:R-:W-:Y:S06]  /*1780*/  @P3 BRA `(.L_x_11709) ;  /* 0x0000000000083947 */ /* 0x000fec0003800000 */
[----:B------:R-:W-:Y:S05]  /*1790*/  @P1 BRA `(.L_x_11710) ;  /* 0x00000000000c1947 */ /* 0x000fea0003800000 */
[----:B------:R-:W-:Y:S05]  /*17a0*/  BRA `(.L_x_11711) ;  /* 0x0000000000107947 */ /* 0x000fea0003800000 */
.L_x_11709:
[----:B-----5:R-:W-:-:S05]  /*17b0*/  HADD2.F32 R60, -RZ, R11.H1_H1 ;  /* 0x3000000bff3c7230 */ /* 0x020fca0000004100 */
[----:B------:R-:W-:-:S07]  /*17c0*/  FADD.FTZ R113, R60, R113 ;  /* 0x000000713c717221 */ /* 0x000fce0000010000 */
.L_x_11710:
[----:B------:R-:W-:-:S04]  /*17d0*/  F2FP.F16.F32.PACK_AB R60, RZ, R113 ;  /* 0x00000071ff3c723e */ /* 0x000fc800000000ff */
[----:B------:R-:W-:-:S07]  /*17e0*/  PRMT R7, R7, 0x5410, R60 ;  /* 0x0000541007077816 */ /* 0x000fce000000003c */
.L_x_11711:
[----:B------:R-:W0:Y:S02]  /*17f0*/  @P1 LDC.64 R60, c[0x0][0x238] ;  /* 0x00008e00ff3c1b82 */ /* 0x000e240000000a00 */
[----:B0-----:R-:W-:-:S04]  /*1800*/  @P1 LEA R60, P3, R74, R60, 0x4 ;  /* 0x0000003c4a3c1211 */ /* 0x001fc800078620ff */
[----:B------:R-:W-:-:S05]  /*1810*/  @P1 LEA.HI.X R61, R74, R61, RZ, 0x4, P3 ;  /* 0x0000003d4a3d1211 */ /* 0x000fca00018f24ff */
[----:B------:R3:W-:Y:S04]  /*1820*/  @P1 STG.E.128 desc[UR4][R60.64], R4 ;  /* 0x000000043c001986 */ /* 0x0007e8000c101d04 */
.L_x_11687:
[----:B------:R-:W-:Y:S05]  /*1830*/  BSYNC B0 ;  /* 0x0000000000007941 */ /* 0x000fea0003800000 */
.L_x_11686:
        /* <DEDUP_REMOVED lines=104> */
.L_x_11730:
        /* <DEDUP_REMOVED lines=106> */
.L_x_11714:
[----:B------:R-:W-:Y:S05]  /*2560*/  BSYNC B0 ;  /* 0x0000000000007941 */ /* 0x000fea0003800000 */
.L_x_11713:
        /* <DEDUP_REMOVED lines=35> */
.L_x_11716:
[----:B------:R-:W-:Y:S05]  /*27a0*/  BSYNC B0 ;  /* 0x0000000000007941 */ /* 0x000fea0003800000 */
.L_x_11715:
        /* <DEDUP_REMOVED lines=34> */
.L_x_11718:
[----:B------:R-:W-:Y:S05]  /*29d0*/  BSYNC B0 ;  /* 0x0000000000007941 */ /* 0x000fea0003800000 */
.L_x_11717:
[----:B------:R-:W-:Y:S02]  /*29e0*/  IADD3 R65, R65, UR8, RZ ;  /* 0x0000000841417c10 */ /* 0x000fe4000fffe0ff */
[----:B0-----:R-:W-:Y:S02]  /*29f0*/  SEL R0, RZ, 0x1, P4 ;  /* 0x00000001ff007807 */ /* 0x001fe40002000000 */
[----:B------:R-:W-:-:S13]  /*2a00*/  ISETP.GE.AND P3, PT, R65, UR9, PT ;  /* 0x0000000941007c0c */ /* 0x000fda000bf66270 */
[----:B------:R-:W-:Y:S05]  /*2a10*/  @!P3 BRA `(.L_x_11719) ;  /* 0xffffffdc0020b947 */ /* 0x000fea000383ffff */
[----:B------:R-:W-:Y:S05]  /*2a20*/  EXIT ;  /* 0x000000000000794d */ /* 0x000fea0003800000 */
.L_x_11712:
[----:B------:R-:W-:Y:S01]  /*2a30*/  HFMA2.MMA R80, -RZ, RZ, 0, 5.9604644775390625e-08 ;  /* 0x00000001ff507435 */ /* 0x000fe200000001ff */
[----:B------:R-:W-:Y:S02]  /*2a40*/  MOV R119, R72 ;  /* 0x0000004800777202 */ /* 0x000fe40000000f00 */
[----:B------:R-:W-:Y:S02]  /*2a50*/  MOV R121, 0x1f ;  /* 0x0000001f00797802 */ /* 0x000fe40000000f00 */
[----:B------:R-:W-:-:S07]  /*2a60*/  MOV R78, 0xffffffff ;  /* 0xffffffff004e7802 */ /* 0x000fce0000000f00 */
[----:B-1---5:R-:W-:Y:S05]  /*2a70*/  WARPSYNC.COLLECTIVE R78, `(.L_x_11720) ;  /* 0x000000004e087348 */ /* 0x022fea0003c00000 */
[----:B------:R0:W2:Y:S02]  /*2a80*/  SHFL.BFLY P6, R117, R119, R80, R121 ;  /* 0x0c00005077757389 */ /* 0x0000a400000c0079 */
[----:B012--5:R-:W-:Y:S01]  /*2a90*/  ENDCOLLECTIVE ;  /* 0x000000000000791b */ /* 0x027fe20003800000 */
.L_x_11720:
[----:B------:R-:W-:Y:S01]  /*2aa0*/  HFMA2.MMA R80, -RZ, RZ, 0, 1.1920928955078125e-07 ;  /* 0x00000002ff507435 */ /* 0x000fe200000001ff */
[----:B------:R-:W-:-:S05]  /*2ab0*/  MOV R63, R117 ;  /* 0x00000075003f7202 */ /* 0x000fca0000000f00 */
[----:B------:R-:W-:-:S05]  /*2ac0*/  FADD.FTZ R63, R72, R63 ;  /* 0x0000003f483f7221 */ /* 0x000fca0000010000 */
[----:B------:R-:W-:-:S07]  /*2ad0*/  MOV R119, R63 ;  /* 0x0000003f00777202 */ /* 0x000fce0000000f00 */
[----:B------:R-:W-:Y:S05]  /*2ae0*/  WARPSYNC.COLLECTIVE R78, `(.L_x_11721) ;  /* 0x000000004e087348 */ /* 0x000fea0003c00000 */
[----:B------:R0:W1:Y:S02]  /*2af0*/  SHFL.BFLY P6, R117, R119, R80, R121 ;  /* 0x0c00005077757389 */ /* 0x00006400000c0079 */
[----:B01----:R-:W-:Y:S01]  /*2b00*/  ENDCOLLECTIVE ;  /* 0x000000000000791b */ /* 0x003fe20003800000 */
.L_x_11721:
[----:B------:R-:W-:Y:S01]  /*2b10*/  HFMA2.MMA R80, -RZ, RZ, 0, 2.384185791015625e-07 ;  /* 0x00000004ff507435 */ /* 0x000fe200000001ff */
[----:B------:R-:W-:-:S05]  /*2b20*/  MOV R0, R117 ;  /* 0x0000007500007202 */ /* 0x000fca0000000f00 */
[----:B------:R-:W-:-:S05]  /*2b30*/  FADD.FTZ R74, R63, R0 ;  /* 0x000000003f4a7221 */ /* 0x000fca0000010000 */
[----:B------:R-:W-:-:S07]  /*2b40*/  MOV R119, R74 ;  /* 0x0000004a00777202 */ /* 0x000fce0000000f00 */
[----:B------:R-:W-:Y:S05]  /*2b50*/  WARPSYNC.COLLECTIVE R78, `(.L_x_11722) ;  /* 0x000000004e087348 */ /* 0x000fea0003c00000 */
[----:B------:R0:W1:Y:S02]  /*2b60*/  SHFL.BFLY P6, R117, R119, R80, R121 ;  /* 0x0c00005077757389 */ /* 0x00006400000c0079 */
[----:B01----:R-:W-:Y:S01]  /*2b70*/  ENDCOLLECTIVE ;  /* 0x000000000000791b */ /* 0x003fe20003800000 */
.L_x_11722:
[----:B------:R-:W-:Y:S01]  /*2b80*/  HFMA2.MMA R80, -RZ, RZ, 0, 4.76837158203125e-07 ;  /* 0x00000008ff507435 */ /* 0x000fe200000001ff */
[----:B------:R-:W-:-:S05]  /*2b90*/  MOV R115, R117 ;  /* 0x0000007500737202 */ /* 0x000fca0000000f00 */
[----:B------:R-:W-:-:S05]  /*2ba0*/  FADD.FTZ R115, R74, R115 ;  /* 0x000000734a737221 */ /* 0x000fca0000010000 */
[----:B------:R-:W-:-:S07]  /*2bb0*/  MOV R119, R115 ;  /* 0x0000007300777202 */ /* 0x000fce0000000f00 */
[----:B------:R-:W-:Y:S05]  /*2bc0*/  WARPSYNC.COLLECTIVE R78, `(.L_x_11723) ;  /* 0x000000004e087348 */ /* 0x000fea0003c00000 */
[----:B------:R0:W1:Y:S02]  /*2bd0*/  SHFL.BFLY P6, R117, R119, R80, R121 ;  /* 0x0c00005077757389 */ /* 0x00006400000c0079 */
[----:B01----:R-:W-:Y:S01]  /*2be0*/  ENDCOLLECTIVE ;  /* 0x000000000000791b */ /* 0x003fe20003800000 */
.L_x_11723:
[----:B------:R-:W-:Y:S01]  /*2bf0*/  HFMA2.MMA R80, -RZ, RZ, 0, 9.5367431640625e-07 ;  /* 0x00000010ff507435 */ /* 0x000fe200000001ff */
[----:B------:R-:W-:-:S05]  /*2c00*/  MOV R0, R117 ;  /* 0x0000007500007202 */ /* 0x000fca0000000f00 */
[----:B------:R-:W-:-:S05]  /*2c10*/  FADD.FTZ R76, R115, R0 ;  /* 0x00000000734c7221 */ /* 0x000fca0000010000 */
[----:B------:R-:W-:-:S07]  /*2c20*/  MOV R119, R76 ;  /* 0x0000004c00777202 */ /* 0x000fce0000000f00 */
[----:B------:R-:W-:Y:S05]  /*2c30*/  WARPSYNC.COLLECTIVE R78, `(.L_x_11724) ;  /* 0x000000004e087348 */ /* 0x000fea0003c00000 */
[----:B------:R0:W1:Y:S02]  /*2c40*/  SHFL.BFLY P6, R117, R119, R80, R121 ;  /* 0x0c00005077757389 */ /* 0x00006400000c0079 */
[----:B01----:R-:W-:Y:S01]  /*2c50*/  ENDCOLLECTIVE ;  /* 0x000000000000791b */ /* 0x003fe20003800000 */
.L_x_11724:
        /* <DEDUP_REMOVED lines=56> */
.L_x_11725:
[----:B------:R-:W-:Y:S01]  /*2fe0*/  HFMA2.MMA R80, -RZ, RZ, 0, 1.1920928955078125e-07 ;  /* 0x00000002ff507435 */ /* 0x000fe200000001ff */
[----:B------:R-:W-:-:S05]  /*2ff0*/  MOV R63, R117 ;  /* 0x00000075003f7202 */ /* 0x000fca0000000f00 */
[----:B------:R-:W-:-:S05]  /*3000*/  FADD.FTZ R63, R0, R63 ;  /* 0x0000003f003f7221 */ /* 0x000fca0000010000 */
[----:B------:R-:W-:-:S07]  /*3010*/  MOV R119, R63 ;  /* 0x0000003f00777202 */ /* 0x000fce0000000f00 */
[----:B------:R-:W-:Y:S05]  /*3020*/  WARPSYNC.COLLECTIVE R78, `(.L_x_11726) ;  /* 0x000000004e087348 */ /* 0x000fea0003c00000 */
[----:B------:R0:W1:Y:S02]  /*3030*/  SHFL.BFLY P6, R117, R119, R80, R121 ;  /* 0x0c00005077757389 */ /* 0x00006400000c0079 */
[----:B01----:R-:W-:Y:S01]  /*3040*/  ENDCOLLECTIVE ;  /* 0x000000000000791b */ /* 0x003fe20003800000 */
.L_x_11726:
[----:B------:R-:W-:Y:S01]  /*3050*/  HFMA2.MMA R80, -RZ, RZ, 0, 2.384185791015625e-07 ;  /* 0x00000004ff507435 */ /* 0x000fe200000001ff */
[----:B------:R-:W-:-:S05]  /*3060*/  MOV R72, R117 ;  /* 0x0000007500487202 */ /* 0x000fca0000000f00 */
[----:B------:R-:W-:-:S05]  /*3070*/  FADD.FTZ R72, R63, R72 ;  /* 0x000000483f487221 */ /* 0x000fca0000010000 */
[----:B------:R-:W-:-:S07]  /*3080*/  MOV R119, R72 ;  /* 0x0000004800777202 */ /* 0x000fce0000000f00 */
[----:B------:R-:W-:Y:S05]  /*3090*/  WARPSYNC.COLLECTIVE R78, `(.L_x_11727) ;  /* 0x000000004e087348 */ /* 0x000fea0003c00000 */
[----:B------:R0:W1:Y:S02]  /*30a0*/  SHFL.BFLY P6, R117, R119, R80, R121 ;  /* 0x0c00005077757389 */ /* 0x00006400000c0079 */
[----:B01----:R-:W-:Y:S01]  /*30b0*/  ENDCOLLECTIVE ;  /* 0x000000000000791b */ /* 0x003fe20003800000 */
.L_x_11727:
[----:B------:R-:W-:Y:S01]  /*30c0*/  HFMA2.MMA R80, -RZ, RZ, 0, 4.76837158203125e-07 ;  /* 0x00000008ff507435 */ /* 0x000fe200000001ff */
[----:B------:R-:W-:-:S05]  /*30d0*/  MOV R115, R117 ;  /* 0x0000007500737202 */ /* 0x000fca0000000f00 */
[----:B------:R-:W-:-:S05]  /*30e0*/  FADD.FTZ R115, R72, R115 ;  /* 0x0000007348737221 */ /* 0x000fca0000010000 */
[----:B------:R-:W-:-:S07]  /*30f0*/  MOV R119, R115 ;  /* 0x0000007300777202 */ /* 0x000fce0000000f00 */
[----:B------:R-:W-:Y:S05]  /*3100*/  WARPSYNC.COLLECTIVE R78, `(.L_x_11728) ;  /* 0x000000004e087348 */ /* 0x000fea0003c00000 */
[----:B------:R0:W1:Y:S02]  /*3110*/  SHFL.BFLY P6, R117, R119, R80, R121 ;  /* 0x0c00005077757389 */ /* 0x00006400000c0079 */
[----:B01----:R-:W-:Y:S01]  /*3120*/  ENDCOLLECTIVE ;  /* 0x000000000000791b */ /* 0x003fe20003800000 */
.L_x_11728:
[----:B------:R-:W-:Y:S01]  /*3130*/  HFMA2.MMA R80, -RZ, RZ, 0, 9.5367431640625e-07 ;  /* 0x00000010ff507435 */ /* 0x000fe200000001ff */
[----:B------:R-:W-:-:S05]  /*3140*/  MOV R74, R117 ;  /* 0x00000075004a7202 */ /* 0x000fca0000000f00 */
[----:B------:R-:W-:-:S05]  /*3150*/  FADD.FTZ R74, R115, R74 ;  /* 0x0000004a734a7221 */ /* 0x000fca0000010000 */
[----:B------:R-:W-:-:S07]  /*3160*/  MOV R119, R74 ;  /* 0x0000004a00777202 */ /* 0x000fce0000000f00 */
[----:B------:R-:W-:Y:S05]  /*3170*/  WARPSYNC.COLLECTIVE R78, `(.L_x_11729) ;  /* 0x000000004e087348 */ /* 0x000fea0003c00000 */
[----:B------:R0:W1:Y:S02]  /*3180*/  SHFL.BFLY P6, R117, R119, R80, R121 ;  /* 0x0c00005077757389 */ /* 0x00006400000c0079 */
[----:B01----:R-:W-:Y:S01]  /*3190*/  ENDCOLLECTIVE ;  /* 0x000000000000791b */ /* 0x003fe20003800000 */
.L_x_11729:
[----:B------:R-:W-:Y:S05]  /*31a0*/  BRA `(.L_x_11730) ;  /* 0xffffffec00447947 */ /* 0x000fea000383ffff */
.L_x_11731:
        /* <DEDUP_REMOVED lines=13> */
.L_x_23288:


//--------------------- .text._ZN10layer_norm13ln_fwd_kernelINS_13Kernel_traitsIf6__halfS2_S2_fjLj3072ELj1ELj1ELj4ELj16ENS_18Kernel_traits_baseILj3072EfS2_S2_S2_fjLj128EEEEELb0ELb0ELb0ELb1EEEvNS_9FwdParamsE --------------------------
	.section	.text._ZN10layer_norm13ln_fwd_kernelINS_13Kernel_traitsIf6__halfS2_S2_fjLj3072ELj1ELj1ELj4ELj16ENS_18Kernel_traits_baseILj3072EfS2_S2_S2_fjLj128EEEEELb0ELb0ELb0ELb1EEEvNS_9FwdParamsE,"ax",@progbits
	.align	128
        .global         _ZN10layer_norm13ln_fwd_kernelINS_13Kernel_traitsIf6__halfS2_S2_fjLj3072ELj1ELj1ELj4ELj16ENS_18Kernel_traits_baseILj3072EfS2_S2_S2_fjLj128EEEEELb0ELb0ELb0ELb1EEEvNS_9FwdParamsE
        .type           _ZN10layer_norm13ln_fwd_kernelINS_13Kernel_traitsIf6__halfS2_S2_fjLj3072ELj1ELj1ELj4ELj16ENS_18Kernel_traits_baseILj3072EfS2_S2_S2_fjLj128EEEEELb0ELb0ELb0ELb1EEEvNS_9FwdParamsE,@function
        .size           _ZN10layer_norm13ln_fwd_kernelINS_13Kernel_traitsIf6__halfS2_S2_fjLj3072ELj1ELj1ELj4ELj16ENS_18Kernel_traits_baseILj3072EfS2_S2_S2_fjLj128EEEEELb0ELb0ELb0ELb1EEEvNS_9FwdParamsE,(.L_x_23289 - _ZN10layer_norm13ln_fwd_kernelINS_13Kernel_traitsIf6__halfS2_S2_fjLj3072ELj1ELj1ELj4ELj16ENS_18Kernel_traits_baseILj3072EfS2_S2_S2_fjLj128EEEEELb0ELb0ELb0ELb1EEEvNS_9FwdParamsE)
        .other          _ZN10layer_norm13ln_fwd_kernelINS_13Kernel_traitsIf6__halfS2_S2_fjLj3072ELj1ELj1ELj4ELj16ENS_18Kernel_traits_baseILj3072EfS2_S2_S2_fjLj128EEEEELb0ELb0ELb0ELb1EEEvNS_9FwdParamsE,@"STO_CUDA_ENTRY STV_DEFAULT"
_ZN10layer_norm13ln_fwd_kernelINS_13Kernel_traitsIf6__halfS2_S2_fjLj3072ELj1ELj1ELj4ELj16ENS_18Kernel_traits_baseILj3072EfS2_S2_S2_fjLj128EEEEELb0ELb0ELb0ELb1EEEvNS_9FwdParamsE:
.text._ZN10layer_norm13ln_fwd_kernelINS_13Kernel_traitsIf6__halfS2_S2_fjLj3072ELj1ELj1ELj4ELj16ENS_18Kernel_traits_baseILj3072EfS2_S2_S2_fjLj128EEEEELb0ELb0ELb0ELb1EEEvNS_9FwdParamsE:
        /* <DEDUP_REMOVED lines=47> */
[----:B------:R-:W-:Y:S01]  /*02f0*/  ULDC.U8 UR6, c[0x0][0x2a0] ;  /* 0x0000a80000067ab9 */ /* 0x000fe20000000000 */
[----:B------:R-:W-:Y:S01]  /*0300*/  MOV R2, R0 ;  /* 0x0000000000027202 */ /* 0x000fe20000000f00 */
[----:B------:R-:W-:Y:S01]  /*0310*/  ULDC UR7, c[0x0][0x290] ;  /* 0x0000a40000077ab9 */ /* 0x000fe20000000800 */
[----:B------:R-:W-:Y:S01]  /*0320*/  ISETP.NE.AND.EX P1, PT, R7, RZ, PT, P1 ;  /* 0x000000ff0700720c */ /* 0x000fe20003f25310 */
[----:B------:R-:W-:Y:S01]  /*0330*/  HFMA2.MMA R7, -RZ, RZ, 0, 5.9604644775390625e-08 ;  /* 0x00000001ff077435 */ /* 0x000fe200000001ff */
[----:B------:R-:W-:Y:S01]  /*0340*/  ISETP.NE.AND P4, PT, RZ, UR6, PT ;  /* 0x00000006ff007c0c */ /* 0x000fe2000bf85270 */
[----:B------:R-:W-:Y:S01]  /*0350*/  ULDC UR6, c[0x0][0x218] ;  /* 0x0000860000067ab9 */ /* 0x000fe20000000800 */
[----:B------:R-:W-:Y:S01]  /*0360*/  ULDC.64 UR10, c[0x0][0x230] ;  /* 0x00008c00000a7ab9 */ /* 0x000fe20000000a00 */
[----:B0-----:R-:W-:-:S10]  /*0370*/  ULDC.64 UR8, c[0x0][0x210] ;  /* 0x0000840000087ab9 */ /* 0x001fd40000000a00 */
.L_x_11805:
[----:B------:R-:W-:Y:S01]  /*0380*/  ISETP.NE.U32.AND P2, PT, RZ, UR10, PT ;  /* 0x0000000aff007c0c */ /* 0x000fe2000bf45070 */
[----:B0-----:R-:W0:Y:S01]  /*0390*/  @P1 LDC.64 R68, c[0x0][0x270] ;  /* 0x00009c00ff441b82 */ /* 0x001e220000000a00 */
[----:B------:R-:W-:Y:S02]  /*03a0*/  IMAD R0, R2, UR6, RZ ;  /* 0x0000000602007c24 */ /* 0x000fe4000f8e02ff */
[----:B------:R-:W-:-:S03]  /*03b0*/  ISETP.NE.AND.EX P2, PT, RZ, UR11, PT, P2 ;  /* 0x0000000bff007c0c */ /* 0x000fc6000bf45320 */
[----:B------:R-:W-:Y:S02]  /*03c0*/  SHF.R.S32.HI R3, RZ, 0x1f, R0 ;  /* 0x0000001fff037819 */ /* 0x000fe40000011400 */
[----:B------:R-:W1:Y:S02]  /*03d0*/  LDC.64 R94, c[0x0][0x220] ;  /* 0x00008800ff5e7b82 */ /* 0x000e640000000a00 */
[----:B------:R-:W-:Y:S02]  /*03e0*/  LEA.HI R3, R3, R0, RZ, 0x3 ;  /* 0x0000000003037211 */ /* 0x000fe400078f18ff */
[----:B------:R-:W-:-:S04]  /*03f0*/  LOP3.LUT R0, R4, 0x7f, RZ, 0xc0, !PT ;  /* 0x0000007f04007812 */ /* 0x000fc800078ec0ff */
[----:B------:R-:W2:Y:S01]  /*0400*/  @P2 LDC.64 R70, c[0x0][0x230] ;  /* 0x00008c00ff462b82 */ /* 0x000ea20000000a00 */
[----:B------:R-:W-:Y:S01]  /*0410*/  LEA.HI.SX32 R0, R3, R0, 0x1d ;  /* 0x0000000003007211 */ /* 0x000fe200078feaff */
[----:B0-----:R-:W-:-:S06]  /*0420*/  @P1 IMAD.WIDE R68, R2, 0x2, R68 ;  /* 0x0000000202441825 */ /* 0x001fcc00078e0244 */
[----:B------:R-:W3:Y:S01]  /*0430*/  @P1 LDG.E.U16 R68, desc[UR4][R68.64] ;  /* 0x0000000444441981 */ /* 0x000ee2000c1e1500 */
[----:B-1----:R-:W-:-:S06]  /*0440*/  IMAD.WIDE.U32 R64, R0, 0x10, R94 ;  /* 0x0000001000407825 */ /* 0x002fcc00078e005e */
[----:B------:R-:W4:Y:S01]  /*0450*/  LDG.E.128 R64, desc[UR4][R64.64] ;  /* 0x0000000440407981 */ /* 0x000f22000c1e1d00 */
[----:B--2---:R-:W-:-:S05]  /*0460*/  @P2 IMAD.WIDE.U32 R70, R0, 0x10, R70 ;  /* 0x0000001000462825 */ /* 0x004fca00078e0046 */
[----:B-----5:R0:W5:Y:S01]  /*0470*/  @P2 LDG.E.128 R12, desc[UR4][R70.64] ;  /* 0x00000004460c2981 */ /* 0x020162000c1e1d00 */
[----:B------:R-:W-:-:S04]  /*0480*/  ISETP.NE.U32.AND P3, PT, RZ, UR10, PT ;  /* 0x0000000aff007c0c */ /* 0x000fc8000bf65070 */
[----:B------:R-:W-:Y:S02]  /*0490*/  ISETP.NE.AND.EX P3, PT, RZ, UR11, PT, P3 ;  /* 0x0000000bff007c0c */ /* 0x000fe4000bf65330 */
[----:B------:R-:W-:Y:S01]  /*04a0*/  MOV R6, 0x3f800000 ;  /* 0x3f80000000067802 */ /* 0x000fe20000000f00 */
[----:B---3--:R-:W-:Y:S02]  /*04b0*/  @P1 HADD2.F32 R6, -RZ, R68.H0_H0 ;  /* 0x20000044ff061230 */ /* 0x008fe40000004100 */
[----:B----4-:R-:W-:-:S05]  /*04c0*/  HADD2.F32 R3, -RZ, R64.H0_H0 ;  /* 0x20000040ff037230 */ /* 0x010fca0000004100 */
[----:B------:R-:W-:-:S03]  /*04d0*/  FMUL.FTZ R3, R3, R6 ;  /* 0x0000000603037220 */ /* 0x000fc60000410000 */
[----:B0-----:R-:W-:Y:S05]  /*04e0*/  @P3 BRA `(.L_x_11732) ;  /* 0x0000000000083947 */ /* 0x001fea0003800000 */
[----:B------:R-:W-:Y:S05]  /*04f0*/  @P0 BRA `(.L_x_11733) ;  /* 0x00000000000c0947 */ /* 0x000fea0003800000 */
[----:B------:R-:W-:Y:S05]  /*0500*/  BRA `(.L_x_11734) ;  /* 0x0000000000107947 */ /* 0x000fea0003800000 */
.L_x_11732:
[----:B-----5:R-:W-:-:S05]  /*0510*/  HADD2.F32 R68, -RZ, R12.H0_H0 ;  /* 0x2000000cff447230 */ /* 0x020fca0000004100 */
[----:B------:R-:W-:-:S07]  /*0520*/  FADD.FTZ R3, R3, R68 ;  /* 0x0000004403037221 */ /* 0x000fce0000010000 */
.L_x_11733:
[----:B------:R-:W-:-:S04]  /*0530*/  F2FP.F16.F32.PACK_AB R5, RZ, R3 ;  /* 0x00000003ff05723e */ /* 0x000fc800000000ff */
[----:B------:R-:W-:-:S07]  /*0540*/  PRMT R8, R5, 0x7610, R8 ;  /* 0x0000761005087816 */ /* 0x000fce0000000008 */
.L_x_11734:
[----:B------:R-:W-:-:S05]  /*0550*/  HADD2.F32 R69, -RZ, R64.H1_H1 ;  /* 0x30000040ff457230 */ /* 0x000fca0000004100 */
[----:B------:R-:W-:Y:S01]  /*0560*/  FMUL.FTZ R69, R69, R6 ;  /* 0x0000000645457220 */ /* 0x000fe20000410000 */
[----:B------:R-:W-:Y:S06]  /*0570*/  @P3 BRA `(.L_x_11735) ;  /* 0x0000000000083947 */ /* 0x000fec0003800000 */
[----:B------:R-:W-:Y:S05]  /*0580*/  @P0 BRA `(.L_x_11736) ;  /* 0x00000000000c0947 */ /* 0x000fea0003800000 */
[----:B------:R-:W-:Y:S05]  /*0590*/  BRA `(.L_x_11737) ;  /* 0x0000000000107947 */ /* 0x000fea0003800000 */
.L_x_11735:
[----:B-----5:R-:W-:-:S05]  /*05a0*/  HADD2.F32 R64, -RZ, R12.H1_H1 ;  /* 0x3000000cff407230 */ /* 0x020fca0000004100 */
[----:B------:R-:W-:-:S07]  /*05b0*/  FADD.FTZ R69, R69, R64 ;  /* 0x0000004045457221 */ /* 0x000fce0000010000 */
.L_x_11736:
[----:B------:R-:W-:-:S04]  /*05c0*/  F2FP.F16.F32.PACK_AB R5, RZ, R69 ;  /* 0x00000045ff05723e */ /* 0x000fc800000000ff */
[----:B------:R-:W-:-:S07]  /*05d0*/  PRMT R8, R8, 0x5410, R5 ;  /* 0x0000541008087816 */ /* 0x000fce0000000005 */
.L_x_11737:
[----:B------:R-:W-:-:S05]  /*05e0*/  HADD2.F32 R5, -RZ, R65.H0_H0 ;  /* 0x20000041ff057230 */ /* 0x000fca0000004100 */
[----:B------:R-:W-:Y:S01]  /*05f0*/  FMUL.FTZ R5, R5, R6 ;  /* 0x0000000605057220 */ /* 0x000fe20000410000 */
[----:B------:R-:W-:Y:S06]  /*0600*/  @P3 BRA `(.L_x_11738) ;  /* 0x0000000000083947 */ /* 0x000fec0003800000 */
[----:B------:R-:W-:Y:S05]  /*0610*/  @P0 BRA `(.L_x_11739) ;  /* 0x00000000000c0947 */ /* 0x000fea0003800000 */
[----:B------:R-:W-:Y:S05]  /*0620*/  BRA `(.L_x_11740) ;  /* 0x0000000000107947 */ /* 0x000fea0003800000 */
.L_x_11738:
[----:B-----5:R-:W-:-:S05]  /*0630*/  HADD2.F32 R64, -RZ, R13.H0_H0 ;  /* 0x2000000dff407230 */ /* 0x020fca0000004100 */
[----:B------:R-:W-:-:S07]  /*0640*/  FADD.FTZ R5, R5, R64 ;  /* 0x0000004005057221 */ /* 0x000fce0000010000 */
.L_x_11739:
[----:B------:R-:W-:-:S04]  /*0650*/  F2FP.F16.F32.PACK_AB R64, RZ, R5 ;  /* 0x00000005ff40723e */ /* 0x000fc800000000ff */
[----:B------:R-:W-:-:S07]  /*0660*/  PRMT R9, R64, 0x7610, R9 ;  /* 0x0000761040097816 */ /* 0x000fce0000000009 */
.L_x_11740:
[----:B------:R-:W-:-:S05]  /*0670*/  HADD2.F32 R65, -RZ, R65.H1_H1 ;  /* 0x30000041ff417230 */ /* 0x000fca0000004100 */
[----:B------:R-:W-:Y:S01]  /*0680*/  FMUL.FTZ R73, R65, R6 ;  /* 0x0000000641497220 */ /* 0x000fe20000410000 */
[----:B------:R-:W-:Y:S06]  /*0690*/  @P3 BRA `(.L_x_11741) ;  /* 0x0000000000083947 */ /* 0x000fec0003800000 */
[----:B------:R-:W-:Y:S05]  /*06a0*/  @P0 BRA `(.L_x_11742) ;  /* 0x00000000000c0947 */ /* 0x000fea0003800000 */
[----:B------:R-:W-:Y:S05]  /*06b0*/  BRA `(.L_x_11743) ;  /* 0x0000000000107947 */ /* 0x000fea0003800000 */
.L_x_11741:
[----:B-----5:R-:W-:-:S05]  /*06c0*/  HADD2.F32 R64, -RZ, R13.H1_H1 ;  /* 0x3000000dff407230 */ /* 0x020fca0000004100 */
[----:B------:R-:W-:-:S07]  /*06d0*/  FADD.FTZ R73, R73, R64 ;  /* 0x0000004049497221 */ /* 0x000fce0000010000 */
.L_x_11742:
[----:B------:R-:W-:-:S04]  /*06e0*/  F2FP.F16.F32.PACK_AB R64, RZ, R73 ;  /* 0x00000049ff40723e */ /* 0x000fc800000000ff */
[----:B------:R-:W-:-:S07]  /*06f0*/  PRMT R9, R9, 0x5410, R64 ;  /* 0x0000541009097816 */ /* 0x000fce0000000040 */
.L_x_11743:
[----:B------:R-:W-:-:S05]  /*0700*/  HADD2.F32 R71, -RZ, R66.H0_H0 ;  /* 0x20000042ff477230 */ /* 0x000fca0000004100 */
[----:B------:R-:W-:Y:S01]  /*0710*/  FMUL.FTZ R71, R71, R6 ;  /* 0x0000000647477220 */ /* 0x000fe20000410000 */
[----:B------:R-:W-:Y:S06]  /*0720*/  @P3 BRA `(.L_x_11744) ;  /* 0x0000000000083947 */ /* 0x000fec0003800000 */
[----:B------:R-:W-:Y:S05]  /*0730*/  @P0 BRA `(.L_x_11745) ;  /* 0x00000000000c0947 */ /* 0x000fea0003800000 */
[----:B------:R-:W-:Y:S05]  /*0740*/  BRA `(.L_x_11746) ;  /* 0x0000000000107947 */ /* 0x000fea0003800000 */
.L_x_11744:
[----:B-----5:R-:W-:-:S05]  /*0750*/  HADD2.F32 R64, -RZ, R14.H0_H0 ;  /* 0x2000000eff407230 */ /* 0x020fca0000004100 */
[----:B------:R-:W-:-:S07]  /*0760*/  FADD.FTZ R71, R71, R64 ;  /* 0x0000004047477221 */ /* 0x000fce0000010000 */
.L_x_11745:
[----:B------:R-:W-:-:S04]  /*0770*/  F2FP.F16.F32.PACK_AB R64, RZ, R71 ;  /* 0x00000047ff40723e */ /* 0x000fc800000000ff */
[----:B------:R-:W-:-:S07]  /*0780*/  PRMT R10, R64, 0x7610, R10 ;  /* 0x00007610400a7816 */ /* 0x000fce000000000a */
.L_x_11746:
[----:B------:R-:W-:-:S05]  /*0790*/  HADD2.F32 R77, -RZ, R66.H1_H1 ;  /* 0x30000042ff4d7230 */ /* 0x000fca0000004100 */
[----:B------:R-:W-:Y:S01]  /*07a0*/  FMUL.FTZ R77, R77, R6 ;  /* 0x000000064d4d7220 */ /* 0x000fe20000410000 */
[----:B------:R-:W-:Y:S06]  /*07b0*/  @P3 BRA `(.L_x_11747) ;  /* 0x0000000000083947 */ /* 0x000fec0003800000 */
[----:B------:R-:W-:Y:S05]  /*07c0*/  @P0 BRA `(.L_x_11748) ;  /* 0x00000000000c0947 */ /* 0x000fea0003800000 */
[----:B------:R-:W-:Y:S05]  /*07d0*/  BRA `(.L_x_11749) ;  /* 0x0000000000107947 */ /* 0x000fea0003800000 */
.L_x_11747:
[----:B-----5:R-:W-:-:S05]  /*07e0*/  HADD2.F32 R64, -RZ, R14.H1_H1 ;  /* 0x3000000eff407230 */ /* 0x020fca0000004100 */
[----:B------:R-:W-:-:S07]  /*07f0*/  FADD.FTZ R77, R77, R64 ;  /* 0x000000404d4d7221 */ /* 0x000fce0000010000 */
.L_x_11748:
[----:B------:R-:W-:-:S04]  /*0800*/  F2FP.F16.F32.PACK_AB R64, RZ, R77 ;  /* 0x0000004dff40723e */ /* 0x000fc800000000ff */
[----:B------:R-:W-:-:S07]  /*0810*/  PRMT R10, R10, 0x5410, R64 ;  /* 0x000054100a0a7816 */ /* 0x000fce0000000040 */
.L_x_11749:
[----:B------:R-:W-:-:S05]  /*0820*/  HADD2.F32 R75, -RZ, R67.H0_H0 ;  /* 0x20000043ff4b7230 */ /* 0x000fca0000004100 */
[----:B------:R-:W-:Y:S01]  /*0830*/  FMUL.FTZ R75, R75, R6 ;  /* 0x000000064b4b7220 */ /* 0x000fe20000410000 */
[----:B------:R-:W-:Y:S06]  /*0840*/  @P3 BRA `(.L_x_11750) ;  /* 0x0000000000083947 */ /* 0x000fec0003800000 */
[----:B------:R-:W-:Y:S05]  /*0850*/  @P0 BRA `(.L_x_11751) ;  /* 0x00000000000c0947 */ /* 0x000fea0003800000 */
[----:B------:R-:W-:Y:S05]  /*0860*/  BRA `(.L_x_11752) ;  /* 0x0000000000107947 */ /* 0x000fea0003800000 */
.L_x_11750:
[----:B-----5:R-:W-:-:S05]  /*0870*/  HADD2.F32 R64, -RZ, R15.H0_H0 ;  /* 0x2000000fff407230 */ /* 0x020fca0000004100 */
[----:B------:R-:W-:-:S07]  /*0880*/  FADD.FTZ R75, R75, R64 ;  /* 0x000000404b4b7221 */ /* 0x000fce0000010000 */
.L_x_11751:
[----:B------:R-:W-:-:S04]  /*0890*/  F2FP.F16.F32.PACK_AB R64, RZ, R75 ;  /* 0x0000004bff40723e */ /* 0x000fc800000000ff */
[----:B------:R-:W-:-:S07]  /*08a0*/  PRMT R11, R64, 0x7610, R11 ;  /* 0x00007610400b7816 */ /* 0x000fce000000000b */
.L_x_11752:
[----:B------:R-:W-:-:S05]  /*08b0*/  HADD2.F32 R67, -RZ, R67.H1_H1 ;  /* 0x30000043ff437230 */ /* 0x000fca0000004100 */
[----:B------:R-:W-:Y:S01]  /*08c0*/  FMUL.FTZ R81, R67, R6 ;  /* 0x0000000643517220 */ /* 0x000fe20000410000 */
[----:B------:R-:W-:Y:S06]  /*08d0*/  @P3 BRA `(.L_x_11753) ;  /* 0x0000000000083947 */ /* 0x000fec0003800000 */
[----:B------:R-:W-:Y:S05]  /*08e0*/  @P0 BRA `(.L_x_11754) ;  /* 0x00000000000c0947 */ /* 0x000fea0003800000 */
[----:B------:R-:W-:Y:S05]  /*08f0*/  BRA `(.L_x_11755) ;  /* 0x0000000000107947 */ /* 0x000fea0003800000 */
.L_x_11753:
[----:B-----5:R-:W-:-:S05]  /*0900*/  HADD2.F32 R64, -RZ, R15.H1_H1 ;  /* 0x3000000fff407230 */ /* 0x020fca0000004100 */
[----:B------:R-:W-:-:S07]  /*0910*/  FADD.FTZ R81, R81, R64 ;  /* 0x0000004051517221 */ /* 0x000fce0000010000 */
.L_x_11754:
[----:B------:R-:W-:-:S04]  /*0920*/  F2FP.F16.F32.PACK_AB R64, RZ, R81 ;  /* 0x00000051ff40723e */ /* 0x000fc800000000ff */
[----:B------:R-:W-:-:S07]  /*0930*/  PRMT R11, R11, 0x5410, R64 ;  /* 0x000054100b0b7816 */ /* 0x000fce0000000040 */
.L_x_11755:
        /* <DEDUP_REMOVED lines=9> */
[----:B--2---:R-:W-:-:S05]  /*09d0*/  HADD2.F32 R79, -RZ, R64.H0_H0 ;  /* 0x20000040ff4f7230 */ /* 0x004fca0000004100 */
[----:B------:R-:W-:Y:S01]  /*09e0*/  FMUL.FTZ R79, R79, R6 ;  /* 0x000000064f4f7220 */ /* 0x000fe20000410000 */
[----:B0-----:R-:W-:Y:S06]  /*09f0*/  @P3 BRA `(.L_x_11756) ;  /* 0x0000000000083947 */ /* 0x001fec0003800000 */
[----:B------:R-:W-:Y:S05]  /*0a00*/  @P0 BRA `(.L_x_11757) ;  /* 0x00000000000c0947 */ /* 0x000fea0003800000 */
[----:B------:R-:W-:Y:S05]  /*0a10*/  BRA `(.L_x_11758) ;  /* 0x0000000000107947 */ /* 0x000fea0003800000 */
.L_x_11756:
[----:B-----5:R-:W-:-:S05]  /*0a20*/  HADD2.F32 R70, -RZ, R12.H0_H0 ;  /* 0x2000000cff467230 */ /* 0x020fca0000004100 */
[----:B------:R-:W-:-:S07]  /*0a30*/  FADD.FTZ R79, R70, R79 ;  /* 0x0000004f464f7221 */ /* 0x000fce0000010000 */
.L_x_11757:
[----:B------:R-:W-:-:S04]  /*0a40*/  F2FP.F16.F32.PACK_AB R70, RZ, R79 ;  /* 0x0000004fff46723e */ /* 0x000fc800000000ff */
[----:B------:R-:W-:-:S07]  /*0a50*/  PRMT R8, R70, 0x7610, R8 ;  /* 0x0000761046087816 */ /* 0x000fce0000000008 */
.L_x_11758:
[----:B------:R-:W-:-:S05]  /*0a60*/  HADD2.F32 R85, -RZ, R64.H1_H1 ;  /* 0x30000040ff557230 */ /* 0x000fca0000004100 */
[----:B------:R-:W-:Y:S01]  /*0a70*/  FMUL.FTZ R85, R85, R6 ;  /* 0x0000000655557220 */ /* 0x000fe20000410000 */
[----:B------:R-:W-:Y:S06]  /*0a80*/  @P3 BRA `(.L_x_11759) ;  /* 0x0000000000083947 */ /* 0x000fec0003800000 */
[----:B------:R-:W-:Y:S05]  /*0a90*/  @P0 BRA `(.L_x_11760) ;  /* 0x00000000000c0947 */ /* 0x000fea0003800000 */
[----:B------:R-:W-:Y:S05]  /*0aa0*/  BRA `(.L_x_11761) ;  /* 0x0000000000107947 */ /* 0x000fea0003800000 */
.L_x_11759:
[----:B-----5:R-:W-:-:S05]  /*0ab0*/  HADD2.F32 R64, -RZ, R12.H1_H1 ;  /* 0x3000000cff407230 */ /* 0x020fca0000004100 */
[----:B------:R-:W-:-:S07]  /*0ac0*/  FADD.FTZ R85, R64, R85 ;  /* 0x0000005540557221 */ /* 0x000fce0000010000 */
.L_x_11760:
[----:B------:R-:W-:-:S04]  /*0ad0*/  F2FP.F16.F32.PACK_AB R64, RZ, R85 ;  /* 0x00000055ff40723e */ /* 0x000fc800000000ff */
[----:B------:R-:W-:-:S07]  /*0ae0*/  PRMT R8, R8, 0x5410, R64 ;  /* 0x0000541008087816 */ /* 0x000fce0000000040 */
.L_x_11761:
[----:B------:R-:W-:-:S05]  /*0af0*/  HADD2.F32 R83, -RZ, R65.H0_H0 ;  /* 0x20000041ff537230 */ /* 0x000fca0000004100 */
[----:B------:R-:W-:Y:S01]  /*0b00*/  FMUL.FTZ R83, R83, R6 ;  /* 0x0000000653537220 */ /* 0x000fe20000410000 */
[----:B------:R-:W-:Y:S06]  /*0b10*/  @P3 BRA `(.L_x_11762) ;  /* 0x0000000000083947 */ /* 0x000fec0003800000 */
[----:B------:R-:W-:Y:S05]  /*0b20*/  @P0 BRA `(.L_x_11763) ;  /* 0x00000000000c0947 */ /* 0x000fea0003800000 */
[----:B------:R-:W-:Y:S05]  /*0b30*/  BRA `(.L_x_11764) ;  /* 0x0000000000107947 */ /* 0x000fea0003800000 */
.L_x_11762:
[----:B-----5:R-:W-:-:S05]  /*0b40*/  HADD2.F32 R64, -RZ, R13.H0_H0 ;  /* 0x2000000dff407230 */ /* 0x020fca0000004100 */
[----:B------:R-:W-:-:S07]  /*0b50*/  FADD.FTZ R83, R64, R83 ;  /* 0x0000005340537221 */ /* 0x000fce0000010000 */
.L_x_11763:
[----:B------:R-:W-:-:S04]  /*0b60*/  F2FP.F16.F32.PACK_AB R64, RZ, R83 ;  /* 0x00000053ff40723e */ /* 0x000fc800000000ff */
[----:B------:R-:W-:-:S07]  /*0b70*/  PRMT R9, R64, 0x7610, R9 ;  /* 0x0000761040097816 */ /* 0x000fce0000000009 */
.L_x_11764:
[----:B------:R-:W-:-:S05]  /*0b80*/  HADD2.F32 R65, -RZ, R65.H1_H1 ;  /* 0x30000041ff417230 */ /* 0x000fca0000004100 */
[----:B------:R-:W-:Y:S01]  /*0b90*/  FMUL.FTZ R89, R65, R6 ;  /* 0x0000000641597220 */ /* 0x000fe20000410000 */
[----:B------:R-:W-:Y:S06]  /*0ba0*/  @P3 BRA `(.L_x_11765) ;  /* 0x0000000000083947 */ /* 0x000fec0003800000 */
[----:B------:R-:W-:Y:S05]  /*0bb0*/  @P0 BRA `(.L_x_11766) ;  /* 0x00000000000c0947 */ /* 0x000fea0003800000 */
[----:B------:R-:W-:Y:S05]  /*0bc0*/  BRA `(.L_x_11767) ;  /* 0x0000000000107947 */ /* 0x000fea0003800000 */
.L_x_11765:
[----:B-----5:R-:W-:-:S05]  /*0bd0*/  HADD2.F32 R64, -RZ, R13.H1_H1 ;  /* 0x3000000dff407230 */ /* 0x020fca0000004100 */
[----:B------:R-:W-:-:S07]  /*0be0*/  FADD.FTZ R89, R64, R89 ;  /* 0x0000005940597221 */ /* 0x000fce0000010000 */
.L_x_11766:
[----:B------:R-:W-:-:S04]  /*0bf0*/  F2FP.F16.F32.PACK_AB R64, RZ, R89 ;  /* 0x00000059ff40723e */ /* 0x000fc800000000ff */
[----:B------:R-:W-:-:S07]  /*0c00*/  PRMT R9, R9, 0x5410, R64 ;  /* 0x0000541009097816 */ /* 0x000fce0000000040 */
.L_x_11767:
[----:B------:R-:W-:-:S05]  /*0c10*/  HADD2.F32 R87, -RZ, R66.H0_H0 ;  /* 0x20000042ff577230 */ /* 0x000fca0000004100 */
[----:B------:R-:W-:Y:S01]  /*0c20*/  FMUL.FTZ R87, R87, R6 ;  /* 0x0000000657577220 */ /* 0x000fe20000410000 */
[----:B------:R-:W-:Y:S06]  /*0c30*/  @P3 BRA `(.L_x_11768) ;  /* 0x0000000000083947 */ /* 0x000fec0003800000 */
[----:B------:R-:W-:Y:S05]  /*0c40*/  @P0 BRA `(.L_x_11769) ;  /* 0x00000000000c0947 */ /* 0x000fea0003800000 */
[----:B------:R-:W-:Y:S05]  /*0c50*/  BRA `(.L_x_11770) ;  /* 0x0000000000107947 */ /* 0x000fea0003800000 */
.L_x_11768:
[----:B-----5:R-:W-:-:S05]  /*0c60*/  HADD2.F32 R64, -RZ, R14.H0_H0 ;  /* 0x2000000eff407230 */ /* 0x020fca0000004100 */
[----:B------:R-:W-:-:S07]  /*0c70*/  FADD.FTZ R87, R64, R87 ;  /* 0x0000005740577221 */ /* 0x000fce0000010000 */
.L_x_11769:
[----:B------:R-:W-:-:S04]  /*0c80*/  F2FP.F16.F32.PACK_AB R64, RZ, R87 ;  /* 0x00000057ff40723e */ /* 0x000fc800000000ff */
[----:B------:R-:W-:-:S07]  /*0c90*/  PRMT R10, R64, 0x7610, R10 ;  /* 0x00007610400a7816 */ /* 0x000fce000000000a */
.L_x_11770:
[----:B------:R-:W-:-:S05]  /*0ca0*/  HADD2.F32 R93, -RZ, R66.H1_H1 ;  /* 0x30000042ff5d7230 */ /* 0x000fca0000004100 */
[----:B------:R-:W-:Y:S01]  /*0cb0*/  FMUL.FTZ R93, R93, R6 ;  /* 0x000000065d5d7220 */ /* 0x000fe20000410000 */
[----:B------:R-:W-:Y:S06]  /*0cc0*/  @P3 BRA `(.L_x_11771) ;  /* 0x0000000000083947 */ /* 0x000fec0003800000 */
[----:B------:R-:W-:Y:S05]  /*0cd0*/  @P0 BRA `(.L_x_11772) ;  /* 0x00000000000c0947 */ /* 0x000fea0003800000 */
[----:B------:R-:W-:Y:S05]  /*0ce0*/  BRA `(.L_x_11773) ;  /* 0x0000000000107947 */ /* 0x000fea0003800000 */
.L_x_11771:
[----:B-----5:R-:W-:-:S05]  /*0cf0*/  HADD2.F32 R64, -RZ, R14.H1_H1 ;  /* 0x3000000eff407230 */ /* 0x020fca0000004100 */
[----:B------:R-:W-:-:S07]  /*0d00*/  FADD.FTZ R93, R64, R93 ;  /* 0x0000005d405d7221 */ /* 0x000fce0000010000 */
.L_x_11772:
[----:B------:R-:W-:-:S04]  /*0d10*/  F2FP.F16.F32.PACK_AB R64, RZ, R93 ;  /* 0x0000005dff40723e */ /* 0x000fc800000000ff */
[----:B------:R-:W-:-:S07]  /*0d20*/  PRMT R10, R10, 0x5410, R64 ;  /* 0x000054100a0a7816 */ /* 0x000fce0000000040 */
.L_x_11773:
[----:B------:R-:W-:-:S05]  /*0d30*/  HADD2.F32 R91, -RZ, R67.H0_H0 ;  /* 0x20000043ff5b7230 */ /* 0x000fca0000004100 */
[----:B------:R-:W-:Y:S01]  /*0d40*/  FMUL.FTZ R91, R91, R6 ;  /* 0x000000065b5b7220 */ /* 0x000fe20000410000 */
[----:B------:R-:W-:Y:S06]  /*0d50*/  @P3 BRA `(.L_x_11774) ;  /* 0x0000000000083947 */ /* 0x000fec0003800000 */
[----:B------:R-:W-:Y:S05]  /*0d60*/  @P0 BRA `(.L_x_11775) ;  /* 0x00000000000c0947 */ /* 0x000fea0003800000 */
[----:B------:R-:W-:Y:S05]  /*0d70*/  BRA `(.L_x_11776) ;  /* 0x0000000000107947 */ /* 0x000fea0003800000 */
.L_x_11774:
[----:B-----5:R-:W-:-:S05]  /*0d80*/  HADD2.F32 R64, -RZ, R15.H0_H0 ;  /* 0x2000000fff407230 */ /* 0x020fca0000004100 */
[----:B------:R-:W-:-:S07]  /*0d90*/  FADD.FTZ R91, R64, R91 ;  /* 0x0000005b405b7221 */ /* 0x000fce0000010000 */
.L_x_11775:
[----:B------:R-:W-:-:S04]  /*0da0*/  F2FP.F16.F32.PACK_AB R64, RZ, R91 ;  /* 0x0000005bff40723e */ /* 0x000fc800000000ff */
[----:B------:R-:W-:-:S07]  /*0db0*/  PRMT R11, R64, 0x7610, R11 ;  /* 0x00007610400b7816 */ /* 0x000fce000000000b */
.L_x_11776:
[----:B------:R-:W-:-:S05]  /*0dc0*/  HADD2.F32 R67, -RZ, R67.H1_H1 ;  /* 0x30000043ff437230 */ /* 0x000fca0000004100 */
[----:B------:R-:W-:Y:S01]  /*0dd0*/  FMUL.FTZ R74, R67, R6 ;  /* 0x00000006434a7220 */ /* 0x000fe20000410000 */
[----:B------:R-:W-:Y:S06]  /*0de0*/  @P3 BRA `(.L_x_11777) ;  /* 0x0000000000083947 */ /* 0x000fec0003800000 */
[----:B------:R-:W-:Y:S05]  /*0df0*/  @P0 BRA `(.L_x_11778) ;  /* 0x00000000000c0947 */ /* 0x000fea0003800000 */
[----:B------:R-:W-:Y:S05]  /*0e00*/  BRA `(.L_x_11779) ;  /* 0x0000000000107947 */ /* 0x000fea0003800000 */
.L_x_11777:
[----:B-----5:R-:W-:-:S05]  /*0e10*/  HADD2.F32 R65, -RZ, R15.H1_H1 ;  /* 0x3000000fff417230 */ /* 0x020fca0000004100 */
[----:B------:R-:W-:-:S07]  /*0e20*/  FADD.FTZ R74, R65, R74 ;  /* 0x0000004a414a7221 */ /* 0x000fce0000010000 */
.L_x_11778:
[----:B------:R-:W-:-:S04]  /*0e30*/  F2FP.F16.F32.PACK_AB R64, RZ, R74 ;  /* 0x0000004aff40723e */ /* 0x000fc800000000ff */
[----:B------:R-:W-:-:S07]  /*0e40*/  PRMT R11, R11, 0x5410, R64 ;  /* 0x000054100b0b7816 */ /* 0x000fce0000000040 */
.L_x_11779:
        /* <DEDUP_REMOVED lines=14> */
.L_x_11780:
[----:B-----5:R-:W-:-:S05]  /*0f30*/  HADD2.F32 R95, -RZ, R12.H0_H0 ;  /* 0x2000000cff5f7230 */ /* 0x020fca0000004100 */
[----:B------:R-:W-:-:S07]  /*0f40*/  FADD.FTZ R70, R95, R70 ;  /* 0x000000465f467221 */ /* 0x000fce0000010000 */
.L_x_11781:
[----:B------:R-:W-:-:S04]  /*0f50*/  F2FP.F16.F32.PACK_AB R76, RZ, R70 ;  /* 0x00000046ff4c723e */ /* 0x000fc800000000ff */
[----:B------:R-:W-:-:S07]  /*0f60*/  PRMT R8, R76, 0x7610, R8 ;  /* 0x000076104c087816 */ /* 0x000fce0000000008 */
.L_x_11782:
[----:B------:R-:W-:-:S05]  /*0f70*/  HADD2.F32 R95, -RZ, R64.H1_H1 ;  /* 0x30000040ff5f7230 */ /* 0x000fca0000004100 */
[----:B------:R-:W-:Y:S01]  /*0f80*/  FMUL.FTZ R78, R95, R6 ;  /* 0x000000065f4e7220 */ /* 0x000fe20000410000 */
[----:B------:R-:W-:Y:S06]  /*0f90*/  @P3 BRA `(.L_x_11783) ;  /* 0x0000000000083947 */ /* 0x000fec0003800000 */
[----:B------:R-:W-:Y:S05]  /*0fa0*/  @P0 BRA `(.L_x_11784) ;  /* 0x00000000000c0947 */ /* 0x000fea0003800000 */
[----:B------:R-:W-:Y:S05]  /*0fb0*/  BRA `(.L_x_11785) ;  /* 0x0000000000107947 */ /* 0x000fea0003800000 */
.L_x_11783:
[----:B-----5:R-:W-:-:S05]  /*0fc0*/  HADD2.F32 R95, -RZ, R12.H1_H1 ;  /* 0x3000000cff5f7230 */ /* 0x020fca0000004100 */
[----:B------:R-:W-:-:S07]  /*0fd0*/  FADD.FTZ R78, R95, R78 ;  /* 0x0000004e5f4e7221 */ /* 0x000fce0000010000 */
.L_x_11784:
[----:B------:R-:W-:-:S04]  /*0fe0*/  F2FP.F16.F32.PACK_AB R64, RZ, R78 ;  /* 0x0000004eff40723e */ /* 0x000fc800000000ff */
[----:B------:R-:W-:-:S07]  /*0ff0*/  PRMT R8, R8, 0x5410, R64 ;  /* 0x0000541008087816 */ /* 0x000fce0000000040 */
.L_x_11785:
[----:B------:R-:W-:-:S05]  /*1000*/  HADD2.F32 R95, -RZ, R65.H0_H0 ;  /* 0x20000041ff5f7230 */ /* 0x000fca0000004100 */
[----:B------:R-:W-:Y:S01]  /*1010*/  FMUL.FTZ R76, R95, R6 ;  /* 0x000000065f4c7220 */ /* 0x000fe20000410000 */
[----:B------:R-:W-:Y:S06]  /*1020*/  @P3 BRA `(.L_x_11786) ;  /* 0x0000000000083947 */ /* 0x000fec0003800000 */
[----:B------:R-:W-:Y:S05]  /*1030*/  @P0 BRA `(.L_x_11787) ;  /* 0x00000000000c0947 */ /* 0x000fea0003800000 */
[----:B------:R-:W-:Y:S05]  /*1040*/  BRA `(.L_x_11788) ;  /* 0x0000000000107947 */ /* 0x000fea0003800000 */
.L_x_11786:
[----:B-----5:R-:W-:-:S05]  /*1050*/  HADD2.F32 R95, -RZ, R13.H0_H0 ;  /* 0x2000000dff5f7230 */ /* 0x020fca0000004100 */
[----:B------:R-:W-:-:S07]  /*1060*/  FADD.FTZ R76, R95, R76 ;  /* 0x0000004c5f4c7221 */ /* 0x000fce0000010000 */
.L_x_11787:
[----:B------:R-:W-:-:S04]  /*1070*/  F2FP.F16.F32.PACK_AB R64, RZ, R76 ;  /* 0x0000004cff40723e */ /* 0x000fc800000000ff */
[----:B------:R-:W-:-:S07]  /*1080*/  PRMT R9, R64, 0x7610, R9 ;  /* 0x0000761040097816 */ /* 0x000fce0000000009 */
.L_x_11788:
[----:B------:R-:W-:-:S05]  /*1090*/  HADD2.F32 R65, -RZ, R65.H1_H1 ;  /* 0x30000041ff417230 */ /* 0x000fca0000004100 */
[----:B------:R-:W-:Y:S01]  /*10a0*/  FMUL.FTZ R80, R65, R6 ;  /* 0x0000000641507220 */ /* 0x000fe20000410000 */
[----:B------:R-:W-:Y:S06]  /*10b0*/  @P3 BRA `(.L_x_11789) ;  /* 0x0000000000083947 */ /* 0x000fec0003800000 */
[----:B------:R-:W-:Y:S05]  /*10c0*/  @P0 BRA `(.L_x_11790) ;  /* 0x00000000000c0947 */ /* 0x000fea0003800000 */
[----:B------:R-:W-:Y:S05]  /*10d0*/  BRA `(.L_x_11791) ;  /* 0x0000000000107947 */ /* 0x000fea0003800000 */
.L_x_11789:
[----:B-----5:R-:W-:-:S05]  /*10e0*/  HADD2.F32 R65, -RZ, R13.H1_H1 ;  /* 0x3000000dff417230 */ /* 0x020fca0000004100 */
[----:B------:R-:W-:-:S07]  /*10f0*/  FADD.FTZ R80, R65, R80 ;  /* 0x0000005041507221 */ /* 0x000fce0000010000 */
.L_x_11790:
[----:B------:R-:W-:-:S04]  /*1100*/  F2FP.F16.F32.PACK_AB R64, RZ, R80 ;  /* 0x00000050ff40723e */ /* 0x000fc800000000ff */
[----:B------:R-:W-:-:S07]  /*1110*/  PRMT R9, R9, 0x5410, R64 ;  /* 0x0000541009097816 */ /* 0x000fce0000000040 */
.L_x_11791:
[----:B------:R-:W-:-:S05]  /*1120*/  HADD2.F32 R65, -RZ, R66.H0_H0 ;  /* 0x20000042ff417230 */ /* 0x000fca0000004100 */
[----:B------:R-:W-:Y:S01]  /*1130*/  FMUL.FTZ R82, R65, R6 ;  /* 0x0000000641527220 */ /* 0x000fe20000410000 */
[----:B------:R-:W-:Y:S06]  /*1140*/  @P3 BRA `(.L_x_11792) ;  /* 0x0000000000083947 */ /* 0x000fec0003800000 */
[----:B------:R-:W-:Y:S05]  /*1150*/  @P0 BRA `(.L_x_11793) ;  /* 0x00000000000c0947 */ /* 0x000fea0003800000 */
[----:B------:R-:W-:Y:S05]  /*1160*/  BRA `(.L_x_11794) ;  /* 0x0000000000107947 */ /* 0x000fea0003800000 */
.L_x_11792:
[----:B-----5:R-:W-:-:S05]  /*1170*/  HADD2.F32 R65, -RZ, R14.H0_H0 ;  /* 0x2000000eff417230 */ /* 0x020fca0000004100 */
[----:B------:R-:W-:-:S07]  /*1180*/  FADD.FTZ R82, R65, R82 ;  /* 0x0000005241527221 */ /* 0x000fce0000010000 */
.L_x_11793:
[----:B------:R-:W-:-:S04]  /*1190*/  F2FP.F16.F32.PACK_AB R64, RZ, R82 ;  /* 0x00000052ff40723e */ /* 0x000fc800000000ff */
[----:B------:R-:W-:-:S07]  /*11a0*/  PRMT R10, R64, 0x7610, R10 ;  /* 0x00007610400a7816 */ /* 0x000fce000000000a */
.L_x_11794:
[----:B------:R-:W-:-:S05]  /*11b0*/  HADD2.F32 R65, -RZ, R66.H1_H1 ;  /* 0x30000042ff417230 */ /* 0x000fca0000004100 */
[----:B------:R-:W-:Y:S01]  /*11c0*/  FMUL.FTZ R66, R65, R6 ;  /* 0x0000000641427220 */ /* 0x000fe20000410000 */
[----:B------:R-:W-:Y:S06]  /*11d0*/  @P3 BRA `(.L_x_11795) ;  /* 0x0000000000083947 */ /* 0x000fec0003800000 */
[----:B------:R-:W-:Y:S05]  /*11e0*/  @P0 BRA `(.L_x_11796) ;  /* 0x00000000000c0947 */ /* 0x000fea0003800000 */
[----:B------:R-:W-:Y:S05]  /*11f0*/  BRA `(.L_x_11797) ;  /* 0x0000000000107947 */ /* 0x000fea0003800000 */
.L_x_11795:
[----:B-----5:R-:W-:-:S05]  /*1200*/  HADD2.F32 R65, -RZ, R14.H1_H1 ;  /* 0x3000000eff417230 */ /* 0x020fca0000004100 */
[----:B------:R-:W-:-:S07]  /*1210*/  FADD.FTZ R66, R65, R66 ;  /* 0x0000004241427221 */ /* 0x000fce0000010000 */
.L_x_11796:
[----:B------:R-:W-:-:S04]  /*1220*/  F2FP.F16.F32.PACK_AB R64, RZ, R66 ;  /* 0x00000042ff40723e */ /* 0x000fc800000000ff */
[----:B------:R-:W-:-:S07]  /*1230*/  PRMT R10, R10, 0x5410, R64 ;  /* 0x000054100a0a7816 */ /* 0x000fce0000000040 */
.L_x_11797:
[----:B------:R-:W-:-:S05]  /*1240*/  HADD2.F32 R65, -RZ, R67.H0_H0 ;  /* 0x20000043ff417230 */ /* 0x000fca0000004100 */
[----:B------:R-:W-:Y:S01]  /*1250*/  FMUL.FTZ R84, R65, R6 ;  /* 0x0000000641547220 */ /* 0x000fe20000410000 */
[----:B------:R-:W-:Y:S06]  /*1260*/  @P3 BRA `(.L_x_11798) ;  /* 0x0000000000083947 */ /* 0x000fec0003800000 */
[----:B------:R-:W-:Y:S05]  /*1270*/  @P0 BRA `(.L_x_11799) ;  /* 0x00000000000c0947 */ /* 0x000fea0003800000 */
[----:B------:R-:W-:Y:S05]  /*1280*/  BRA `(.L_x_11800) ;  /* 0x0000000000107947 */ /* 0x000fea0003800000 */
.L_x_11798:
[----:B-----5:R-:W-:-:S05]  /*1290*/  HADD2.F32 R65, -RZ, R15.H0_H0 ;  /* 0x2000000fff417230 */ /* 0x020fca0000004100 */
[----:B------:R-:W-:-:S07]  /*12a0*/  FADD.FTZ R84, R65, R84 ;  /* 0x0000005441547221 */ /* 0x000fce0000010000 */
.L_x_11799:
[----:B------:R-:W-:-:S04]  /*12b0*/  F2FP.F16.F32.PACK_AB R64, RZ, R84 ;  /* 0x00000054ff40723e */ /* 0x000fc800000000ff */
[----:B------:R-:W-:-:S07]  /*12c0*/  PRMT R11, R64, 0x7610, R11 ;  /* 0x00007610400b7816 */ /* 0x000fce000000000b */
.L_x_11800:
[----:B------:R-:W-:-:S05]  /*12d0*/  HADD2.F32 R67, -RZ, R67.H1_H1 ;  /* 0x30000043ff437230 */ /* 0x000fca0000004100 */
[----:B------:R-:W-:Y:S01]  /*12e0*/  FMUL.FTZ R67, R67, R6 ;  /* 0x0000000643437220 */ /* 0x000fe20000410000 */
[----:B------:R-:W-:Y:S06]  /*12f0*/  @P3 BRA `(.L_x_11801) ;  /* 0x0000000000083947 */ /* 0x000fec0003800000 */
[----:B------:R-:W-:Y:S05]  /*1300*/  @P0 BRA `(.L_x_11802) ;  /* 0x00000000000c0947 */ /* 0x000fea0003800000 */
[----:B------:R-:W-:Y:S05]  /*1310*/  BRA `(.L_x_11803) ;  /* 0x0000000000107947 */ /* 0x000fea0003800000 */
.L_x_11801:
[----:B-----5:R-:W-:-:S05]  /*1320*/  HADD2.F32 R6, -RZ, R15.H1_H1 ;  /* 0x3000000fff067230 */ /* 0x020fca0000004100 */
[----:B------:R-:W-:-:S07]  /*1330*/  FADD.FTZ R67, R6, R67 ;  /* 0x0000004306437221 */ /* 0x000fce0000010000 */
.L_x_11802:
[----:B------:R-:W-:-:S04]  /*1340*/  F2FP.F16.F32.PACK_AB R6, RZ, R67 ;  /* 0x00000043ff06723e */ /* 0x000fc800000000ff */
[----:B------:R-:W-:-:S07]  /*1350*/  PRMT R11, R11, 0x5410, R6 ;  /* 0x000054100b0b7816 */ /* 0x000fce0000000006 */
.L_x_11803:
[----:B------:R-:W-:Y:S01]  /*1360*/  FADD.FTZ R6, RZ, R3 ;  /* 0x00000003ff067221 */ /* 0x000fe20000010000 */
[----:B------:R-:W0:Y:S01]  /*1370*/  @P0 LDC.64 R64, c[0x0][0x238] ;  /* 0x00008e00ff400b82 */ /* 0x000e220000000a00 */
[----:B------:R-:W-:Y:S01]  /*1380*/  LOP3.LUT P2, RZ, R7, 0xff, RZ, 0xc0, !PT ;  /* 0x000000ff07ff7812 */ /* 0x000fe2000784c0ff */
[----:B------:R-:W-:Y:S01]  /*1390*/  UMOV UR12, 0xffffffff ;  /* 0xffffffff000c7882 */ /* 0x000fe20000000000 */
[----:B------:R-:W-:Y:S01]  /*13a0*/  FADD.FTZ R6, R6, R69 ;  /* 0x0000004506067221 */ /* 0x000fe20000010000 */
[----:B------:R-:W-:-:S03]  /*13b0*/  LOP3.LUT P3, RZ, R4, 0x1f, RZ, 0xc0, !PT ;  /* 0x0000001f04ff7812 */ /* 0x000fc6000786c0ff */
        /* <DEDUP_REMOVED lines=96> */
.L_x_11816:
[----:B------:R-:W2:Y:S01]  /*19c0*/  @!P3 S2R R86, SR_CgaCtaId ;  /* 0x000000000056b919 */ /* 0x000ea20000008800 */
[----:B------:R-:W-:Y:S01]  /*19d0*/  LOP3.LUT R95, R65, 0x3, RZ, 0xc0, !PT ;  /* 0x00000003415f7812 */ /* 0x000fe200078ec0ff */
[----:B-1----:R-:W-:Y:S01]  /*19e0*/  FADD.FTZ R7, R97, R7 ;  /* 0x0000000761077221 */ /* 0x002fe20000010000 */
[----:B------:R-:W-:Y:S01]  /*19f0*/  @!P3 MOV R65, 0x400 ;  /* 0x000004000041b802 */ /* 0x000fe20000000f00 */
[----:B------:R-:W-:Y:S05]  /*1a00*/  WARPSYNC.ALL ;  /* 0x0000000000007948 */ /* 0x000fea0003800000 */
[----:B0-----:R-:W-:Y:S01]  /*1a10*/  HFMA2.MMA R97, -RZ, RZ, 0, 0 ;  /* 0x00000000ff617435 */ /* 0x001fe200000001ff */
[----:B--2---:R-:W-:-:S02]  /*1a20*/  @!P3 LEA R86, R86, R65, 0x18 ;  /* 0x000000415656b211 */ /* 0x004fc400078ec0ff */
        /* <DEDUP_REMOVED lines=11> */
[----:B0-----:R-:W-:Y:S02]  /*1ae0*/  I2FP.F32.S32 R7, R97 ;  /* 0x0000006100077245 */ /* 0x001fe40000201400 */
[----:B-1----:R-:W-:Y:S02]  /*1af0*/  @!P5 LEA R65, R88, R65, 0x18 ;  /* 0x000000415841d211 */ /* 0x002fe400078ec0ff */
[----:B------:R-:W0:Y:S02]  /*1b00*/  SHFL.DOWN PT, R88, R97, 0x2, 0x1f ;  /* 0x08401f0061587f89 */ /* 0x000e2400000e0000 */
[----:B------:R-:W-:Y:S02]  /*1b10*/  @!P5 LEA R90, R64, R65, 0x3 ;  /* 0x00000041405ad211 */ /* 0x000fe400078e18ff */
[----:B------:R-:W-:-:S06]  /*1b20*/  CS2R R64, SRZ ;  /* 0x0000000000407805 */ /* 0x000fcc000001ff00 */
[----:B------:R-:W1:Y:S01]  /*1b30*/  @!P5 LDS.64 R64, [R90] ;  /* 0x000000005a40d984 */ /* 0x000e620000000a00 */
[----:B0-----:R-:W-:Y:S02]  /*1b40*/  IADD3 R6, R88, R97, RZ ;  /* 0x0000006158067210 */ /* 0x001fe40007ffe0ff */
[----:B------:R-:W-:-:S03]  /*1b50*/  I2FP.F32.S32 R88, R88 ;  /* 0x0000005800587245 */ /* 0x000fc60000201400 */
[----:B------:R-:W0:Y:S04]  /*1b60*/  SHFL.DOWN PT, R97, R6, 0x1, 0x1f ;  /* 0x08201f0006617f89 */ /* 0x000e2800000e0000 */
[----:B-1----:R-:W1:Y:S01]  /*1b70*/  SHFL.DOWN PT, R95, R64, 0x2, 0x1f ;  /* 0x08401f00405f7f89 */ /* 0x002e6200000e0000 */
[----:B0-----:R-:W-:Y:S01]  /*1b80*/  I2FP.F32.S32 R92, R97 ;  /* 0x00000061005c7245 */ /* 0x001fe20000201400 */
[----:B-1----:R-:W-:-:S04]  /*1b90*/  FADD.FTZ R86, -R95, R64 ;  /* 0x000000405f567221 */ /* 0x002fc80000010100 */
[----:B------:R-:W-:-:S04]  /*1ba0*/  FMUL.FTZ R86, R86, R86 ;  /* 0x0000005656567220 */ /* 0x000fc80000410000 */
[----:B------:R-:W-:-:S04]  /*1bb0*/  FMUL.FTZ R99, R86, R7 ;  /* 0x0000000756637220 */ /* 0x000fc80000410000 */
[-C--:B------:R-:W-:Y:S01]  /*1bc0*/  FMUL.FTZ R86, R99, R88.reuse ;  /* 0x0000005863567220 */ /* 0x080fe20000410000 */
[----:B------:R-:W-:-:S04]  /*1bd0*/  FMUL.FTZ R88, R95, R88 ;  /* 0x000000585f587220 */ /* 0x000fc80000410000 */
[----:B------:R-:W-:Y:S01]  /*1be0*/  FFMA.FTZ R64, R7, R64, R88 ;  /* 0x0000004007407223 */ /* 0x000fe20000010058 */
[----:B------:R-:W-:Y:S01]  /*1bf0*/  I2FP.F32.S32 R7, R6 ;  /* 0x0000000600077245 */ /* 0x000fe20000201400 */
[----:B------:R-:W0:Y:S03]  /*1c00*/  SHFL.DOWN PT, R88, R65, 0x2, 0x1f ;  /* 0x08401f0041587f89 */ /* 0x000e2600000e0000 */
[----:B------:R-:W1:Y:S02]  /*1c10*/  MUFU.RCP R95, R7 ;  /* 0x00000007005f7308 */ /* 0x000e640000001000 */
[----:B-1----:R-:W-:Y:S01]  /*1c20*/  FMUL.FTZ R64, R95, R64 ;  /* 0x000000405f407220 */ /* 0x002fe20000410000 */
[----:B0-----:R-:W-:-:S04]  /*1c30*/  FADD.FTZ R88, R88, R65 ;  /* 0x0000004158587221 */ /* 0x001fc80000010000 */
[----:B------:R-:W-:Y:S01]  /*1c40*/  FFMA.FTZ R86, R95, R86, R88 ;  /* 0x000000565f567223 */ /* 0x000fe20000010058 */
[----:B------:R-:W-:Y:S01]  /*1c50*/  IADD3 R88, R6, R97, RZ ;  /* 0x0000006106587210 */ /* 0x000fe20007ffe0ff */
[----:B------:R-:W0:Y:S03]  /*1c60*/  SHFL.DOWN PT, R95, R64, 0x1, 0x1f ;  /* 0x08201f00405f7f89 */ /* 0x000e2600000e0000 */
[----:B------:R-:W-:-:S06]  /*1c70*/  I2FP.F32.S32 R88, R88 ;  /* 0x0000005800587245 */ /* 0x000fcc0000201400 */
[----:B------:R-:W1:Y:S01]  /*1c80*/  MUFU.RCP R88, R88 ;  /* 0x0000005800587308 */ /* 0x000e620000001000 */
[----:B0-----:R-:W-:-:S04]  /*1c90*/  FADD.FTZ R90, R64, -R95 ;  /* 0x8000005f405a7221 */ /* 0x001fc80000010000 */
[----:B------:R-:W-:-:S04]  /*1ca0*/  FMUL.FTZ R90, R90, R90 ;  /* 0x0000005a5a5a7220 */ /* 0x000fc80000410000 */
[----:B------:R-:W-:-:S04]  /*1cb0*/  FMUL.FTZ R65, R7, R90 ;  /* 0x0000005a07417220 */ /* 0x000fc80000410000 */
[-C--:B------:R-:W-:Y:S01]  /*1cc0*/  FMUL.FTZ R65, R65, R92.reuse ;  /* 0x0000005c41417220 */ /* 0x080fe20000410000 */
[----:B------:R-:W-:Y:S02]  /*1cd0*/  FMUL.FTZ R92, R95, R92 ;  /* 0x0000005c5f5c7220 */ /* 0x000fe40000410000 */
[----:B------:R-:W0:Y:S02]  /*1ce0*/  SHFL.DOWN PT, R95, R86, 0x1, 0x1f ;  /* 0x08201f00565f7f89 */ /* 0x000e2400000e0000 */
[----:B------:R-:W-:-:S04]  /*1cf0*/  FFMA.FTZ R7, R7, R64, R92 ;  /* 0x0000004007077223 */ /* 0x000fc8000001005c */
[----:B-1----:R-:W-:Y:S02]  /*1d00*/  FMUL.FTZ R97, R88, R7 ;  /* 0x0000000758617220 */ /* 0x002fe40000410000 */
[----:B------:R-:W1:Y:S04]  /*1d10*/  @!P3 LDC.64 R6, c[0x0][0x250] ;  /* 0x00009400ff06bb82 */ /* 0x000e680000000a00 */
[----:B------:R-:W2:Y:S01]  /*1d20*/  SHFL.IDX PT, R97, R97, RZ, 0x1f ;  /* 0x00001fff61617589 */ /* 0x000ea200000e0000 */
[----:B0-----:R-:W-:-:S04]  /*1d30*/  FADD.FTZ R95, R86, R95 ;  /* 0x0000005f565f7221 */ /* 0x001fc80000010000 */
[----:B------:R-:W-:Y:S01]  /*1d40*/  FFMA.FTZ R65, R88, R65, R95 ;  /* 0x0000004158417223 */ /* 0x000fe2000001005f */
[----:B-1----:R-:W-:-:S05]  /*1d50*/  @!P3 IMAD.WIDE R94, R2, 0x4, R6 ;  /* 0x00000004025eb825 */ /* 0x002fca00078e0206 */
[----:B------:R-:W0:Y:S01]  /*1d60*/  SHFL.IDX PT, R65, R65, RZ, 0x1f ;  /* 0x00001fff41417589 */ /* 0x000e2200000e0000 */
[----:B------:R-:W0:Y:S01]  /*1d70*/  LDC R6, c[0x0][0x2d8] ;  /* 0x0000b600ff067b82 */ /* 0x000e220000000800 */
[C---:B--2---:R-:W-:Y:S01]  /*1d80*/  FMUL.FTZ R7, R97.reuse, R97 ;  /* 0x0000006161077220 */ /* 0x044fe20000410000 */
[----:B------:R-:W-:Y:S01]  /*1d90*/  FSEL R64, R97, RZ, !P4 ;  /* 0x000000ff61407208 */ /* 0x000fe20006000000 */
[----:B------:R1:W-:Y:S03]  /*1da0*/  @!P3 STG.E desc[UR4][R94.64], R97 ;  /* 0x000000615e00b986 */ /* 0x0003e6000c101904 */
[----:B------:R-:W-:Y:S01]  /*1db0*/  FSEL R7, R7, RZ, P4 ;  /* 0x000000ff07077208 */ /* 0x000fe20002000000 */
        /* <DEDUP_REMOVED lines=17> */
[----:B0-----:R-:W-:Y:S01]  /*1ed0*/  FFMA.FTZ R6, R65, UR7, R6 ;  /* 0x0000000741067c23 */ /* 0x001fe20008010006 */
[C---:B------:R-:W-:Y:S01]  /*1ee0*/  FADD.FTZ R87, -R64.reuse, R87 ;  /* 0x0000005740577221 */ /* 0x040fe20000010100 */
[C---:B------:R-:W-:Y:S01]  /*1ef0*/  FADD.FTZ R74, -R64.reuse, R74 ;  /* 0x0000004a404a7221 */ /* 0x040fe20000010100 */
[----:B------:R-:W-:Y:S01]  /*1f00*/  FADD.FTZ R80, -R64, R80 ;  /* 0x0000005040507221 */ /* 0x000fe20000010100 */
[----:B------:R-:W-:Y:S01]  /*1f10*/  FADD.FTZ R6, R6, R7 ;  /* 0x0000000706067221 */ /* 0x000fe20000010000 */
[C---:B------:R-:W-:Y:S01]  /*1f20*/  FADD.FTZ R7, -R64.reuse, R70 ;  /* 0x0000004640077221 */ /* 0x040fe20000010100 */
[C---:B------:R-:W-:Y:S01]  /*1f30*/  FADD.FTZ R82, -R64.reuse, R82 ;  /* 0x0000005240527221 */ /* 0x040fe20000010100 */
[C---:B------:R-:W-:Y:S01]  /*1f40*/  FADD.FTZ R76, -R64.reuse, R66 ;  /* 0x00000042404c7221 */ /* 0x040fe20000010100 */
[C---:B------:R-:W-:Y:S01]  /*1f50*/  FADD.FTZ R84, -R64.reuse, R84 ;  /* 0x0000005440547221 */ /* 0x040fe20000010100 */
[----:B------:R-:W-:Y:S01]  /*1f60*/  FADD.FTZ R78, -R64, R67 ;  /* 0x00000043404e7221 */ /* 0x000fe20000010100 */
[----:B------:R-:W0:Y:S01]  /*1f70*/  MUFU.RSQ R6, R6 ;  /* 0x0000000600067308 */ /* 0x000e220000001400 */
[----:B-1----:R-:W-:-:S04]  /*1f80*/  IMAD.WIDE.U32 R96, R0, 0x10, R94 ;  /* 0x0000001000607825 */ /* 0x002fc800078e005e */
[----:B------:R-:W-:-:S04]  /*1f90*/  IMAD.WIDE.U32 R98, R68, 0x10, R94 ;  /* 0x0000001044627825 */ /* 0x000fc800078e005e */
[----:B------:R-:W-:-:S04]  /*1fa0*/  IMAD.WIDE.U32 R94, R72, 0x10, R94 ;  /* 0x00000010485e7825 */ /* 0x000fc800078e005e */
[C---:B0-----:R-:W-:Y:S01]  /*1fb0*/  FMUL.FTZ R5, R6.reuse, R5 ;  /* 0x0000000506057220 */ /* 0x041fe20000410000 */
[C---:B------:R-:W-:Y:S01]  /*1fc0*/  FMUL.FTZ R0, R6.reuse, R73 ;  /* 0x0000004906007220 */ /* 0x040fe20000410000 */
[C---:B------:R-:W-:Y:S01]  /*1fd0*/  FMUL.FTZ R3, R6.reuse, R3 ;  /* 0x0000000306037220 */ /* 0x040fe20000410000 */
[----:B------:R-:W-:Y:S01]  /*1fe0*/  FMUL.FTZ R64, R6, R77 ;  /* 0x0000004d06407220 */ /* 0x000fe20000410000 */
[----:B------:R-:W-:Y:S01]  /*1ff0*/  FFMA.FTZ R65, R38, R5, R62 ;  /* 0x0000000526417223 */ /* 0x000fe2000001003e */
[----:B------:R-:W-:Y:S01]  /*2000*/  FFMA.FTZ R0, R39, R0, R63 ;  /* 0x0000000027007223 */ /* 0x000fe2000001003f */
[----:B------:R-:W-:Y:S01]  /*2010*/  FFMA.FTZ R3, R36, R3, R60 ;  /* 0x0000000324037223 */ /* 0x000fe2000001003c */
[----:B------:R-:W-:Y:S01]  /*2020*/  FFMA.FTZ R5, R33, R64, R57 ;  /* 0x0000004021057223 */ /* 0x000fe20000010039 */
[C---:B------:R-:W-:Y:S01]  /*2030*/  FMUL.FTZ R72, R6.reuse, R89 ;  /* 0x0000005906487220 */ /* 0x040fe20000410000 */
[----:B------:R-:W-:Y:S01]  /*2040*/  FMUL.FTZ R71, R6, R71 ;  /* 0x0000004706477220 */ /* 0x000fe20000410000 */
[----:B------:R-:W-:Y:S01]  /*2050*/  F2FP.F16.F32.PACK_AB R65, R0, R65 ;  /* 0x000000410041723e */ /* 0x000fe200000000ff */
        /* <DEDUP_REMOVED lines=8> */
[----:B------:R-:W-:Y:S01]  /*20e0*/  F2FP.F16.F32.PACK_AB R66, R5, R66 ;  /* 0x000000420542723e */ /* 0x000fe200000000ff */
[----:B------:R-:W-:Y:S01]  /*20f0*/  FMUL.FTZ R5, R6, R88 ;  /* 0x0000005806057220 */ /* 0x000fe20000410000 */
[----:B------:R-:W-:Y:S01]  /*2100*/  F2FP.F16.F32.PACK_AB R64, R0, R3 ;  /* 0x000000030040723e */ /* 0x000fe200000000ff */
[C---:B------:R-:W-:Y:S01]  /*2110*/  FMUL.FTZ R0, R6.reuse, R85 ;  /* 0x0000005506007220 */ /* 0x040fe20000410000 */
[C---:B------:R-:W-:Y:S01]  /*2120*/  FMUL.FTZ R87, R6.reuse, R87 ;  /* 0x0000005706577220 */ /* 0x040fe20000410000 */
[C---:B------:R-:W-:Y:S01]  /*2130*/  FMUL.FTZ R86, R6.reuse, R86 ;  /* 0x0000005606567220 */ /* 0x040fe20000410000 */
[----:B------:R-:W-:Y:S01]  /*2140*/  FMUL.FTZ R83, R6, R83 ;  /* 0x0000005306537220 */ /* 0x000fe20000410000 */
[----:B------:R-:W-:Y:S01]  /*2150*/  FFMA.FTZ R3, R29, R0, R53 ;  /* 0x000000001d037223 */ /* 0x000fe20000010035 */
[----:B------:R-:W-:Y:S01]  /*2160*/  FFMA.FTZ R0, R31, R72, R55 ;  /* 0x000000481f007223 */ /* 0x000fe20000010037 */
[----:B------:R-:W-:Y:S01]  /*2170*/  F2FP.F16.F32.PACK_AB R67, R68, R67 ;  /* 0x000000434443723e */ /* 0x000fe200000000ff */
[----:B------:R-:W0:Y:S01]  /*2180*/  @!P3 LDC.64 R72, c[0x0][0x258] ;  /* 0x00009600ff48bb82 */ /* 0x000e220000000a00 */
[----:B------:R-:W-:Y:S01]  /*2190*/  FFMA.FTZ R71, R26, R5, R50 ;  /* 0x000000051a477223 */ /* 0x000fe20000010032 */
[----:B------:R-:W-:Y:S01]  /*21a0*/  FFMA.FTZ R68, R28, R79, R52 ;  /* 0x0000004f1c447223 */ /* 0x000fe20000010034 */
[----:B------:R-:W-:Y:S01]  /*21b0*/  FMUL.FTZ R74, R6, R74 ;  /* 0x0000004a064a7220 */ /* 0x000fe20000410000 */
[----:B------:R-:W-:Y:S01]  /*21c0*/  FFMA.FTZ R70, R24, R87, R48 ;  /* 0x0000005718467223 */ /* 0x000fe20000010030 */
[----:B------:R-:W-:Y:S01]  /*21d0*/  FFMA.FTZ R5, R25, R86, R49 ;  /* 0x0000005619057223 */ /* 0x000fe20000010031 */
[----:B------:R-:W-:Y:S01]  /*21e0*/  FFMA.FTZ R69, R30, R83, R54 ;  /* 0x000000531e457223 */ /* 0x000fe20000010036 */
[----:B------:R-:W-:Y:S01]  /*21f0*/  FFMA.FTZ R74, R27, R74, R51 ;  /* 0x0000004a1b4a7223 */ /* 0x000fe20000010033 */
[----:B------:R-:W-:Y:S01]  /*2200*/  F2FP.F16.F32.PACK_AB R68, R3, R68 ;  /* 0x000000440344723e */ /* 0x000fe200000000ff */
[C---:B------:R-:W-:Y:S01]  /*2210*/  FMUL.FTZ R3, R6.reuse, R7 ;  /* 0x0000000706037220 */ /* 0x040fe20000410000 */
[----:B------:R-:W-:Y:S01]  /*2220*/  F2FP.F16.F32.PACK_AB R70, R5, R70 ;  /* 0x000000460546723e */ /* 0x000fe200000000ff */
[----:B------:R-:W-:Y:S01]  /*2230*/  FMUL.FTZ R93, R6, R93 ;  /* 0x0000005d065d7220 */ /* 0x000fe20000410000 */
[----:B------:R-:W-:Y:S01]  /*2240*/  F2FP.F16.F32.PACK_AB R69, R0, R69 ;  /* 0x000000450045723e */ /* 0x000fe200000000ff */
        /* <DEDUP_REMOVED lines=15> */
[----:B0-----:R-:W-:Y:S01]  /*2340*/  @!P3 IMAD.WIDE R76, R2, 0x4, R72 ;  /* 0x00000004024cb825 */ /* 0x001fe200078e0248 */
[----:B------:R-:W-:-:S02]  /*2350*/  F2FP.F16.F32.PACK_AB R75, R78, R7 ;  /* 0x000000074e4b723e */ /* 0x000fc400000000ff */
[----:B------:R-:W-:Y:S02]  /*2360*/  F2FP.F16.F32.PACK_AB R74, R74, R5 ;  /* 0x000000054a4a723e */ /* 0x000fe400000000ff */
[----:B------:R-:W-:Y:S01]  /*2370*/  F2FP.F16.F32.PACK_AB R73, R80, R93 ;  /* 0x0000005d5049723e */ /* 0x000fe200000000ff */
[----:B------:R0:W-:Y:S01]  /*2380*/  @!P3 STG.E desc[UR4][R76.64], R6 ;  /* 0x000000064c00b986 */ /* 0x0001e2000c101904 */
[----:B------:R-:W-:Y:S02]  /*2390*/  F2FP.F16.F32.PACK_AB R72, R0, R3 ;  /* 0x000000030048723e */ /* 0x000fe400000000ff */
        /* <DEDUP_REMOVED lines=8> */
.L_x_11804:
[----:B------:R-:W-:Y:S01]  /*2420*/  HFMA2.MMA R88, -RZ, RZ, 0, 5.9604644775390625e-08 ;  /* 0x00000001ff587435 */ /* 0x000fe200000001ff */
[----:B------:R-:W-:Y:S02]  /*2430*/  MOV R99, R90 ;  /* 0x0000005a00637202 */ /* 0x000fe40000000f00 */
[----:B------:R-:W-:Y:S02]  /*2440*/  MOV R95, 0x1f ;  /* 0x0000001f005f7802 */ /* 0x000fe40000000f00 */
[----:B------:R-:W-:-:S07]  /*2450*/  MOV R86, 0xffffffff ;  /* 0xffffffff00567802 */ /* 0x000fce0000000f00 */
[----:B-----5:R-:W-:Y:S05]  /*2460*/  WARPSYNC.COLLECTIVE R86, `(.L_x_11806) ;  /* 0x0000000056087348 */ /* 0x020fea0003c00000 */
[----:B------:R0:W1:Y:S02]  /*2470*/  SHFL.BFLY P5, R7, R99, R88, R95 ;  /* 0x0c00005863077389 */ /* 0x00006400000a005f */
[----:B01---5:R-:W-:Y:S01]  /*2480*/  ENDCOLLECTIVE ;  /* 0x000000000000791b */ /* 0x023fe20003800000 */
.L_x_11806:
[----:B------:R-:W-:Y:S01]  /*2490*/  HFMA2.MMA R88, -RZ, RZ, 0, 1.1920928955078125e-07 ;  /* 0x00000002ff587435 */ /* 0x000fe200000001ff */
[----:B------:R-:W-:-:S05]  /*24a0*/  FADD.FTZ R92, R90, R7 ;  /* 0x000000075a5c7221 */ /* 0x000fca0000010000 */
[----:B------:R-:W-:-:S07]  /*24b0*/  MOV R99, R92 ;  /* 0x0000005c00637202 */ /* 0x000fce0000000f00 */
[----:B------:R-:W-:Y:S05]  /*24c0*/  WARPSYNC.COLLECTIVE R86, `(.L_x_11807) ;  /* 0x0000000056087348 */ /* 0x000fea0003c00000 */
[----:B------:R0:W1:Y:S02]  /*24d0*/  SHFL.BFLY P5, R7, R99, R88, R95 ;  /* 0x0c00005863077389 */ /* 0x00006400000a005f */
[----:B01----:R-:W-:Y:S01]  /*24e0*/  ENDCOLLECTIVE ;  /* 0x000000000000791b */ /* 0x003fe20003800000 */
.L_x_11807:
[----:B------:R-:W-:Y:S01]  /*24f0*/  HFMA2.MMA R88, -RZ, RZ, 0, 2.384185791015625e-07 ;  /* 0x00000004ff587435 */ /* 0x000fe200000001ff */
[----:B------:R-:W-:-:S05]  /*2500*/  FADD.FTZ R94, R92, R7 ;  /* 0x000000075c5e7221 */ /* 0x000fca0000010000 */
[----:B------:R-:W-:-:S07]  /*2510*/  MOV R99, R94 ;  /* 0x0000005e00637202 */ /* 0x000fce0000000f00 */
[----:B------:R-:W-:Y:S05]  /*2520*/  WARPSYNC.COLLECTIVE R86, `(.L_x_11808) ;  /* 0x0000000056087348 */ /* 0x000fea0003c00000 */
[----:B------:R0:W1:Y:S02]  /*2530*/  SHFL.BFLY P5, R7, R99, R88, R95 ;  /* 0x0c00005863077389 */ /* 0x00006400000a005f */
[----:B01----:R-:W-:Y:S01]  /*2540*/  ENDCOLLECTIVE ;  /* 0x000000000000791b */ /* 0x003fe20003800000 */
.L_x_11808:
[----:B------:R-:W-:Y:S01]  /*2550*/  HFMA2.MMA R88, -RZ, RZ, 0, 4.76837158203125e-07 ;  /* 0x00000008ff587435 */ /* 0x000fe200000001ff */
[----:B------:R-:W-:-:S05]  /*2560*/  FADD.FTZ R96, R94, R7 ;  /* 0x000000075e607221 */ /* 0x000fca0000010000 */
[----:B------:R-:W-:-:S07]  /*2570*/  MOV R99, R96 ;  /* 0x0000006000637202 */ /* 0x000fce0000000f00 */
[----:B------:R-:W-:Y:S05]  /*2580*/  WARPSYNC.COLLECTIVE R86, `(.L_x_11809) ;  /* 0x0000000056087348 */ /* 0x000fea0003c00000 */
[----:B------:R0:W1:Y:S02]  /*2590*/  SHFL.BFLY P5, R7, R99, R88, R95 ;  /* 0x0c00005863077389 */ /* 0x00006400000a005f */
[----:B01----:R-:W-:Y:S01]  /*25a0*/  ENDCOLLECTIVE ;  /* 0x000000000000791b */ /* 0x003fe20003800000 */
.L_x_11809:
[----:B------:R-:W-:Y:S01]  /*25b0*/  HFMA2.MMA R88, -RZ, RZ, 0, 9.5367431640625e-07 ;  /* 0x00000010ff587435 */ /* 0x000fe200000001ff */
[----:B------:R-:W-:-:S05]  /*25c0*/  FADD.FTZ R97, R96, R7 ;  /* 0x0000000760617221 */ /* 0x000fca0000010000 */
[----:B------:R-:W-:-:S07]  /*25d0*/  MOV R99, R97 ;  /* 0x0000006100637202 */ /* 0x000fce0000000f00 */
[----:B------:R-:W-:Y:S05]  /*25e0*/  WARPSYNC.COLLECTIVE R86, `(.L_x_11810) ;  /* 0x0000000056087348 */ /* 0x000fea0003c00000 */
[----:B------:R0:W1:Y:S02]  /*25f0*/  SHFL.BFLY P5, R7, R99, R88, R95 ;  /* 0x0c00005863077389 */ /* 0x00006400000a005f */
[----:B01----:R-:W-:Y:S01]  /*2600*/  ENDCOLLECTIVE ;  /* 0x000000000000791b */ /* 0x003fe20003800000 */
.L_x_11810:
        /* <DEDUP_REMOVED lines=56> */
.L_x_11811:
[----:B------:R-:W-:Y:S01]  /*2990*/  HFMA2.MMA R88, -RZ, RZ, 0, 1.1920928955078125e-07 ;  /* 0x00000002ff587435 */ /* 0x000fe200000001ff */
[----:B------:R-:W-:-:S05]  /*29a0*/  FADD.FTZ R92, R90, R7 ;  /* 0x000000075a5c7221 */ /* 0x000fca0000010000 */
[----:B------:R-:W-:-:S07]  /*29b0*/  MOV R99, R92 ;  /* 0x0000005c00637202 */ /* 0x000fce0000000f00 */
[----:B------:R-:W-:Y:S05]  /*29c0*/  WARPSYNC.COLLECTIVE R86, `(.L_x_11812) ;  /* 0x0000000056087348 */ /* 0x000fea0003c00000 */
[----:B------:R0:W1:Y:S02]  /*29d0*/  SHFL.BFLY P5, R7, R99, R88, R95 ;  /* 0x0c00005863077389 */ /* 0x00006400000a005f */
[----:B01----:R-:W-:Y:S01]  /*29e0*/  ENDCOLLECTIVE ;  /* 0x000000000000791b */ /* 0x003fe20003800000 */
.L_x_11812:
[----:B------:R-:W-:Y:S01]  /*29f0*/  HFMA2.MMA R88, -RZ, RZ, 0, 2.384185791015625e-07 ;  /* 0x00000004ff587435 */ /* 0x000fe200000001ff */
[----:B------:R-:W-:-:S05]  /*2a00*/  FADD.FTZ R94, R92, R7 ;  /* 0x000000075c5e7221 */ /* 0x000fca0000010000 */
[----:B------:R-:W-:-:S07]  /*2a10*/  MOV R99, R94 ;  /* 0x0000005e00637202 */ /* 0x000fce0000000f00 */
[----:B------:R-:W-:Y:S05]  /*2a20*/  WARPSYNC.COLLECTIVE R86, `(.L_x_11813) ;  /* 0x0000000056087348 */ /* 0x000fea0003c00000 */
[----:B------:R0:W1:Y:S02]  /*2a30*/  SHFL.BFLY P5, R7, R99, R88, R95 ;  /* 0x0c00005863077389 */ /* 0x00006400000a005f */
[----:B01----:R-:W-:Y:S01]  /*2a40*/  ENDCOLLECTIVE ;  /* 0x000000000000791b */ /* 0x003fe20003800000 */
.L_x_11813:
[----:B------:R-:W-:Y:S01]  /*2a50*/  HFMA2.MMA R88, -RZ, RZ, 0, 4.76837158203125e-07 ;  /* 0x00000008ff587435 */ /* 0x000fe200000001ff */
[----:B------:R-:W-:-:S05]  /*2a60*/  FADD.FTZ R96, R94, R7 ;  /* 0x000000075e607221 */ /* 0x000fca0000010000 */
[----:B------:R-:W-:-:S07]  /*2a70*/  MOV R99, R96 ;  /* 0x0000006000637202 */ /* 0x000fce0000000f00 */
[----:B------:R-:W-:Y:S05]  /*2a80*/  WARPSYNC.COLLECTIVE R86, `(.L_x_11814) ;  /* 0x0000000056087348 */ /* 0x000fea0003c00000 */
[----:B------:R0:W1:Y:S02]  /*2a90*/  SHFL.BFLY P5, R7, R99, R88, R95 ;  /* 0x0c00005863077389 */ /* 0x00006400000a005f */
[----:B01----:R-:W-:Y:S01]  /*2aa0*/  ENDCOLLECTIVE ;  /* 0x000000000000791b */ /* 0x003fe20003800000 */
.L_x_11814:
[----:B------:R-:W-:Y:S01]  /*2ab0*/  HFMA2.MMA R88, -RZ, RZ, 0, 9.5367431640625e-07 ;  /* 0x00000010ff587435 */ /* 0x000fe200000001ff */
[----:B------:R-:W-:-:S05]  /*2ac0*/  FADD.FTZ R97, R96, R7 ;  /* 0x0000000760617221 */ /* 0x000fca0000010000 */
[----:B------:R-:W-:-:S07]  /*2ad0*/  MOV R99, R97 ;  /* 0x0000006100637202 */ /* 0x000fce0000000f00 */
[----:B------:R-:W-:Y:S05]  /*2ae0*/  WARPSYNC.COLLECTIVE R86, `(.L_x_11815) ;  /* 0x0000000056087348 */ /* 0x000fea0003c00000 */
[----:B------:R0:W1:Y:S02]  /*2af0*/  SHFL.BFLY P5, R7, R99, R88, R95 ;  /* 0x0c00005863077389 */ /* 0x00006400000a005f */
[----:B01----:R-:W-:Y:S01]  /*2b00*/  ENDCOLLECTIVE ;  /* 0x000000000000791b */ /* 0x003fe20003800000 */
.L_x_11815:
[----:B------:R-:W-:Y:S05]  /*2b10*/  BRA `(.L_x_11816) ;  /* 0xffffffec00a87947 */ /* 0x000fea000383ffff */
.L_x_11817:
        /* <DEDUP_REMOVED lines=14> */
.L_x_23289:


//--------------------- .text._ZN10layer_norm13ln_fwd_kernelINS_13Kernel_traitsIf6__halfS2_S2_fjLj3072ELj1ELj1ELj4ELj16ENS_18Kernel_traits_baseILj3072EfS2_S2_S2_fjLj128EEEEELb0ELb0ELb1ELb0EEEvNS_9FwdParamsE --------------------------
	.section	.text._ZN10layer_norm13ln_fwd_kernelINS_13Kernel_traitsIf6__halfS2_S2_fjLj3072ELj1ELj1ELj4ELj16ENS_18Kernel_traits_baseILj3072EfS2_S2_S2_fjLj128EEEEELb0ELb0ELb1ELb0EEEvNS_9FwdParamsE,"ax",@progbits
	.align	128
        .global         _ZN10layer_norm13ln_fwd_kernelINS_13Kernel_traitsIf6__halfS2_S2_fjLj3072ELj1ELj1ELj4ELj16ENS_18Kernel_traits_baseILj3072EfS2_S2_S2_fjLj128EEEEELb0ELb0ELb1ELb0EEEvNS_9FwdParamsE
        .type           _ZN10layer_norm13ln_fwd_kernelINS_13Kernel_traitsIf6__halfS2_S2_fjLj3072ELj1ELj1ELj4ELj16ENS_18Kernel_traits_baseILj3072EfS2_S2_S2_fjLj128EEEEELb0ELb0ELb1ELb0EEEvNS_9FwdParamsE,@function
        .size           _ZN10layer_norm13ln_fwd_kernelINS_13Kernel_traitsIf6__halfS2_S2_fjLj3072ELj1ELj1ELj4ELj16ENS_18Kernel_traits_baseILj3072EfS2_S2_S2_fjLj128EEEEELb0ELb0ELb1ELb0EEEvNS_9FwdParamsE,(.L_x_23290 - _ZN10layer_norm13ln_fwd_kernelINS_13Kernel_traitsIf6__halfS2_S2_fjLj3072ELj1ELj1ELj4ELj16ENS_18Kernel_traits_baseILj3072EfS2_S2_S2_fjLj128EEEEELb0ELb0ELb1ELb0EEEvNS_9FwdParamsE)
        .other          _ZN10layer_norm13ln_fwd_kernelINS_13Kernel_traitsIf6__halfS2_S2_fjLj3072ELj1ELj1ELj4ELj16ENS_18Kernel_traits_baseILj3072EfS2_S2_S2_fjLj128EEEEELb0ELb0ELb1ELb0EEEvNS_9FwdParamsE,@"STO_CUDA_ENTRY STV_DEFAULT"
_ZN10layer_norm13ln_fwd_kernelINS_13Kernel_traitsIf6__halfS2_S2_fjLj3072ELj1ELj1ELj4ELj16ENS_18Kernel_traits_baseILj3072EfS2_S2_S2_fjLj128EEEEELb0ELb0ELb1ELb0EEEvNS_9FwdParamsE:
.text._ZN10layer_norm13ln_fwd_kernelINS_13Kernel_traitsIf6__halfS2_S2_fjLj3072ELj1ELj1ELj4ELj16ENS_18Kernel_traits_baseILj3072EfS2_S2_S2_fjLj128EEEEELb0ELb0ELb1ELb0EEEvNS_9FwdParamsE:
        /* <DEDUP_REMOVED lines=31> */
.L_x_11819:
[----:B------:R-:W-:Y:S05]  /*01f0*/  BSYNC B0 ;  /* 0x0000000000007941 */ /* 0x000fea0003800000 */
.L_x_11818:
        /* <DEDUP_REMOVED lines=18> */
.L_x_11821:
[----:B------:R-:W-:Y:S05]  /*0320*/  BSYNC B0 ;  /* 0x0000000000007941 */ /* 0x000fea0003800000 */
.L_x_11820:
        /* <DEDUP_REMOVED lines=17> */
.L_x_11823:
[----:B------:R-:W-:Y:S05]  /*0440*/  BSYNC B0 ;  /* 0x0000000000007941 */ /* 0x000fea0003800000 */
.L_x_11822:
        /* <DEDUP_REMOVED lines=30> */
.L_x_11909:
        /* <DEDUP_REMOVED lines=34> */
[----:B-----5:R-:W-:Y:S01]  /*0850*/  HADD2.F32 R67, -RZ, R4.H0_H0 ;  /* 0x20000004ff437230 */ /* 0x020fe20000004100 */
[----:B------:R-:W-:Y:S06]  /*0860*/  BRA `(.L_x_11828) ;  /* 0x0000000000107947 */ /* 0x000fec0003800000 */
.L_x_11827:
[----:B-----5:R-:W-:Y:S02]  /*0870*/  HADD2.F32 R67, -RZ, R8.H0_H0 ;  /* 0x20000008ff437230 */ /* 0x020fe40000004100 */
[----:B------:R-:W-:-:S03]  /*0880*/  @P0 HADD2.F32 R60, -RZ, R4.H0_H0 ;  /* 0x20000004ff3c0230 */ /* 0x000fc60000004100 */
[----:B------:R-:W-:-:S04]  /*0890*/  FMUL.FTZ R67, R67, UR8 ;  /* 0x0000000843437c20 */ /* 0x000fc80008410000 */
[----:B------:R-:W-:-:S07]  /*08a0*/  @P0 FADD.FTZ R67, R60, R67 ;  /* 0x000000433c430221 */ /* 0x000fce0000010000 */
.L_x_11828:
[----:B------:R-:W-:Y:S05]  /*08b0*/  BSYNC B1 ;  /* 0x0000000000017941 */ /* 0x000fea0003800000 */
.L_x_11826:
[----:B------:R-:W-:Y:S04]  /*08c0*/  BSSY B1, `(.L_x_11829) ;  /* 0x000000a000017945 */ /* 0x000fe80003800000 */
[----:B------:R-:W-:Y:S05]  /*08d0*/  @P2 BRA `(.L_x_11830) ;  /* 0x0000000000102947 */ /* 0x000fea0003800000 */
[----:B------:R-:W-:Y:S01]  /*08e0*/  HFMA2.MMA R69, -RZ, RZ, 0, 0 ;  /* 0x00000000ff457435 */ /* 0x000fe200000001ff */
[----:B------:R-:W-:Y:S10]  /*08f0*/  @!P0 BRA `(.L_x_11831) ;  /* 0x0000000000188947 */ /* 0x000ff40003800000 */
[----:B-----5:R-:W-:Y:S01]  /*0900*/  HADD2.F32 R69, -RZ, R4.H1_H1 ;  /* 0x30000004ff457230 */ /* 0x020fe20000004100 */
[----:B------:R-:W-:Y:S06]  /*0910*/  BRA `(.L_x_11831) ;  /* 0x0000000000107947 */ /* 0x000fec0003800000 */
.L_x_11830:
[----:B-----5:R-:W-:Y:S02]  /*0920*/  HADD2.F32 R69, -RZ, R8.H1_H1 ;  /* 0x30000008ff457230 */ /* 0x020fe40000004100 */
[----:B------:R-:W-:-:S03]  /*0930*/  @P0 HADD2.F32 R60, -RZ, R4.H1_H1 ;  /* 0x30000004ff3c0230 */ /* 0x000fc60000004100 */
[----:B------:R-:W-:-:S04]  /*0940*/  FMUL.FTZ R69, R69, UR8 ;  /* 0x0000000845457c20 */ /* 0x000fc80008410000 */
[----:B------:R-:W-:-:S07]  /*0950*/  @P0 FADD.FTZ R69, R60, R69 ;  /* 0x000000453c450221 */ /* 0x000fce0000010000 */
.L_x_11831:
[----:B------:R-:W-:Y:S05]  /*0960*/  BSYNC B1 ;  /* 0x0000000000017941 */ /* 0x000fea0003800000 */
.L_x_11829:
[----:B------:R-:W-:Y:S04]  /*0970*/  BSSY B1, `(.L_x_11832) ;  /* 0x000000a000017945 */ /* 0x000fe80003800000 */
[----:B------:R-:W-:Y:S05]  /*0980*/  @P2 BRA `(.L_x_11833) ;  /* 0x0000000000102947 */ /* 0x000fea0003800000 */
[----:B------:R-:W-:Y:S01]  /*0990*/  MOV R71, RZ ;  /* 0x000000ff00477202 */ /* 0x000fe20000000f00 */
[----:B------:R-:W-:Y:S06]  /*09a0*/  @!P0 BRA `(.L_x_11834) ;  /* 0x0000000000188947 */ /* 0x000fec0003800000 */
[----:B-----5:R-:W-:Y:S01]  /*09b0*/  HADD2.F32 R71, -RZ, R5.H0_H0 ;  /* 0x20000005ff477230 */ /* 0x020fe20000004100 */
[----:B------:R-:W-:Y:S06]  /*09c0*/  BRA `(.L_x_11834) ;  /* 0x0000000000107947 */ /* 0x000fec0003800000 */
.L_x_11833:
[----:B-----5:R-:W-:Y:S02]  /*09d0*/  HADD2.F32 R71, -RZ, R9.H0_H0 ;  /* 0x20000009ff477230 */ /* 0x020fe40000004100 */
[----:B------:R-:W-:-:S03]  /*09e0*/  @P0 HADD2.F32 R60, -RZ, R5.H0_H0 ;  /* 0x20000005ff3c0230 */ /* 0x000fc60000004100 */
[----:B------:R-:W-:-:S04]  /*09f0*/  FMUL.FTZ R71, R71, UR8 ;  /* 0x0000000847477c20 */ /* 0x000fc80008410000 */
[----:B------:R-:W-:-:S07]  /*0a00*/  @P0 FADD.FTZ R71, R60, R71 ;  /* 0x000000473c470221 */ /* 0x000fce0000010000 */
.L_x_11834:
[----:B------:R-:W-:Y:S05]  /*0a10*/  BSYNC B1 ;  /* 0x0000000000017941 */ /* 0x000fea0003800000 */
.L_x_11832:
[----:B------:R-:W-:Y:S04]  /*0a20*/  BSSY B1, `(.L_x_11835) ;  /* 0x000000a000017945 */ /* 0x000fe80003800000 */
[----:B------:R-:W-:Y:S05]  /*0a30*/  @P2 BRA `(.L_x_11836) ;  /* 0x0000000000102947 */ /* 0x000fea0003800000 */
[----:B------:R-:W-:Y:S01]  /*0a40*/  HFMA2.MMA R73, -RZ, RZ, 0, 0 ;  /* 0x00000000ff497435 */ /* 0x000fe200000001ff */
[----:B------:R-:W-:Y:S10]  /*0a50*/  @!P0 BRA `(.L_x_11837) ;  /* 0x0000000000188947 */ /* 0x000ff40003800000 */
[----:B-----5:R-:W-:Y:S01]  /*0a60*/  HADD2.F32 R73, -RZ, R5.H1_H1 ;  /* 0x30000005ff497230 */ /* 0x020fe20000004100 */
[----:B------:R-:W-:Y:S06]  /*0a70*/  BRA `(.L_x_11837) ;  /* 0x0000000000107947 */ /* 0x000fec0003800000 */
.L_x_11836:
[----:B-----5:R-:W-:Y:S02]  /*0a80*/  HADD2.F32 R73, -RZ, R9.H1_H1 ;  /* 0x30000009ff497230 */ /* 0x020fe40000004100 */
[----:B------:R-:W-:-:S03]  /*0a90*/  @P0 HADD2.F32 R60, -RZ, R5.H1_H1 ;  /* 0x30000005ff3c0230 */ /* 0x000fc60000004100 */
[----:B------:R-:W-:-:S04]  /*0aa0*/  FMUL.FTZ R73, R73, UR8 ;  /* 0x0000000849497c20 */ /* 0x000fc80008410000 */
[----:B------:R-:W-:-:S07]  /*0ab0*/  @P0 FADD.FTZ R73, R60, R73 ;  /* 0x000000493c490221 */ /* 0x000fce0000010000 */
.L_x_11837:
[----:B------:R-:W-:Y:S05]  /*0ac0*/  BSYNC B1 ;  /* 0x0000000000017941 */ /* 0x000fea0003800000 */
.L_x_11835:
[----:B------:R-:W-:Y:S04]  /*0ad0*/  BSSY B1, `(.L_x_11838) ;  /* 0x000000a000017945 */ /* 0x000fe80003800000 */
[----:B------:R-:W-:Y:S05]  /*0ae0*/  @P2 BRA `(.L_x_11839) ;  /* 0x0000000000102947 */ /* 0x000fea0003800000 */
[----:B------:R-:W-:Y:S01]  /*0af0*/  MOV R75, RZ ;  /* 0x000000ff004b7202 */ /* 0x000fe20000000f00 */
[----:B------:R-:W-:Y:S06]  /*0b00*/  @!P0 BRA `(.L_x_11840) ;  /* 0x0000000000188947 */ /* 0x000fec0003800000 */
[----:B-----5:R-:W-:Y:S01]  /*0b10*/  HADD2.F32 R75, -RZ, R6.H0_H0 ;  /* 0x20000006ff4b7230 */ /* 0x020fe20000004100 */
[----:B------:R-:W-:Y:S06]  /*0b20*/  BRA `(.L_x_11840) ;  /* 0x0000000000107947 */ /* 0x000fec0003800000 */
.L_x_11839:
[----:B-----5:R-:W-:Y:S02]  /*0b30*/  HADD2.F32 R75, -RZ, R10.H0_H0 ;  /* 0x2000000aff4b7230 */ /* 0x020fe40000004100 */
[----:B------:R-:W-:-:S03]  /*0b40*/  @P0 HADD2.F32 R60, -RZ, R6.H0_H0 ;  /* 0x20000006ff3c0230 */ /* 0x000fc60000004100 */
[----:B------:R-:W-:-:S04]  /*0b50*/  FMUL.FTZ R75, R75, UR8 ;  /* 0x000000084b4b7c20 */ /* 0x000fc80008410000 */
[----:B------:R-:W-:-:S07]  /*0b60*/  @P0 FADD.FTZ R75, R60, R75 ;  /* 0x0000004b3c4b0221 */ /* 0x000fce0000010000 */
.L_x_11840:
[----:B------:R-:W-:Y:S05]  /*0b70*/  BSYNC B1 ;  /* 0x0000000000017941 */ /* 0x000fea0003800000 */
.L_x_11838:
[----:B------:R-:W-:Y:S04]  /*0b80*/  BSSY B1, `(.L_x_11841) ;  /* 0x000000a000017945 */ /* 0x000fe80003800000 */
[----:B------:R-:W-:Y:S05]  /*0b90*/  @P2 BRA `(.L_x_11842) ;  /* 0x0000000000102947 */ /* 0x000fea0003800000 */
[----:B------:R-:W-:Y:S01]  /*0ba0*/  HFMA2.MMA R77, -RZ, RZ, 0, 0 ;  /* 0x00000000ff4d7435 */ /* 0x000fe200000001ff */
[----:B------:R-:W-:Y:S10]  /*0bb0*/  @!P0 BRA `(.L_x_11843) ;  /* 0x0000000000188947 */ /* 0x000ff40003800000 */
[----:B-----5:R-:W-:Y:S01]  /*0bc0*/  HADD2.F32 R77, -RZ, R6.H1_H1 ;  /* 0x30000006ff4d7230 */ /* 0x020fe20000004100 */
[----:B------:R-:W-:Y:S06]  /*0bd0*/  BRA `(.L_x_11843) ;  /* 0x0000000000107947 */ /* 0x000fec0003800000 */
.L_x_11842:
[----:B-----5:R-:W-:Y:S02]  /*0be0*/  HADD2.F32 R77, -RZ, R10.H1_H1 ;  /* 0x3000000aff4d7230 */ /* 0x020fe40000004100 */
[----:B------:R-:W-:-:S03]  /*0bf0*/  @P0 HADD2.F32 R60, -RZ, R6.H1_H1 ;  /* 0x30000006ff3c0230 */ /* 0x000fc60000004100 */
[----:B------:R-:W-:-:S04]  /*0c00*/  FMUL.FTZ R77, R77, UR8 ;  /* 0x000000084d4d7c20 */ /* 0x000fc80008410000 */
[----:B------:R-:W-:-:S07]  /*0c10*/  @P0 FADD.FTZ R77, R60, R77 ;  /* 0x0000004d3c4d0221 */ /* 0x000fce0000010000 */
.L_x_11843:
[----:B------:R-:W-:Y:S05]  /*0c20*/  BSYNC B1 ;  /* 0x0000000000017941 */ /* 0x000fea0003800000 */
.L_x_11841:
[----:B------:R-:W-:Y:S04]  /*0c30*/  BSSY B1, `(.L_x_11844) ;  /* 0x000000a000017945 */ /* 0x000fe80003800000 */
[----:B------:R-:W-:Y:S05]  /*0c40*/  @P2 BRA `(.L_x_11845) ;  /* 0x0000000000102947 */ /* 0x000fea0003800000 */
[----:B------:R-:W-:Y:S01]  /*0c50*/  MOV R79, RZ ;  /* 0x000000ff004f7202 */ /* 0x000fe20000000f00 */
[----:B------:R-:W-:Y:S06]  /*0c60*/  @!P0 BRA `(.L_x_11846) ;  /* 0x0000000000188947 */ /* 0x000fec0003800000 */
[----:B-----5:R-:W-:Y:S01]  /*0c70*/  HADD2.F32 R79, -RZ, R7.H0_H0 ;  /* 0x20000007ff4f7230 */ /* 0x020fe20000004100 */
[----:B------:R-:W-:Y:S06]  /*0c80*/  BRA `(.L_x_11846) ;  /* 0x0000000000107947 */ /* 0x000fec0003800000 */
.L_x_11845:
[----:B-----5:R-:W-:Y:S02]  /*0c90*/  HADD2.F32 R79, -RZ, R11.H0_H0 ;  /* 0x2000000bff4f7230 */ /* 0x020fe40000004100 */
[----:B------:R-:W-:-:S03]  /*0ca0*/  @P0 HADD2.F32 R60, -RZ, R7.H0_H0 ;  /* 0x20000007ff3c0230 */ /* 0x000fc60000004100 */
[----:B------:R-:W-:-:S04]  /*0cb0*/  FMUL.FTZ R79, R79, UR8 ;  /* 0x000000084f4f7c20 */ /* 0x000fc80008410000 */
[----:B------:R-:W-:-:S07]  /*0cc0*/  @P0 FADD.FTZ R79, R60, R79 ;  /* 0x0000004f3c4f0221 */ /* 0x000fce0000010000 */
.L_x_11846:
[----:B------:R-:W-:Y:S05]  /*0cd0*/  BSYNC B1 ;  /* 0x0000000000017941 */ /* 0x000fea0003800000 */
.L_x_11844:
[----:B------:R-:W-:Y:S04]  /*0ce0*/  BSSY B1, `(.L_x_11847) ;  /* 0x000000a000017945 */ /* 0x000fe80003800000 */
[----:B------:R-:W-:Y:S05]  /*0cf0*/  @P2 BRA `(.L_x_11848) ;  /* 0x0000000000102947 */ /* 0x000fea0003800000 */
[----:B------:R-:W-:Y:S01]  /*0d00*/  HFMA2.MMA R81, -RZ, RZ, 0, 0 ;  /* 0x00000000ff517435 */ /* 0x000fe200000001ff */
[----:B------:R-:W-:Y:S10]  /*0d10*/  @!P0 BRA `(.L_x_11849) ;  /* 0x0000000000188947 */ /* 0x000ff40003800000 */
[----:B-----5:R-:W-:Y:S01]  /*0d20*/  HADD2.F32 R81, -RZ, R7.H1_H1 ;  /* 0x30000007ff517230 */ /* 0x020fe20000004100 */
[----:B------:R-:W-:Y:S06]  /*0d30*/  BRA `(.L_x_11849) ;  /* 0x0000000000107947 */ /* 0x000fec0003800000 */
.L_x_11848:
[----:B-----5:R-:W-:Y:S02]  /*0d40*/  HADD2.F32 R81, -RZ, R11.H1_H1 ;  /* 0x3000000bff517230 */ /* 0x020fe40000004100 */
[----:B------:R-:W-:-:S03]  /*0d50*/  @P0 HADD2.F32 R60, -RZ, R7.H1_H1 ;  /* 0x30000007ff3c0230 */ /* 0x000fc60000004100 */
[----:B------:R-:W-:-:S04]  /*0d60*/  FMUL.FTZ R81, R81, UR8 ;  /* 0x0000000851517c20 */ /* 0x000fc80008410000 */
[----:B------:R-:W-:-:S07]  /*0d70*/  @P0 FADD.FTZ R81, R60, R81 ;  /* 0x000000513c510221 */ /* 0x000fce0000010000 */
.L_x_11849:
[----:B------:R-:W-:Y:S05]  /*0d80*/  BSYNC B1 ;  /* 0x0000000000017941 */ /* 0x000fea0003800000 */
.L_x_11847:
        /* <DEDUP_REMOVED lines=9> */
.L_x_11825:
[----:B------:R-:W-:Y:S05]  /*0e20*/  BSYNC B0 ;  /* 0x0000000000007941 */ /* 0x000fea0003800000 */
.L_x_11824:
        /* <DEDUP_REMOVED lines=17> */
.L_x_11853:
[----:B-----5:R-:W-:Y:S02]  /*0f40*/  HADD2.F32 R83, -RZ, R8.H0_H0 ;  /* 0x20000008ff537230 */ /* 0x020fe40000004100 */
[----:B------:R-:W-:-:S03]  /*0f50*/  @P0 HADD2.F32 R60, -RZ, R4.H0_H0 ;  /* 0x20000004ff3c0230 */ /* 0x000fc60000004100 */
[----:B------:R-:W-:-:S04]  /*0f60*/  FMUL.FTZ R83, R83, UR8 ;  /* 0x0000000853537c20 */ /* 0x000fc80008410000 */
[----:B------:R-:W-:-:S07]  /*0f70*/  @P0 FADD.FTZ R83, R60, R83 ;  /* 0x000000533c530221 */ /* 0x000fce0000010000 */
.L_x_11854:
[----:B------:R-:W-:Y:S05]  /*0f80*/  BSYNC B1 ;  /* 0x0000000000017941 */ /* 0x000fea0003800000 */
.L_x_11852:
[----:B------:R-:W-:Y:S04]  /*0f90*/  BSSY B1, `(.L_x_11855) ;  /* 0x000000a000017945 */ /* 0x000fe80003800000 */
[----:B------:R-:W-:Y:S05]  /*0fa0*/  @P2 BRA `(.L_x_11856) ;  /* 0x0000000000102947 */ /* 0x000fea0003800000 */
[----:B------:R-:W-:Y:S01]  /*0fb0*/  HFMA2.MMA R85, -RZ, RZ, 0, 0 ;  /* 0x00000000ff557435 */ /* 0x000fe200000001ff */
[----:B------:R-:W-:Y:S10]  /*0fc0*/  @!P0 BRA `(.L_x_11857) ;  /* 0x0000000000188947 */ /* 0x000ff40003800000 */
[----:B-----5:R-:W-:Y:S01]  /*0fd0*/  HADD2.F32 R85, -RZ, R4.H1_H1 ;  /* 0x30000004ff557230 */ /* 0x020fe20000004100 */
[----:B------:R-:W-:Y:S06]  /*0fe0*/  BRA `(.L_x_11857) ;  /* 0x0000000000107947 */ /* 0x000fec0003800000 */
.L_x_11856:
[----:B-----5:R-:W-:Y:S02]  /*0ff0*/  HADD2.F32 R85, -RZ, R8.H1_H1 ;  /* 0x30000008ff557230 */ /* 0x020fe40000004100 */
[----:B------:R-:W-:-:S03]  /*1000*/  @P0 HADD2.F32 R60, -RZ, R4.H1_H1 ;  /* 0x30000004ff3c0230 */ /* 0x000fc60000004100 */
[----:B------:R-:W-:-:S04]  /*1010*/  FMUL.FTZ R85, R85, UR8 ;  /* 0x0000000855557c20 */ /* 0x000fc80008410000 */
[----:B------:R-:W-:-:S07]  /*1020*/  @P0 FADD.FTZ R85, R60, R85 ;  /* 0x000000553c550221 */ /* 0x000fce0000010000 */
.L_x_11857:
[----:B------:R-:W-:Y:S05]  /*1030*/  BSYNC B1 ;  /* 0x0000000000017941 */ /* 0x000fea0003800000 */
.L_x_11855:
[----:B------:R-:W-:Y:S04]  /*1040*/  BSSY B1, `(.L_x_11858) ;  /* 0x000000a000017945 */ /* 0x000fe80003800000 */
[----:B------:R-:W-:Y:S05]  /*1050*/  @P2 BRA `(.L_x_11859) ;  /* 0x0000000000102947 */ /* 0x000fea0003800000 */
[----:B------:R-:W-:Y:S01]  /*1060*/  MOV R87, RZ ;  /* 0x000000ff00577202 */ /* 0x000fe20000000f00 */
[----:B------:R-:W-:Y:S06]  /*1070*/  @!P0 BRA `(.L_x_11860) ;  /* 0x0000000000188947 */ /* 0x000fec0003800000 */
[----:B-----5:R-:W-:Y:S01]  /*1080*/  HADD2.F32 R87, -RZ, R5.H0_H0 ;  /* 0x20000005ff577230 */ /* 0x020fe20000004100 */
[----:B------:R-:W-:Y:S06]  /*1090*/  BRA `(.L_x_11860) ;  /* 0x0000000000107947 */ /* 0x000fec0003800000 */
.L_x_11859:
[----:B-----5:R-:W-:Y:S02]  /*10a0*/  HADD2.F32 R87, -RZ, R9.H0_H0 ;  /* 0x20000009ff577230 */ /* 0x020fe40000004100 */
[----:B------:R-:W-:-:S03]  /*10b0*/  @P0 HADD2.F32 R60, -RZ, R5.H0_H0 ;  /* 0x20000005ff3c0230 */ /* 0x000fc60000004100 */
[----:B------:R-:W-:-:S04]  /*10c0*/  FMUL.FTZ R87, R87, UR8 ;  /* 0x0000000857577c20 */ /* 0x000fc80008410000 */
[----:B------:R-:W-:-:S07]  /*10d0*/  @P0 FADD.FTZ R87, R60, R87 ;  /* 0x000000573c570221 */ /* 0x000fce0000010000 */
.L_x_11860:
[----:B------:R-:W-:Y:S05]  /*10e0*/  BSYNC B1 ;  /* 0x0000000000017941 */ /* 0x000fea0003800000 */
.L_x_11858:
[----:B------:R-:W-:Y:S04]  /*10f0*/  BSSY B1, `(.L_x_11861) ;  /* 0x000000a000017945 */ /* 0x000fe80003800000 */
[----:B------:R-:W-:Y:S05]  /*1100*/  @P2 BRA `(.L_x_11862) ;  /* 0x0000000000102947 */ /* 0x000fea0003800000 */
[----:B------:R-:W-:Y:S01]  /*1110*/  HFMA2.MMA R89, -RZ, RZ, 0, 0 ;  /* 0x00000000ff597435 */ /* 0x000fe200000001ff */
[----:B------:R-:W-:Y:S10]  /*1120*/  @!P0 BRA `(.L_x_11863) ;  /* 0x0000000000188947 */ /* 0x000ff40003800000 */
[----:B-----5:R-:W-:Y:S01]  /*1130*/  HADD2.F32 R89, -RZ, R5.H1_H1 ;  /* 0x30000005ff597230 */ /* 0x020fe20000004100 */
[----:B------:R-:W-:Y:S06]  /*1140*/  BRA `(.L_x_11863) ;  /* 0x0000000000107947 */ /* 0x000fec0003800000 */
.L_x_11862:
[----:B-----5:R-:W-:Y:S02]  /*1150*/  HADD2.F32 R89, -RZ, R9.H1_H1 ;  /* 0x30000009ff597230 */ /* 0x020fe40000004100 */
[----:B------:R-:W-:-:S03]  /*1160*/  @P0 HADD2.F32 R60, -RZ, R5.H1_H1 ;  /* 0x30000005ff3c0230 */ /* 0x000fc60000004100 */
[----:B------:R-:W-:-:S04]  /*1170*/  FMUL.FTZ R89, R89, UR8 ;  /* 0x0000000859597c20 */ /* 0x000fc80008410000 */
[----:B------:R-:W-:-:S07]  /*1180*/  @P0 FADD.FTZ R89, R60, R89 ;  /* 0x000000593c590221 */ /* 0x000fce0000010000 */
.L_x_11863:
[----:B------:R-:W-:Y:S05]  /*1190*/  BSYNC B1 ;  /* 0x0000000000017941 */ /* 0x000fea0003800000 */
.L_x_11861:
[----:B------:R-:W-:Y:S04]  /*11a0*/  BSSY B1, `(.L_x_11864) ;  /* 0x000000a000017945 */ /* 0x000fe80003800000 */
[----:B------:R-:W-:Y:S05]  /*11b0*/  @P2 BRA `(.L_x_11865) ;  /* 0x0000000000102947 */ /* 0x000fea0003800000 */
[----:B------:R-:W-:Y:S01]  /*11c0*/  MOV R91, RZ ;  /* 0x000000ff005b7202 */ /* 0x000fe20000000f00 */
[----:B------:R-:W-:Y:S06]  /*11d0*/  @!P0 BRA `(.L_x_11866) ;  /* 0x0000000000188947 */ /* 0x000fec0003800000 */
[----:B-----5:R-:W-:Y:S01]  /*11e0*/  HADD2.F32 R91, -RZ, R6.H0_H0 ;  /* 0x20000006ff5b7230 */ /* 0x020fe20000004100 */
[----:B------:R-:W-:Y:S06]  /*11f0*/  BRA `(.L_x_11866) ;  /* 0x0000000000107947 */ /* 0x000fec0003800000 */
.L_x_11865:
[----:B-----5:R-:W-:Y:S02]  /*1200*/  HADD2.F32 R91, -RZ, R10.H0_H0 ;  /* 0x2000000aff5b7230 */ /* 0x020fe40000004100 */
[----:B------:R-:W-:-:S03]  /*1210*/  @P0 HADD2.F32 R60, -RZ, R6.H0_H0 ;  /* 0x20000006ff3c0230 */ /* 0x000fc60000004100 */
[----:B------:R-:W-:-:S04]  /*1220*/  FMUL.FTZ R91, R91, UR8 ;  /* 0x000000085b5b7c20 */ /* 0x000fc80008410000 */
[----:B------:R-:W-:-:S07]  /*1230*/  @P0 FADD.FTZ R91, R60, R91 ;  /* 0x0000005b3c5b0221 */ /* 0x000fce0000010000 */
.L_x_11866:
[----:B------:R-:W-:Y:S05]  /*1240*/  BSYNC B1 ;  /* 0x0000000000017941 */ /* 0x000fea0003800000 */
.L_x_11864:
[----:B------:R-:W-:Y:S04]  /*1250*/  BSSY B1, `(.L_x_11867) ;  /* 0x000000a000017945 */ /* 0x000fe80003800000 */
[----:B------:R-:W-:Y:S05]  /*1260*/  @P2 BRA `(.L_x_11868) ;  /* 0x0000000000102947 */ /* 0x000fea0003800000 */
[----:B------:R-:W-:Y:S01]  /*1270*/  HFMA2.MMA R93, -RZ, RZ, 0, 0 ;  /* 0x00000000ff5d7435 */ /* 0x000fe200000001ff */
[----:B------:R-:W-:Y:S10]  /*1280*/  @!P0 BRA `(.L_x_11869) ;  /* 0x0000000000188947 */ /* 0x000ff40003800000 */
[----:B-----5:R-:W-:Y:S01]  /*1290*/  HADD2.F32 R93, -RZ, R6.H1_H1 ;  /* 0x30000006ff5d7230 */ /* 0x020fe20000004100 */
[----:B------:R-:W-:Y:S06]  /*12a0*/  BRA `(.L_x_11869) ;  /* 0x0000000000107947 */ /* 0x000fec0003800000 */
.L_x_11868:
[----:B-----5:R-:W-:Y:S02]  /*12b0*/  HADD2.F32 R93, -RZ, R10.H1_H1 ;  /* 0x3000000aff5d7230 */ /* 0x020fe40000004100 */
[----:B------:R-:W-:-:S03]  /*12c0*/  @P0 HADD2.F32 R60, -RZ, R6.H1_H1 ;  /* 0x30000006ff3c0230 */ /* 0x000fc60000004100 */
[----:B------:R-:W-:-:S04]  /*12d0*/  FMUL.FTZ R93, R93, UR8 ;  /* 0x000000085d5d7c20 */ /* 0x000fc80008410000 */
[----:B------:R-:W-:-:S07]  /*12e0*/  @P0 FADD.FTZ R93, R60, R93 ;  /* 0x0000005d3c5d0221 */ /* 0x000fce0000010000 */
.L_x_11869:
[----:B------:R-:W-:Y:S05]  /*12f0*/  BSYNC B1 ;  /* 0x0000000000017941 */ /* 0x000fea0003800000 */
.L_x_11867:
[----:B------:R-:W-:Y:S04]  /*1300*/  BSSY B1, `(.L_x_11870) ;  /* 0x000000a000017945 */ /* 0x000fe80003800000 */
[----:B------:R-:W-:Y:S05]  /*1310*/  @P2 BRA `(.L_x_11871) ;  /* 0x0000000000102947 */ /* 0x000fea0003800000 */
[----:B------:R-:W-:Y:S01]  /*1320*/  MOV R95, RZ ;  /* 0x000000ff005f7202 */ /* 0x000fe20000000f00 */
[----:B------:R-:W-:Y:S06]  /*1330*/  @!P0 BRA `(.L_x_11872) ;  /* 0x0000000000188947 */ /* 0x000fec0003800000 */
[----:B-----5:R-:W-:Y:S01]  /*1340*/  HADD2.F32 R95, -RZ, R7.H0_H0 ;  /* 0x20000007ff5f7230 */ /* 0x020fe20000004100 */
[----:B------:R-:W-:Y:S06]  /*1350*/  BRA `(.L_x_11872) ;  /* 0x0000000000107947 */ /* 0x000fec0003800000 */
.L_x_11871:
[----:B-----5:R-:W-:Y:S02]  /*1360*/  HADD2.F32 R95, -RZ, R11.H0_H0 ;  /* 0x2000000bff5f7230 */ /* 0x020fe40000004100 */
[----:B------:R-:W-:-:S03]  /*1370*/  @P0 HADD2.F32 R60, -RZ, R7.H0_H0 ;  /* 0x20000007ff3c0230 */ /* 0x000fc60000004100 */
[----:B------:R-:W-:-:S04]  /*1380*/  FMUL.FTZ R95, R95, UR8 ;  /* 0x000000085f5f7c20 */ /* 0x000fc80008410000 */
[----:B------:R-:W-:-:S07]  /*1390*/  @P0 FADD.FTZ R95, R60, R95 ;  /* 0x0000005f3c5f0221 */ /* 0x000fce0000010000 */
.L_x_11872:
[----:B------:R-:W-:Y:S05]  /*13a0*/  BSYNC B1 ;  /* 0x0000000000017941 */ /* 0x000fea0003800000 */
.L_x_11870:
[----:B------:R-:W-:Y:S04]  /*13b0*/  BSSY B1, `(.L_x_11873) ;  /* 0x000000a000017945 */ /* 0x000fe80003800000 */
[----:B------:R-:W-:Y:S05]  /*13c0*/  @P2 BRA `(.L_x_11874) ;  /* 0x0000000000102947 */ /* 0x000fea0003800000 */
[----:B------:R-:W-:Y:S01]  /*13d0*/  HFMA2.MMA R97, -RZ, RZ, 0, 0 ;  /* 0x00000000ff617435 */ /* 0x000fe200000001ff */
[----:B------:R-:W-:Y:S10]  /*13e0*/  @!P0 BRA `(.L_x_11875) ;  /* 0x0000000000188947 */ /* 0x000ff40003800000 */
[----:B-----5:R-:W-:Y:S01]  /*13f0*/  HADD2.F32 R97, -RZ, R7.H1_H1 ;  /* 0x30000007ff617230 */ /* 0x020fe20000004100 */
[----:B------:R-:W-:Y:S06]  /*1400*/  BRA `(.L_x_11875) ;  /* 0x0000000000107947 */ /* 0x000fec0003800000 */
.L_x_11874:
[----:B-----5:R-:W-:Y:S02]  /*1410*/  HADD2.F32 R97, -RZ, R11.H1_H1 ;  /* 0x3000000bff617230 */ /* 0x020fe40000004100 */
[----:B------:R-:W-:-:S03]  /*1420*/  @P0 HADD2.F32 R60, -RZ, R7.H1_H1 ;  /* 0x30000007ff3c0230 */ /* 0x000fc60000004100 */
[----:B------:R-:W-:-:S04]  /*1430*/  FMUL.FTZ R97, R97, UR8 ;  /* 0x0000000861617c20 */ /* 0x000fc80008410000 */
[----:B------:R-:W-:-:S07]  /*1440*/  @P0 FADD.FTZ R97, R60, R97 ;  /* 0x000000613c610221 */ /* 0x000fce0000010000 */
.L_x_11875:
[----:B------:R-:W-:Y:S05]  /*1450*/  BSYNC B1 ;  /* 0x0000000000017941 */ /* 0x000fea0003800000 */
.L_x_11873:
        /* <DEDUP_REMOVED lines=9> */
.L_x_11851:
[----:B------:R-:W-:Y:S05]  /*14f0*/  BSYNC B0 ;  /* 0x0000000000007941 */ /* 0x000fea0003800000 */
.L_x_11850:
        /* <DEDUP_REMOVED lines=17> */
.L_x_11879:
[----:B-----5:R-:W-:Y:S02]  /*1610*/  HADD2.F32 R99, -RZ, R8.H0_H0 ;  /* 0x20000008ff637230 */ /* 0x020fe40000004100 */
[----:B------:R-:W-:-:S03]  /*1620*/  @P0 HADD2.F32 R60, -RZ, R4.H0_H0 ;  /* 0x20000004ff3c0230 */ /* 0x000fc60000004100 */
[----:B------:R-:W-:-:S04]  /*1630*/  FMUL.FTZ R99, R99, UR8 ;  /* 0x0000000863637c20 */ /* 0x000fc80008410000 */
[----:B------:R-:W-:-:S07]  /*1640*/  @P0 FADD.FTZ R99, R60, R99 ;  /* 0x000000633c630221 */ /* 0x000fce0000010000 */
.L_x_11880:
[----:B------:R-:W-:Y:S05]  /*1650*/  BSYNC B1 ;  /* 0x0000000000017941 */ /* 0x000fea0003800000 */
.L_x_11878:
[----:B------:R-:W-:Y:S04]  /*1660*/  BSSY B1, `(.L_x_11881) ;  /* 0x000000a000017945 */ /* 0x000fe80003800000 */
[----:B------:R-:W-:Y:S05]  /*1670*/  @P1 BRA `(.L_x_11882) ;  /* 0x0000000000101947 */ /* 0x000fea0003800000 */
[----:B------:R-:W-:Y:S01]  /*1680*/  HFMA2.MMA R101, -RZ, RZ, 0, 0 ;  /* 0x00000000ff657435 */ /* 0x000fe200000001ff */
[----:B------:R-:W-:Y:S10]  /*1690*/  @!P0 BRA `(.L_x_11883) ;  /* 0x0000000000188947 */ /* 0x000ff40003800000 */
[----:B-----5:R-:W-:Y:S01]  /*16a0*/  HADD2.F32 R101, -RZ, R4.H1_H1 ;  /* 0x30000004ff657230 */ /* 0x020fe20000004100 */
[----:B------:R-:W-:Y:S06]  /*16b0*/  BRA `(.L_x_11883) ;  /* 0x0000000000107947 */ /* 0x000fec0003800000 */
.L_x_11882:
[----:B-----5:R-:W-:Y:S02]  /*16c0*/  HADD2.F32 R101, -RZ, R8.H1_H1 ;  /* 0x30000008ff657230 */ /* 0x020fe40000004100 */
[----:B------:R-:W-:-:S03]  /*16d0*/  @P0 HADD2.F32 R60, -RZ, R4.H1_H1 ;  /* 0x30000004ff3c0230 */ /* 0x000fc60000004100 */
[----:B------:R-:W-:-:S04]  /*16e0*/  FMUL.FTZ R101, R101, UR8 ;  /* 0x0000000865657c20 */ /* 0x000fc80008410000 */
[----:B------:R-:W-:-:S07]  /*16f0*/  @P0 FADD.FTZ R101, R60, R101 ;  /* 0x000000653c650221 */ /* 0x000fce0000010000 */
.L_x_11883:
[----:B------:R-:W-:Y:S05]  /*1700*/  BSYNC B1 ;  /* 0x0000000000017941 */ /* 0x000fea0003800000 */
.L_x_11881:
[----:B------:R-:W-:Y:S04]  /*1710*/  BSSY B1, `(.L_x_11884) ;  /* 0x000000a000017945 */ /* 0x000fe80003800000 */
[----:B------:R-:W-:Y:S05]  /*1720*/  @P1 BRA `(.L_x_11885) ;  /* 0x0000000000101947 */ /* 0x000fea0003800000 */
[----:B------:R-:W-:Y:S01]  /*1730*/  MOV R103, RZ ;  /* 0x000000ff00677202 */ /* 0x000fe20000000f00 */
[----:B------:R-:W-:Y:S06]  /*1740*/  @!P0 BRA `(.L_x_11886) ;  /* 0x0000000000188947 */ /* 0x000fec0003800000 */
[----:B-----5:R-:W-:Y:S01]  /*1750*/  HADD2.F32 R103, -RZ, R5.H0_H0 ;  /* 0x20000005ff677230 */ /* 0x020fe20000004100 */
[----:B------:R-:W-:Y:S06]  /*1760*/  BRA `(.L_x_11886) ;  /* 0x0000000000107947 */ /* 0x000fec0003800000 */
.L_x_11885:
[----:B-----5:R-:W-:Y:S02]  /*1770*/  HADD2.F32 R103, -RZ, R9.H0_H0 ;  /* 0x20000009ff677230 */ /* 0x020fe40000004100 */
[----:B------:R-:W-:-:S03]  /*1780*/  @P0 HADD2.F32 R60, -RZ, R5.H0_H0 ;  /* 0x20000005ff3c0230 */ /* 0x000fc60000004100 */
[----:B------:R-:W-:-:S04]  /*1790*/  FMUL.FTZ R103, R103, UR8 ;  /* 0x0000000867677c20 */ /* 0x000fc80008410000 */
[----:B------:R-:W-:-:S07]  /*17a0*/  @P0 FADD.FTZ R103, R60, R103 ;  /* 0x000000673c670221 */ /* 0x000fce0000010000 */
.L_x_11886:
[----:B------:R-:W-:Y:S05]  /*17b0*/  BSYNC B1 ;  /* 0x0000000000017941 */ /* 0x000fea0003800000 */
.L_x_11884:
[----:B------:R-:W-:Y:S04]  /*17c0*/  BSSY B1, `(.L_x_11887) ;  /* 0x000000a000017945 */ /* 0x000fe80003800000 */
[----:B------:R-:W-:Y:S05]  /*17d0*/  @P1 BRA `(.L_x_11888) ;  /* 0x0000000000101947 */ /* 0x000fea0003800000 */
[----:B------:R-:W-:Y:S01]  /*17e0*/  HFMA2.MMA R105, -RZ, RZ, 0, 0 ;  /* 0x00000000ff697435 */ /* 0x000fe200000001ff */
[----:B------:R-:W-:Y:S10]  /*17f0*/  @!P0 BRA `(.L_x_11889) ;  /* 0x0000000000188947 */ /* 0x000ff40003800000 */
[----:B-----5:R-:W-:Y:S01]  /*1800*/  HADD2.F32 R105, -RZ, R5.H1_H1 ;  /* 0x30000005ff697230 */ /* 0x020fe20000004100 */
[----:B------:R-:W-:Y:S06]  /*1810*/  BRA `(.L_x_11889) ;  /* 0x0000000000107947 */ /* 0x000fec0003800000 */
.L_x_11888:
[----:B-----5:R-:W-:Y:S02]  /*1820*/  HADD2.F32 R105, -RZ, R9.H1_H1 ;  /* 0x30000009ff697230 */ /* 0x020fe40000004100 */
[----:B------:R-:W-:-:S03]  /*1830*/  @P0 HADD2.F32 R60, -RZ, R5.H1_H1 ;  /* 0x30000005ff3c0230 */ /* 0x000fc60000004100 */
[----:B------:R-:W-:-:S04]  /*1840*/  FMUL.FTZ R105, R105, UR8 ;  /* 0x0000000869697c20 */ /* 0x000fc80008410000 */
[----:B------:R-:W-:-:S07]  /*1850*/  @P0 FADD.FTZ R105, R60, R105 ;  /* 0x000000693c690221 */ /* 0x000fce0000010000 */
.L_x_11889:
[----:B------:R-:W-:Y:S05]  /*1860*/  BSYNC B1 ;  /* 0x0000000000017941 */ /* 0x000fea0003800000 */
.L_x_11887:
[----:B------:R-:W-:Y:S04]  /*1870*/  BSSY B1, `(.L_x_11890) ;  /* 0x000000a000017945 */ /* 0x000fe80003800000 */
[----:B------:R-:W-:Y:S05]  /*1880*/  @P1 BRA `(.L_x_11891) ;  /* 0x0000000000101947 */ /* 0x000fea0003800000 */
[----:B------:R-:W-:Y:S01]  /*1890*/  MOV R107, RZ ;  /* 0x000000ff006b7202 */ /* 0x000fe20000000f00 */
[----:B------:R-:W-:Y:S06]  /*18a0*/  @!P0 BRA `(.L_x_11892) ;  /* 0x0000000000188947 */ /* 0x000fec0003800000 */
[----:B-----5:R-:W-:Y:S01]  /*18b0*/  HADD2.F32 R107, -RZ, R6.H0_H0 ;  /* 0x20000006ff6b7230 */ /* 0x020fe20000004100 */
[----:B------:R-:W-:Y:S06]  /*18c0*/  BRA `(.L_x_11892) ;  /* 0x0000000000107947 */ /* 0x000fec0003800000 */
.L_x_11891:
[----:B-----5:R-:W-:Y:S02]  /*18d0*/  HADD2.F32 R107, -RZ, R10.H0_H0 ;  /* 0x2000000aff6b7230 */ /* 0x020fe40000004100 */
[----:B------:R-:W-:-:S03]  /*18e0*/  @P0 HADD2.F32 R60, -RZ, R6.H0_H0 ;  /* 0x20000006ff3c0230 */ /* 0x000fc60000004100 */
[----:B------:R-:W-:-:S04]  /*18f0*/  FMUL.FTZ R107, R107, UR8 ;  /* 0x000000086b6b7c20 */ /* 0x000fc80008410000 */
[----:B------:R-:W-:-:S07]  /*1900*/  @P0 FADD.FTZ R107, R60, R107 ;  /* 0x0000006b3c6b0221 */ /* 0x000fce0000010000 */
.L_x_11892:
[----:B------:R-:W-:Y:S05]  /*1910*/  BSYNC B1 ;  /* 0x0000000000017941 */ /* 0x000fea0003800000 */
.L_x_11890:
[----:B------:R-:W-:Y:S04]  /*1920*/  BSSY B1, `(.L_x_11893) ;  /* 0x000000a000017945 */ /* 0x000fe80003800000 */
[----:B------:R-:W-:Y:S05]  /*1930*/  @P1 BRA `(.L_x_11894) ;  /* 0x0000000000101947 */ /* 0x000fea0003800000 */
[----:B------:R-:W-:Y:S01]  /*1940*/  HFMA2.MMA R109, -RZ, RZ, 0, 0 ;  /* 0x00000000ff6d7435 */ /* 0x000fe200000001ff */
[----:B------:R-:W-:Y:S10]  /*1950*/  @!P0 BRA `(.L_x_11895) ;  /* 0x0000000000188947 */ /* 0x000ff40003800000 */
[----:B-----5:R-:W-:Y:S01]  /*1960*/  HADD2.F32 R109, -RZ, R6.H1_H1 ;  /* 0x30000006ff6d7230 */ /* 0x020fe20000004100 */
[----:B------:R-:W-:Y:S06]  /*1970*/  BRA `(.L_x_11895) ;  /* 0x0000000000107947 */ /* 0x000fec0003800000 */
.L_x_11894:
[----:B-----5:R-:W-:Y:S02]  /*1980*/  HADD2.F32 R109, -RZ, R10.H1_H1 ;  /* 0x3000000aff6d7230 */ /* 0x020fe40000004100 */
[----:B------:R-:W-:-:S03]  /*1990*/  @P0 HADD2.F32 R60, -RZ, R6.H1_H1 ;  /* 0x30000006ff3c0230 */ /* 0x000fc60000004100 */
[----:B------:R-:W-:-:S04]  /*19a0*/  FMUL.FTZ R109, R109, UR8 ;  /* 0x000000086d6d7c20 */ /* 0x000fc80008410000 */
[----:B------:R-:W-:-:S07]  /*19b0*/  @P0 FADD.FTZ R109, R60, R109 ;  /* 0x0000006d3c6d0221 */ /* 0x000fce0000010000 */
.L_x_11895:
[----:B------:R-:W-:Y:S05]  /*19c0*/  BSYNC B1 ;  /* 0x0000000000017941 */ /* 0x000fea0003800000 */
.L_x_11893:
[----:B------:R-:W-:Y:S04]  /*19d0*/  BSSY B1, `(.L_x_11896) ;  /* 0x000000a000017945 */ /* 0x000fe80003800000 */
[----:B------:R-:W-:Y:S05]  /*19e0*/  @P1 BRA `(.L_x_11897) ;  /* 0x0000000000101947 */ /* 0x000fea0003800000 */
[----:B------:R-:W-:Y:S01]  /*19f0*/  MOV R111, RZ ;  /* 0x000000ff006f7202 */ /* 0x000fe20000000f00 */
[----:B------:R-:W-:Y:S06]  /*1a00*/  @!P0 BRA `(.L_x_11898) ;  /* 0x0000000000188947 */ /* 0x000fec0003800000 */
[----:B-----5:R-:W-:Y:S01]  /*1a10*/  HADD2.F32 R111, -RZ, R7.H0_H0 ;  /* 0x20000007ff6f7230 */ /* 0x020fe20000004100 */
[----:B------:R-:W-:Y:S06]  /*1a20*/  BRA `(.L_x_11898) ;  /* 0x0000000000107947 */ /* 0x000fec0003800000 */
.L_x_11897:
[----:B-----5:R-:W-:Y:S02]  /*1a30*/  HADD2.F32 R111, -RZ, R11.H0_H0 ;  /* 0x2000000bff6f7230 */ /* 0x020fe40000004100 */
[----:B------:R-:W-:-:S03]  /*1a40*/  @P0 HADD2.F32 R60, -RZ, R7.H0_H0 ;  /* 0x20000007ff3c0230 */ /* 0x000fc60000004100 */
[----:B------:R-:W-:-:S04]  /*1a50*/  FMUL.FTZ R111, R111, UR8 ;  /* 0x000000086f6f7c20 */ /* 0x000fc80008410000 */
[----:B------:R-:W-:-:S07]  /*1a60*/  @P0 FADD.FTZ R111, R60, R111 ;  /* 0x0000006f3c6f0221 */ /* 0x000fce0000010000 */
.L_x_11898:
[----:B------:R-:W-:Y:S05]  /*1a70*/  BSYNC B1 ;  /* 0x0000000000017941 */ /* 0x000fea0003800000 */
.L_x_11896:
[----:B------:R-:W-:Y:S04]  /*1a80*/  BSSY B1, `(.L_x_11899) ;  /* 0x000000a000017945 */ /* 0x000fe80003800000 */
[----:B------:R-:W-:Y:S05]  /*1a90*/  @P1 BRA `(.L_x_11900) ;  /* 0x0000000000101947 */ /* 0x000fea0003800000 */
[----:B------:R-:W-:Y:S01]  /*1aa0*/  HFMA2.MMA R113, -RZ, RZ, 0, 0 ;  /* 0x00000000ff717435 */ /* 0x000fe200000001ff */
[----:B------:R-:W-:Y:S10]  /*1ab0*/  @!P0 BRA `(.L_x_11901) ;  /* 0x0000000000188947 */ /* 0x000ff40003800000 */
[----:B-----5:R-:W-:Y:S01]  /*1ac0*/  HADD2.F32 R113, -RZ, R7.H1_H1 ;  /* 0x30000007ff717230 */ /* 0x020fe20000004100 */
[----:B------:R-:W-:Y:S06]  /*1ad0*/  BRA `(.L_x_11901) ;  /* 0x0000000000107947 */ /* 0x000fec0003800000 */
.L_x_11900:
[----:B-----5:R-:W-:Y:S02]  /*1ae0*/  HADD2.F32 R113, -RZ, R11.H1_H1 ;  /* 0x3000000bff717230 */ /* 0x020fe40000004100 */
[----:B------:R-:W-:-:S03]  /*1af0*/  @P0 HADD2.F32 R60, -RZ, R7.H1_H1 ;  /* 0x30000007ff3c0230 */ /* 0x000fc60000004100 */
[----:B------:R-:W-:-:S04]  /*1b00*/  FMUL.FTZ R113, R113, UR8 ;  /* 0x0000000871717c20 */ /* 0x000fc80008410000 */
[----:B------:R-:W-:-:S07]  /*1b10*/  @P0 FADD.FTZ R113, R60, R113 ;  /* 0x000000713c710221 */ /* 0x000fce0000010000 */
.L_x_11901:
[----:B------:R-:W-:Y:S05]  /*1b20*/  BSYNC B1 ;  /* 0x0000000000017941 */ /* 0x000fea0003800000 */
.L_x_11899:
[----:B------:R-:W0:Y:S01]  /*1b30*/  LDC.64 R114, c[0x0][0x238] ;  /* 0x00008e00ff727b82 */ /* 0x000e220000000a00 */
[----:B------:R-:W-:Y:S02]  /*1b40*/  F2FP.F16.F32.PACK_AB R63, R113, R111 ;  /* 0x0000006f713f723e */ /* 0x000fe400000000ff */
[----:B------:R-:W-:Y:S02]  /*1b50*/  F2FP.F16.F32.PACK_AB R62, R109, R107 ;  /* 0x0000006b6d3e723e */ /* 0x000fe400000000ff */
[----:B------:R-:W-:Y:S02]  /*1b60*/  F2FP.F16.F32.PACK_AB R61, R105, R103 ;  /* 0x00000067693d723e */ /* 0x000fe400000000ff */
[----:B------:R-:W-:Y:S01]  /*1b70*/  F2FP.F16.F32.PACK_AB R60, R101, R99 ;  /* 0x00000063653c723e */ /* 0x000fe200000000ff */
[----:B0-----:R-:W-:-:S05]  /*1b80*/  IMAD.WIDE.U32 R114, R117, 0x10, R114 ;  /* 0x0000001075727825 */ /* 0x001fca00078e0072 */
[----:B------:R4:W-:Y:S02]  /*1b90*/  STG.E.128 desc[UR4][R114.64], R60 ;  /* 0x0000003c72007986 */ /* 0x0009e4000c101d04 */
.L_x_11877:
[----:B------:R-:W-:Y:S05]  /*1ba0*/  BSYNC B0 ;  /* 0x0000000000007941 */ /* 0x000fea0003800000 */
.L_x_11876:
        /* <DEDUP_REMOVED lines=104> */
.L_x_11920:
        /* <DEDUP_REMOVED lines=117> */
.L_x_11906:
[----:B------:R-:W-:Y:S05]  /*2980*/  BSYNC B1 ;  /* 0x0000000000017941 */ /* 0x000fea0003800000 */
.L_x_11905:
        /* <DEDUP_REMOVED lines=34> */
.L_x_11908:
[----:B------:R-:W-:Y:S05]  /*2bb0*/  BSYNC B1 ;  /* 0x0000000000017941 */ /* 0x000fea0003800000 */
.L_x_11907:
        /* <DEDUP_REMOVED lines=32> */
.L_x_11904:
[----:B------:R-:W-:Y:S05]  /*2dc0*/  BSYNC B0 ;  /* 0x0000000000007941 */ /* 0x000fea0003800000 */
.L_x_11903:
[----:B------:R-:W-:Y:S02]  /*2dd0*/  IADD3 R65, R65, UR10, RZ ;  /* 0x0000000a41417c10 */ /* 0x000fe4000fffe0ff */
[----:B------:R-:W-:Y:S02]  /*2de0*/  SEL R76, RZ, 0x1, P1 ;  /* 0x00000001ff4c7807 */ /* 0x000fe40000800000 */
[----:B------:R-:W-:-:S13]  /*2df0*/  ISETP.GE.AND P0, PT, R65, UR11, PT ;  /* 0x0000000b41007c0c */ /* 0x000fda000bf06270 */
[----:B------:R-:W-:Y:S05]  /*2e00*/  @!P0 BRA `(.L_x_11909) ;  /* 0xffffffd800088947 */ /* 0x000fea000383ffff */
[----:B------:R-:W-:Y:S05]  /*2e10*/  EXIT ;  /* 0x000000000000794d */ /* 0x000fea0003800000 */
.L_x_11902:
[----:B------:R-:W-:Y:S01]  /*2e20*/  HFMA2.MMA R90, -RZ, RZ, 0, 5.9604644775390625e-08 ;  /* 0x00000001ff5a7435 */ /* 0x000fe200000001ff */
[----:B------:R-:W-:Y:S02]  /*2e30*/  MOV R119, R78 ;  /* 0x0000004e00777202 */ /* 0x000fe40000000f00 */
[----:B------:R-:W-:Y:S02]  /*2e40*/  MOV R121, 0x1f ;  /* 0x0000001f00797802 */ /* 0x000fe40000000f00 */
[----:B------:R-:W-:-:S07]  /*2e50*/  MOV R86, 0xffffffff ;  /* 0xffffffff00567802 */ /* 0x000fce0000000f00 */
[----:B01---5:R-:W-:Y:S05]  /*2e60*/  WARPSYNC.COLLECTIVE R86, `(.L_x_11910) ;  /* 0x0000000056087348 */ /* 0x023fea0003c00000 */
[----:B------:R2:W3:Y:S02]  /*2e70*/  SHFL.BFLY P6, R88, R119, R90, R121 ;  /* 0x0c00005a77587389 */ /* 0x0004e400000c0079 */
[----:B0123-5:R-:W-:Y:S01]  /*2e80*/  ENDCOLLECTIVE ;  /* 0x000000000000791b */ /* 0x02ffe20003800000 */
.L_x_11910:
[----:B------:R-:W-:Y:S01]  /*2e90*/  HFMA2.MMA R90, -RZ, RZ, 0, 1.1920928955078125e-07 ;  /* 0x00000002ff5a7435 */ /* 0x000fe200000001ff */
[----:B------:R-:W-:-:S05]  /*2ea0*/  MOV R61, R88 ;  /* 0x00000058003d7202 */ /* 0x000fca0000000f00 */
[----:B------:R-:W-:-:S05]  /*2eb0*/  FADD.FTZ R76, R78, R61 ;  /* 0x0000003d4e4c7221 */ /* 0x000fca0000010000 */
[----:B------:R-:W-:-:S07]  /*2ec0*/  MOV R119, R76 ;  /* 0x0000004c00777202 */ /* 0x000fce0000000f00 */
[----:B------:R-:W-:Y:S05]  /*2ed0*/  WARPSYNC.COLLECTIVE R86, `(.L_x_11911) ;  /* 0x0000000056087348 */ /* 0x000fea0003c00000 */
[----:B------:R0:W1:Y:S02]  /*2ee0*/  SHFL.BFLY P6, R88, R119, R90, R121 ;  /* 0x0c00005a77587389 */ /* 0x00006400000c0079 */
[----:B01----:R-:W-:Y:S01]  /*2ef0*/  ENDCOLLECTIVE ;  /* 0x000000000000791b */ /* 0x003fe20003800000 */
.L_x_11911:
[----:B------:R-:W-:Y:S01]  /*2f00*/  HFMA2.MMA R90, -RZ, RZ, 0, 2.384185791015625e-07 ;  /* 0x00000004ff5a7435 */ /* 0x000fe200000001ff */
[----:B------:R-:W-:-:S05]  /*2f10*/  MOV R61, R88 ;  /* 0x00000058003d7202 */ /* 0x000fca0000000f00 */
[----:B------:R-:W-:-:S05]  /*2f20*/  FADD.FTZ R80, R76, R61 ;  /* 0x0000003d4c507221 */ /* 0x000fca0000010000 */
[----:B------:R-:W-:-:S07]  /*2f30*/  MOV R119, R80 ;  /* 0x0000005000777202 */ /* 0x000fce0000000f00 */
[----:B------:R-:W-:Y:S05]  /*2f40*/  WARPSYNC.COLLECTIVE R86, `(.L_x_11912) ;  /* 0x0000000056087348 */ /* 0x000fea0003c00000 */
[----:B------:R0:W1:Y:S02]  /*2f50*/  SHFL.BFLY P6, R88, R119, R90, R121 ;  /* 0x0c00005a77587389 */ /* 0x00006400000c0079 */
[----:B01----:R-:W-:Y:S01]  /*2f60*/  ENDCOLLECTIVE ;  /* 0x000000000000791b */ /* 0x003fe20003800000 */
.L_x_11912:
[----:B------:R-:W-:Y:S01]  /*2f70*/  HFMA2.MMA R90, -RZ, RZ, 0, 4.76837158203125e-07 ;  /* 0x00000008ff5a7435 */ /* 0x000fe200000001ff */
[----:B------:R-:W-:-:S05]  /*2f80*/  MOV R61, R88 ;  /* 0x00000058003d7202 */ /* 0x000fca0000000f00 */
[----:B------:R-:W-:-:S05]  /*2f90*/  FADD.FTZ R82, R80, R61 ;  /* 0x0000003d50527221 */ /* 0x000fca0000010000 */
[----:B------:R-:W-:-:S07]  /*2fa0*/  MOV R119, R82 ;  /* 0x0000005200777202 */ /* 0x000fce0000000f00 */
[----:B------:R-:W-:Y:S05]  /*2fb0*/  WARPSYNC.COLLECTIVE R86, `(.L_x_11913) ;  /* 0x0000000056087348 */ /* 0x000fea0003c00000 */
[----:B------:R0:W1:Y:S02]  /*2fc0*/  SHFL.BFLY P6, R88, R119, R90, R121 ;  /* 0x0c00005a77587389 */ /* 0x00006400000c0079 */
[----:B01----:R-:W-:Y:S01]  /*2fd0*/  ENDCOLLECTIVE ;  /* 0x000000000000791b */ /* 0x003fe20003800000 */
.L_x_11913:
[----:B------:R-:W-:Y:S01]  /*2fe0*/  HFMA2.MMA R90, -RZ, RZ, 0, 9.5367431640625e-07 ;  /* 0x00000010ff5a7435 */ /* 0x000fe200000001ff */
[----:B------:R-:W-:-:S05]  /*2ff0*/  MOV R61, R88 ;  /* 0x00000058003d7202 */ /* 0x000fca0000000f00 */
[----:B------:R-:W-:-:S05]  /*3000*/  FADD.FTZ R84, R82, R61 ;  /* 0x0000003d52547221 */ /* 0x000fca0000010000 */
[----:B------:R-:W-:-:S07]  /*3010*/  MOV R119, R84 ;  /* 0x0000005400777202 */ /* 0x000fce0000000f00 */
[----:B------:R-:W-:Y:S05]  /*3020*/  WARPSYNC.COLLECTIVE R86, `(.L_x_11914) ;  /* 0x0000000056087348 */ /* 0x000fea0003c00000 */
[----:B------:R0:W1:Y:S02]  /*3030*/  SHFL.BFLY P6, R88, R119, R90, R121 ;  /* 0x0c00005a77587389 */ /* 0x00006400000c0079 */
[----:B01----:R-:W-:Y:S01]  /*3040*/  ENDCOLLECTIVE ;  /* 0x000000000000791b */ /* 0x003fe20003800000 */
.L_x_11914:
        /* <DEDUP_REMOVED lines=57> */
.L_x_11915:
[----:B------:R-:W-:Y:S01]  /*33e0*/  HFMA2.MMA R90, -RZ, RZ, 0, 1.1920928955078125e-07 ;  /* 0x00000002ff5a7435 */ /* 0x000fe200000001ff */
[----:B------:R-:W-:-:S05]  /*33f0*/  MOV R76, R88 ;  /* 0x00000058004c7202 */ /* 0x000fca0000000f00 */
[----:B------:R-:W-:-:S05]  /*3400*/  FADD.FTZ R76, R61, R76 ;  /* 0x0000004c3d4c7221 */ /* 0x000fca0000010000 */
[----:B------:R-:W-:-:S07]  /*3410*/  MOV R119, R76 ;  /* 0x0000004c00777202 */ /* 0x000fce0000000f00 */
[----:B------:R-:W-:Y:S05]  /*3420*/  WARPSYNC.COLLECTIVE R86, `(.L_x_11916) ;  /* 0x0000000056087348 */ /* 0x000fea0003c00000 */
[----:B------:R0:W1:Y:S02]  /*3430*/  SHFL.BFLY P6, R88, R119, R90, R121 ;  /* 0x0c00005a77587389 */ /* 0x00006400000c0079 */
[----:B01----:R-:W-:Y:S01]  /*3440*/  ENDCOLLECTIVE ;  /* 0x000000000000791b */ /* 0x003fe20003800000 */
.L_x_11916:
[----:B------:R-:W-:Y:S01]  /*3450*/  HFMA2.MMA R90, -RZ, RZ, 0, 2.384185791015625e-07 ;  /* 0x00000004ff5a7435 */ /* 0x000fe200000001ff */
[----:B------:R-:W-:-:S05]  /*3460*/  MOV R115, R88 ;  /* 0x0000005800737202 */ /* 0x000fca0000000f00 */
[----:B------:R-:W-:-:S05]  /*3470*/  FADD.FTZ R115, R76, R115 ;  /* 0x000000734c737221 */ /* 0x000fca0000010000 */
[----:B------:R-:W-:-:S07]  /*3480*/  MOV R119, R115 ;  /* 0x0000007300777202 */ /* 0x000fce0000000f00 */
[----:B------:R-:W-:Y:S05]  /*3490*/  WARPSYNC.COLLECTIVE R86, `(.L_x_11917) ;  /* 0x0000000056087348 */ /* 0x000fea0003c00000 */
[----:B------:R0:W1:Y:S02]  /*34a0*/  SHFL.BFLY P6, R88, R119, R90, R121 ;  /* 0x0c00005a77587389 */ /* 0x00006400000c0079 */
[----:B01----:R-:W-:Y:S01]  /*34b0*/  ENDCOLLECTIVE ;  /* 0x000000000000791b */ /* 0x003fe20003800000 */
.L_x_11917:
[----:B------:R-:W-:Y:S01]  /*34c0*/  HFMA2.MMA R90, -RZ, RZ, 0, 4.76837158203125e-07 ;  /* 0x00000008ff5a7435 */ /* 0x000fe200000001ff */
[----:B------:R-:W-:-:S05]  /*34d0*/  MOV R78, R88 ;  /* 0x00000058004e7202 */ /* 0x000fca0000000f00 */
[----:B------:R-:W-:-:S05]  /*34e0*/  FADD.FTZ R78, R115, R78 ;  /* 0x0000004e734e7221 */ /* 0x000fca0000010000 */
[----:B------:R-:W-:-:S07]  /*34f0*/  MOV R119, R78 ;  /* 0x0000004e00777202 */ /* 0x000fce0000000f00 */
[----:B------:R-:W-:Y:S05]  /*3500*/  WARPSYNC.COLLECTIVE R86, `(.L_x_11918) ;  /* 0x0000000056087348 */ /* 0x000fea0003c00000 */
[----:B------:R0:W1:Y:S02]  /*3510*/  SHFL.BFLY P6, R88, R119, R90, R121 ;  /* 0x0c00005a77587389 */ /* 0x00006400000c0079 */
[----:B01----:R-:W-:Y:S01]  /*3520*/  ENDCOLLECTIVE ;  /* 0x000000000000791b */ /* 0x003fe20003800000 */
.L_x_11918:
[----:B------:R-:W-:Y:S01]  /*3530*/  HFMA2.MMA R90, -RZ, RZ, 0, 9.5367431640625e-07 ;  /* 0x00000010ff5a7435 */ /* 0x000fe200000001ff */
[----:B------:R-:W-:-:S05]  /*3540*/  MOV R117, R88 ;  /* 0x0000005800757202 */ /* 0x000fca0000000f00 */
[----:B------:R-:W-:-:S05]  /*3550*/  FADD.FTZ R117, R78, R117 ;  /* 0x000000754e757221 */ /* 0x000fca0000010000 */
[----:B------:R-:W-:-:S07]  /*3560*/  MOV R119, R117 ;  /* 0x0000007500777202 */ /* 0x000fce0000000f00 */
[----:B------:R-:W-:Y:S05]  /*3570*/  WARPSYNC.COLLECTIVE R86, `(.L_x_11919) ;  /* 0x0000000056087348 */ /* 0x000fea0003c00000 */
[----:B------:R0:W1:Y:S02]  /*3580*/  SHFL.BFLY P6, R88, R119, R90, R121 ;  /* 0x0c00005a77587389 */ /* 0x00006400000c0079 */
[----:B01----:R-:W-:Y:S01]  /*3590*/  ENDCOLLECTIVE ;  /* 0x000000000000791b */ /* 0x003fe20003800000 */
.L_x_11919:
[----:B------:R-:W-:Y:S01]  /*35a0*/  MOV R80, R88 ;  /* 0x0000005800507202 */ /* 0x000fe20000000f00 */
[----:B------:R-:W-:Y:S06]  /*35b0*/  BRA `(.L_x_11920) ;  /* 0xffffffec001c7947 */ /* 0x000fec000383ffff */
.L_x_11921:
        /* <DEDUP_REMOVED lines=12> */
.L_x_23290:


//--------------------- .text._ZN10layer_norm13ln_fwd_kernelINS_13Kernel_traitsIf6__halfS2_S2_fjLj3072ELj1ELj1ELj4ELj16ENS_18Kernel_traits_baseILj3072EfS2_S2_S2_fjLj128EEEEELb0ELb0ELb1ELb1EEEvNS_9FwdParamsE --------------------------
	.section	.text._ZN10layer_norm13ln_fwd_kernelINS_13Kernel_traitsIf6__halfS2_S2_fjLj3072ELj1ELj1ELj4ELj16ENS_18Kernel_traits_baseILj3072EfS2_S2_S2_fjLj128EEEEELb0ELb0ELb1ELb1EEEvNS_9FwdParamsE,"ax",@progbits
	.align	128
        .global         _ZN10layer_norm13ln_fwd_kernelINS_13Kernel_traitsIf6__halfS2_S2_fjLj3072ELj1ELj1ELj4ELj16ENS_18Kernel_traits_baseILj3072EfS2_S2_S2_fjLj128EEEEELb0ELb0ELb1ELb1EEEvNS_9FwdParamsE
        .type           _ZN10layer_norm13ln_fwd_kernelINS_13Kernel_traitsIf6__halfS2_S2_fjLj3072ELj1ELj1ELj4ELj16ENS_18Kernel_traits_baseILj3072EfS2_S2_S2_fjLj128EEEEELb0ELb0ELb1ELb1EEEvNS_9FwdParamsE,@function
        .size           _ZN10layer_norm13ln_fwd_kernelINS_13Kernel_traitsIf6__halfS2_S2_fjLj3072ELj1ELj1ELj4ELj16ENS_18Kernel_traits_baseILj3072EfS2_S2_S2_fjLj128EEEEELb0ELb0ELb1ELb1EEEvNS_9FwdParamsE,(.L_x_23291 - _ZN10layer_norm13ln_fwd_kernelINS_13Kernel_traitsIf6__halfS2_S2_fjLj3072ELj1ELj1ELj4ELj16ENS_18Kernel_traits_baseILj3072EfS2_S2_S2_fjLj128EEEEELb0ELb0ELb1ELb1EEEvNS_9FwdParamsE)
        .other          _ZN10layer_norm13ln_fwd_kernelINS_13Kernel_traitsIf6__halfS2_S2_fjLj3072ELj1ELj1ELj4ELj16ENS_18Kernel_traits_baseILj3072EfS2_S2_S2_fjLj128EEEEELb0ELb0ELb1ELb1EEEvNS_9FwdParamsE,@"STO_CUDA_ENTRY STV_DEFAULT"
_ZN10layer_norm13ln_fwd_kernelINS_13Kernel_traitsIf6__halfS2_S2_fjLj3072ELj1ELj1ELj4ELj16ENS_18Kernel_traits_baseILj3072EfS2_S2_S2_fjLj128EEEEELb0ELb0ELb1ELb1EEEvNS_9FwdParamsE:
.text._ZN10layer_norm13ln_fwd_kernelINS_13Kernel_traitsIf6__halfS2_S2_fjLj3072ELj1ELj1ELj4ELj16ENS_18Kernel_traits_baseILj3072EfS2_S2_S2_fjLj128EEEEELb0ELb0ELb1ELb1EEEvNS_9FwdParamsE:
        /* <DEDUP_REMOVED lines=56> */
.L_x_11997:
        /* <DEDUP_REMOVED lines=34> */
.L_x_11923:
[----:B-----5:R-:W-:Y:S02]  /*05a0*/  HADD2.F32 R89, -RZ, R4.H0_H0 ;  /* 0x20000004ff597230 */ /* 0x020fe40000004100 */
[----:B------:R-:W-:-:S03]  /*05b0*/  @P0 HADD2.F32 R60, -RZ, R8.H0_H0 ;  /* 0x20000008ff3c0230 */ /* 0x000fc60000004100 */
[----:B------:R-:W-:-:S04]  /*05c0*/  FMUL.FTZ R89, R89, UR8 ;  /* 0x0000000859597c20 */ /* 0x000fc80008410000 */
[----:B------:R-:W-:-:S07]  /*05d0*/  @P0 FADD.FTZ R89, R89, R60 ;  /* 0x0000003c59590221 */ /* 0x000fce0000010000 */
.L_x_11924:
[----:B------:R-:W-:Y:S05]  /*05e0*/  BSYNC B0 ;  /* 0x0000000000007941 */ /* 0x000fea0003800000 */
.L_x_11922:
[----:B------:R-:W-:Y:S04]  /*05f0*/  BSSY B0, `(.L_x_11925) ;  /* 0x000000a000007945 */ /* 0x000fe80003800000 */
[----:B------:R-:W-:Y:S05]  /*0600*/  @P3 BRA `(.L_x_11926) ;  /* 0x0000000000103947 */ /* 0x000fea0003800000 */
[----:B------:R-:W-:Y:S01]  /*0610*/  HFMA2.MMA R87, -RZ, RZ, 0, 0 ;  /* 0x00000000ff577435 */ /* 0x000fe200000001ff */
[----:B------:R-:W-:Y:S10]  /*0620*/  @!P0 BRA `(.L_x_11927) ;  /* 0x0000000000188947 */ /* 0x000ff40003800000 */
[----:B-----5:R-:W-:Y:S01]  /*0630*/  HADD2.F32 R87, -RZ, R8.H1_H1 ;  /* 0x30000008ff577230 */ /* 0x020fe20000004100 */
[----:B------:R-:W-:Y:S06]  /*0640*/  BRA `(.L_x_11927) ;  /* 0x0000000000107947 */ /* 0x000fec0003800000 */
.L_x_11926:
[----:B-----5:R-:W-:Y:S02]  /*0650*/  HADD2.F32 R87, -RZ, R4.H1_H1 ;  /* 0x30000004ff577230 */ /* 0x020fe40000004100 */
[----:B------:R-:W-:-:S03]  /*0660*/  @P0 HADD2.F32 R60, -RZ, R8.H1_H1 ;  /* 0x30000008ff3c0230 */ /* 0x000fc60000004100 */
[----:B------:R-:W-:-:S04]  /*0670*/  FMUL.FTZ R87, R87, UR8 ;  /* 0x0000000857577c20 */ /* 0x000fc80008410000 */
[----:B------:R-:W-:-:S07]  /*0680*/  @P0 FADD.FTZ R87, R87, R60 ;  /* 0x0000003c57570221 */ /* 0x000fce0000010000 */
.L_x_11927:
[----:B------:R-:W-:Y:S05]  /*0690*/  BSYNC B0 ;  /* 0x0000000000007941 */ /* 0x000fea0003800000 */
.L_x_11925:
[----:B------:R-:W-:Y:S04]  /*06a0*/  BSSY B0, `(.L_x_11928) ;  /* 0x000000a000007945 */ /* 0x000fe80003800000 */
[----:B------:R-:W-:Y:S05]  /*06b0*/  @P3 BRA `(.L_x_11929) ;  /* 0x0000000000103947 */ /* 0x000fea0003800000 */
[----:B------:R-:W-:Y:S01]  /*06c0*/  MOV R85, RZ ;  /* 0x000000ff00557202 */ /* 0x000fe20000000f00 */
[----:B------:R-:W-:Y:S06]  /*06d0*/  @!P0 BRA `(.L_x_11930) ;  /* 0x0000000000188947 */ /* 0x000fec0003800000 */
[----:B-----5:R-:W-:Y:S01]  /*06e0*/  HADD2.F32 R85, -RZ, R9.H0_H0 ;  /* 0x20000009ff557230 */ /* 0x020fe20000004100 */
[----:B------:R-:W-:Y:S06]  /*06f0*/  BRA `(.L_x_11930) ;  /* 0x0000000000107947 */ /* 0x000fec0003800000 */
.L_x_11929:
[----:B-----5:R-:W-:Y:S02]  /*0700*/  HADD2.F32 R85, -RZ, R5.H0_H0 ;  /* 0x20000005ff557230 */ /* 0x020fe40000004100 */
[----:B------:R-:W-:-:S03]  /*0710*/  @P0 HADD2.F32 R60, -RZ, R9.H0_H0 ;  /* 0x20000009ff3c0230 */ /* 0x000fc60000004100 */
[----:B------:R-:W-:-:S04]  /*0720*/  FMUL.FTZ R85, R85, UR8 ;  /* 0x0000000855557c20 */ /* 0x000fc80008410000 */
[----:B------:R-:W-:-:S07]  /*0730*/  @P0 FADD.FTZ R85, R85, R60 ;  /* 0x0000003c55550221 */ /* 0x000fce0000010000 */
.L_x_11930:
[----:B------:R-:W-:Y:S05]  /*0740*/  BSYNC B0 ;  /* 0x0000000000007941 */ /* 0x000fea0003800000 */
.L_x_11928:
[----:B------:R-:W-:Y:S04]  /*0750*/  BSSY B0, `(.L_x_11931) ;  /* 0x000000a000007945 */ /* 0x000fe80003800000 */
[----:B------:R-:W-:Y:S05]  /*0760*/  @P3 BRA `(.L_x_11932) ;  /* 0x0000000000103947 */ /* 0x000fea0003800000 */
[----:B------:R-:W-:Y:S01]  /*0770*/  HFMA2.MMA R83, -RZ, RZ, 0, 0 ;  /* 0x00000000ff537435 */ /* 0x000fe200000001ff */
[----:B------:R-:W-:Y:S10]  /*0780*/  @!P0 BRA `(.L_x_11933) ;  /* 0x0000000000188947 */ /* 0x000ff40003800000 */
[----:B-----5:R-:W-:Y:S01]  /*0790*/  HADD2.F32 R83, -RZ, R9.H1_H1 ;  /* 0x30000009ff537230 */ /* 0x020fe20000004100 */
[----:B------:R-:W-:Y:S06]  /*07a0*/  BRA `(.L_x_11933) ;  /* 0x0000000000107947 */ /* 0x000fec0003800000 */
.L_x_11932:
[----:B-----5:R-:W-:Y:S02]  /*07b0*/  HADD2.F32 R83, -RZ, R5.H1_H1 ;  /* 0x30000005ff537230 */ /* 0x020fe40000004100 */
[----:B------:R-:W-:-:S03]  /*07c0*/  @P0 HADD2.F32 R60, -RZ, R9.H1_H1 ;  /* 0x30000009ff3c0230 */ /* 0x000fc60000004100 */
[----:B------:R-:W-:-:S04]  /*07d0*/  FMUL.FTZ R83, R83, UR8 ;  /* 0x0000000853537c20 */ /* 0x000fc80008410000 */
[----:B------:R-:W-:-:S07]  /*07e0*/  @P0 FADD.FTZ R83, R83, R60 ;  /* 0x0000003c53530221 */ /* 0x000fce0000010000 */
.L_x_11933:
[----:B------:R-:W-:Y:S05]  /*07f0*/  BSYNC B0 ;  /* 0x0000000000007941 */ /* 0x000fea0003800000 */
.L_x_11931:
[----:B------:R-:W-:Y:S04]  /*0800*/  BSSY B0, `(.L_x_11934) ;  /* 0x000000a000007945 */ /* 0x000fe80003800000 */
[----:B------:R-:W-:Y:S05]  /*0810*/  @P3 BRA `(.L_x_11935) ;  /* 0x0000000000103947 */ /* 0x000fea0003800000 */
[----:B------:R-:W-:Y:S01]  /*0820*/  MOV R81, RZ ;  /* 0x000000ff00517202 */ /* 0x000fe20000000f00 */
[----:B------:R-:W-:Y:S06]  /*0830*/  @!P0 BRA `(.L_x_11936) ;  /* 0x0000000000188947 */ /* 0x000fec0003800000 */
[----:B-----5:R-:W-:Y:S01]  /*0840*/  HADD2.F32 R81, -RZ, R10.H0_H0 ;  /* 0x2000000aff517230 */ /* 0x020fe20000004100 */
[----:B------:R-:W-:Y:S06]  /*0850*/  BRA `(.L_x_11936) ;  /* 0x0000000000107947 */ /* 0x000fec0003800000 */
.L_x_11935:
[----:B-----5:R-:W-:Y:S02]  /*0860*/  HADD2.F32 R81, -RZ, R6.H0_H0 ;  /* 0x20000006ff517230 */ /* 0x020fe40000004100 */
[----:B------:R-:W-:-:S03]  /*0870*/  @P0 HADD2.F32 R60, -RZ, R10.H0_H0 ;  /* 0x2000000aff3c0230 */ /* 0x000fc60000004100 */
[----:B------:R-:W-:-:S04]  /*0880*/  FMUL.FTZ R81, R81, UR8 ;  /* 0x0000000851517c20 */ /* 0x000fc80008410000 */
[----:B------:R-:W-:-:S07]  /*0890*/  @P0 FADD.FTZ R81, R81, R60 ;  /* 0x0000003c51510221 */ /* 0x000fce0000010000 */
.L_x_11936:
[----:B------:R-:W-:Y:S05]  /*08a0*/  BSYNC B0 ;  /* 0x0000000000007941 */ /* 0x000fea0003800000 */
.L_x_11934:
[----:B------:R-:W-:Y:S04]  /*08b0*/  BSSY B0, `(.L_x_11937) ;  /* 0x000000a000007945 */ /* 0x000fe80003800000 */
[----:B------:R-:W-:Y:S05]  /*08c0*/  @P3 BRA `(.L_x_11938) ;  /* 0x0000000000103947 */ /* 0x000fea0003800000 */
[----:B------:R-:W-:Y:S01]  /*08d0*/  HFMA2.MMA R79, -RZ, RZ, 0, 0 ;  /* 0x00000000ff4f7435 */ /* 0x000fe200000001ff */
[----:B------:R-:W-:Y:S10]  /*08e0*/  @!P0 BRA `(.L_x_11939) ;  /* 0x0000000000188947 */ /* 0x000ff40003800000 */
[----:B-----5:R-:W-:Y:S01]  /*08f0*/  HADD2.F32 R79, -RZ, R10.H1_H1 ;  /* 0x3000000aff4f7230 */ /* 0x020fe20000004100 */
[----:B------:R-:W-:Y:S06]  /*0900*/  BRA `(.L_x_11939) ;  /* 0x0000000000107947 */ /* 0x000fec0003800000 */
.L_x_11938:
[----:B-----5:R-:W-:Y:S02]  /*0910*/  HADD2.F32 R79, -RZ, R6.H1_H1 ;  /* 0x30000006ff4f7230 */ /* 0x020fe40000004100 */
[----:B------:R-:W-:-:S03]  /*0920*/  @P0 HADD2.F32 R60, -RZ, R10.H1_H1 ;  /* 0x3000000aff3c0230 */ /* 0x000fc60000004100 */
[----:B------:R-:W-:-:S04]  /*0930*/  FMUL.FTZ R79, R79, UR8 ;  /* 0x000000084f4f7c20 */ /* 0x000fc80008410000 */
[----:B------:R-:W-:-:S07]  /*0940*/  @P0 FADD.FTZ R79, R79, R60 ;  /* 0x0000003c4f4f0221 */ /* 0x000fce0000010000 */
.L_x_11939:
[----:B------:R-:W-:Y:S05]  /*0950*/  BSYNC B0 ;  /* 0x0000000000007941 */ /* 0x000fea0003800000 */
.L_x_11937:
[----:B------:R-:W-:Y:S04]  /*0960*/  BSSY B0, `(.L_x_11940) ;  /* 0x000000a000007945 */ /* 0x000fe80003800000 */
[----:B------:R-:W-:Y:S05]  /*0970*/  @P3 BRA `(.L_x_11941) ;  /* 0x0000000000103947 */ /* 0x000fea0003800000 */
[----:B------:R-:W-:Y:S01]  /*0980*/  MOV R77, RZ ;  /* 0x000000ff004d7202 */ /* 0x000fe20000000f00 */
[----:B------:R-:W-:Y:S06]  /*0990*/  @!P0 BRA `(.L_x_11942) ;  /* 0x0000000000188947 */ /* 0x000fec0003800000 */
[----:B-----5:R-:W-:Y:S01]  /*09a0*/  HADD2.F32 R77, -RZ, R11.H0_H0 ;  /* 0x2000000bff4d7230 */ /* 0x020fe20000004100 */
[----:B------:R-:W-:Y:S06]  /*09b0*/  BRA `(.L_x_11942) ;  /* 0x0000000000107947 */ /* 0x000fec0003800000 */
.L_x_11941:
[----:B-----5:R-:W-:Y:S02]  /*09c0*/  HADD2.F32 R77, -RZ, R7.H0_H0 ;  /* 0x20000007ff4d7230 */ /* 0x020fe40000004100 */
[----:B------:R-:W-:-:S03]  /*09d0*/  @P0 HADD2.F32 R60, -RZ, R11.H0_H0 ;  /* 0x2000000bff3c0230 */ /* 0x000fc60000004100 */
[----:B------:R-:W-:-:S04]  /*09e0*/  FMUL.FTZ R77, R77, UR8 ;  /* 0x000000084d4d7c20 */ /* 0x000fc80008410000 */
[----:B------:R-:W-:-:S07]  /*09f0*/  @P0 FADD.FTZ R77, R77, R60 ;  /* 0x0000003c4d4d0221 */ /* 0x000fce0000010000 */
.L_x_11942:
[----:B------:R-:W-:Y:S05]  /*0a00*/  BSYNC B0 ;  /* 0x0000000000007941 */ /* 0x000fea0003800000 */
.L_x_11940:
[----:B------:R-:W-:Y:S04]  /*0a10*/  BSSY B0, `(.L_x_11943) ;  /* 0x000000a000007945 */ /* 0x000fe80003800000 */
[----:B------:R-:W-:Y:S05]  /*0a20*/  @P3 BRA `(.L_x_11944) ;  /* 0x0000000000103947 */ /* 0x000fea0003800000 */
[----:B------:R-:W-:Y:S01]  /*0a30*/  HFMA2.MMA R69, -RZ, RZ, 0, 0 ;  /* 0x00000000ff457435 */ /* 0x000fe200000001ff */
[----:B------:R-:W-:Y:S10]  /*0a40*/  @!P0 BRA `(.L_x_11945) ;  /* 0x0000000000188947 */ /* 0x000ff40003800000 */
[----:B-----5:R-:W-:Y:S01]  /*0a50*/  HADD2.F32 R69, -RZ, R11.H1_H1 ;  /* 0x3000000bff457230 */ /* 0x020fe20000004100 */
[----:B------:R-:W-:Y:S06]  /*0a60*/  BRA `(.L_x_11945) ;  /* 0x0000000000107947 */ /* 0x000fec0003800000 */
.L_x_11944:
[----:B-----5:R-:W-:Y:S02]  /*0a70*/  HADD2.F32 R69, -RZ, R7.H1_H1 ;  /* 0x30000007ff457230 */ /* 0x020fe40000004100 */
[----:B------:R-:W-:-:S03]  /*0a80*/  @P0 HADD2.F32 R60, -RZ, R11.H1_H1 ;  /* 0x3000000bff3c0230 */ /* 0x000fc60000004100 */
[----:B------:R-:W-:-:S04]  /*0a90*/  FMUL.FTZ R69, R69, UR8 ;  /* 0x0000000845457c20 */ /* 0x000fc80008410000 */
[----:B------:R-:W-:-:S07]  /*0aa0*/  @P0 FADD.FTZ R69, R69, R60 ;  /* 0x0000003c45450221 */ /* 0x000fce0000010000 */
.L_x_11945:
[----:B------:R-:W-:Y:S05]  /*0ab0*/  BSYNC B0 ;  /* 0x0000000000007941 */ /* 0x000fea0003800000 */
.L_x_11943:
        /* <DEDUP_REMOVED lines=21> */
.L_x_11947:
[----:B-----5:R-:W-:Y:S02]  /*0c10*/  HADD2.F32 R107, -RZ, R4.H0_H0 ;  /* 0x20000004ff6b7230 */ /* 0x020fe40000004100 */
[----:B0-----:R-:W-:-:S03]  /*0c20*/  @P0 HADD2.F32 R60, -RZ, R8.H0_H0 ;  /* 0x20000008ff3c0230 */ /* 0x001fc60000004100 */
[----:B------:R-:W-:-:S04]  /*0c30*/  FMUL.FTZ R107, R107, UR8 ;  /* 0x000000086b6b7c20 */ /* 0x000fc80008410000 */
[----:B------:R-:W-:-:S07]  /*0c40*/  @P0 FADD.FTZ R107, R60, R107 ;  /* 0x0000006b3c6b0221 */ /* 0x000fce0000010000 */
.L_x_11948:
[----:B------:R-:W-:Y:S05]  /*0c50*/  BSYNC B0 ;  /* 0x0000000000007941 */ /* 0x000fea0003800000 */
.L_x_11946:
[----:B------:R-:W-:Y:S04]  /*0c60*/  BSSY B0, `(.L_x_11949) ;  /* 0x000000a000007945 */ /* 0x000fe80003800000 */
[----:B------:R-:W-:Y:S05]  /*0c70*/  @P3 BRA `(.L_x_11950) ;  /* 0x0000000000103947 */ /* 0x000fea0003800000 */
[----:B------:R-:W-:Y:S01]  /*0c80*/  HFMA2.MMA R105, -RZ, RZ, 0, 0 ;  /* 0x00000000ff697435 */ /* 0x000fe200000001ff */
[----:B------:R-:W-:Y:S10]  /*0c90*/  @!P0 BRA `(.L_x_11951) ;  /* 0x0000000000188947 */ /* 0x000ff40003800000 */
[----:B-----5:R-:W-:Y:S01]  /*0ca0*/  HADD2.F32 R105, -RZ, R8.H1_H1 ;  /* 0x30000008ff697230 */ /* 0x020fe20000004100 */
[----:B------:R-:W-:Y:S06]  /*0cb0*/  BRA `(.L_x_11951) ;  /* 0x0000000000107947 */ /* 0x000fec0003800000 */
.L_x_11950:
[----:B-----5:R-:W-:Y:S02]  /*0cc0*/  HADD2.F32 R105, -RZ, R4.H1_H1 ;  /* 0x30000004ff697230 */ /* 0x020fe40000004100 */
[----:B0-----:R-:W-:-:S03]  /*0cd0*/  @P0 HADD2.F32 R60, -RZ, R8.H1_H1 ;  /* 0x30000008ff3c0230 */ /* 0x001fc60000004100 */
[----:B------:R-:W-:-:S04]  /*0ce0*/  FMUL.FTZ R105, R105, UR8 ;  /* 0x0000000869697c20 */ /* 0x000fc80008410000 */
[----:B------:R-:W-:-:S07]  /*0cf0*/  @P0 FADD.FTZ R105, R60, R105 ;  /* 0x000000693c690221 */ /* 0x000fce0000010000 */
.L_x_11951:
[----:B------:R-:W-:Y:S05]  /*0d00*/  BSYNC B0 ;  /* 0x0000000000007941 */ /* 0x000fea0003800000 */
.L_x_11949:
[----:B------:R-:W-:Y:S04]  /*0d10*/  BSSY B0, `(.L_x_11952) ;  /* 0x000000a000007945 */ /* 0x000fe80003800000 */
[----:B------:R-:W-:Y:S05]  /*0d20*/  @P3 BRA `(.L_x_11953) ;  /* 0x0000000000103947 */ /* 0x000fea0003800000 */
[----:B------:R-:W-:Y:S01]  /*0d30*/  MOV R103, RZ ;  /* 0x000000ff00677202 */ /* 0x000fe20000000f00 */
[----:B------:R-:W-:Y:S06]  /*0d40*/  @!P0 BRA `(.L_x_11954) ;  /* 0x0000000000188947 */ /* 0x000fec0003800000 */
[----:B-----5:R-:W-:Y:S01]  /*0d50*/  HADD2.F32 R103, -RZ, R9.H0_H0 ;  /* 0x20000009ff677230 */ /* 0x020fe20000004100 */
[----:B------:R-:W-:Y:S06]  /*0d60*/  BRA `(.L_x_11954) ;  /* 0x0000000000107947 */ /* 0x000fec0003800000 */
.L_x_11953:
[----:B-----5:R-:W-:Y:S02]  /*0d70*/  HADD2.F32 R103, -RZ, R5.H0_H0 ;  /* 0x20000005ff677230 */ /* 0x020fe40000004100 */
[----:B0-----:R-:W-:-:S03]  /*0d80*/  @P0 HADD2.F32 R60, -RZ, R9.H0_H0 ;  /* 0x20000009ff3c0230 */ /* 0x001fc60000004100 */
[----:B------:R-:W-:-:S04]  /*0d90*/  FMUL.FTZ R103, R103, UR8 ;  /* 0x0000000867677c20 */ /* 0x000fc80008410000 */
[----:B------:R-:W-:-:S07]  /*0da0*/  @P0 FADD.FTZ R103, R60, R103 ;  /* 0x000000673c670221 */ /* 0x000fce0000010000 */
.L_x_11954:
[----:B------:R-:W-:Y:S05]  /*0db0*/  BSYNC B0 ;  /* 0x0000000000007941 */ /* 0x000fea0003800000 */
.L_x_11952:
[----:B------:R-:W-:Y:S04]  /*0dc0*/  BSSY B0, `(.L_x_11955) ;  /* 0x000000a000007945 */ /* 0x000fe80003800000 */
[----:B------:R-:W-:Y:S05]  /*0dd0*/  @P3 BRA `(.L_x_11956) ;  /* 0x0000000000103947 */ /* 0x000fea0003800000 */
[----:B------:R-:W-:Y:S01]  /*0de0*/  HFMA2.MMA R101, -RZ, RZ, 0, 0 ;  /* 0x00000000ff657435 */ /* 0x000fe200000001ff */
[----:B------:R-:W-:Y:S10]  /*0df0*/  @!P0 BRA `(.L_x_11957) ;  /* 0x0000000000188947 */ /* 0x000ff40003800000 */
[----:B-----5:R-:W-:Y:S01]  /*0e00*/  HADD2.F32 R101, -RZ, R9.H1_H1 ;  /* 0x30000009ff657230 */ /* 0x020fe20000004100 */
[----:B------:R-:W-:Y:S06]  /*0e10*/  BRA `(.L_x_11957) ;  /* 0x0000000000107947 */ /* 0x000fec0003800000 */
.L_x_11956:
[----:B-----5:R-:W-:Y:S02]  /*0e20*/  HADD2.F32 R101, -RZ, R5.H1_H1 ;  /* 0x30000005ff657230 */ /* 0x020fe40000004100 */
[----:B0-----:R-:W-:-:S03]  /*0e30*/  @P0 HADD2.F32 R60, -RZ, R9.H1_H1 ;  /* 0x30000009ff3c0230 */ /* 0x001fc60000004100 */
[----:B------:R-:W-:-:S04]  /*0e40*/  FMUL.FTZ R101, R101, UR8 ;  /* 0x0000000865657c20 */ /* 0x000fc80008410000 */
[----:B------:R-:W-:-:S07]  /*0e50*/  @P0 FADD.FTZ R101, R60, R101 ;  /* 0x000000653c650221 */ /* 0x000fce0000010000 */
.L_x_11957:
[----:B------:R-:W-:Y:S05]  /*0e60*/  BSYNC B0 ;  /* 0x0000000000007941 */ /* 0x000fea0003800000 */
.L_x_11955:
[----:B------:R-:W-:Y:S04]  /*0e70*/  BSSY B0, `(.L_x_11958) ;  /* 0x000000a000007945 */ /* 0x000fe80003800000 */
[----:B------:R-:W-:Y:S05]  /*0e80*/  @P3 BRA `(.L_x_11959) ;  /* 0x0000000000103947 */ /* 0x000fea0003800000 */
[----:B------:R-:W-:Y:S01]  /*0e90*/  MOV R99, RZ ;  /* 0x000000ff00637202 */ /* 0x000fe20000000f00 */
[----:B------:R-:W-:Y:S06]  /*0ea0*/  @!P0 BRA `(.L_x_11960) ;  /* 0x0000000000188947 */ /* 0x000fec0003800000 */
[----:B-----5:R-:W-:Y:S01]  /*0eb0*/  HADD2.F32 R99, -RZ, R10.H0_H0 ;  /* 0x2000000aff637230 */ /* 0x020fe20000004100 */
[----:B------:R-:W-:Y:S06]  /*0ec0*/  BRA `(.L_x_11960) ;  /* 0x0000000000107947 */ /* 0x000fec0003800000 */
.L_x_11959:
[----:B-----5:R-:W-:Y:S02]  /*0ed0*/  HADD2.F32 R99, -RZ, R6.H0_H0 ;  /* 0x20000006ff637230 */ /* 0x020fe40000004100 */
[----:B0-----:R-:W-:-:S03]  /*0ee0*/  @P0 HADD2.F32 R60, -RZ, R10.H0_H0 ;  /* 0x2000000aff3c0230 */ /* 0x001fc60000004100 */
[----:B------:R-:W-:-:S04]  /*0ef0*/  FMUL.FTZ R99, R99, UR8 ;  /* 0x0000000863637c20 */ /* 0x000fc80008410000 */
[----:B------:R-:W-:-:S07]  /*0f00*/  @P0 FADD.FTZ R99, R60, R99 ;  /* 0x000000633c630221 */ /* 0x000fce0000010000 */
.L_x_11960:
[----:B------:R-:W-:Y:S05]  /*0f10*/  BSYNC B0 ;  /* 0x0000000000007941 */ /* 0x000fea0003800000 */
.L_x_11958:
[----:B------:R-:W-:Y:S04]  /*0f20*/  BSSY B0, `(.L_x_11961) ;  /* 0x000000a000007945 */ /* 0x000fe80003800000 */
[----:B------:R-:W-:Y:S05]  /*0f30*/  @P3 BRA `(.L_x_11962) ;  /* 0x0000000000103947 */ /* 0x000fea0003800000 */
[----:B------:R-:W-:Y:S01]  /*0f40*/  HFMA2.MMA R97, -RZ, RZ, 0, 0 ;  /* 0x00000000ff617435 */ /* 0x000fe200000001ff */
[----:B------:R-:W-:Y:S10]  /*0f50*/  @!P0 BRA `(.L_x_11963) ;  /* 0x0000000000188947 */ /* 0x000ff40003800000 */
[----:B-----5:R-:W-:Y:S01]  /*0f60*/  HADD2.F32 R97, -RZ, R10.H1_H1 ;  /* 0x3000000aff617230 */ /* 0x020fe20000004100 */
[----:B------:R-:W-:Y:S06]  /*0f70*/  BRA `(.L_x_11963) ;  /* 0x0000000000107947 */ /* 0x000fec0003800000 */
.L_x_11962:
[----:B-----5:R-:W-:Y:S02]  /*0f80*/  HADD2.F32 R97, -RZ, R6.H1_H1 ;  /* 0x30000006ff617230 */ /* 0x020fe40000004100 */
[----:B0-----:R-:W-:-:S03]  /*0f90*/  @P0 HADD2.F32 R60, -RZ, R10.H1_H1 ;  /* 0x3000000aff3c0230 */ /* 0x001fc60000004100 */
[----:B------:R-:W-:-:S04]  /*0fa0*/  FMUL.FTZ R97, R97, UR8 ;  /* 0x0000000861617c20 */ /* 0x000fc80008410000 */
[----:B------:R-:W-:-:S07]  /*0fb0*/  @P0 FADD.FTZ R97, R60, R97 ;  /* 0x000000613c610221 */ /* 0x000fce0000010000 */
.L_x_11963:
[----:B------:R-:W-:Y:S05]  /*0fc0*/  BSYNC B0 ;  /* 0x0000000000007941 */ /* 0x000fea0003800000 */
.L_x_11961:
[----:B------:R-:W-:Y:S04]  /*0fd0*/  BSSY B0, `(.L_x_11964) ;  /* 0x000000a000007945 */ /* 0x000fe80003800000 */
[----:B------:R-:W-:Y:S05]  /*0fe0*/  @P3 BRA `(.L_x_11965) ;  /* 0x0000000000103947 */ /* 0x000fea0003800000 */
[----:B------:R-:W-:Y:S01]  /*0ff0*/  MOV R95, RZ ;  /* 0x000000ff005f7202 */ /* 0x000fe20000000f00 */
[----:B------:R-:W-:Y:S06]  /*1000*/  @!P0 BRA `(.L_x_11966) ;  /* 0x0000000000188947 */ /* 0x000fec0003800000 */
[----:B-----5:R-:W-:Y:S01]  /*1010*/  HADD2.F32 R95, -RZ, R11.H0_H0 ;  /* 0x2000000bff5f7230 */ /* 0x020fe20000004100 */
[----:B------:R-:W-:Y:S06]  /*1020*/  BRA `(.L_x_11966) ;  /* 0x0000000000107947 */ /* 0x000fec0003800000 */
.L_x_11965:
[----:B-----5:R-:W-:Y:S02]  /*1030*/  HADD2.F32 R95, -RZ, R7.H0_H0 ;  /* 0x20000007ff5f7230 */ /* 0x020fe40000004100 */
[----:B0-----:R-:W-:-:S03]  /*1040*/  @P0 HADD2.F32 R60, -RZ, R11.H0_H0 ;  /* 0x2000000bff3c0230 */ /* 0x001fc60000004100 */
[----:B------:R-:W-:-:S04]  /*1050*/  FMUL.FTZ R95, R95, UR8 ;  /* 0x000000085f5f7c20 */ /* 0x000fc80008410000 */
[----:B------:R-:W-:-:S07]  /*1060*/  @P0 FADD.FTZ R95, R60, R95 ;  /* 0x0000005f3c5f0221 */ /* 0x000fce0000010000 */
.L_x_11966:
[----:B------:R-:W-:Y:S05]  /*1070*/  BSYNC B0 ;  /* 0x0000000000007941 */ /* 0x000fea0003800000 */
.L_x_11964:
[----:B------:R-:W-:Y:S04]  /*1080*/  BSSY B0, `(.L_x_11967) ;  /* 0x000000a000007945 */ /* 0x000fe80003800000 */
[----:B------:R-:W-:Y:S05]  /*1090*/  @P3 BRA `(.L_x_11968) ;  /* 0x0000000000103947 */ /* 0x000fea0003800000 */
[----:B0-----:R-:W-:Y:S01]  /*10a0*/  HFMA2.MMA R93, -RZ, RZ, 0, 0 ;  /* 0x00000000ff5d7435 */ /* 0x001fe200000001ff */
[----:B------:R-:W-:Y:S10]  /*10b0*/  @!P0 BRA `(.L_x_11969) ;  /* 0x0000000000188947 */ /* 0x000ff40003800000 */
[----:B-----5:R-:W-:Y:S01]  /*10c0*/  HADD2.F32 R93, -RZ, R11.H1_H1 ;  /* 0x3000000bff5d7230 */ /* 0x020fe20000004100 */
[----:B------:R-:W-:Y:S06]  /*10d0*/  BRA `(.L_x_11969) ;  /* 0x0000000000107947 */ /* 0x000fec0003800000 */
.L_x_11968:
[----:B0----5:R-:W-:Y:S02]  /*10e0*/  HADD2.F32 R93, -RZ, R7.H1_H1 ;  /* 0x30000007ff5d7230 */ /* 0x021fe40000004100 */
[----:B------:R-:W-:-:S03]  /*10f0*/  @P0 HADD2.F32 R60, -RZ, R11.H1_H1 ;  /* 0x3000000bff3c0230 */ /* 0x000fc60000004100 */
[----:B------:R-:W-:-:S04]  /*1100*/  FMUL.FTZ R93, R93, UR8 ;  /* 0x000000085d5d7c20 */ /* 0x000fc80008410000 */
[----:B------:R-:W-:-:S07]  /*1110*/  @P0 FADD.FTZ R93, R60, R93 ;  /* 0x0000005d3c5d0221 */ /* 0x000fce0000010000 */
.L_x_11969:
[----:B------:R-:W-:Y:S05]  /*1120*/  BSYNC B0 ;  /* 0x0000000000007941 */ /* 0x000fea0003800000 */
.L_x_11967:
        /* <DEDUP_REMOVED lines=20> */
.L_x_11971:
[----:B--2--5:R-:W-:Y:S02]  /*1270*/  HADD2.F32 R73, -RZ, R4.H0_H0 ;  /* 0x20000004ff497230 */ /* 0x024fe40000004100 */
[----:B------:R-:W-:-:S03]  /*1280*/  @P0 HADD2.F32 R60, -RZ, R8.H0_H0 ;  /* 0x20000008ff3c0230 */ /* 0x000fc60000004100 */
[----:B------:R-:W-:-:S04]  /*1290*/  FMUL.FTZ R73, R73, UR8 ;  /* 0x0000000849497c20 */ /* 0x000fc80008410000 */
[----:B------:R-:W-:-:S07]  /*12a0*/  @P0 FADD.FTZ R73, R60, R73 ;  /* 0x000000493c490221 */ /* 0x000fce0000010000 */
.L_x_11972:
[----:B------:R-:W-:Y:S05]  /*12b0*/  BSYNC B0 ;  /* 0x0000000000007941 */ /* 0x000fea0003800000 */
.L_x_11970:
[----:B------:R-:W-:Y:S04]  /*12c0*/  BSSY B0, `(.L_x_11973) ;  /* 0x000000a000007945 */ /* 0x000fe80003800000 */
[----:B------:R-:W-:Y:S05]  /*12d0*/  @P3 BRA `(.L_x_11974) ;  /* 0x0000000000103947 */ /* 0x000fea0003800000 */
[----:B------:R-:W-:Y:S01]  /*12e0*/  HFMA2.MMA R75, -RZ, RZ, 0, 0 ;  /* 0x00000000ff4b7435 */ /* 0x000fe200000001ff */
[----:B------:R-:W-:Y:S10]  /*12f0*/  @!P0 BRA `(.L_x_11975) ;  /* 0x0000000000188947 */ /* 0x000ff40003800000 */
[----:B-----5:R-:W-:Y:S01]  /*1300*/  HADD2.F32 R75, -RZ, R8.H1_H1 ;  /* 0x30000008ff4b7230 */ /* 0x020fe20000004100 */
[----:B------:R-:W-:Y:S06]  /*1310*/  BRA `(.L_x_11975) ;  /* 0x0000000000107947 */ /* 0x000fec0003800000 */
.L_x_11974:
[----:B-----5:R-:W-:Y:S02]  /*1320*/  HADD2.F32 R75, -RZ, R4.H1_H1 ;  /* 0x30000004ff4b7230 */ /* 0x020fe40000004100 */
[----:B------:R-:W-:-:S03]  /*1330*/  @P0 HADD2.F32 R60, -RZ, R8.H1_H1 ;  /* 0x30000008ff3c0230 */ /* 0x000fc60000004100 */
[----:B------:R-:W-:-:S04]  /*1340*/  FMUL.FTZ R75, R75, UR8 ;  /* 0x000000084b4b7c20 */ /* 0x000fc80008410000 */
[----:B------:R-:W-:-:S07]  /*1350*/  @P0 FADD.FTZ R75, R60, R75 ;  /* 0x0000004b3c4b0221 */ /* 0x000fce0000010000 */
.L_x_11975:
[----:B------:R-:W-:Y:S05]  /*1360*/  BSYNC B0 ;  /* 0x0000000000007941 */ /* 0x000fea0003800000 */
.L_x_11973:
[----:B------:R-:W-:Y:S04]  /*1370*/  BSSY B0, `(.L_x_11976) ;  /* 0x000000a000007945 */ /* 0x000fe80003800000 */
[----:B------:R-:W-:Y:S05]  /*1380*/  @P3 BRA `(.L_x_11977) ;  /* 0x0000000000103947 */ /* 0x000fea0003800000 */
[----:B------:R-:W-:Y:S01]  /*1390*/  MOV R109, RZ ;  /* 0x000000ff006d7202 */ /* 0x000fe20000000f00 */
[----:B------:R-:W-:Y:S06]  /*13a0*/  @!P0 BRA `(.L_x_11978) ;  /* 0x0000000000188947 */ /* 0x000fec0003800000 */
[----:B-----5:R-:W-:Y:S01]  /*13b0*/  HADD2.F32 R109, -RZ, R9.H0_H0 ;  /* 0x20000009ff6d7230 */ /* 0x020fe20000004100 */
[----:B------:R-:W-:Y:S06]  /*13c0*/  BRA `(.L_x_11978) ;  /* 0x0000000000107947 */ /* 0x000fec0003800000 */
.L_x_11977:
[----:B-----5:R-:W-:Y:S02]  /*13d0*/  HADD2.F32 R109, -RZ, R5.H0_H0 ;  /* 0x20000005ff6d7230 */ /* 0x020fe40000004100 */
[----:B------:R-:W-:-:S03]  /*13e0*/  @P0 HADD2.F32 R60, -RZ, R9.H0_H0 ;  /* 0x20000009ff3c0230 */ /* 0x000fc60000004100 */
[----:B------:R-:W-:-:S04]  /*13f0*/  FMUL.FTZ R109, R109, UR8 ;  /* 0x000000086d6d7c20 */ /* 0x000fc80008410000 */
[----:B------:R-:W-:-:S07]  /*1400*/  @P0 FADD.FTZ R109, R60, R109 ;  /* 0x0000006d3c6d0221 */ /* 0x000fce0000010000 */
.L_x_11978:
[----:B------:R-:W-:Y:S05]  /*1410*/  BSYNC B0 ;  /* 0x0000000000007941 */ /* 0x000fea0003800000 */
.L_x_11976:
[----:B------:R-:W-:Y:S04]  /*1420*/  BSSY B0, `(.L_x_11979) ;  /* 0x000000a000007945 */ /* 0x000fe80003800000 */
[----:B------:R-:W-:Y:S05]  /*1430*/  @P3 BRA `(.L_x_11980) ;  /* 0x0000000000103947 */ /* 0x000fea0003800000 */
[----:B------:R-:W-:Y:S01]  /*1440*/  HFMA2.MMA R111, -RZ, RZ, 0, 0 ;  /* 0x00000000ff6f7435 */ /* 0x000fe200000001ff */
[----:B------:R-:W-:Y:S10]  /*1450*/  @!P0 BRA `(.L_x_11981) ;  /* 0x0000000000188947 */ /* 0x000ff40003800000 */
[----:B-----5:R-:W-:Y:S01]  /*1460*/  HADD2.F32 R111, -RZ, R9.H1_H1 ;  /* 0x30000009ff6f7230 */ /* 0x020fe20000004100 */
[----:B------:R-:W-:Y:S06]  /*1470*/  BRA `(.L_x_11981) ;  /* 0x0000000000107947 */ /* 0x000fec0003800000 */
.L_x_11980:
[----:B-----5:R-:W-:Y:S02]  /*1480*/  HADD2.F32 R111, -RZ, R5.H1_H1 ;  /* 0x30000005ff6f7230 */ /* 0x020fe40000004100 */
[----:B------:R-:W-:-:S03]  /*1490*/  @P0 HADD2.F32 R60, -RZ, R9.H1_H1 ;  /* 0x30000009ff3c0230 */ /* 0x000fc60000004100 */
[----:B------:R-:W-:-:S04]  /*14a0*/  FMUL.FTZ R111, R111, UR8 ;  /* 0x000000086f6f7c20 */ /* 0x000fc80008410000 */
[----:B------:R-:W-:-:S07]  /*14b0*/  @P0 FADD.FTZ R111, R60, R111 ;  /* 0x0000006f3c6f0221 */ /* 0x000fce0000010000 */
.L_x_11981:
[----:B------:R-:W-:Y:S05]  /*14c0*/  BSYNC B0 ;  /* 0x0000000000007941 */ /* 0x000fea0003800000 */
.L_x_11979:
[----:B------:R-:W-:Y:S04]  /*14d0*/  BSSY B0, `(.L_x_11982) ;  /* 0x000000a000007945 */ /* 0x000fe80003800000 */
[----:B------:R-:W-:Y:S05]  /*14e0*/  @P3 BRA `(.L_x_11983) ;  /* 0x0000000000103947 */ /* 0x000fea0003800000 */
[----:B------:R-:W-:Y:S01]  /*14f0*/  MOV R113, RZ ;  /* 0x000000ff00717202 */ /* 0x000fe20000000f00 */
[----:B------:R-:W-:Y:S06]  /*1500*/  @!P0 BRA `(.L_x_11984) ;  /* 0x0000000000188947 */ /* 0x000fec0003800000 */
[----:B-----5:R-:W-:Y:S01]  /*1510*/  HADD2.F32 R113, -RZ, R10.H0_H0 ;  /* 0x2000000aff717230 */ /* 0x020fe20000004100 */
[----:B------:R-:W-:Y:S06]  /*1520*/  BRA `(.L_x_11984) ;  /* 0x0000000000107947 */ /* 0x000fec0003800000 */
.L_x_11983:
[----:B-----5:R-:W-:Y:S02]  /*1530*/  HADD2.F32 R113, -RZ, R6.H0_H0 ;  /* 0x20000006ff717230 */ /* 0x020fe40000004100 */
[----:B------:R-:W-:-:S03]  /*1540*/  @P0 HADD2.F32 R60, -RZ, R10.H0_H0 ;  /* 0x2000000aff3c0230 */ /* 0x000fc60000004100 */
[----:B------:R-:W-:-:S04]  /*1550*/  FMUL.FTZ R113, R113, UR8 ;  /* 0x0000000871717c20 */ /* 0x000fc80008410000 */
[----:B------:R-:W-:-:S07]  /*1560*/  @P0 FADD.FTZ R113, R60, R113 ;  /* 0x000000713c710221 */ /* 0x000fce0000010000 */
.L_x_11984:
[----:B------:R-:W-:Y:S05]  /*1570*/  BSYNC B0 ;  /* 0x0000000000007941 */ /* 0x000fea0003800000 */
.L_x_11982:
[----:B------:R-:W-:Y:S04]  /*1580*/  BSSY B0, `(.L_x_11985) ;  /* 0x000000a000007945 */ /* 0x000fe80003800000 */
[----:B------:R-:W-:Y:S05]  /*1590*/  @P3 BRA `(.L_x_11986) ;  /* 0x0000000000103947 */ /* 0x000fea0003800000 */
[----:B------:R-:W-:Y:S01]  /*15a0*/  HFMA2.MMA R115, -RZ, RZ, 0, 0 ;  /* 0x00000000ff737435 */ /* 0x000fe200000001ff */
[----:B------:R-:W-:Y:S10]  /*15b0*/  @!P0 BRA `(.L_x_11987) ;  /* 0x0000000000188947 */ /* 0x000ff40003800000 */
[----:B-----5:R-:W-:Y:S01]  /*15c0*/  HADD2.F32 R115, -RZ, R10.H1_H1 ;  /* 0x3000000aff737230 */ /* 0x020fe20000004100 */
[----:B------:R-:W-:Y:S06]  /*15d0*/  BRA `(.L_x_11987) ;  /* 0x0000000000107947 */ /* 0x000fec0003800000 */
.L_x_11986:
[----:B-----5:R-:W-:Y:S02]  /*15e0*/  HADD2.F32 R115, -RZ, R6.H1_H1 ;  /* 0x30000006ff737230 */ /* 0x020fe40000004100 */
[----:B------:R-:W-:-:S03]  /*15f0*/  @P0 HADD2.F32 R60, -RZ, R10.H1_H1 ;  /* 0x3000000aff3c0230 */ /* 0x000fc60000004100 */
[----:B------:R-:W-:-:S04]  /*1600*/  FMUL.FTZ R115, R115, UR8 ;  /* 0x0000000873737c20 */ /* 0x000fc80008410000 */
[----:B------:R-:W-:-:S07]  /*1610*/  @P0 FADD.FTZ R115, R60, R115 ;  /* 0x000000733c730221 */ /* 0x000fce0000010000 */
.L_x_11987:
[----:B------:R-:W-:Y:S05]  /*1620*/  BSYNC B0 ;  /* 0x0000000000007941 */ /* 0x000fea0003800000 */
.L_x_11985:
[----:B------:R-:W-:Y:S04]  /*1630*/  BSSY B0, `(.L_x_11988) ;  /* 0x000000a000007945 */ /* 0x000fe80003800000 */
[----:B------:R-:W-:Y:S05]  /*1640*/  @P3 BRA `(.L_x_11989) ;  /* 0x0000000000103947 */ /* 0x000fea0003800000 */
[----:B------:R-:W-:Y:S01]  /*1650*/  MOV R117, RZ ;  /* 0x000000ff00757202 */ /* 0x000fe20000000f00 */
[----:B------:R-:W-:Y:S06]  /*1660*/  @!P0 BRA `(.L_x_11990) ;  /* 0x0000000000188947 */ /* 0x000fec0003800000 */
[----:B-----5:R-:W-:Y:S01]  /*1670*/  HADD2.F32 R117, -RZ, R11.H0_H0 ;  /* 0x2000000bff757230 */ /* 0x020fe20000004100 */
[----:B------:R-:W-:Y:S06]  /*1680*/  BRA `(.L_x_11990) ;  /* 0x0000000000107947 */ /* 0x000fec0003800000 */
.L_x_11989:
[----:B-----5:R-:W-:Y:S02]  /*1690*/  HADD2.F32 R117, -RZ, R7.H0_H0 ;  /* 0x20000007ff757230 */ /* 0x020fe40000004100 */
[----:B------:R-:W-:-:S03]  /*16a0*/  @P0 HADD2.F32 R60, -RZ, R11.H0_H0 ;  /* 0x2000000bff3c0230 */ /* 0x000fc60000004100 */
[----:B------:R-:W-:-:S04]  /*16b0*/  FMUL.FTZ R117, R117, UR8 ;  /* 0x0000000875757c20 */ /* 0x000fc80008410000 */
[----:B------:R-:W-:-:S07]  /*16c0*/  @P0 FADD.FTZ R117, R60, R117 ;  /* 0x000000753c750221 */ /* 0x000fce0000010000 */
.L_x_11990:
[----:B------:R-:W-:Y:S05]  /*16d0*/  BSYNC B0 ;  /* 0x0000000000007941 */ /* 0x000fea0003800000 */
.L_x_11988:
[----:B------:R-:W-:Y:S04]  /*16e0*/  BSSY B0, `(.L_x_11991) ;  /* 0x000000a000007945 */ /* 0x000fe80003800000 */
[----:B------:R-:W-:Y:S05]  /*16f0*/  @P3 BRA `(.L_x_11992) ;  /* 0x0000000000103947 */ /* 0x000fea0003800000 */
[----:B------:R-:W-:Y:S01]  /*1700*/  HFMA2.MMA R119, -RZ, RZ, 0, 0 ;  /* 0x00000000ff777435 */ /* 0x000fe200000001ff */
[----:B------:R-:W-:Y:S10]  /*1710*/  @!P0 BRA `(.L_x_11993) ;  /* 0x0000000000188947 */ /* 0x000ff40003800000 */
[----:B-----5:R-:W-:Y:S01]  /*1720*/  HADD2.F32 R119, -RZ, R11.H1_H1 ;  /* 0x3000000bff777230 */ /* 0x020fe20000004100 */
[----:B------:R-:W-:Y:S06]  /*1730*/  BRA `(.L_x_11993) ;  /* 0x0000000000107947 */ /* 0x000fec0003800000 */
.L_x_11992:
[----:B-----5:R-:W-:Y:S02]  /*1740*/  HADD2.F32 R119, -RZ, R7.H1_H1 ;  /* 0x30000007ff777230 */ /* 0x020fe40000004100 */
[----:B------:R-:W-:-:S03]  /*1750*/  @P0 HADD2.F32 R60, -RZ, R11.H1_H1 ;  /* 0x3000000bff3c0230 */ /* 0x000fc60000004100 */
[----:B------:R-:W-:-:S04]  /*1760*/  FMUL.FTZ R119, R119, UR8 ;  /* 0x0000000877777c20 */ /* 0x000fc80008410000 */
[----:B------:R-:W-:-:S07]  /*1770*/  @P0 FADD.FTZ R119, R60, R119 ;  /* 0x000000773c770221 */ /* 0x000fce0000010000 */
.L_x_11993:
[----:B------:R-:W-:Y:S05]  /*1780*/  BSYNC B0 ;  /* 0x0000000000007941 */ /* 0x000fea0003800000 */
.L_x_11991:
        /* <DEDUP_REMOVED lines=102> */
.L_x_12008:
        /* <DEDUP_REMOVED lines=102> */
[----:B------:R-:W-:Y:S01]  /*2450*/  F2FP.F16.F32.PACK_AB R62, R75, R62 ;  /* 0x0000003e4b3e723e */ /* 0x000fe200000000ff */
        /* <DEDUP_REMOVED lines=34> */
[----:B------:R-:W-:Y:S01]  /*2680*/  F2FP.F16.F32.PACK_AB R73, R84, R73 ;  /* 0x000000495449723e */ /* 0x000fe200000000ff */
[C---:B0-----:R-:W-:Y:S01]  /*2690*/  IMAD.WIDE.U32 R70, R63.reuse, 0x10, R78 ;  /* 0x000000103f467825 */ /* 0x041fe200078e004e */
[----:B------:R-:W-:-:S03]  /*26a0*/  IADD3 R77, R63, 0x80, RZ ;  /* 0x000000803f4d7810 */ /* 0x000fc60007ffe0ff */
[----:B------:R-:W-:Y:S01]  /*26b0*/  FFMA.FTZ R84, R16, R81, R40 ;  /* 0x0000005110547223 */ /* 0x000fe20000010028 */
[----:B------:R-:W-:Y:S01]  /*26c0*/  IADD3 R97, R63, 0x100, RZ ;  /* 0x000001003f617810 */ /* 0x000fe20007ffe0ff */
        /* <DEDUP_REMOVED lines=17> */
[----:B------:R-:W-:Y:S01]  /*27e0*/  IMAD.WIDE.U32 R76, R77, 0x10, R78 ;  /* 0x000000104d4c7825 */ /* 0x000fe200078e004e */
[----:B------:R-:W-:-:S02]  /*27f0*/  F2FP.F16.F32.PACK_AB R60, R60, R75 ;  /* 0x0000004b3c3c723e */ /* 0x000fc400000000ff */
[----:B------:R-:W-:Y:S01]  /*2800*/  F2FP.F16.F32.PACK_AB R75, R98, R95 ;  /* 0x0000005f624b723e */ /* 0x000fe200000000ff */
[----:B------:R-:W-:Y:S01]  /*2810*/  IMAD.WIDE.U32 R78, R97, 0x10, R78 ;  /* 0x00000010614e7825 */ /* 0x000fe200078e004e */
        /* <DEDUP_REMOVED lines=9> */
.L_x_11996:
[----:B------:R-:W-:Y:S05]  /*28b0*/  BSYNC B0 ;  /* 0x0000000000007941 */ /* 0x000fea0003800000 */
.L_x_11995:
[----:B------:R-:W-:Y:S02]  /*28c0*/  IADD3 R64, R64, UR10, RZ ;  /* 0x0000000a40407c10 */ /* 0x000fe4000fffe0ff */
[----:B------:R-:W-:Y:S02]  /*28d0*/  SEL R0, RZ, 0x1, P0 ;  /* 0x00000001ff007807 */ /* 0x000fe40000000000 */
[----:B------:R-:W-:-:S13]  /*28e0*/  ISETP.GE.AND P2, PT, R64, UR11, PT ;  /* 0x0000000b40007c0c */ /* 0x000fda000bf46270 */
[----:B------:R-:W-:Y:S05]  /*28f0*/  @!P2 BRA `(.L_x_11997) ;  /* 0xffffffd800a0a947 */ /* 0x000fea000383ffff */
[----:B------:R-:W-:Y:S05]  /*2900*/  EXIT ;  /* 0x000000000000794d */ /* 0x000fea0003800000 */
.L_x_11994:
[----:B------:R-:W-:Y:S01]  /*2910*/  HFMA2.MMA R80, -RZ, RZ, 0, 5.9604644775390625e-08 ;  /* 0x00000001ff507435 */ /* 0x000fe200000001ff */
[----:B------:R-:W-:Y:S02]  /*2920*/  MOV R121, R0 ;  /* 0x0000000000797202 */ /* 0x000fe40000000f00 */
[----:B------:R-:W-:Y:S02]  /*2930*/  MOV R123, 0x1f ;  /* 0x0000001f007b7802 */ /* 0x000fe40000000f00 */
[----:B------:R-:W-:-:S07]  /*2940*/  MOV R74, 0xffffffff ;  /* 0xffffffff004a7802 */ /* 0x000fce0000000f00 */
[----:B-----5:R-:W-:Y:S05]  /*2950*/  WARPSYNC.COLLECTIVE R74, `(.L_x_11998) ;  /* 0x000000004a087348 */ /* 0x020fea0003c00000 */
[----:B------:R0:W1:Y:S02]  /*2960*/  SHFL.BFLY P2, R71, R121, R80, R123 ;  /* 0x0c00005079477389 */ /* 0x000064000004007b */
[----:B01---5:R-:W-:Y:S01]  /*2970*/  ENDCOLLECTIVE ;  /* 0x000000000000791b */ /* 0x023fe20003800000 */
.L_x_11998:
[----:B------:R-:W-:Y:S01]  /*2980*/  HFMA2.MMA R80, -RZ, RZ, 0, 1.1920928955078125e-07 ;  /* 0x00000002ff507435 */ /* 0x000fe200000001ff */
[----:B------:R-:W-:-:S05]  /*2990*/  MOV R61, R71 ;  /* 0x00000047003d7202 */ /* 0x000fca0000000f00 */
[----:B------:R-:W-:-:S05]  /*29a0*/  FADD.FTZ R61, R0, R61 ;  /* 0x0000003d003d7221 */ /* 0x000fca0000010000 */
[----:B------:R-:W-:-:S07]  /*29b0*/  MOV R121, R61 ;  /* 0x0000003d00797202 */ /* 0x000fce0000000f00 */
[----:B------:R-:W-:Y:S05]  /*29c0*/  WARPSYNC.COLLECTIVE R74, `(.L_x_11999) ;  /* 0x000000004a087348 */ /* 0x000fea0003c00000 */
[----:B------:R0:W1:Y:S02]  /*29d0*/  SHFL.BFLY P2, R71, R121, R80, R123 ;  /* 0x0c00005079477389 */ /* 0x000064000004007b */
[----:B01----:R-:W-:Y:S01]  /*29e0*/  ENDCOLLECTIVE ;  /* 0x000000000000791b */ /* 0x003fe20003800000 */
.L_x_11999:
[----:B------:R-:W-:Y:S01]  /*29f0*/  HFMA2.MMA R80, -RZ, RZ, 0, 2.384185791015625e-07 ;  /* 0x00000004ff507435 */ /* 0x000fe200000001ff */
[----:B------:R-:W-:-:S05]  /*2a00*/  MOV R60, R71 ;  /* 0x00000047003c7202 */ /* 0x000fca0000000f00 */
[----:B------:R-:W-:-:S05]  /*2a10*/  FADD.FTZ R62, R61, R60 ;  /* 0x0000003c3d3e7221 */ /* 0x000fca0000010000 */
[----:B------:R-:W-:-:S07]  /*2a20*/  MOV R121, R62 ;  /* 0x0000003e00797202 */ /* 0x000fce0000000f00 */
[----:B------:R-:W-:Y:S05]  /*2a30*/  WARPSYNC.COLLECTIVE R74, `(.L_x_12000) ;  /* 0x000000004a087348 */ /* 0x000fea0003c00000 */
[----:B------:R0:W1:Y:S02]  /*2a40*/  SHFL.BFLY P2, R71, R121, R80, R123 ;  /* 0x0c00005079477389 */ /* 0x000064000004007b */
[----:B01----:R-:W-:Y:S01]  /*2a50*/  ENDCOLLECTIVE ;  /* 0x000000000000791b */ /* 0x003fe20003800000 */
.L_x_12000:
[----:B------:R-:W-:Y:S01]  /*2a60*/  HFMA2.MMA R80, -RZ, RZ, 0, 4.76837158203125e-07 ;  /* 0x00000008ff507435 */ /* 0x000fe200000001ff */
[----:B------:R-:W-:-:S05]  /*2a70*/  MOV R63, R71 ;  /* 0x00000047003f7202 */ /* 0x000fca0000000f00 */
[----:B------:R-:W-:-:S05]  /*2a80*/  FADD.FTZ R63, R62, R63 ;  /* 0x0000003f3e3f7221 */ /* 0x000fca0000010000 */
[----:B------:R-:W-:-:S07]  /*2a90*/  MOV R121, R63 ;  /* 0x0000003f00797202 */ /* 0x000fce0000000f00 */
[----:B------:R-:W-:Y:S05]  /*2aa0*/  WARPSYNC.COLLECTIVE R74, `(.L_x_12001) ;  /* 0x000000004a087348 */ /* 0x000fea0003c00000 */
[----:B------:R0:W1:Y:S02]  /*2ab0*/  SHFL.BFLY P2, R71, R121, R80, R123 ;  /* 0x0c00005079477389 */ /* 0x000064000004007b */
[----:B01----:R-:W-:Y:S01]  /*2ac0*/  ENDCOLLECTIVE ;  /* 0x000000000000791b */ /* 0x003fe20003800000 */
.L_x_12001:
[----:B------:R-:W-:Y:S01]  /*2ad0*/  HFMA2.MMA R80, -RZ, RZ, 0, 9.5367431640625e-07 ;  /* 0x00000010ff507435 */ /* 0x000fe200000001ff */
[----:B------:R-:W-:-:S05]  /*2ae0*/  MOV R60, R71 ;  /* 0x00000047003c7202 */ /* 0x000fca0000000f00 */
[----:B------:R-:W-:-:S05]  /*2af0*/  FADD.FTZ R70, R63, R60 ;  /* 0x0000003c3f467221 */ /* 0x000fca0000010000 */
[----:B------:R-:W-:-:S07]  /*2b00*/  MOV R121, R70 ;  /* 0x0000004600797202 */ /* 0x000fce0000000f00 */
[----:B------:R-:W-:Y:S05]  /*2b10*/  WARPSYNC.COLLECTIVE R74, `(.L_x_12002) ;  /* 0x000000004a087348 */ /* 0x000fea0003c00000 */
[----:B------:R0:W1:Y:S02]  /*2b20*/  SHFL.BFLY P2, R71, R121, R80, R123 ;  /* 0x0c00005079477389 */ /* 0x000064000004007b */
[----:B01----:R-:W-:Y:S01]  /*2b30*/  ENDCOLLECTIVE ;  /* 0x000000000000791b */ /* 0x003fe20003800000 */
.L_x_12002:
        /* <DEDUP_REMOVED lines=55> */
.L_x_12003:
[----:B------:R-:W-:Y:S01]  /*2eb0*/  HFMA2.MMA R80, -RZ, RZ, 0, 1.1920928955078125e-07 ;  /* 0x00000002ff507435 */ /* 0x000fe200000001ff */
[----:B------:R-:W-:-:S05]  /*2ec0*/  MOV R61, R71 ;  /* 0x00000047003d7202 */ /* 0x000fca0000000f00 */
[----:B------:R-:W-:-:S05]  /*2ed0*/  FADD.FTZ R61, R0, R61 ;  /* 0x0000003d003d7221 */ /* 0x000fca0000010000 */
[----:B------:R-:W-:-:S07]  /*2ee0*/  MOV R121, R61 ;  /* 0x0000003d00797202 */ /* 0x000fce0000000f00 */
[----:B------:R-:W-:Y:S05]  /*2ef0*/  WARPSYNC.COLLECTIVE R74, `(.L_x_12004) ;  /* 0x000000004a087348 */ /* 0x000fea0003c00000 */
[----:B------:R0:W1:Y:S02]  /*2f00*/  SHFL.BFLY P2, R71, R121, R80, R123 ;  /* 0x0c00005079477389 */ /* 0x000064000004007b */
[----:B01----:R-:W-:Y:S01]  /*2f10*/  ENDCOLLECTIVE ;  /* 0x000000000000791b */ /* 0x003fe20003800000 */
.L_x_12004:
[----:B------:R-:W-:Y:S01]  /*2f20*/  HFMA2.MMA R80, -RZ, RZ, 0, 2.384185791015625e-07 ;  /* 0x00000004ff507435 */ /* 0x000fe200000001ff */
[----:B------:R-:W-:-:S05]  /*2f30*/  MOV R62, R71 ;  /* 0x00000047003e7202 */ /* 0x000fca0000000f00 */
[----:B------:R-:W-:-:S05]  /*2f40*/  FADD.FTZ R62, R61, R62 ;  /* 0x0000003e3d3e7221 */ /* 0x000fca0000010000 */
[----:B------:R-:W-:-:S07]  /*2f50*/  MOV R121, R62 ;  /* 0x0000003e00797202 */ /* 0x000fce0000000f00 */
[----:B------:R-:W-:Y:S05]  /*2f60*/  WARPSYNC.COLLECTIVE R74, `(.L_x_12005) ;  /* 0x000000004a087348 */ /* 0x000fea0003c00000 */
[----:B------:R0:W1:Y:S02]  /*2f70*/  SHFL.BFLY P2, R71, R121, R80, R123 ;  /* 0x0c00005079477389 */ /* 0x000064000004007b */
[----:B01----:R-:W-:Y:S01]  /*2f80*/  ENDCOLLECTIVE ;  /* 0x000000000000791b */ /* 0x003fe20003800000 */
.L_x_12005:
[----:B------:R-:W-:Y:S01]  /*2f90*/  HFMA2.MMA R80, -RZ, RZ, 0, 4.76837158203125e-07 ;  /* 0x00000008ff507435 */ /* 0x000fe200000001ff */
[----:B------:R-:W-:-:S05]  /*2fa0*/  MOV R63, R71 ;  /* 0x00000047003f7202 */ /* 0x000fca0000000f00 */
[----:B------:R-:W-:-:S05]  /*2fb0*/  FADD.FTZ R63, R62, R63 ;  /* 0x0000003f3e3f7221 */ /* 0x000fca0000010000 */
[----:B------:R-:W-:-:S07]  /*2fc0*/  MOV R121, R63 ;  /* 0x0000003f00797202 */ /* 0x000fce0000000f00 */
[----:B------:R-:W-:Y:S05]  /*2fd0*/  WARPSYNC.COLLECTIVE R74, `(.L_x_12006) ;  /* 0x000000004a087348 */ /* 0x000fea0003c00000 */
[----:B------:R0:W1:Y:S02]  /*2fe0*/  SHFL.BFLY P2, R71, R121, R80, R123 ;  /* 0x0c00005079477389 */ /* 0x000064000004007b */
[----:B01----:R-:W-:Y:S01]  /*2ff0*/  ENDCOLLECTIVE ;  /* 0x000000000000791b */ /* 0x003fe20003800000 */
.L_x_12006:
[----:B------:R-:W-:Y:S01]  /*3000*/  HFMA2.MMA R80, -RZ, RZ, 0, 9.5367431640625e-07 ;  /* 0x00000010ff507435 */ /* 0x000fe200000001ff */
[----:B------:R-:W-:-:S05]  /*3010*/  MOV R70, R71 ;  /* 0x0000004700467202 */ /* 0x000fca0000000f00 */
[----:B------:R-:W-:-:S05]  /*3020*/  FADD.FTZ R70, R63, R70 ;  /* 0x000000463f467221 */ /* 0x000fca0000010000 */
[----:B------:R-:W-:-:S07]  /*3030*/  MOV R121, R70 ;  /* 0x0000004600797202 */ /* 0x000fce0000000f00 */
[----:B------:R-:W-:Y:S05]  /*3040*/  WARPSYNC.COLLECTIVE R74, `(.L_x_12007) ;  /* 0x000000004a087348 */ /* 0x000fea0003c00000 */
[----:B------:R0:W1:Y:S02]  /*3050*/  SHFL.BFLY P2, R71, R121, R80, R123 ;  /* 0x0c00005079477389 */ /* 0x000064000004007b */
[----:B01----:R-:W-:Y:S01]  /*3060*/  ENDCOLLECTIVE ;  /* 0x000000000000791b */ /* 0x003fe20003800000 */
.L_x_12007:
[----:B------:R-:W-:Y:S05]  /*3070*/  BRA `(.L_x_12008) ;  /* 0xffffffec005c7947 */ /* 0x000fea000383ffff */
.L_x_12009:
        /* <DEDUP_REMOVED lines=16> */
.L_x_23291:


//--------------------- .text._ZN10layer_norm13ln_fwd_kernelINS_13Kernel_traitsIf6__halfS2_S2_fjLj3072ELj1ELj1ELj4ELj16ENS_18Kernel_traits_baseILj3072EfS2_S2_S2_fjLj128EEEEELb0ELb1ELb0ELb0EEEvNS_9FwdParamsE --------------------------
	.section	.text._ZN10layer_norm13ln_fwd_kernelINS_13Kernel_traitsIf6__halfS2_S2_fjLj3072ELj1ELj1ELj4ELj16ENS_18Kernel_traits_baseILj3072EfS2_S2_S2_fjLj128EEEEELb0ELb1ELb0ELb0EEEvNS_9FwdParamsE,"ax",@progbits
	.align	128
        .global         _ZN10layer_norm13ln_fwd_kernelINS_13Kernel_traitsIf6__halfS2_S2_fjLj3072ELj1ELj1ELj4ELj16ENS_18Kernel_traits_baseILj3072EfS2_S2_S2_fjLj128EEEEELb0ELb1ELb0ELb0EEEvNS_9FwdParamsE
        .type           _ZN10layer_norm13ln_fwd_kernelINS_13Kernel_traitsIf6__halfS2_S2_fjLj3072ELj1ELj1ELj4ELj16ENS_18Kernel_traits_baseILj3072EfS2_S2_S2_fjLj128EEEEELb0ELb1ELb0ELb0EEEvNS_9FwdParamsE,@function
        .size           _ZN10layer_norm13ln_fwd_kernelINS_13Kernel_traitsIf6__halfS2_S2_fjLj3072ELj1ELj1ELj4ELj16ENS_18Kernel_traits_baseILj3072EfS2_S2_S2_fjLj128EEEEELb0ELb1ELb0ELb0EEEvNS_9FwdParamsE,(.L_x_23292 - _ZN10layer_norm13ln_fwd_kernelINS_13Kernel_traitsIf6__halfS2_S2_fjLj3072ELj1ELj1ELj4ELj16ENS_18Kernel_traits_baseILj3072EfS2_S2_S2_fjLj128EEEEELb0ELb1ELb0ELb0EEEvNS_9FwdParamsE)
        .other          _ZN10layer_norm13ln_fwd_kernelINS_13Kernel_traitsIf6__halfS2_S2_fjLj3072ELj1ELj1ELj4ELj16ENS_18Kernel_traits_baseILj3072EfS2_S2_S2_fjLj128EEEEELb0ELb1ELb0ELb0EEEvNS_9FwdParamsE,@"STO_CUDA_ENTRY STV_DEFAULT"
_ZN10layer_norm13ln_fwd_kernelINS_13Kernel_traitsIf6__halfS2_S2_fjLj3072ELj1ELj1ELj4ELj16ENS_18Kernel_traits_baseILj3072EfS2_S2_S2_fjLj128EEEEELb0ELb1ELb0ELb0EEEvNS_9FwdParamsE:
.text._ZN10layer_norm13ln_fwd_kernelINS_13Kernel_traitsIf6__halfS2_S2_fjLj3072ELj1ELj1ELj4ELj16ENS_18Kernel_traits_baseILj3072EfS2_S2_S2_fjLj128EEEEELb0ELb1ELb0ELb0EEEvNS_9FwdParamsE:
        /* <DEDUP_REMOVED lines=35> */
.L_x_12011:
[----:B------:R-:W-:Y:S05]  /*0230*/  BSYNC B0 ;  /* 0x0000000000007941 */ /* 0x000fea0003800000 */
.L_x_12010:
        /* <DEDUP_REMOVED lines=23> */
.L_x_12013:
[----:B------:R-:W-:Y:S05]  /*03b0*/  BSYNC B0 ;  /* 0x0000000000007941 */ /* 0x000fea0003800000 */
.L_x_12012:
        /* <DEDUP_REMOVED lines=22> */
.L_x_12015:
[----:B------:R-:W-:Y:S05]  /*0520*/  BSYNC B0 ;  /* 0x0000000000007941 */ /* 0x000fea0003800000 */
.L_x_12014:
        /* <DEDUP_REMOVED lines=33> */
.L_x_12029:
[----:B------:R-:W-:Y:S01]  /*0740*/  PLOP3.LUT P0, PT, PT, PT, UP0, 0x80, 0x0 ;  /* 0x000000000000781c */ /* 0x000fe20003f0f008 */
[----:B------:R-:W-:Y:S01]  /*0750*/  @UP0 ULDC.64 UR6, c[0x0][0x270] ;  /* 0x00009c0000060ab9 */ /* 0x000fe20000000a00 */
[----:B------:R-:W-:Y:S02]  /*0760*/  PLOP3.LUT P1, PT, PT, PT, UP0, 0x80, 0x0 ;  /* 0x000000000000781c */ /* 0x000fe40003f2f008 */
[----:B-123--:R-:W-:-:S09]  /*0770*/  MOV R89, 0x2 ;  /* 0x0000000200597802 */ /* 0x00efd20000000f00 */
        /* <DEDUP_REMOVED lines=9> */
[----:B------:R-:W-:-:S04]  /*0810*/  LEA.HI.SX32 R6, R6, R91, 0x1d ;  /* 0x0000005b06067211 */ /* 0x000fc800078feaff */
[----:B------:R-:W-:Y:S01]  /*0820*/  MOV R113, R6 ;  /* 0x0000000600717202 */ /* 0x000fe20000000f00 */
[----:B--2---:R-:W-:Y:S01]  /*0830*/  @P0 HADD2.F32 R112, -RZ, R88.H0_H0 ;  /* 0x20000058ff700230 */ /* 0x004fe20000004100 */
[----:B------:R-:W-:Y:S06]  /*0840*/  @!P5 BRA `(.L_x_12017) ;  /* 0x0000000000e0d947 */ /* 0x000fec0003800000 */
[----:B------:R-:W1:Y:S01]  /*0850*/  LDC.64 R88, c[0x0][0x220] ;  /* 0x00008800ff587b82 */ /* 0x000e620000000a00 */
[----:B------:R-:W-:-:S04]  /*0860*/  ISETP.NE.U32.AND P0, PT, RZ, UR8, PT ;  /* 0x00000008ff007c0c */ /* 0x000fc8000bf05070 */
[----:B------:R-:W-:-:S13]  /*0870*/  ISETP.NE.AND.EX P0, PT, RZ, UR9, PT, P0 ;  /* 0x00000009ff007c0c */ /* 0x000fda000bf05300 */
[C---:B------:R-:W-:Y:S01]  /*0880*/  @P0 LEA R92, P1, R6.reuse, UR8, 0x4 ;  /* 0x00000008065c0c11 */ /* 0x040fe2000f8220ff */
[----:B-1----:R-:W-:-:S03]  /*0890*/  IMAD.WIDE.U32 R88, R6, 0x10, R88 ;  /* 0x0000001006587825 */ /* 0x002fc600078e0058 */
[----:B------:R-:W-:-:S03]  /*08a0*/  @P0 LEA.HI.X R93, R6, UR9, RZ, 0x4, P1 ;  /* 0x00000009065d0c11 */ /* 0x000fc600088f24ff */
[----:B------:R-:W2:Y:S04]  /*08b0*/  LDG.E.128 R88, desc[UR4][R88.64] ;  /* 0x0000000458587981 */ /* 0x000ea8000c1e1d00 */
[----:B------:R-:W3:Y:S01]  /*08c0*/  @P0 LDG.E.128 R84, desc[UR4][R92.64] ;  /* 0x000000045c540981 */ /* 0x000ee2000c1e1d00 */
[----:B------:R-:W-:Y:S01]  /*08d0*/  LEA R114, P1, R6, UR10, 0x4 ;  /* 0x0000000a06727c11 */ /* 0x000fe2000f8220ff */
[--C-:B--2---:R-:W-:Y:S02]  /*08e0*/  HADD2.F32 R7, -RZ, R88.reuse.H0_H0 ;  /* 0x20000058ff077230 */ /* 0x104fe40000004100 */
[----:B------:R-:W-:Y:S02]  /*08f0*/  HADD2.F32 R11, -RZ, R88.H1_H1 ;  /* 0x30000058ff0b7230 */ /* 0x000fe40000004100 */
[----:B------:R-:W-:-:S02]  /*0900*/  HADD2.F32 R95, -RZ, R89.H0_H0 ;  /* 0x20000059ff5f7230 */ /* 0x000fc40000004100 */
[-C--:B------:R-:W-:Y:S01]  /*0910*/  FMUL.FTZ R7, R7, R112.reuse ;  /* 0x0000007007077220 */ /* 0x080fe20000410000 */
[--C-:B------:R-:W-:Y:S02]  /*0920*/  HADD2.F32 R97, -RZ, R90.reuse.H0_H0 ;  /* 0x2000005aff617230 */ /* 0x100fe40000004100 */
[----:B------:R-:W-:Y:S02]  /*0930*/  HADD2.F32 R115, -RZ, R90.H1_H1 ;  /* 0x3000005aff737230 */ /* 0x000fe40000004100 */
[-C--:B------:R-:W-:Y:S01]  /*0940*/  FMUL.FTZ R90, R11, R112.reuse ;  /* 0x000000700b5a7220 */ /* 0x080fe20000410000 */
[----:B---3--:R-:W-:Y:S02]  /*0950*/  @P0 HADD2.F32 R88, -RZ, R84.H0_H0 ;  /* 0x20000054ff580230 */ /* 0x008fe40000004100 */
[----:B-----5:R-:W-:Y:S01]  /*0960*/  FMUL.FTZ R11, R28, R7 ;  /* 0x000000071c0b7220 */ /* 0x020fe20000410000 */
[----:B------:R-:W-:Y:S01]  /*0970*/  FMUL.FTZ R95, R95, R112 ;  /* 0x000000705f5f7220 */ /* 0x000fe20000410000 */
[----:B------:R-:W-:-:S02]  /*0980*/  HADD2.F32 R113, -RZ, R89.H1_H1 ;  /* 0x30000059ff717230 */ /* 0x000fc40000004100 */
[----:B------:R-:W-:Y:S01]  /*0990*/  FMUL.FTZ R89, R97, R112 ;  /* 0x0000007061597220 */ /* 0x000fe20000410000 */
[----:B------:R-:W-:Y:S01]  /*09a0*/  @P0 FADD.FTZ R11, R88, R11 ;  /* 0x0000000b580b0221 */ /* 0x000fe20000010000 */
[----:B------:R-:W-:Y:S02]  /*09b0*/  @P0 HADD2.F32 R88, -RZ, R85.H0_H0 ;  /* 0x20000055ff580230 */ /* 0x000fe40000004100 */
[----:B------:R-:W-:Y:S01]  /*09c0*/  FMUL.FTZ R97, R30, R95 ;  /* 0x0000005f1e617220 */ /* 0x000fe20000410000 */
[----:B------:R-:W-:Y:S01]  /*09d0*/  FMUL.FTZ R7, R29, R90 ;  /* 0x0000005a1d077220 */ /* 0x000fe20000410000 */
[----:B------:R-:W-:Y:S02]  /*09e0*/  @P0 HADD2.F32 R92, -RZ, R84.H1_H1 ;  /* 0x30000054ff5c0230 */ /* 0x000fe40000004100 */
[----:B------:R-:W-:Y:S01]  /*09f0*/  FMUL.FTZ R90, R115, R112 ;  /* 0x00000070735a7220 */ /* 0x000fe20000410000 */
[--C-:B------:R-:W-:Y:S02]  /*0a00*/  HADD2.F32 R117, -RZ, R91.reuse.H0_H0 ;  /* 0x2000005bff757230 */ /* 0x100fe40000004100 */
[----:B------:R-:W-:Y:S01]  /*0a10*/  @P0 FADD.FTZ R97, R88, R97 ;  /* 0x0000006158610221 */ /* 0x000fe20000010000 */
[----:B------:R-:W-:-:S02]  /*0a20*/  HADD2.F32 R93, -RZ, R91.H1_H1 ;  /* 0x3000005bff5d7230 */ /* 0x000fc40000004100 */
[----:B------:R-:W-:Y:S01]  /*0a30*/  FMUL.FTZ R96, R32, R89 ;  /* 0x0000005920607220 */ /* 0x000fe20000410000 */
[--C-:B------:R-:W-:Y:S02]  /*0a40*/  @P0 HADD2.F32 R91, -RZ, R86.reuse.H0_H0 ;  /* 0x20000056ff5b0230 */ /* 0x100fe40000004100 */
[----:B------:R-:W-:Y:S01]  /*0a50*/  FMUL.FTZ R95, R33, R90 ;  /* 0x0000005a215f7220 */ /* 0x000fe20000410000 */
[----:B------:R-:W-:Y:S02]  /*0a60*/  @P0 HADD2.F32 R88, -RZ, R86.H1_H1 ;  /* 0x30000056ff580230 */ /* 0x000fe40000004100 */
[----:B------:R-:W-:Y:S01]  /*0a70*/  @P0 FADD.FTZ R7, R92, R7 ;  /* 0x000000075c070221 */ /* 0x000fe20000010000 */
[-C--:B------:R-:W-:Y:S01]  /*0a80*/  FMUL.FTZ R94, R113, R112.reuse ;  /* 0x00000070715e7220 */ /* 0x080fe20000410000 */
[-C--:B------:R-:W-:Y:S01]  /*0a90*/  FMUL.FTZ R117, R117, R112.reuse ;  /* 0x0000007075757220 */ /* 0x080fe20000410000 */
[----:B------:R-:W-:Y:S01]  /*0aa0*/  FMUL.FTZ R92, R93, R112 ;  /* 0x000000705d5c7220 */ /* 0x000fe20000410000 */
[----:B------:R-:W-:Y:S01]  /*0ab0*/  @P0 FADD.FTZ R96, R91, R96 ;  /* 0x000000605b600221 */ /* 0x000fe20000010000 */
[----:B------:R-:W-:Y:S01]  /*0ac0*/  @P0 FADD.FTZ R95, R88, R95 ;  /* 0x0000005f585f0221 */ /* 0x000fe20000010000 */
[----:B------:R-:W-:-:S02]  /*0ad0*/  @P0 HADD2.F32 R89, -RZ, R85.H1_H1 ;  /* 0x30000055ff590230 */ /* 0x000fc40000004100 */
[----:B------:R-:W-:Y:S01]  /*0ae0*/  FMUL.FTZ R94, R31, R94 ;  /* 0x0000005e1f5e7220 */ /* 0x000fe20000410000 */
[--C-:B------:R-:W-:Y:S02]  /*0af0*/  @P0 HADD2.F32 R88, -RZ, R87.reuse.H0_H0 ;  /* 0x20000057ff580230 */ /* 0x100fe40000004100 */
[----:B------:R-:W-:Y:S01]  /*0b00*/  FMUL.FTZ R93, R34, R117 ;  /* 0x00000075225d7220 */ /* 0x000fe20000410000 */
[----:B------:R-:W-:Y:S02]  /*0b10*/  @P0 HADD2.F32 R91, -RZ, R87.H1_H1 ;  /* 0x30000057ff5b0230 */ /* 0x000fe40000004100 */
[----:B------:R-:W-:Y:S01]  /*0b20*/  FMUL.FTZ R92, R35, R92 ;  /* 0x0000005c235c7220 */ /* 0x000fe20000410000 */
[----:B------:R-:W-:Y:S01]  /*0b30*/  @P0 FADD.FTZ R94, R89, R94 ;  /* 0x0000005e595e0221 */ /* 0x000fe20000010000 */
[----:B------:R-:W-:Y:S01]  /*0b40*/  @P0 FADD.FTZ R93, R88, R93 ;  /* 0x0000005d585d0221 */ /* 0x000fe20000010000 */
[----:B------:R-:W-:Y:S01]  /*0b50*/  LEA.HI.X R115, R6, UR11, RZ, 0x4, P1 ;  /* 0x0000000b06737c11 */ /* 0x000fe200088f24ff */
[----:B------:R-:W-:Y:S01]  /*0b60*/  @P0 FADD.FTZ R92, R91, R92 ;  /* 0x0000005c5b5c0221 */ /* 0x000fe20000010000 */
[----:B------:R-:W-:-:S02]  /*0b70*/  F2FP.F16.F32.PACK_AB R90, R95, R96 ;  /* 0x000000605f5a723e */ /* 0x000fc400000000ff */
[----:B------:R-:W-:Y:S02]  /*0b80*/  F2FP.F16.F32.PACK_AB R89, R94, R97 ;  /* 0x000000615e59723e */ /* 0x000fe400000000ff */
[----:B------:R-:W-:Y:S02]  /*0b90*/  F2FP.F16.F32.PACK_AB R88, R7, R11 ;  /* 0x0000000b0758723e */ /* 0x000fe400000000ff */
[----:B------:R-:W-:Y:S02]  /*0ba0*/  F2FP.F16.F32.PACK_AB R91, R92, R93 ;  /* 0x0000005d5c5b723e */ /* 0x000fe400000000ff */
[----:B------:R-:W-:-:S03]  /*0bb0*/  IADD3 R113, R6, 0x80, RZ ;  /* 0x0000008006717810 */ /* 0x000fc60007ffe0ff */
[----:B------:R1:W-:Y:S04]  /*0bc0*/  STG.E.128 desc[UR4][R114.64], R88 ;  /* 0x0000005872007986 */ /* 0x0003e8000c101d04 */
.L_x_12017:
[----:B------:R-:W-:Y:S05]  /*0bd0*/  BSYNC B0 ;  /* 0x0000000000007941 */ /* 0x000fea0003800000 */
.L_x_12016:
[----:B------:R-:W-:Y:S04]  /*0be0*/  BSSY B0, `(.L_x_12018) ;  /* 0x000003a000007945 */ /* 0x000fe80003800000 */
[----:B------:R-:W-:Y:S05]  /*0bf0*/  @!P4 BRA `(.L_x_12019) ;  /* 0x0000000000e0c947 */ /* 0x000fea0003800000 */
[----:B-1----:R-:W1:Y:S01]  /*0c00*/  LDC.64 R88, c[0x0][0x220] ;  /* 0x00008800ff587b82 */ /* 0x002e620000000a00 */
        /* <DEDUP_REMOVED lines=12> */
[----:B------:R-:W-:Y:S02]  /*0cd0*/  HADD2.F32 R101, -RZ, R89.H1_H1 ;  /* 0x30000059ff657230 */ /* 0x000fe40000004100 */
[-C--:B------:R-:W-:Y:S01]  /*0ce0*/  FMUL.FTZ R10, R115, R112.reuse ;  /* 0x00000070730a7220 */ /* 0x080fe20000410000 */
[----:B---3--:R-:W-:Y:S02]  /*0cf0*/  @P0 HADD2.F32 R89, -RZ, R84.H0_H0 ;  /* 0x20000054ff590230 */ /* 0x008fe40000004100 */
[----:B-----5:R-:W-:Y:S01]  /*0d00*/  FMUL.FTZ R8, R52, R99 ;  /* 0x0000006334087220 */ /* 0x020fe20000410000 */
[----:B------:R-:W-:Y:S01]  /*0d10*/  FMUL.FTZ R117, R117, R112 ;  /* 0x0000007075757220 */ /* 0x000fe20000410000 */
[--C-:B------:R-:W-:Y:S02]  /*0d20*/  HADD2.F32 R119, -RZ, R90.reuse.H0_H0 ;  /* 0x2000005aff777230 */ /* 0x100fe40000004100 */
[----:B------:R-:W-:Y:S01]  /*0d30*/  FMUL.FTZ R9, R53, R10 ;  /* 0x0000000a35097220 */ /* 0x000fe20000410000 */
[----:B------:R-:W-:-:S02]  /*0d40*/  HADD2.F32 R121, -RZ, R90.H1_H1 ;  /* 0x3000005aff797230 */ /* 0x000fc40000004100 */
[----:B------:R-:W-:Y:S01]  /*0d50*/  @P0 FADD.FTZ R8, R89, R8 ;  /* 0x0000000859080221 */ /* 0x000fe20000010000 */
[----:B------:R-:W-:Y:S02]  /*0d60*/  @P0 HADD2.F32 R88, -RZ, R84.H1_H1 ;  /* 0x30000054ff580230 */ /* 0x000fe40000004100 */
[----:B------:R-:W-:Y:S01]  /*0d70*/  FMUL.FTZ R10, R54, R117 ;  /* 0x00000075360a7220 */ /* 0x000fe20000410000 */
[----:B------:R-:W-:Y:S02]  /*0d80*/  @P0 HADD2.F32 R89, -RZ, R85.H0_H0 ;  /* 0x20000055ff590230 */ /* 0x000fe40000004100 */
[-C--:B------:R-:W-:Y:S01]  /*0d90*/  FMUL.FTZ R119, R119, R112.reuse ;  /* 0x0000007077777220 */ /* 0x080fe20000410000 */
[--C-:B------:R-:W-:Y:S02]  /*0da0*/  HADD2.F32 R123, -RZ, R91.reuse.H0_H0 ;  /* 0x2000005bff7b7230 */ /* 0x100fe40000004100 */
[----:B------:R-:W-:Y:S01]  /*0db0*/  FMUL.FTZ R100, R121, R112 ;  /* 0x0000007079647220 */ /* 0x000fe20000410000 */
[----:B------:R-:W-:-:S02]  /*0dc0*/  HADD2.F32 R91, -RZ, R91.H1_H1 ;  /* 0x3000005bff5b7230 */ /* 0x000fc40000004100 */
[----:B------:R-:W-:Y:S01]  /*0dd0*/  @P0 FADD.FTZ R9, R88, R9 ;  /* 0x0000000958090221 */ /* 0x000fe20000010000 */
[----:B------:R-:W-:Y:S01]  /*0de0*/  @P0 FADD.FTZ R10, R89, R10 ;  /* 0x0000000a590a0221 */ /* 0x000fe20000010000 */
[--C-:B------:R-:W-:Y:S02]  /*0df0*/  @P0 HADD2.F32 R88, -RZ, R86.reuse.H0_H0 ;  /* 0x20000056ff580230 */ /* 0x100fe40000004100 */
[----:B------:R-:W-:Y:S01]  /*0e00*/  FMUL.FTZ R99, R56, R119 ;  /* 0x0000007738637220 */ /* 0x000fe20000410000 */
[----:B------:R-:W-:Y:S02]  /*0e10*/  @P0 HADD2.F32 R89, -RZ, R86.H1_H1 ;  /* 0x30000056ff590230 */ /* 0x000fe40000004100 */
[----:B------:R-:W-:Y:S01]  /*0e20*/  FMUL.FTZ R100, R57, R100 ;  /* 0x0000006439647220 */ /* 0x000fe20000410000 */
        /* <DEDUP_REMOVED lines=21> */
.L_x_12019:
[----:B------:R-:W-:Y:S05]  /*0f80*/  BSYNC B0 ;  /* 0x0000000000007941 */ /* 0x000fea0003800000 */
.L_x_12018:
[----:B------:R-:W-:Y:S04]  /*0f90*/  BSSY B0, `(.L_x_12020) ;  /* 0x0000039000007945 */ /* 0x000fe80003800000 */
[----:B------:R-:W-:Y:S05]  /*0fa0*/  @!P3 BRA `(.L_x_12021) ;  /* 0x0000000000dcb947 */ /* 0x000fea0003800000 */
[----:B-12---:R-:W1:Y:S01]  /*0fb0*/  LDC.64 R88, c[0x0][0x220] ;  /* 0x00008800ff587b82 */ /* 0x006e620000000a00 */
[----:B------:R-:W-:-:S04]  /*0fc0*/  ISETP.NE.U32.AND P0, PT, RZ, UR8, PT ;  /* 0x00000008ff007c0c */ /* 0x000fc8000bf05070 */
[----:B------:R-:W-:Y:S01]  /*0fd0*/  ISETP.NE.AND.EX P0, PT, RZ, UR9, PT, P0 ;  /* 0x00000009ff007c0c */ /* 0x000fe2000bf05300 */
[----:B-1----:R-:W-:-:S12]  /*0fe0*/  IMAD.WIDE.U32 R88, R113, 0x10, R88 ;  /* 0x0000001071587825 */ /* 0x002fd800078e0058 */
[C---:B------:R-:W-:Y:S01]  /*0ff0*/  @P0 LEA R104, P1, R113.reuse, UR8, 0x4 ;  /* 0x0000000871680c11 */ /* 0x040fe2000f8220ff */
[----:B------:R-:W2:Y:S03]  /*1000*/  LDG.E.128 R88, desc[UR4][R88.64] ;  /* 0x0000000458587981 */ /* 0x000ea6000c1e1d00 */
[----:B------:R-:W-:-:S05]  /*1010*/  @P0 LEA.HI.X R105, R113, UR9, RZ, 0x4, P1 ;  /* 0x0000000971690c11 */ /* 0x000fca00088f24ff */
[----:B------:R1:W3:Y:S01]  /*1020*/  @P0 LDG.E.128 R84, desc[UR4][R104.64] ;  /* 0x0000000468540981 */ /* 0x0002e2000c1e1d00 */
[--C-:B--2---:R-:W-:Y:S02]  /*1030*/  HADD2.F32 R107, -RZ, R88.reuse.H1_H1 ;  /* 0x30000058ff6b7230 */ /* 0x104fe40000004100 */
[----:B------:R-:W-:Y:S02]  /*1040*/  HADD2.F32 R103, -RZ, R88.H0_H0 ;  /* 0x20000058ff677230 */ /* 0x000fe40000004100 */
[----:B------:R-:W-:Y:S02]  /*1050*/  HADD2.F32 R109, -RZ, R89.H0_H0 ;  /* 0x20000059ff6d7230 */ /* 0x000fe40000004100 */
[-C--:B------:R-:W-:Y:S01]  /*1060*/  FMUL.FTZ R88, R107, R112.reuse ;  /* 0x000000706b587220 */ /* 0x080fe20000410000 */
[----:B------:R-:W-:Y:S02]  /*1070*/  HADD2.F32 R119, -RZ, R90.H1_H1 ;  /* 0x3000005aff777230 */ /* 0x000fe40000004100 */
[----:B------:R-:W-:Y:S01]  /*1080*/  FMUL.FTZ R103, R103, R112 ;  /* 0x0000007067677220 */ /* 0x000fe20000410000 */
[----:B------:R-:W-:-:S02]  /*1090*/  HADD2.F32 R121, -RZ, R91.H0_H0 ;  /* 0x2000005bff797230 */ /* 0x000fc40000004100 */
[-C--:B------:R-:W-:Y:S01]  /*10a0*/  FMUL.FTZ R109, R109, R112.reuse ;  /* 0x000000706d6d7220 */ /* 0x080fe20000410000 */
[----:B------:R-:W-:Y:S02]  /*10b0*/  HADD2.F32 R91, -RZ, R91.H1_H1 ;  /* 0x3000005bff5b7230 */ /* 0x000fe40000004100 */
[----:B------:R-:W-:Y:S01]  /*10c0*/  FMUL.FTZ R108, R119, R112 ;  /* 0x00000070776c7220 */ /* 0x000fe20000410000 */
[----:B------:R-:W-:Y:S02]  /*10d0*/  HADD2.F32 R115, -RZ, R89.H1_H1 ;  /* 0x30000059ff737230 */ /* 0x000fe40000004100 */
[----:B-1---5:R-:W-:Y:S01]  /*10e0*/  FMUL.FTZ R104, R77, R88 ;  /* 0x000000584d687220 */ /* 0x022fe20000410000 */
[----:B------:R-:W-:Y:S02]  /*10f0*/  HADD2.F32 R117, -RZ, R90.H0_H0 ;  /* 0x2000005aff757230 */ /* 0x000fe40000004100 */
[----:B------:R-:W-:Y:S01]  /*1100*/  FMUL.FTZ R110, R91, R112 ;  /* 0x000000705b6e7220 */ /* 0x000fe20000410000 */
[----:B---3--:R-:W-:-:S02]  /*1110*/  @P0 HADD2.F32 R90, -RZ, R84.H0_H0 ;  /* 0x20000054ff5a0230 */ /* 0x008fc40000004100 */
[----:B------:R-:W-:Y:S01]  /*1120*/  FMUL.FTZ R103, R76, R103 ;  /* 0x000000674c677220 */ /* 0x000fe20000410000 */
[----:B------:R-:W-:Y:S02]  /*1130*/  @P0 HADD2.F32 R89, -RZ, R84.H1_H1 ;  /* 0x30000054ff590230 */ /* 0x000fe40000004100 */
[----:B------:R-:W-:Y:S01]  /*1140*/  FMUL.FTZ R105, R78, R109 ;  /* 0x0000006d4e697220 */ /* 0x000fe20000410000 */
[----:B------:R-:W-:Y:S02]  /*1150*/  @P0 HADD2.F32 R88, -RZ, R85.H0_H0 ;  /* 0x20000055ff580230 */ /* 0x000fe40000004100 */
[----:B------:R-:W-:Y:S01]  /*1160*/  FMUL.FTZ R108, R81, R108 ;  /* 0x0000006c516c7220 */ /* 0x000fe20000410000 */
[--C-:B------:R-:W-:Y:S02]  /*1170*/  @P0 HADD2.F32 R91, -RZ, R86.reuse.H1_H1 ;  /* 0x30000056ff5b0230 */ /* 0x100fe40000004100 */
[-C--:B------:R-:W-:Y:S01]  /*1180*/  FMUL.FTZ R106, R115, R112.reuse ;  /* 0x00000070736a7220 */ /* 0x080fe20000410000 */
[-C--:B------:R-:W-:Y:S01]  /*1190*/  FMUL.FTZ R117, R117, R112.reuse ;  /* 0x0000007075757220 */ /* 0x080fe20000410000 */
[----:B------:R-:W-:Y:S01]  /*11a0*/  FMUL.FTZ R121, R121, R112 ;  /* 0x0000007079797220 */ /* 0x000fe20000410000 */
[----:B------:R-:W-:Y:S01]  /*11b0*/  @P0 FADD.FTZ R103, R90, R103 ;  /* 0x000000675a670221 */ /* 0x000fe20000010000 */
[----:B------:R-:W-:Y:S01]  /*11c0*/  @P0 FADD.FTZ R104, R89, R104 ;  /* 0x0000006859680221 */ /* 0x000fe20000010000 */
[----:B------:R-:W-:Y:S01]  /*11d0*/  @P0 FADD.FTZ R105, R88, R105 ;  /* 0x0000006958690221 */ /* 0x000fe20000010000 */
[----:B------:R-:W-:Y:S01]  /*11e0*/  @P0 FADD.FTZ R108, R91, R108 ;  /* 0x0000006c5b6c0221 */ /* 0x000fe20000010000 */
[----:B------:R-:W-:-:S02]  /*11f0*/  @P0 HADD2.F32 R90, -RZ, R86.H0_H0 ;  /* 0x20000056ff5a0230 */ /* 0x000fc40000004100 */
[----:B------:R-:W-:Y:S01]  /*1200*/  FMUL.FTZ R107, R80, R117 ;  /* 0x00000075506b7220 */ /* 0x000fe20000410000 */
[----:B------:R-:W-:Y:S02]  /*1210*/  @P0 HADD2.F32 R89, -RZ, R85.H1_H1 ;  /* 0x30000055ff590230 */ /* 0x000fe40000004100 */
[----:B------:R-:W-:Y:S01]  /*1220*/  FMUL.FTZ R106, R79, R106 ;  /* 0x0000006a4f6a7220 */ /* 0x000fe20000410000 */
[--C-:B------:R-:W-:Y:S02]  /*1230*/  @P0 HADD2.F32 R88, -RZ, R87.reuse.H0_H0 ;  /* 0x20000057ff580230 */ /* 0x100fe40000004100 */
[----:B------:R-:W-:Y:S01]  /*1240*/  FMUL.FTZ R109, R82, R121 ;  /* 0x00000079526d7220 */ /* 0x000fe20000410000 */
[----:B------:R-:W-:Y:S02]  /*1250*/  @P0 HADD2.F32 R91, -RZ, R87.H1_H1 ;  /* 0x30000057ff5b0230 */ /* 0x000fe40000004100 */
[----:B------:R-:W-:Y:S01]  /*1260*/  FMUL.FTZ R110, R83, R110 ;  /* 0x0000006e536e7220 */ /* 0x000fe20000410000 */
[----:B------:R-:W-:Y:S01]  /*1270*/  @P0 FADD.FTZ R107, R90, R107 ;  /* 0x0000006b5a6b0221 */ /* 0x000fe20000010000 */
[----:B------:R-:W-:Y:S01]  /*1280*/  @P0 FADD.FTZ R106, R89, R106 ;  /* 0x0000006a596a0221 */ /* 0x000fe20000010000 */
[----:B------:R-:W-:Y:S01]  /*1290*/  @P0 FADD.FTZ R109, R88, R109 ;  /* 0x0000006d586d0221 */ /* 0x000fe20000010000 */
[----:B------:R-:W-:Y:S01]  /*12a0*/  @P0 FADD.FTZ R110, R91, R110 ;  /* 0x0000006e5b6e0221 */ /* 0x000fe20000010000 */
[----:B------:R-:W-:-:S02]  /*12b0*/  LEA R112, P1, R113, UR10, 0x4 ;  /* 0x0000000a71707c11 */ /* 0x000fc4000f8220ff */
[----:B------:R-:W-:Y:S02]  /*12c0*/  F2FP.F16.F32.PACK_AB R90, R108, R107 ;  /* 0x0000006b6c5a723e */ /* 0x000fe400000000ff */
[----:B------:R-:W-:Y:S02]  /*12d0*/  LEA.HI.X R113, R113, UR11, RZ, 0x4, P1 ;  /* 0x0000000b71717c11 */ /* 0x000fe400088f24ff */
[----:B------:R-:W-:Y:S02]  /*12e0*/  F2FP.F16.F32.PACK_AB R89, R106, R105 ;  /* 0x000000696a59723e */ /* 0x000fe400000000ff */
[----:B------:R-:W-:Y:S02]  /*12f0*/  F2FP.F16.F32.PACK_AB R88, R104, R103 ;  /* 0x000000676858723e */ /* 0x000fe400000000ff */
[----:B------:R-:W-:-:S05]  /*1300*/  F2FP.F16.F32.PACK_AB R91, R110, R109 ;  /* 0x0000006d6e5b723e */ /* 0x000fca00000000ff */
[----:B------:R3:W-:Y:S02]  /*1310*/  STG.E.128 desc[UR4][R112.64], R88 ;  /* 0x0000005870007986 */ /* 0x0007e4000c101d04 */
.L_x_12021:
[----:B------:R-:W-:Y:S05]  /*1320*/  BSYNC B0 ;  /* 0x0000000000007941 */ /* 0x000fea0003800000 */
.L_x_12020:
[----:B-123--:R-:W-:Y:S01]  /*1330*/  FADD.FTZ R88, RZ, R11 ;  /* 0x0000000bff587221 */ /* 0x00efe20000010000 */
        /* <DEDUP_REMOVED lines=31> */
[----:B------:R-:W-:-:S03]  /*1530*/  P2R R88, PR, RZ, 0x40 ;  /* 0x00000040ff587803 */ /* 0x000fc60000000000 */
        /* <DEDUP_REMOVED lines=71> */
.L_x_12040:
        /* <DEDUP_REMOVED lines=8> */
[----:B0-----:R-:W-:Y:S02]  /*1a30*/  LOP3.LUT R113, R5, 0x1f, RZ, 0xc0, !PT ;  /* 0x0000001f05717812 */ /* 0x001fe400078ec0ff */
[----:B------:R-:W-:-:S05]  /*1a40*/  @!P0 LEA R111, R111, R112, 0x3 ;  /* 0x000000706f6f8211 */ /* 0x000fca00078e18ff */
[----:B------:R0:W-:Y:S01]  /*1a50*/  @!P0 STS.64 [R111], R88 ;  /* 0x000000586f008388 */ /* 0x0001e20000000a00 */
[----:B------:R-:W-:-:S13]  /*1a60*/  ISETP.GT.U32.AND P0, PT, R113, 0x3, PT ;  /* 0x000000037100780c */ /* 0x000fda0003f04070 */
[----:B0-----:R-:W0:Y:S01]  /*1a70*/  @!P0 S2R R89, SR_CgaCtaId ;  /* 0x0000000000598919 */ /* 0x001e220000008800 */
        /* <DEDUP_REMOVED lines=8> */
[----:B------:R-:W1:Y:S01]  /*1b00*/  SHFL.DOWN PT, R112, R113, 0x2, 0x1f ;  /* 0x08401f0071707f89 */ /* 0x000e6200000e0000 */
[----:B0-----:R-:W-:Y:S02]  /*1b10*/  @!P0 LEA R111, R89, R88, 0x18 ;  /* 0x00000058596f8211 */ /* 0x001fe400078ec0ff */
[----:B------:R-:W-:Y:S02]  /*1b20*/  CS2R R88, SRZ ;  /* 0x0000000000587805 */ /* 0x000fe4000001ff00 */
[----:B------:R-:W-:Y:S02]  /*1b30*/  @!P0 LEA R114, R90, R111, 0x3 ;  /* 0x0000006f5a728211 */ /* 0x000fe400078e18ff */
[----:B-1----:R-:W-:-:S03]  /*1b40*/  IADD3 R90, R112, R113, RZ ;  /* 0x00000071705a7210 */ /* 0x002fc60007ffe0ff */
[----:B------:R-:W0:Y:S01]  /*1b50*/  @!P0 LDS.64 R88, [R114] ;  /* 0x0000000072588984 */ /* 0x000e220000000a00 */
[----:B------:R-:W-:Y:S02]  /*1b60*/  I2FP.F32.S32 R118, R112 ;  /* 0x0000007000767245 */ /* 0x000fe40000201400 */
[----:B------:R-:W-:Y:S01]  /*1b70*/  I2FP.F32.S32 R111, R90 ;  /* 0x0000005a006f7245 */ /* 0x000fe20000201400 */
[----:B------:R-:W-:Y:S01]  /*1b80*/  SHFL.DOWN PT, R113, R90, 0x1, 0x1f ;  /* 0x08201f005a717f89 */ /* 0x000fe200000e0000 */
[----:B------:R-:W-:Y:S02]  /*1b90*/  LOP3.LUT P0, RZ, R91, 0x1f, R5, 0xf8, !PT ;  /* 0x0000001f5bff7812 */ /* 0x000fe4000780f805 */
[----:B------:R-:W1:Y:S01]  /*1ba0*/  MUFU.RCP R112, R111 ;  /* 0x0000006f00707308 */ /* 0x000e620000001000 */
[----:B0-----:R-:W0:Y:S04]  /*1bb0*/  SHFL.DOWN PT, R115, R88, 0x2, 0x1f ;  /* 0x08401f0058737f89 */ /* 0x001e2800000e0000 */
[----:B------:R-:W2:Y:S01]  /*1bc0*/  SHFL.DOWN PT, R116, R89, 0x2, 0x1f ;  /* 0x08401f0059747f89 */ /* 0x000ea200000e0000 */
[C---:B0-----:R-:W-:Y:S01]  /*1bd0*/  FMUL.FTZ R114, R115.reuse, R118 ;  /* 0x0000007673727220 */ /* 0x041fe20000410000 */
[----:B------:R-:W-:-:S03]  /*1be0*/  FADD.FTZ R115, -R115, R88 ;  /* 0x0000005873737221 */ /* 0x000fc60000010100 */
[----:B------:R-:W-:Y:S01]  /*1bf0*/  FFMA.FTZ R119, R117, R88, R114 ;  /* 0x0000005875777223 */ /* 0x000fe20000010072 */
[----:B------:R-:W-:Y:S01]  /*1c00*/  FMUL.FTZ R115, R115, R115 ;  /* 0x0000007373737220 */ /* 0x000fe20000410000 */
[----:B--2---:R-:W-:Y:S01]  /*1c10*/  FADD.FTZ R89, R116, R89 ;  /* 0x0000005974597221 */ /* 0x004fe20000010000 */
[----:B------:R-:W-:Y:S01]  /*1c20*/  IADD3 R114, R90, R113, RZ ;  /* 0x000000715a727210 */ /* 0x000fe20007ffe0ff */
[----:B-1----:R-:W-:Y:S01]  /*1c30*/  FMUL.FTZ R88, R112, R119 ;  /* 0x0000007770587220 */ /* 0x002fe20000410000 */
[----:B------:R-:W-:Y:S01]  /*1c40*/  FMUL.FTZ R115, R115, R117 ;  /* 0x0000007573737220 */ /* 0x000fe20000410000 */
[----:B------:R-:W-:Y:S01]  /*1c50*/  I2FP.F32.S32 R113, R113 ;  /* 0x0000007100717245 */ /* 0x000fe20000201400 */
[----:B------:R-:W0:Y:S01]  /*1c60*/  LDC R116, c[0x0][0x2d8] ;  /* 0x0000b600ff747b82 */ /* 0x000e220000000800 */
[----:B------:R-:W-:Y:S01]  /*1c70*/  I2FP.F32.S32 R114, R114 ;  /* 0x0000007200727245 */ /* 0x000fe20000201400 */
[----:B------:R-:W1:Y:S01]  /*1c80*/  SHFL.DOWN PT, R117, R88, 0x1, 0x1f ;  /* 0x08201f0058757f89 */ /* 0x000e6200000e0000 */
[----:B------:R-:W-:-:S04]  /*1c90*/  FMUL.FTZ R115, R115, R118 ;  /* 0x0000007673737220 */ /* 0x000fc80000410000 */
[----:B------:R-:W-:Y:S01]  /*1ca0*/  FFMA.FTZ R89, R112, R115, R89 ;  /* 0x0000007370597223 */ /* 0x000fe20000010059 */
[----:B------:R-:W2:Y:S04]  /*1cb0*/  MUFU.RCP R114, R114 ;  /* 0x0000007200727308 */ /* 0x000ea80000001000 */
[----:B------:R-:W3:Y:S01]  /*1cc0*/  SHFL.DOWN PT, R112, R89, 0x1, 0x1f ;  /* 0x08201f0059707f89 */ /* 0x000ee200000e0000 */
[----:B-1----:R-:W-:Y:S01]  /*1cd0*/  FMUL.FTZ R90, R117, R113 ;  /* 0x00000071755a7220 */ /* 0x002fe20000410000 */
[----:B------:R-:W-:-:S03]  /*1ce0*/  FADD.FTZ R117, R88, -R117 ;  /* 0x8000007558757221 */ /* 0x000fc60000010000 */
[----:B------:R-:W-:Y:S01]  /*1cf0*/  FFMA.FTZ R115, R111, R88, R90 ;  /* 0x000000586f737223 */ /* 0x000fe2000001005a */
[----:B------:R-:W-:-:S03]  /*1d00*/  FMUL.FTZ R90, R117, R117 ;  /* 0x00000075755a7220 */ /* 0x000fc60000410000 */
[----:B--2---:R-:W-:Y:S01]  /*1d10*/  FMUL.FTZ R115, R114, R115 ;  /* 0x0000007372737220 */ /* 0x004fe20000410000 */
[----:B------:R-:W-:Y:S01]  /*1d20*/  FMUL.FTZ R90, R111, R90 ;  /* 0x0000005a6f5a7220 */ /* 0x000fe20000410000 */
[----:B---3--:R-:W-:Y:S02]  /*1d30*/  FADD.FTZ R111, R89, R112 ;  /* 0x00000070596f7221 */ /* 0x008fe40000010000 */
[----:B------:R-:W1:Y:S01]  /*1d40*/  @!P0 LDC.64 R88, c[0x0][0x258] ;  /* 0x00009600ff588b82 */ /* 0x000e620000000a00 */
[----:B------:R-:W-:Y:S02]  /*1d50*/  FMUL.FTZ R90, R90, R113 ;  /* 0x000000715a5a7220 */ /* 0x000fe40000410000 */
[----:B------:R-:W2:Y:S02]  /*1d60*/  SHFL.IDX PT, R113, R115, RZ, 0x1f ;  /* 0x00001fff73717589 */ /* 0x000ea400000e0000 */
[----:B------:R-:W-:-:S03]  /*1d70*/  FFMA.FTZ R114, R114, R90, R111 ;  /* 0x0000005a72727223 */ /* 0x000fc6000001006f */
[----:B------:R-:W3:Y:S02]  /*1d80*/  @!P0 LDC.64 R90, c[0x0][0x250] ;  /* 0x00009400ff5a8b82 */ /* 0x000ee40000000a00 */
[----:B------:R-:W0:Y:S01]  /*1d90*/  SHFL.IDX PT, R117, R114, RZ, 0x1f ;  /* 0x00001fff72757589 */ /* 0x000e2200000e0000 */
[----:B-1----:R-:W-:-:S04]  /*1da0*/  @!P0 IMAD.WIDE R88, R2, 0x4, R88 ;  /* 0x0000000402588825 */ /* 0x002fc800078e0258 */
[----:B--2---:R-:W-:-:S05]  /*1db0*/  FMUL.FTZ R111, R113, R113 ;  /* 0x00000071716f7220 */ /* 0x004fca0000410000 */
[----:B------:R-:W-:Y:S01]  /*1dc0*/  FSEL R112, R111, RZ, !P2 ;  /* 0x000000ff6f707208 */ /* 0x000fe20005000000 */
[----:B---3--:R-:W-:-:S04]  /*1dd0*/  @!P0 IMAD.WIDE R90, R2, 0x4, R90 ;  /* 0x00000004025a8825 */ /* 0x008fc800078e025a */
[----:B0-----:R-:W-:Y:S01]  /*1de0*/  FFMA.FTZ R111, R117, UR12, R116 ;  /* 0x0000000c756f7c23 */ /* 0x001fe20008010074 */
[----:B------:R-:W-:-:S03]  /*1df0*/  PLOP3.LUT P2, PT, PT, PT, UP1, 0x40, 0x0 ;  /* 0x000000000000781c */ /* 0x000fc60003f4e818 */
[----:B------:R-:W-:Y:S01]  /*1e00*/  FADD.FTZ R111, R111, R112 ;  /* 0x000000706f6f7221 */ /* 0x000fe20000010000 */
[----:B------:R0:W-:Y:S01]  /*1e10*/  @!P0 STG.E desc[UR4][R90.64], R113 ;  /* 0x000000715a008986 */ /* 0x0001e2000c101904 */
[----:B------:R-:W-:-:S04]  /*1e20*/  FSEL R114, R113, RZ, P2 ;  /* 0x000000ff71727208 */ /* 0x000fc80001000000 */
[----:B------:R-:W1:Y:S02]  /*1e30*/  MUFU.RSQ R111, R111 ;  /* 0x0000006f006f7308 */ /* 0x000e640000001400 */
[----:B-1----:R0:W-:Y:S01]  /*1e40*/  @!P0 STG.E desc[UR4][R88.64], R111 ;  /* 0x0000006f58008986 */ /* 0x0021e2000c101904 */
        /* <DEDUP_REMOVED lines=15> */
[----:B------:R-:W-:Y:S01]  /*1f40*/  F2FP.F16.F32.PACK_AB R88, R89, R88 ;  /* 0x000000585958723e */ /* 0x000fe200000000ff */
        /* <DEDUP_REMOVED lines=17> */
.L_x_12024:
[----:B------:R-:W-:Y:S05]  /*2060*/  BSYNC B0 ;  /* 0x0000000000007941 */ /* 0x000fea0003800000 */
.L_x_12023:
        /* <DEDUP_REMOVED lines=34> */
.L_x_12026:
[----:B------:R-:W-:Y:S05]  /*2290*/  BSYNC B0 ;  /* 0x0000000000007941 */ /* 0x000fea0003800000 */
.L_x_12025:
        /* <DEDUP_REMOVED lines=21> */
[----:B------:R-:W-:Y:S01]  /*23f0*/  FMUL.FTZ R112, R111, R90 ;  /* 0x0000005a6f707220 */ /* 0x000fe20000410000 */
[----:B------:R-:W-:Y:S01]  /*2400*/  FFMA.FTZ R118, R75, R118, R67 ;  /* 0x000000764b767223 */ /* 0x000fe20000010043 */
[----:B------:R-:W-:Y:S01]  /*2410*/  F2FP.F16.F32.PACK_AB R90, R117, R114 ;  /* 0x00000072755a723e */ /* 0x000fe200000000ff */
[----:B------:R-:W-:Y:S01]  /*2420*/  FFMA.FTZ R111, R68, R113, R60 ;  /* 0x00000071446f7223 */ /* 0x000fe2000001003c */
[----:B------:R-:W-:Y:S01]  /*2430*/  FFMA.FTZ R115, R70, R115, R62 ;  /* 0x0000007346737223 */ /* 0x000fe2000001003e */
[----:B------:R-:W-:Y:S01]  /*2440*/  FFMA.FTZ R114, R71, R112, R63 ;  /* 0x0000007047727223 */ /* 0x000fe2000001003f */
[----:B------:R-:W-:Y:S01]  /*2450*/  FFMA.FTZ R116, R69, R116, R61 ;  /* 0x0000007445747223 */ /* 0x000fe2000001003d */
[----:B0-----:R-:W-:Y:S01]  /*2460*/  IMAD.WIDE.U32 R112, R6, 0x10, R88 ;  /* 0x0000001006707825 */ /* 0x001fe200078e0058 */
[----:B------:R-:W-:-:S02]  /*2470*/  F2FP.F16.F32.PACK_AB R91, R118, R91 ;  /* 0x0000005b765b723e */ /* 0x000fc400000000ff */
[----:B------:R-:W-:Y:S02]  /*2480*/  F2FP.F16.F32.PACK_AB R89, R114, R115 ;  /* 0x000000737259723e */ /* 0x000fe400000000ff */
[----:B------:R-:W-:-:S05]  /*2490*/  F2FP.F16.F32.PACK_AB R88, R116, R111 ;  /* 0x0000006f7458723e */ /* 0x000fca00000000ff */
[----:B------:R3:W-:Y:S02]  /*24a0*/  STG.E.128 desc[UR4][R112.64], R88 ;  /* 0x0000005870007986 */ /* 0x0007e4000c101d04 */
.L_x_12028:
[----:B------:R-:W-:Y:S05]  /*24b0*/  BSYNC B0 ;  /* 0x0000000000007941 */ /* 0x000fea0003800000 */
.L_x_12027:
[----:B------:R-:W-:Y:S02]  /*24c0*/  IADD3 R2, R2, UR14, RZ ;  /* 0x0000000e02027c10 */ /* 0x000fe4000fffe0ff */
[----:B0-----:R-:W-:Y:S02]  /*24d0*/  SEL R111, RZ, 0x1, P1 ;  /* 0x00000001ff6f7807 */ /* 0x001fe40000800000 */
[----:B------:R-:W-:-:S13]  /*24e0*/  ISETP.GE.AND P0, PT, R2, UR15, PT ;  /* 0x0000000f02007c0c */ /* 0x000fda000bf06270 */
[----:B------:R-:W-:Y:S05]  /*24f0*/  @!P0 BRA `(.L_x_12029) ;  /* 0xffffffe000908947 */ /* 0x000fea000383ffff */
[----:B------:R-:W-:Y:S05]  /*2500*/  EXIT ;  /* 0x000000000000794d */ /* 0x000fea0003800000 */
.L_x_12022:
[----:B------:R-:W-:Y:S01]  /*2510*/  HFMA2.MMA R119, -RZ, RZ, 0, 5.9604644775390625e-08 ;  /* 0x00000001ff777435 */ /* 0x000fe200000001ff */
[----:B------:R-:W-:Y:S02]  /*2520*/  MOV R118, R89 ;  /* 0x0000005900767202 */ /* 0x000fe40000000f00 */
[----:B------:R-:W-:Y:S02]  /*2530*/  MOV R120, 0x1f ;  /* 0x0000001f00787802 */ /* 0x000fe40000000f00 */
[----:B------:R-:W-:-:S07]  /*2540*/  MOV R117, 0xffffffff ;  /* 0xffffffff00757802 */ /* 0x000fce0000000f00 */
[----:B0----5:R-:W-:Y:S05]  /*2550*/  WARPSYNC.COLLECTIVE R117, `(.L_x_12030) ;  /* 0x0000000075087348 */ /* 0x021fea0003c00000 */
[----:B------:R1:W2:Y:S02]  /*2560*/  SHFL.BFLY P6, R115, R118, R119, R120 ;  /* 0x0c00007776737389 */ /* 0x0002a400000c0078 */
[----:B012--5:R-:W-:Y:S01]  /*2570*/  ENDCOLLECTIVE ;  /* 0x000000000000791b */ /* 0x027fe20003800000 */
.L_x_12030:
[----:B------:R-:W-:Y:S01]  /*2580*/  HFMA2.MMA R119, -RZ, RZ, 0, 1.1920928955078125e-07 ;  /* 0x00000002ff777435 */ /* 0x000fe200000001ff */
[----:B------:R-:W-:-:S05]  /*2590*/  MOV R88, R115 ;  /* 0x0000007300587202 */ /* 0x000fca0000000f00 */
[----:B------:R-:W-:-:S05]  /*25a0*/  FADD.FTZ R111, R89, R88 ;  /* 0x00000058596f7221 */ /* 0x000fca0000010000 */
[----:B------:R-:W-:-:S07]  /*25b0*/  MOV R118, R111 ;  /* 0x0000006f00767202 */ /* 0x000fce0000000f00 */
[----:B------:R-:W-:Y:S05]  /*25c0*/  WARPSYNC.COLLECTIVE R117, `(.L_x_12031) ;  /* 0x0000000075087348 */ /* 0x000fea0003c00000 */
[----:B------:R0:W1:Y:S02]  /*25d0*/  SHFL.BFLY P6, R115, R118, R119, R120 ;  /* 0x0c00007776737389 */ /* 0x00006400000c0078 */
[----:B01----:R-:W-:Y:S01]  /*25e0*/  ENDCOLLECTIVE ;  /* 0x000000000000791b */ /* 0x003fe20003800000 */
.L_x_12031:
[----:B------:R-:W-:Y:S01]  /*25f0*/  HFMA2.MMA R119, -RZ, RZ, 0, 2.384185791015625e-07 ;  /* 0x00000004ff777435 */ /* 0x000fe200000001ff */
[----:B------:R-:W-:-:S05]  /*2600*/  MOV R88, R115 ;  /* 0x0000007300587202 */ /* 0x000fca0000000f00 */
[----:B------:R-:W-:-:S05]  /*2610*/  FADD.FTZ R112, R111, R88 ;  /* 0x000000586f707221 */ /* 0x000fca0000010000 */
[----:B------:R-:W-:-:S07]  /*2620*/  MOV R118, R112 ;  /* 0x0000007000767202 */ /* 0x000fce0000000f00 */
[----:B------:R-:W-:Y:S05]  /*2630*/  WARPSYNC.COLLECTIVE R117, `(.L_x_12032) ;  /* 0x0000000075087348 */ /* 0x000fea0003c00000 */
[----:B------:R0:W1:Y:S02]  /*2640*/  SHFL.BFLY P6, R115, R118, R119, R120 ;  /* 0x0c00007776737389 */ /* 0x00006400000c0078 */
[----:B01----:R-:W-:Y:S01]  /*2650*/  ENDCOLLECTIVE ;  /* 0x000000000000791b */ /* 0x003fe20003800000 */
.L_x_12032:
[----:B------:R-:W-:Y:S01]  /*2660*/  HFMA2.MMA R119, -RZ, RZ, 0, 4.76837158203125e-07 ;  /* 0x00000008ff777435 */ /* 0x000fe200000001ff */
[----:B------:R-:W-:-:S05]  /*2670*/  MOV R113, R115 ;  /* 0x0000007300717202 */ /* 0x000fca0000000f00 */
[----:B------:R-:W-:-:S05]  /*2680*/  FADD.FTZ R113, R112, R113 ;  /* 0x0000007170717221 */ /* 0x000fca0000010000 */
[----:B------:R-:W-:-:S07]  /*2690*/  MOV R118, R113 ;  /* 0x0000007100767202 */ /* 0x000fce0000000f00 */
[----:B------:R-:W-:Y:S05]  /*26a0*/  WARPSYNC.COLLECTIVE R117, `(.L_x_12033) ;  /* 0x0000000075087348 */ /* 0x000fea0003c00000 */
[----:B------:R0:W1:Y:S02]  /*26b0*/  SHFL.BFLY P6, R115, R118, R119, R120 ;  /* 0x0c00007776737389 */ /* 0x00006400000c0078 */
[----:B01----:R-:W-:Y:S01]  /*26c0*/  ENDCOLLECTIVE ;  /* 0x000000000000791b */ /* 0x003fe20003800000 */
.L_x_12033:
[----:B------:R-:W-:Y:S01]  /*26d0*/  HFMA2.MMA R119, -RZ, RZ, 0, 9.5367431640625e-07 ;  /* 0x00000010ff777435 */ /* 0x000fe200000001ff */
[----:B------:R-:W-:-:S05]  /*26e0*/  MOV R88, R115 ;  /* 0x0000007300587202 */ /* 0x000fca0000000f00 */
[----:B------:R-:W-:-:S05]  /*26f0*/  FADD.FTZ R114, R113, R88 ;  /* 0x0000005871727221 */ /* 0x000fca0000010000 */
[----:B------:R-:W-:-:S07]  /*2700*/  MOV R118, R114 ;  /* 0x0000007200767202 */ /* 0x000fce0000000f00 */
[----:B------:R-:W-:Y:S05]  /*2710*/  WARPSYNC.COLLECTIVE R117, `(.L_x_12034) ;  /* 0x0000000075087348 */ /* 0x000fea0003c00000 */
[----:B------:R0:W1:Y:S02]  /*2720*/  SHFL.BFLY P6, R115, R118, R119, R120 ;  /* 0x0c00007776737389 */ /* 0x00006400000c0078 */
[----:B01----:R-:W-:Y:S01]  /*2730*/  ENDCOLLECTIVE ;  /* 0x000000000000791b */ /* 0x003fe20003800000 */
.L_x_12034:
        /* <DEDUP_REMOVED lines=56> */
.L_x_12035:
[----:B------:R-:W-:Y:S01]  /*2ac0*/  HFMA2.MMA R119, -RZ, RZ, 0, 1.1920928955078125e-07 ;  /* 0x00000002ff777435 */ /* 0x000fe200000001ff */
[----:B------:R-:W-:-:S05]  /*2ad0*/  MOV R112, R115 ;  /* 0x0000007300707202 */ /* 0x000fca0000000f00 */
[----:B------:R-:W-:-:S05]  /*2ae0*/  FADD.FTZ R112, R89, R112 ;  /* 0x0000007059707221 */ /* 0x000fca0000010000 */
[----:B------:R-:W-:-:S07]  /*2af0*/  MOV R118, R112 ;  /* 0x0000007000767202 */ /* 0x000fce0000000f00 */
[----:B------:R-:W-:Y:S05]  /*2b00*/  WARPSYNC.COLLECTIVE R117, `(.L_x_12036) ;  /* 0x0000000075087348 */ /* 0x000fea0003c00000 */
[----:B------:R0:W1:Y:S02]  /*2b10*/  SHFL.BFLY P6, R115, R118, R119, R120 ;  /* 0x0c00007776737389 */ /* 0x00006400000c0078 */
[----:B01----:R-:W-:Y:S01]  /*2b20*/  ENDCOLLECTIVE ;  /* 0x000000000000791b */ /* 0x003fe20003800000 */
.L_x_12036:
[----:B------:R-:W-:Y:S01]  /*2b30*/  HFMA2.MMA R119, -RZ, RZ, 0, 2.384185791015625e-07 ;  /* 0x00000004ff777435 */ /* 0x000fe200000001ff */
[----:B------:R-:W-:-:S05]  /*2b40*/  MOV R111, R115 ;  /* 0x00000073006f7202 */ /* 0x000fca0000000f00 */
[----:B------:R-:W-:-:S05]  /*2b50*/  FADD.FTZ R111, R112, R111 ;  /* 0x0000006f706f7221 */ /* 0x000fca0000010000 */
[----:B------:R-:W-:-:S07]  /*2b60*/  MOV R118, R111 ;  /* 0x0000006f00767202 */ /* 0x000fce0000000f00 */
[----:B------:R-:W-:Y:S05]  /*2b70*/  WARPSYNC.COLLECTIVE R117, `(.L_x_12037) ;  /* 0x0000000075087348 */ /* 0x000fea0003c00000 */
[----:B------:R0:W1:Y:S02]  /*2b80*/  SHFL.BFLY P6, R115, R118, R119, R120 ;  /* 0x0c00007776737389 */ /* 0x00006400000c0078 */
[----:B01----:R-:W-:Y:S01]  /*2b90*/  ENDCOLLECTIVE ;  /* 0x000000000000791b */ /* 0x003fe20003800000 */
.L_x_12037:
[----:B------:R-:W-:Y:S01]  /*2ba0*/  HFMA2.MMA R119, -RZ, RZ, 0, 4.76837158203125e-07 ;  /* 0x00000008ff777435 */ /* 0x000fe200000001ff */
[----:B------:R-:W-:-:S05]  /*2bb0*/  MOV R114, R115 ;  /* 0x0000007300727202 */ /* 0x000fca0000000f00 */
[----:B------:R-:W-:-:S05]  /*2bc0*/  FADD.FTZ R114, R111, R114 ;  /* 0x000000726f727221 */ /* 0x000fca0000010000 */
[----:B------:R-:W-:-:S07]  /*2bd0*/  MOV R118, R114 ;  /* 0x0000007200767202 */ /* 0x000fce0000000f00 */
[----:B------:R-:W-:Y:S05]  /*2be0*/  WARPSYNC.COLLECTIVE R117, `(.L_x_12038) ;  /* 0x0000000075087348 */ /* 0x000fea0003c00000 */
[----:B------:R0:W1:Y:S02]  /*2bf0*/  SHFL.BFLY P6, R115, R118, R119, R120 ;  /* 0x0c00007776737389 */ /* 0x00006400000c0078 */
[----:B01----:R-:W-:Y:S01]  /*2c00*/  ENDCOLLECTIVE ;  /* 0x000000000000791b */ /* 0x003fe20003800000 */
.L_x_12038:
[----:B------:R-:W-:Y:S01]  /*2c10*/  HFMA2.MMA R119, -RZ, RZ, 0, 9.5367431640625e-07 ;  /* 0x00000010ff777435 */ /* 0x000fe200000001ff */
[----:B------:R-:W-:-:S05]  /*2c20*/  MOV R113, R115 ;  /* 0x0000007300717202 */ /* 0x000fca0000000f00 */
[----:B------:R-:W-:-:S05]  /*2c30*/  FADD.FTZ R113, R114, R113 ;  /* 0x0000007172717221 */ /* 0x000fca0000010000 */
[----:B------:R-:W-:-:S07]  /*2c40*/  MOV R118, R113 ;  /* 0x0000007100767202 */ /* 0x000fce0000000f00 */
[----:B------:R-:W-:Y:S05]  /*2c50*/  WARPSYNC.COLLECTIVE R117, `(.L_x_12039) ;  /* 0x0000000075087348 */ /* 0x000fea0003c00000 */
[----:B------:R0:W1:Y:S02]  /*2c60*/  SHFL.BFLY P6, R115, R118, R119, R120 ;  /* 0x0c00007776737389 */ /* 0x00006400000c0078 */
[----:B01----:R-:W-:Y:S01]  /*2c70*/  ENDCOLLECTIVE ;  /* 0x000000000000791b */ /* 0x003fe20003800000 */
.L_x_12039:
[----:B------:R-:W-:Y:S01]  /*2c80*/  MOV R116, R115 ;  /* 0x0000007300747202 */ /* 0x000fe20000000f00 */
[----:B------:R-:W-:Y:S06]  /*2c90*/  BRA `(.L_x_12040) ;  /* 0xffffffec00447947 */ /* 0x000fec000383ffff */
.L_x_12041:
        /* <DEDUP_REMOVED lines=14> */
.L_x_23292:


//--------------------- .text._ZN10layer_norm13ln_fwd_kernelINS_13Kernel_traitsIf6__halfS2_S2_fjLj3072ELj1ELj1ELj4ELj16ENS_18Kernel_traits_baseILj3072EfS2_S2_S2_fjLj128EEEEELb0ELb1ELb0ELb1EEEvNS_9FwdParamsE --------------------------
	.section	.text._ZN10layer_norm13ln_fwd_kernelINS_13Kernel_traitsIf6__halfS2_S2_fjLj3072ELj1ELj1ELj4ELj16ENS_18Kernel_traits_baseILj3072EfS2_S2_S2_fjLj128EEEEELb0ELb1ELb0ELb1EEEvNS_9FwdParamsE,"ax",@progbits
	.align	128
        .global         _ZN10layer_norm13ln_fwd_kernelINS_13Kernel_traitsIf6__halfS2_S2_fjLj3072ELj1ELj1ELj4ELj16ENS_18Kernel_traits_baseILj3072EfS2_S2_S2_fjLj128EEEEELb0ELb1ELb0ELb1EEEvNS_9FwdParamsE
        .type           _ZN10layer_norm13ln_fwd_kernelINS_13Kernel_traitsIf6__halfS2_S2_fjLj3072ELj1ELj1ELj4ELj16ENS_18Kernel_traits_baseILj3072EfS2_S2_S2_fjLj128EEEEELb0ELb1ELb0ELb1EEEvNS_9FwdParamsE,@function
        .size           _ZN10layer_norm13ln_fwd_kernelINS_13Kernel_traitsIf6__halfS2_S2_fjLj3072ELj1ELj1ELj4ELj16ENS_18Kernel_traits_baseILj3072EfS2_S2_S2_fjLj128EEEEELb0ELb1ELb0ELb1EEEvNS_9FwdParamsE,(.L_x_23293 - _ZN10layer_norm13ln_fwd_kernelINS_13Kernel_traitsIf6__halfS2_S2_fjLj3072ELj1ELj1ELj4ELj16ENS_18Kernel_traits_baseILj3072EfS2_S2_S2_fjLj128EEEEELb0ELb1ELb0ELb1EEEvNS_9FwdParamsE)
        .other          _ZN10layer_norm13ln_fwd_kernelINS_13Kernel_traitsIf6__halfS2_S2_fjLj3072ELj1ELj1ELj4ELj16ENS_18Kernel_traits_baseILj3072EfS2_S2_S2_fjLj128EEEEELb0ELb1ELb0ELb1EEEvNS_9FwdParamsE,@"STO_CUDA_ENTRY STV_DEFAULT"
_ZN10layer_norm13ln_fwd_kernelINS_13Kernel_traitsIf6__halfS2_S2_fjLj3072ELj1ELj1ELj4ELj16ENS_18Kernel_traits_baseILj3072EfS2_S2_S2_fjLj128EEEEELb0ELb1ELb0ELb1EEEvNS_9FwdParamsE:
.text._ZN10layer_norm13ln_fwd_kernelINS_13Kernel_traitsIf6__halfS2_S2_fjLj3072ELj1ELj1ELj4ELj16ENS_18Kernel_traits_baseILj3072EfS2_S2_S2_fjLj128EEEEELb0ELb1ELb0ELb1EEEvNS_9FwdParamsE:
        /* <DEDUP_REMOVED lines=69> */
.L_x_12043:
        /* <DEDUP_REMOVED lines=15> */
[----:B------:R-:W4:Y:S01]  /*0540*/  @P1 LDG.E.128 R16, desc[UR4][R12.64] ;  /* 0x000000040c101981 */ /* 0x000f22000c1e1d00 */
[----:B------:R-:W-:Y:S01]  /*0550*/  MOV R14, 0x3f800000 ;  /* 0x3f800000000e7802 */ /* 0x000fe20000000f00 */
[----:B--2---:R-:W-:Y:S02]  /*0560*/  @P0 HADD2.F32 R14, -RZ, R6.H0_H0 ;  /* 0x20000006ff0e0230 */ /* 0x004fe40000004100 */
[--C-:B---3--:R-:W-:Y:S02]  /*0570*/  HADD2.F32 R15, -RZ, R8.reuse.H0_H0 ;  /* 0x20000008ff0f7230 */ /* 0x108fe40000004100 */
[----:B------:R-:W-:-:S02]  /*0580*/  HADD2.F32 R93, -RZ, R8.H1_H1 ;  /* 0x30000008ff5d7230 */ /* 0x000fc40000004100 */
[----:B------:R-:W-:Y:S02]  /*0590*/  HADD2.F32 R95, -RZ, R9.H0_H0 ;  /* 0x20000009ff5f7230 */ /* 0x000fe40000004100 */
[-C--:B------:R-:W-:Y:S01]  /*05a0*/  FMUL.FTZ R15, R15, R14.reuse ;  /* 0x0000000e0f0f7220 */ /* 0x080fe20000410000 */
[--C-:B----4-:R-:W-:Y:S02]  /*05b0*/  @P1 HADD2.F32 R4, -RZ, R16.reuse.H0_H0 ;  /* 0x20000010ff041230 */ /* 0x110fe40000004100 */
[-C--:B------:R-:W-:Y:S01]  /*05c0*/  FMUL.FTZ R6, R93, R14.reuse ;  /* 0x0000000e5d067220 */ /* 0x080fe20000410000 */
[--C-:B------:R-:W-:Y:S02]  /*05d0*/  HADD2.F32 R7, -RZ, R11.reuse.H0_H0 ;  /* 0x2000000bff077230 */ /* 0x100fe40000004100 */
[----:B-----5:R-:W-:Y:S01]  /*05e0*/  FMUL.FTZ R105, R68, R15 ;  /* 0x0000000f44697220 */ /* 0x020fe20000410000 */
[----:B------:R-:W-:Y:S02]  /*05f0*/  HADD2.F32 R11, -RZ, R11.H1_H1 ;  /* 0x3000000bff0b7230 */ /* 0x000fe40000004100 */
[----:B------:R-:W-:Y:S01]  /*0600*/  FMUL.FTZ R95, R95, R14 ;  /* 0x0000000e5f5f7220 */ /* 0x000fe20000410000 */
[----:B------:R-:W-:-:S02]  /*0610*/  @P1 HADD2.F32 R8, -RZ, R16.H1_H1 ;  /* 0x30000010ff081230 */ /* 0x000fc40000004100 */
[----:B------:R-:W-:Y:S01]  /*0620*/  FMUL.FTZ R103, R69, R6 ;  /* 0x0000000645677220 */ /* 0x000fe20000410000 */
[--C-:B------:R-:W-:Y:S02]  /*0630*/  HADD2.F32 R99, -RZ, R10.reuse.H0_H0 ;  /* 0x2000000aff637230 */ /* 0x100fe40000004100 */
[----:B------:R-:W-:Y:S01]  /*0640*/  @P1 FADD.FTZ R105, R105, R4 ;  /* 0x0000000469691221 */ /* 0x000fe20000010000 */
[----:B------:R-:W-:Y:S02]  /*0650*/  HADD2.F32 R107, -RZ, R10.H1_H1 ;  /* 0x3000000aff6b7230 */ /* 0x000fe40000004100 */
[-C--:B------:R-:W-:Y:S01]  /*0660*/  FMUL.FTZ R7, R7, R14.reuse ;  /* 0x0000000e07077220 */ /* 0x080fe20000410000 */
[----:B------:R-:W-:Y:S02]  /*0670*/  @P1 HADD2.F32 R4, -RZ, R17.H0_H0 ;  /* 0x20000011ff041230 */ /* 0x000fe40000004100 */
[----:B------:R-:W-:Y:S01]  /*0680*/  FMUL.FTZ R10, R11, R14 ;  /* 0x0000000e0b0a7220 */ /* 0x000fe20000410000 */
[----:B------:R-:W-:-:S02]  /*0690*/  HADD2.F32 R97, -RZ, R9.H1_H1 ;  /* 0x30000009ff617230 */ /* 0x000fc40000004100 */
[----:B------:R-:W-:Y:S01]  /*06a0*/  FMUL.FTZ R13, R70, R95 ;  /* 0x0000005f460d7220 */ /* 0x000fe20000410000 */
[----:B------:R-:W-:Y:S01]  /*06b0*/  @P1 FADD.FTZ R103, R103, R8 ;  /* 0x0000000867671221 */ /* 0x000fe20000010000 */
[----:B------:R-:W-:Y:S01]  /*06c0*/  FMUL.FTZ R99, R99, R14 ;  /* 0x0000000e63637220 */ /* 0x000fe20000410000 */
[--C-:B------:R-:W-:Y:S02]  /*06d0*/  @P1 HADD2.F32 R8, -RZ, R19.reuse.H0_H0 ;  /* 0x20000013ff081230 */ /* 0x100fe40000004100 */
[----:B------:R-:W-:Y:S01]  /*06e0*/  FMUL.FTZ R101, R74, R7 ;  /* 0x000000074a657220 */ /* 0x000fe20000410000 */
[----:B------:R-:W-:Y:S02]  /*06f0*/  @P1 HADD2.F32 R12, -RZ, R19.H1_H1 ;  /* 0x30000013ff0c1230 */ /* 0x000fe40000004100 */
[----:B------:R-:W-:Y:S01]  /*0700*/  FMUL.FTZ R7, R75, R10 ;  /* 0x0000000a4b077220 */ /* 0x000fe20000410000 */
[----:B------:R-:W-:Y:S01]  /*0710*/  @P1 FADD.FTZ R13, R13, R4 ;  /* 0x000000040d0d1221 */ /* 0x000fe20000010000 */
[----:B------:R-:W-:-:S02]  /*0720*/  @P1 HADD2.F32 R6, -RZ, R18.H0_H0 ;  /* 0x20000012ff061230 */ /* 0x000fc40000004100 */
[-C--:B------:R-:W-:Y:S01]  /*0730*/  FMUL.FTZ R4, R97, R14.reuse ;  /* 0x0000000e61047220 */ /* 0x080fe20000410000 */
[----:B------:R-:W-:Y:S01]  /*0740*/  FMUL.FTZ R9, R72, R99 ;  /* 0x0000006348097220 */ /* 0x000fe20000410000 */
[----:B------:R-:W-:Y:S01]  /*0750*/  FMUL.FTZ R10, R107, R14 ;  /* 0x0000000e6b0a7220 */ /* 0x000fe20000410000 */
[----:B------:R-:W-:Y:S01]  /*0760*/  @P1 FADD.FTZ R101, R101, R8 ;  /* 0x0000000865651221 */ /* 0x000fe20000010000 */
[----:B------:R-:W-:Y:S01]  /*0770*/  @P1 FADD.FTZ R7, R7, R12 ;  /* 0x0000000c07071221 */ /* 0x000fe20000010000 */
[----:B------:R-:W-:Y:S02]  /*0780*/  @P1 HADD2.F32 R8, -RZ, R17.H1_H1 ;  /* 0x30000011ff081230 */ /* 0x000fe40000004100 */
[----:B------:R-:W-:Y:S01]  /*0790*/  FMUL.FTZ R15, R71, R4 ;  /* 0x00000004470f7220 */ /* 0x000fe20000410000 */
[----:B------:R-:W-:Y:S02]  /*07a0*/  @P1 HADD2.F32 R12, -RZ, R18.H1_H1 ;  /* 0x30000012ff0c1230 */ /* 0x000fe40000004100 */
[----:B------:R-:W-:Y:S01]  /*07b0*/  @P1 FADD.FTZ R9, R9, R6 ;  /* 0x0000000609091221 */ /* 0x000fe20000010000 */
[----:B------:R-:W-:Y:S01]  /*07c0*/  FMUL.FTZ R11, R73, R10 ;  /* 0x0000000a490b7220 */ /* 0x000fe20000410000 */
[----:B------:R-:W-:Y:S01]  /*07d0*/  SHF.L.U32 R6, R125, 0x4, RZ ;  /* 0x000000047d067819 */ /* 0x000fe200000006ff */
[----:B------:R-:W-:Y:S01]  /*07e0*/  @P1 FADD.FTZ R15, R15, R8 ;  /* 0x000000080f0f1221 */ /* 0x000fe20000010000 */
[----:B------:R-:W-:Y:S01]  /*07f0*/  IADD3 R8, R125, 0x80, RZ ;  /* 0x000000807d087810 */ /* 0x000fe20007ffe0ff */
        /* <DEDUP_REMOVED lines=13> */
[----:B------:R-:W0:Y:S01]  /*08d0*/  @P1 LDG.E.128 R16, desc[UR4][R106.64] ;  /* 0x000000046a101981 */ /* 0x000e22000c1e1d00 */
[----:B------:R-:W-:Y:S01]  /*08e0*/  IADD3 R100, R125, 0x100, RZ ;  /* 0x000001007d647810 */ /* 0x000fe20007ffe0ff */
[--C-:B--2---:R-:W-:Y:S02]  /*08f0*/  HADD2.F32 R111, -RZ, R96.reuse.H0_H0 ;  /* 0x20000060ff6f7230 */ /* 0x104fe40000004100 */
[----:B------:R-:W-:Y:S02]  /*0900*/  HADD2.F32 R113, -RZ, R96.H1_H1 ;  /* 0x30000060ff717230 */ /* 0x000fe40000004100 */
[----:B------:R-:W-:-:S02]  /*0910*/  HADD2.F32 R115, -RZ, R97.H0_H0 ;  /* 0x20000061ff737230 */ /* 0x000fc40000004100 */
[-C--:B------:R-:W-:Y:S01]  /*0920*/  FMUL.FTZ R111, R111, R14.reuse ;  /* 0x0000000e6f6f7220 */ /* 0x080fe20000410000 */
[----:B0-----:R-:W-:Y:S02]  /*0930*/  @P1 HADD2.F32 R92, -RZ, R16.H0_H0 ;  /* 0x20000010ff5c1230 */ /* 0x001fe40000004100 */
[-C--:B------:R-:W-:Y:S01]  /*0940*/  FMUL.FTZ R10, R113, R14.reuse ;  /* 0x0000000e710a7220 */ /* 0x080fe20000410000 */
[----:B------:R-:W-:Y:S02]  /*0950*/  HADD2.F32 R117, -RZ, R98.H0_H0 ;  /* 0x20000062ff757230 */ /* 0x000fe40000004100 */
[----:B------:R-:W-:Y:S01]  /*0960*/  FMUL.FTZ R107, R76, R111 ;  /* 0x0000006f4c6b7220 */ /* 0x000fe20000410000 */
[----:B------:R-:W-:Y:S02]  /*0970*/  HADD2.F32 R93, -RZ, R99.H0_H0 ;  /* 0x20000063ff5d7230 */ /* 0x000fe40000004100 */
[----:B------:R-:W-:Y:S01]  /*0980*/  FMUL.FTZ R115, R115, R14 ;  /* 0x0000000e73737220 */ /* 0x000fe20000410000 */
[----:B------:R-:W-:-:S02]  /*0990*/  @P1 HADD2.F32 R94, -RZ, R16.H1_H1 ;  /* 0x30000010ff5e1230 */ /* 0x000fc40000004100 */
[----:B------:R-:W-:Y:S01]  /*09a0*/  FMUL.FTZ R109, R77, R10 ;  /* 0x0000000a4d6d7220 */ /* 0x000fe20000410000 */
[----:B------:R-:W-:Y:S01]  /*09b0*/  @P1 FADD.FTZ R107, R92, R107 ;  /* 0x0000006b5c6b1221 */ /* 0x000fe20000010000 */
[----:B------:R-:W-:Y:S02]  /*09c0*/  @P1 HADD2.F32 R92, -RZ, R17.H0_H0 ;  /* 0x20000011ff5c1230 */ /* 0x000fe40000004100 */
[-C--:B------:R-:W-:Y:S01]  /*09d0*/  FMUL.FTZ R117, R117, R14.reuse ;  /* 0x0000000e75757220 */ /* 0x080fe20000410000 */
[----:B------:R-:W-:Y:S02]  /*09e0*/  HADD2.F32 R12, -RZ, R98.H1_H1 ;  /* 0x30000062ff0c7230 */ /* 0x000fe40000004100 */
[----:B------:R-:W-:Y:S01]  /*09f0*/  FMUL.FTZ R93, R93, R14 ;  /* 0x0000000e5d5d7220 */ /* 0x000fe20000410000 */
[----:B------:R-:W-:Y:S01]  /*0a00*/  FMUL.FTZ R121, R78, R115 ;  /* 0x000000734e797220 */ /* 0x000fe20000410000 */
[----:B------:R-:W-:Y:S02]  /*0a10*/  HADD2.F32 R97, -RZ, R97.H1_H1 ;  /* 0x30000061ff617230 */ /* 0x000fe40000004100 */
[----:B------:R-:W-:Y:S01]  /*0a20*/  @P1 FADD.FTZ R109, R94, R109 ;  /* 0x0000006d5e6d1221 */ /* 0x000fe20000010000 */
[----:B------:R-:W-:-:S02]  /*0a30*/  HADD2.F32 R99, -RZ, R99.H1_H1 ;  /* 0x30000063ff637230 */ /* 0x000fc40000004100 */
[----:B------:R-:W-:Y:S01]  /*0a40*/  FMUL.FTZ R119, R80, R117 ;  /* 0x0000007550777220 */ /* 0x000fe20000410000 */
[----:B------:R-:W-:Y:S02]  /*0a50*/  @P1 HADD2.F32 R94, -RZ, R18.H0_H0 ;  /* 0x20000012ff5e1230 */ /* 0x000fe40000004100 */
[----:B------:R-:W-:Y:S01]  /*0a60*/  FMUL.FTZ R117, R82, R93 ;  /* 0x0000005d52757220 */ /* 0x000fe20000410000 */
[--C-:B------:R-:W-:Y:S02]  /*0a70*/  @P1 HADD2.F32 R96, -RZ, R19.reuse.H0_H0 ;  /* 0x20000013ff601230 */ /* 0x100fe40000004100 */
        /* <DEDUP_REMOVED lines=8> */
[----:B------:R-:W-:Y:S02]  /*0b00*/  @P1 HADD2.F32 R94, -RZ, R17.H1_H1 ;  /* 0x30000011ff5e1230 */ /* 0x000fe40000004100 */
[----:B------:R-:W-:Y:S01]  /*0b10*/  FMUL.FTZ R113, R81, R92 ;  /* 0x0000005c51717220 */ /* 0x000fe20000410000 */
[----:B------:R-:W-:Y:S02]  /*0b20*/  @P1 HADD2.F32 R96, -RZ, R18.H1_H1 ;  /* 0x30000012ff601230 */ /* 0x000fe40000004100 */
[----:B------:R-:W-:Y:S01]  /*0b30*/  FMUL.FTZ R111, R79, R12 ;  /* 0x0000000c4f6f7220 */ /* 0x000fe20000410000 */
[----:B------:R-:W-:Y:S01]  /*0b40*/  SHF.L.U32 R10, R8, 0x4, RZ ;  /* 0x00000004080a7819 */ /* 0x000fe200000006ff */
[----:B------:R-:W-:Y:S01]  /*0b50*/  @P1 FADD.FTZ R115, R98, R115 ;  /* 0x0000007362731221 */ /* 0x000fe20000010000 */
[----:B------:R-:W-:Y:S01]  /*0b60*/  SHF.R.U32.HI R8, RZ, 0x1c, R8 ;  /* 0x0000001cff087819 */ /* 0x000fe20000011608 */
[----:B------:R-:W-:Y:S01]  /*0b70*/  @P1 FADD.FTZ R113, R96, R113 ;  /* 0x0000007160711221 */ /* 0x000fe20000010000 */
[----:B------:R-:W-:Y:S01]  /*0b80*/  @P1 FADD.FTZ R111, R94, R111 ;  /* 0x0000006f5e6f1221 */ /* 0x000fe20000010000 */
[----:B------:R-:W-:Y:S01]  /*0b90*/  IADD3 R124, P3, R10, UR10, RZ ;  /* 0x0000000a0a7c7c10 */ /* 0x000fe2000ff7e0ff */
[----:B------:R-:W-:Y:S01]  /*0ba0*/  IMAD.WIDE.U32 R96, R100, 0x10, R122 ;  /* 0x0000001064607825 */ /* 0x000fe200078e007a */
[----:B------:R-:W-:-:S02]  /*0bb0*/  F2FP.F16.F32.PACK_AB R95, R115, R117 ;  /* 0x00000075735f723e */ /* 0x000fc400000000ff */
[----:B------:R-:W-:Y:S02]  /*0bc0*/  IADD3.X R125, R8, UR11, RZ, P3, !PT ;  /* 0x0000000b087d7c10 */ /* 0x000fe40009ffe4ff */
[----:B------:R-:W-:Y:S02]  /*0bd0*/  F2FP.F16.F32.PACK_AB R94, R113, R119 ;  /* 0x00000077715e723e */ /* 0x000fe400000000ff */
[----:B------:R-:W-:Y:S02]  /*0be0*/  F2FP.F16.F32.PACK_AB R93, R111, R121 ;  /* 0x000000796f5d723e */ /* 0x000fe400000000ff */
[----:B------:R-:W-:Y:S02]  /*0bf0*/  F2FP.F16.F32.PACK_AB R92, R109, R107 ;  /* 0x0000006b6d5c723e */ /* 0x000fe400000000ff */
[----:B------:R-:W-:-:S03]  /*0c00*/  @P1 LEA R122, P3, R100, UR8, 0x4 ;  /* 0x00000008647a1c11 */ /* 0x000fc6000f8620ff */
[----:B------:R0:W-:Y:S04]  /*0c10*/  STG.E.128 desc[UR4][R124.64], R92 ;  /* 0x0000005c7c007986 */ /* 0x0001e8000c101d04 */
[----:B------:R-:W2:Y:S01]  /*0c20*/  LDG.E.128 R96, desc[UR4][R96.64] ;  /* 0x0000000460607981 */ /* 0x000ea2000c1e1d00 */
[----:B------:R-:W-:-:S05]  /*0c30*/  @P1 LEA.HI.X R123, R100, UR9, RZ, 0x4, P3 ;  /* 0x00000009647b1c11 */ /* 0x000fca00098f24ff */
[----:B------:R-:W3:Y:S01]  /*0c40*/  @P1 LDG.E.128 R16, desc[UR4][R122.64] ;  /* 0x000000047a101981 */ /* 0x000ee2000c1e1d00 */
[----:B------:R-:W-:Y:S01]  /*0c50*/  UMOV UR6, 0xffffffff ;  /* 0xffffffff00067882 */ /* 0x000fe20000000000 */
[----:B--2---:R-:W-:Y:S02]  /*0c60*/  HADD2.F32 R110, -RZ, R98.H0_H0 ;  /* 0x20000062ff6e7230 */ /* 0x004fe40000004100 */
[--C-:B------:R-:W-:Y:S02]  /*0c70*/  HADD2.F32 R104, -RZ, R97.reuse.H0_H0 ;  /* 0x20000061ff687230 */ /* 0x100fe40000004100 */
[----:B------:R-:W-:Y:S02]  /*0c80*/  HADD2.F32 R12, -RZ, R96.H0_H0 ;  /* 0x20000060ff0c7230 */ /* 0x000fe40000004100 */
[----:B0-----:R-:W-:Y:S01]  /*0c90*/  FMUL.FTZ R125, R110, R14 ;  /* 0x0000000e6e7d7220 */ /* 0x001fe20000410000 */
[----:B------:R-:W-:Y:S01]  /*0ca0*/  FADD.FTZ R110, RZ, R105 ;  /* 0x00000069ff6e7221 */ /* 0x000fe20000010000 */
[----:B------:R-:W-:-:S02]  /*0cb0*/  HADD2.F32 R106, -RZ, R97.H1_H1 ;  /* 0x30000061ff6a7230 */ /* 0x000fc40000004100 */
[-C--:B------:R-:W-:Y:S01]  /*0cc0*/  FMUL.FTZ R95, R104, R14.reuse ;  /* 0x0000000e685f7220 */ /* 0x080fe20000410000 */
[----:B------:R-:W-:Y:S02]  /*0cd0*/  HADD2.F32 R98, -RZ, R98.H1_H1 ;  /* 0x30000062ff627230 */ /* 0x000fe40000004100 */
[----:B------:R-:W-:Y:S01]  /*0ce0*/  FADD.FTZ R110, R110, R103 ;  /* 0x000000676e6e7221 */ /* 0x000fe20000010000 */
[----:B------:R-:W-:Y:S02]  /*0cf0*/  HADD2.F32 R112, -RZ, R99.H0_H0 ;  /* 0x20000063ff707230 */ /* 0x000fe40000004100 */
[----:B------:R-:W-:Y:S01]  /*0d00*/  FMUL.FTZ R93, R12, R14 ;  /* 0x0000000e0c5d7220 */ /* 0x000fe20000410000 */
[----:B------:R-:W-:Y:S02]  /*0d10*/  HADD2.F32 R108, -RZ, R96.H1_H1 ;  /* 0x30000060ff6c7230 */ /* 0x000fe40000004100 */
[----:B------:R-:W-:Y:S01]  /*0d20*/  FADD.FTZ R110, R110, R13 ;  /* 0x0000000d6e6e7221 */ /* 0x000fe20000010000 */
[----:B---3--:R-:W-:-:S02]  /*0d30*/  @P1 HADD2.F32 R96, -RZ, R17.H0_H0 ;  /* 0x20000011ff601230 */ /* 0x008fc40000004100 */
[-C--:B------:R-:W-:Y:S01]  /*0d40*/  FMUL.FTZ R92, R106, R14.reuse ;  /* 0x0000000e6a5c7220 */ /* 0x080fe20000410000 */
[----:B------:R-:W-:Y:S02]  /*0d50*/  HADD2.F32 R99, -RZ, R99.H1_H1 ;  /* 0x30000063ff637230 */ /* 0x000fe40000004100 */
[----:B------:R-:W-:Y:S01]  /*0d60*/  FADD.FTZ R110, R110, R15 ;  /* 0x0000000f6e6e7221 */ /* 0x000fe20000010000 */
[-C--:B------:R-:W-:Y:S01]  /*0d70*/  FMUL.FTZ R98, R98, R14.reuse ;  /* 0x0000000e62627220 */ /* 0x080fe20000410000 */
[----:B------:R-:W-:Y:S01]  /*0d80*/  FMUL.FTZ R106, R86, R95 ;  /* 0x0000005f566a7220 */ /* 0x000fe20000410000 */
[----:B------:R-:W-:Y:S01]  /*0d90*/  FMUL.FTZ R12, R84, R93 ;  /* 0x0000005d540c7220 */ /* 0x000fe20000410000 */
[----:B------:R-:W-:Y:S01]  /*0da0*/  FADD.FTZ R110, R110, R9 ;  /* 0x000000096e6e7221 */ /* 0x000fe20000010000 */
[-C--:B------:R-:W-:Y:S01]  /*0db0*/  FMUL.FTZ R97, R112, R14.reuse ;  /* 0x0000000e70617220 */ /* 0x080fe20000410000 */
[----:B------:R-:W-:Y:S02]  /*0dc0*/  @P1 HADD2.F32 R94, -RZ, R16.H0_H0 ;  /* 0x20000010ff5e1230 */ /* 0x000fe40000004100 */
[----:B------:R-:W-:Y:S01]  /*0dd0*/  FMUL.FTZ R108, R108, R14 ;  /* 0x0000000e6c6c7220 */ /* 0x000fe20000410000 */
[----:B------:R-:W-:Y:S01]  /*0de0*/  FADD.FTZ R110, R110, R11 ;  /* 0x0000000b6e6e7221 */ /* 0x000fe20000010000 */
[----:B------:R-:W-:-:S02]  /*0df0*/  @P1 HADD2.F32 R93, -RZ, R18.H1_H1 ;  /* 0x30000012ff5d1230 */ /* 0x000fc40000004100 */
[----:B------:R-:W-:Y:S01]  /*0e00*/  @P1 FADD.FTZ R106, R96, R106 ;  /* 0x0000006a606a1221 */ /* 0x000fe20000010000 */
[----:B------:R-:W-:Y:S01]  /*0e10*/  FMUL.FTZ R104, R89, R98 ;  /* 0x0000006259687220 */ /* 0x000fe20000410000 */
[----:B------:R-:W-:Y:S01]  /*0e20*/  FADD.FTZ R110, R110, R101 ;  /* 0x000000656e6e7221 */ /* 0x000fe20000010000 */
[----:B------:R-:W-:Y:S01]  /*0e30*/  FMUL.FTZ R14, R99, R14 ;  /* 0x0000000e630e7220 */ /* 0x000fe20000410000 */
[----:B------:R-:W-:Y:S02]  /*0e40*/  @P1 HADD2.F32 R96, -RZ, R19.H0_H0 ;  /* 0x20000013ff601230 */ /* 0x000fe40000004100 */
[----:B------:R-:W-:Y:S01]  /*0e50*/  FMUL.FTZ R97, R90, R97 ;  /* 0x000000615a617220 */ /* 0x000fe20000410000 */
[----:B------:R-:W-:Y:S01]  /*0e60*/  FADD.FTZ R110, R110, R7 ;  /* 0x000000076e6e7221 */ /* 0x000fe20000010000 */
[----:B------:R-:W-:Y:S01]  /*0e70*/  @P1 FADD.FTZ R12, R94, R12 ;  /* 0x0000000c5e0c1221 */ /* 0x000fe20000010000 */
[----:B------:R-:W-:Y:S01]  /*0e80*/  @P1 FADD.FTZ R104, R93, R104 ;  /* 0x000000685d681221 */ /* 0x000fe20000010000 */
[----:B------:R-:W-:-:S02]  /*0e90*/  @P1 HADD2.F32 R94, -RZ, R18.H0_H0 ;  /* 0x20000012ff5e1230 */ /* 0x000fc40000004100 */
[----:B------:R-:W-:Y:S01]  /*0ea0*/  FADD.FTZ R110, R110, R107 ;  /* 0x0000006b6e6e7221 */ /* 0x000fe20000010000 */
[----:B------:R-:W-:Y:S02]  /*0eb0*/  @P1 HADD2.F32 R98, -RZ, R19.H1_H1 ;  /* 0x30000013ff621230 */ /* 0x000fe40000004100 */
[----:B------:R-:W-:Y:S01]  /*0ec0*/  FMUL.FTZ R123, R91, R14 ;  /* 0x0000000e5b7b7220 */ /* 0x000fe20000410000 */
[----:B------:R-:W-:Y:S02]  /*0ed0*/  @P1 HADD2.F32 R93, -RZ, R16.H1_H1 ;  /* 0x30000010ff5d1230 */ /* 0x000fe40000004100 */
[----:B------:R-:W-:Y:S01]  /*0ee0*/  FADD.FTZ R110, R110, R109 ;  /* 0x0000006d6e6e7221 */ /* 0x000fe20000010000 */
[----:B------:R-:W-:Y:S02]  /*0ef0*/  @P1 HADD2.F32 R95, -RZ, R17.H1_H1 ;  /* 0x30000011ff5f1230 */ /* 0x000fe40000004100 */
[----:B------:R-:W-:Y:S01]  /*0f00*/  FMUL.FTZ R125, R88, R125 ;  /* 0x0000007d587d7220 */ /* 0x000fe20000410000 */
[----:B------:R-:W-:Y:S01]  /*0f10*/  @P1 FADD.FTZ R97, R96, R97 ;  /* 0x0000006160611221 */ /* 0x000fe20000010000 */
[----:B------:R-:W-:Y:S01]  /*0f20*/  FADD.FTZ R110, R110, R121 ;  /* 0x000000796e6e7221 */ /* 0x000fe20000010000 */
[----:B------:R-:W-:Y:S01]  /*0f30*/  FMUL.FTZ R14, R87, R92 ;  /* 0x0000005c570e7220 */ /* 0x000fe20000410000 */
[----:B------:R-:W-:Y:S01]  /*0f40*/  FMUL.FTZ R108, R85, R108 ;  /* 0x0000006c556c7220 */ /* 0x000fe20000410000 */
[----:B------:R-:W-:Y:S01]  /*0f50*/  SHF.L.U32 R96, R100, 0x4, RZ ;  /* 0x0000000464607819 */ /* 0x000fe200000006ff */
[----:B------:R-:W-:Y:S01]  /*0f60*/  FADD.FTZ R110, R110, R111 ;  /* 0x0000006f6e6e7221 */ /* 0x000fe20000010000 */
[----:B------:R-:W-:Y:S01]  /*0f70*/  @P1 FADD.FTZ R125, R94, R125 ;  /* 0x0000007d5e7d1221 */ /* 0x000fe20000010000 */
[----:B------:R-:W-:Y:S01]  /*0f80*/  @P1 FADD.FTZ R123, R98, R123 ;  /* 0x0000007b627b1221 */ /* 0x000fe20000010000 */
[----:B------:R-:W-:Y:S01]  /*0f90*/  @P1 FADD.FTZ R14, R95, R14 ;  /* 0x0000000e5f0e1221 */ /* 0x000fe20000010000 */
[----:B------:R-:W-:Y:S01]  /*0fa0*/  FADD.FTZ R110, R110, R119 ;  /* 0x000000776e6e7221 */ /* 0x000fe20000010000 */
[----:B------:R-:W-:Y:S01]  /*0fb0*/  @P1 FADD.FTZ R108, R93, R108 ;  /* 0x0000006c5d6c1221 */ /* 0x000fe20000010000 */
[----:B------:R-:W-:-:S02]  /*0fc0*/  SHF.R.U32.HI R100, RZ, 0x1c, R100 ;  /* 0x0000001cff647819 */ /* 0x000fc40000011664 */
[----:B------:R-:W-:Y:S01]  /*0fd0*/  IADD3 R98, P3, R96, UR10, RZ ;  /* 0x0000000a60627c10 */ /* 0x000fe2000ff7e0ff */
[----:B------:R-:W-:Y:S01]  /*0fe0*/  FADD.FTZ R110, R110, R113 ;  /* 0x000000716e6e7221 */ /* 0x000fe20000010000 */
[----:B------:R-:W-:Y:S02]  /*0ff0*/  F2FP.F16.F32.PACK_AB R95, R123, R97 ;  /* 0x000000617b5f723e */ /* 0x000fe400000000ff */
[----:B------:R-:W-:Y:S01]  /*1000*/  IADD3.X R99, R100, UR11, RZ, P3, !PT ;  /* 0x0000000b64637c10 */ /* 0x000fe20009ffe4ff */
[----:B------:R-:W-:Y:S01]  /*1010*/  FADD.FTZ R110, R110, R117 ;  /* 0x000000756e6e7221 */ /* 0x000fe20000010000 */
[----:B------:R-:W-:Y:S02]  /*1020*/  F2FP.F16.F32.PACK_AB R94, R104, R125 ;  /* 0x0000007d685e723e */ /* 0x000fe400000000ff */
[----:B------:R-:W-:Y:S02]  /*1030*/  F2FP.F16.F32.PACK_AB R93, R14, R106 ;  /* 0x0000006a0e5d723e */ /* 0x000fe400000000ff */
[----:B------:R-:W-:-:S02]  /*1040*/  F2FP.F16.F32.PACK_AB R92, R108, R12 ;  /* 0x0000000c6c5c723e */ /* 0x000fc400000000ff */
        /* <DEDUP_REMOVED lines=83> */
.L_x_12054:
        /* <DEDUP_REMOVED lines=143> */
[----:B------:R-:W-:Y:S01]  /*1e70*/  IADD3 R6, P3, R6, UR14, RZ ;  /* 0x0000000e06067c10 */ /* 0x000fe2000ff7e0ff */
[----:B------:R-:W-:Y:S01]  /*1e80*/  FFMA.FTZ R9, R60, R7, R36 ;  /* 0x000000073c097223 */ /* 0x000fe20000010024 */
[----:B------:R-:W-:Y:S01]  /*1e90*/  FFMA.FTZ R114, R61, R114, R37 ;  /* 0x000000723d727223 */ /* 0x000fe20000010025 */
[----:B------:R-:W-:-:S02]  /*1ea0*/  IADD3 R104, P5, R96, UR14, RZ ;  /* 0x0000000e60687c10 */ /* 0x000fc4000ffbe0ff */
[----:B------:R-:W-:Y:S02]  /*1eb0*/  F2FP.F16.F32.PACK_AB R98, R97, R98 ;  /* 0x000000626162723e */ /* 0x000fe400000000ff */
[----:B------:R-:W-:Y:S02]  /*1ec0*/  F2FP.F16.F32.PACK_AB R15, R112, R15 ;  /* 0x0000000f700f723e */ /* 0x000fe400000000ff */
[----:B------:R-:W-:Y:S02]  /*1ed0*/  F2FP.F16.F32.PACK_AB R12, R12, R105 ;  /* 0x000000690c0c723e */ /* 0x000fe400000000ff */
[----:B------:R-:W-:Y:S02]  /*1ee0*/  IADD3.X R7, R4, UR15, RZ, P3, !PT ;  /* 0x0000000f04077c10 */ /* 0x000fe40009ffe4ff */
[----:B------:R-:W-:Y:S02]  /*1ef0*/  F2FP.F16.F32.PACK_AB R97, R106, R11 ;  /* 0x0000000b6a61723e */ /* 0x000fe400000000ff */
[----:B------:R-:W-:Y:S01]  /*1f00*/  F2FP.F16.F32.PACK_AB R95, R118, R117 ;  /* 0x00000075765f723e */ /* 0x000fe200000000ff */
[----:B------:R0:W-:Y:S01]  /*1f10*/  STG.E.128 desc[UR4][R6.64], R12 ;  /* 0x0000000c06007986 */ /* 0x0001e2000c101d04 */
[----:B------:R-:W-:-:S02]  /*1f20*/  F2FP.F16.F32.PACK_AB R94, R99, R94 ;  /* 0x0000005e635e723e */ /* 0x000fc400000000ff */
[----:B------:R-:W-:Y:S02]  /*1f30*/  F2FP.F16.F32.PACK_AB R93, R110, R93 ;  /* 0x0000005d6e5d723e */ /* 0x000fe400000000ff */
[----:B------:R-:W-:Y:S02]  /*1f40*/  IADD3.X R11, R8, UR15, RZ, P4, !PT ;  /* 0x0000000f080b7c10 */ /* 0x000fe4000a7fe4ff */
[----:B------:R-:W-:Y:S02]  /*1f50*/  F2FP.F16.F32.PACK_AB R99, R120, R101 ;  /* 0x000000657863723e */ /* 0x000fe400000000ff */
[----:B------:R-:W-:Y:S01]  /*1f60*/  F2FP.F16.F32.PACK_AB R96, R114, R9 ;  /* 0x000000097260723e */ /* 0x000fe200000000ff */
        /* <DEDUP_REMOVED lines=8> */
.L_x_12042:
[----:B------:R-:W-:Y:S01]  /*1ff0*/  HFMA2.MMA R102, -RZ, RZ, 0, 5.9604644775390625e-08 ;  /* 0x00000001ff667435 */ /* 0x000fe200000001ff */
[----:B------:R-:W-:Y:S02]  /*2000*/  MOV R120, R93 ;  /* 0x0000005d00787202 */ /* 0x000fe40000000f00 */
[----:B------:R-:W-:Y:S02]  /*2010*/  MOV R99, 0x1f ;  /* 0x0000001f00637802 */ /* 0x000fe40000000f00 */
[----:B------:R-:W-:-:S07]  /*2020*/  MOV R98, 0xffffffff ;  /* 0xffffffff00627802 */ /* 0x000fce0000000f00 */
[----:B------:R-:W-:Y:S05]  /*2030*/  WARPSYNC.COLLECTIVE R98, `(.L_x_12044) ;  /* 0x0000000062087348 */ /* 0x000fea0003c00000 */
[----:B------:R0:W1:Y:S02]  /*2040*/  SHFL.BFLY P3, R118, R120, R102, R99 ;  /* 0x0c00006678767389 */ /* 0x0000640000060063 */
[----:B01----:R-:W-:Y:S01]  /*2050*/  ENDCOLLECTIVE ;  /* 0x000000000000791b */ /* 0x003fe20003800000 */
.L_x_12044:
[----:B------:R-:W-:Y:S01]  /*2060*/  HFMA2.MMA R102, -RZ, RZ, 0, 1.1920928955078125e-07 ;  /* 0x00000002ff667435 */ /* 0x000fe200000001ff */
[----:B------:R-:W-:-:S05]  /*2070*/  MOV R92, R118 ;  /* 0x00000076005c7202 */ /* 0x000fca0000000f00 */
[----:B------:R-:W-:-:S05]  /*2080*/  FADD.FTZ R110, R93, R92 ;  /* 0x0000005c5d6e7221 */ /* 0x000fca0000010000 */
[----:B------:R-:W-:-:S07]  /*2090*/  MOV R120, R110 ;  /* 0x0000006e00787202 */ /* 0x000fce0000000f00 */
[----:B------:R-:W-:Y:S05]  /*20a0*/  WARPSYNC.COLLECTIVE R98, `(.L_x_12045) ;  /* 0x0000000062087348 */ /* 0x000fea0003c00000 */
[----:B------:R0:W1:Y:S02]  /*20b0*/  SHFL.BFLY P3, R118, R120, R102, R99 ;  /* 0x0c00006678767389 */ /* 0x0000640000060063 */
[----:B01----:R-:W-:Y:S01]  /*20c0*/  ENDCOLLECTIVE ;  /* 0x000000000000791b */ /* 0x003fe20003800000 */
.L_x_12045:
[----:B------:R-:W-:Y:S01]  /*20d0*/  HFMA2.MMA R102, -RZ, RZ, 0, 2.384185791015625e-07 ;  /* 0x00000004ff667435 */ /* 0x000fe200000001ff */
[----:B------:R-:W-:-:S05]  /*20e0*/  MOV R92, R118 ;  /* 0x00000076005c7202 */ /* 0x000fca0000000f00 */
[----:B------:R-:W-:-:S05]  /*20f0*/  FADD.FTZ R112, R110, R92 ;  /* 0x0000005c6e707221 */ /* 0x000fca0000010000 */
[----:B------:R-:W-:-:S07]  /*2100*/  MOV R120, R112 ;  /* 0x0000007000787202 */ /* 0x000fce0000000f00 */
[----:B------:R-:W-:Y:S05]  /*2110*/  WARPSYNC.COLLECTIVE R98, `(.L_x_12046) ;  /* 0x0000000062087348 */ /* 0x000fea0003c00000 */
[----:B------:R0:W1:Y:S02]  /*2120*/  SHFL.BFLY P3, R118, R120, R102, R99 ;  /* 0x0c00006678767389 */ /* 0x0000640000060063 */
[----:B01----:R-:W-:Y:S01]  /*2130*/  ENDCOLLECTIVE ;  /* 0x000000000000791b */ /* 0x003fe20003800000 */
.L_x_12046:
[----:B------:R-:W-:Y:S01]  /*2140*/  HFMA2.MMA R102, -RZ, RZ, 0, 4.76837158203125e-07 ;  /* 0x00000008ff667435 */ /* 0x000fe200000001ff */
[----:B------:R-:W-:-:S05]  /*2150*/  MOV R92, R118 ;  /* 0x00000076005c7202 */ /* 0x000fca0000000f00 */
[----:B------:R-:W-:-:S05]  /*2160*/  FADD.FTZ R114, R112, R92 ;  /* 0x0000005c70727221 */ /* 0x000fca0000010000 */
[----:B------:R-:W-:-:S07]  /*2170*/  MOV R120, R114 ;  /* 0x0000007200787202 */ /* 0x000fce0000000f00 */
[----:B------:R-:W-:Y:S05]  /*2180*/  WARPSYNC.COLLECTIVE R98, `(.L_x_12047) ;  /* 0x0000000062087348 */ /* 0x000fea0003c00000 */
[----:B------:R0:W1:Y:S02]  /*2190*/  SHFL.BFLY P3, R118, R120, R102, R99 ;  /* 0x0c00006678767389 */ /* 0x0000640000060063 */
[----:B01----:R-:W-:Y:S01]  /*21a0*/  ENDCOLLECTIVE ;  /* 0x000000000000791b */ /* 0x003fe20003800000 */
.L_x_12047:
[----:B------:R-:W-:Y:S01]  /*21b0*/  HFMA2.MMA R102, -RZ, RZ, 0, 9.5367431640625e-07 ;  /* 0x00000010ff667435 */ /* 0x000fe200000001ff */
[----:B------:R-:W-:-:S05]  /*21c0*/  MOV R92, R118 ;  /* 0x00000076005c7202 */ /* 0x000fca0000000f00 */
[----:B------:R-:W-:-:S05]  /*21d0*/  FADD.FTZ R116, R114, R92 ;  /* 0x0000005c72747221 */ /* 0x000fca0000010000 */
[----:B------:R-:W-:-:S07]  /*21e0*/  MOV R120, R116 ;  /* 0x0000007400787202 */ /* 0x000fce0000000f00 */
[----:B------:R-:W-:Y:S05]  /*21f0*/  WARPSYNC.COLLECTIVE R98, `(.L_x_12048) ;  /* 0x0000000062087348 */ /* 0x000fea0003c00000 */
[----:B------:R0:W1:Y:S02]  /*2200*/  SHFL.BFLY P3, R118, R120, R102, R99 ;  /* 0x0c00006678767389 */ /* 0x0000640000060063 */
[----:B01----:R-:W-:Y:S01]  /*2210*/  ENDCOLLECTIVE ;  /* 0x000000000000791b */ /* 0x003fe20003800000 */
.L_x_12048:
        /* <DEDUP_REMOVED lines=57> */
.L_x_12049:
[----:B------:R-:W-:Y:S01]  /*25b0*/  HFMA2.MMA R102, -RZ, RZ, 0, 1.1920928955078125e-07 ;  /* 0x00000002ff667435 */ /* 0x000fe200000001ff */
[----:B------:R-:W-:-:S05]  /*25c0*/  MOV R110, R118 ;  /* 0x00000076006e7202 */ /* 0x000fca0000000f00 */
[----:B------:R-:W-:-:S05]  /*25d0*/  FADD.FTZ R110, R93, R110 ;  /* 0x0000006e5d6e7221 */ /* 0x000fca0000010000 */
[----:B------:R-:W-:-:S07]  /*25e0*/  MOV R120, R110 ;  /* 0x0000006e00787202 */ /* 0x000fce0000000f00 */
[----:B------:R-:W-:Y:S05]  /*25f0*/  WARPSYNC.COLLECTIVE R98, `(.L_x_12050) ;  /* 0x0000000062087348 */ /* 0x000fea0003c00000 */
[----:B------:R0:W1:Y:S02]  /*2600*/  SHFL.BFLY P3, R118, R120, R102, R99 ;  /* 0x0c00006678767389 */ /* 0x0000640000060063 */
[----:B01----:R-:W-:Y:S01]  /*2610*/  ENDCOLLECTIVE ;  /* 0x000000000000791b */ /* 0x003fe20003800000 */
.L_x_12050:
[----:B------:R-:W-:Y:S01]  /*2620*/  HFMA2.MMA R102, -RZ, RZ, 0, 2.384185791015625e-07 ;  /* 0x00000004ff667435 */ /* 0x000fe200000001ff */
[----:B------:R-:W-:-:S05]  /*2630*/  MOV R112, R118 ;  /* 0x0000007600707202 */ /* 0x000fca0000000f00 */
[----:B------:R-:W-:-:S05]  /*2640*/  FADD.FTZ R112, R110, R112 ;  /* 0x000000706e707221 */ /* 0x000fca0000010000 */
[----:B------:R-:W-:-:S07]  /*2650*/  MOV R120, R112 ;  /* 0x0000007000787202 */ /* 0x000fce0000000f00 */
[----:B------:R-:W-:Y:S05]  /*2660*/  WARPSYNC.COLLECTIVE R98, `(.L_x_12051) ;  /* 0x0000000062087348 */ /* 0x000fea0003c00000 */
[----:B------:R0:W1:Y:S02]  /*2670*/  SHFL.BFLY P3, R118, R120, R102, R99 ;  /* 0x0c00006678767389 */ /* 0x0000640000060063 */
[----:B01----:R-:W-:Y:S01]  /*2680*/  ENDCOLLECTIVE ;  /* 0x000000000000791b */ /* 0x003fe20003800000 */
.L_x_12051:
[----:B------:R-:W-:Y:S01]  /*2690*/  HFMA2.MMA R102, -RZ, RZ, 0, 4.76837158203125e-07 ;  /* 0x00000008ff667435 */ /* 0x000fe200000001ff */
[----:B------:R-:W-:-:S05]  /*26a0*/  MOV R114, R118 ;  /* 0x0000007600727202 */ /* 0x000fca0000000f00 */
[----:B------:R-:W-:-:S05]  /*26b0*/  FADD.FTZ R114, R112, R114 ;  /* 0x0000007270727221 */ /* 0x000fca0000010000 */
[----:B------:R-:W-:-:S07]  /*26c0*/  MOV R120, R114 ;  /* 0x0000007200787202 */ /* 0x000fce0000000f00 */
[----:B------:R-:W-:Y:S05]  /*26d0*/  WARPSYNC.COLLECTIVE R98, `(.L_x_12052) ;  /* 0x0000000062087348 */ /* 0x000fea0003c00000 */
[----:B------:R0:W1:Y:S02]  /*26e0*/  SHFL.BFLY P3, R118, R120, R102, R99 ;  /* 0x0c00006678767389 */ /* 0x0000640000060063 */
[----:B01----:R-:W-:Y:S01]  /*26f0*/  ENDCOLLECTIVE ;  /* 0x000000000000791b */ /* 0x003fe20003800000 */
.L_x_12052:
[----:B------:R-:W-:Y:S01]  /*2700*/  HFMA2.MMA R102, -RZ, RZ, 0, 9.5367431640625e-07 ;  /* 0x00000010ff667435 */ /* 0x000fe200000001ff */
[----:B------:R-:W-:-:S05]  /*2710*/  MOV R116, R118 ;  /* 0x0000007600747202 */ /* 0x000fca0000000f00 */
[----:B------:R-:W-:-:S05]  /*2720*/  FADD.FTZ R116, R114, R116 ;  /* 0x0000007472747221 */ /* 0x000fca0000010000 */
[----:B------:R-:W-:-:S07]  /*2730*/  MOV R120, R116 ;  /* 0x0000007400787202 */ /* 0x000fce0000000f00 */
[----:B------:R-:W-:Y:S05]  /*2740*/  WARPSYNC.COLLECTIVE R98, `(.L_x_12053) ;  /* 0x0000000062087348 */ /* 0x000fea0003c00000 */
[----:B------:R0:W1:Y:S02]  /*2750*/  SHFL.BFLY P3, R118, R120, R102, R99 ;  /* 0x0c00006678767389 */ /* 0x0000640000060063 */
[----:B01----:R-:W-:Y:S01]  /*2760*/  ENDCOLLECTIVE ;  /* 0x000000000000791b */ /* 0x003fe20003800000 */
.L_x_12053:
[----:B------:R-:W-:Y:S05]  /*2770*/  BRA `(.L_x_12054) ;  /* 0xffffffec00807947 */ /* 0x000fea000383ffff */
.L_x_12055:
        /* <DEDUP_REMOVED lines=16> */
.L_x_23293:


//--------------------- .text._ZN10layer_norm13ln_fwd_kernelINS_13Kernel_traitsIf6__halfS2_S2_fjLj3072ELj1ELj1ELj4ELj16ENS_18Kernel_traits_baseILj3072EfS2_S2_S2_fjLj128EEEEELb0ELb1ELb1ELb0EEEvNS_9FwdParamsE --------------------------
	.section	.text._ZN10layer_norm13ln_fwd_kernelINS_13Kernel_traitsIf6__halfS2_S2_fjLj3072ELj1ELj1ELj4ELj16ENS_18Kernel_traits_baseILj3072EfS2_S2_S2_fjLj128EEEEELb0ELb1ELb1ELb0EEEvNS_9FwdParamsE,"ax",@progbits
	.align	128
        .global         _ZN10layer_norm13ln_fwd_kernelINS_13Kernel_traitsIf6__halfS2_S2_fjLj3072ELj1ELj1ELj4ELj16ENS_18Kernel_traits_baseILj3072EfS2_S2_S2_fjLj128EEEEELb0ELb1ELb1ELb0EEEvNS_9FwdParamsE
        .type           _ZN10layer_norm13ln_fwd_kernelINS_13Kernel_traitsIf6__halfS2_S2_fjLj3072ELj1ELj1ELj4ELj16ENS_18Kernel_traits_baseILj3072EfS2_S2_S2_fjLj128EEEEELb0ELb1ELb1ELb0EEEvNS_9FwdParamsE,@function
        .size           _ZN10layer_norm13ln_fwd_kernelINS_13Kernel_traitsIf6__halfS2_S2_fjLj3072ELj1ELj1ELj4ELj16ENS_18Kernel_traits_baseILj3072EfS2_S2_S2_fjLj128EEEEELb0ELb1ELb1ELb0EEEvNS_9FwdParamsE,(.L_x_23294 - _ZN10layer_norm13ln_fwd_kernelINS_13Kernel_traitsIf6__halfS2_S2_fjLj3072ELj1ELj1ELj4ELj16ENS_18Kernel_traits_baseILj3072EfS2_S2_S2_fjLj128EEEEELb0ELb1ELb1ELb0EEEvNS_9FwdParamsE)
        .other          _ZN10layer_norm13ln_fwd_kernelINS_13Kernel_traitsIf6__halfS2_S2_fjLj3072ELj1ELj1ELj4ELj16ENS_18Kernel_traits_baseILj3072EfS2_S2_S2_fjLj128EEEEELb0ELb1ELb1ELb0EEEvNS_9FwdParamsE,@"STO_CUDA_ENTRY STV_DEFAULT"
_ZN10layer_norm13ln_fwd_kernelINS_13Kernel_traitsIf6__halfS2_S2_fjLj3072ELj1ELj1ELj4ELj16ENS_18Kernel_traits_baseILj3072EfS2_S2_S2_fjLj128EEEEELb0ELb1ELb1ELb0EEEvNS_9FwdParamsE:
.text._ZN10layer_norm13ln_fwd_kernelINS_13Kernel_traitsIf6__halfS2_S2_fjLj3072ELj1ELj1ELj4ELj16ENS_18Kernel_traits_baseILj3072EfS2_S2_S2_fjLj128EEEEELb0ELb1ELb1ELb0EEEvNS_9FwdParamsE:
        /* <DEDUP_REMOVED lines=36> */
.L_x_12057:
[----:B------:R-:W-:Y:S05]  /*0240*/  BSYNC B0 ;  /* 0x0000000000007941 */ /* 0x000fea0003800000 */
.L_x_12056:
        /* <DEDUP_REMOVED lines=23> */
.L_x_12059:
[----:B------:R-:W-:Y:S05]  /*03c0*/  BSYNC B0 ;  /* 0x0000000000007941 */ /* 0x000fea0003800000 */
.L_x_12058:
        /* <DEDUP_REMOVED lines=22> */
.L_x_12061:
[----:B------:R-:W-:Y:S05]  /*0530*/  BSYNC B0 ;  /* 0x0000000000007941 */ /* 0x000fea0003800000 */
.L_x_12060:
        /* <DEDUP_REMOVED lines=29> */
.L_x_12147:
        /* <DEDUP_REMOVED lines=34> */
[----:B-----5:R-:W-:Y:S01]  /*0930*/  HADD2.F32 R0, -RZ, R88.H0_H0 ;  /* 0x20000058ff007230 */ /* 0x020fe20000004100 */
[----:B------:R-:W-:Y:S06]  /*0940*/  BRA `(.L_x_12066) ;  /* 0x0000000000147947 */ /* 0x000fec0003800000 */
.L_x_12065:
[----:B-----5:R-:W-:Y:S02]  /*0950*/  HADD2.F32 R0, -RZ, R84.H0_H0 ;  /* 0x20000054ff007230 */ /* 0x020fe40000004100 */
[----:B------:R-:W-:-:S03]  /*0960*/  @P0 HADD2.F32 R5, -RZ, R88.H0_H0 ;  /* 0x20000058ff050230 */ /* 0x000fc60000004100 */
[----:B------:R-:W-:-:S04]  /*0970*/  FMUL.FTZ R3, R0, UR8 ;  /* 0x0000000800037c20 */ /* 0x000fc80008410000 */
[----:B------:R-:W-:-:S04]  /*0980*/  FMUL.FTZ R0, R32, R3 ;  /* 0x0000000320007220 */ /* 0x000fc80000410000 */
[----:B------:R-:W-:-:S07]  /*0990*/  @P0 FADD.FTZ R0, R5, R0 ;  /* 0x0000000005000221 */ /* 0x000fce0000010000 */
.L_x_12066:
[----:B------:R-:W-:Y:S05]  /*09a0*/  BSYNC B1 ;  /* 0x0000000000017941 */ /* 0x000fea0003800000 */
.L_x_12064:
[----:B------:R-:W-:Y:S04]  /*09b0*/  BSSY B1, `(.L_x_12067) ;  /* 0x000000b000017945 */ /* 0x000fe80003800000 */
[----:B------:R-:W-:Y:S05]  /*09c0*/  @P2 BRA `(.L_x_12068) ;  /* 0x0000000000102947 */ /* 0x000fea0003800000 */
[----:B------:R-:W-:Y:S01]  /*09d0*/  HFMA2.MMA R2, -RZ, RZ, 0, 0 ;  /* 0x00000000ff027435 */ /* 0x000fe200000001ff */
[----:B------:R-:W-:Y:S10]  /*09e0*/  @!P0 BRA `(.L_x_12069) ;  /* 0x00000000001c8947 */ /* 0x000ff40003800000 */
[----:B-----5:R-:W-:Y:S01]  /*09f0*/  HADD2.F32 R2, -RZ, R88.H1_H1 ;  /* 0x30000058ff027230 */ /* 0x020fe20000004100 */
[----:B------:R-:W-:Y:S06]  /*0a00*/  BRA `(.L_x_12069) ;  /* 0x0000000000147947 */ /* 0x000fec0003800000 */
.L_x_12068:
[----:B-----5:R-:W-:Y:S02]  /*0a10*/  HADD2.F32 R2, -RZ, R84.H1_H1 ;  /* 0x30000054ff027230 */ /* 0x020fe40000004100 */
[----:B------:R-:W-:-:S03]  /*0a20*/  @P0 HADD2.F32 R3, -RZ, R88.H1_H1 ;  /* 0x30000058ff030230 */ /* 0x000fc60000004100 */
[----:B------:R-:W-:-:S04]  /*0a30*/  FMUL.FTZ R2, R2, UR8 ;  /* 0x0000000802027c20 */ /* 0x000fc80008410000 */
[----:B------:R-:W-:-:S04]  /*0a40*/  FMUL.FTZ R2, R33, R2 ;  /* 0x0000000221027220 */ /* 0x000fc80000410000 */
[----:B------:R-:W-:-:S07]  /*0a50*/  @P0 FADD.FTZ R2, R3, R2 ;  /* 0x0000000203020221 */ /* 0x000fce0000010000 */
.L_x_12069:
[----:B------:R-:W-:Y:S05]  /*0a60*/  BSYNC B1 ;  /* 0x0000000000017941 */ /* 0x000fea0003800000 */
.L_x_12067:
[----:B------:R-:W-:Y:S04]  /*0a70*/  BSSY B1, `(.L_x_12070) ;  /* 0x000000b000017945 */ /* 0x000fe80003800000 */
[----:B------:R-:W-:Y:S05]  /*0a80*/  @P2 BRA `(.L_x_12071) ;  /* 0x0000000000102947 */ /* 0x000fea0003800000 */
[----:B------:R-:W-:Y:S01]  /*0a90*/  MOV R3, RZ ;  /* 0x000000ff00037202 */ /* 0x000fe20000000f00 */
[----:B------:R-:W-:Y:S06]  /*0aa0*/  @!P0 BRA `(.L_x_12072) ;  /* 0x00000000001c8947 */ /* 0x000fec0003800000 */
[----:B-----5:R-:W-:Y:S01]  /*0ab0*/  HADD2.F32 R3, -RZ, R89.H0_H0 ;  /* 0x20000059ff037230 */ /* 0x020fe20000004100 */
[----:B------:R-:W-:Y:S06]  /*0ac0*/  BRA `(.L_x_12072) ;  /* 0x0000000000147947 */ /* 0x000fec0003800000 */
.L_x_12071:
[----:B-----5:R-:W-:Y:S02]  /*0ad0*/  HADD2.F32 R3, -RZ, R85.H0_H0 ;  /* 0x20000055ff037230 */ /* 0x020fe40000004100 */
[----:B------:R-:W-:-:S03]  /*0ae0*/  @P0 HADD2.F32 R4, -RZ, R89.H0_H0 ;  /* 0x20000059ff040230 */ /* 0x000fc60000004100 */
[----:B------:R-:W-:-:S04]  /*0af0*/  FMUL.FTZ R3, R3, UR8 ;  /* 0x0000000803037c20 */ /* 0x000fc80008410000 */
[----:B------:R-:W-:-:S04]  /*0b00*/  FMUL.FTZ R3, R34, R3 ;  /* 0x0000000322037220 */ /* 0x000fc80000410000 */
[----:B------:R-:W-:-:S07]  /*0b10*/  @P0 FADD.FTZ R3, R4, R3 ;  /* 0x0000000304030221 */ /* 0x000fce0000010000 */
.L_x_12072:
[----:B------:R-:W-:Y:S05]  /*0b20*/  BSYNC B1 ;  /* 0x0000000000017941 */ /* 0x000fea0003800000 */
.L_x_12070:
[----:B------:R-:W-:Y:S04]  /*0b30*/  BSSY B1, `(.L_x_12073) ;  /* 0x000000b000017945 */ /* 0x000fe80003800000 */
[----:B------:R-:W-:Y:S05]  /*0b40*/  @P2 BRA `(.L_x_12074) ;  /* 0x0000000000102947 */ /* 0x000fea0003800000 */
[----:B------:R-:W-:Y:S01]  /*0b50*/  HFMA2.MMA R4, -RZ, RZ, 0, 0 ;  /* 0x00000000ff047435 */ /* 0x000fe200000001ff */
[----:B------:R-:W-:Y:S10]  /*0b60*/  @!P0 BRA `(.L_x_12075) ;  /* 0x00000000001c8947 */ /* 0x000ff40003800000 */
[----:B-----5:R-:W-:Y:S01]  /*0b70*/  HADD2.F32 R4, -RZ, R89.H1_H1 ;  /* 0x30000059ff047230 */ /* 0x020fe20000004100 */
[----:B------:R-:W-:Y:S06]  /*0b80*/  BRA `(.L_x_12075) ;  /* 0x0000000000147947 */ /* 0x000fec0003800000 */
.L_x_12074:
[----:B-----5:R-:W-:Y:S02]  /*0b90*/  HADD2.F32 R4, -RZ, R85.H1_H1 ;  /* 0x30000055ff047230 */ /* 0x020fe40000004100 */
[----:B------:R-:W-:-:S03]  /*0ba0*/  @P0 HADD2.F32 R5, -RZ, R89.H1_H1 ;  /* 0x30000059ff050230 */ /* 0x000fc60000004100 */
[----:B------:R-:W-:-:S04]  /*0bb0*/  FMUL.FTZ R4, R4, UR8 ;  /* 0x0000000804047c20 */ /* 0x000fc80008410000 */
[----:B------:R-:W-:-:S04]  /*0bc0*/  FMUL.FTZ R4, R35, R4 ;  /* 0x0000000423047220 */ /* 0x000fc80000410000 */
[----:B------:R-:W-:-:S07]  /*0bd0*/  @P0 FADD.FTZ R4, R5, R4 ;  /* 0x0000000405040221 */ /* 0x000fce0000010000 */
.L_x_12075:
[----:B------:R-:W-:Y:S05]  /*0be0*/  BSYNC B1 ;  /* 0x0000000000017941 */ /* 0x000fea0003800000 */
.L_x_12073:
[----:B------:R-:W-:Y:S04]  /*0bf0*/  BSSY B1, `(.L_x_12076) ;  /* 0x000000b000017945 */ /* 0x000fe80003800000 */
[----:B------:R-:W-:Y:S05]  /*0c00*/  @P2 BRA `(.L_x_12077) ;  /* 0x0000000000102947 */ /* 0x000fea0003800000 */
[----:B------:R-:W-:Y:S01]  /*0c10*/  MOV R5, RZ ;  /* 0x000000ff00057202 */ /* 0x000fe20000000f00 */
[----:B------:R-:W-:Y:S06]  /*0c20*/  @!P0 BRA `(.L_x_12078) ;  /* 0x00000000001c8947 */ /* 0x000fec0003800000 */
[----:B-----5:R-:W-:Y:S01]  /*0c30*/  HADD2.F32 R5, -RZ, R90.H0_H0 ;  /* 0x2000005aff057230 */ /* 0x020fe20000004100 */
[----:B------:R-:W-:Y:S06]  /*0c40*/  BRA `(.L_x_12078) ;  /* 0x0000000000147947 */ /* 0x000fec0003800000 */
.L_x_12077:
[----:B-----5:R-:W-:Y:S02]  /*0c50*/  HADD2.F32 R5, -RZ, R86.H0_H0 ;  /* 0x20000056ff057230 */ /* 0x020fe40000004100 */
[----:B------:R-:W-:-:S03]  /*0c60*/  @P0 HADD2.F32 R6, -RZ, R90.H0_H0 ;  /* 0x2000005aff060230 */ /* 0x000fc60000004100 */
[----:B------:R-:W-:-:S04]  /*0c70*/  FMUL.FTZ R5, R5, UR8 ;  /* 0x0000000805057c20 */ /* 0x000fc80008410000 */
[----:B------:R-:W-:-:S04]  /*0c80*/  FMUL.FTZ R5, R28, R5 ;  /* 0x000000051c057220 */ /* 0x000fc80000410000 */
[----:B------:R-:W-:-:S07]  /*0c90*/  @P0 FADD.FTZ R5, R6, R5 ;  /* 0x0000000506050221 */ /* 0x000fce0000010000 */
.L_x_12078:
[----:B------:R-:W-:Y:S05]  /*0ca0*/  BSYNC B1 ;  /* 0x0000000000017941 */ /* 0x000fea0003800000 */
.L_x_12076:
[----:B------:R-:W-:Y:S04]  /*0cb0*/  BSSY B1, `(.L_x_12079) ;  /* 0x000000b000017945 */ /* 0x000fe80003800000 */
[----:B------:R-:W-:Y:S05]  /*0cc0*/  @P2 BRA `(.L_x_12080) ;  /* 0x0000000000102947 */ /* 0x000fea0003800000 */
[----:B------:R-:W-:Y:S01]  /*0cd0*/  HFMA2.MMA R6, -RZ, RZ, 0, 0 ;  /* 0x00000000ff067435 */ /* 0x000fe200000001ff */
[----:B------:R-:W-:Y:S10]  /*0ce0*/  @!P0 BRA `(.L_x_12081) ;  /* 0x00000000001c8947 */ /* 0x000ff40003800000 */
[----:B-----5:R-:W-:Y:S01]  /*0cf0*/  HADD2.F32 R6, -RZ, R90.H1_H1 ;  /* 0x3000005aff067230 */ /* 0x020fe20000004100 */
[----:B------:R-:W-:Y:S06]  /*0d00*/  BRA `(.L_x_12081) ;  /* 0x0000000000147947 */ /* 0x000fec0003800000 */
.L_x_12080:
[----:B-----5:R-:W-:Y:S02]  /*0d10*/  HADD2.F32 R6, -RZ, R86.H1_H1 ;  /* 0x30000056ff067230 */ /* 0x020fe40000004100 */
[----:B------:R-:W-:-:S03]  /*0d20*/  @P0 HADD2.F32 R7, -RZ, R90.H1_H1 ;  /* 0x3000005aff070230 */ /* 0x000fc60000004100 */
[----:B------:R-:W-:-:S04]  /*0d30*/  FMUL.FTZ R6, R6, UR8 ;  /* 0x0000000806067c20 */ /* 0x000fc80008410000 */
[----:B------:R-:W-:-:S04]  /*0d40*/  FMUL.FTZ R6, R29, R6 ;  /* 0x000000061d067220 */ /* 0x000fc80000410000 */
[----:B------:R-:W-:-:S07]  /*0d50*/  @P0 FADD.FTZ R6, R7, R6 ;  /* 0x0000000607060221 */ /* 0x000fce0000010000 */
.L_x_12081:
[----:B------:R-:W-:Y:S05]  /*0d60*/  BSYNC B1 ;  /* 0x0000000000017941 */ /* 0x000fea0003800000 */
.L_x_12079:
[----:B------:R-:W-:Y:S04]  /*0d70*/  BSSY B1, `(.L_x_12082) ;  /* 0x000000b000017945 */ /* 0x000fe80003800000 */
[----:B------:R-:W-:Y:S05]  /*0d80*/  @P2 BRA `(.L_x_12083) ;  /* 0x0000000000102947 */ /* 0x000fea0003800000 */
[----:B------:R-:W-:Y:S01]  /*0d90*/  MOV R7, RZ ;  /* 0x000000ff00077202 */ /* 0x000fe20000000f00 */
[----:B------:R-:W-:Y:S06]  /*0da0*/  @!P0 BRA `(.L_x_12084) ;  /* 0x00000000001c8947 */ /* 0x000fec0003800000 */
[----:B-----5:R-:W-:Y:S01]  /*0db0*/  HADD2.F32 R7, -RZ, R91.H0_H0 ;  /* 0x2000005bff077230 */ /* 0x020fe20000004100 */
[----:B------:R-:W-:Y:S06]  /*0dc0*/  BRA `(.L_x_12084) ;  /* 0x0000000000147947 */ /* 0x000fec0003800000 */
.L_x_12083:
[----:B-----5:R-:W-:Y:S02]  /*0dd0*/  HADD2.F32 R7, -RZ, R87.H0_H0 ;  /* 0x20000057ff077230 */ /* 0x020fe40000004100 */
[----:B------:R-:W-:-:S03]  /*0de0*/  @P0 HADD2.F32 R8, -RZ, R91.H0_H0 ;  /* 0x2000005bff080230 */ /* 0x000fc60000004100 */
[----:B------:R-:W-:-:S04]  /*0df0*/  FMUL.FTZ R7, R7, UR8 ;  /* 0x0000000807077c20 */ /* 0x000fc80008410000 */
[----:B------:R-:W-:-:S04]  /*0e00*/  FMUL.FTZ R7, R30, R7 ;  /* 0x000000071e077220 */ /* 0x000fc80000410000 */
[----:B------:R-:W-:-:S07]  /*0e10*/  @P0 FADD.FTZ R7, R8, R7 ;  /* 0x0000000708070221 */ /* 0x000fce0000010000 */
.L_x_12084:
[----:B------:R-:W-:Y:S05]  /*0e20*/  BSYNC B1 ;  /* 0x0000000000017941 */ /* 0x000fea0003800000 */
.L_x_12082:
[----:B------:R-:W-:Y:S04]  /*0e30*/  BSSY B1, `(.L_x_12085) ;  /* 0x000000b000017945 */ /* 0x000fe80003800000 */
[----:B------:R-:W-:Y:S05]  /*0e40*/  @P2 BRA `(.L_x_12086) ;  /* 0x0000000000102947 */ /* 0x000fea0003800000 */
[----:B------:R-:W-:Y:S01]  /*0e50*/  HFMA2.MMA R8, -RZ, RZ, 0, 0 ;  /* 0x00000000ff087435 */ /* 0x000fe200000001ff */
[----:B------:R-:W-:Y:S10]  /*0e60*/  @!P0 BRA `(.L_x_12087) ;  /* 0x00000000001c8947 */ /* 0x000ff40003800000 */
[----:B-----5:R-:W-:Y:S01]  /*0e70*/  HADD2.F32 R8, -RZ, R91.H1_H1 ;  /* 0x3000005bff087230 */ /* 0x020fe20000004100 */
[----:B------:R-:W-:Y:S06]  /*0e80*/  BRA `(.L_x_12087) ;  /* 0x0000000000147947 */ /* 0x000fec0003800000 */
.L_x_12086:
[----:B-----5:R-:W-:Y:S02]  /*0e90*/  HADD2.F32 R8, -RZ, R87.H1_H1 ;  /* 0x30000057ff087230 */ /* 0x020fe40000004100 */
[----:B------:R-:W-:-:S03]  /*0ea0*/  @P0 HADD2.F32 R93, -RZ, R91.H1_H1 ;  /* 0x3000005bff5d0230 */ /* 0x000fc60000004100 */
[----:B------:R-:W-:-:S04]  /*0eb0*/  FMUL.FTZ R8, R8, UR8 ;  /* 0x0000000808087c20 */ /* 0x000fc80008410000 */
[----:B------:R-:W-:-:S04]  /*0ec0*/  FMUL.FTZ R8, R31, R8 ;  /* 0x000000081f087220 */ /* 0x000fc80000410000 */
[----:B------:R-:W-:-:S07]  /*0ed0*/  @P0 FADD.FTZ R8, R93, R8 ;  /* 0x000000085d080221 */ /* 0x000fce0000010000 */
.L_x_12087:
[----:B------:R-:W-:Y:S05]  /*0ee0*/  BSYNC B1 ;  /* 0x0000000000017941 */ /* 0x000fea0003800000 */
.L_x_12085:
        /* <DEDUP_REMOVED lines=9> */
.L_x_12063:
[----:B------:R-:W-:Y:S05]  /*0f80*/  BSYNC B0 ;  /* 0x0000000000007941 */ /* 0x000fea0003800000 */
.L_x_12062:
        /* <DEDUP_REMOVED lines=17> */
.L_x_12091:
[----:B-----5:R-:W-:Y:S02]  /*10a0*/  HADD2.F32 R9, -RZ, R84.H0_H0 ;  /* 0x20000054ff097230 */ /* 0x020fe40000004100 */
[----:B------:R-:W-:-:S03]  /*10b0*/  @P0 HADD2.F32 R10, -RZ, R88.H0_H0 ;  /* 0x20000058ff0a0230 */ /* 0x000fc60000004100 */
[----:B------:R-:W-:-:S04]  /*10c0*/  FMUL.FTZ R9, R9, UR8 ;  /* 0x0000000809097c20 */ /* 0x000fc80008410000 */
[----:B------:R-:W-:-:S04]  /*10d0*/  FMUL.FTZ R9, R56, R9 ;  /* 0x0000000938097220 */ /* 0x000fc80000410000 */
[----:B------:R-:W-:-:S07]  /*10e0*/  @P0 FADD.FTZ R9, R10, R9 ;  /* 0x000000090a090221 */ /* 0x000fce0000010000 */
.L_x_12092:
[----:B------:R-:W-:Y:S05]  /*10f0*/  BSYNC B1 ;  /* 0x0000000000017941 */ /* 0x000fea0003800000 */
.L_x_12090:
[----:B------:R-:W-:Y:S04]  /*1100*/  BSSY B1, `(.L_x_12093) ;  /* 0x000000b000017945 */ /* 0x000fe80003800000 */
[----:B------:R-:W-:Y:S05]  /*1110*/  @P2 BRA `(.L_x_12094) ;  /* 0x0000000000102947 */ /* 0x000fea0003800000 */
[----:B------:R-:W-:Y:S01]  /*1120*/  HFMA2.MMA R10, -RZ, RZ, 0, 0 ;  /* 0x00000000ff0a7435 */ /* 0x000fe200000001ff */
[----:B------:R-:W-:Y:S10]  /*1130*/  @!P0 BRA `(.L_x_12095) ;  /* 0x00000000001c8947 */ /* 0x000ff40003800000 */
[----:B-----5:R-:W-:Y:S01]  /*1140*/  HADD2.F32 R10, -RZ, R88.H1_H1 ;  /* 0x30000058ff0a7230 */ /* 0x020fe20000004100 */
[----:B------:R-:W-:Y:S06]  /*1150*/  BRA `(.L_x_12095) ;  /* 0x0000000000147947 */ /* 0x000fec0003800000 */
.L_x_12094:
[----:B-----5:R-:W-:Y:S02]  /*1160*/  HADD2.F32 R10, -RZ, R84.H1_H1 ;  /* 0x30000054ff0a7230 */ /* 0x020fe40000004100 */
[----:B------:R-:W-:-:S03]  /*1170*/  @P0 HADD2.F32 R11, -RZ, R88.H1_H1 ;  /* 0x30000058ff0b0230 */ /* 0x000fc60000004100 */
[----:B------:R-:W-:-:S04]  /*1180*/  FMUL.FTZ R10, R10, UR8 ;  /* 0x000000080a0a7c20 */ /* 0x000fc80008410000 */
[----:B------:R-:W-:-:S04]  /*1190*/  FMUL.FTZ R10, R57, R10 ;  /* 0x0000000a390a7220 */ /* 0x000fc80000410000 */
[----:B------:R-:W-:-:S07]  /*11a0*/  @P0 FADD.FTZ R10, R11, R10 ;  /* 0x0000000a0b0a0221 */ /* 0x000fce0000010000 */
.L_x_12095:
[----:B------:R-:W-:Y:S05]  /*11b0*/  BSYNC B1 ;  /* 0x0000000000017941 */ /* 0x000fea0003800000 */
.L_x_12093:
[----:B------:R-:W-:Y:S04]  /*11c0*/  BSSY B1, `(.L_x_12096) ;  /* 0x000000b000017945 */ /* 0x000fe80003800000 */
[----:B------:R-:W-:Y:S05]  /*11d0*/  @P2 BRA `(.L_x_12097) ;  /* 0x0000000000102947 */ /* 0x000fea0003800000 */
[----:B------:R-:W-:Y:S01]  /*11e0*/  MOV R11, RZ ;  /* 0x000000ff000b7202 */ /* 0x000fe20000000f00 */
[----:B------:R-:W-:Y:S06]  /*11f0*/  @!P0 BRA `(.L_x_12098) ;  /* 0x00000000001c8947 */ /* 0x000fec0003800000 */
[----:B-----5:R-:W-:Y:S01]  /*1200*/  HADD2.F32 R11, -RZ, R89.H0_H0 ;  /* 0x20000059ff0b7230 */ /* 0x020fe20000004100 */
[----:B------:R-:W-:Y:S06]  /*1210*/  BRA `(.L_x_12098) ;  /* 0x0000000000147947 */ /* 0x000fec0003800000 */
.L_x_12097:
[----:B-----5:R-:W-:Y:S02]  /*1220*/  HADD2.F32 R11, -RZ, R85.H0_H0 ;  /* 0x20000055ff0b7230 */ /* 0x020fe40000004100 */
[----:B------:R-:W-:-:S03]  /*1230*/  @P0 HADD2.F32 R92, -RZ, R89.H0_H0 ;  /* 0x20000059ff5c0230 */ /* 0x000fc60000004100 */
[----:B------:R-:W-:-:S04]  /*1240*/  FMUL.FTZ R11, R11, UR8 ;  /* 0x000000080b0b7c20 */ /* 0x000fc80008410000 */
[----:B------:R-:W-:-:S04]  /*1250*/  FMUL.FTZ R11, R58, R11 ;  /* 0x0000000b3a0b7220 */ /* 0x000fc80000410000 */
[----:B------:R-:W-:-:S07]  /*1260*/  @P0 FADD.FTZ R11, R92, R11 ;  /* 0x0000000b5c0b0221 */ /* 0x000fce0000010000 */
.L_x_12098:
[----:B------:R-:W-:Y:S05]  /*1270*/  BSYNC B1 ;  /* 0x0000000000017941 */ /* 0x000fea0003800000 */
.L_x_12096:
[----:B------:R-:W-:Y:S04]  /*1280*/  BSSY B1, `(.L_x_12099) ;  /* 0x000000b000017945 */ /* 0x000fe80003800000 */
[----:B------:R-:W-:Y:S05]  /*1290*/  @P2 BRA `(.L_x_12100) ;  /* 0x0000000000102947 */ /* 0x000fea0003800000 */
[----:B------:R-:W-:Y:S01]  /*12a0*/  HFMA2.MMA R96, -RZ, RZ, 0, 0 ;  /* 0x00000000ff607435 */ /* 0x000fe200000001ff */
[----:B------:R-:W-:Y:S10]  /*12b0*/  @!P0 BRA `(.L_x_12101) ;  /* 0x00000000001c8947 */ /* 0x000ff40003800000 */
[----:B-----5:R-:W-:Y:S01]  /*12c0*/  HADD2.F32 R96, -RZ, R89.H1_H1 ;  /* 0x30000059ff607230 */ /* 0x020fe20000004100 */
[----:B------:R-:W-:Y:S06]  /*12d0*/  BRA `(.L_x_12101) ;  /* 0x0000000000147947 */ /* 0x000fec0003800000 */
.L_x_12100:
[----:B-----5:R-:W-:Y:S02]  /*12e0*/  HADD2.F32 R92, -RZ, R85.H1_H1 ;  /* 0x30000055ff5c7230 */ /* 0x020fe40000004100 */
[----:B------:R-:W-:-:S03]  /*12f0*/  @P0 HADD2.F32 R93, -RZ, R89.H1_H1 ;  /* 0x30000059ff5d0230 */ /* 0x000fc60000004100 */
[----:B------:R-:W-:-:S04]  /*1300*/  FMUL.FTZ R92, R92, UR8 ;  /* 0x000000085c5c7c20 */ /* 0x000fc80008410000 */
[----:B------:R-:W-:-:S04]  /*1310*/  FMUL.FTZ R96, R59, R92 ;  /* 0x0000005c3b607220 */ /* 0x000fc80000410000 */
[----:B------:R-:W-:-:S07]  /*1320*/  @P0 FADD.FTZ R96, R93, R96 ;  /* 0x000000605d600221 */ /* 0x000fce0000010000 */
.L_x_12101:
[----:B------:R-:W-:Y:S05]  /*1330*/  BSYNC B1 ;  /* 0x0000000000017941 */ /* 0x000fea0003800000 */
.L_x_12099:
[----:B------:R-:W-:Y:S04]  /*1340*/  BSSY B1, `(.L_x_12102) ;  /* 0x000000b000017945 */ /* 0x000fe80003800000 */
[----:B------:R-:W-:Y:S05]  /*1350*/  @P2 BRA `(.L_x_12103) ;  /* 0x0000000000102947 */ /* 0x000fea0003800000 */
[----:B------:R-:W-:Y:S01]  /*1360*/  MOV R97, RZ ;  /* 0x000000ff00617202 */ /* 0x000fe20000000f00 */
[----:B------:R-:W-:Y:S06]  /*1370*/  @!P0 BRA `(.L_x_12104) ;  /* 0x00000000001c8947 */ /* 0x000fec0003800000 */
[----:B-----5:R-:W-:Y:S01]  /*1380*/  HADD2.F32 R97, -RZ, R90.H0_H0 ;  /* 0x2000005aff617230 */ /* 0x020fe20000004100 */
[----:B------:R-:W-:Y:S06]  /*1390*/  BRA `(.L_x_12104) ;  /* 0x0000000000147947 */ /* 0x000fec0003800000 */
.L_x_12103:
[----:B-----5:R-:W-:-:S05]  /*13a0*/  HADD2.F32 R92, -RZ, R86.H0_H0 ;  /* 0x20000056ff5c7230 */ /* 0x020fca0000004100 */
[----:B------:R-:W-:Y:S01]  /*13b0*/  FMUL.FTZ R97, R92, UR8 ;  /* 0x000000085c617c20 */ /* 0x000fe20008410000 */
[----:B------:R-:W-:-:S03]  /*13c0*/  @P0 HADD2.F32 R92, -RZ, R90.H0_H0 ;  /* 0x2000005aff5c0230 */ /* 0x000fc60000004100 */
[----:B------:R-:W-:-:S04]  /*13d0*/  FMUL.FTZ R97, R52, R97 ;  /* 0x0000006134617220 */ /* 0x000fc80000410000 */
[----:B------:R-:W-:-:S07]  /*13e0*/  @P0 FADD.FTZ R97, R92, R97 ;  /* 0x000000615c610221 */ /* 0x000fce0000010000 */
.L_x_12104:
[----:B------:R-:W-:Y:S05]  /*13f0*/  BSYNC B1 ;  /* 0x0000000000017941 */ /* 0x000fea0003800000 */
.L_x_12102:
[----:B------:R-:W-:Y:S04]  /*1400*/  BSSY B1, `(.L_x_12105) ;  /* 0x000000b000017945 */ /* 0x000fe80003800000 */
[----:B------:R-:W-:Y:S05]  /*1410*/  @P2 BRA `(.L_x_12106) ;  /* 0x0000000000102947 */ /* 0x000fea0003800000 */
[----:B------:R-:W-:Y:S01]  /*1420*/  HFMA2.MMA R98, -RZ, RZ, 0, 0 ;  /* 0x00000000ff627435 */ /* 0x000fe200000001ff */
[----:B------:R-:W-:Y:S10]  /*1430*/  @!P0 BRA `(.L_x_12107) ;  /* 0x00000000001c8947 */ /* 0x000ff40003800000 */
[----:B-----5:R-:W-:Y:S01]  /*1440*/  HADD2.F32 R98, -RZ, R90.H1_H1 ;  /* 0x3000005aff627230 */ /* 0x020fe20000004100 */
[----:B------:R-:W-:Y:S06]  /*1450*/  BRA `(.L_x_12107) ;  /* 0x0000000000147947 */ /* 0x000fec0003800000 */
.L_x_12106:
[----:B-----5:R-:W-:Y:S02]  /*1460*/  HADD2.F32 R92, -RZ, R86.H1_H1 ;  /* 0x30000056ff5c7230 */ /* 0x020fe40000004100 */
[----:B------:R-:W-:-:S03]  /*1470*/  @P0 HADD2.F32 R93, -RZ, R90.H1_H1 ;  /* 0x3000005aff5d0230 */ /* 0x000fc60000004100 */
[----:B------:R-:W-:-:S04]  /*1480*/  FMUL.FTZ R92, R92, UR8 ;  /* 0x000000085c5c7c20 */ /* 0x000fc80008410000 */
[----:B------:R-:W-:-:S04]  /*1490*/  FMUL.FTZ R98, R53, R92 ;  /* 0x0000005c35627220 */ /* 0x000fc80000410000 */
[----:B------:R-:W-:-:S07]  /*14a0*/  @P0 FADD.FTZ R98, R93, R98 ;  /* 0x000000625d620221 */ /* 0x000fce0000010000 */
.L_x_12107:
[----:B------:R-:W-:Y:S05]  /*14b0*/  BSYNC B1 ;  /* 0x0000000000017941 */ /* 0x000fea0003800000 */
.L_x_12105:
[----:B------:R-:W-:Y:S04]  /*14c0*/  BSSY B1, `(.L_x_12108) ;  /* 0x000000b000017945 */ /* 0x000fe80003800000 */
[----:B------:R-:W-:Y:S05]  /*14d0*/  @P2 BRA `(.L_x_12109) ;  /* 0x0000000000102947 */ /* 0x000fea0003800000 */
[----:B------:R-:W-:Y:S01]  /*14e0*/  MOV R99, RZ ;  /* 0x000000ff00637202 */ /* 0x000fe20000000f00 */
[----:B------:R-:W-:Y:S06]  /*14f0*/  @!P0 BRA `(.L_x_12110) ;  /* 0x00000000001c8947 */ /* 0x000fec0003800000 */
[----:B-----5:R-:W-:Y:S01]  /*1500*/  HADD2.F32 R99, -RZ, R91.H0_H0 ;  /* 0x2000005bff637230 */ /* 0x020fe20000004100 */
[----:B------:R-:W-:Y:S06]  /*1510*/  BRA `(.L_x_12110) ;  /* 0x0000000000147947 */ /* 0x000fec0003800000 */
.L_x_12109:
[----:B-----5:R-:W-:-:S05]  /*1520*/  HADD2.F32 R92, -RZ, R87.H0_H0 ;  /* 0x20000057ff5c7230 */ /* 0x020fca0000004100 */
[----:B------:R-:W-:Y:S01]  /*1530*/  FMUL.FTZ R99, R92, UR8 ;  /* 0x000000085c637c20 */ /* 0x000fe20008410000 */
[----:B------:R-:W-:-:S03]  /*1540*/  @P0 HADD2.F32 R92, -RZ, R91.H0_H0 ;  /* 0x2000005bff5c0230 */ /* 0x000fc60000004100 */
[----:B------:R-:W-:-:S04]  /*1550*/  FMUL.FTZ R99, R54, R99 ;  /* 0x0000006336637220 */ /* 0x000fc80000410000 */
[----:B------:R-:W-:-:S07]  /*1560*/  @P0 FADD.FTZ R99, R92, R99 ;  /* 0x000000635c630221 */ /* 0x000fce0000010000 */
.L_x_12110:
[----:B------:R-:W-:Y:S05]  /*1570*/  BSYNC B1 ;  /* 0x0000000000017941 */ /* 0x000fea0003800000 */
.L_x_12108:
[----:B------:R-:W-:Y:S04]  /*1580*/  BSSY B1, `(.L_x_12111) ;  /* 0x000000b000017945 */ /* 0x000fe80003800000 */
[----:B------:R-:W-:Y:S05]  /*1590*/  @P2 BRA `(.L_x_12112) ;  /* 0x0000000000102947 */ /* 0x000fea0003800000 */
[----:B------:R-:W-:Y:S01]  /*15a0*/  HFMA2.MMA R100, -RZ, RZ, 0, 0 ;  /* 0x00000000ff647435 */ /* 0x000fe200000001ff */
[----:B------:R-:W-:Y:S10]  /*15b0*/  @!P0 BRA `(.L_x_12113) ;  /* 0x00000000001c8947 */ /* 0x000ff40003800000 */
[----:B-----5:R-:W-:Y:S01]  /*15c0*/  HADD2.F32 R100, -RZ, R91.H1_H1 ;  /* 0x3000005bff647230 */ /* 0x020fe20000004100 */
[----:B------:R-:W-:Y:S06]  /*15d0*/  BRA `(.L_x_12113) ;  /* 0x0000000000147947 */ /* 0x000fec0003800000 */
.L_x_12112:
[----:B-----5:R-:W-:Y:S02]  /*15e0*/  HADD2.F32 R92, -RZ, R87.H1_H1 ;  /* 0x30000057ff5c7230 */ /* 0x020fe40000004100 */
[----:B------:R-:W-:-:S03]  /*15f0*/  @P0 HADD2.F32 R93, -RZ, R91.H1_H1 ;  /* 0x3000005bff5d0230 */ /* 0x000fc60000004100 */
[----:B------:R-:W-:-:S04]  /*1600*/  FMUL.FTZ R92, R92, UR8 ;  /* 0x000000085c5c7c20 */ /* 0x000fc80008410000 */
[----:B------:R-:W-:-:S04]  /*1610*/  FMUL.FTZ R100, R55, R92 ;  /* 0x0000005c37647220 */ /* 0x000fc80000410000 */
[----:B------:R-:W-:-:S07]  /*1620*/  @P0 FADD.FTZ R100, R93, R100 ;  /* 0x000000645d640221 */ /* 0x000fce0000010000 */
.L_x_12113:
[----:B------:R-:W-:Y:S05]  /*1630*/  BSYNC B1 ;  /* 0x0000000000017941 */ /* 0x000fea0003800000 */
.L_x_12111:
[----:B------:R-:W2:Y:S01]  /*1640*/  LDC.64 R122, c[0x0][0x238] ;  /* 0x00008e00ff7a7b82 */ /* 0x000ea20000000a00 */
[----:B------:R-:W-:Y:S02]  /*1650*/  F2FP.F16.F32.PACK_AB R95, R100, R99 ;  /* 0x00000063645f723e */ /* 0x000fe400000000ff */
[----:B------:R-:W-:Y:S02]  /*1660*/  F2FP.F16.F32.PACK_AB R94, R98, R97 ;  /* 0x00000061625e723e */ /* 0x000fe400000000ff */
[----:B------:R-:W-:Y:S02]  /*1670*/  F2FP.F16.F32.PACK_AB R93, R96, R11 ;  /* 0x0000000b605d723e */ /* 0x000fe400000000ff */
[----:B------:R-:W-:Y:S02]  /*1680*/  F2FP.F16.F32.PACK_AB R92, R10, R9 ;  /* 0x000000090a5c723e */ /* 0x000fe400000000ff */
[----:B------:R-:W-:Y:S01]  /*1690*/  IADD3 R121, R121, 0x80, RZ ;  /* 0x0000008079797810 */ /* 0x000fe20007ffe0ff */
[C---:B--2---:R-:W-:Y:S01]  /*16a0*/  IMAD.WIDE.U32 R122, R120.reuse, 0x10, R122 ;  /* 0x00000010787a7825 */ /* 0x044fe200078e007a */
[----:B------:R-:W-:-:S04]  /*16b0*/  IADD3 R120, R120, 0x80, RZ ;  /* 0x0000008078787810 */ /* 0x000fc80007ffe0ff */
[----:B------:R3:W-:Y:S03]  /*16c0*/  STG.E.128 desc[UR4][R122.64], R92 ;  /* 0x0000005c7a007986 */ /* 0x0007e6000c101d04 */
.L_x_12089:
[----:B------:R-:W-:Y:S05]  /*16d0*/  BSYNC B0 ;  /* 0x0000000000007941 */ /* 0x000fea0003800000 */
.L_x_12088:
        /* <DEDUP_REMOVED lines=17> */
.L_x_12117:
[----:B-----5:R-:W-:-:S05]  /*17f0*/  HADD2.F32 R92, -RZ, R84.H0_H0 ;  /* 0x20000054ff5c7230 */ /* 0x020fca0000004100 */
[----:B------:R-:W-:Y:S01]  /*1800*/  FMUL.FTZ R101, R92, UR8 ;  /* 0x000000085c657c20 */ /* 0x000fe20008410000 */
[----:B------:R-:W-:-:S03]  /*1810*/  @P0 HADD2.F32 R92, -RZ, R88.H0_H0 ;  /* 0x20000058ff5c0230 */ /* 0x000fc60000004100 */
[----:B------:R-:W-:-:S04]  /*1820*/  FMUL.FTZ R101, R80, R101 ;  /* 0x0000006550657220 */ /* 0x000fc80000410000 */
[----:B------:R-:W-:-:S07]  /*1830*/  @P0 FADD.FTZ R101, R92, R101 ;  /* 0x000000655c650221 */ /* 0x000fce0000010000 */
.L_x_12118:
[----:B------:R-:W-:Y:S05]  /*1840*/  BSYNC B1 ;  /* 0x0000000000017941 */ /* 0x000fea0003800000 */
.L_x_12116:
[----:B------:R-:W-:Y:S04]  /*1850*/  BSSY B1, `(.L_x_12119) ;  /* 0x000000b000017945 */ /* 0x000fe80003800000 */
[----:B------:R-:W-:Y:S05]  /*1860*/  @P1 BRA `(.L_x_12120) ;  /* 0x0000000000101947 */ /* 0x000fea0003800000 */
[----:B------:R-:W-:Y:S01]  /*1870*/  HFMA2.MMA R102, -RZ, RZ, 0, 0 ;  /* 0x00000000ff667435 */ /* 0x000fe200000001ff */
[----:B------:R-:W-:Y:S10]  /*1880*/  @!P0 BRA `(.L_x_12121) ;  /* 0x00000000001c8947 */ /* 0x000ff40003800000 */
[----:B-----5:R-:W-:Y:S01]  /*1890*/  HADD2.F32 R102, -RZ, R88.H1_H1 ;  /* 0x30000058ff667230 */ /* 0x020fe20000004100 */
[----:B------:R-:W-:Y:S06]  /*18a0*/  BRA `(.L_x_12121) ;  /* 0x0000000000147947 */ /* 0x000fec0003800000 */
.L_x_12120:
[----:B-----5:R-:W-:Y:S02]  /*18b0*/  HADD2.F32 R92, -RZ, R84.H1_H1 ;  /* 0x30000054ff5c7230 */ /* 0x020fe40000004100 */
[----:B------:R-:W-:-:S03]  /*18c0*/  @P0 HADD2.F32 R93, -RZ, R88.H1_H1 ;  /* 0x30000058ff5d0230 */ /* 0x000fc60000004100 */
[----:B------:R-:W-:-:S04]  /*18d0*/  FMUL.FTZ R92, R92, UR8 ;  /* 0x000000085c5c7c20 */ /* 0x000fc80008410000 */
[----:B------:R-:W-:-:S04]  /*18e0*/  FMUL.FTZ R102, R81, R92 ;  /* 0x0000005c51667220 */ /* 0x000fc80000410000 */
[----:B------:R-:W-:-:S07]  /*18f0*/  @P0 FADD.FTZ R102, R93, R102 ;  /* 0x000000665d660221 */ /* 0x000fce0000010000 */
.L_x_12121:
[----:B------:R-:W-:Y:S05]  /*1900*/  BSYNC B1 ;  /* 0x0000000000017941 */ /* 0x000fea0003800000 */
.L_x_12119:
[----:B------:R-:W-:Y:S04]  /*1910*/  BSSY B1, `(.L_x_12122) ;  /* 0x000000b000017945 */ /* 0x000fe80003800000 */
[----:B------:R-:W-:Y:S05]  /*1920*/  @P1 BRA `(.L_x_12123) ;  /* 0x0000000000101947 */ /* 0x000fea0003800000 */
[----:B------:R-:W-:Y:S01]  /*1930*/  MOV R103, RZ ;  /* 0x000000ff00677202 */ /* 0x000fe20000000f00 */
[----:B------:R-:W-:Y:S06]  /*1940*/  @!P0 BRA `(.L_x_12124) ;  /* 0x00000000001c8947 */ /* 0x000fec0003800000 */
[----:B-----5:R-:W-:Y:S01]  /*1950*/  HADD2.F32 R103, -RZ, R89.H0_H0 ;  /* 0x20000059ff677230 */ /* 0x020fe20000004100 */
[----:B------:R-:W-:Y:S06]  /*1960*/  BRA `(.L_x_12124) ;  /* 0x0000000000147947 */ /* 0x000fec0003800000 */
.L_x_12123:
[----:B-----5:R-:W-:-:S05]  /*1970*/  HADD2.F32 R92, -RZ, R85.H0_H0 ;  /* 0x20000055ff5c7230 */ /* 0x020fca0000004100 */
[----:B------:R-:W-:Y:S01]  /*1980*/  FMUL.FTZ R103, R92, UR8 ;  /* 0x000000085c677c20 */ /* 0x000fe20008410000 */
[----:B------:R-:W-:-:S03]  /*1990*/  @P0 HADD2.F32 R92, -RZ, R89.H0_H0 ;  /* 0x20000059ff5c0230 */ /* 0x000fc60000004100 */
[----:B------:R-:W-:-:S04]  /*19a0*/  FMUL.FTZ R103, R82, R103 ;  /* 0x0000006752677220 */ /* 0x000fc80000410000 */
[----:B------:R-:W-:-:S07]  /*19b0*/  @P0 FADD.FTZ R103, R92, R103 ;  /* 0x000000675c670221 */ /* 0x000fce0000010000 */
.L_x_12124:
[----:B------:R-:W-:Y:S05]  /*19c0*/  BSYNC B1 ;  /* 0x0000000000017941 */ /* 0x000fea0003800000 */
.L_x_12122:
[----:B------:R-:W-:Y:S04]  /*19d0*/  BSSY B1, `(.L_x_12125) ;  /* 0x000000b000017945 */ /* 0x000fe80003800000 */
[----:B------:R-:W-:Y:S05]  /*19e0*/  @P1 BRA `(.L_x_12126) ;  /* 0x0000000000101947 */ /* 0x000fea0003800000 */
[----:B------:R-:W-:Y:S01]  /*19f0*/  HFMA2.MMA R104, -RZ, RZ, 0, 0 ;  /* 0x00000000ff687435 */ /* 0x000fe200000001ff */
[----:B------:R-:W-:Y:S10]  /*1a00*/  @!P0 BRA `(.L_x_12127) ;  /* 0x00000000001c8947 */ /* 0x000ff40003800000 */
[----:B-----5:R-:W-:Y:S01]  /*1a10*/  HADD2.F32 R104, -RZ, R89.H1_H1 ;  /* 0x30000059ff687230 */ /* 0x020fe20000004100 */
[----:B------:R-:W-:Y:S06]  /*1a20*/  BRA `(.L_x_12127) ;  /* 0x0000000000147947 */ /* 0x000fec0003800000 */
.L_x_12126:
[----:B-----5:R-:W-:Y:S02]  /*1a30*/  HADD2.F32 R92, -RZ, R85.H1_H1 ;  /* 0x30000055ff5c7230 */ /* 0x020fe40000004100 */
[----:B------:R-:W-:-:S03]  /*1a40*/  @P0 HADD2.F32 R93, -RZ, R89.H1_H1 ;  /* 0x30000059ff5d0230 */ /* 0x000fc60000004100 */
[----:B------:R-:W-:-:S04]  /*1a50*/  FMUL.FTZ R92, R92, UR8 ;  /* 0x000000085c5c7c20 */ /* 0x000fc80008410000 */
[----:B------:R-:W-:-:S04]  /*1a60*/  FMUL.FTZ R104, R83, R92 ;  /* 0x0000005c53687220 */ /* 0x000fc80000410000 */
[----:B------:R-:W-:-:S07]  /*1a70*/  @P0 FADD.FTZ R104, R93, R104 ;  /* 0x000000685d680221 */ /* 0x000fce0000010000 */
.L_x_12127:
[----:B------:R-:W-:Y:S05]  /*1a80*/  BSYNC B1 ;  /* 0x0000000000017941 */ /* 0x000fea0003800000 */
.L_x_12125:
[----:B------:R-:W-:Y:S04]  /*1a90*/  BSSY B1, `(.L_x_12128) ;  /* 0x000000b000017945 */ /* 0x000fe80003800000 */
[----:B------:R-:W-:Y:S05]  /*1aa0*/  @P1 BRA `(.L_x_12129) ;  /* 0x0000000000101947 */ /* 0x000fea0003800000 */
[----:B------:R-:W-:Y:S01]  /*1ab0*/  MOV R105, RZ ;  /* 0x000000ff00697202 */ /* 0x000fe20000000f00 */
[----:B------:R-:W-:Y:S06]  /*1ac0*/  @!P0 BRA `(.L_x_12130) ;  /* 0x00000000001c8947 */ /* 0x000fec0003800000 */
[----:B-----5:R-:W-:Y:S01]  /*1ad0*/  HADD2.F32 R105, -RZ, R90.H0_H0 ;  /* 0x2000005aff697230 */ /* 0x020fe20000004100 */
[----:B------:R-:W-:Y:S06]  /*1ae0*/  BRA `(.L_x_12130) ;  /* 0x0000000000147947 */ /* 0x000fec0003800000 */
.L_x_12129:
[----:B-----5:R-:W-:-:S05]  /*1af0*/  HADD2.F32 R92, -RZ, R86.H0_H0 ;  /* 0x20000056ff5c7230 */ /* 0x020fca0000004100 */
[----:B------:R-:W-:Y:S01]  /*1b00*/  FMUL.FTZ R105, R92, UR8 ;  /* 0x000000085c697c20 */ /* 0x000fe20008410000 */
[----:B------:R-:W-:-:S03]  /*1b10*/  @P0 HADD2.F32 R92, -RZ, R90.H0_H0 ;  /* 0x2000005aff5c0230 */ /* 0x000fc60000004100 */
[----:B------:R-:W-:-:S04]  /*1b20*/  FMUL.FTZ R105, R76, R105 ;  /* 0x000000694c697220 */ /* 0x000fc80000410000 */
[----:B------:R-:W-:-:S07]  /*1b30*/  @P0 FADD.FTZ R105, R92, R105 ;  /* 0x000000695c690221 */ /* 0x000fce0000010000 */
.L_x_12130:
[----:B------:R-:W-:Y:S05]  /*1b40*/  BSYNC B1 ;  /* 0x0000000000017941 */ /* 0x000fea0003800000 */
.L_x_12128:
[----:B------:R-:W-:Y:S04]  /*1b50*/  BSSY B1, `(.L_x_12131) ;  /* 0x000000b000017945 */ /* 0x000fe80003800000 */
[----:B------:R-:W-:Y:S05]  /*1b60*/  @P1 BRA `(.L_x_12132) ;  /* 0x0000000000101947 */ /* 0x000fea0003800000 */
[----:B------:R-:W-:Y:S01]  /*1b70*/  HFMA2.MMA R106, -RZ, RZ, 0, 0 ;  /* 0x00000000ff6a7435 */ /* 0x000fe200000001ff */
[----:B------:R-:W-:Y:S10]  /*1b80*/  @!P0 BRA `(.L_x_12133) ;  /* 0x00000000001c8947 */ /* 0x000ff40003800000 */
[----:B-----5:R-:W-:Y:S01]  /*1b90*/  HADD2.F32 R106, -RZ, R90.H1_H1 ;  /* 0x3000005aff6a7230 */ /* 0x020fe20000004100 */
[----:B------:R-:W-:Y:S06]  /*1ba0*/  BRA `(.L_x_12133) ;  /* 0x0000000000147947 */ /* 0x000fec0003800000 */
.L_x_12132:
[----:B-----5:R-:W-:Y:S02]  /*1bb0*/  HADD2.F32 R92, -RZ, R86.H1_H1 ;  /* 0x30000056ff5c7230 */ /* 0x020fe40000004100 */
[----:B------:R-:W-:-:S03]  /*1bc0*/  @P0 HADD2.F32 R93, -RZ, R90.H1_H1 ;  /* 0x3000005aff5d0230 */ /* 0x000fc60000004100 */
[----:B------:R-:W-:-:S04]  /*1bd0*/  FMUL.FTZ R92, R92, UR8 ;  /* 0x000000085c5c7c20 */ /* 0x000fc80008410000 */
[----:B------:R-:W-:-:S04]  /*1be0*/  FMUL.FTZ R106, R77, R92 ;  /* 0x0000005c4d6a7220 */ /* 0x000fc80000410000 */
[----:B------:R-:W-:-:S07]  /*1bf0*/  @P0 FADD.FTZ R106, R93, R106 ;  /* 0x0000006a5d6a0221 */ /* 0x000fce0000010000 */
.L_x_12133:
[----:B------:R-:W-:Y:S05]  /*1c00*/  BSYNC B1 ;  /* 0x0000000000017941 */ /* 0x000fea0003800000 */
.L_x_12131:
[----:B------:R-:W-:Y:S04]  /*1c10*/  BSSY B1, `(.L_x_12134) ;  /* 0x000000b000017945 */ /* 0x000fe80003800000 */
[----:B------:R-:W-:Y:S05]  /*1c20*/  @P1 BRA `(.L_x_12135) ;  /* 0x0000000000101947 */ /* 0x000fea0003800000 */
[----:B------:R-:W-:Y:S01]  /*1c30*/  MOV R107, RZ ;  /* 0x000000ff006b7202 */ /* 0x000fe20000000f00 */
[----:B------:R-:W-:Y:S06]  /*1c40*/  @!P0 BRA `(.L_x_12136) ;  /* 0x00000000001c8947 */ /* 0x000fec0003800000 */
[----:B-----5:R-:W-:Y:S01]  /*1c50*/  HADD2.F32 R107, -RZ, R91.H0_H0 ;  /* 0x2000005bff6b7230 */ /* 0x020fe20000004100 */
[----:B------:R-:W-:Y:S06]  /*1c60*/  BRA `(.L_x_12136) ;  /* 0x0000000000147947 */ /* 0x000fec0003800000 */
.L_x_12135:
[----:B-----5:R-:W-:-:S05]  /*1c70*/  HADD2.F32 R92, -RZ, R87.H0_H0 ;  /* 0x20000057ff5c7230 */ /* 0x020fca0000004100 */
[----:B------:R-:W-:Y:S01]  /*1c80*/  FMUL.FTZ R107, R92, UR8 ;  /* 0x000000085c6b7c20 */ /* 0x000fe20008410000 */
[----:B------:R-:W-:-:S03]  /*1c90*/  @P0 HADD2.F32 R92, -RZ, R91.H0_H0 ;  /* 0x2000005bff5c0230 */ /* 0x000fc60000004100 */
[----:B------:R-:W-:-:S04]  /*1ca0*/  FMUL.FTZ R107, R78, R107 ;  /* 0x0000006b4e6b7220 */ /* 0x000fc80000410000 */
[----:B------:R-:W-:-:S07]  /*1cb0*/  @P0 FADD.FTZ R107, R92, R107 ;  /* 0x0000006b5c6b0221 */ /* 0x000fce0000010000 */
.L_x_12136:
[----:B------:R-:W-:Y:S05]  /*1cc0*/  BSYNC B1 ;  /* 0x0000000000017941 */ /* 0x000fea0003800000 */
.L_x_12134:
[----:B------:R-:W-:Y:S04]  /*1cd0*/  BSSY B1, `(.L_x_12137) ;  /* 0x000000b000017945 */ /* 0x000fe80003800000 */
[----:B------:R-:W-:Y:S05]  /*1ce0*/  @P1 BRA `(.L_x_12138) ;  /* 0x0000000000101947 */ /* 0x000fea0003800000 */
[----:B------:R-:W-:Y:S01]  /*1cf0*/  HFMA2.MMA R108, -RZ, RZ, 0, 0 ;  /* 0x00000000ff6c7435 */ /* 0x000fe200000001ff */
[----:B------:R-:W-:Y:S10]  /*1d00*/  @!P0 BRA `(.L_x_12139) ;  /* 0x00000000001c8947 */ /* 0x000ff40003800000 */
[----:B-----5:R-:W-:Y:S01]  /*1d10*/  HADD2.F32 R108, -RZ, R91.H1_H1 ;  /* 0x3000005bff6c7230 */ /* 0x020fe20000004100 */
[----:B------:R-:W-:Y:S06]  /*1d20*/  BRA `(.L_x_12139) ;  /* 0x0000000000147947 */ /* 0x000fec0003800000 */
.L_x_12138:
[----:B-----5:R-:W-:Y:S02]  /*1d30*/  HADD2.F32 R92, -RZ, R87.H1_H1 ;  /* 0x30000057ff5c7230 */ /* 0x020fe40000004100 */
[----:B------:R-:W-:-:S03]  /*1d40*/  @P0 HADD2.F32 R93, -RZ, R91.H1_H1 ;  /* 0x3000005bff5d0230 */ /* 0x000fc60000004100 */
[----:B------:R-:W-:-:S04]  /*1d50*/  FMUL.FTZ R92, R92, UR8 ;  /* 0x000000085c5c7c20 */ /* 0x000fc80008410000 */
[----:B------:R-:W-:-:S04]  /*1d60*/  FMUL.FTZ R108, R79, R92 ;  /* 0x0000005c4f6c7220 */ /* 0x000fc80000410000 */
[----:B------:R-:W-:-:S07]  /*1d70*/  @P0 FADD.FTZ R108, R93, R108 ;  /* 0x0000006c5d6c0221 */ /* 0x000fce0000010000 */
.L_x_12139:
[----:B------:R-:W-:Y:S05]  /*1d80*/  BSYNC B1 ;  /* 0x0000000000017941 */ /* 0x000fea0003800000 */
.L_x_12137:
[----:B------:R-:W2:Y:S01]  /*1d90*/  LDC.64 R92, c[0x0][0x238] ;  /* 0x00008e00ff5c7b82 */ /* 0x000ea20000000a00 */
[----:B------:R-:W-:Y:S02]  /*1da0*/  F2FP.F16.F32.PACK_AB R95, R108, R107 ;  /* 0x0000006b6c5f723e */ /* 0x000fe400000000ff */
[----:B------:R-:W-:Y:S01]  /*1db0*/  F2FP.F16.F32.PACK_AB R94, R106, R105 ;  /* 0x000000696a5e723e */ /* 0x000fe200000000ff */
[----:B--2---:R-:W-:Y:S01]  /*1dc0*/  IMAD.WIDE.U32 R120, R120, 0x10, R92 ;  /* 0x0000001078787825 */ /* 0x004fe200078e005c */
[----:B------:R-:W-:Y:S02]  /*1dd0*/  F2FP.F16.F32.PACK_AB R93, R104, R103 ;  /* 0x00000067685d723e */ /* 0x000fe400000000ff */
[----:B------:R-:W-:-:S05]  /*1de0*/  F2FP.F16.F32.PACK_AB R92, R102, R101 ;  /* 0x00000065665c723e */ /* 0x000fca00000000ff */
[----:B------:R4:W-:Y:S02]  /*1df0*/  STG.E.128 desc[UR4][R120.64], R92 ;  /* 0x0000005c78007986 */ /* 0x0009e4000c101d04 */
.L_x_12115:
[----:B------:R-:W-:Y:S05]  /*1e00*/  BSYNC B0 ;  /* 0x0000000000007941 */ /* 0x000fea0003800000 */
.L_x_12114:
        /* <DEDUP_REMOVED lines=104> */
.L_x_12158:
        /* <DEDUP_REMOVED lines=100> */
[----:B------:R-:W-:Y:S01]  /*2ad0*/  F2FP.F16.F32.PACK_AB R92, R93, R92 ;  /* 0x0000005c5d5c723e */ /* 0x000fe200000000ff */
[--C-:B------:R-:W-:Y:S01]  /*2ae0*/  FADD.FTZ R123, R7, -R119.reuse ;  /* 0x80000077077b7221 */ /* 0x100fe20000010000 */
[----:B------:R-:W-:Y:S01]  /*2af0*/  F2FP.F16.F32.PACK_AB R93, R116, R117 ;  /* 0x00000075745d723e */ /* 0x000fe200000000ff */
        /* <DEDUP_REMOVED lines=10> */
[----:B------:R-:W-:Y:S02]  /*2ba0*/  F2FP.F16.F32.PACK_AB R94, R95, R94 ;  /* 0x0000005e5f5e723e */ /* 0x000fe400000000ff */
[----:B------:R-:W-:Y:S01]  /*2bb0*/  F2FP.F16.F32.PACK_AB R95, R122, R123 ;  /* 0x0000007b7a5f723e */ /* 0x000fe200000000ff */
[C---:B-1----:R-:W-:Y:S01]  /*2bc0*/  IMAD.WIDE.U32 R116, R115.reuse, 0x10, R116 ;  /* 0x0000001073747825 */ /* 0x042fe200078e0074 */
[----:B------:R-:W-:-:S04]  /*2bd0*/  IADD3 R115, R115, 0x80, RZ ;  /* 0x0000008073737810 */ /* 0x000fc80007ffe0ff */
[----:B------:R1:W-:Y:S03]  /*2be0*/  STG.E.128 desc[UR4][R116.64], R92 ;  /* 0x0000005c74007986 */ /* 0x0003e6000c101d04 */
.L_x_12144:
[----:B------:R-:W-:Y:S05]  /*2bf0*/  BSYNC B1 ;  /* 0x0000000000017941 */ /* 0x000fea0003800000 */
.L_x_12143:
        /* <DEDUP_REMOVED lines=34> */
.L_x_12146:
[----:B------:R-:W-:Y:S05]  /*2e20*/  BSYNC B1 ;  /* 0x0000000000017941 */ /* 0x000fea0003800000 */
.L_x_12145:
        /* <DEDUP_REMOVED lines=22> */
[----:B------:R-:W-:Y:S01]  /*2f90*/  F2FP.F16.F32.PACK_AB R95, R118, R95 ;  /* 0x0000005f765f723e */ /* 0x000fe200000000ff */
[----:B------:R-:W-:Y:S01]  /*2fa0*/  FFMA.FTZ R118, R68, R93, R60 ;  /* 0x0000005d44767223 */ /* 0x000fe2000001003c */
[----:B------:R-:W-:Y:S01]  /*2fb0*/  FFMA.FTZ R93, R70, R121, R62 ;  /* 0x00000079465d7223 */ /* 0x000fe2000001003e */
[----:B------:R-:W-:Y:S01]  /*2fc0*/  FFMA.FTZ R121, R72, R119, R64 ;  /* 0x0000007748797223 */ /* 0x000fe20000010040 */
[----:B------:R-:W-:-:S03]  /*2fd0*/  FFMA.FTZ R119, R69, R92, R61 ;  /* 0x0000005c45777223 */ /* 0x000fc6000001003d */
[----:B------:R-:W-:Y:S02]  /*2fe0*/  F2FP.F16.F32.PACK_AB R93, R120, R93 ;  /* 0x0000005d785d723e */ /* 0x000fe400000000ff */
[----:B------:R-:W-:Y:S01]  /*2ff0*/  F2FP.F16.F32.PACK_AB R94, R122, R121 ;  /* 0x000000797a5e723e */ /* 0x000fe200000000ff */
[----:B-1----:R-:W-:Y:S01]  /*3000*/  IMAD.WIDE.U32 R116, R115, 0x10, R116 ;  /* 0x0000001073747825 */ /* 0x002fe200078e0074 */
[----:B------:R-:W-:-:S05]  /*3010*/  F2FP.F16.F32.PACK_AB R92, R119, R118 ;  /* 0x00000076775c723e */ /* 0x000fca00000000ff */
[----:B------:R3:W-:Y:S02]  /*3020*/  STG.E.128 desc[UR4][R116.64], R92 ;  /* 0x0000005c74007986 */ /* 0x0007e4000c101d04 */
.L_x_12142:
[----:B------:R-:W-:Y:S05]  /*3030*/  BSYNC B0 ;  /* 0x0000000000007941 */ /* 0x000fea0003800000 */
.L_x_12141:
[----:B------:R-:W-:Y:S02]  /*3040*/  IADD3 R112, R112, UR10, RZ ;  /* 0x0000000a70707c10 */ /* 0x000fe4000fffe0ff */
[----:B------:R-:W-:Y:S02]  /*3050*/  SEL R118, RZ, 0x1, P0 ;  /* 0x00000001ff767807 */ /* 0x000fe40000000000 */
[----:B------:R-:W-:-:S13]  /*3060*/  ISETP.GE.AND P1, PT, R112, UR11, PT ;  /* 0x0000000b70007c0c */ /* 0x000fda000bf26270 */
[----:B------:R-:W-:Y:S05]  /*3070*/  @!P1 BRA `(.L_x_12147) ;  /* 0xffffffd400a49947 */ /* 0x000fea000383ffff */
[----:B------:R-:W-:Y:S05]  /*3080*/  EXIT ;  /* 0x000000000000794d */ /* 0x000fea0003800000 */
.L_x_12140:
[----:B------:R-:W-:Y:S01]  /*3090*/  HFMA2.MMA R118, -RZ, RZ, 0, 5.9604644775390625e-08 ;  /* 0x00000001ff767435 */ /* 0x000fe200000001ff */
[----:B------:R-:W-:Y:S02]  /*30a0*/  MOV R119, 0x1f ;  /* 0x0000001f00777802 */ /* 0x000fe40000000f00 */
[----:B------:R-:W-:-:S08]  /*30b0*/  MOV R121, 0xffffffff ;  /* 0xffffffff00797802 */ /* 0x000fd00000000f00 */
[----:B01---5:R-:W-:Y:S05]  /*30c0*/  WARPSYNC.COLLECTIVE R121, `(.L_x_12148) ;  /* 0x0000000079087348 */ /* 0x023fea0003c00000 */
[----:B------:R2:W3:Y:S02]  /*30d0*/  SHFL.BFLY P6, R122, R120, R118, R119 ;  /* 0x0c000076787a7389 */ /* 0x0004e400000c0077 */
[----:B0123-5:R-:W-:Y:S01]  /*30e0*/  ENDCOLLECTIVE ;  /* 0x000000000000791b */ /* 0x02ffe20003800000 */
.L_x_12148:
[----:B------:R-:W-:Y:S01]  /*30f0*/  HFMA2.MMA R118, -RZ, RZ, 0, 1.1920928955078125e-07 ;  /* 0x00000002ff767435 */ /* 0x000fe200000001ff */
[----:B------:R-:W-:-:S05]  /*3100*/  FADD.FTZ R123, R120, R122 ;  /* 0x0000007a787b7221 */ /* 0x000fca0000010000 */
[----:B------:R-:W-:-:S07]  /*3110*/  MOV R120, R123 ;  /* 0x0000007b00787202 */ /* 0x000fce0000000f00 */
[----:B------:R-:W-:Y:S05]  /*3120*/  WARPSYNC.COLLECTIVE R121, `(.L_x_12149) ;  /* 0x0000000079087348 */ /* 0x000fea0003c00000 */
[----:B------:R0:W1:Y:S02]  /*3130*/  SHFL.BFLY P6, R122, R120, R118, R119 ;  /* 0x0c000076787a7389 */ /* 0x00006400000c0077 */
[----:B01----:R-:W-:Y:S01]  /*3140*/  ENDCOLLECTIVE ;  /* 0x000000000000791b */ /* 0x003fe20003800000 */
.L_x_12149:
[----:B------:R-:W-:Y:S01]  /*3150*/  HFMA2.MMA R118, -RZ, RZ, 0, 2.384185791015625e-07 ;  /* 0x00000004ff767435 */ /* 0x000fe200000001ff */
[----:B------:R-:W-:-:S05]  /*3160*/  FADD.FTZ R124, R123, R122 ;  /* 0x0000007a7b7c7221 */ /* 0x000fca0000010000 */
[----:B------:R-:W-:-:S07]  /*3170*/  MOV R120, R124 ;  /* 0x0000007c00787202 */ /* 0x000fce0000000f00 */
[----:B------:R-:W-:Y:S05]  /*3180*/  WARPSYNC.COLLECTIVE R121, `(.L_x_12150) ;  /* 0x0000000079087348 */ /* 0x000fea0003c00000 */
[----:B------:R0:W1:Y:S02]  /*3190*/  SHFL.BFLY P6, R122, R120, R118, R119 ;  /* 0x0c000076787a7389 */ /* 0x00006400000c0077 */
[----:B01----:R-:W-:Y:S01]  /*31a0*/  ENDCOLLECTIVE ;  /* 0x000000000000791b */ /* 0x003fe20003800000 */
.L_x_12150:
[----:B------:R-:W-:Y:S01]  /*31b0*/  HFMA2.MMA R118, -RZ, RZ, 0, 4.76837158203125e-07 ;  /* 0x00000008ff767435 */ /* 0x000fe200000001ff */
[----:B------:R-:W-:-:S05]  /*31c0*/  FADD.FTZ R125, R124, R122 ;  /* 0x0000007a7c7d7221 */ /* 0x000fca0000010000 */
[----:B------:R-:W-:-:S07]  /*31d0*/  MOV R120, R125 ;  /* 0x0000007d00787202 */ /* 0x000fce0000000f00 */
[----:B------:R-:W-:Y:S05]  /*31e0*/  WARPSYNC.COLLECTIVE R121, `(.L_x_12151) ;  /* 0x0000000079087348 */ /* 0x000fea0003c00000 */
[----:B------:R0:W1:Y:S02]  /*31f0*/  SHFL.BFLY P6, R122, R120, R118, R119 ;  /* 0x0c000076787a7389 */ /* 0x00006400000c0077 */
[----:B01----:R-:W-:Y:S01]  /*3200*/  ENDCOLLECTIVE ;  /* 0x000000000000791b */ /* 0x003fe20003800000 */
.L_x_12151:
[----:B------:R-:W-:Y:S01]  /*3210*/  HFMA2.MMA R118, -RZ, RZ, 0, 9.5367431640625e-07 ;  /* 0x00000010ff767435 */ /* 0x000fe200000001ff */
[----:B------:R-:W-:-:S05]  /*3220*/  FADD.FTZ R125, R125, R122 ;  /* 0x0000007a7d7d7221 */ /* 0x000fca0000010000 */
[----:B------:R-:W-:-:S07]  /*3230*/  MOV R120, R125 ;  /* 0x0000007d00787202 */ /* 0x000fce0000000f00 */
[----:B------:R-:W-:Y:S05]  /*3240*/  WARPSYNC.COLLECTIVE R121, `(.L_x_12152) ;  /* 0x0000000079087348 */ /* 0x000fea0003c00000 */
[----:B------:R0:W1:Y:S02]  /*3250*/  SHFL.BFLY P6, R122, R120, R118, R119 ;  /* 0x0c000076787a7389 */ /* 0x00006400000c0077 */
[----:B01----:R-:W-:Y:S01]  /*3260*/  ENDCOLLECTIVE ;  /* 0x000000000000791b */ /* 0x003fe20003800000 */
.L_x_12152:
        /* <DEDUP_REMOVED lines=57> */
.L_x_12153:
[----:B------:R-:W-:Y:S01]  /*3600*/  HFMA2.MMA R118, -RZ, RZ, 0, 1.1920928955078125e-07 ;  /* 0x00000002ff767435 */ /* 0x000fe200000001ff */
[----:B------:R-:W-:-:S10]  /*3610*/  FADD.FTZ R120, R93, R122 ;  /* 0x0000007a5d787221 */ /* 0x000fd40000010000 */
[----:B------:R-:W-:Y:S05]  /*3620*/  WARPSYNC.COLLECTIVE R121, `(.L_x_12154) ;  /* 0x0000000079087348 */ /* 0x000fea0003c00000 */
[----:B------:R0:W1:Y:S02]  /*3630*/  SHFL.BFLY P6, R122, R120, R118, R119 ;  /* 0x0c000076787a7389 */ /* 0x00006400000c0077 */
[----:B01----:R-:W-:Y:S01]  /*3640*/  ENDCOLLECTIVE ;  /* 0x000000000000791b */ /* 0x003fe20003800000 */
.L_x_12154:
[----:B------:R-:W-:Y:S01]  /*3650*/  HFMA2.MMA R118, -RZ, RZ, 0, 2.384185791015625e-07 ;  /* 0x00000004ff767435 */ /* 0x000fe200000001ff */
[----:B------:R-:W-:-:S05]  /*3660*/  FADD.FTZ R123, R120, R122 ;  /* 0x0000007a787b7221 */ /* 0x000fca0000010000 */
[----:B------:R-:W-:-:S07]  /*3670*/  MOV R120, R123 ;  /* 0x0000007b00787202 */ /* 0x000fce0000000f00 */
[----:B------:R-:W-:Y:S05]  /*3680*/  WARPSYNC.COLLECTIVE R121, `(.L_x_12155) ;  /* 0x0000000079087348 */ /* 0x000fea0003c00000 */
[----:B------:R0:W1:Y:S02]  /*3690*/  SHFL.BFLY P6, R122, R120, R118, R119 ;  /* 0x0c000076787a7389 */ /* 0x00006400000c0077 */
[----:B01----:R-:W-:Y:S01]  /*36a0*/  ENDCOLLECTIVE ;  /* 0x000000000000791b */ /* 0x003fe20003800000 */
.L_x_12155:
[----:B------:R-:W-:Y:S01]  /*36b0*/  HFMA2.MMA R118, -RZ, RZ, 0, 4.76837158203125e-07 ;  /* 0x00000008ff767435 */ /* 0x000fe200000001ff */
[----:B------:R-:W-:-:S05]  /*36c0*/  FADD.FTZ R124, R123, R122 ;  /* 0x0000007a7b7c7221 */ /* 0x000fca0000010000 */
[----:B------:R-:W-:-:S07]  /*36d0*/  MOV R120, R124 ;  /* 0x0000007c00787202 */ /* 0x000fce0000000f00 */
[----:B------:R-:W-:Y:S05]  /*36e0*/  WARPSYNC.COLLECTIVE R121, `(.L_x_12156) ;  /* 0x0000000079087348 */ /* 0x000fea0003c00000 */
[----:B------:R0:W1:Y:S02]  /*36f0*/  SHFL.BFLY P6, R122, R120, R118, R119 ;  /* 0x0c000076787a7389 */ /* 0x00006400000c0077 */
[----:B01----:R-:W-:Y:S01]  /*3700*/  ENDCOLLECTIVE ;  /* 0x000000000000791b */ /* 0x003fe20003800000 */
.L_x_12156:
[----:B------:R-:W-:Y:S01]  /*3710*/  HFMA2.MMA R118, -RZ, RZ, 0, 9.5367431640625e-07 ;  /* 0x00000010ff767435 */ /* 0x000fe200000001ff */
[----:B------:R-:W-:-:S05]  /*3720*/  FADD.FTZ R125, R124, R122 ;  /* 0x0000007a7c7d7221 */ /* 0x000fca0000010000 */
[----:B------:R-:W-:-:S07]  /*3730*/  MOV R120, R125 ;  /* 0x0000007d00787202 */ /* 0x000fce0000000f00 */
[----:B------:R-:W-:Y:S05]  /*3740*/  WARPSYNC.COLLECTIVE R121, `(.L_x_12157) ;  /* 0x0000000079087348 */ /* 0x000fea0003c00000 */
[----:B------:R0:W1:Y:S02]  /*3750*/  SHFL.BFLY P6, R122, R120, R118, R119 ;  /* 0x0c000076787a7389 */ /* 0x00006400000c0077 */
[----:B01----:R-:W-:Y:S01]  /*3760*/  ENDCOLLECTIVE ;  /* 0x000000000000791b */ /* 0x003fe20003800000 */
.L_x_12157:
[----:B------:R-:W-:Y:S05]  /*3770*/  BRA `(.L_x_12158) ;  /* 0xffffffec00447947 */ /* 0x000fea000383ffff */
.L_x_12159:
        /* <DEDUP_REMOVED lines=16> */
.L_x_23294:


//--------------------- .text._ZN10layer_norm13ln_fwd_kernelINS_13Kernel_traitsIf6__halfS2_S2_fjLj3072ELj1ELj1ELj4ELj16ENS_18Kernel_traits_baseILj3072EfS2_S2_S2_fjLj128EEEEELb0ELb1ELb1ELb1EEEvNS_9FwdParamsE --------------------------
	.section	.text._ZN10layer_norm13ln_fwd_kernelINS_13Kernel_traitsIf6__halfS2_S2_fjLj3072ELj1ELj1ELj4ELj16ENS_18Kernel_traits_baseILj3072EfS2_S2_S2_fjLj128EEEEELb0ELb1ELb1ELb1EEEvNS_9FwdParamsE,"ax",@progbits
	.align	128
        .global         _ZN10layer_norm13ln_fwd_kernelINS_13Kernel_traitsIf6__halfS2_S2_fjLj3072ELj1ELj1ELj4ELj16ENS_18Kernel_traits_baseILj3072EfS2_S2_S2_fjLj128EEEEELb0ELb1ELb1ELb1EEEvNS_9FwdParamsE
        .type           _ZN10layer_norm13ln_fwd_kernelINS_13Kernel_traitsIf6__halfS2_S2_fjLj3072ELj1ELj1ELj4ELj16ENS_18Kernel_traits_baseILj3072EfS2_S2_S2_fjLj128EEEEELb0ELb1ELb1ELb1EEEvNS_9FwdParamsE,@function
        .size           _ZN10layer_norm13ln_fwd_kernelINS_13Kernel_traitsIf6__halfS2_S2_fjLj3072ELj1ELj1ELj4ELj16ENS_18Kernel_traits_baseILj3072EfS2_S2_S2_fjLj128EEEEELb0ELb1ELb1ELb1EEEvNS_9FwdParamsE,(.L_x_23295 - _ZN10layer_norm13ln_fwd_kernelINS_13Kernel_traitsIf6__halfS2_S2_fjLj3072ELj1ELj1ELj4ELj16ENS_18Kernel_traits_baseILj3072EfS2_S2_S2_fjLj128EEEEELb0ELb1ELb1ELb1EEEvNS_9FwdParamsE)
        .other          _ZN10layer_norm13ln_fwd_kernelINS_13Kernel_traitsIf6__halfS2_S2_fjLj3072ELj1ELj1ELj4ELj16ENS_18Kernel_traits_baseILj3072EfS2_S2_S2_fjLj128EEEEELb0ELb1ELb1ELb1EEEvNS_9FwdParamsE,@"STO_CUDA_ENTRY STV_DEFAULT"
_ZN10layer_norm13ln_fwd_kernelINS_13Kernel_traitsIf6__halfS2_S2_fjLj3072ELj1ELj1ELj4ELj16ENS_18Kernel_traits_baseILj3072EfS2_S2_S2_fjLj128EEEEELb0ELb1ELb1ELb1EEEvNS_9FwdParamsE:
.text._ZN10layer_norm13ln_fwd_kernelINS_13Kernel_traitsIf6__halfS2_S2_fjLj3072ELj1ELj1ELj4ELj16ENS_18Kernel_traits_baseILj3072EfS2_S2_S2_fjLj128EEEEELb0ELb1ELb1ELb1EEEvNS_9FwdParamsE:
        /* <DEDUP_REMOVED lines=64> */
.L_x_12235:
        /* <DEDUP_REMOVED lines=32> */
[----:B-----5:R-:W-:Y:S01]  /*0600*/  HADD2.F32 R8, -RZ, R84.H0_H0 ;  /* 0x20000054ff087230 */ /* 0x020fe20000004100 */
[----:B------:R-:W-:Y:S06]  /*0610*/  BRA `(.L_x_12162) ;  /* 0x0000000000147947 */ /* 0x000fec0003800000 */
.L_x_12161:
[----:B-----5:R-:W-:Y:S02]  /*0620*/  HADD2.F32 R0, -RZ, R88.H0_H0 ;  /* 0x20000058ff007230 */ /* 0x020fe40000004100 */
[----:B------:R-:W-:-:S03]  /*0630*/  @P0 HADD2.F32 R5, -RZ, R84.H0_H0 ;  /* 0x20000054ff050230 */ /* 0x000fc60000004100 */
[----:B------:R-:W-:-:S04]  /*0640*/  FMUL.FTZ R3, R0, UR8 ;  /* 0x0000000800037c20 */ /* 0x000fc80008410000 */
[----:B------:R-:W-:-:S04]  /*0650*/  FMUL.FTZ R8, R60, R3 ;  /* 0x000000033c087220 */ /* 0x000fc80000410000 */
[----:B------:R-:W-:-:S07]  /*0660*/  @P0 FADD.FTZ R8, R8, R5 ;  /* 0x0000000508080221 */ /* 0x000fce0000010000 */
.L_x_12162:
[----:B------:R-:W-:Y:S05]  /*0670*/  BSYNC B0 ;  /* 0x0000000000007941 */ /* 0x000fea0003800000 */
.L_x_12160:
[----:B------:R-:W-:Y:S04]  /*0680*/  BSSY B0, `(.L_x_12163) ;  /* 0x000000b000007945 */ /* 0x000fe80003800000 */
[----:B------:R-:W-:Y:S05]  /*0690*/  @P3 BRA `(.L_x_12164) ;  /* 0x0000000000103947 */ /* 0x000fea0003800000 */
[----:B------:R-:W-:Y:S01]  /*06a0*/  HFMA2.MMA R7, -RZ, RZ, 0, 0 ;  /* 0x00000000ff077435 */ /* 0x000fe200000001ff */
[----:B------:R-:W-:Y:S10]  /*06b0*/  @!P0 BRA `(.L_x_12165) ;  /* 0x00000000001c8947 */ /* 0x000ff40003800000 */
[----:B-----5:R-:W-:Y:S01]  /*06c0*/  HADD2.F32 R7, -RZ, R84.H1_H1 ;  /* 0x30000054ff077230 */ /* 0x020fe20000004100 */
[----:B------:R-:W-:Y:S06]  /*06d0*/  BRA `(.L_x_12165) ;  /* 0x0000000000147947 */ /* 0x000fec0003800000 */
.L_x_12164:
[----:B-----5:R-:W-:Y:S02]  /*06e0*/  HADD2.F32 R0, -RZ, R88.H1_H1 ;  /* 0x30000058ff007230 */ /* 0x020fe40000004100 */
[----:B------:R-:W-:-:S03]  /*06f0*/  @P0 HADD2.F32 R2, -RZ, R84.H1_H1 ;  /* 0x30000054ff020230 */ /* 0x000fc60000004100 */
[----:B------:R-:W-:-:S04]  /*0700*/  FMUL.FTZ R0, R0, UR8 ;  /* 0x0000000800007c20 */ /* 0x000fc80008410000 */
[----:B------:R-:W-:-:S04]  /*0710*/  FMUL.FTZ R7, R61, R0 ;  /* 0x000000003d077220 */ /* 0x000fc80000410000 */
[----:B------:R-:W-:-:S07]  /*0720*/  @P0 FADD.FTZ R7, R7, R2 ;  /* 0x0000000207070221 */ /* 0x000fce0000010000 */
.L_x_12165:
[----:B------:R-:W-:Y:S05]  /*0730*/  BSYNC B0 ;  /* 0x0000000000007941 */ /* 0x000fea0003800000 */
.L_x_12163:
[----:B------:R-:W-:Y:S04]  /*0740*/  BSSY B0, `(.L_x_12166) ;  /* 0x000000b000007945 */ /* 0x000fe80003800000 */
[----:B------:R-:W-:Y:S05]  /*0750*/  @P3 BRA `(.L_x_12167) ;  /* 0x0000000000103947 */ /* 0x000fea0003800000 */
[----:B------:R-:W-:Y:S01]  /*0760*/  MOV R6, RZ ;  /* 0x000000ff00067202 */ /* 0x000fe20000000f00 */
[----:B------:R-:W-:Y:S06]  /*0770*/  @!P0 BRA `(.L_x_12168) ;  /* 0x00000000001c8947 */ /* 0x000fec0003800000 */
[----:B-----5:R-:W-:Y:S01]  /*0780*/  HADD2.F32 R6, -RZ, R85.H0_H0 ;  /* 0x20000055ff067230 */ /* 0x020fe20000004100 */
[----:B------:R-:W-:Y:S06]  /*0790*/  BRA `(.L_x_12168) ;  /* 0x0000000000147947 */ /* 0x000fec0003800000 */
.L_x_12167:
[----:B-----5:R-:W-:Y:S02]  /*07a0*/  HADD2.F32 R0, -RZ, R89.H0_H0 ;  /* 0x20000059ff007230 */ /* 0x020fe40000004100 */
[----:B------:R-:W-:-:S03]  /*07b0*/  @P0 HADD2.F32 R5, -RZ, R85.H0_H0 ;  /* 0x20000055ff050230 */ /* 0x000fc60000004100 */
[----:B------:R-:W-:-:S04]  /*07c0*/  FMUL.FTZ R3, R0, UR8 ;  /* 0x0000000800037c20 */ /* 0x000fc80008410000 */
[----:B------:R-:W-:-:S04]  /*07d0*/  FMUL.FTZ R6, R62, R3 ;  /* 0x000000033e067220 */ /* 0x000fc80000410000 */
[----:B------:R-:W-:-:S07]  /*07e0*/  @P0 FADD.FTZ R6, R6, R5 ;  /* 0x0000000506060221 */ /* 0x000fce0000010000 */
.L_x_12168:
[----:B------:R-:W-:Y:S05]  /*07f0*/  BSYNC B0 ;  /* 0x0000000000007941 */ /* 0x000fea0003800000 */
.L_x_12166:
[----:B------:R-:W-:Y:S04]  /*0800*/  BSSY B0, `(.L_x_12169) ;  /* 0x000000b000007945 */ /* 0x000fe80003800000 */
[----:B------:R-:W-:Y:S05]  /*0810*/  @P3 BRA `(.L_x_12170) ;  /* 0x0000000000103947 */ /* 0x000fea0003800000 */
[----:B------:R-:W-:Y:S01]  /*0820*/  HFMA2.MMA R5, -RZ, RZ, 0, 0 ;  /* 0x00000000ff057435 */ /* 0x000fe200000001ff */
[----:B------:R-:W-:Y:S10]  /*0830*/  @!P0 BRA `(.L_x_12171) ;  /* 0x00000000001c8947 */ /* 0x000ff40003800000 */
[----:B-----5:R-:W-:Y:S01]  /*0840*/  HADD2.F32 R5, -RZ, R85.H1_H1 ;  /* 0x30000055ff057230 */ /* 0x020fe20000004100 */
[----:B------:R-:W-:Y:S06]  /*0850*/  BRA `(.L_x_12171) ;  /* 0x0000000000147947 */ /* 0x000fec0003800000 */
.L_x_12170:
[----:B-----5:R-:W-:Y:S02]  /*0860*/  HADD2.F32 R0, -RZ, R89.H1_H1 ;  /* 0x30000059ff007230 */ /* 0x020fe40000004100 */
[----:B------:R-:W-:-:S03]  /*0870*/  @P0 HADD2.F32 R2, -RZ, R85.H1_H1 ;  /* 0x30000055ff020230 */ /* 0x000fc60000004100 */
[----:B------:R-:W-:-:S04]  /*0880*/  FMUL.FTZ R0, R0, UR8 ;  /* 0x0000000800007c20 */ /* 0x000fc80008410000 */
[----:B------:R-:W-:-:S04]  /*0890*/  FMUL.FTZ R5, R63, R0 ;  /* 0x000000003f057220 */ /* 0x000fc80000410000 */
[----:B------:R-:W-:-:S07]  /*08a0*/  @P0 FADD.FTZ R5, R5, R2 ;  /* 0x0000000205050221 */ /* 0x000fce0000010000 */
.L_x_12171:
[----:B------:R-:W-:Y:S05]  /*08b0*/  BSYNC B0 ;  /* 0x0000000000007941 */ /* 0x000fea0003800000 */
.L_x_12169:
[----:B------:R-:W-:Y:S04]  /*08c0*/  BSSY B0, `(.L_x_12172) ;  /* 0x000000b000007945 */ /* 0x000fe80003800000 */
[----:B------:R-:W-:Y:S05]  /*08d0*/  @P3 BRA `(.L_x_12173) ;  /* 0x0000000000103947 */ /* 0x000fea0003800000 */
[----:B------:R-:W-:Y:S01]  /*08e0*/  MOV R4, RZ ;  /* 0x000000ff00047202 */ /* 0x000fe20000000f00 */
[----:B------:R-:W-:Y:S06]  /*08f0*/  @!P0 BRA `(.L_x_12174) ;  /* 0x00000000001c8947 */ /* 0x000fec0003800000 */
[----:B-----5:R-:W-:Y:S01]  /*0900*/  HADD2.F32 R4, -RZ, R86.H0_H0 ;  /* 0x20000056ff047230 */ /* 0x020fe20000004100 */
[----:B------:R-:W-:Y:S06]  /*0910*/  BRA `(.L_x_12174) ;  /* 0x0000000000147947 */ /* 0x000fec0003800000 */
.L_x_12173:
[----:B-----5:R-:W-:Y:S02]  /*0920*/  HADD2.F32 R0, -RZ, R90.H0_H0 ;  /* 0x2000005aff007230 */ /* 0x020fe40000004100 */
[----:B------:R-:W-:-:S03]  /*0930*/  @P0 HADD2.F32 R93, -RZ, R86.H0_H0 ;  /* 0x20000056ff5d0230 */ /* 0x000fc60000004100 */
[----:B------:R-:W-:-:S04]  /*0940*/  FMUL.FTZ R3, R0, UR8 ;  /* 0x0000000800037c20 */ /* 0x000fc80008410000 */
[----:B------:R-:W-:-:S04]  /*0950*/  FMUL.FTZ R4, R64, R3 ;  /* 0x0000000340047220 */ /* 0x000fc80000410000 */
[----:B------:R-:W-:-:S07]  /*0960*/  @P0 FADD.FTZ R4, R4, R93 ;  /* 0x0000005d04040221 */ /* 0x000fce0000010000 */
.L_x_12174:
[----:B------:R-:W-:Y:S05]  /*0970*/  BSYNC B0 ;  /* 0x0000000000007941 */ /* 0x000fea0003800000 */
.L_x_12172:
[----:B------:R-:W-:Y:S04]  /*0980*/  BSSY B0, `(.L_x_12175) ;  /* 0x000000b000007945 */ /* 0x000fe80003800000 */
[----:B------:R-:W-:Y:S05]  /*0990*/  @P3 BRA `(.L_x_12176) ;  /* 0x0000000000103947 */ /* 0x000fea0003800000 */
[----:B------:R-:W-:Y:S01]  /*09a0*/  HFMA2.MMA R3, -RZ, RZ, 0, 0 ;  /* 0x00000000ff037435 */ /* 0x000fe200000001ff */
[----:B------:R-:W-:Y:S10]  /*09b0*/  @!P0 BRA `(.L_x_12177) ;  /* 0x00000000001c8947 */ /* 0x000ff40003800000 */
[----:B-----5:R-:W-:Y:S01]  /*09c0*/  HADD2.F32 R3, -RZ, R86.H1_H1 ;  /* 0x30000056ff037230 */ /* 0x020fe20000004100 */
[----:B------:R-:W-:Y:S06]  /*09d0*/  BRA `(.L_x_12177) ;  /* 0x0000000000147947 */ /* 0x000fec0003800000 */
.L_x_12176:
[----:B-----5:R-:W-:Y:S02]  /*09e0*/  HADD2.F32 R0, -RZ, R90.H1_H1 ;  /* 0x3000005aff007230 */ /* 0x020fe40000004100 */
[----:B------:R-:W-:-:S03]  /*09f0*/  @P0 HADD2.F32 R2, -RZ, R86.H1_H1 ;  /* 0x30000056ff020230 */ /* 0x000fc60000004100 */
[----:B------:R-:W-:-:S04]  /*0a00*/  FMUL.FTZ R0, R0, UR8 ;  /* 0x0000000800007c20 */ /* 0x000fc80008410000 */
[----:B------:R-:W-:-:S04]  /*0a10*/  FMUL.FTZ R3, R65, R0 ;  /* 0x0000000041037220 */ /* 0x000fc80000410000 */
[----:B------:R-:W-:-:S07]  /*0a20*/  @P0 FADD.FTZ R3, R3, R2 ;  /* 0x0000000203030221 */ /* 0x000fce0000010000 */
.L_x_12177:
[----:B------:R-:W-:Y:S05]  /*0a30*/  BSYNC B0 ;  /* 0x0000000000007941 */ /* 0x000fea0003800000 */
.L_x_12175:
[----:B------:R-:W-:Y:S04]  /*0a40*/  BSSY B0, `(.L_x_12178) ;  /* 0x000000b000007945 */ /* 0x000fe80003800000 */
[----:B------:R-:W-:Y:S05]  /*0a50*/  @P3 BRA `(.L_x_12179) ;  /* 0x0000000000103947 */ /* 0x000fea0003800000 */
[----:B------:R-:W-:Y:S01]  /*0a60*/  MOV R2, RZ ;  /* 0x000000ff00027202 */ /* 0x000fe20000000f00 */
[----:B------:R-:W-:Y:S06]  /*0a70*/  @!P0 BRA `(.L_x_12180) ;  /* 0x00000000001c8947 */ /* 0x000fec0003800000 */
[----:B-----5:R-:W-:Y:S01]  /*0a80*/  HADD2.F32 R2, -RZ, R87.H0_H0 ;  /* 0x20000057ff027230 */ /* 0x020fe20000004100 */
[----:B------:R-:W-:Y:S06]  /*0a90*/  BRA `(.L_x_12180) ;  /* 0x0000000000147947 */ /* 0x000fec0003800000 */
.L_x_12179:
[----:B-----5:R-:W-:Y:S02]  /*0aa0*/  HADD2.F32 R0, -RZ, R91.H0_H0 ;  /* 0x2000005bff007230 */ /* 0x020fe40000004100 */
[----:B------:R-:W-:-:S03]  /*0ab0*/  @P0 HADD2.F32 R95, -RZ, R87.H0_H0 ;  /* 0x20000057ff5f0230 */ /* 0x000fc60000004100 */
[----:B------:R-:W-:-:S04]  /*0ac0*/  FMUL.FTZ R93, R0, UR8 ;  /* 0x00000008005d7c20 */ /* 0x000fc80008410000 */
[----:B------:R-:W-:-:S04]  /*0ad0*/  FMUL.FTZ R2, R66, R93 ;  /* 0x0000005d42027220 */ /* 0x000fc80000410000 */
[----:B------:R-:W-:-:S07]  /*0ae0*/  @P0 FADD.FTZ R2, R2, R95 ;  /* 0x0000005f02020221 */ /* 0x000fce0000010000 */
.L_x_12180:
[----:B------:R-:W-:Y:S05]  /*0af0*/  BSYNC B0 ;  /* 0x0000000000007941 */ /* 0x000fea0003800000 */
.L_x_12178:
[----:B------:R-:W-:Y:S04]  /*0b00*/  BSSY B0, `(.L_x_12181) ;  /* 0x000000b000007945 */ /* 0x000fe80003800000 */
[----:B------:R-:W-:Y:S05]  /*0b10*/  @P3 BRA `(.L_x_12182) ;  /* 0x0000000000103947 */ /* 0x000fea0003800000 */
[----:B------:R-:W-:Y:S01]  /*0b20*/  HFMA2.MMA R0, -RZ, RZ, 0, 0 ;  /* 0x00000000ff007435 */ /* 0x000fe200000001ff */
[----:B------:R-:W-:Y:S10]  /*0b30*/  @!P0 BRA `(.L_x_12183) ;  /* 0x00000000001c8947 */ /* 0x000ff40003800000 */
[----:B-----5:R-:W-:Y:S01]  /*0b40*/  HADD2.F32 R0, -RZ, R87.H1_H1 ;  /* 0x30000057ff007230 */ /* 0x020fe20000004100 */
[----:B------:R-:W-:Y:S06]  /*0b50*/  BRA `(.L_x_12183) ;  /* 0x0000000000147947 */ /* 0x000fec0003800000 */
.L_x_12182:
[----:B-----5:R-:W-:Y:S02]  /*0b60*/  HADD2.F32 R0, -RZ, R91.H1_H1 ;  /* 0x3000005bff007230 */ /* 0x020fe40000004100 */
[----:B------:R-:W-:-:S03]  /*0b70*/  @P0 HADD2.F32 R93, -RZ, R87.H1_H1 ;  /* 0x30000057ff5d0230 */ /* 0x000fc60000004100 */
[----:B------:R-:W-:-:S04]  /*0b80*/  FMUL.FTZ R0, R0, UR8 ;  /* 0x0000000800007c20 */ /* 0x000fc80008410000 */
[----:B------:R-:W-:-:S04]  /*0b90*/  FMUL.FTZ R0, R67, R0 ;  /* 0x0000000043007220 */ /* 0x000fc80000410000 */
[----:B------:R-:W-:-:S07]  /*0ba0*/  @P0 FADD.FTZ R0, R0, R93 ;  /* 0x0000005d00000221 */ /* 0x000fce0000010000 */
.L_x_12183:
[----:B------:R-:W-:Y:S05]  /*0bb0*/  BSYNC B0 ;  /* 0x0000000000007941 */ /* 0x000fea0003800000 */
.L_x_12181:
        /* <DEDUP_REMOVED lines=21> */
.L_x_12185:
[----:B0----5:R-:W-:-:S05]  /*0d10*/  HADD2.F32 R92, -RZ, R88.H0_H0 ;  /* 0x20000058ff5c7230 */ /* 0x021fca0000004100 */
[----:B------:R-:W-:Y:S01]  /*0d20*/  FMUL.FTZ R109, R92, UR8 ;  /* 0x000000085c6d7c20 */ /* 0x000fe20008410000 */
[----:B------:R-:W-:-:S03]  /*0d30*/  @P0 HADD2.F32 R92, -RZ, R84.H0_H0 ;  /* 0x20000054ff5c0230 */ /* 0x000fc60000004100 */
[----:B------:R-:W-:-:S04]  /*0d40*/  FMUL.FTZ R109, R68, R109 ;  /* 0x0000006d446d7220 */ /* 0x000fc80000410000 */
[----:B------:R-:W-:-:S07]  /*0d50*/  @P0 FADD.FTZ R109, R92, R109 ;  /* 0x0000006d5c6d0221 */ /* 0x000fce0000010000 */
.L_x_12186:
[----:B------:R-:W-:Y:S05]  /*0d60*/  BSYNC B0 ;  /* 0x0000000000007941 */ /* 0x000fea0003800000 */
.L_x_12184:
[----:B------:R-:W-:Y:S04]  /*0d70*/  BSSY B0, `(.L_x_12187) ;  /* 0x000000b000007945 */ /* 0x000fe80003800000 */
[----:B------:R-:W-:Y:S05]  /*0d80*/  @P3 BRA `(.L_x_12188) ;  /* 0x0000000000103947 */ /* 0x000fea0003800000 */
[----:B------:R-:W-:Y:S01]  /*0d90*/  HFMA2.MMA R108, -RZ, RZ, 0, 0 ;  /* 0x00000000ff6c7435 */ /* 0x000fe200000001ff */
[----:B------:R-:W-:Y:S10]  /*0da0*/  @!P0 BRA `(.L_x_12189) ;  /* 0x00000000001c8947 */ /* 0x000ff40003800000 */
[----:B-----5:R-:W-:Y:S01]  /*0db0*/  HADD2.F32 R108, -RZ, R84.H1_H1 ;  /* 0x30000054ff6c7230 */ /* 0x020fe20000004100 */
[----:B------:R-:W-:Y:S06]  /*0dc0*/  BRA `(.L_x_12189) ;  /* 0x0000000000147947 */ /* 0x000fec0003800000 */
.L_x_12188:
[----:B0----5:R-:W-:Y:S02]  /*0dd0*/  HADD2.F32 R92, -RZ, R88.H1_H1 ;  /* 0x30000058ff5c7230 */ /* 0x021fe40000004100 */
[----:B------:R-:W-:-:S03]  /*0de0*/  @P0 HADD2.F32 R93, -RZ, R84.H1_H1 ;  /* 0x30000054ff5d0230 */ /* 0x000fc60000004100 */
[----:B------:R-:W-:-:S04]  /*0df0*/  FMUL.FTZ R92, R92, UR8 ;  /* 0x000000085c5c7c20 */ /* 0x000fc80008410000 */
[----:B------:R-:W-:-:S04]  /*0e00*/  FMUL.FTZ R108, R69, R92 ;  /* 0x0000005c456c7220 */ /* 0x000fc80000410000 */
[----:B------:R-:W-:-:S07]  /*0e10*/  @P0 FADD.FTZ R108, R93, R108 ;  /* 0x0000006c5d6c0221 */ /* 0x000fce0000010000 */
.L_x_12189:
[----:B------:R-:W-:Y:S05]  /*0e20*/  BSYNC B0 ;  /* 0x0000000000007941 */ /* 0x000fea0003800000 */
.L_x_12187:
[----:B------:R-:W-:Y:S04]  /*0e30*/  BSSY B0, `(.L_x_12190) ;  /* 0x000000b000007945 */ /* 0x000fe80003800000 */
[----:B------:R-:W-:Y:S05]  /*0e40*/  @P3 BRA `(.L_x_12191) ;  /* 0x0000000000103947 */ /* 0x000fea0003800000 */
[----:B0-----:R-:W-:Y:S01]  /*0e50*/  MOV R107, RZ ;  /* 0x000000ff006b7202 */ /* 0x001fe20000000f00 */
[----:B------:R-:W-:Y:S06]  /*0e60*/  @!P0 BRA `(.L_x_12192) ;  /* 0x00000000001c8947 */ /* 0x000fec0003800000 */
[----:B-----5:R-:W-:Y:S01]  /*0e70*/  HADD2.F32 R107, -RZ, R85.H0_H0 ;  /* 0x20000055ff6b7230 */ /* 0x020fe20000004100 */
[----:B------:R-:W-:Y:S06]  /*0e80*/  BRA `(.L_x_12192) ;  /* 0x0000000000147947 */ /* 0x000fec0003800000 */
.L_x_12191:
[----:B0----5:R-:W-:-:S05]  /*0e90*/  HADD2.F32 R92, -RZ, R89.H0_H0 ;  /* 0x20000059ff5c7230 */ /* 0x021fca0000004100 */
[----:B------:R-:W-:Y:S01]  /*0ea0*/  FMUL.FTZ R107, R92, UR8 ;  /* 0x000000085c6b7c20 */ /* 0x000fe20008410000 */
[----:B------:R-:W-:-:S03]  /*0eb0*/  @P0 HADD2.F32 R92, -RZ, R85.H0_H0 ;  /* 0x20000055ff5c0230 */ /* 0x000fc60000004100 */
[----:B------:R-:W-:-:S04]  /*0ec0*/  FMUL.FTZ R107, R70, R107 ;  /* 0x0000006b466b7220 */ /* 0x000fc80000410000 */
[----:B------:R-:W-:-:S07]  /*0ed0*/  @P0 FADD.FTZ R107, R92, R107 ;  /* 0x0000006b5c6b0221 */ /* 0x000fce0000010000 */
.L_x_12192:
[----:B------:R-:W-:Y:S05]  /*0ee0*/  BSYNC B0 ;  /* 0x0000000000007941 */ /* 0x000fea0003800000 */
.L_x_12190:
[----:B------:R-:W-:Y:S04]  /*0ef0*/  BSSY B0, `(.L_x_12193) ;  /* 0x000000b000007945 */ /* 0x000fe80003800000 */
[----:B------:R-:W-:Y:S05]  /*0f00*/  @P3 BRA `(.L_x_12194) ;  /* 0x0000000000103947 */ /* 0x000fea0003800000 */
[----:B------:R-:W-:Y:S01]  /*0f10*/  HFMA2.MMA R106, -RZ, RZ, 0, 0 ;  /* 0x00000000ff6a7435 */ /* 0x000fe200000001ff */
[----:B------:R-:W-:Y:S10]  /*0f20*/  @!P0 BRA `(.L_x_12195) ;  /* 0x00000000001c8947 */ /* 0x000ff40003800000 */
[----:B-----5:R-:W-:Y:S01]  /*0f30*/  HADD2.F32 R106, -RZ, R85.H1_H1 ;  /* 0x30000055ff6a7230 */ /* 0x020fe20000004100 */
[----:B------:R-:W-:Y:S06]  /*0f40*/  BRA `(.L_x_12195) ;  /* 0x0000000000147947 */ /* 0x000fec0003800000 */
.L_x_12194:
[----:B-----5:R-:W-:Y:S02]  /*0f50*/  HADD2.F32 R92, -RZ, R89.H1_H1 ;  /* 0x30000059ff5c7230 */ /* 0x020fe40000004100 */
[----:B------:R-:W-:-:S03]  /*0f60*/  @P0 HADD2.F32 R93, -RZ, R85.H1_H1 ;  /* 0x30000055ff5d0230 */ /* 0x000fc60000004100 */
[----:B------:R-:W-:-:S04]  /*0f70*/  FMUL.FTZ R92, R92, UR8 ;  /* 0x000000085c5c7c20 */ /* 0x000fc80008410000 */
[----:B------:R-:W-:-:S04]  /*0f80*/  FMUL.FTZ R106, R71, R92 ;  /* 0x0000005c476a7220 */ /* 0x000fc80000410000 */
[----:B------:R-:W-:-:S07]  /*0f90*/  @P0 FADD.FTZ R106, R93, R106 ;  /* 0x0000006a5d6a0221 */ /* 0x000fce0000010000 */
.L_x_12195:
[----:B------:R-:W-:Y:S05]  /*0fa0*/  BSYNC B0 ;  /* 0x0000000000007941 */ /* 0x000fea0003800000 */
.L_x_12193:
[----:B------:R-:W-:Y:S04]  /*0fb0*/  BSSY B0, `(.L_x_12196) ;  /* 0x000000b000007945 */ /* 0x000fe80003800000 */
[----:B------:R-:W-:Y:S05]  /*0fc0*/  @P3 BRA `(.L_x_12197) ;  /* 0x0000000000103947 */ /* 0x000fea0003800000 */
[----:B------:R-:W-:Y:S01]  /*0fd0*/  MOV R105, RZ ;  /* 0x000000ff00697202 */ /* 0x000fe20000000f00 */
[----:B------:R-:W-:Y:S06]  /*0fe0*/  @!P0 BRA `(.L_x_12198) ;  /* 0x00000000001c8947 */ /* 0x000fec0003800000 */
[----:B-----5:R-:W-:Y:S01]  /*0ff0*/  HADD2.F32 R105, -RZ, R86.H0_H0 ;  /* 0x20000056ff697230 */ /* 0x020fe20000004100 */
[----:B------:R-:W-:Y:S06]  /*1000*/  BRA `(.L_x_12198) ;  /* 0x0000000000147947 */ /* 0x000fec0003800000 */
.L_x_12197:
[----:B-----5:R-:W-:-:S05]  /*1010*/  HADD2.F32 R92, -RZ, R90.H0_H0 ;  /* 0x2000005aff5c7230 */ /* 0x020fca0000004100 */
[----:B------:R-:W-:Y:S01]  /*1020*/  FMUL.FTZ R105, R92, UR8 ;  /* 0x000000085c697c20 */ /* 0x000fe20008410000 */
[----:B------:R-:W-:-:S03]  /*1030*/  @P0 HADD2.F32 R92, -RZ, R86.H0_H0 ;  /* 0x20000056ff5c0230 */ /* 0x000fc60000004100 */
[----:B------:R-:W-:-:S04]  /*1040*/  FMUL.FTZ R105, R72, R105 ;  /* 0x0000006948697220 */ /* 0x000fc80000410000 */
[----:B------:R-:W-:-:S07]  /*1050*/  @P0 FADD.FTZ R105, R92, R105 ;  /* 0x000000695c690221 */ /* 0x000fce0000010000 */
.L_x_12198:
[----:B------:R-:W-:Y:S05]  /*1060*/  BSYNC B0 ;  /* 0x0000000000007941 */ /* 0x000fea0003800000 */
.L_x_12196:
[----:B------:R-:W-:Y:S04]  /*1070*/  BSSY B0, `(.L_x_12199) ;  /* 0x000000b000007945 */ /* 0x000fe80003800000 */
[----:B------:R-:W-:Y:S05]  /*1080*/  @P3 BRA `(.L_x_12200) ;  /* 0x0000000000103947 */ /* 0x000fea0003800000 */
[----:B------:R-:W-:Y:S01]  /*1090*/  HFMA2.MMA R104, -RZ, RZ, 0, 0 ;  /* 0x00000000ff687435 */ /* 0x000fe200000001ff */
[----:B------:R-:W-:Y:S10]  /*10a0*/  @!P0 BRA `(.L_x_12201) ;  /* 0x00000000001c8947 */ /* 0x000ff40003800000 */
[----:B-----5:R-:W-:Y:S01]  /*10b0*/  HADD2.F32 R104, -RZ, R86.H1_H1 ;  /* 0x30000056ff687230 */ /* 0x020fe20000004100 */
[----:B------:R-:W-:Y:S06]  /*10c0*/  BRA `(.L_x_12201) ;  /* 0x0000000000147947 */ /* 0x000fec0003800000 */
.L_x_12200:
[----:B-----5:R-:W-:Y:S02]  /*10d0*/  HADD2.F32 R92, -RZ, R90.H1_H1 ;  /* 0x3000005aff5c7230 */ /* 0x020fe40000004100 */
[----:B------:R-:W-:-:S03]  /*10e0*/  @P0 HADD2.F32 R93, -RZ, R86.H1_H1 ;  /* 0x30000056ff5d0230 */ /* 0x000fc60000004100 */
[----:B------:R-:W-:-:S04]  /*10f0*/  FMUL.FTZ R92, R92, UR8 ;  /* 0x000000085c5c7c20 */ /* 0x000fc80008410000 */
[----:B------:R-:W-:-:S04]  /*1100*/  FMUL.FTZ R104, R73, R92 ;  /* 0x0000005c49687220 */ /* 0x000fc80000410000 */
[----:B------:R-:W-:-:S07]  /*1110*/  @P0 FADD.FTZ R104, R93, R104 ;  /* 0x000000685d680221 */ /* 0x000fce0000010000 */
.L_x_12201:
[----:B------:R-:W-:Y:S05]  /*1120*/  BSYNC B0 ;  /* 0x0000000000007941 */ /* 0x000fea0003800000 */
.L_x_12199:
[----:B------:R-:W-:Y:S04]  /*1130*/  BSSY B0, `(.L_x_12202) ;  /* 0x000000b000007945 */ /* 0x000fe80003800000 */
[----:B------:R-:W-:Y:S05]  /*1140*/  @P3 BRA `(.L_x_12203) ;  /* 0x0000000000103947 */ /* 0x000fea0003800000 */
[----:B------:R-:W-:Y:S01]  /*1150*/  MOV R103, RZ ;  /* 0x000000ff00677202 */ /* 0x000fe20000000f00 */
[----:B------:R-:W-:Y:S06]  /*1160*/  @!P0 BRA `(.L_x_12204) ;  /* 0x00000000001c8947 */ /* 0x000fec0003800000 */
[----:B-----5:R-:W-:Y:S01]  /*1170*/  HADD2.F32 R103, -RZ, R87.H0_H0 ;  /* 0x20000057ff677230 */ /* 0x020fe20000004100 */
[----:B------:R-:W-:Y:S06]  /*1180*/  BRA `(.L_x_12204) ;  /* 0x0000000000147947 */ /* 0x000fec0003800000 */
.L_x_12203:
[----:B-----5:R-:W-:-:S05]  /*1190*/  HADD2.F32 R92, -RZ, R91.H0_H0 ;  /* 0x2000005bff5c7230 */ /* 0x020fca0000004100 */
[----:B------:R-:W-:Y:S01]  /*11a0*/  FMUL.FTZ R103, R92, UR8 ;  /* 0x000000085c677c20 */ /* 0x000fe20008410000 */
[----:B------:R-:W-:-:S03]  /*11b0*/  @P0 HADD2.F32 R92, -RZ, R87.H0_H0 ;  /* 0x20000057ff5c0230 */ /* 0x000fc60000004100 */
[----:B------:R-:W-:-:S04]  /*11c0*/  FMUL.FTZ R103, R74, R103 ;  /* 0x000000674a677220 */ /* 0x000fc80000410000 */
[----:B------:R-:W-:-:S07]  /*11d0*/  @P0 FADD.FTZ R103, R92, R103 ;  /* 0x000000675c670221 */ /* 0x000fce0000010000 */
.L_x_12204:
[----:B------:R-:W-:Y:S05]  /*11e0*/  BSYNC B0 ;  /* 0x0000000000007941 */ /* 0x000fea0003800000 */
.L_x_12202:
[----:B------:R-:W-:Y:S04]  /*11f0*/  BSSY B0, `(.L_x_12205) ;  /* 0x000000b000007945 */ /* 0x000fe80003800000 */
[----:B------:R-:W-:Y:S05]  /*1200*/  @P3 BRA `(.L_x_12206) ;  /* 0x0000000000103947 */ /* 0x000fea0003800000 */
[----:B------:R-:W-:Y:S01]  /*1210*/  HFMA2.MMA R102, -RZ, RZ, 0, 0 ;  /* 0x00000000ff667435 */ /* 0x000fe200000001ff */
[----:B------:R-:W-:Y:S10]  /*1220*/  @!P0 BRA `(.L_x_12207) ;  /* 0x00000000001c8947 */ /* 0x000ff40003800000 */
[----:B-----5:R-:W-:Y:S01]  /*1230*/  HADD2.F32 R102, -RZ, R87.H1_H1 ;  /* 0x30000057ff667230 */ /* 0x020fe20000004100 */
[----:B------:R-:W-:Y:S06]  /*1240*/  BRA `(.L_x_12207) ;  /* 0x0000000000147947 */ /* 0x000fec0003800000 */
.L_x_12206:
[----:B-----5:R-:W-:Y:S02]  /*1250*/  HADD2.F32 R92, -RZ, R91.H1_H1 ;  /* 0x3000005bff5c7230 */ /* 0x020fe40000004100 */
[----:B------:R-:W-:-:S03]  /*1260*/  @P0 HADD2.F32 R93, -RZ, R87.H1_H1 ;  /* 0x30000057ff5d0230 */ /* 0x000fc60000004100 */
[----:B------:R-:W-:-:S04]  /*1270*/  FMUL.FTZ R92, R92, UR8 ;  /* 0x000000085c5c7c20 */ /* 0x000fc80008410000 */
[----:B------:R-:W-:-:S04]  /*1280*/  FMUL.FTZ R102, R75, R92 ;  /* 0x0000005c4b667220 */ /* 0x000fc80000410000 */
[----:B------:R-:W-:-:S07]  /*1290*/  @P0 FADD.FTZ R102, R93, R102 ;  /* 0x000000665d660221 */ /* 0x000fce0000010000 */
.L_x_12207:
[----:B------:R-:W-:Y:S05]  /*12a0*/  BSYNC B0 ;  /* 0x0000000000007941 */ /* 0x000fea0003800000 */
.L_x_12205:
[----:B------:R-:W0:Y:S01]  /*12b0*/  @P2 LDC.64 R112, c[0x0][0x220] ;  /* 0x00008800ff702b82 */ /* 0x000e220000000a00 */
[----:B------:R-:W-:Y:S01]  /*12c0*/  @P2 IADD3 R123, R116, 0x100, RZ ;  /* 0x00000100747b2810 */ /* 0x000fe20007ffe0ff */
[----:B------:R-:W-:Y:S01]  /*12d0*/  IMAD.WIDE.U32 R114, R114, 0x10, R120 ;  /* 0x0000001072727825 */ /* 0x000fe200078e0078 */
[----:B------:R-:W-:Y:S02]  /*12e0*/  IADD3 R119, R117, 0x100, RZ ;  /* 0x0000010075777810 */ /* 0x000fe40007ffe0ff */
        /* <DEDUP_REMOVED lines=16> */
.L_x_12209:
[----:B--2--5:R-:W-:Y:S02]  /*13f0*/  HADD2.F32 R92, -RZ, R88.H0_H0 ;  /* 0x20000058ff5c7230 */ /* 0x024fe40000004100 */
[----:B------:R-:W-:-:S03]  /*1400*/  @P0 HADD2.F32 R95, -RZ, R84.H0_H0 ;  /* 0x20000054ff5f0230 */ /* 0x000fc60000004100 */
[----:B------:R-:W-:-:S04]  /*1410*/  FMUL.FTZ R93, R92, UR8 ;  /* 0x000000085c5d7c20 */ /* 0x000fc80008410000 */
[----:B------:R-:W-:-:S04]  /*1420*/  FMUL.FTZ R110, R76, R93 ;  /* 0x0000005d4c6e7220 */ /* 0x000fc80000410000 */
[----:B------:R-:W-:-:S07]  /*1430*/  @P0 FADD.FTZ R110, R95, R110 ;  /* 0x0000006e5f6e0221 */ /* 0x000fce0000010000 */
.L_x_12210:
[----:B------:R-:W-:Y:S05]  /*1440*/  BSYNC B0 ;  /* 0x0000000000007941 */ /* 0x000fea0003800000 */
.L_x_12208:
[----:B------:R-:W-:Y:S04]  /*1450*/  BSSY B0, `(.L_x_12211) ;  /* 0x000000b000007945 */ /* 0x000fe80003800000 */
[----:B------:R-:W-:Y:S05]  /*1460*/  @P3 BRA `(.L_x_12212) ;  /* 0x0000000000103947 */ /* 0x000fea0003800000 */
[----:B------:R-:W-:Y:S01]  /*1470*/  HFMA2.MMA R111, -RZ, RZ, 0, 0 ;  /* 0x00000000ff6f7435 */ /* 0x000fe200000001ff */
[----:B------:R-:W-:Y:S10]  /*1480*/  @!P0 BRA `(.L_x_12213) ;  /* 0x00000000001c8947 */ /* 0x000ff40003800000 */
[----:B-----5:R-:W-:Y:S01]  /*1490*/  HADD2.F32 R111, -RZ, R84.H1_H1 ;  /* 0x30000054ff6f7230 */ /* 0x020fe20000004100 */
[----:B------:R-:W-:Y:S06]  /*14a0*/  BRA `(.L_x_12213) ;  /* 0x0000000000147947 */ /* 0x000fec0003800000 */
.L_x_12212:
[----:B-----5:R-:W-:Y:S02]  /*14b0*/  HADD2.F32 R92, -RZ, R88.H1_H1 ;  /* 0x30000058ff5c7230 */ /* 0x020fe40000004100 */
[----:B------:R-:W-:-:S03]  /*14c0*/  @P0 HADD2.F32 R94, -RZ, R84.H1_H1 ;  /* 0x30000054ff5e0230 */ /* 0x000fc60000004100 */
[----:B------:R-:W-:-:S04]  /*14d0*/  FMUL.FTZ R92, R92, UR8 ;  /* 0x000000085c5c7c20 */ /* 0x000fc80008410000 */
[----:B------:R-:W-:-:S04]  /*14e0*/  FMUL.FTZ R111, R77, R92 ;  /* 0x0000005c4d6f7220 */ /* 0x000fc80000410000 */
[----:B------:R-:W-:-:S07]  /*14f0*/  @P0 FADD.FTZ R111, R94, R111 ;  /* 0x0000006f5e6f0221 */ /* 0x000fce0000010000 */
.L_x_12213:
[----:B------:R-:W-:Y:S05]  /*1500*/  BSYNC B0 ;  /* 0x0000000000007941 */ /* 0x000fea0003800000 */
.L_x_12211:
[----:B------:R-:W-:Y:S04]  /*1510*/  BSSY B0, `(.L_x_12214) ;  /* 0x000000b000007945 */ /* 0x000fe80003800000 */
[----:B------:R-:W-:Y:S05]  /*1520*/  @P3 BRA `(.L_x_12215) ;  /* 0x0000000000103947 */ /* 0x000fea0003800000 */
[----:B------:R-:W-:Y:S01]  /*1530*/  MOV R112, RZ ;  /* 0x000000ff00707202 */ /* 0x000fe20000000f00 */
[----:B------:R-:W-:Y:S06]  /*1540*/  @!P0 BRA `(.L_x_12216) ;  /* 0x00000000001c8947 */ /* 0x000fec0003800000 */
[----:B-----5:R-:W-:Y:S01]  /*1550*/  HADD2.F32 R112, -RZ, R85.H0_H0 ;  /* 0x20000055ff707230 */ /* 0x020fe20000004100 */
[----:B------:R-:W-:Y:S06]  /*1560*/  BRA `(.L_x_12216) ;  /* 0x0000000000147947 */ /* 0x000fec0003800000 */
.L_x_12215:
[----:B-----5:R-:W-:Y:S02]  /*1570*/  HADD2.F32 R92, -RZ, R89.H0_H0 ;  /* 0x20000059ff5c7230 */ /* 0x020fe40000004100 */
[----:B------:R-:W-:-:S03]  /*1580*/  @P0 HADD2.F32 R95, -RZ, R85.H0_H0 ;  /* 0x20000055ff5f0230 */ /* 0x000fc60000004100 */
[----:B------:R-:W-:-:S04]  /*1590*/  FMUL.FTZ R93, R92, UR8 ;  /* 0x000000085c5d7c20 */ /* 0x000fc80008410000 */
[----:B------:R-:W-:-:S04]  /*15a0*/  FMUL.FTZ R112, R78, R93 ;  /* 0x0000005d4e707220 */ /* 0x000fc80000410000 */
[----:B------:R-:W-:-:S07]  /*15b0*/  @P0 FADD.FTZ R112, R95, R112 ;  /* 0x000000705f700221 */ /* 0x000fce0000010000 */
.L_x_12216:
[----:B------:R-:W-:Y:S05]  /*15c0*/  BSYNC B0 ;  /* 0x0000000000007941 */ /* 0x000fea0003800000 */
.L_x_12214:
[----:B------:R-:W-:Y:S04]  /*15d0*/  BSSY B0, `(.L_x_12217) ;  /* 0x000000b000007945 */ /* 0x000fe80003800000 */
[----:B------:R-:W-:Y:S05]  /*15e0*/  @P3 BRA `(.L_x_12218) ;  /* 0x0000000000103947 */ /* 0x000fea0003800000 */
[----:B------:R-:W-:Y:S01]  /*15f0*/  HFMA2.MMA R113, -RZ, RZ, 0, 0 ;  /* 0x00000000ff717435 */ /* 0x000fe200000001ff */
[----:B------:R-:W-:Y:S10]  /*1600*/  @!P0 BRA `(.L_x_12219) ;  /* 0x00000000001c8947 */ /* 0x000ff40003800000 */
[----:B-----5:R-:W-:Y:S01]  /*1610*/  HADD2.F32 R113, -RZ, R85.H1_H1 ;  /* 0x30000055ff717230 */ /* 0x020fe20000004100 */
[----:B------:R-:W-:Y:S06]  /*1620*/  BRA `(.L_x_12219) ;  /* 0x0000000000147947 */ /* 0x000fec0003800000 */
.L_x_12218:
[----:B-----5:R-:W-:Y:S02]  /*1630*/  HADD2.F32 R92, -RZ, R89.H1_H1 ;  /* 0x30000059ff5c7230 */ /* 0x020fe40000004100 */
[----:B------:R-:W-:-:S03]  /*1640*/  @P0 HADD2.F32 R94, -RZ, R85.H1_H1 ;  /* 0x30000055ff5e0230 */ /* 0x000fc60000004100 */
[----:B------:R-:W-:-:S04]  /*1650*/  FMUL.FTZ R92, R92, UR8 ;  /* 0x000000085c5c7c20 */ /* 0x000fc80008410000 */
[----:B------:R-:W-:-:S04]  /*1660*/  FMUL.FTZ R113, R79, R92 ;  /* 0x0000005c4f717220 */ /* 0x000fc80000410000 */
[----:B------:R-:W-:-:S07]  /*1670*/  @P0 FADD.FTZ R113, R94, R113 ;  /* 0x000000715e710221 */ /* 0x000fce0000010000 */
.L_x_12219:
[----:B------:R-:W-:Y:S05]  /*1680*/  BSYNC B0 ;  /* 0x0000000000007941 */ /* 0x000fea0003800000 */
.L_x_12217:
[----:B------:R-:W-:Y:S04]  /*1690*/  BSSY B0, `(.L_x_12220) ;  /* 0x000000b000007945 */ /* 0x000fe80003800000 */
[----:B------:R-:W-:Y:S05]  /*16a0*/  @P3 BRA `(.L_x_12221) ;  /* 0x0000000000103947 */ /* 0x000fea0003800000 */
[----:B------:R-:W-:Y:S01]  /*16b0*/  MOV R114, RZ ;  /* 0x000000ff00727202 */ /* 0x000fe20000000f00 */
[----:B------:R-:W-:Y:S06]  /*16c0*/  @!P0 BRA `(.L_x_12222) ;  /* 0x00000000001c8947 */ /* 0x000fec0003800000 */
[----:B-----5:R-:W-:Y:S01]  /*16d0*/  HADD2.F32 R114, -RZ, R86.H0_H0 ;  /* 0x20000056ff727230 */ /* 0x020fe20000004100 */
[----:B------:R-:W-:Y:S06]  /*16e0*/  BRA `(.L_x_12222) ;  /* 0x0000000000147947 */ /* 0x000fec0003800000 */
.L_x_12221:
[----:B-----5:R-:W-:-:S05]  /*16f0*/  HADD2.F32 R92, -RZ, R90.H0_H0 ;  /* 0x2000005aff5c7230 */ /* 0x020fca0000004100 */
[----:B------:R-:W-:-:S04]  /*1700*/  FMUL.FTZ R93, R92, UR8 ;  /* 0x000000085c5d7c20 */ /* 0x000fc80008410000 */
[----:B------:R-:W-:Y:S01]  /*1710*/  FMUL.FTZ R114, R80, R93 ;  /* 0x0000005d50727220 */ /* 0x000fe20000410000 */
[----:B------:R-:W-:-:S05]  /*1720*/  @P0 HADD2.F32 R93, -RZ, R86.H0_H0 ;  /* 0x20000056ff5d0230 */ /* 0x000fca0000004100 */
[----:B------:R-:W-:-:S07]  /*1730*/  @P0 FADD.FTZ R114, R93, R114 ;  /* 0x000000725d720221 */ /* 0x000fce0000010000 */
.L_x_12222:
[----:B------:R-:W-:Y:S05]  /*1740*/  BSYNC B0 ;  /* 0x0000000000007941 */ /* 0x000fea0003800000 */
.L_x_12220:
[----:B------:R-:W-:Y:S04]  /*1750*/  BSSY B0, `(.L_x_12223) ;  /* 0x000000b000007945 */ /* 0x000fe80003800000 */
[----:B------:R-:W-:Y:S05]  /*1760*/  @P3 BRA `(.L_x_12224) ;  /* 0x0000000000103947 */ /* 0x000fea0003800000 */
[----:B------:R-:W-:Y:S01]  /*1770*/  HFMA2.MMA R115, -RZ, RZ, 0, 0 ;  /* 0x00000000ff737435 */ /* 0x000fe200000001ff */
[----:B------:R-:W-:Y:S10]  /*1780*/  @!P0 BRA `(.L_x_12225) ;  /* 0x00000000001c8947 */ /* 0x000ff40003800000 */
[----:B-----5:R-:W-:Y:S01]  /*1790*/  HADD2.F32 R115, -RZ, R86.H1_H1 ;  /* 0x30000056ff737230 */ /* 0x020fe20000004100 */
[----:B------:R-:W-:Y:S06]  /*17a0*/  BRA `(.L_x_12225) ;  /* 0x0000000000147947 */ /* 0x000fec0003800000 */
.L_x_12224:
[----:B-----5:R-:W-:-:S05]  /*17b0*/  HADD2.F32 R92, -RZ, R90.H1_H1 ;  /* 0x3000005aff5c7230 */ /* 0x020fca0000004100 */
[----:B------:R-:W-:-:S04]  /*17c0*/  FMUL.FTZ R92, R92, UR8 ;  /* 0x000000085c5c7c20 */ /* 0x000fc80008410000 */
[----:B------:R-:W-:Y:S01]  /*17d0*/  FMUL.FTZ R115, R81, R92 ;  /* 0x0000005c51737220 */ /* 0x000fe20000410000 */
[----:B------:R-:W-:-:S05]  /*17e0*/  @P0 HADD2.F32 R92, -RZ, R86.H1_H1 ;  /* 0x30000056ff5c0230 */ /* 0x000fca0000004100 */
[----:B------:R-:W-:-:S07]  /*17f0*/  @P0 FADD.FTZ R115, R92, R115 ;  /* 0x000000735c730221 */ /* 0x000fce0000010000 */
.L_x_12225:
[----:B------:R-:W-:Y:S05]  /*1800*/  BSYNC B0 ;  /* 0x0000000000007941 */ /* 0x000fea0003800000 */
.L_x_12223:
[----:B------:R-:W-:Y:S04]  /*1810*/  BSSY B0, `(.L_x_12226) ;  /* 0x000000b000007945 */ /* 0x000fe80003800000 */
[----:B------:R-:W-:Y:S05]  /*1820*/  @P3 BRA `(.L_x_12227) ;  /* 0x0000000000103947 */ /* 0x000fea0003800000 */
[----:B------:R-:W-:Y:S01]  /*1830*/  MOV R116, RZ ;  /* 0x000000ff00747202 */ /* 0x000fe20000000f00 */
[----:B------:R-:W-:Y:S06]  /*1840*/  @!P0 BRA `(.L_x_12228) ;  /* 0x00000000001c8947 */ /* 0x000fec0003800000 */
[----:B-----5:R-:W-:Y:S01]  /*1850*/  HADD2.F32 R116, -RZ, R87.H0_H0 ;  /* 0x20000057ff747230 */ /* 0x020fe20000004100 */
[----:B------:R-:W-:Y:S06]  /*1860*/  BRA `(.L_x_12228) ;  /* 0x0000000000147947 */ /* 0x000fec0003800000 */
.L_x_12227:
[----:B-----5:R-:W-:-:S05]  /*1870*/  HADD2.F32 R92, -RZ, R91.H0_H0 ;  /* 0x2000005bff5c7230 */ /* 0x020fca0000004100 */
[----:B------:R-:W-:-:S04]  /*1880*/  FMUL.FTZ R93, R92, UR8 ;  /* 0x000000085c5d7c20 */ /* 0x000fc80008410000 */
[----:B------:R-:W-:Y:S01]  /*1890*/  FMUL.FTZ R116, R82, R93 ;  /* 0x0000005d52747220 */ /* 0x000fe20000410000 */
[----:B------:R-:W-:-:S05]  /*18a0*/  @P0 HADD2.F32 R93, -RZ, R87.H0_H0 ;  /* 0x20000057ff5d0230 */ /* 0x000fca0000004100 */
[----:B------:R-:W-:-:S07]  /*18b0*/  @P0 FADD.FTZ R116, R93, R116 ;  /* 0x000000745d740221 */ /* 0x000fce0000010000 */
.L_x_12228:
[----:B------:R-:W-:Y:S05]  /*18c0*/  BSYNC B0 ;  /* 0x0000000000007941 */ /* 0x000fea0003800000 */
.L_x_12226:
[----:B------:R-:W-:Y:S04]  /*18d0*/  BSSY B0, `(.L_x_12229) ;  /* 0x000000b000007945 */ /* 0x000fe80003800000 */
[----:B------:R-:W-:Y:S05]  /*18e0*/  @P3 BRA `(.L_x_12230) ;  /* 0x0000000000103947 */ /* 0x000fea0003800000 */
[----:B------:R-:W-:Y:S01]  /*18f0*/  HFMA2.MMA R117, -RZ, RZ, 0, 0 ;  /* 0x00000000ff757435 */ /* 0x000fe200000001ff */
[----:B------:R-:W-:Y:S10]  /*1900*/  @!P0 BRA `(.L_x_12231) ;  /* 0x00000000001c8947 */ /* 0x000ff40003800000 */
[----:B-----5:R-:W-:Y:S01]  /*1910*/  HADD2.F32 R117, -RZ, R87.H1_H1 ;  /* 0x30000057ff757230 */ /* 0x020fe20000004100 */
[----:B------:R-:W-:Y:S06]  /*1920*/  BRA `(.L_x_12231) ;  /* 0x0000000000147947 */ /* 0x000fec0003800000 */
.L_x_12230:
[----:B-----5:R-:W-:-:S05]  /*1930*/  HADD2.F32 R92, -RZ, R91.H1_H1 ;  /* 0x3000005bff5c7230 */ /* 0x020fca0000004100 */
[----:B------:R-:W-:-:S04]  /*1940*/  FMUL.FTZ R92, R92, UR8 ;  /* 0x000000085c5c7c20 */ /* 0x000fc80008410000 */
[----:B------:R-:W-:Y:S01]  /*1950*/  FMUL.FTZ R117, R83, R92 ;  /* 0x0000005c53757220 */ /* 0x000fe20000410000 */
[----:B------:R-:W-:-:S05]  /*1960*/  @P0 HADD2.F32 R92, -RZ, R87.H1_H1 ;  /* 0x30000057ff5c0230 */ /* 0x000fca0000004100 */
[----:B------:R-:W-:-:S07]  /*1970*/  @P0 FADD.FTZ R117, R92, R117 ;  /* 0x000000755c750221 */ /* 0x000fce0000010000 */
.L_x_12231:
[----:B------:R-:W-:Y:S05]  /*1980*/  BSYNC B0 ;  /* 0x0000000000007941 */ /* 0x000fea0003800000 */
.L_x_12229:
        /* <DEDUP_REMOVED lines=103> */
.L_x_12246:
        /* <DEDUP_REMOVED lines=126> */
[----:B------:R-:W-:Y:S01]  /*27e0*/  F2FP.F16.F32.PACK_AB R10, R93, R92 ;  /* 0x0000005c5d0a723e */ /* 0x000fe200000000ff */
[----:B------:R-:W-:Y:S01]  /*27f0*/  FFMA.FTZ R8, R36, R8, R12 ;  /* 0x0000000824087223 */ /* 0x000fe2000001000c */
[----:B------:R-:W-:Y:S01]  /*2800*/  F2FP.F16.F32.PACK_AB R9, R9, R6 ;  /* 0x000000060909723e */ /* 0x000fe200000000ff */
[----:B------:R-:W-:Y:S01]  /*2810*/  FFMA.FTZ R7, R37, R7, R13 ;  /* 0x0000000725077223 */ /* 0x000fe2000001000d */
[----:B------:R-:W-:Y:S01]  /*2820*/  F2FP.F16.F32.PACK_AB R11, R0, R11 ;  /* 0x0000000b000b723e */ /* 0x000fe200000000ff */
        /* <DEDUP_REMOVED lines=16> */
[----:B------:R-:W-:-:S03]  /*2930*/  F2FP.F16.F32.PACK_AB R8, R7, R8 ;  /* 0x000000080708723e */ /* 0x000fc600000000ff */
[----:B------:R-:W-:Y:S01]  /*2940*/  FFMA.FTZ R106, R47, R106, R23 ;  /* 0x0000006a2f6a7223 */ /* 0x000fe20000010017 */
[----:B------:R-:W-:Y:S01]  /*2950*/  F2FP.F16.F32.PACK_AB R6, R93, R6 ;  /* 0x000000065d06723e */ /* 0x000fe200000000ff */
[----:B------:R-:W-:-:S04]  /*2960*/  IMAD.WIDE.U32 R118, R119, 0x10, R4 ;  /* 0x0000001077767825 */ /* 0x000fc800078e0004 */
        /* <DEDUP_REMOVED lines=16> */
[----:B------:R-:W-:Y:S01]  /*2a70*/  F2FP.F16.F32.PACK_AB R94, R115, R94 ;  /* 0x0000005e735e723e */ /* 0x000fe200000000ff */
[----:B------:R1:W-:Y:S01]  /*2a80*/  STG.E.128 desc[UR4][R102.64], R4 ;  /* 0x0000000466007986 */ /* 0x0003e2000c101d04 */
[----:B------:R-:W-:Y:S02]  /*2a90*/  F2FP.F16.F32.PACK_AB R93, R113, R112 ;  /* 0x00000070715d723e */ /* 0x000fe400000000ff */
[----:B------:R-:W-:-:S05]  /*2aa0*/  F2FP.F16.F32.PACK_AB R92, R111, R92 ;  /* 0x0000005c6f5c723e */ /* 0x000fca00000000ff */
[----:B------:R1:W-:Y:S02]  /*2ab0*/  STG.E.128 desc[UR4][R118.64], R92 ;  /* 0x0000005c76007986 */ /* 0x0003e4000c101d04 */
.L_x_12234:
[----:B------:R-:W-:Y:S05]  /*2ac0*/  BSYNC B0 ;  /* 0x0000000000007941 */ /* 0x000fea0003800000 */
.L_x_12233:
[----:B------:R-:W-:Y:S02]  /*2ad0*/  IADD3 R98, R98, UR10, RZ ;  /* 0x0000000a62627c10 */ /* 0x000fe4000fffe0ff */
[----:B-1----:R-:W-:Y:S02]  /*2ae0*/  SEL R118, RZ, 0x1, P0 ;  /* 0x00000001ff767807 */ /* 0x002fe40000000000 */
[----:B------:R-:W-:-:S13]  /*2af0*/  ISETP.GE.AND P2, PT, R98, UR11, PT ;  /* 0x0000000b62007c0c */ /* 0x000fda000bf46270 */
[----:B------:R-:W-:Y:S05]  /*2b00*/  @!P2 BRA `(.L_x_12235) ;  /* 0xffffffd8003ca947 */ /* 0x000fea000383ffff */
[----:B------:R-:W-:Y:S05]  /*2b10*/  EXIT ;  /* 0x000000000000794d */ /* 0x000fea0003800000 */
.L_x_12232:
[----:B------:R-:W-:Y:S01]  /*2b20*/  HFMA2.MMA R120, -RZ, RZ, 0, 5.9604644775390625e-08 ;  /* 0x00000001ff787435 */ /* 0x000fe200000001ff */
[----:B------:R-:W-:Y:S02]  /*2b30*/  MOV R119, 0x1f ;  /* 0x0000001f00777802 */ /* 0x000fe40000000f00 */
[----:B------:R-:W-:-:S08]  /*2b40*/  MOV R118, 0xffffffff ;  /* 0xffffffff00767802 */ /* 0x000fd00000000f00 */
[----:B-----5:R-:W-:Y:S05]  /*2b50*/  WARPSYNC.COLLECTIVE R118, `(.L_x_12236) ;  /* 0x0000000076087348 */ /* 0x020fea0003c00000 */
[----:B------:R0:W1:Y:S02]  /*2b60*/  SHFL.BFLY P2, R93, R121, R120, R119 ;  /* 0x0c000078795d7389 */ /* 0x0000640000040077 */
[----:B01---5:R-:W-:Y:S01]  /*2b70*/  ENDCOLLECTIVE ;  /* 0x000000000000791b */ /* 0x023fe20003800000 */
.L_x_12236:
[----:B------:R-:W-:Y:S01]  /*2b80*/  HFMA2.MMA R120, -RZ, RZ, 0, 1.1920928955078125e-07 ;  /* 0x00000002ff787435 */ /* 0x000fe200000001ff */
[----:B------:R-:W-:-:S05]  /*2b90*/  FADD.FTZ R122, R121, R93 ;  /* 0x0000005d797a7221 */ /* 0x000fca0000010000 */
[----:B------:R-:W-:-:S07]  /*2ba0*/  MOV R121, R122 ;  /* 0x0000007a00797202 */ /* 0x000fce0000000f00 */
[----:B------:R-:W-:Y:S05]  /*2bb0*/  WARPSYNC.COLLECTIVE R118, `(.L_x_12237) ;  /* 0x0000000076087348 */ /* 0x000fea0003c00000 */
[----:B------:R0:W1:Y:S02]  /*2bc0*/  SHFL.BFLY P2, R93, R121, R120, R119 ;  /* 0x0c000078795d7389 */ /* 0x0000640000040077 */
[----:B01----:R-:W-:Y:S01]  /*2bd0*/  ENDCOLLECTIVE ;  /* 0x000000000000791b */ /* 0x003fe20003800000 */
.L_x_12237:
[----:B------:R-:W-:Y:S01]  /*2be0*/  HFMA2.MMA R120, -RZ, RZ, 0, 2.384185791015625e-07 ;  /* 0x00000004ff787435 */ /* 0x000fe200000001ff */
[----:B------:R-:W-:-:S05]  /*2bf0*/  FADD.FTZ R123, R122, R93 ;  /* 0x0000005d7a7b7221 */ /* 0x000fca0000010000 */
[----:B------:R-:W-:-:S07]  /*2c00*/  MOV R121, R123 ;  /* 0x0000007b00797202 */ /* 0x000fce0000000f00 */
[----:B------:R-:W-:Y:S05]  /*2c10*/  WARPSYNC.COLLECTIVE R118, `(.L_x_12238) ;  /* 0x0000000076087348 */ /* 0x000fea0003c00000 */
[----:B------:R0:W1:Y:S02]  /*2c20*/  SHFL.BFLY P2, R93, R121, R120, R119 ;  /* 0x0c000078795d7389 */ /* 0x0000640000040077 */
[----:B01----:R-:W-:Y:S01]  /*2c30*/  ENDCOLLECTIVE ;  /* 0x000000000000791b */ /* 0x003fe20003800000 */
.L_x_12238:
[----:B------:R-:W-:Y:S01]  /*2c40*/  HFMA2.MMA R120, -RZ, RZ, 0, 4.76837158203125e-07 ;  /* 0x00000008ff787435 */ /* 0x000fe200000001ff */
[----:B------:R-:W-:-:S05]  /*2c50*/  FADD.FTZ R124, R123, R93 ;  /* 0x0000005d7b7c7221 */ /* 0x000fca0000010000 */
[----:B------:R-:W-:-:S07]  /*2c60*/  MOV R121, R124 ;  /* 0x0000007c00797202 */ /* 0x000fce0000000f00 */
[----:B------:R-:W-:Y:S05]  /*2c70*/  WARPSYNC.COLLECTIVE R118, `(.L_x_12239) ;  /* 0x0000000076087348 */ /* 0x000fea0003c00000 */
[----:B------:R0:W1:Y:S02]  /*2c80*/  SHFL.BFLY P2, R93, R121, R120, R119 ;  /* 0x0c000078795d7389 */ /* 0x0000640000040077 */
[----:B01----:R-:W-:Y:S01]  /*2c90*/  ENDCOLLECTIVE ;  /* 0x000000000000791b */ /* 0x003fe20003800000 */
.L_x_12239:
[----:B------:R-:W-:Y:S01]  /*2ca0*/  HFMA2.MMA R120, -RZ, RZ, 0, 9.5367431640625e-07 ;  /* 0x00000010ff787435 */ /* 0x000fe200000001ff */
[----:B------:R-:W-:-:S05]  /*2cb0*/  FADD.FTZ R125, R124, R93 ;  /* 0x0000005d7c7d7221 */ /* 0x000fca0000010000 */
[----:B------:R-:W-:-:S07]  /*2cc0*/  MOV R121, R125 ;  /* 0x0000007d00797202 */ /* 0x000fce0000000f00 */
[----:B------:R-:W-:Y:S05]  /*2cd0*/  WARPSYNC.COLLECTIVE R118, `(.L_x_12240) ;  /* 0x0000000076087348 */ /* 0x000fea0003c00000 */
[----:B------:R0:W1:Y:S02]  /*2ce0*/  SHFL.BFLY P2, R93, R121, R120, R119 ;  /* 0x0c000078795d7389 */ /* 0x0000640000040077 */
[----:B01----:R-:W-:Y:S01]  /*2cf0*/  ENDCOLLECTIVE ;  /* 0x000000000000791b */ /* 0x003fe20003800000 */
.L_x_12240:
        /* <DEDUP_REMOVED lines=55> */
.L_x_12241:
[----:B------:R-:W-:Y:S01]  /*3070*/  HFMA2.MMA R120, -RZ, RZ, 0, 1.1920928955078125e-07 ;  /* 0x00000002ff787435 */ /* 0x000fe200000001ff */
[----:B------:R-:W-:-:S05]  /*3080*/  FADD.FTZ R122, R121, R93 ;  /* 0x0000005d797a7221 */ /* 0x000fca0000010000 */
[----:B------:R-:W-:-:S07]  /*3090*/  MOV R121, R122 ;  /* 0x0000007a00797202 */ /* 0x000fce0000000f00 */
[----:B------:R-:W-:Y:S05]  /*30a0*/  WARPSYNC.COLLECTIVE R118, `(.L_x_12242) ;  /* 0x0000000076087348 */ /* 0x000fea0003c00000 */
[----:B------:R0:W1:Y:S02]  /*30b0*/  SHFL.BFLY P2, R93, R121, R120, R119 ;  /* 0x0c000078795d7389 */ /* 0x0000640000040077 */
[----:B01----:R-:W-:Y:S01]  /*30c0*/  ENDCOLLECTIVE ;  /* 0x000000000000791b */ /* 0x003fe20003800000 */
.L_x_12242:
[----:B------:R-:W-:Y:S01]  /*30d0*/  HFMA2.MMA R120, -RZ, RZ, 0, 2.384185791015625e-07 ;  /* 0x00000004ff787435 */ /* 0x000fe200000001ff */
[----:B------:R-:W-:-:S05]  /*30e0*/  FADD.FTZ R123, R122, R93 ;  /* 0x0000005d7a7b7221 */ /* 0x000fca0000010000 */
[----:B------:R-:W-:-:S07]  /*30f0*/  MOV R121, R123 ;  /* 0x0000007b00797202 */ /* 0x000fce0000000f00 */
[----:B------:R-:W-:Y:S05]  /*3100*/  WARPSYNC.COLLECTIVE R118, `(.L_x_12243) ;  /* 0x0000000076087348 */ /* 0x000fea0003c00000 */
[----:B------:R0:W1:Y:S02]  /*3110*/  SHFL.BFLY P2, R93, R121, R120, R119 ;  /* 0x0c000078795d7389 */ /* 0x0000640000040077 */
[----:B01----:R-:W-:Y:S01]  /*3120*/  ENDCOLLECTIVE ;  /* 0x000000000000791b */ /* 0x003fe20003800000 */
.L_x_12243:
[----:B------:R-:W-:Y:S01]  /*3130*/  HFMA2.MMA R120, -RZ, RZ, 0, 4.76837158203125e-07 ;  /* 0x00000008ff787435 */ /* 0x000fe200000001ff */
[----:B------:R-:W-:-:S05]  /*3140*/  FADD.FTZ R124, R123, R93 ;  /* 0x0000005d7b7c7221 */ /* 0x000fca0000010000 */
[----:B------:R-:W-:-:S07]  /*3150*/  MOV R121, R124 ;  /* 0x0000007c00797202 */ /* 0x000fce0000000f00 */
[----:B------:R-:W-:Y:S05]  /*3160*/  WARPSYNC.COLLECTIVE R118, `(.L_x_12244) ;  /* 0x0000000076087348 */ /* 0x000fea0003c00000 */
[----:B------:R0:W1:Y:S02]  /*3170*/  SHFL.BFLY P2, R93, R121, R120, R119 ;  /* 0x0c000078795d7389 */ /* 0x0000640000040077 */
[----:B01----:R-:W-:Y:S01]  /*3180*/  ENDCOLLECTIVE ;  /* 0x000000000000791b */ /* 0x003fe20003800000 */
.L_x_12244:
[----:B------:R-:W-:Y:S01]  /*3190*/  HFMA2.MMA R120, -RZ, RZ, 0, 9.5367431640625e-07 ;  /* 0x00000010ff787435 */ /* 0x000fe200000001ff */
[----:B------:R-:W-:-:S05]  /*31a0*/  FADD.FTZ R125, R124, R93 ;  /* 0x0000005d7c7d7221 */ /* 0x000fca0000010000 */
[----:B------:R-:W-:-:S07]  /*31b0*/  MOV R121, R125 ;  /* 0x0000007d00797202 */ /* 0x000fce0000000f00 */
[----:B------:R-:W-:Y:S05]  /*31c0*/  WARPSYNC.COLLECTIVE R118, `(.L_x_12245) ;  /* 0x0000000076087348 */ /* 0x000fea0003c00000 */
[----:B------:R0:W1:Y:S02]  /*31d0*/  SHFL.BFLY P2, R93, R121, R120, R119 ;  /* 0x0c000078795d7389 */ /* 0x0000640000040077 */
[----:B01----:R-:W-:Y:S01]  /*31e0*/  ENDCOLLECTIVE ;  /* 0x000000000000791b */ /* 0x003fe20003800000 */
.L_x_12245:
[----:B------:R-:W-:Y:S05]  /*31f0*/  BRA `(.L_x_12246) ;  /* 0xffffffec00807947 */ /* 0x000fea000383ffff */
.L_x_12247:
        /* <DEDUP_REMOVED lines=16> */
.L_x_23295:


//--------------------- .text._ZN10layer_norm13ln_fwd_kernelINS_13Kernel_traitsIf6__halfS2_S2_fjLj3072ELj1ELj1ELj4ELj16ENS_18Kernel_traits_baseILj3072EfS2_S2_S2_fjLj128EEEEELb1ELb0ELb0ELb0EEEvNS_9FwdParamsE --------------------------
	.section	.text._ZN10layer_norm13ln_fwd_kernelINS_13Kernel_traitsIf6__halfS2_S2_fjLj3072ELj1ELj1ELj4ELj16ENS_18Kernel_traits_baseILj3072EfS2_S2_S2_fjLj128EEEEELb1ELb0ELb0ELb0EEEvNS_9FwdParamsE,"ax",@progbits
	.align	128
        .global         _ZN10layer_norm13ln_fwd_kernelINS_13Kernel_traitsIf6__halfS2_S2_fjLj3072ELj1ELj1ELj4ELj16ENS_18Kernel_traits_baseILj3072EfS2_S2_S2_fjLj128EEEEELb1ELb0ELb0ELb0EEEvNS_9FwdParamsE
        .type           _ZN10layer_norm13ln_fwd_kernelINS_13Kernel_traitsIf6__halfS2_S2_fjLj3072ELj1ELj1ELj4ELj16ENS_18Kernel_traits_baseILj3072EfS2_S2_S2_fjLj128EEEEELb1ELb0ELb0ELb0EEEvNS_9FwdParamsE,@function
        .size           _ZN10layer_norm13ln_fwd_kernelINS_13Kernel_traitsIf6__halfS2_S2_fjLj3072ELj1ELj1ELj4ELj16ENS_18Kernel_traits_baseILj3072EfS2_S2_S2_fjLj128EEEEELb1ELb0ELb0ELb0EEEvNS_9FwdParamsE,(.L_x_23296 - _ZN10layer_norm13ln_fwd_kernelINS_13Kernel_traitsIf6__halfS2_S2_fjLj3072ELj1ELj1ELj4ELj16ENS_18Kernel_traits_baseILj3072EfS2_S2_S2_fjLj128EEEEELb1ELb0ELb0ELb0EEEvNS_9FwdParamsE)
        .other          _ZN10layer_norm13ln_fwd_kernelINS_13Kernel_traitsIf6__halfS2_S2_fjLj3072ELj1ELj1ELj4ELj16ENS_18Kernel_traits_baseILj3072EfS2_S2_S2_fjLj128EEEEELb1ELb0ELb0ELb0EEEvNS_9FwdParamsE,@"STO_CUDA_ENTRY STV_DEFAULT"
_ZN10layer_norm13ln_fwd_kernelINS_13Kernel_traitsIf6__halfS2_S2_fjLj3072ELj1ELj1ELj4ELj16ENS_18Kernel_traits_baseILj3072EfS2_S2_S2_fjLj128EEEEELb1ELb0ELb0ELb0EEEvNS_9FwdParamsE:
.text._ZN10layer_norm13ln_fwd_kernelINS_13Kernel_traitsIf6__halfS2_S2_fjLj3072ELj1ELj1ELj4ELj16ENS_18Kernel_traits_baseILj3072EfS2_S2_S2_fjLj128EEEEELb1ELb0ELb0ELb0EEEvNS_9FwdParamsE:
        /* <DEDUP_REMOVED lines=23> */
[----:B---3--:R-:W-:-:S04]  /*0170*/  @P0 IADD3 R10, P1, R4, R13, RZ ;  /* 0x0000000d040a0210 */ /* 0x008fc80007f3e0ff */
[----:B------:R-:W-:-:S04]  /*0180*/  @P0 IADD3.X R11, RZ, R5, RZ, P1, !PT ;  /* 0x00000005ff0b0210 */ /* 0x000fc80000ffe4ff */
        /* <DEDUP_REMOVED lines=83> */
.L_x_12249:
[----:B------:R-:W-:Y:S05]  /*06c0*/  BSYNC B0 ;  /* 0x0000000000007941 */ /* 0x000fea0003800000 */
.L_x_12248:
        /* <DEDUP_REMOVED lines=18> */
.L_x_12251:
[----:B------:R-:W-:Y:S05]  /*07f0*/  BSYNC B0 ;  /* 0x0000000000007941 */ /* 0x000fea0003800000 */
.L_x_12250:
        /* <DEDUP_REMOVED lines=17> */
.L_x_12253:
[----:B------:R-:W-:Y:S05]  /*0910*/  BSYNC B0 ;  /* 0x0000000000007941 */ /* 0x000fea0003800000 */
.L_x_12252:
        /* <DEDUP_REMOVED lines=11> */
[----:B------:R-:W-:Y:S01]  /*09d0*/  HFMA2.MMA R99, -RZ, RZ, 0, 5.9604644775390625e-08 ;  /* 0x00000001ff637435 */ /* 0x000fe200000001ff */
[----:B------:R-:W-:Y:S01]  /*09e0*/  VIADDMNMX R9, R8, -R7, RZ, !PT ;  /* 0x8000000708097246 */ /* 0x000fe200078001ff */
[----:B------:R-:W-:Y:S01]  /*09f0*/  UISETP.NE.U32.AND UP0, UPT, UR8, URZ, UPT ;  /* 0x0000003f0800728c */ /* 0x000fe2000bf05070 */
[----:B------:R-:W-:Y:S01]  /*0a00*/  LOP3.LUT R14, R14, 0x3fffffe0, RZ, 0xc0, !PT ;  /* 0x3fffffe00e0e7812 */ /* 0x000fe200078ec0ff */
[----:B------:R-:W-:Y:S01]  /*0a10*/  ULDC UR37, c[0x0][0x218] ;  /* 0x0000860000257ab9 */ /* 0x000fe20000000800 */
[----:B------:R-:W-:Y:S01]  /*0a20*/  VIMNMX R9, R9, 0x20, PT ;  /* 0x0000002009097848 */ /* 0x000fe20003fe0100 */
[----:B------:R-:W-:Y:S01]  /*0a30*/  ULDC.U8 UR8, c[0x0][0x2a0] ;  /* 0x0000a80000087ab9 */ /* 0x000fe20000000000 */
[----:B------:R-:W-:Y:S01]  /*0a40*/  SHF.L.U32 R11, R0, 0x5, RZ ;  /* 0x00000005000b7819 */ /* 0x000fe200000006ff */
[----:B------:R-:W-:Y:S01]  /*0a50*/  UISETP.NE.AND.EX UP0, UPT, UR9, URZ, UPT, UP0 ;  /* 0x0000003f0900728c */ /* 0x000fe2000bf05300 */
[----:B------:R-:W-:Y:S01]  /*0a60*/  LOP3.LUT R7, R12, UR35, R13, 0x96, !PT ;  /* 0x000000230c077c12 */ /* 0x000fe2000f8e960d */
[----:B------:R-:W-:Y:S01]  /*0a70*/  IMAD.IADD R9, R9, 0x1, R14 ;  /* 0x0000000109097824 */ /* 0x000fe200078e020e */
[----:B------:R-:W-:Y:S01]  /*0a80*/  LOP3.LUT R11, R11, 0x3e0, RZ, 0xc0, !PT ;  /* 0x000003e00b0b7812 */ /* 0x000fe200078ec0ff */
[----:B------:R-:W-:Y:S01]  /*0a90*/  IMAD R13, R16, -0x2daee0ad, RZ ;  /* 0xd2511f53100d7824 */ /* 0x000fe200078e02ff */
[----:B------:R-:W-:Y:S01]  /*0aa0*/  ULDC UR16, c[0x0][0x290] ;  /* 0x0000a40000107ab9 */ /* 0x000fe20000000800 */
[----:B------:R-:W-:Y:S01]  /*0ab0*/  IMAD R12, R22, -0x2daee0ad, RZ ;  /* 0xd2511f53160c7824 */ /* 0x000fe200078e02ff */
[----:B------:R-:W-:Y:S01]  /*0ac0*/  SHF.L.U32 R9, R9, 0x3, RZ ;  /* 0x0000000309097819 */ /* 0x000fe200000006ff */
[----:B------:R-:W-:Y:S01]  /*0ad0*/  UISETP.NE.AND UP1, UPT, UR8, URZ, UPT ;  /* 0x0000003f0800728c */ /* 0x000fe2000bf25270 */
[----:B------:R-:W-:Y:S01]  /*0ae0*/  VIADDMNMX R11, R8, -R11, RZ, !PT ;  /* 0x8000000b080b7246 */ /* 0x000fe200078001ff */
[----:B------:R-:W-:Y:S01]  /*0af0*/  IMAD.HI.U32 R8, R22, -0x2daee0ad, RZ ;  /* 0xd2511f5316087827 */ /* 0x000fe200078e00ff */
[----:B------:R-:W-:Y:S01]  /*0b00*/  I2FP.F32.U32 R16, R9 ;  /* 0x0000000900107245 */ /* 0x000fe20000201000 */
[----:B------:R-:W-:Y:S01]  /*0b10*/  ULDC.64 UR10, c[0x0][0x230] ;  /* 0x00008c00000a7ab9 */ /* 0x000fe20000000a00 */
[----:B------:R-:W-:Y:S01]  /*0b20*/  LOP3.LUT R9, R10, 0x3, RZ, 0xc0, !PT ;  /* 0x000000030a097812 */ /* 0x000fe200078ec0ff */
[----:B------:R-:W-:Y:S01]  /*0b30*/  ULDC.64 UR12, c[0x0][0x238] ;  /* 0x00008e00000c7ab9 */ /* 0x000fe20000000a00 */
[----:B------:R0:W1:Y:S01]  /*0b40*/  MUFU.RCP R10, R16 ;  /* 0x00000010000a7308 */ /* 0x0000620000001000 */
[----:B------:R-:W-:Y:S01]  /*0b50*/  VIMNMX R11, R11, 0x20, PT ;  /* 0x000000200b0b7848 */ /* 0x000fe20003fe0100 */
[----:B------:R-:W-:Y:S01]  /*0b60*/  ULDC.64 UR14, c[0x0][0x240] ;  /* 0x00009000000e7ab9 */ /* 0x000fe20000000a00 */
[----:B------:R-:W-:Y:S01]  /*0b70*/  LOP3.LUT R8, R8, UR36, R13, 0x96, !PT ;  /* 0x0000002408087c12 */ /* 0x000fe2000f8e960d */
[----:B------:R-:W-:Y:S01]  /*0b80*/  IMAD.MOV.U32 R13, RZ, RZ, RZ ;  /* 0x000000ffff0d7224 */ /* 0x000fe200078e00ff */
[----:B------:R-:W-:Y:S01]  /*0b90*/  ULDC.64 UR18, c[0x0][0x210] ;  /* 0x0000840000127ab9 */ /* 0x000fe20000000a00 */
[----:B------:R-:W-:-:S02]  /*0ba0*/  IMAD.IADD R14, R14, 0x1, R11 ;  /* 0x000000010e0e7824 */ /* 0x000fc400078e020b */
[----:B------:R-:W-:-:S03]  /*0bb0*/  IMAD R11, R20, -0x326172a9, RZ ;  /* 0xcd9e8d57140b7824 */ /* 0x000fc600078e02ff */
[----:B0-----:R-:W-:-:S07]  /*0bc0*/  SHF.L.U32 R14, R14, 0x3, RZ ;  /* 0x000000030e0e7819 */ /* 0x001fce00000006ff */
.L_x_12435:
        /* <DEDUP_REMOVED lines=38> */
.L_x_12257:
[----:B------:R-:W-:-:S07]  /*0e30*/  MOV R16, R11 ;  /* 0x0000000b00107202 */ /* 0x000fce0000000f00 */
.L_x_12258:
[----:B------:R-:W-:Y:S05]  /*0e40*/  BSYNC B1 ;  /* 0x0000000000017941 */ /* 0x000fea0003800000 */
.L_x_12256:
        /* <DEDUP_REMOVED lines=16> */
.L_x_12262:
[----:B------:R-:W-:Y:S05]  /*0f50*/  BSYNC B2 ;  /* 0x0000000000027941 */ /* 0x000fea0003800000 */
.L_x_12261:
        /* <DEDUP_REMOVED lines=44> */
.L_x_12260:
[----:B------:R-:W-:Y:S05]  /*1220*/  BSYNC B1 ;  /* 0x0000000000017941 */ /* 0x000fea0003800000 */
.L_x_12259:
[----:B------:R-:W0:Y:S01]  /*1230*/  LDC R95, c[0x0][0x298] ;  /* 0x0000a600ff5f7b82 */ /* 0x000e220000000800 */
[----:B------:R-:W-:Y:S01]  /*1240*/  I2FP.F32.U32 R16, R16 ;  /* 0x0000001000107245 */ /* 0x000fe20000201000 */
[----:B------:R-:W-:Y:S01]  /*1250*/  IMAD.MOV.U32 R105, RZ, RZ, 0x2f800000 ;  /* 0x2f800000ff697424 */ /* 0x000fe200078e00ff */
[----:B------:R-:W-:Y:S01]  /*1260*/  ISETP.NE.AND P1, PT, R78, 0x1, PT ;  /* 0x000000014e00780c */ /* 0x000fe20003f25270 */
[----:B-----5:R-:W-:Y:S01]  /*1270*/  HADD2.F32 R77, -RZ, R72.H0_H0 ;  /* 0x20000048ff4d7230 */ /* 0x020fe20000004100 */
[----:B------:R-:W-:Y:S01]  /*1280*/  BSSY B1, `(.L_x_12263) ;  /* 0x0000015000017945 */ /* 0x000fe20003800000 */
[----:B------:R-:W-:Y:S01]  /*1290*/  FFMA.FTZ R9, R16, R105, 1.1641532182693481445e-10 ;  /* 0x2f00000010097423 */ /* 0x000fe20000010069 */
[----:B------:R-:W-:Y:S01]  /*12a0*/  IADD3 R83, R78, 0x1, RZ ;  /* 0x000000014e537810 */ /* 0x000fe20007ffe0ff */
[----:B------:R-:W2:Y:S01]  /*12b0*/  LDC R106, c[0x0][0x294] ;  /* 0x0000a500ff6a7b82 */ /* 0x000ea20000000800 */
[----:B------:R-:W-:-:S04]  /*12c0*/  FMUL.FTZ R16, R77, R108 ;  /* 0x0000006c4d107220 */ /* 0x000fc80000410000 */
[----:B0-----:R-:W-:Y:S01]  /*12d0*/  FMUL.FTZ R16, R16, R95 ;  /* 0x0000005f10107220 */ /* 0x001fe20000410000 */
[----:B--2---:R-:W-:Y:S01]  /*12e0*/  FSETP.GTU.FTZ.AND P2, PT, R9, R106, PT ;  /* 0x0000006a0900720b */ /* 0x004fe20003f5c000 */
[----:B------:R-:W-:-:S03]  /*12f0*/  @P0 HADD2.F32 R9, -RZ, R20.H0_H0 ;  /* 0x20000014ff090230 */ /* 0x000fc60000004100 */
        /* <DEDUP_REMOVED lines=12> */
.L_x_12264:
[----:B------:R-:W-:-:S07]  /*13c0*/  MOV R77, R11 ;  /* 0x0000000b004d7202 */ /* 0x000fce0000000f00 */
.L_x_12265:
[----:B------:R-:W-:Y:S05]  /*13d0*/  BSYNC B1 ;  /* 0x0000000000017941 */ /* 0x000fea0003800000 */
.L_x_12263:
        /* <DEDUP_REMOVED lines=16> */
.L_x_12269:
[----:B------:R-:W-:Y:S05]  /*14e0*/  BSYNC B2 ;  /* 0x0000000000027941 */ /* 0x000fea0003800000 */
.L_x_12268:
        /* <DEDUP_REMOVED lines=44> */
.L_x_12267:
[----:B------:R-:W-:Y:S05]  /*17b0*/  BSYNC B1 ;  /* 0x0000000000017941 */ /* 0x000fea0003800000 */
.L_x_12266:
        /* <DEDUP_REMOVED lines=22> */
.L_x_12271:
[----:B------:R-:W-:-:S07]  /*1920*/  IMAD.MOV.U32 R72, RZ, RZ, R11 ;  /* 0x000000ffff487224 */ /* 0x000fce00078e000b */
.L_x_12272:
[----:B------:R-:W-:Y:S05]  /*1930*/  BSYNC B1 ;  /* 0x0000000000017941 */ /* 0x000fea0003800000 */
.L_x_12270:
        /* <DEDUP_REMOVED lines=16> */
.L_x_12276:
[----:B------:R-:W-:Y:S05]  /*1a40*/  BSYNC B2 ;  /* 0x0000000000027941 */ /* 0x000fea0003800000 */
.L_x_12275:
        /* <DEDUP_REMOVED lines=44> */
.L_x_12274:
[----:B------:R-:W-:Y:S05]  /*1d10*/  BSYNC B1 ;  /* 0x0000000000017941 */ /* 0x000fea0003800000 */
.L_x_12273:
        /* <DEDUP_REMOVED lines=8> */
[----:B------:R-:W-:Y:S01]  /*1da0*/  FSETP.GTU.FTZ.AND P1, PT, R9, R106, PT ;  /* 0x0000006a0900720b */ /* 0x000fe20003f3c000 */
[----:B------:R-:W-:-:S03]  /*1db0*/  @P0 HADD2.F32 R9, -RZ, R21.H0_H0 ;  /* 0x20000015ff090230 */ /* 0x000fc60000004100 */
        /* <DEDUP_REMOVED lines=11> */
.L_x_12278:
[----:B------:R-:W-:-:S07]  /*1e70*/  MOV R72, R11 ;  /* 0x0000000b00487202 */ /* 0x000fce0000000f00 */
.L_x_12279:
[----:B------:R-:W-:Y:S05]  /*1e80*/  BSYNC B1 ;  /* 0x0000000000017941 */ /* 0x000fea0003800000 */
.L_x_12277:
        /* <DEDUP_REMOVED lines=16> */
.L_x_12283:
[----:B------:R-:W-:Y:S05]  /*1f90*/  BSYNC B2 ;  /* 0x0000000000027941 */ /* 0x000fea0003800000 */
.L_x_12282:
        /* <DEDUP_REMOVED lines=44> */
.L_x_12281:
[----:B------:R-:W-:Y:S05]  /*2260*/  BSYNC B1 ;  /* 0x0000000000017941 */ /* 0x000fea0003800000 */
.L_x_12280:
        /* <DEDUP_REMOVED lines=21> */
.L_x_12285:
[----:B------:R-:W-:-:S07]  /*23c0*/  IMAD.MOV.U32 R83, RZ, RZ, R11 ;  /* 0x000000ffff537224 */ /* 0x000fce00078e000b */
.L_x_12286:
[----:B------:R-:W-:Y:S05]  /*23d0*/  BSYNC B1 ;  /* 0x0000000000017941 */ /* 0x000fea0003800000 */
.L_x_12284:
        /* <DEDUP_REMOVED lines=16> */
.L_x_12290:
[----:B------:R-:W-:Y:S05]  /*24e0*/  BSYNC B2 ;  /* 0x0000000000027941 */ /* 0x000fea0003800000 */
.L_x_12289:
        /* <DEDUP_REMOVED lines=44> */
.L_x_12288:
[----:B------:R-:W-:Y:S05]  /*27b0*/  BSYNC B1 ;  /* 0x0000000000017941 */ /* 0x000fea0003800000 */
.L_x_12287:
[----:B------:R-:W-:Y:S01]  /*27c0*/  I2FP.F32.U32 R72, R83 ;  /* 0x0000005300487245 */ /* 0x000fe20000201000 */
[----:B------:R-:W-:Y:S01]  /*27d0*/  HADD2.F32 R73, -RZ, R74.H0_H0 ;  /* 0x2000004aff497230 */ /* 0x000fe20000004100 */
[----:B------:R-:W-:Y:S01]  /*27e0*/  ISETP.NE.AND P4, PT, R100, 0x1, PT ;  /* 0x000000016400780c */ /* 0x000fe20003f85270 */
        /* <DEDUP_REMOVED lines=18> */
.L_x_12292:
[----:B------:R-:W-:-:S07]  /*2910*/  MOV R91, R11 ;  /* 0x0000000b005b7202 */ /* 0x000fce0000000f00 */
.L_x_12293:
[----:B------:R-:W-:Y:S05]  /*2920*/  BSYNC B1 ;  /* 0x0000000000017941 */ /* 0x000fea0003800000 */
.L_x_12291:
        /* <DEDUP_REMOVED lines=16> */
.L_x_12297:
[----:B------:R-:W-:Y:S05]  /*2a30*/  BSYNC B2 ;  /* 0x0000000000027941 */ /* 0x000fea0003800000 */
.L_x_12296:
        /* <DEDUP_REMOVED lines=44> */
.L_x_12295:
[----:B------:R-:W-:Y:S05]  /*2d00*/  BSYNC B1 ;  /* 0x0000000000017941 */ /* 0x000fea0003800000 */
.L_x_12294:
        /* <DEDUP_REMOVED lines=21> */
.L_x_12299:
[----:B------:R-:W-:-:S07]  /*2e60*/  IMAD.MOV.U32 R74, RZ, RZ, R11 ;  /* 0x000000ffff4a7224 */ /* 0x000fce00078e000b */
.L_x_12300:
[----:B------:R-:W-:Y:S05]  /*2e70*/  BSYNC B1 ;  /* 0x0000000000017941 */ /* 0x000fea0003800000 */
.L_x_12298:
        /* <DEDUP_REMOVED lines=16> */
.L_x_12304:
[----:B------:R-:W-:Y:S05]  /*2f80*/  BSYNC B2 ;  /* 0x0000000000027941 */ /* 0x000fea0003800000 */
.L_x_12303:
        /* <DEDUP_REMOVED lines=44> */
.L_x_12302:
[----:B------:R-:W-:Y:S05]  /*3250*/  BSYNC B1 ;  /* 0x0000000000017941 */ /* 0x000fea0003800000 */
.L_x_12301:
[----:B------:R-:W-:Y:S01]  /*3260*/  I2FP.F32.U32 R72, R74 ;  /* 0x0000004a00487245 */ /* 0x000fe20000201000 */
[----:B------:R-:W-:Y:S01]  /*3270*/  HADD2.F32 R73, -RZ, R75.H0_H0 ;  /* 0x2000004bff497230 */ /* 0x000fe20000004100 */
[----:B------:R-:W-:Y:S01]  /*3280*/  ISETP.NE.AND P6, PT, R100, 0x1, PT ;  /* 0x000000016400780c */ /* 0x000fe20003fc5270 */
[----:B------:R-:W-:Y:S01]  /*3290*/  @P0 HADD2.F32 R74, -RZ, R23.H0_H0 ;  /* 0x20000017ff4a0230 */ /* 0x000fe20000004100 */
[----:B------:R-:W-:Y:S01]  /*32a0*/  BSSY B1, `(.L_x_12305) ;  /* 0x0000012000017945 */ /* 0x000fe20003800000 */
[----:B------:R-:W-:Y:S01]  /*32b0*/  FFMA.FTZ R9, R72, R105, 1.1641532182693481445e-10 ;  /* 0x2f00000048097423 */ /* 0x000fe20000010069 */
[----:B------:R-:W-:-:S04]  /*32c0*/  FMUL.FTZ R72, R73, R108 ;  /* 0x0000006c49487220 */ /* 0x000fc80000410000 */
        /* <DEDUP_REMOVED lines=14> */
.L_x_12306:
[----:B------:R-:W-:-:S07]  /*33b0*/  MOV R74, R11 ;  /* 0x0000000b004a7202 */ /* 0x000fce0000000f00 */
.L_x_12307:
[----:B------:R-:W-:Y:S05]  /*33c0*/  BSYNC B1 ;  /* 0x0000000000017941 */ /* 0x000fea0003800000 */
.L_x_12305:
        /* <DEDUP_REMOVED lines=18> */
.L_x_12311:
[----:B------:R-:W-:Y:S05]  /*34f0*/  BSYNC B2 ;  /* 0x0000000000027941 */ /* 0x000fea0003800000 */
.L_x_12310:
        /* <DEDUP_REMOVED lines=44> */
.L_x_12309:
[----:B------:R-:W-:Y:S05]  /*37c0*/  BSYNC B1 ;  /* 0x0000000000017941 */ /* 0x000fea0003800000 */
.L_x_12308:
[----:B------:R-:W-:Y:S01]  /*37d0*/  I2FP.F32.U32 R72, R74 ;  /* 0x0000004a00487245 */ /* 0x000fe20000201000 */
[----:B------:R-:W-:Y:S01]  /*37e0*/  HADD2.F32 R75, -RZ, R75.H1_H1 ;  /* 0x3000004bff4b7230 */ /* 0x000fe20000004100 */
[----:B------:R-:W-:Y:S01]  /*37f0*/  SEL R102, RZ, 0x10000, P5 ;  /* 0x00010000ff667807 */ /* 0x000fe20002800000 */
[----:B------:R-:W-:Y:S01]  /*3800*/  @P0 HADD2.F32 R100, -RZ, R23.H1_H1 ;  /* 0x30000017ff640230 */ /* 0x000fe20000004100 */
[----:B------:R-:W-:Y:S01]  /*3810*/  ISETP.NE.AND P5, PT, R107, RZ, PT ;  /* 0x000000ff6b00720c */ /* 0x000fe20003fa5270 */
[----:B------:R-:W-:Y:S01]  /*3820*/  FFMA.FTZ R105, R72, R105, 1.1641532182693481445e-10 ;  /* 0x2f00000048697423 */ /* 0x000fe20000010069 */
[----:B------:R-:W-:Y:S01]  /*3830*/  ISETP.NE.AND P6, PT, R104, RZ, PT ;  /* 0x000000ff6800720c */ /* 0x000fe20003fc5270 */
[----:B------:R-:W-:Y:S01]  /*3840*/  FMUL.FTZ R74, R75, R108 ;  /* 0x0000006c4b4a7220 */ /* 0x000fe20000410000 */
[----:B------:R-:W-:Y:S02]  /*3850*/  SEL R73, RZ, 0x1, P2 ;  /* 0x00000001ff497807 */ /* 0x000fe40001000000 */
[----:B------:R-:W-:Y:S01]  /*3860*/  SEL R107, RZ, 0x1, P1 ;  /* 0x00000001ff6b7807 */ /* 0x000fe20000800000 */
[----:B------:R-:W-:Y:S01]  /*3870*/  FMUL.FTZ R74, R74, R95 ;  /* 0x0000005f4a4a7220 */ /* 0x000fe20000410000 */
[----:B------:R-:W-:Y:S01]  /*3880*/  SEL R104, RZ, 0x1, P5 ;  /* 0x00000001ff687807 */ /* 0x000fe20002800000 */
[----:B------:R-:W-:Y:S01]  /*3890*/  IMAD.WIDE.U32 R72, R73, 0x1000000, RZ ;  /* 0x0100000049487825 */ /* 0x000fe200078e00ff */
[----:B------:R-:W-:-:S02]  /*38a0*/  FSETP.GTU.FTZ.AND P1, PT, R105, R106, PT ;  /* 0x0000006a6900720b */ /* 0x000fc40003f3c000 */
[----:B------:R-:W-:Y:S01]  /*38b0*/  SEL R101, RZ, 0x100, P4 ;  /* 0x00000100ff657807 */ /* 0x000fe20002000000 */
[----:B------:R-:W-:Y:S01]  /*38c0*/  IMAD.WIDE.U32 R106, R107, 0x10000, RZ ;  /* 0x000100006b6a7825 */ /* 0x000fe200078e00ff */
[----:B------:R-:W-:Y:S02]  /*38d0*/  SEL R103, RZ, 0x1000000, P1 ;  /* 0x01000000ff677807 */ /* 0x000fe40000800000 */
[----:B------:R-:W-:Y:S01]  /*38e0*/  FSEL R95, R74, RZ, !P1 ;  /* 0x000000ff4a5f7208 */ /* 0x000fe20004800000 */
[----:B------:R-:W-:Y:S01]  /*38f0*/  IMAD.WIDE.U32 R104, R104, 0x100, RZ ;  /* 0x0000010068687825 */ /* 0x000fe200078e00ff */
[----:B------:R-:W-:Y:S02]  /*3900*/  SEL R109, RZ, 0x1, P3 ;  /* 0x00000001ff6d7807 */ /* 0x000fe40001800000 */
[----:B------:R-:W-:Y:S01]  /*3910*/  SEL R75, RZ, 0x1, P6 ;  /* 0x00000001ff4b7807 */ /* 0x000fe20003000000 */
[----:B------:R-:W-:Y:S01]  /*3920*/  @P0 FADD.FTZ R95, R100, R95 ;  /* 0x0000005f645f0221 */ /* 0x000fe20000010000 */
[----:B------:R-:W-:-:S02]  /*3930*/  LOP3.LUT R104, R104, R72, R106, 0xfe, !PT ;  /* 0x0000004868687212 */ /* 0x000fc400078efe6a */
[----:B------:R-:W-:Y:S02]  /*3940*/  LOP3.LUT R72, R101, R103, R102, 0xfe, !PT ;  /* 0x0000006765487212 */ /* 0x000fe400078efe66 */
        /* <DEDUP_REMOVED lines=12> */
[----:B------:R-:W-:-:S03]  /*3a10*/  VIADD R109, R98, 0x80 ;  /* 0x00000080626d7836 */ /* 0x000fc60000000000 */
[----:B------:R0:W-:Y:S04]  /*3a20*/  STG.E.64 desc[UR4][R100.64], R104 ;  /* 0x0000006864007986 */ /* 0x0001e8000c101b04 */
.L_x_12255:
[----:B------:R-:W-:Y:S05]  /*3a30*/  BSYNC B0 ;  /* 0x0000000000007941 */ /* 0x000fea0003800000 */
.L_x_12254:
        /* <DEDUP_REMOVED lines=23> */
.L_x_12315:
[----:B------:R-:W-:-:S07]  /*3bb0*/  MOV R18, R11 ;  /* 0x0000000b00127202 */ /* 0x000fce0000000f00 */
.L_x_12316:
[----:B------:R-:W-:Y:S05]  /*3bc0*/  BSYNC B1 ;  /* 0x0000000000017941 */ /* 0x000fea0003800000 */
.L_x_12314:
        /* <DEDUP_REMOVED lines=16> */
.L_x_12320:
[----:B------:R-:W-:Y:S05]  /*3cd0*/  BSYNC B2 ;  /* 0x0000000000027941 */ /* 0x000fea0003800000 */
.L_x_12319:
        /* <DEDUP_REMOVED lines=44> */
.L_x_12318:
[----:B------:R-:W-:Y:S05]  /*3fa0*/  BSYNC B1 ;  /* 0x0000000000017941 */ /* 0x000fea0003800000 */
.L_x_12317:
[----:B------:R-:W0:Y:S01]  /*3fb0*/  LDC R96, c[0x0][0x298] ;  /* 0x0000a600ff607b82 */ /* 0x000e220000000800 */
[----:B------:R-:W-:Y:S01]  /*3fc0*/  I2FP.F32.U32 R18, R18 ;  /* 0x0000001200127245 */ /* 0x000fe20000201000 */
[----:B-----5:R-:W-:Y:S01]  /*3fd0*/  HADD2.F32 R79, -RZ, R72.H0_H0 ;  /* 0x20000048ff4f7230 */ /* 0x020fe20000004100 */
[C---:B------:R-:W-:Y:S01]  /*3fe0*/  ISETP.NE.AND P1, PT, R80.reuse, 0x1, PT ;  /* 0x000000015000780c */ /* 0x040fe20003f25270 */
[----:B------:R-:W-:Y:S01]  /*3ff0*/  IMAD.MOV.U32 R105, RZ, RZ, 0x2f800000 ;  /* 0x2f800000ff697424 */ /* 0x000fe200078e00ff */
[----:B------:R-:W-:Y:S01]  /*4000*/  BSSY B1, `(.L_x_12321) ;  /* 0x0000015000017945 */ /* 0x000fe20003800000 */
[----:B------:R-:W-:Y:S01]  /*4010*/  IADD3 R85, R80, 0x1, RZ ;  /* 0x0000000150557810 */ /* 0x000fe20007ffe0ff */
[----:B------:R-:W-:Y:S01]  /*4020*/  FMUL.FTZ R79, R79, R108 ;  /* 0x0000006c4f4f7220 */ /* 0x000fe20000410000 */
[----:B------:R-:W2:Y:S01]  /*4030*/  LDC R104, c[0x0][0x294] ;  /* 0x0000a500ff687b82 */ /* 0x000ea20000000800 */
[----:B------:R-:W-:Y:S02]  /*4040*/  FFMA.FTZ R9, R18, R105, 1.1641532182693481445e-10 ;  /* 0x2f00000012097423 */ /* 0x000fe40000010069 */
[----:B0-----:R-:W-:-:S03]  /*4050*/  FMUL.FTZ R79, R79, R96 ;  /* 0x000000604f4f7220 */ /* 0x001fc60000410000 */
        /* <DEDUP_REMOVED lines=14> */
.L_x_12322:
[----:B------:R-:W-:-:S07]  /*4140*/  MOV R79, R11 ;  /* 0x0000000b004f7202 */ /* 0x000fce0000000f00 */
.L_x_12323:
[----:B------:R-:W-:Y:S05]  /*4150*/  BSYNC B1 ;  /* 0x0000000000017941 */ /* 0x000fea0003800000 */
.L_x_12321:
        /* <DEDUP_REMOVED lines=16> */
.L_x_12327:
[----:B------:R-:W-:Y:S05]  /*4260*/  BSYNC B2 ;  /* 0x0000000000027941 */ /* 0x000fea0003800000 */
.L_x_12326:
        /* <DEDUP_REMOVED lines=44> */
.L_x_12325:
[----:B------:R-:W-:Y:S05]  /*4530*/  BSYNC B1 ;  /* 0x0000000000017941 */ /* 0x000fea0003800000 */
.L_x_12324:
[----:B------:R-:W-:Y:S01]  /*4540*/  I2FP.F32.U32 R80, R79 ;  /* 0x0000004f00507245 */ /* 0x000fe20000201000 */
[----:B------:R-:W-:Y:S01]  /*4550*/  HADD2.F32 R79, -RZ, R72.H1_H1 ;  /* 0x30000048ff4f7230 */ /* 0x000fe20000004100 */
[----:B------:R-:W-:Y:S01]  /*4560*/  ISETP.NE.AND P1, PT, R85, 0x1, PT ;  /* 0x000000015500780c */ /* 0x000fe20003f25270 */
        /* <DEDUP_REMOVED lines=19> */
.L_x_12329:
[----:B------:R-:W-:-:S07]  /*46a0*/  IMAD.MOV.U32 R72, RZ, RZ, R11 ;  /* 0x000000ffff487224 */ /* 0x000fce00078e000b */
.L_x_12330:
[----:B------:R-:W-:Y:S05]  /*46b0*/  BSYNC B1 ;  /* 0x0000000000017941 */ /* 0x000fea0003800000 */
.L_x_12328:
        /* <DEDUP_REMOVED lines=16> */
.L_x_12334:
[----:B------:R-:W-:Y:S05]  /*47c0*/  BSYNC B2 ;  /* 0x0000000000027941 */ /* 0x000fea0003800000 */
.L_x_12333:
        /* <DEDUP_REMOVED lines=44> */
.L_x_12332:
[----:B------:R-:W-:Y:S05]  /*4a90*/  BSYNC B1 ;  /* 0x0000000000017941 */ /* 0x000fea0003800000 */
.L_x_12331:
        /* <DEDUP_REMOVED lines=21> */
.L_x_12336:
[----:B------:R-:W-:-:S07]  /*4bf0*/  MOV R72, R11 ;  /* 0x0000000b00487202 */ /* 0x000fce0000000f00 */
.L_x_12337:
[----:B------:R-:W-:Y:S05]  /*4c00*/  BSYNC B1 ;  /* 0x0000000000017941 */ /* 0x000fea0003800000 */
.L_x_12335:
        /* <DEDUP_REMOVED lines=16> */
.L_x_12341:
[----:B------:R-:W-:Y:S05]  /*4d10*/  BSYNC B2 ;  /* 0x0000000000027941 */ /* 0x000fea0003800000 */
.L_x_12340:
        /* <DEDUP_REMOVED lines=44> */
.L_x_12339:
[----:B------:R-:W-:Y:S05]  /*4fe0*/  BSYNC B1 ;  /* 0x0000000000017941 */ /* 0x000fea0003800000 */
.L_x_12338:
        /* <DEDUP_REMOVED lines=21> */
.L_x_12343:
[----:B------:R-:W-:-:S07]  /*5140*/  IMAD.MOV.U32 R86, RZ, RZ, R11 ;  /* 0x000000ffff567224 */ /* 0x000fce00078e000b */
.L_x_12344:
[----:B------:R-:W-:Y:S05]  /*5150*/  BSYNC B1 ;  /* 0x0000000000017941 */ /* 0x000fea0003800000 */
.L_x_12342:
        /* <DEDUP_REMOVED lines=16> */
.L_x_12348:
[----:B------:R-:W-:Y:S05]  /*5260*/  BSYNC B2 ;  /* 0x0000000000027941 */ /* 0x000fea0003800000 */
.L_x_12347:
        /* <DEDUP_REMOVED lines=44> */
.L_x_12346:
[----:B------:R-:W-:Y:S05]  /*5530*/  BSYNC B1 ;  /* 0x0000000000017941 */ /* 0x000fea0003800000 */
.L_x_12345:
        /* <DEDUP_REMOVED lines=21> */
.L_x_12350:
[----:B------:R-:W-:-:S07]  /*5690*/  MOV R89, R11 ;  /* 0x0000000b00597202 */ /* 0x000fce0000000f00 */
.L_x_12351:
[----:B------:R-:W-:Y:S05]  /*56a0*/  BSYNC B1 ;  /* 0x0000000000017941 */ /* 0x000fea0003800000 */
.L_x_12349:
        /* <DEDUP_REMOVED lines=16> */
.L_x_12355:
[----:B------:R-:W-:Y:S05]  /*57b0*/  BSYNC B2 ;  /* 0x0000000000027941 */ /* 0x000fea0003800000 */
.L_x_12354:
        /* <DEDUP_REMOVED lines=44> */
.L_x_12353:
[----:B------:R-:W-:Y:S05]  /*5a80*/  BSYNC B1 ;  /* 0x0000000000017941 */ /* 0x000fea0003800000 */
.L_x_12352:
        /* <DEDUP_REMOVED lines=21> */
.L_x_12357:
[----:B------:R-:W-:-:S07]  /*5be0*/  IMAD.MOV.U32 R74, RZ, RZ, R11 ;  /* 0x000000ffff4a7224 */ /* 0x000fce00078e000b */
.L_x_12358:
[----:B------:R-:W-:Y:S05]  /*5bf0*/  BSYNC B1 ;  /* 0x0000000000017941 */ /* 0x000fea0003800000 */
.L_x_12356:
        /* <DEDUP_REMOVED lines=16> */
.L_x_12362:
[----:B------:R-:W-:Y:S05]  /*5d00*/  BSYNC B2 ;  /* 0x0000000000027941 */ /* 0x000fea0003800000 */
.L_x_12361:
        /* <DEDUP_REMOVED lines=44> */
.L_x_12360:
[----:B------:R-:W-:Y:S05]  /*5fd0*/  BSYNC B1 ;  /* 0x0000000000017941 */ /* 0x000fea0003800000 */
.L_x_12359:
[----:B------:R-:W-:Y:S01]  /*5fe0*/  I2FP.F32.U32 R72, R74 ;  /* 0x0000004a00487245 */ /* 0x000fe20000201000 */
[----:B------:R-:W-:Y:S01]  /*5ff0*/  HADD2.F32 R73, -RZ, R75.H0_H0 ;  /* 0x2000004bff497230 */ /* 0x000fe20000004100 */
[----:B------:R-:W-:Y:S01]  /*6000*/  ISETP.NE.AND P6, PT, R101, 0x1, PT ;  /* 0x000000016500780c */ /* 0x000fe20003fc5270 */
[----:B------:R-:W-:Y:S02]  /*6010*/  BSSY B1, `(.L_x_12363) ;  /* 0x0000013000017945 */ /* 0x000fe40003800000 */
[----:B------:R-:W-:Y:S01]  /*6020*/  FFMA.FTZ R9, R72, R105, 1.1641532182693481445e-10 ;  /* 0x2f00000048097423 */ /* 0x000fe20000010069 */
[----:B------:R-:W-:Y:S01]  /*6030*/  FMUL.FTZ R73, R73, R108 ;  /* 0x0000006c49497220 */ /* 0x000fe20000410000 */
[----:B------:R-:W-:-:S03]  /*6040*/  @P0 HADD2.F32 R72, -RZ, R23.H0_H0 ;  /* 0x20000017ff480230 */ /* 0x000fc60000004100 */
        /* <DEDUP_REMOVED lines=14> */
.L_x_12364:
[----:B------:R-:W-:-:S07]  /*6130*/  MOV R74, R11 ;  /* 0x0000000b004a7202 */ /* 0x000fce0000000f00 */
.L_x_12365:
[----:B------:R-:W-:Y:S05]  /*6140*/  BSYNC B1 ;  /* 0x0000000000017941 */ /* 0x000fea0003800000 */
.L_x_12363:
        /* <DEDUP_REMOVED lines=18> */
.L_x_12369:
[----:B------:R-:W-:Y:S05]  /*6270*/  BSYNC B2 ;  /* 0x0000000000027941 */ /* 0x000fea0003800000 */
.L_x_12368:
        /* <DEDUP_REMOVED lines=44> */
.L_x_12367:
[----:B------:R-:W-:Y:S05]  /*6540*/  BSYNC B1 ;  /* 0x0000000000017941 */ /* 0x000fea0003800000 */
.L_x_12366:
        /* <DEDUP_REMOVED lines=16> */
[----:B------:R-:W-:Y:S02]  /*6650*/  FSEL R96, R75, RZ, !P1 ;  /* 0x000000ff4b607208 */ /* 0x000fe40004800000 */
[----:B------:R-:W-:Y:S01]  /*6660*/  SEL R111, RZ, 0x1, P3 ;  /* 0x00000001ff6f7807 */ /* 0x000fe20001800000 */
[----:B------:R-:W-:Y:S01]  /*6670*/  IMAD.WIDE.U32 R104, R74, 0x100, RZ ;  /* 0x000001004a687825 */ /* 0x000fe200078e00ff */
[----:B------:R-:W-:-:S03]  /*6680*/  SEL R74, RZ, 0x1000000, P1 ;  /* 0x01000000ff4a7807 */ /* 0x000fc60000800000 */
[----:B------:R-:W-:Y:S01]  /*6690*/  @P0 FADD.FTZ R96, R113, R96 ;  /* 0x0000006071600221 */ /* 0x000fe20000010000 */
[----:B------:R-:W-:Y:S02]  /*66a0*/  SEL R101, RZ, 0x1, P6 ;  /* 0x00000001ff657807 */ /* 0x000fe40003000000 */
[----:B------:R-:W-:Y:S02]  /*66b0*/  LOP3.LUT R104, R104, R72, R106, 0xfe, !PT ;  /* 0x0000004868687212 */ /* 0x000fe400078efe6a */
[----:B------:R-:W-:Y:S02]  /*66c0*/  LOP3.LUT R72, R100, R74, R103, 0xfe, !PT ;  /* 0x0000004a64487212 */ /* 0x000fe400078efe67 */
[----:B------:R-:W-:Y:S02]  /*66d0*/  LEA R102, P0, R109, UR12, 0x4 ;  /* 0x0000000c6d667c11 */ /* 0x000fe4000f8020ff */
        /* <DEDUP_REMOVED lines=8> */
[C---:B------:R-:W-:Y:S01]  /*6760*/  LEA.HI.X R101, R109.reuse, UR15, RZ, 0x3, P1 ;  /* 0x0000000f6d657c11 */ /* 0x040fe200088f1cff */
[----:B------:R-:W-:Y:S01]  /*6770*/  VIADD R109, R109, 0x80 ;  /* 0x000000806d6d7836 */ /* 0x000fe20000000000 */
[----:B------:R-:W-:Y:S01]  /*6780*/  LOP3.LUT R105, R105, R111, R107, 0xfe, !PT ;  /* 0x0000006f69697212 */ /* 0x000fe200078efe6b */
[----:B------:R2:W-:Y:S04]  /*6790*/  STG.E.128 desc[UR4][R102.64], R72 ;  /* 0x0000004866007986 */ /* 0x0005e8000c101d04 */
[----:B------:R2:W-:Y:S02]  /*67a0*/  STG.E.64 desc[UR4][R100.64], R104 ;  /* 0x0000006864007986 */ /* 0x0005e4000c101b04 */
.L_x_12313:
[----:B------:R-:W-:Y:S05]  /*67b0*/  BSYNC B0 ;  /* 0x0000000000007941 */ /* 0x000fea0003800000 */
.L_x_12312:
[----:B------:R-:W-:Y:S01]  /*67c0*/  ISETP.NE.AND P0, PT, R19, RZ, PT ;  /* 0x000000ff1300720c */ /* 0x000fe20003f05270 */
        /* <DEDUP_REMOVED lines=22> */
.L_x_12373:
[----:B------:R-:W-:-:S07]  /*6930*/  MOV R76, R11 ;  /* 0x0000000b004c7202 */ /* 0x000fce0000000f00 */
.L_x_12374:
[----:B------:R-:W-:Y:S05]  /*6940*/  BSYNC B1 ;  /* 0x0000000000017941 */ /* 0x000fea0003800000 */
.L_x_12372:
        /* <DEDUP_REMOVED lines=16> */
.L_x_12378:
[----:B------:R-:W-:Y:S05]  /*6a50*/  BSYNC B2 ;  /* 0x0000000000027941 */ /* 0x000fea0003800000 */
.L_x_12377:
        /* <DEDUP_REMOVED lines=44> */
.L_x_12376:
[----:B------:R-:W-:Y:S05]  /*6d20*/  BSYNC B1 ;  /* 0x0000000000017941 */ /* 0x000fea0003800000 */
.L_x_12375:
        /* <DEDUP_REMOVED lines=9> */
[----:B------:R-:W-:Y:S01]  /*6dc0*/  FFMA.FTZ R76, R9, R106, 1.1641532182693481445e-10 ;  /* 0x2f000000094c7423 */ /* 0x000fe2000001006a */
[----:B------:R-:W-:-:S02]  /*6dd0*/  @P0 HADD2.F32 R9, -RZ, R20.H0_H0 ;  /* 0x20000014ff090230 */ /* 0x000fc40000004100 */
[----:B0-----:R-:W-:Y:S02]  /*6de0*/  FMUL.FTZ R81, R81, R104 ;  /* 0x0000006851517220 */ /* 0x001fe40000410000 */
        /* <DEDUP_REMOVED lines=13> */
.L_x_12380:
[----:B------:R-:W-:-:S07]  /*6ec0*/  MOV R81, R11 ;  /* 0x0000000b00517202 */ /* 0x000fce0000000f00 */
.L_x_12381:
[----:B------:R-:W-:Y:S05]  /*6ed0*/  BSYNC B1 ;  /* 0x0000000000017941 */ /* 0x000fea0003800000 */
.L_x_12379:
        /* <DEDUP_REMOVED lines=16> */
.L_x_12385:
[----:B------:R-:W-:Y:S05]  /*6fe0*/  BSYNC B2 ;  /* 0x0000000000027941 */ /* 0x000fea0003800000 */
.L_x_12384:
        /* <DEDUP_REMOVED lines=44> */
.L_x_12383:
[----:B------:R-:W-:Y:S05]  /*72b0*/  BSYNC B1 ;  /* 0x0000000000017941 */ /* 0x000fea0003800000 */
.L_x_12382:
[----:B------:R-:W-:Y:S01]  /*72c0*/  I2FP.F32.U32 R9, R81 ;  /* 0x0000005100097245 */ /* 0x000fe20000201000 */
[----:B------:R-:W-:Y:S01]  /*72d0*/  HADD2.F32 R81, -RZ, R72.H1_H1 ;  /* 0x30000048ff517230 */ /* 0x000fe20000004100 */
[C---:B------:R-:W-:Y:S01]  /*72e0*/  ISETP.NE.AND P1, PT, R87.reuse, 0x1, PT ;  /* 0x000000015700780c */ /* 0x040fe20003f25270 */
[----:B------:R-:W-:Y:S01]  /*72f0*/  BSSY B1, `(.L_x_12386) ;  /* 0x0000014000017945 */ /* 0x000fe20003800000 */
[----:B------:R-:W-:Y:S02]  /*7300*/  VIADD R88, R87, 0x1 ;  /* 0x0000000157587836 */ /* 0x000fe40000000000 */
[----:B------:R-:W-:Y:S01]  /*7310*/  FFMA.FTZ R72, R9, R106, 1.1641532182693481445e-10 ;  /* 0x2f00000009487423 */ /* 0x000fe2000001006a */
[----:B------:R-:W-:-:S04]  /*7320*/  FMUL.FTZ R81, R81, R108 ;  /* 0x0000006c51517220 */ /* 0x000fc80000410000 */
[----:B------:R-:W-:Y:S01]  /*7330*/  FMUL.FTZ R81, R81, R104 ;  /* 0x0000006851517220 */ /* 0x000fe20000410000 */
[----:B------:R-:W-:Y:S01]  /*7340*/  FSETP.GTU.FTZ.AND P2, PT, R72, R105, PT ;  /* 0x000000694800720b */ /* 0x000fe20003f5c000 */
[----:B------:R-:W-:-:S03]  /*7350*/  @P0 HADD2.F32 R72, -RZ, R20.H1_H1 ;  /* 0x30000014ff480230 */ /* 0x000fc60000004100 */
        /* <DEDUP_REMOVED lines=12> */
.L_x_12387:
[----:B------:R-:W-:-:S07]  /*7420*/  IMAD.MOV.U32 R72, RZ, RZ, R11 ;  /* 0x000000ffff487224 */ /* 0x000fce00078e000b */
.L_x_12388:
[----:B------:R-:W-:Y:S05]  /*7430*/  BSYNC B1 ;  /* 0x0000000000017941 */ /* 0x000fea0003800000 */
.L_x_12386:
        /* <DEDUP_REMOVED lines=16> */
.L_x_12392:
[----:B------:R-:W-:Y:S05]  /*7540*/  BSYNC B2 ;  /* 0x0000000000027941 */ /* 0x000fea0003800000 */
.L_x_12391:
        /* <DEDUP_REMOVED lines=44> */
.L_x_12390:
[----:B------:R-:W-:Y:S05]  /*7810*/  BSYNC B1 ;  /* 0x0000000000017941 */ /* 0x000fea0003800000 */
.L_x_12389:
[----:B------:R-:W-:Y:S01]  /*7820*/  I2FP.F32.U32 R9, R72 ;  /* 0x0000004800097245 */ /* 0x000fe20000201000 */
[----:B------:R-:W-:Y:S01]  /*7830*/  HADD2.F32 R87, -RZ, R73.H0_H0 ;  /* 0x20000049ff577230 */ /* 0x000fe20000004100 */
[C---:B------:R-:W-:Y:S01]  /*7840*/  ISETP.NE.AND P2, PT, R88.reuse, 0x1, PT ;  /* 0x000000015800780c */ /* 0x040fe20003f45270 */
[----:B------:R-:W-:Y:S01]  /*7850*/  BSSY B1, `(.L_x_12393) ;  /* 0x0000013000017945 */ /* 0x000fe20003800000 */
[----:B------:R-:W-:Y:S01]  /*7860*/  IADD3 R93, R88, 0x1, RZ ;  /* 0x00000001585d7810 */ /* 0x000fe20007ffe0ff */
[----:B------:R-:W-:Y:S01]  /*7870*/  FFMA.FTZ R72, R9, R106, 1.1641532182693481445e-10 ;  /* 0x2f00000009487423 */ /* 0x000fe2000001006a */
[----:B------:R-:W-:Y:S01]  /*7880*/  FMUL.FTZ R87, R87, R108 ;  /* 0x0000006c57577220 */ /* 0x000fe20000410000 */
[----:B------:R-:W-:-:S03]  /*7890*/  @P0 HADD2.F32 R9, -RZ, R21.H0_H0 ;  /* 0x20000015ff090230 */ /* 0x000fc60000004100 */
        /* <DEDUP_REMOVED lines=13> */
.L_x_12394:
[----:B------:R-:W-:-:S07]  /*7970*/  MOV R72, R11 ;  /* 0x0000000b00487202 */ /* 0x000fce0000000f00 */
.L_x_12395:
[----:B------:R-:W-:Y:S05]  /*7980*/  BSYNC B1 ;  /* 0x0000000000017941 */ /* 0x000fea0003800000 */
.L_x_12393:
        /* <DEDUP_REMOVED lines=16> */
.L_x_12399:
[----:B------:R-:W-:Y:S05]  /*7a90*/  BSYNC B2 ;  /* 0x0000000000027941 */ /* 0x000fea0003800000 */
.L_x_12398:
        /* <DEDUP_REMOVED lines=44> */
.L_x_12397:
[----:B------:R-:W-:Y:S05]  /*7d60*/  BSYNC B1 ;  /* 0x0000000000017941 */ /* 0x000fea0003800000 */
.L_x_12396:
        /* <DEDUP_REMOVED lines=21> */
.L_x_12401:
[----:B------:R-:W-:-:S07]  /*7ec0*/  IMAD.MOV.U32 R88, RZ, RZ, R11 ;  /* 0x000000ffff587224 */ /* 0x000fce00078e000b */
.L_x_12402:
[----:B------:R-:W-:Y:S05]  /*7ed0*/  BSYNC B1 ;  /* 0x0000000000017941 */ /* 0x000fea0003800000 */
.L_x_12400:
        /* <DEDUP_REMOVED lines=16> */
.L_x_12406:
[----:B------:R-:W-:Y:S05]  /*7fe0*/  BSYNC B2 ;  /* 0x0000000000027941 */ /* 0x000fea0003800000 */
.L_x_12405:
        /* <DEDUP_REMOVED lines=44> */
.L_x_12404:
[----:B------:R-:W-:Y:S05]  /*82b0*/  BSYNC B1 ;  /* 0x0000000000017941 */ /* 0x000fea0003800000 */
.L_x_12403:
        /* <DEDUP_REMOVED lines=21> */
.L_x_12408:
[----:B------:R-:W-:-:S07]  /*8410*/  MOV R93, R11 ;  /* 0x0000000b005d7202 */ /* 0x000fce0000000f00 */
.L_x_12409:
[----:B------:R-:W-:Y:S05]  /*8420*/  BSYNC B1 ;  /* 0x0000000000017941 */ /* 0x000fea0003800000 */
.L_x_12407:
        /* <DEDUP_REMOVED lines=16> */
.L_x_12413:
[----:B------:R-:W-:Y:S05]  /*8530*/  BSYNC B2 ;  /* 0x0000000000027941 */ /* 0x000fea0003800000 */
.L_x_12412:
        /* <DEDUP_REMOVED lines=44> */
.L_x_12411:
[----:B------:R-:W-:Y:S05]  /*8800*/  BSYNC B1 ;  /* 0x0000000000017941 */ /* 0x000fea0003800000 */
.L_x_12410:
        /* <DEDUP_REMOVED lines=21> */
.L_x_12415:
[----:B------:R-:W-:-:S07]  /*8960*/  IMAD.MOV.U32 R74, RZ, RZ, R11 ;  /* 0x000000ffff4a7224 */ /* 0x000fce00078e000b */
.L_x_12416:
[----:B------:R-:W-:Y:S05]  /*8970*/  BSYNC B1 ;  /* 0x0000000000017941 */ /* 0x000fea0003800000 */
.L_x_12414:
        /* <DEDUP_REMOVED lines=16> */
.L_x_12420:
[----:B------:R-:W-:Y:S05]  /*8a80*/  BSYNC B2 ;  /* 0x0000000000027941 */ /* 0x000fea0003800000 */
.L_x_12419:
        /* <DEDUP_REMOVED lines=44> */
.L_x_12418:
[----:B------:R-:W-:Y:S05]  /*8d50*/  BSYNC B1 ;  /* 0x0000000000017941 */ /* 0x000fea0003800000 */
.L_x_12417:
        /* <DEDUP_REMOVED lines=21> */
.L_x_12422:
[----:B------:R-:W-:-:S07]  /*8eb0*/  MOV R74, R11 ;  /* 0x0000000b004a7202 */ /* 0x000fce0000000f00 */
.L_x_12423:
[----:B------:R-:W-:Y:S05]  /*8ec0*/  BSYNC B1 ;  /* 0x0000000000017941 */ /* 0x000fea0003800000 */
.L_x_12421:
        /* <DEDUP_REMOVED lines=18> */
.L_x_12427:
[----:B------:R-:W-:Y:S05]  /*8ff0*/  BSYNC B2 ;  /* 0x0000000000027941 */ /* 0x000fea0003800000 */
.L_x_12426:
        /* <DEDUP_REMOVED lines=44> */
.L_x_12425:
[----:B------:R-:W-:Y:S05]  /*92c0*/  BSYNC B1 ;  /* 0x0000000000017941 */ /* 0x000fea0003800000 */
.L_x_12424:
        /* <DEDUP_REMOVED lines=10> */
[----:B------:R-:W-:Y:S01]  /*9370*/  IMAD.WIDE.U32 R72, R72, 0x1000000, RZ ;  /* 0x0100000048487825 */ /* 0x000fe200078e00ff */
[----:B------:R-:W-:-:S02]  /*9380*/  FSETP.GTU.FTZ.AND P1, PT, R106, R105, PT ;  /* 0x000000696a00720b */ /* 0x000fc40003f3c000 */
[----:B------:R-:W-:Y:S01]  /*9390*/  ISETP.NE.AND P6, PT, R97, RZ, PT ;  /* 0x000000ff6100720c */ /* 0x000fe20003fc5270 */
[----:B------:R-:W-:Y:S01]  /*93a0*/  IMAD.WIDE.U32 R102, R102, 0x10000, RZ ;  /* 0x0001000066667825 */ /* 0x000fe200078e00ff */
[----:B------:R-:W-:Y:S02]  /*93b0*/  SEL R107, RZ, 0x100, P4 ;  /* 0x00000100ff6b7807 */ /* 0x000fe40002000000 */
[----:B------:R-:W-:Y:S01]  /*93c0*/  SEL R74, RZ, 0x1000000, P1 ;  /* 0x01000000ff4a7807 */ /* 0x000fe20000800000 */
[----:B------:R-:W-:Y:S01]  /*93d0*/  IMAD.WIDE.U32 R100, R100, 0x100, RZ ;  /* 0x0000010064647825 */ /* 0x000fe200078e00ff */
[----:B------:R-:W-:Y:S02]  /*93e0*/  FSEL R97, R75, RZ, !P1 ;  /* 0x000000ff4b617208 */ /* 0x000fe40004800000 */
[----:B------:R-:W-:Y:S01]  /*93f0*/  SEL R111, RZ, 0x1, P3 ;  /* 0x00000001ff6f7807 */ /* 0x000fe20001800000 */
[----:B------:R-:W-:Y:S01]  /*9400*/  @P0 HADD2.F32 R104, -RZ, R23.H1_H1 ;  /* 0x30000017ff680230 */ /* 0x000fe20000004100 */
[----:B------:R-:W-:-:S02]  /*9410*/  LOP3.LUT R100, R100, R72, R102, 0xfe, !PT ;  /* 0x0000004864647212 */ /* 0x000fc400078efe66 */
[----:B------:R-:W-:Y:S02]  /*9420*/  LOP3.LUT R72, R107, R74, R110, 0xfe, !PT ;  /* 0x0000004a6b487212 */ /* 0x000fe400078efe6e */
[----:B------:R-:W-:Y:S01]  /*9430*/  @P0 FADD.FTZ R97, R104, R97 ;  /* 0x0000006168610221 */ /* 0x000fe20000010000 */
[----:B------:R-:W-:Y:S02]  /*9440*/  SEL R105, RZ, 0x1, P6 ;  /* 0x00000001ff697807 */ /* 0x000fe40003000000 */
[----:B------:R-:W-:Y:S02]  /*9450*/  LEA R106, P0, R109, UR12, 0x4 ;  /* 0x0000000c6d6a7c11 */ /* 0x000fe4000f8020ff */
[----:B------:R-:W-:Y:S02]  /*9460*/  LOP3.LUT R111, R73, R72, R111, 0xfe, !PT ;  /* 0x00000048496f7212 */ /* 0x000fe400078efe6f */
[----:B------:R-:W-:Y:S02]  /*9470*/  LEA R104, P1, R109, UR14, 0x3 ;  /* 0x0000000e6d687c11 */ /* 0x000fe4000f8218ff */
[----:B------:R-:W-:-:S02]  /*9480*/  LOP3.LUT R100, R100, R105, RZ, 0xfc, !PT ;  /* 0x0000006964647212 */ /* 0x000fc400078efcff */
[----:B------:R-:W-:Y:S02]  /*9490*/  F2FP.F16.F32.PACK_AB R74, R93, R88 ;  /* 0x000000585d4a723e */ /* 0x000fe400000000ff */
[----:B------:R-:W-:Y:S02]  /*94a0*/  F2FP.F16.F32.PACK_AB R73, R87, R82 ;  /* 0x000000525749723e */ /* 0x000fe400000000ff */
[----:B------:R-:W-:Y:S02]  /*94b0*/  F2FP.F16.F32.PACK_AB R72, R81, R76 ;  /* 0x0000004c5148723e */ /* 0x000fe400000000ff */
[----:B------:R-:W-:Y:S02]  /*94c0*/  LEA.HI.X R107, R109, UR13, RZ, 0x4, P0 ;  /* 0x0000000d6d6b7c11 */ /* 0x000fe400080f24ff */
[----:B------:R-:W-:Y:S02]  /*94d0*/  F2FP.F16.F32.PACK_AB R75, R97, R94 ;  /* 0x0000005e614b723e */ /* 0x000fe400000000ff */
[----:B------:R-:W-:-:S02]  /*94e0*/  LEA.HI.X R105, R109, UR15, RZ, 0x3, P1 ;  /* 0x0000000f6d697c11 */ /* 0x000fc400088f1cff */
[----:B------:R-:W-:Y:S01]  /*94f0*/  LOP3.LUT R101, R101, R111, R103, 0xfe, !PT ;  /* 0x0000006f65657212 */ /* 0x000fe200078efe67 */
[----:B------:R3:W-:Y:S04]  /*9500*/  STG.E.128 desc[UR4][R106.64], R72 ;  /* 0x000000486a007986 */ /* 0x0007e8000c101d04 */
[----:B------:R3:W-:Y:S02]  /*9510*/  STG.E.64 desc[UR4][R104.64], R100 ;  /* 0x0000006468007986 */ /* 0x0007e4000c101b04 */
.L_x_12371:
[----:B------:R-:W-:Y:S05]  /*9520*/  BSYNC B0 ;  /* 0x0000000000007941 */ /* 0x000fea0003800000 */
.L_x_12370:
[----:B0-23--:R-:W-:Y:S01]  /*9530*/  FADD.FTZ R72, RZ, R16 ;  /* 0x00000010ff487221 */ /* 0x00dfe20000010000 */
        /* <DEDUP_REMOVED lines=103> */
.L_x_12446:
[----:B------:R-:W2:Y:S01]  /*9bb0*/  @!P3 S2R R100, SR_CgaCtaId ;  /* 0x000000000064b919 */ /* 0x000ea20000008800 */
[----:B------:R-:W-:Y:S01]  /*9bc0*/  @!P3 MOV R73, 0x400 ;  /* 0x000004000049b802 */ /* 0x000fe20000000f00 */
[----:B------:R-:W-:Y:S05]  /*9bd0*/  WARPSYNC.ALL ;  /* 0x0000000000007948 */ /* 0x000fea0003800000 */
[----:B------:R-:W-:-:S04]  /*9be0*/  LOP3.LUT R75, R75, 0x3, RZ, 0xc0, !PT ;  /* 0x000000034b4b7812 */ /* 0x000fc800078ec0ff */
[----:B------:R-:W-:Y:S02]  /*9bf0*/  @!P3 IADD3 R99, R74, R75, RZ ;  /* 0x0000004b4a63b210 */ /* 0x000fe40007ffe0ff */
[----:B--2---:R-:W-:Y:S01]  /*9c00*/  @!P3 LEA R100, R100, R73, 0x18 ;  /* 0x000000496464b211 */ /* 0x004fe200078ec0ff */
[----:B-1----:R-:W-:Y:S01]  /*9c10*/  FADD.FTZ R73, R101, R104 ;  /* 0x0000006865497221 */ /* 0x002fe20000010000 */
[----:B0-----:R-:W-:-:S03]  /*9c20*/  LOP3.LUT R101, R0, 0x1f, RZ, 0xc0, !PT ;  /* 0x0000001f00657812 */ /* 0x001fc600078ec0ff */
[----:B------:R-:W-:Y:S01]  /*9c30*/  @!P3 IMAD R99, R99, 0x8, R100 ;  /* 0x000000086363b824 */ /* 0x000fe200078e0264 */
[----:B------:R-:W-:-:S04]  /*9c40*/  ISETP.GT.U32.AND P0, PT, R101, 0x3, PT ;  /* 0x000000036500780c */ /* 0x000fc80003f04070 */
[----:B------:R0:W-:Y:S09]  /*9c50*/  @!P3 STS.64 [R99], R72 ;  /* 0x000000486300b388 */ /* 0x0001f20000000a00 */
[----:B0-----:R-:W0:Y:S01]  /*9c60*/  @!P0 S2R R73, SR_CgaCtaId ;  /* 0x0000000000498919 */ /* 0x001e220000008800 */
[----:B------:R-:W-:Y:S01]  /*9c70*/  @!P0 MOV R72, 0x400 ;  /* 0x0000040000488802 */ /* 0x000fe20000000f00 */
[----:B------:R-:W-:Y:S01]  /*9c80*/  BSSY B0, `(.L_x_12429) ;  /* 0x000005d000007945 */ /* 0x000fe20003800000 */
[----:B------:R-:W-:Y:S01]  /*9c90*/  @!P0 IADD3 R74, R74, R101, RZ ;  /* 0x000000654a4a8210 */ /* 0x000fe20007ffe0ff */
[----:B------:R-:W-:Y:S01]  /*9ca0*/  BAR.SYNC.DEFER_BLOCKING 0x0 ;  /* 0x0000000000007b1d */ /* 0x000fe20000010000 */
[----:B------:R-:W-:-:S02]  /*9cb0*/  PLOP3.LUT P2, PT, PT, PT, UP1, 0x40, 0x0 ;  /* 0x000000000000781c */ /* 0x000fc40003f4e818 */
        /* <DEDUP_REMOVED lines=50> */
[----:B--2---:R-:W-:-:S03]  /*9fe0*/  FFMA.FTZ R101, R100, UR16, R103 ;  /* 0x0000001064657c23 */ /* 0x004fc60008010067 */
        /* <DEDUP_REMOVED lines=38> */
.L_x_12430:
[----:B------:R-:W-:Y:S05]  /*a250*/  BSYNC B0 ;  /* 0x0000000000007941 */ /* 0x000fea0003800000 */
.L_x_12429:
        /* <DEDUP_REMOVED lines=31> */
[----:B------:R-:W-:Y:S01]  /*a450*/  F2FP.F16.F32.PACK_AB R74, R105, R74 ;  /* 0x0000004a694a723e */ /* 0x000fe200000000ff */
[----:B------:R-:W-:Y:S01]  /*a460*/  VIADD R98, R98, 0x80 ;  /* 0x0000008062627836 */ /* 0x000fe20000000000 */
[----:B------:R-:W-:-:S05]  /*a470*/  F2FP.F16.F32.PACK_AB R75, R112, R107 ;  /* 0x0000006b704b723e */ /* 0x000fca00000000ff */
[----:B------:R2:W-:Y:S02]  /*a480*/  STG.E.128 desc[UR4][R100.64], R72 ;  /* 0x0000004864007986 */ /* 0x0005e4000c101d04 */
.L_x_12432:
[----:B------:R-:W-:Y:S05]  /*a490*/  BSYNC B0 ;  /* 0x0000000000007941 */ /* 0x000fea0003800000 */
.L_x_12431:
        /* <DEDUP_REMOVED lines=34> */
.L_x_12434:
[----:B------:R-:W-:Y:S05]  /*a6c0*/  BSYNC B0 ;  /* 0x0000000000007941 */ /* 0x000fea0003800000 */
.L_x_12433:
[----:B------:R-:W-:Y:S02]  /*a6d0*/  IADD3 R6, R6, UR18, RZ ;  /* 0x0000001206067c10 */ /* 0x000fe4000fffe0ff */
[----:B0--3--:R-:W-:Y:S02]  /*a6e0*/  SEL R99, RZ, 0x1, P1 ;  /* 0x00000001ff637807 */ /* 0x009fe40000800000 */
[----:B------:R-:W-:-:S13]  /*a6f0*/  ISETP.GE.AND P0, PT, R6, UR19, PT ;  /* 0x0000001306007c0c */ /* 0x000fda000bf06270 */
[----:B------:R-:W-:Y:S05]  /*a700*/  @!P0 BRA `(.L_x_12435) ;  /* 0xffffff6400308947 */ /* 0x000fea000383ffff */
[----:B------:R-:W-:Y:S05]  /*a710*/  EXIT ;  /* 0x000000000000794d */ /* 0x000fea0003800000 */
.L_x_12428:
[----:B------:R-:W-:Y:S01]  /*a720*/  HFMA2.MMA R108, -RZ, RZ, 0, 1.847743988037109375e-06 ;  /* 0x0000001fff6c7435 */ /* 0x000fe200000001ff */
[----:B------:R-:W-:Y:S01]  /*a730*/  MOV R106, R73 ;  /* 0x00000049006a7202 */ /* 0x000fe20000000f00 */
[----:B------:R-:W-:Y:S01]  /*a740*/  IMAD.MOV.U32 R107, RZ, RZ, 0x1 ;  /* 0x00000001ff6b7424 */ /* 0x000fe200078e00ff */
[----:B------:R-:W-:-:S08]  /*a750*/  MOV R105, 0xffffffff ;  /* 0xffffffff00697802 */ /* 0x000fd00000000f00 */
[----:B-1---5:R-:W-:Y:S05]  /*a760*/  WARPSYNC.COLLECTIVE R105, `(.L_x_12436) ;  /* 0x0000000069087348 */ /* 0x022fea0003c00000 */
[----:B------:R0:W2:Y:S02]  /*a770*/  SHFL.BFLY P4, R103, R106, R107, R108 ;  /* 0x0c00006b6a677389 */ /* 0x0000a4000008006c */
[----:B012--5:R-:W-:Y:S01]  /*a780*/  ENDCOLLECTIVE ;  /* 0x000000000000791b */ /* 0x027fe20003800000 */
.L_x_12436:
[----:B------:R-:W-:Y:S01]  /*a790*/  HFMA2.MMA R107, -RZ, RZ, 0, 1.1920928955078125e-07 ;  /* 0x00000002ff6b7435 */ /* 0x000fe200000001ff */
[----:B------:R-:W-:-:S04]  /*a7a0*/  IMAD.MOV.U32 R72, RZ, RZ, R103 ;  /* 0x000000ffff487224 */ /* 0x000fc800078e0067 */
[----:B------:R-:W-:-:S05]  /*a7b0*/  FADD.FTZ R99, R73, R72 ;  /* 0x0000004849637221 */ /* 0x000fca0000010000 */
[----:B------:R-:W-:-:S07]  /*a7c0*/  MOV R106, R99 ;  /* 0x00000063006a7202 */ /* 0x000fce0000000f00 */
[----:B------:R-:W-:Y:S05]  /*a7d0*/  WARPSYNC.COLLECTIVE R105, `(.L_x_12437) ;  /* 0x0000000069087348 */ /* 0x000fea0003c00000 */
[----:B------:R0:W1:Y:S02]  /*a7e0*/  SHFL.BFLY P4, R103, R106, R107, R108 ;  /* 0x0c00006b6a677389 */ /* 0x000064000008006c */
[----:B01----:R-:W-:Y:S01]  /*a7f0*/  ENDCOLLECTIVE ;  /* 0x000000000000791b */ /* 0x003fe20003800000 */
.L_x_12437:
[----:B------:R-:W-:Y:S01]  /*a800*/  HFMA2.MMA R107, -RZ, RZ, 0, 2.384185791015625e-07 ;  /* 0x00000004ff6b7435 */ /* 0x000fe200000001ff */
[----:B------:R-:W-:-:S04]  /*a810*/  IMAD.MOV.U32 R72, RZ, RZ, R103 ;  /* 0x000000ffff487224 */ /* 0x000fc800078e0067 */
[----:B------:R-:W-:-:S05]  /*a820*/  FADD.FTZ R100, R99, R72 ;  /* 0x0000004863647221 */ /* 0x000fca0000010000 */
[----:B------:R-:W-:-:S07]  /*a830*/  MOV R106, R100 ;  /* 0x00000064006a7202 */ /* 0x000fce0000000f00 */
[----:B------:R-:W-:Y:S05]  /*a840*/  WARPSYNC.COLLECTIVE R105, `(.L_x_12438) ;  /* 0x0000000069087348 */ /* 0x000fea0003c00000 */
[----:B------:R0:W1:Y:S02]  /*a850*/  SHFL.BFLY P4, R103, R106, R107, R108 ;  /* 0x0c00006b6a677389 */ /* 0x000064000008006c */
[----:B01----:R-:W-:Y:S01]  /*a860*/  ENDCOLLECTIVE ;  /* 0x000000000000791b */ /* 0x003fe20003800000 */
.L_x_12438:
[----:B------:R-:W-:Y:S01]  /*a870*/  HFMA2.MMA R107, -RZ, RZ, 0, 4.76837158203125e-07 ;  /* 0x00000008ff6b7435 */ /* 0x000fe200000001ff */
[----:B------:R-:W-:-:S04]  /*a880*/  IMAD.MOV.U32 R101, RZ, RZ, R103 ;  /* 0x000000ffff657224 */ /* 0x000fc800078e0067 */
[----:B------:R-:W-:-:S05]  /*a890*/  FADD.FTZ R101, R100, R101 ;  /* 0x0000006564657221 */ /* 0x000fca0000010000 */
[----:B------:R-:W-:-:S07]  /*a8a0*/  MOV R106, R101 ;  /* 0x00000065006a7202 */ /* 0x000fce0000000f00 */
[----:B------:R-:W-:Y:S05]  /*a8b0*/  WARPSYNC.COLLECTIVE R105, `(.L_x_12439) ;  /* 0x0000000069087348 */ /* 0x000fea0003c00000 */
[----:B------:R0:W1:Y:S02]  /*a8c0*/  SHFL.BFLY P4, R103, R106, R107, R108 ;  /* 0x0c00006b6a677389 */ /* 0x000064000008006c */
[----:B01----:R-:W-:Y:S01]  /*a8d0*/  ENDCOLLECTIVE ;  /* 0x000000000000791b */ /* 0x003fe20003800000 */
.L_x_12439:
[----:B------:R-:W-:Y:S01]  /*a8e0*/  HFMA2.MMA R107, -RZ, RZ, 0, 9.5367431640625e-07 ;  /* 0x00000010ff6b7435 */ /* 0x000fe200000001ff */
[----:B------:R-:W-:-:S04]  /*a8f0*/  IMAD.MOV.U32 R72, RZ, RZ, R103 ;  /* 0x000000ffff487224 */ /* 0x000fc800078e0067 */
[----:B------:R-:W-:-:S05]  /*a900*/  FADD.FTZ R102, R101, R72 ;  /* 0x0000004865667221 */ /* 0x000fca0000010000 */
[----:B------:R-:W-:-:S07]  /*a910*/  MOV R106, R102 ;  /* 0x00000066006a7202 */ /* 0x000fce0000000f00 */
[----:B------:R-:W-:Y:S05]  /*a920*/  WARPSYNC.COLLECTIVE R105, `(.L_x_12440) ;  /* 0x0000000069087348 */ /* 0x000fea0003c00000 */
[----:B------:R0:W1:Y:S02]  /*a930*/  SHFL.BFLY P4, R103, R106, R107, R108 ;  /* 0x0c00006b6a677389 */ /* 0x000064000008006c */
[----:B01----:R-:W-:Y:S01]  /*a940*/  ENDCOLLECTIVE ;  /* 0x000000000000791b */ /* 0x003fe20003800000 */
.L_x_12440:
[----:B------:R-:W-:Y:S01]  /*a950*/  MOV R107, 0x1 ;  /* 0x00000001006b7802 */ /* 0x000fe20000000f00 */
        /* <DEDUP_REMOVED lines=55> */
.L_x_12441:
[----:B------:R-:W-:Y:S01]  /*acd0*/  HFMA2.MMA R107, -RZ, RZ, 0, 1.1920928955078125e-07 ;  /* 0x00000002ff6b7435 */ /* 0x000fe200000001ff */
[----:B------:R-:W-:-:S05]  /*ace0*/  MOV R100, R103 ;  /* 0x0000006700647202 */ /* 0x000fca0000000f00 */
[----:B------:R-:W-:-:S04]  /*acf0*/  FADD.FTZ R100, R73, R100 ;  /* 0x0000006449647221 */ /* 0x000fc80000010000 */
[----:B------:R-:W-:-:S07]  /*ad00*/  IMAD.MOV.U32 R106, RZ, RZ, R100 ;  /* 0x000000ffff6a7224 */ /* 0x000fce00078e0064 */
[----:B------:R-:W-:Y:S05]  /*ad10*/  WARPSYNC.COLLECTIVE R105, `(.L_x_12442) ;  /* 0x0000000069087348 */ /* 0x000fea0003c00000 */
[----:B------:R0:W1:Y:S02]  /*ad20*/  SHFL.BFLY P4, R103, R106, R107, R108 ;  /* 0x0c00006b6a677389 */ /* 0x000064000008006c */
[----:B01----:R-:W-:Y:S01]  /*ad30*/  ENDCOLLECTIVE ;  /* 0x000000000000791b */ /* 0x003fe20003800000 */
.L_x_12442:
[----:B------:R-:W-:Y:S01]  /*ad40*/  HFMA2.MMA R107, -RZ, RZ, 0, 2.384185791015625e-07 ;  /* 0x00000004ff6b7435 */ /* 0x000fe200000001ff */
[----:B------:R-:W-:-:S05]  /*ad50*/  MOV R99, R103 ;  /* 0x0000006700637202 */ /* 0x000fca0000000f00 */
[----:B------:R-:W-:-:S04]  /*ad60*/  FADD.FTZ R99, R100, R99 ;  /* 0x0000006364637221 */ /* 0x000fc80000010000 */
[----:B------:R-:W-:-:S07]  /*ad70*/  IMAD.MOV.U32 R106, RZ, RZ, R99 ;  /* 0x000000ffff6a7224 */ /* 0x000fce00078e0063 */
[----:B------:R-:W-:Y:S05]  /*ad80*/  WARPSYNC.COLLECTIVE R105, `(.L_x_12443) ;  /* 0x0000000069087348 */ /* 0x000fea0003c00000 */
[----:B------:R0:W1:Y:S02]  /*ad90*/  SHFL.BFLY P4, R103, R106, R107, R108 ;  /* 0x0c00006b6a677389 */ /* 0x000064000008006c */
[----:B01----:R-:W-:Y:S01]  /*ada0*/  ENDCOLLECTIVE ;  /* 0x000000000000791b */ /* 0x003fe20003800000 */
.L_x_12443:
[----:B------:R-:W-:Y:S01]  /*adb0*/  HFMA2.MMA R107, -RZ, RZ, 0, 4.76837158203125e-07 ;  /* 0x00000008ff6b7435 */ /* 0x000fe200000001ff */
[----:B------:R-:W-:-:S05]  /*adc0*/  MOV R102, R103 ;  /* 0x0000006700667202 */ /* 0x000fca0000000f00 */
[----:B------:R-:W-:-:S04]  /*add0*/  FADD.FTZ R102, R99, R102 ;  /* 0x0000006663667221 */ /* 0x000fc80000010000 */
[----:B------:R-:W-:-:S07]  /*ade0*/  IMAD.MOV.U32 R106, RZ, RZ, R102 ;  /* 0x000000ffff6a7224 */ /* 0x000fce00078e0066 */
[----:B------:R-:W-:Y:S05]  /*adf0*/  WARPSYNC.COLLECTIVE R105, `(.L_x_12444) ;  /* 0x0000000069087348 */ /* 0x000fea0003c00000 */
[----:B------:R0:W1:Y:S02]  /*ae00*/  SHFL.BFLY P4, R103, R106, R107, R108 ;  /* 0x0c00006b6a677389 */ /* 0x000064000008006c */
[----:B01----:R-:W-:Y:S01]  /*ae10*/  ENDCOLLECTIVE ;  /* 0x000000000000791b */ /* 0x003fe20003800000 */
.L_x_12444:
[----:B------:R-:W-:Y:S01]  /*ae20*/  HFMA2.MMA R107, -RZ, RZ, 0, 9.5367431640625e-07 ;  /* 0x00000010ff6b7435 */ /* 0x000fe200000001ff */
[----:B------:R-:W-:-:S05]  /*ae30*/  MOV R101, R103 ;  /* 0x0000006700657202 */ /* 0x000fca0000000f00 */
[----:B------:R-:W-:-:S04]  /*ae40*/  FADD.FTZ R101, R102, R101 ;  /* 0x0000006566657221 */ /* 0x000fc80000010000 */
[----:B------:R-:W-:-:S07]  /*ae50*/  IMAD.MOV.U32 R106, RZ, RZ, R101 ;  /* 0x000000ffff6a7224 */ /* 0x000fce00078e0065 */
[----:B------:R-:W-:Y:S05]  /*ae60*/  WARPSYNC.COLLECTIVE R105, `(.L_x_12445) ;  /* 0x0000000069087348 */ /* 0x000fea0003c00000 */
[----:B------:R0:W1:Y:S02]  /*ae70*/  SHFL.BFLY P4, R103, R106, R107, R108 ;  /* 0x0c00006b6a677389 */ /* 0x000064000008006c */
[----:B01----:R-:W-:Y:S01]  /*ae80*/  ENDCOLLECTIVE ;  /* 0x000000000000791b */ /* 0x003fe20003800000 */
.L_x_12445:
[----:B------:R-:W-:Y:S01]  /*ae90*/  MOV R104, R103 ;  /* 0x0000006700687202 */ /* 0x000fe20000000f00 */
[----:B------:R-:W-:Y:S06]  /*aea0*/  BRA `(.L_x_12446) ;  /* 0xffffffec00407947 */ /* 0x000fec000383ffff */
.L_x_12447:
        /* <DEDUP_REMOVED lines=13> */
.L_x_23296:


//--------------------- .text._ZN10layer_norm13ln_fwd_kernelINS_13Kernel_traitsIf6__halfS2_S2_fjLj3072ELj1ELj1ELj4ELj16ENS_18Kernel_traits_baseILj3072EfS2_S2_S2_fjLj128EEEEELb1ELb0ELb0ELb1EEEvNS_9FwdParamsE --------------------------
	.section	.text._ZN10layer_norm13ln_fwd_kernelINS_13Kernel_traitsIf6__halfS2_S2_fjLj3072ELj1ELj1ELj4ELj16ENS_18Kernel_traits_baseILj3072EfS2_S2_S2_fjLj128EEEEELb1ELb0ELb0ELb1EEEvNS_9FwdParamsE,"ax",@progbits
	.align	128
        .global         _ZN10layer_norm13ln_fwd_kernelINS_13Kernel_traitsIf6__halfS2_S2_fjLj3072ELj1ELj1ELj4ELj16ENS_18Kernel_traits_baseILj3072EfS2_S2_S2_fjLj128EEEEELb1ELb0ELb0ELb1EEEvNS_9FwdParamsE
        .type           _ZN10layer_norm13ln_fwd_kernelINS_13Kernel_traitsIf6__halfS2_S2_fjLj3072ELj1ELj1ELj4ELj16ENS_18Kernel_traits_baseILj3072EfS2_S2_S2_fjLj128EEEEELb1ELb0ELb0ELb1EEEvNS_9FwdParamsE,@function
        .size           _ZN10layer_norm13ln_fwd_kernelINS_13Kernel_traitsIf6__halfS2_S2_fjLj3072ELj1ELj1ELj4ELj16ENS_18Kernel_traits_baseILj3072EfS2_S2_S2_fjLj128EEEEELb1ELb0ELb0ELb1EEEvNS_9FwdParamsE,(.L_x_23297 - _ZN10layer_norm13ln_fwd_kernelINS_13Kernel_traitsIf6__halfS2_S2_fjLj3072ELj1ELj1ELj4ELj16ENS_18Kernel_traits_baseILj3072EfS2_S2_S2_fjLj128EEEEELb1ELb0ELb0ELb1EEEvNS_9FwdParamsE)
        .other          _ZN10layer_norm13ln_fwd_kernelINS_13Kernel_traitsIf6__halfS2_S2_fjLj3072ELj1ELj1ELj4ELj16ENS_18Kernel_traits_baseILj3072EfS2_S2_S2_fjLj128EEEEELb1ELb0ELb0ELb1EEEvNS_9FwdParamsE,@"STO_CUDA_ENTRY STV_DEFAULT"
_ZN10layer_norm13ln_fwd_kernelINS_13Kernel_traitsIf6__halfS2_S2_fjLj3072ELj1ELj1ELj4ELj16ENS_18Kernel_traits_baseILj3072EfS2_S2_S2_fjLj128EEEEELb1ELb0ELb0ELb1EEEvNS_9FwdParamsE:
.text._ZN10layer_norm13ln_fwd_kernelINS_13Kernel_traitsIf6__halfS2_S2_fjLj3072ELj1ELj1ELj4ELj16ENS_18Kernel_traits_baseILj3072EfS2_S2_S2_fjLj128EEEEELb1ELb0ELb0ELb1EEEvNS_9FwdParamsE:
        /* <DEDUP_REMOVED lines=139> */
.L_x_12617:
        /* <DEDUP_REMOVED lines=22> */
[----:B------:R-:W-:Y:S01]  /*0a10*/  MOV R18, 0x3f800000 ;  /* 0x3f80000000127802 */ /* 0x000fe20000000f00 */
[----:B------:R-:W-:-:S10]  /*0a20*/  VIADD R15, R90, 0x1 ;  /* 0x000000015a0f7836 */ /* 0x000fd40000000000 */
[----:B--2---:R-:W-:Y:S01]  /*0a30*/  @P2 HADD2.F32 R18, -RZ, R10.H0_H0 ;  /* 0x2000000aff122230 */ /* 0x004fe20000004100 */
        /* <DEDUP_REMOVED lines=9> */
.L_x_12449:
[----:B------:R-:W-:-:S07]  /*0ad0*/  IMAD.MOV.U32 R9, RZ, RZ, R86 ;  /* 0x000000ffff097224 */ /* 0x000fce00078e0056 */
.L_x_12450:
[----:B------:R-:W-:Y:S05]  /*0ae0*/  BSYNC B0 ;  /* 0x0000000000007941 */ /* 0x000fea0003800000 */
.L_x_12448:
        /* <DEDUP_REMOVED lines=16> */
.L_x_12454:
[----:B------:R-:W-:Y:S05]  /*0bf0*/  BSYNC B1 ;  /* 0x0000000000017941 */ /* 0x000fea0003800000 */
.L_x_12453:
        /* <DEDUP_REMOVED lines=42> */
.L_x_12452:
[----:B------:R-:W-:Y:S05]  /*0ea0*/  BSYNC B0 ;  /* 0x0000000000007941 */ /* 0x000fea0003800000 */
.L_x_12451:
        /* <DEDUP_REMOVED lines=25> */
.L_x_12456:
[----:B------:R-:W-:-:S07]  /*1040*/  IMAD.MOV.U32 R10, RZ, RZ, R86 ;  /* 0x000000ffff0a7224 */ /* 0x000fce00078e0056 */
.L_x_12457:
[----:B------:R-:W-:Y:S05]  /*1050*/  BSYNC B0 ;  /* 0x0000000000007941 */ /* 0x000fea0003800000 */
.L_x_12455:
        /* <DEDUP_REMOVED lines=16> */
.L_x_12461:
[----:B------:R-:W-:Y:S05]  /*1160*/  BSYNC B1 ;  /* 0x0000000000017941 */ /* 0x000fea0003800000 */
.L_x_12460:
        /* <DEDUP_REMOVED lines=42> */
.L_x_12459:
[----:B------:R-:W-:Y:S05]  /*1410*/  BSYNC B0 ;  /* 0x0000000000007941 */ /* 0x000fea0003800000 */
.L_x_12458:
        /* <DEDUP_REMOVED lines=22> */
.L_x_12463:
[----:B------:R-:W-:-:S07]  /*1580*/  MOV R10, R86 ;  /* 0x00000056000a7202 */ /* 0x000fce0000000f00 */
.L_x_12464:
[----:B------:R-:W-:Y:S05]  /*1590*/  BSYNC B0 ;  /* 0x0000000000007941 */ /* 0x000fea0003800000 */
.L_x_12462:
        /* <DEDUP_REMOVED lines=16> */
.L_x_12468:
[----:B------:R-:W-:Y:S05]  /*16a0*/  BSYNC B1 ;  /* 0x0000000000017941 */ /* 0x000fea0003800000 */
.L_x_12467:
        /* <DEDUP_REMOVED lines=42> */
.L_x_12466:
[----:B------:R-:W-:Y:S05]  /*1950*/  BSYNC B0 ;  /* 0x0000000000007941 */ /* 0x000fea0003800000 */
.L_x_12465:
        /* <DEDUP_REMOVED lines=21> */
.L_x_12470:
[----:B------:R-:W-:-:S07]  /*1ab0*/  IMAD.MOV.U32 R10, RZ, RZ, R86 ;  /* 0x000000ffff0a7224 */ /* 0x000fce00078e0056 */
.L_x_12471:
[----:B------:R-:W-:Y:S05]  /*1ac0*/  BSYNC B0 ;  /* 0x0000000000007941 */ /* 0x000fea0003800000 */
.L_x_12469:
        /* <DEDUP_REMOVED lines=16> */
.L_x_12475:
[----:B------:R-:W-:Y:S05]  /*1bd0*/  BSYNC B1 ;  /* 0x0000000000017941 */ /* 0x000fea0003800000 */
.L_x_12474:
        /* <DEDUP_REMOVED lines=42> */
.L_x_12473:
[----:B------:R-:W-:Y:S05]  /*1e80*/  BSYNC B0 ;  /* 0x0000000000007941 */ /* 0x000fea0003800000 */
.L_x_12472:
[----:B------:R-:W-:Y:S01]  /*1e90*/  I2FP.F32.U32 R15, R10 ;  /* 0x0000000a000f7245 */ /* 0x000fe20000201000 */
[----:B------:R-:W-:Y:S01]  /*1ea0*/  HADD2.F32 R21, -RZ, R21.H1_H1 ;  /* 0x30000015ff157230 */ /* 0x000fe20000004100 */
[----:B------:R-:W-:Y:S01]  /*1eb0*/  ISETP.NE.AND P3, PT, R17, 0x1, PT ;  /* 0x000000011100780c */ /* 0x000fe20003f65270 */
[----:B------:R-:W-:Y:S01]  /*1ec0*/  @P0 HADD2.F32 R10, -RZ, R25.H1_H1 ;  /* 0x30000019ff0a0230 */ /* 0x000fe20000004100 */
[----:B------:R-:W-:Y:S01]  /*1ed0*/  BSSY B0, `(.L_x_12476) ;  /* 0x0000012000007945 */ /* 0x000fe20003800000 */
        /* <DEDUP_REMOVED lines=16> */
.L_x_12477:
[----:B------:R-:W-:-:S07]  /*1fe0*/  MOV R10, R86 ;  /* 0x00000056000a7202 */ /* 0x000fce0000000f00 */
.L_x_12478:
[----:B------:R-:W-:Y:S05]  /*1ff0*/  BSYNC B0 ;  /* 0x0000000000007941 */ /* 0x000fea0003800000 */
.L_x_12476:
        /* <DEDUP_REMOVED lines=16> */
.L_x_12482:
[----:B------:R-:W-:Y:S05]  /*2100*/  BSYNC B1 ;  /* 0x0000000000017941 */ /* 0x000fea0003800000 */
.L_x_12481:
        /* <DEDUP_REMOVED lines=42> */
.L_x_12480:
[----:B------:R-:W-:Y:S05]  /*23b0*/  BSYNC B0 ;  /* 0x0000000000007941 */ /* 0x000fea0003800000 */
.L_x_12479:
        /* <DEDUP_REMOVED lines=21> */
.L_x_12484:
[----:B------:R-:W-:-:S07]  /*2510*/  IMAD.MOV.U32 R10, RZ, RZ, R86 ;  /* 0x000000ffff0a7224 */ /* 0x000fce00078e0056 */
.L_x_12485:
[----:B------:R-:W-:Y:S05]  /*2520*/  BSYNC B0 ;  /* 0x0000000000007941 */ /* 0x000fea0003800000 */
.L_x_12483:
        /* <DEDUP_REMOVED lines=16> */
.L_x_12489:
[----:B------:R-:W-:Y:S05]  /*2630*/  BSYNC B1 ;  /* 0x0000000000017941 */ /* 0x000fea0003800000 */
.L_x_12488:
        /* <DEDUP_REMOVED lines=42> */
.L_x_12487:
[----:B------:R-:W-:Y:S05]  /*28e0*/  BSYNC B0 ;  /* 0x0000000000007941 */ /* 0x000fea0003800000 */
.L_x_12486:
        /* <DEDUP_REMOVED lines=21> */
.L_x_12491:
[----:B------:R-:W-:-:S07]  /*2a40*/  MOV R10, R86 ;  /* 0x00000056000a7202 */ /* 0x000fce0000000f00 */
.L_x_12492:
[----:B------:R-:W-:Y:S05]  /*2a50*/  BSYNC B0 ;  /* 0x0000000000007941 */ /* 0x000fea0003800000 */
.L_x_12490:
        /* <DEDUP_REMOVED lines=16> */
.L_x_12496:
[----:B------:R-:W-:Y:S05]  /*2b60*/  BSYNC B1 ;  /* 0x0000000000017941 */ /* 0x000fea0003800000 */
.L_x_12495:
        /* <DEDUP_REMOVED lines=42> */
.L_x_12494:
[----:B------:R-:W-:Y:S05]  /*2e10*/  BSYNC B0 ;  /* 0x0000000000007941 */ /* 0x000fea0003800000 */
.L_x_12493:
        /* <DEDUP_REMOVED lines=21> */
.L_x_12498:
[----:B------:R-:W-:-:S07]  /*2f70*/  IMAD.MOV.U32 R10, RZ, RZ, R86 ;  /* 0x000000ffff0a7224 */ /* 0x000fce00078e0056 */
.L_x_12499:
[----:B------:R-:W-:Y:S05]  /*2f80*/  BSYNC B0 ;  /* 0x0000000000007941 */ /* 0x000fea0003800000 */
.L_x_12497:
        /* <DEDUP_REMOVED lines=18> */
.L_x_12503:
[----:B------:R-:W-:Y:S05]  /*30b0*/  BSYNC B1 ;  /* 0x0000000000017941 */ /* 0x000fea0003800000 */
.L_x_12502:
        /* <DEDUP_REMOVED lines=42> */
.L_x_12501:
[----:B------:R-:W-:Y:S05]  /*3360*/  BSYNC B0 ;  /* 0x0000000000007941 */ /* 0x000fea0003800000 */
.L_x_12500:
[----:B------:R-:W-:Y:S01]  /*3370*/  I2FP.F32.U32 R77, R10 ;  /* 0x0000000a004d7245 */ /* 0x000fe20000201000 */
[----:B------:R-:W-:Y:S01]  /*3380*/  HADD2.F32 R23, -RZ, R23.H1_H1 ;  /* 0x30000017ff177230 */ /* 0x000fe20000004100 */
[----:B------:R-:W-:Y:S01]  /*3390*/  SEL R80, RZ, 0x1, P2 ;  /* 0x00000001ff507807 */ /* 0x000fe20001000000 */
[----:B------:R-:W0:Y:S01]  /*33a0*/  LDC.64 R96, c[0x0][0x238] ;  /* 0x00008e00ff607b82 */ /* 0x000e220000000a00 */
[----:B------:R-:W-:Y:S01]  /*33b0*/  SEL R85, RZ, 0x10000, P5 ;  /* 0x00010000ff557807 */ /* 0x000fe20002800000 */
[----:B------:R-:W-:Y:S01]  /*33c0*/  FFMA.FTZ R77, R77, R12, 1.1641532182693481445e-10 ;  /* 0x2f0000004d4d7423 */ /* 0x000fe2000001000c */
[----:B------:R-:W-:Y:S01]  /*33d0*/  ISETP.NE.AND P5, PT, R20, RZ, PT ;  /* 0x000000ff1400720c */ /* 0x000fe20003fa5270 */
[----:B------:R-:W-:Y:S01]  /*33e0*/  FMUL.FTZ R23, R23, R18 ;  /* 0x0000001217177220 */ /* 0x000fe20000410000 */
[----:B------:R-:W-:Y:S01]  /*33f0*/  SEL R94, RZ, 0x1, P1 ;  /* 0x00000001ff5e7807 */ /* 0x000fe20000800000 */
[----:B------:R-:W-:Y:S01]  /*3400*/  IMAD.WIDE.U32 R80, R80, 0x1000000, RZ ;  /* 0x0100000050507825 */ /* 0x000fe200078e00ff */
[----:B------:R-:W-:Y:S01]  /*3410*/  FSETP.GTU.FTZ.AND P2, PT, R77, R14, PT ;  /* 0x0000000e4d00720b */ /* 0x000fe20003f5c000 */
[----:B------:R-:W1:Y:S01]  /*3420*/  LDC.64 R92, c[0x0][0x240] ;  /* 0x00009000ff5c7b82 */ /* 0x000e620000000a00 */
[----:B------:R-:W-:Y:S01]  /*3430*/  SEL R78, RZ, 0x1, P5 ;  /* 0x00000001ff4e7807 */ /* 0x000fe20002800000 */
[----:B------:R-:W-:Y:S01]  /*3440*/  FMUL.FTZ R23, R23, R16 ;  /* 0x0000001017177220 */ /* 0x000fe20000410000 */
[----:B------:R-:W-:Y:S01]  /*3450*/  IMAD.WIDE.U32 R94, R94, 0x10000, RZ ;  /* 0x000100005e5e7825 */ /* 0x000fe200078e00ff */
[----:B------:R-:W-:-:S02]  /*3460*/  SEL R20, RZ, 0x100, P4 ;  /* 0x00000100ff147807 */ /* 0x000fc40002000000 */
[----:B------:R-:W-:Y:S01]  /*3470*/  SEL R82, RZ, 0x1000000, P2 ;  /* 0x01000000ff527807 */ /* 0x000fe20001000000 */
[----:B------:R-:W-:Y:S01]  /*3480*/  IMAD.WIDE.U32 R78, R78, 0x100, RZ ;  /* 0x000001004e4e7825 */ /* 0x000fe200078e00ff */
[----:B------:R-:W2:Y:S01]  /*3490*/  @P0 LDC.64 R76, c[0x0][0x230] ;  /* 0x00008c00ff4c0b82 */ /* 0x000ea20000000a00 */
[----:B------:R-:W-:Y:S02]  /*34a0*/  FSEL R23, R23, RZ, !P2 ;  /* 0x000000ff17177208 */ /* 0x000fe40005000000 */
[----:B------:R-:W-:Y:S01]  /*34b0*/  @P0 HADD2.F32 R10, -RZ, R27.H1_H1 ;  /* 0x3000001bff0a0230 */ /* 0x000fe20000004100 */
[----:B------:R-:W-:Y:S02]  /*34c0*/  ISETP.NE.AND P6, PT, R90, RZ, PT ;  /* 0x000000ff5a00720c */ /* 0x000fe40003fc5270 */
[----:B------:R-:W-:Y:S02]  /*34d0*/  LOP3.LUT R94, R78, R80, R94, 0xfe, !PT ;  /* 0x000000504e5e7212 */ /* 0x000fe400078efe5e */
[----:B------:R-:W-:Y:S01]  /*34e0*/  LOP3.LUT R80, R20, R82, R85, 0xfe, !PT ;  /* 0x0000005214507212 */ /* 0x000fe200078efe55 */
[----:B------:R-:W-:Y:S01]  /*34f0*/  @P0 FADD.FTZ R23, R23, R10 ;  /* 0x0000000a17170221 */ /* 0x000fe20000010000 */
[----:B------:R-:W-:Y:S01]  /*3500*/  SEL R85, RZ, 0x1, P3 ;  /* 0x00000001ff557807 */ /* 0x000fe20001800000 */
[----:B0-----:R-:W-:Y:S01]  /*3510*/  IMAD.WIDE.U32 R90, R8, 0x10, R96 ;  /* 0x00000010085a7825 */ /* 0x001fe200078e0060 */
[----:B------:R-:W-:-:S02]  /*3520*/  SEL R83, RZ, 0x1, P6 ;  /* 0x00000001ff537807 */ /* 0x000fc40003000000 */
[C---:B------:R-:W-:Y:S02]  /*3530*/  IADD3 R10, R8.reuse, 0x80, RZ ;  /* 0x00000080080a7810 */ /* 0x040fe40007ffe0ff */
[----:B------:R-:W-:Y:S01]  /*3540*/  LOP3.LUT R85, R81, R80, R85, 0xfe, !PT ;  /* 0x0000005051557212 */ /* 0x000fe200078efe55 */
[----:B-1----:R-:W-:Y:S01]  /*3550*/  IMAD.WIDE.U32 R98, R8, 0x8, R92 ;  /* 0x0000000808627825 */ /* 0x002fe200078e005c */
[----:B------:R-:W-:Y:S02]  /*3560*/  LOP3.LUT R94, R94, R83, RZ, 0xfc, !PT ;  /* 0x000000535e5e7212 */ /* 0x000fe400078efcff */
[----:B------:R-:W-:Y:S02]  /*3570*/  F2FP.F16.F32.PACK_AB R82, R19, R17 ;  /* 0x000000111352723e */ /* 0x000fe400000000ff */
[----:B------:R-:W-:Y:S02]  /*3580*/  F2FP.F16.F32.PACK_AB R81, R15, R13 ;  /* 0x0000000d0f51723e */ /* 0x000fe400000000ff */
[----:B------:R-:W-:Y:S01]  /*3590*/  F2FP.F16.F32.PACK_AB R80, R11, R9 ;  /* 0x000000090b50723e */ /* 0x000fe200000000ff */
[----:B--2---:R-:W-:Y:S01]  /*35a0*/  @P0 IMAD.WIDE.U32 R100, R10, 0x10, R76 ;  /* 0x000000100a640825 */ /* 0x004fe200078e004c */
[----:B------:R-:W-:-:S02]  /*35b0*/  F2FP.F16.F32.PACK_AB R83, R23, R21 ;  /* 0x000000151753723e */ /* 0x000fc400000000ff */
        /* <DEDUP_REMOVED lines=18> */
.L_x_12505:
[----:B------:R-:W-:-:S07]  /*36e0*/  IMAD.MOV.U32 R20, RZ, RZ, R86 ;  /* 0x000000ffff147224 */ /* 0x000fce00078e0056 */
.L_x_12506:
[----:B------:R-:W-:Y:S05]  /*36f0*/  BSYNC B0 ;  /* 0x0000000000007941 */ /* 0x000fea0003800000 */
.L_x_12504:
        /* <DEDUP_REMOVED lines=16> */
.L_x_12510:
[----:B------:R-:W-:Y:S05]  /*3800*/  BSYNC B1 ;  /* 0x0000000000017941 */ /* 0x000fea0003800000 */
.L_x_12509:
        /* <DEDUP_REMOVED lines=42> */
.L_x_12508:
[----:B------:R-:W-:Y:S05]  /*3ab0*/  BSYNC B0 ;  /* 0x0000000000007941 */ /* 0x000fea0003800000 */
.L_x_12507:
[----:B------:R-:W-:Y:S01]  /*3ac0*/  I2FP.F32.U32 R81, R20 ;  /* 0x0000001400517245 */ /* 0x000fe20000201000 */
[----:B-----5:R-:W-:Y:S01]  /*3ad0*/  HADD2.F32 R83, -RZ, R76.H0_H0 ;  /* 0x2000004cff537230 */ /* 0x020fe20000004100 */
        /* <DEDUP_REMOVED lines=20> */
.L_x_12512:
[----:B------:R-:W-:-:S07]  /*3c20*/  MOV R22, R86 ;  /* 0x0000005600167202 */ /* 0x000fce0000000f00 */
.L_x_12513:
[----:B------:R-:W-:Y:S05]  /*3c30*/  BSYNC B0 ;  /* 0x0000000000007941 */ /* 0x000fea0003800000 */
.L_x_12511:
        /* <DEDUP_REMOVED lines=16> */
.L_x_12517:
[----:B------:R-:W-:Y:S05]  /*3d40*/  BSYNC B1 ;  /* 0x0000000000017941 */ /* 0x000fea0003800000 */
.L_x_12516:
        /* <DEDUP_REMOVED lines=43> */
.L_x_12515:
[----:B------:R-:W-:Y:S05]  /*4000*/  BSYNC B0 ;  /* 0x0000000000007941 */ /* 0x000fea0003800000 */
.L_x_12514:
        /* <DEDUP_REMOVED lines=22> */
.L_x_12519:
[----:B------:R-:W-:-:S07]  /*4170*/  MOV R76, R86 ;  /* 0x00000056004c7202 */ /* 0x000fce0000000f00 */
.L_x_12520:
[----:B------:R-:W-:Y:S05]  /*4180*/  BSYNC B0 ;  /* 0x0000000000007941 */ /* 0x000fea0003800000 */
.L_x_12518:
        /* <DEDUP_REMOVED lines=16> */
.L_x_12524:
[----:B------:R-:W-:Y:S05]  /*4290*/  BSYNC B1 ;  /* 0x0000000000017941 */ /* 0x000fea0003800000 */
.L_x_12523:
        /* <DEDUP_REMOVED lines=41> */
[----:B------:R-:W-:Y:S01]  /*4530*/  HFMA2.MMA R82, -RZ, RZ, 0, 0 ;  /* 0x00000000ff527435 */ /* 0x000fe200000001ff */
[----:B------:R-:W-:Y:S01]  /*4540*/  LOP3.LUT R104, R81, UR35, R104, 0x96, !PT ;  /* 0x0000002351687c12 */ /* 0x000fe2000f8e9668 */
[----:B------:R-:W-:-:S09]  /*4550*/  IMAD.MOV.U32 R88, RZ, RZ, R80 ;  /* 0x000000ffff587224 */ /* 0x000fd200078e0050 */
.L_x_12522:
[----:B------:R-:W-:Y:S05]  /*4560*/  BSYNC B0 ;  /* 0x0000000000007941 */ /* 0x000fea0003800000 */
.L_x_12521:
        /* <DEDUP_REMOVED lines=21> */
.L_x_12526:
[----:B------:R-:W-:-:S07]  /*46c0*/  IMAD.MOV.U32 R76, RZ, RZ, R86 ;  /* 0x000000ffff4c7224 */ /* 0x000fce00078e0056 */
.L_x_12527:
[----:B------:R-:W-:Y:S05]  /*46d0*/  BSYNC B0 ;  /* 0x0000000000007941 */ /* 0x000fea0003800000 */
.L_x_12525:
        /* <DEDUP_REMOVED lines=16> */
.L_x_12531:
[----:B------:R-:W-:Y:S05]  /*47e0*/  BSYNC B1 ;  /* 0x0000000000017941 */ /* 0x000fea0003800000 */
.L_x_12530:
        /* <DEDUP_REMOVED lines=44> */
.L_x_12529:
[----:B------:R-:W-:Y:S05]  /*4ab0*/  BSYNC B0 ;  /* 0x0000000000007941 */ /* 0x000fea0003800000 */
.L_x_12528:
        /* <DEDUP_REMOVED lines=21> */
.L_x_12533:
[----:B------:R-:W-:-:S07]  /*4c10*/  MOV R94, R86 ;  /* 0x00000056005e7202 */ /* 0x000fce0000000f00 */
.L_x_12534:
[----:B------:R-:W-:Y:S05]  /*4c20*/  BSYNC B0 ;  /* 0x0000000000007941 */ /* 0x000fea0003800000 */
.L_x_12532:
        /* <DEDUP_REMOVED lines=16> */
.L_x_12538:
[----:B------:R-:W-:Y:S05]  /*4d30*/  BSYNC B1 ;  /* 0x0000000000017941 */ /* 0x000fea0003800000 */
.L_x_12537:
        /* <DEDUP_REMOVED lines=44> */
.L_x_12536:
[----:B------:R-:W-:Y:S05]  /*5000*/  BSYNC B0 ;  /* 0x0000000000007941 */ /* 0x000fea0003800000 */
.L_x_12535:
        /* <DEDUP_REMOVED lines=21> */
.L_x_12540:
[----:B------:R-:W-:-:S07]  /*5160*/  IMAD.MOV.U32 R90, RZ, RZ, R86 ;  /* 0x000000ffff5a7224 */ /* 0x000fce00078e0056 */
.L_x_12541:
[----:B------:R-:W-:Y:S05]  /*5170*/  BSYNC B0 ;  /* 0x0000000000007941 */ /* 0x000fea0003800000 */
.L_x_12539:
        /* <DEDUP_REMOVED lines=16> */
.L_x_12545:
[----:B------:R-:W-:Y:S05]  /*5280*/  BSYNC B1 ;  /* 0x0000000000017941 */ /* 0x000fea0003800000 */
.L_x_12544:
        /* <DEDUP_REMOVED lines=44> */
.L_x_12543:
[----:B------:R-:W-:Y:S05]  /*5550*/  BSYNC B0 ;  /* 0x0000000000007941 */ /* 0x000fea0003800000 */
.L_x_12542:
        /* <DEDUP_REMOVED lines=21> */
.L_x_12547:
[----:B------:R-:W-:-:S07]  /*56b0*/  IMAD.MOV.U32 R78, RZ, RZ, R86 ;  /* 0x000000ffff4e7224 */ /* 0x000fce00078e0056 */
.L_x_12548:
[----:B------:R-:W-:Y:S05]  /*56c0*/  BSYNC B0 ;  /* 0x0000000000007941 */ /* 0x000fea0003800000 */
.L_x_12546:
        /* <DEDUP_REMOVED lines=16> */
.L_x_12552:
[----:B------:R-:W-:Y:S05]  /*57d0*/  BSYNC B1 ;  /* 0x0000000000017941 */ /* 0x000fea0003800000 */
.L_x_12551:
        /* <DEDUP_REMOVED lines=44> */
.L_x_12550:
[----:B------:R-:W-:Y:S05]  /*5aa0*/  BSYNC B0 ;  /* 0x0000000000007941 */ /* 0x000fea0003800000 */
.L_x_12549:
        /* <DEDUP_REMOVED lines=21> */
.L_x_12554:
[----:B------:R-:W-:-:S07]  /*5c00*/  IMAD.MOV.U32 R78, RZ, RZ, R86 ;  /* 0x000000ffff4e7224 */ /* 0x000fce00078e0056 */
.L_x_12555:
[----:B------:R-:W-:Y:S05]  /*5c10*/  BSYNC B0 ;  /* 0x0000000000007941 */ /* 0x000fea0003800000 */
.L_x_12553:
        /* <DEDUP_REMOVED lines=18> */
.L_x_12559:
[----:B------:R-:W-:Y:S05]  /*5d40*/  BSYNC B1 ;  /* 0x0000000000017941 */ /* 0x000fea0003800000 */
.L_x_12558:
        /* <DEDUP_REMOVED lines=44> */
.L_x_12557:
[----:B------:R-:W-:Y:S05]  /*6010*/  BSYNC B0 ;  /* 0x0000000000007941 */ /* 0x000fea0003800000 */
.L_x_12556:
        /* <DEDUP_REMOVED lines=22> */
[----:B------:R-:W-:Y:S01]  /*6180*/  FSEL R107, R83, RZ, !P2 ;  /* 0x000000ff536b7208 */ /* 0x000fe20005000000 */
[----:B------:R-:W-:Y:S01]  /*6190*/  IMAD.WIDE.U32 R112, R10, 0x8, R92 ;  /* 0x000000080a707825 */ /* 0x000fe200078e005c */
        /* <DEDUP_REMOVED lines=12> */
[----:B------:R-:W-:-:S03]  /*6260*/  LOP3.LUT R111, R79, R105, R111, 0xfe, !PT ;  /* 0x000000694f6f7212 */ /* 0x000fc600078efe6f */
        /* <DEDUP_REMOVED lines=16> */
.L_x_12561:
[----:B------:R-:W-:-:S07]  /*6370*/  MOV R20, R86 ;  /* 0x0000005600147202 */ /* 0x000fce0000000f00 */
.L_x_12562:
[----:B------:R-:W-:Y:S05]  /*6380*/  BSYNC B0 ;  /* 0x0000000000007941 */ /* 0x000fea0003800000 */
.L_x_12560:
        /* <DEDUP_REMOVED lines=16> */
.L_x_12566:
[----:B------:R-:W-:Y:S05]  /*6490*/  BSYNC B1 ;  /* 0x0000000000017941 */ /* 0x000fea0003800000 */
.L_x_12565:
        /* <DEDUP_REMOVED lines=44> */
.L_x_12564:
[----:B------:R-:W-:Y:S05]  /*6760*/  BSYNC B0 ;  /* 0x0000000000007941 */ /* 0x000fea0003800000 */
.L_x_12563:
[----:B------:R-:W-:Y:S01]  /*6770*/  I2FP.F32.U32 R81, R20 ;  /* 0x0000001400517245 */ /* 0x000fe20000201000 */
[----:B-----5:R-:W-:Y:S01]  /*6780*/  HADD2.F32 R83, -RZ, R76.H0_H0 ;  /* 0x2000004cff537230 */ /* 0x020fe20000004100 */
        /* <DEDUP_REMOVED lines=20> */
.L_x_12568:
[----:B------:R-:W-:-:S07]  /*68d0*/  MOV R22, R86 ;  /* 0x0000005600167202 */ /* 0x000fce0000000f00 */
.L_x_12569:
[----:B------:R-:W-:Y:S05]  /*68e0*/  BSYNC B0 ;  /* 0x0000000000007941 */ /* 0x000fea0003800000 */
.L_x_12567:
        /* <DEDUP_REMOVED lines=16> */
.L_x_12573:
[----:B------:R-:W-:Y:S05]  /*69f0*/  BSYNC B1 ;  /* 0x0000000000017941 */ /* 0x000fea0003800000 */
.L_x_12572:
        /* <DEDUP_REMOVED lines=44> */
.L_x_12571:
[----:B------:R-:W-:Y:S05]  /*6cc0*/  BSYNC B0 ;  /* 0x0000000000007941 */ /* 0x000fea0003800000 */
.L_x_12570:
        /* <DEDUP_REMOVED lines=22> */
.L_x_12575:
[----:B------:R-:W-:-:S07]  /*6e30*/  MOV R76, R86 ;  /* 0x00000056004c7202 */ /* 0x000fce0000000f00 */
.L_x_12576:
[----:B------:R-:W-:Y:S05]  /*6e40*/  BSYNC B0 ;  /* 0x0000000000007941 */ /* 0x000fea0003800000 */
.L_x_12574:
        /* <DEDUP_REMOVED lines=16> */
.L_x_12580:
[----:B------:R-:W-:Y:S05]  /*6f50*/  BSYNC B1 ;  /* 0x0000000000017941 */ /* 0x000fea0003800000 */
.L_x_12579:
        /* <DEDUP_REMOVED lines=44> */
.L_x_12578:
[----:B------:R-:W-:Y:S05]  /*7220*/  BSYNC B0 ;  /* 0x0000000000007941 */ /* 0x000fea0003800000 */
.L_x_12577:
        /* <DEDUP_REMOVED lines=21> */
.L_x_12582:
[----:B------:R-:W-:-:S07]  /*7380*/  MOV R76, R86 ;  /* 0x00000056004c7202 */ /* 0x000fce0000000f00 */
.L_x_12583:
[----:B------:R-:W-:Y:S05]  /*7390*/  BSYNC B0 ;  /* 0x0000000000007941 */ /* 0x000fea0003800000 */
.L_x_12581:
        /* <DEDUP_REMOVED lines=16> */
.L_x_12587:
[----:B------:R-:W-:Y:S05]  /*74a0*/  BSYNC B1 ;  /* 0x0000000000017941 */ /* 0x000fea0003800000 */
.L_x_12586:
        /* <DEDUP_REMOVED lines=44> */
.L_x_12585:
[----:B------:R-:W-:Y:S05]  /*7770*/  BSYNC B0 ;  /* 0x0000000000007941 */ /* 0x000fea0003800000 */
.L_x_12584:
        /* <DEDUP_REMOVED lines=21> */
.L_x_12589:
[----:B------:R-:W-:-:S07]  /*78d0*/  MOV R90, R86 ;  /* 0x00000056005a7202 */ /* 0x000fce0000000f00 */
.L_x_12590:
[----:B------:R-:W-:Y:S05]  /*78e0*/  BSYNC B0 ;  /* 0x0000000000007941 */ /* 0x000fea0003800000 */
.L_x_12588:
        /* <DEDUP_REMOVED lines=16> */
.L_x_12594:
[----:B------:R-:W-:Y:S05]  /*79f0*/  BSYNC B1 ;  /* 0x0000000000017941 */ /* 0x000fea0003800000 */
.L_x_12593:
        /* <DEDUP_REMOVED lines=44> */
.L_x_12592:
[----:B------:R-:W-:Y:S05]  /*7cc0*/  BSYNC B0 ;  /* 0x0000000000007941 */ /* 0x000fea0003800000 */
.L_x_12591:
        /* <DEDUP_REMOVED lines=21> */
.L_x_12596:
[----:B------:R-:W-:-:S07]  /*7e20*/  MOV R90, R86 ;  /* 0x00000056005a7202 */ /* 0x000fce0000000f00 */
.L_x_12597:
[----:B------:R-:W-:Y:S05]  /*7e30*/  BSYNC B0 ;  /* 0x0000000000007941 */ /* 0x000fea0003800000 */
.L_x_12595:
        /* <DEDUP_REMOVED lines=16> */
.L_x_12601:
[----:B------:R-:W-:Y:S05]  /*7f40*/  BSYNC B1 ;  /* 0x0000000000017941 */ /* 0x000fea0003800000 */
.L_x_12600:
        /* <DEDUP_REMOVED lines=44> */
.L_x_12599:
[----:B------:R-:W-:Y:S05]  /*8210*/  BSYNC B0 ;  /* 0x0000000000007941 */ /* 0x000fea0003800000 */
.L_x_12598:
        /* <DEDUP_REMOVED lines=21> */
.L_x_12603:
[----:B------:R-:W-:-:S07]  /*8370*/  MOV R78, R86 ;  /* 0x00000056004e7202 */ /* 0x000fce0000000f00 */
.L_x_12604:
[----:B------:R-:W-:Y:S05]  /*8380*/  BSYNC B0 ;  /* 0x0000000000007941 */ /* 0x000fea0003800000 */
.L_x_12602:
        /* <DEDUP_REMOVED lines=16> */
.L_x_12608:
[----:B------:R-:W-:Y:S05]  /*8490*/  BSYNC B1 ;  /* 0x0000000000017941 */ /* 0x000fea0003800000 */
.L_x_12607:
        /* <DEDUP_REMOVED lines=44> */
.L_x_12606:
[----:B------:R-:W-:Y:S05]  /*8760*/  BSYNC B0 ;  /* 0x0000000000007941 */ /* 0x000fea0003800000 */
.L_x_12605:
        /* <DEDUP_REMOVED lines=21> */
.L_x_12610:
[----:B------:R-:W-:-:S07]  /*88c0*/  MOV R78, R86 ;  /* 0x00000056004e7202 */ /* 0x000fce0000000f00 */
.L_x_12611:
[----:B------:R-:W-:Y:S05]  /*88d0*/  BSYNC B0 ;  /* 0x0000000000007941 */ /* 0x000fea0003800000 */
.L_x_12609:
        /* <DEDUP_REMOVED lines=18> */
.L_x_12615:
[----:B------:R-:W-:Y:S05]  /*8a00*/  BSYNC B1 ;  /* 0x0000000000017941 */ /* 0x000fea0003800000 */
.L_x_12614:
        /* <DEDUP_REMOVED lines=44> */
.L_x_12613:
[----:B------:R-:W-:Y:S05]  /*8cd0*/  BSYNC B0 ;  /* 0x0000000000007941 */ /* 0x000fea0003800000 */
.L_x_12612:
[----:B------:R-:W-:Y:S01]  /*8ce0*/  ISETP.NE.AND P6, PT, R20, RZ, PT ;  /* 0x000000ff1400720c */ /* 0x000fe20003fc5270 */
[----:B------:R-:W-:Y:S01]  /*8cf0*/  FADD.FTZ R20, RZ, R9 ;  /* 0x00000009ff147221 */ /* 0x000fe20000010000 */
[----:B------:R-:W-:Y:S01]  /*8d00*/  I2FP.F32.U32 R77, R78 ;  /* 0x0000004e004d7245 */ /* 0x000fe20000201000 */
[----:B------:R-:W-:Y:S01]  /*8d10*/  HADD2.F32 R79, -RZ, R79.H1_H1 ;  /* 0x3000004fff4f7230 */ /* 0x000fe20000004100 */
[----:B------:R-:W-:Y:S01]  /*8d20*/  SEL R76, RZ, 0x1, P2 ;  /* 0x00000001ff4c7807 */ /* 0x000fe20001000000 */
[----:B------:R-:W-:Y:S01]  /*8d30*/  FADD.FTZ R20, R20, R11 ;  /* 0x0000000b14147221 */ /* 0x000fe20000010000 */
[----:B------:R-:W-:Y:S01]  /*8d40*/  ISETP.NE.AND P2, PT, R22, RZ, PT ;  /* 0x000000ff1600720c */ /* 0x000fe20003f45270 */
[----:B------:R-:W-:Y:S01]  /*8d50*/  FFMA.FTZ R77, R77, R12, 1.1641532182693481445e-10 ;  /* 0x2f0000004d4d7423 */ /* 0x000fe2000001000c */
[----:B------:R-:W-:Y:S01]  /*8d60*/  FMUL.FTZ R79, R79, R18 ;  /* 0x000000124f4f7220 */ /* 0x000fe20000410000 */
[----:B------:R-:W-:Y:S01]  /*8d70*/  FADD.FTZ R20, R20, R13 ;  /* 0x0000000d14147221 */ /* 0x000fe20000010000 */
[----:B------:R-:W-:Y:S01]  /*8d80*/  SEL R82, RZ, 0x1, P1 ;  /* 0x00000001ff527807 */ /* 0x000fe20000800000 */
[----:B------:R-:W-:Y:S01]  /*8d90*/  IMAD.WIDE.U32 R96, R103, 0x10, R96 ;  /* 0x0000001067607825 */ /* 0x000fe200078e0060 */
[----:B------:R-:W-:-:S03]  /*8da0*/  SEL R80, RZ, 0x1, P2 ;  /* 0x00000001ff507807 */ /* 0x000fc60001000000 */
[----:B------:R-:W-:Y:S01]  /*8db0*/  FADD.FTZ R20, R20, R15 ;  /* 0x0000000f14147221 */ /* 0x000fe20000010000 */
[----:B------:R-:W-:Y:S01]  /*8dc0*/  FSETP.GTU.FTZ.AND P1, PT, R77, R14, PT ;  /* 0x0000000e4d00720b */ /* 0x000fe20003f3c000 */
[----:B------:R-:W-:Y:S01]  /*8dd0*/  FMUL.FTZ R79, R79, R16 ;  /* 0x000000104f4f7220 */ /* 0x000fe20000410000 */
[----:B------:R-:W-:-:S04]  /*8de0*/  IMAD.WIDE.U32 R76, R76, 0x1000000, RZ ;  /* 0x010000004c4c7825 */ /* 0x000fc800078e00ff */
[----:B------:R-:W-:Y:S01]  /*8df0*/  FADD.FTZ R20, R20, R17 ;  /* 0x0000001114147221 */ /* 0x000fe20000010000 */
[----:B------:R-:W-:Y:S01]  /*8e00*/  SEL R125, RZ, 0x10000, P5 ;  /* 0x00010000ff7d7807 */ /* 0x000fe20002800000 */
[----:B------:R-:W-:Y:S01]  /*8e10*/  UMOV UR8, 0xffffffff ;  /* 0xffffffff00087882 */ /* 0x000fe20000000000 */
[----:B------:R-:W-:-:S04]  /*8e20*/  IMAD.WIDE.U32 R82, R82, 0x10000, RZ ;  /* 0x0001000052527825 */ /* 0x000fc800078e00ff */
[----:B------:R-:W-:Y:S01]  /*8e30*/  FADD.FTZ R20, R20, R19 ;  /* 0x0000001314147221 */ /* 0x000fe20000010000 */
[----:B------:R-:W-:Y:S01]  /*8e40*/  SEL R12, RZ, 0x100, P4 ;  /* 0x00000100ff0c7807 */ /* 0x000fe20002000000 */
[----:B------:R-:W-:-:S04]  /*8e50*/  IMAD.WIDE.U32 R80, R80, 0x100, RZ ;  /* 0x0000010050507825 */ /* 0x000fc800078e00ff */
[----:B------:R-:W-:Y:S01]  /*8e60*/  FADD.FTZ R20, R20, R21 ;  /* 0x0000001514147221 */ /* 0x000fe20000010000 */
[----:B------:R-:W-:Y:S01]  /*8e70*/  SEL R14, RZ, 0x1000000, P1 ;  /* 0x01000000ff0e7807 */ /* 0x000fe20000800000 */
[----:B------:R-:W-:Y:S02]  /*8e80*/  @P0 HADD2.F32 R16, -RZ, R27.H1_H1 ;  /* 0x3000001bff100230 */ /* 0x000fe40000004100 */
[----:B------:R-:W-:Y:S01]  /*8e90*/  FADD.FTZ R20, R20, R23 ;  /* 0x0000001714147221 */ /* 0x000fe20000010000 */
[----:B------:R-:W-:Y:S01]  /*8ea0*/  FSEL R105, R79, RZ, !P1 ;  /* 0x000000ff4f697208 */ /* 0x000fe20004800000 */
[----:B------:R-:W-:Y:S01]  /*8eb0*/  IMAD.WIDE.U32 R92, R103, 0x8, R92 ;  /* 0x00000008675c7825 */ /* 0x000fe200078e005c */
[----:B------:R-:W-:-:S03]  /*8ec0*/  SEL R123, RZ, 0x1, P6 ;  /* 0x00000001ff7b7807 */ /* 0x000fc60003000000 */
[----:B------:R-:W-:Y:S01]  /*8ed0*/  FADD.FTZ R20, R20, R85 ;  /* 0x0000005514147221 */ /* 0x000fe20000010000 */
[----:B------:R-:W-:Y:S01]  /*8ee0*/  LOP3.LUT R80, R80, R76, R82, 0xfe, !PT ;  /* 0x0000004c50507212 */ /* 0x000fe200078efe52 */
[----:B------:R-:W-:Y:S01]  /*8ef0*/  @P0 FADD.FTZ R105, R16, R105 ;  /* 0x0000006910690221 */ /* 0x000fe20000010000 */
[----:B------:R-:W-:Y:S01]  /*8f00*/  LOP3.LUT R79, R12, R14, R125, 0xfe, !PT ;  /* 0x0000000e0c4f7212 */ /* 0x000fe200078efe7d */
[----:B------:R-:W-:Y:S01]  /*8f10*/  FADD.FTZ R20, R20, R89 ;  /* 0x0000005914147221 */ /* 0x000fe20000010000 */
[----:B------:R-:W-:Y:S02]  /*8f20*/  SEL R76, RZ, 0x1, P3 ;  /* 0x00000001ff4c7807 */ /* 0x000fe40001800000 */
[----:B------:R-:W-:Y:S01]  /*8f30*/  LOP3.LUT R80, R80, R123, RZ, 0xfc, !PT ;  /* 0x0000007b50507212 */ /* 0x000fe200078efcff */
[----:B------:R-:W-:Y:S01]  /*8f40*/  FADD.FTZ R20, R20, R87 ;  /* 0x0000005714147221 */ /* 0x000fe20000010000 */
[----:B------:R-:W-:Y:S02]  /*8f50*/  LOP3.LUT R123, R77, R79, R76, 0xfe, !PT ;  /* 0x0000004f4d7b7212 */ /* 0x000fe400078efe4c */
[----:B------:R-:W-:Y:S01]  /*8f60*/  F2FP.F16.F32.PACK_AB R78, R119, R115 ;  /* 0x00000073774e723e */ /* 0x000fe200000000ff */
[----:B------:R-:W-:Y:S01]  /*8f70*/  FADD.FTZ R20, R20, R95 ;  /* 0x0000005f14147221 */ /* 0x000fe20000010000 */
[----:B------:R-:W-:-:S02]  /*8f80*/  F2FP.F16.F32.PACK_AB R77, R117, R111 ;  /* 0x0000006f754d723e */ /* 0x000fc400000000ff */
[----:B------:R-:W-:Y:S01]  /*8f90*/  F2FP.F16.F32.PACK_AB R76, R113, R109 ;  /* 0x0000006d714c723e */ /* 0x000fe200000000ff */
[----:B------:R-:W-:Y:S01]  /*8fa0*/  FADD.FTZ R20, R20, R91 ;  /* 0x0000005b14147221 */ /* 0x000fe20000010000 */
[----:B------:R-:W-:Y:S02]  /*8fb0*/  F2FP.F16.F32.PACK_AB R79, R105, R121 ;  /* 0x00000079694f723e */ /* 0x000fe400000000ff */
[----:B------:R-:W-:Y:S01]  /*8fc0*/  LOP3.LUT R81, R81, R123, R83, 0xfe, !PT ;  /* 0x0000007b51517212 */ /* 0x000fe200078efe53 */
[----:B------:R-:W-:Y:S01]  /*8fd0*/  FADD.FTZ R20, R20, R101 ;  /* 0x0000006514147221 */ /* 0x000fe20000010000 */
[----:B------:R-:W-:Y:S01]  /*8fe0*/  LOP3.LUT P0, RZ, R7, 0xff, RZ, 0xc0, !PT ;  /* 0x000000ff07ff7812 */ /* 0x000fe2000780c0ff */
[----:B------:R0:W-:Y:S01]  /*8ff0*/  STG.E.128 desc[UR4][R96.64], R76 ;  /* 0x0000004c60007986 */ /* 0x0001e2000c101d04 */
[----:B------:R-:W-:Y:S01]  /*9000*/  SHF.R.U32.HI R14, RZ, 0x5, R0 ;  /* 0x00000005ff0e7819 */ /* 0x000fe20000011600 */
[----:B------:R-:W-:Y:S01]  /*9010*/  FADD.FTZ R20, R20, R99 ;  /* 0x0000006314147221 */ /* 0x000fe20000010000 */
[----:B------:R-:W-:Y:S01]  /*9020*/  LOP3.LUT P1, RZ, R0, 0x1f, RZ, 0xc0, !PT ;  /* 0x0000001f00ff7812 */ /* 0x000fe2000782c0ff */
[----:B------:R0:W-:Y:S01]  /*9030*/  STG.E.64 desc[UR4][R92.64], R80 ;  /* 0x000000505c007986 */ /* 0x0001e2000c101b04 */
[----:B------:R-:W-:Y:S01]  /*9040*/  LOP3.LUT R12, R14, 0x7fffffc, RZ, 0xc0, !PT ;  /* 0x07fffffc0e0c7812 */ /* 0x000fe200078ec0ff */
[----:B------:R-:W-:-:S04]  /*9050*/  FADD.FTZ R20, R20, R107 ;  /* 0x0000006b14147221 */ /* 0x000fc80000010000 */
[----:B------:R-:W-:Y:S02]  /*9060*/  FADD.FTZ R20, R20, R109 ;  /* 0x0000006d14147221 */ /* 0x000fe40000010000 */
[----:B------:R-:W-:Y:S02]  /*9070*/  @!P0 VIADD R12, R12, 0x4 ;  /* 0x000000040c0c8836 */ /* 0x000fe40000000000 */
[----:B------:R-:W-:-:S04]  /*9080*/  FADD.FTZ R20, R20, R113 ;  /* 0x0000007114147221 */ /* 0x000fc80000010000 */
        /* <DEDUP_REMOVED lines=75> */
.L_x_12628:
[----:B------:R-:W2:Y:S01]  /*9540*/  @!P1 S2R R77, SR_CgaCtaId ;  /* 0x00000000004d9919 */ /* 0x000ea20000008800 */
[----:B------:R-:W-:Y:S01]  /*9550*/  LOP3.LUT R81, R0, 0x1f, RZ, 0xc0, !PT ;  /* 0x0000001f00517812 */ /* 0x000fe200078ec0ff */
[----:B------:R-:W-:Y:S05]  /*9560*/  WARPSYNC.ALL ;  /* 0x0000000000007948 */ /* 0x000fea0003800000 */
[----:B------:R-:W-:Y:S02]  /*9570*/  ISETP.GT.U32.AND P2, PT, R81, 0x3, PT ;  /* 0x000000035100780c */ /* 0x000fe40003f44070 */
[----:B------:R-:W-:Y:S02]  /*9580*/  @!P1 MOV R16, 0x400 ;  /* 0x0000040000109802 */ /* 0x000fe40000000f00 */
[----:B------:R-:W-:-:S02]  /*9590*/  LOP3.LUT R7, R14, 0x3, RZ, 0xc0, !PT ;  /* 0x000000030e077812 */ /* 0x000fc400078ec0ff */
[----:B------:R-:W-:Y:S02]  /*95a0*/  PLOP3.LUT P3, PT, PT, PT, UP1, 0x40, 0x0 ;  /* 0x000000000000781c */ /* 0x000fe40003f6e818 */
[----:B------:R-:W-:-:S05]  /*95b0*/  @!P1 IADD3 R14, R12, R7, RZ ;  /* 0x000000070c0e9210 */ /* 0x000fca0007ffe0ff */
[----:B------:R-:W3:Y:S01]  /*95c0*/  @!P2 S2R R83, SR_CgaCtaId ;  /* 0x000000000053a919 */ /* 0x000ee20000008800 */
[----:B------:R-:W-:Y:S01]  /*95d0*/  @!P2 IMAD.IADD R12, R12, 0x1, R81 ;  /* 0x000000010c0ca824 */ /* 0x000fe200078e0251 */
[----:B--2---:R-:W-:Y:S02]  /*95e0*/  @!P1 LEA R77, R77, R16, 0x18 ;  /* 0x000000104d4d9211 */ /* 0x004fe400078ec0ff */
[----:B------:R-:W-:Y:S02]  /*95f0*/  @!P2 MOV R16, 0x400 ;  /* 0x000004000010a802 */ /* 0x000fe40000000f00 */
[----:B------:R-:W-:Y:S01]  /*9600*/  @!P1 LEA R14, R14, R77, 0x3 ;  /* 0x0000004d0e0e9211 */ /* 0x000fe200078e18ff */
[----:B-1----:R-:W-:Y:S01]  /*9610*/  FADD.FTZ R77, R79, R20 ;  /* 0x000000144f4d7221 */ /* 0x002fe20000010000 */
[----:B0-----:R-:W-:-:S04]  /*9620*/  CS2R R78, SRZ ;  /* 0x00000000004e7805 */ /* 0x001fc8000001ff00 */
[----:B------:R-:W-:Y:S01]  /*9630*/  @!P1 STS.64 [R14], R76 ;  /* 0x0000004c0e009388 */ /* 0x000fe20000000a00 */
[----:B------:R-:W-:Y:S01]  /*9640*/  BAR.SYNC.DEFER_BLOCKING 0x0 ;  /* 0x0000000000007b1d */ /* 0x000fe20000010000 */
[----:B------:R-:W-:Y:S02]  /*9650*/  LOP3.LUT P1, RZ, R7, 0x1f, R0, 0xf8, !PT ;  /* 0x0000001f07ff7812 */ /* 0x000fe4000782f800 */
[----:B---3--:R-:W-:-:S04]  /*9660*/  @!P2 LEA R83, R83, R16, 0x18 ;  /* 0x000000105353a211 */ /* 0x008fc800078ec0ff */
[----:B------:R-:W-:Y:S01]  /*9670*/  @!P2 LEA R16, R12, R83, 0x3 ;  /* 0x000000530c10a211 */ /* 0x000fe200078e18ff */
[----:B------:R-:W-:-:S06]  /*9680*/  HFMA2.MMA R12, -RZ, RZ, 0, 0 ;  /* 0x00000000ff0c7435 */ /* 0x000fcc00000001ff */
[----:B------:R-:W-:-:S05]  /*9690*/  @!P2 IMAD.MOV.U32 R12, RZ, RZ, 0x300 ;  /* 0x00000300ff0ca424 */ /* 0x000fca00078e00ff */
[----:B------:R-:W0:Y:S04]  /*96a0*/  SHFL.DOWN PT, R81, R12, 0x2, 0x1f ;  /* 0x08401f000c517f89 */ /* 0x000e2800000e0000 */
[----:B------:R1:W2:Y:S01]  /*96b0*/  @!P2 LDS.64 R78, [R16] ;  /* 0x00000000104ea984 */ /* 0x0002a20000000a00 */
[----:B------:R-:W-:Y:S02]  /*96c0*/  PLOP3.LUT P2, PT, PT, PT, UP1, 0x40, 0x0 ;  /* 0x000000000000781c */ /* 0x000fe40003f4e818 */
[-C--:B-1----:R-:W-:Y:S02]  /*96d0*/  I2FP.F32.S32 R16, R12.reuse ;  /* 0x0000000c00107245 */ /* 0x082fe40000201400 */
[----:B0-----:R-:W-:Y:S02]  /*96e0*/  IADD3 R18, R81, R12, RZ ;  /* 0x0000000c51127210 */ /* 0x001fe40007ffe0ff */
[----:B------:R-:W-:-:S02]  /*96f0*/  I2FP.F32.S32 R76, R81 ;  /* 0x00000051004c7245 */ /* 0x000fc40000201400 */
[----:B------:R-:W-:Y:S01]  /*9700*/  I2FP.F32.S32 R20, R18 ;  /* 0x0000001200147245 */ /* 0x000fe20000201400 */
[----:B------:R-:W0:Y:S03]  /*9710*/  SHFL.DOWN PT, R81, R18, 0x1, 0x1f ;  /* 0x08201f0012517f89 */ /* 0x000e2600000e0000 */
[----:B------:R-:W1:Y:S01]  /*9720*/  MUFU.RCP R22, R20 ;  /* 0x0000001400167308 */ /* 0x000e620000001000 */
[----:B--2---:R-:W2:Y:S04]  /*9730*/  SHFL.DOWN PT, R83, R78, 0x2, 0x1f ;  /* 0x08401f004e537f89 */ /* 0x004ea800000e0000 */
[----:B------:R-:W3:Y:S01]  /*9740*/  SHFL.DOWN PT, R14, R79, 0x2, 0x1f ;  /* 0x08401f004f0e7f89 */ /* 0x000ee200000e0000 */
[----:B0-----:R-:W-:-:S04]  /*9750*/  IADD3 R18, R18, R81, RZ ;  /* 0x0000005112127210 */ /* 0x001fc80007ffe0ff */
        /* <DEDUP_REMOVED lines=11> */
[----:B------:R-:W-:Y:S01]  /*9810*/  FFMA.FTZ R79, R22, R83, R79 ;  /* 0x00000053164f7223 */ /* 0x000fe2000001004f */
[----:B------:R-:W-:-:S04]  /*9820*/  I2FP.F32.S32 R22, R81 ;  /* 0x0000005100167245 */ /* 0x000fc80000201400 */
        /* <DEDUP_REMOVED lines=9> */
[----:B------:R-:W0:Y:S01]  /*98c0*/  LDC R14, c[0x0][0x2d8] ;  /* 0x0000b600ff0e7b82 */ /* 0x000e220000000800 */
[----:B------:R-:W1:Y:S02]  /*98d0*/  SHFL.IDX PT, R81, R83, RZ, 0x1f ;  /* 0x00001fff53517589 */ /* 0x000e6400000e0000 */
[----:B------:R-:W-:-:S05]  /*98e0*/  FFMA.FTZ R22, R18, R22, R77 ;  /* 0x0000001612167223 */ /* 0x000fca000001004d */
[----:B------:R-:W0:Y:S01]  /*98f0*/  SHFL.IDX PT, R77, R22, RZ, 0x1f ;  /* 0x00001fff164d7589 */ /* 0x000e2200000e0000 */
[----:B------:R-:W2:Y:S01]  /*9900*/  @!P1 LDC.64 R78, c[0x0][0x250] ;  /* 0x00009400ff4e9b82 */ /* 0x000ea20000000a00 */
[----:B-1----:R-:W-:-:S05]  /*9910*/  FMUL.FTZ R7, R81, R81 ;  /* 0x0000005151077220 */ /* 0x002fca0000410000 */
[----:B------:R-:W-:Y:S01]  /*9920*/  FSEL R12, R7, RZ, !P2 ;  /* 0x000000ff070c7208 */ /* 0x000fe20005000000 */
[----:B0-----:R-:W-:Y:S01]  /*9930*/  FFMA.FTZ R7, R77, UR11, R14 ;  /* 0x0000000b4d077c23 */ /* 0x001fe2000801000e */
[----:B------:R-:W-:Y:S01]  /*9940*/  FSEL R14, R81, RZ, P3 ;  /* 0x000000ff510e7208 */ /* 0x000fe20001800000 */
[----:B------:R-:W0:Y:S01]  /*9950*/  @!P1 LDC.64 R76, c[0x0][0x258] ;  /* 0x00009600ff4c9b82 */ /* 0x000e220000000a00 */
[----:B--2---:R-:W-:-:S04]  /*9960*/  @!P1 IMAD.WIDE R78, R2, 0x4, R78 ;  /* 0x00000004024e9825 */ /* 0x004fc800078e024e */
[----:B------:R-:W-:Y:S01]  /*9970*/  FADD.FTZ R7, R7, R12 ;  /* 0x0000000c07077221 */ /* 0x000fe20000010000 */
[C---:B------:R-:W-:Y:S01]  /*9980*/  FADD.FTZ R20, -R14.reuse, R13 ;  /* 0x0000000d0e147221 */ /* 0x040fe20000010100 */
[C---:B------:R-:W-:Y:S01]  /*9990*/  FADD.FTZ R16, -R14.reuse, R9 ;  /* 0x000000090e107221 */ /* 0x040fe20000010100 */
[C---:B------:R-:W-:Y:S01]  /*99a0*/  FADD.FTZ R18, -R14.reuse, R11 ;  /* 0x0000000b0e127221 */ /* 0x040fe20000010100 */
[C---:B------:R-:W-:Y:S02]  /*99b0*/  FADD.FTZ R82, -R14.reuse, R19 ;  /* 0x000000130e527221 */ /* 0x040fe40000010100 */
[----:B------:R-:W1:Y:S01]  /*99c0*/  MUFU.RSQ R7, R7 ;  /* 0x0000000700077308 */ /* 0x000e620000001400 */
[----:B------:R-:W2:Y:S01]  /*99d0*/  LDC.64 R12, c[0x0][0x2b8] ;  /* 0x0000ae00ff0c7b82 */ /* 0x000ea20000000a00 */
        /* <DEDUP_REMOVED lines=15> */
[C---:B-1----:R-:W-:Y:S01]  /*9ad0*/  FMUL.FTZ R11, R7.reuse, R16 ;  /* 0x00000010070b7220 */ /* 0x042fe20000410000 */
[C---:B------:R-:W-:Y:S01]  /*9ae0*/  FMUL.FTZ R18, R7.reuse, R18 ;  /* 0x0000001207127220 */ /* 0x040fe20000410000 */
[C---:B------:R-:W-:Y:S01]  /*9af0*/  FMUL.FTZ R15, R7.reuse, R20 ;  /* 0x00000014070f7220 */ /* 0x040fe20000410000 */
[C---:B------:R-:W-:Y:S01]  /*9b00*/  FADD.FTZ R120, -R14.reuse, R117 ;  /* 0x000000750e787221 */ /* 0x040fe20000010100 */
[C---:B------:R-:W-:Y:S01]  /*9b10*/  FADD.FTZ R122, -R14.reuse, R115 ;  /* 0x000000730e7a7221 */ /* 0x040fe20000010100 */
[C---:B------:R-:W-:Y:S01]  /*9b20*/  FADD.FTZ R124, -R14.reuse, R119 ;  /* 0x000000770e7c7221 */ /* 0x040fe20000010100 */
[C---:B------:R-:W-:Y:S01]  /*9b30*/  FADD.FTZ R121, -R14.reuse, R121 ;  /* 0x000000790e797221 */ /* 0x040fe20000010100 */
[----:B------:R-:W-:Y:S01]  /*9b40*/  FADD.FTZ R105, -R14, R105 ;  /* 0x000000690e697221 */ /* 0x000fe20000010100 */
[C---:B------:R-:W-:Y:S01]  /*9b50*/  FMUL.FTZ R82, R7.reuse, R82 ;  /* 0x0000005207527220 */ /* 0x040fe20000410000 */
[----:B------:R-:W-:Y:S01]  /*9b60*/  FMUL.FTZ R21, R7, R92 ;  /* 0x0000005c07157220 */ /* 0x000fe20000410000 */
[----:B0-----:R-:W-:-:S04]  /*9b70*/  @!P1 IMAD.WIDE R76, R2, 0x4, R76 ;  /* 0x00000004024c9825 */ /* 0x001fc800078e024c */
[----:B------:R-:W-:Y:S01]  /*9b80*/  FMUL.FTZ R14, R7, R22 ;  /* 0x00000016070e7220 */ /* 0x000fe20000410000 */
[----:B------:R-:W-:Y:S01]  /*9b90*/  FFMA.FTZ R11, R48, R11, R72 ;  /* 0x0000000b300b7223 */ /* 0x000fe20000010048 */
[----:B------:R-:W-:Y:S01]  /*9ba0*/  FFMA.FTZ R18, R49, R18, R73 ;  /* 0x0000001231127223 */ /* 0x000fe20000010049 */
[C---:B------:R-:W-:Y:S01]  /*9bb0*/  FMUL.FTZ R19, R7.reuse, R80 ;  /* 0x0000005007137220 */ /* 0x040fe20000410000 */
[C---:B------:R-:W-:Y:S01]  /*9bc0*/  FMUL.FTZ R85, R7.reuse, R106 ;  /* 0x0000006a07557220 */ /* 0x040fe20000410000 */
[----:B------:R-:W-:Y:S01]  /*9bd0*/  FMUL.FTZ R108, R7, R108 ;  /* 0x0000006c076c7220 */ /* 0x000fe20000410000 */
[----:B------:R-:W-:Y:S01]  /*9be0*/  FFMA.FTZ R17, R50, R15, R74 ;  /* 0x0000000f32117223 */ /* 0x000fe2000001004a */
[----:B------:R0:W-:Y:S01]  /*9bf0*/  @!P1 STG.E desc[UR4][R78.64], R81 ;  /* 0x000000514e009986 */ /* 0x0001e2000c101904 */
[----:B------:R-:W-:Y:S01]  /*9c00*/  FFMA.FTZ R15, R46, R21, R70 ;  /* 0x000000152e0f7223 */ /* 0x000fe20000010046 */
[----:B------:R-:W-:Y:S01]  /*9c10*/  FFMA.FTZ R92, R45, R82, R69 ;  /* 0x000000522d5c7223 */ /* 0x000fe20000010045 */
[----:B------:R-:W-:Y:S01]  /*9c20*/  FFMA.FTZ R82, R51, R14, R75 ;  /* 0x0000000e33527223 */ /* 0x000fe2000001004b */
[----:B--2---:R-:W-:-:S04]  /*9c30*/  IMAD.WIDE.U32 R20, R10, 0x10, R12 ;  /* 0x000000100a147825 */ /* 0x004fc800078e000c */
[C---:B------:R-:W-:Y:S01]  /*9c40*/  FMUL.FTZ R94, R7.reuse, R94 ;  /* 0x0000005e075e7220 */ /* 0x040fe20000410000 */
[C---:B------:R-:W-:Y:S01]  /*9c50*/  FMUL.FTZ R98, R7.reuse, R98 ;  /* 0x0000006207627220 */ /* 0x040fe20000410000 */
[C---:B------:R-:W-:Y:S01]  /*9c60*/  FMUL.FTZ R83, R7.reuse, R100 ;  /* 0x0000006407537220 */ /* 0x040fe20000410000 */
[C---:B------:R-:W-:Y:S01]  /*9c70*/  FMUL.FTZ R16, R7.reuse, R102 ;  /* 0x0000006607107220 */ /* 0x040fe20000410000 */
[C---:B------:R-:W-:Y:S01]  /*9c80*/  FMUL.FTZ R87, R7.reuse, R110 ;  /* 0x0000006e07577220 */ /* 0x040fe20000410000 */
[C---:B------:R-:W-:Y:S01]  /*9c90*/  FMUL.FTZ R112, R7.reuse, R112 ;  /* 0x0000007007707220 */ /* 0x040fe20000410000 */
[C---:B------:R-:W-:Y:S01]  /*9ca0*/  FMUL.FTZ R9, R7.reuse, R114 ;  /* 0x0000007207097220 */ /* 0x040fe20000410000 */
[C---:B0-----:R-:W-:Y:S01]  /*9cb0*/  FMUL.FTZ R81, R7.reuse, R96 ;  /* 0x0000006007517220 */ /* 0x041fe20000410000 */
        /* <DEDUP_REMOVED lines=19> */
[----:B0-----:R-:W-:Y:S01]  /*9df0*/  FFMA.FTZ R7, R37, R108, R61 ;  /* 0x0000006c25077223 */ /* 0x001fe2000001003d */
[----:B------:R-:W-:Y:S01]  /*9e00*/  FFMA.FTZ R112, R39, R112, R63 ;  /* 0x0000007027707223 */ /* 0x000fe2000001003f */
[----:B------:R-:W-:Y:S01]  /*9e10*/  LEA R76, P1, R8, UR14, 0x4 ;  /* 0x0000000e084c7c11 */ /* 0x000fe2000f8220ff */
        /* <DEDUP_REMOVED lines=11> */
[----:B------:R-:W-:-:S02]  /*9ed0*/  F2FP.F16.F32.PACK_AB R15, R94, R15 ;  /* 0x0000000f5e0f723e */ /* 0x000fc400000000ff */
[----:B------:R-:W-:Y:S02]  /*9ee0*/  F2FP.F16.F32.PACK_AB R17, R16, R17 ;  /* 0x000000111011723e */ /* 0x000fe400000000ff */
[----:B------:R-:W-:Y:S02]  /*9ef0*/  LEA.HI.X R77, R8, UR15, RZ, 0x4, P1 ;  /* 0x0000000f084d7c11 */ /* 0x000fe400088f24ff */
[----:B------:R-:W-:Y:S02]  /*9f00*/  F2FP.F16.F32.PACK_AB R19, R112, R19 ;  /* 0x000000137013723e */ /* 0x000fe400000000ff */
[----:B------:R-:W-:Y:S01]  /*9f10*/  F2FP.F16.F32.PACK_AB R16, R98, R81 ;  /* 0x000000516210723e */ /* 0x000fe200000000ff */
[----:B------:R0:W-:Y:S01]  /*9f20*/  STG.E.128 desc[UR4][R76.64], R12 ;  /* 0x0000000c4c007986 */ /* 0x0001e2000c101d04 */
[----:B------:R-:W-:Y:S02]  /*9f30*/  F2FP.F16.F32.PACK_AB R11, R96, R11 ;  /* 0x0000000b600b723e */ /* 0x000fe400000000ff */
[----:B------:R-:W-:Y:S01]  /*9f40*/  F2FP.F16.F32.PACK_AB R10, R79, R10 ;  /* 0x0000000a4f0a723e */ /* 0x000fe200000000ff */
[----:B------:R0:W-:Y:S01]  /*9f50*/  STG.E.128 desc[UR4][R20.64], R16 ;  /* 0x0000001014007986 */ /* 0x0001e2000c101d04 */
[----:B------:R-:W-:-:S02]  /*9f60*/  F2FP.F16.F32.PACK_AB R9, R78, R23 ;  /* 0x000000174e09723e */ /* 0x000fc400000000ff */
[----:B------:R-:W-:Y:S02]  /*9f70*/  LEA.HI.X R83, R103, UR15, RZ, 0x4, P2 ;  /* 0x0000000f67537c11 */ /* 0x000fe400090f24ff */
[----:B------:R-:W-:Y:S02]  /*9f80*/  F2FP.F16.F32.PACK_AB R8, R22, R7 ;  /* 0x000000071608723e */ /* 0x000fe400000000ff */
[----:B------:R-:W-:Y:S02]  /*9f90*/  ISETP.GE.AND P1, PT, R2, UR17, PT ;  /* 0x0000001102007c0c */ /* 0x000fe4000bf26270 */
[----:B------:R-:W-:Y:S01]  /*9fa0*/  SEL R7, RZ, 0x1, P0 ;  /* 0x00000001ff077807 */ /* 0x000fe20000000000 */
[----:B------:R0:W-:Y:S10]  /*9fb0*/  STG.E.128 desc[UR4][R82.64], R8 ;  /* 0x0000000852007986 */ /* 0x0001f4000c101d04 */
[----:B------:R-:W-:Y:S05]  /*9fc0*/  @!P1 BRA `(.L_x_12617) ;  /* 0xffffff6800389947 */ /* 0x000fea000383ffff */
[----:B------:R-:W-:Y:S05]  /*9fd0*/  EXIT ;  /* 0x000000000000794d */ /* 0x000fea0003800000 */
.L_x_12616:
[----:B------:R-:W-:Y:S01]  /*9fe0*/  HFMA2.MMA R82, -RZ, RZ, 0, 5.9604644775390625e-08 ;  /* 0x00000001ff527435 */ /* 0x000fe200000001ff */
[----:B------:R-:W-:Y:S01]  /*9ff0*/  MOV R81, R20 ;  /* 0x0000001400517202 */ /* 0x000fe20000000f00 */
[----:B------:R-:W-:Y:S01]  /*a000*/  IMAD.MOV.U32 R83, RZ, RZ, 0x1f ;  /* 0x0000001fff537424 */ /* 0x000fe200078e00ff */
[----:B------:R-:W-:-:S08]  /*a010*/  MOV R78, 0xffffffff ;  /* 0xffffffff004e7802 */ /* 0x000fd00000000f00 */
[----:B------:R-:W-:Y:S05]  /*a020*/  WARPSYNC.COLLECTIVE R78, `(.L_x_12618) ;  /* 0x000000004e087348 */ /* 0x000fea0003c00000 */
[----:B------:R0:W1:Y:S02]  /*a030*/  SHFL.BFLY P2, R80, R81, R82, R83 ;  /* 0x0c00005251507389 */ /* 0x0000640000040053 */
[----:B01----:R-:W-:Y:S01]  /*a040*/  ENDCOLLECTIVE ;  /* 0x000000000000791b */ /* 0x003fe20003800000 */
.L_x_12618:
[----:B------:R-:W-:Y:S01]  /*a050*/  HFMA2.MMA R82, -RZ, RZ, 0, 1.1920928955078125e-07 ;  /* 0x00000002ff527435 */ /* 0x000fe200000001ff */
[----:B------:R-:W-:-:S05]  /*a060*/  MOV R7, R80 ;  /* 0x0000005000077202 */ /* 0x000fca0000000f00 */
[----:B------:R-:W-:-:S04]  /*a070*/  FADD.FTZ R16, R20, R7 ;  /* 0x0000000714107221 */ /* 0x000fc80000010000 */
[----:B------:R-:W-:-:S07]  /*a080*/  IMAD.MOV.U32 R81, RZ, RZ, R16 ;  /* 0x000000ffff517224 */ /* 0x000fce00078e0010 */
[----:B------:R-:W-:Y:S05]  /*a090*/  WARPSYNC.COLLECTIVE R78, `(.L_x_12619) ;  /* 0x000000004e087348 */ /* 0x000fea0003c00000 */
[----:B------:R0:W1:Y:S02]  /*a0a0*/  SHFL.BFLY P2, R80, R81, R82, R83 ;  /* 0x0c00005251507389 */ /* 0x0000640000040053 */
[----:B01----:R-:W-:Y:S01]  /*a0b0*/  ENDCOLLECTIVE ;  /* 0x000000000000791b */ /* 0x003fe20003800000 */
.L_x_12619:
[----:B------:R-:W-:Y:S01]  /*a0c0*/  HFMA2.MMA R82, -RZ, RZ, 0, 2.384185791015625e-07 ;  /* 0x00000004ff527435 */ /* 0x000fe200000001ff */
[----:B------:R-:W-:-:S05]  /*a0d0*/  MOV R7, R80 ;  /* 0x0000005000077202 */ /* 0x000fca0000000f00 */
[----:B------:R-:W-:-:S04]  /*a0e0*/  FADD.FTZ R18, R16, R7 ;  /* 0x0000000710127221 */ /* 0x000fc80000010000 */
[----:B------:R-:W-:-:S07]  /*a0f0*/  IMAD.MOV.U32 R81, RZ, RZ, R18 ;  /* 0x000000ffff517224 */ /* 0x000fce00078e0012 */
[----:B------:R-:W-:Y:S05]  /*a100*/  WARPSYNC.COLLECTIVE R78, `(.L_x_12620) ;  /* 0x000000004e087348 */ /* 0x000fea0003c00000 */
[----:B------:R0:W1:Y:S02]  /*a110*/  SHFL.BFLY P2, R80, R81, R82, R83 ;  /* 0x0c00005251507389 */ /* 0x0000640000040053 */
[----:B01----:R-:W-:Y:S01]  /*a120*/  ENDCOLLECTIVE ;  /* 0x000000000000791b */ /* 0x003fe20003800000 */
.L_x_12620:
[----:B------:R-:W-:Y:S01]  /*a130*/  HFMA2.MMA R82, -RZ, RZ, 0, 4.76837158203125e-07 ;  /* 0x00000008ff527435 */ /* 0x000fe200000001ff */
[----:B------:R-:W-:-:S05]  /*a140*/  MOV R7, R80 ;  /* 0x0000005000077202 */ /* 0x000fca0000000f00 */
[----:B------:R-:W-:-:S04]  /*a150*/  FADD.FTZ R22, R18, R7 ;  /* 0x0000000712167221 */ /* 0x000fc80000010000 */
[----:B------:R-:W-:-:S07]  /*a160*/  IMAD.MOV.U32 R81, RZ, RZ, R22 ;  /* 0x000000ffff517224 */ /* 0x000fce00078e0016 */
[----:B------:R-:W-:Y:S05]  /*a170*/  WARPSYNC.COLLECTIVE R78, `(.L_x_12621) ;  /* 0x000000004e087348 */ /* 0x000fea0003c00000 */
[----:B------:R0:W1:Y:S02]  /*a180*/  SHFL.BFLY P2, R80, R81, R82, R83 ;  /* 0x0c00005251507389 */ /* 0x0000640000040053 */
[----:B01----:R-:W-:Y:S01]  /*a190*/  ENDCOLLECTIVE ;  /* 0x000000000000791b */ /* 0x003fe20003800000 */
.L_x_12621:
[----:B------:R-:W-:Y:S01]  /*a1a0*/  HFMA2.MMA R82, -RZ, RZ, 0, 9.5367431640625e-07 ;  /* 0x00000010ff527435 */ /* 0x000fe200000001ff */
[----:B------:R-:W-:-:S05]  /*a1b0*/  MOV R7, R80 ;  /* 0x0000005000077202 */ /* 0x000fca0000000f00 */
[----:B------:R-:W-:-:S04]  /*a1c0*/  FADD.FTZ R77, R22, R7 ;  /* 0x00000007164d7221 */ /* 0x000fc80000010000 */
[----:B------:R-:W-:-:S07]  /*a1d0*/  IMAD.MOV.U32 R81, RZ, RZ, R77 ;  /* 0x000000ffff517224 */ /* 0x000fce00078e004d */
[----:B------:R-:W-:Y:S05]  /*a1e0*/  WARPSYNC.COLLECTIVE R78, `(.L_x_12622) ;  /* 0x000000004e087348 */ /* 0x000fea0003c00000 */
[----:B------:R0:W1:Y:S02]  /*a1f0*/  SHFL.BFLY P2, R80, R81, R82, R83 ;  /* 0x0c00005251507389 */ /* 0x0000640000040053 */
[----:B01----:R-:W-:Y:S01]  /*a200*/  ENDCOLLECTIVE ;  /* 0x000000000000791b */ /* 0x003fe20003800000 */
.L_x_12622:
        /* <DEDUP_REMOVED lines=56> */
.L_x_12623:
[----:B------:R-:W-:Y:S01]  /*a590*/  HFMA2.MMA R82, -RZ, RZ, 0, 1.1920928955078125e-07 ;  /* 0x00000002ff527435 */ /* 0x000fe200000001ff */
[----:B------:R-:W-:-:S05]  /*a5a0*/  MOV R16, R80 ;  /* 0x0000005000107202 */ /* 0x000fca0000000f00 */
[----:B------:R-:W-:-:S04]  /*a5b0*/  FADD.FTZ R16, R7, R16 ;  /* 0x0000001007107221 */ /* 0x000fc80000010000 */
[----:B------:R-:W-:-:S07]  /*a5c0*/  IMAD.MOV.U32 R81, RZ, RZ, R16 ;  /* 0x000000ffff517224 */ /* 0x000fce00078e0010 */
[----:B------:R-:W-:Y:S05]  /*a5d0*/  WARPSYNC.COLLECTIVE R78, `(.L_x_12624) ;  /* 0x000000004e087348 */ /* 0x000fea0003c00000 */
[----:B------:R0:W1:Y:S02]  /*a5e0*/  SHFL.BFLY P2, R80, R81, R82, R83 ;  /* 0x0c00005251507389 */ /* 0x0000640000040053 */
[----:B01----:R-:W-:Y:S01]  /*a5f0*/  ENDCOLLECTIVE ;  /* 0x000000000000791b */ /* 0x003fe20003800000 */
.L_x_12624:
[----:B------:R-:W-:Y:S01]  /*a600*/  HFMA2.MMA R82, -RZ, RZ, 0, 2.384185791015625e-07 ;  /* 0x00000004ff527435 */ /* 0x000fe200000001ff */
[----:B------:R-:W-:-:S05]  /*a610*/  MOV R77, R80 ;  /* 0x00000050004d7202 */ /* 0x000fca0000000f00 */
[----:B------:R-:W-:-:S04]  /*a620*/  FADD.FTZ R77, R16, R77 ;  /* 0x0000004d104d7221 */ /* 0x000fc80000010000 */
[----:B------:R-:W-:-:S07]  /*a630*/  IMAD.MOV.U32 R81, RZ, RZ, R77 ;  /* 0x000000ffff517224 */ /* 0x000fce00078e004d */
[----:B------:R-:W-:Y:S05]  /*a640*/  WARPSYNC.COLLECTIVE R78, `(.L_x_12625) ;  /* 0x000000004e087348 */ /* 0x000fea0003c00000 */
[----:B------:R0:W1:Y:S02]  /*a650*/  SHFL.BFLY P2, R80, R81, R82, R83 ;  /* 0x0c00005251507389 */ /* 0x0000640000040053 */
[----:B01----:R-:W-:Y:S01]  /*a660*/  ENDCOLLECTIVE ;  /* 0x000000000000791b */ /* 0x003fe20003800000 */
.L_x_12625:
[----:B------:R-:W-:Y:S01]  /*a670*/  HFMA2.MMA R82, -RZ, RZ, 0, 4.76837158203125e-07 ;  /* 0x00000008ff527435 */ /* 0x000fe200000001ff */
[----:B------:R-:W-:-:S05]  /*a680*/  MOV R18, R80 ;  /* 0x0000005000127202 */ /* 0x000fca0000000f00 */
[----:B------:R-:W-:-:S04]  /*a690*/  FADD.FTZ R18, R77, R18 ;  /* 0x000000124d127221 */ /* 0x000fc80000010000 */
[----:B------:R-:W-:-:S07]  /*a6a0*/  IMAD.MOV.U32 R81, RZ, RZ, R18 ;  /* 0x000000ffff517224 */ /* 0x000fce00078e0012 */
[----:B------:R-:W-:Y:S05]  /*a6b0*/  WARPSYNC.COLLECTIVE R78, `(.L_x_12626) ;  /* 0x000000004e087348 */ /* 0x000fea0003c00000 */
[----:B------:R0:W1:Y:S02]  /*a6c0*/  SHFL.BFLY P2, R80, R81, R82, R83 ;  /* 0x0c00005251507389 */ /* 0x0000640000040053 */
[----:B01----:R-:W-:Y:S01]  /*a6d0*/  ENDCOLLECTIVE ;  /* 0x000000000000791b */ /* 0x003fe20003800000 */
.L_x_12626:
[----:B------:R-:W-:Y:S01]  /*a6e0*/  HFMA2.MMA R82, -RZ, RZ, 0, 9.5367431640625e-07 ;  /* 0x00000010ff527435 */ /* 0x000fe200000001ff */
[----:B------:R-:W-:-:S05]  /*a6f0*/  MOV R79, R80 ;  /* 0x00000050004f7202 */ /* 0x000fca0000000f00 */
[----:B------:R-:W-:-:S04]  /*a700*/  FADD.FTZ R79, R18, R79 ;  /* 0x0000004f124f7221 */ /* 0x000fc80000010000 */
[----:B------:R-:W-:-:S07]  /*a710*/  IMAD.MOV.U32 R81, RZ, RZ, R79 ;  /* 0x000000ffff517224 */ /* 0x000fce00078e004f */
[----:B------:R-:W-:Y:S05]  /*a720*/  WARPSYNC.COLLECTIVE R78, `(.L_x_12627) ;  /* 0x000000004e087348 */ /* 0x000fea0003c00000 */
[----:B------:R0:W1:Y:S02]  /*a730*/  SHFL.BFLY P2, R80, R81, R82, R83 ;  /* 0x0c00005251507389 */ /* 0x0000640000040053 */
[----:B01----:R-:W-:Y:S01]  /*a740*/  ENDCOLLECTIVE ;  /* 0x000000000000791b */ /* 0x003fe20003800000 */
.L_x_12627:
[----:B------:R-:W-:Y:S01]  /*a750*/  MOV R20, R80 ;  /* 0x0000005000147202 */ /* 0x000fe20000000f00 */
[----:B------:R-:W-:Y:S06]  /*a760*/  BRA `(.L_x_12628) ;  /* 0xffffffec00747947 */ /* 0x000fec000383ffff */
.L_x_12629:
        /* <DEDUP_REMOVED lines=9> */
.L_x_23297:


//--------------------- .text._ZN10layer_norm13ln_fwd_kernelINS_13Kernel_traitsIf6__halfS2_S2_fjLj3072ELj1ELj1ELj4ELj16ENS_18Kernel_traits_baseILj3072EfS2_S2_S2_fjLj128EEEEELb1ELb0ELb1ELb0EEEvNS_9FwdParamsE --------------------------
	.section	.text._ZN10layer_norm13ln_fwd_kernelINS_13Kernel_traitsIf6__halfS2_S2_fjLj3072ELj1ELj1ELj4ELj16ENS_18Kernel_traits_baseILj3072EfS2_S2_S2_fjLj128EEEEELb1ELb0ELb1ELb0EEEvNS_9FwdParamsE,"ax",@progbits
	.align	128
        .global         _ZN10layer_norm13ln_fwd_kernelINS_13Kernel_traitsIf6__halfS2_S2_fjLj3072ELj1ELj1ELj4ELj16ENS_18Kernel_traits_baseILj3072EfS2_S2_S2_fjLj128EEEEELb1ELb0ELb1ELb0EEEvNS_9FwdParamsE
        .type           _ZN10layer_norm13ln_fwd_kernelINS_13Kernel_traitsIf6__halfS2_S2_fjLj3072ELj1ELj1ELj4ELj16ENS_18Kernel_traits_baseILj3072EfS2_S2_S2_fjLj128EEEEELb1ELb0ELb1ELb0EEEvNS_9FwdParamsE,@function
        .size           _ZN10layer_norm13ln_fwd_kernelINS_13Kernel_traitsIf6__halfS2_S2_fjLj3072ELj1ELj1ELj4ELj16ENS_18Kernel_traits_baseILj3072EfS2_S2_S2_fjLj128EEEEELb1ELb0ELb1ELb0EEEvNS_9FwdParamsE,(.L_x_23298 - _ZN10layer_norm13ln_fwd_kernelINS_13Kernel_traitsIf6__halfS2_S2_fjLj3072ELj1ELj1ELj4ELj16ENS_18Kernel_traits_baseILj3072EfS2_S2_S2_fjLj128EEEEELb1ELb0ELb1ELb0EEEvNS_9FwdParamsE)
        .other          _ZN10layer_norm13ln_fwd_kernelINS_13Kernel_traitsIf6__halfS2_S2_fjLj3072ELj1ELj1ELj4ELj16ENS_18Kernel_traits_baseILj3072EfS2_S2_S2_fjLj128EEEEELb1ELb0ELb1ELb0EEEvNS_9FwdParamsE,@"STO_CUDA_ENTRY STV_DEFAULT"
_ZN10layer_norm13ln_fwd_kernelINS_13Kernel_traitsIf6__halfS2_S2_fjLj3072ELj1ELj1ELj4ELj16ENS_18Kernel_traits_baseILj3072EfS2_S2_S2_fjLj128EEEEELb1ELb0ELb1ELb0EEEvNS_9FwdParamsE:
.text._ZN10layer_norm13ln_fwd_kernelINS_13Kernel_traitsIf6__halfS2_S2_fjLj3072ELj1ELj1ELj4ELj16ENS_18Kernel_traits_baseILj3072EfS2_S2_S2_fjLj128EEEEELb1ELb0ELb1ELb0EEEvNS_9FwdParamsE:
        /* <DEDUP_REMOVED lines=107> */
.L_x_12631:
[----:B------:R-:W-:Y:S05]  /*06b0*/  BSYNC B0 ;  /* 0x0000000000007941 */ /* 0x000fea0003800000 */
.L_x_12630:
        /* <DEDUP_REMOVED lines=18> */
.L_x_12633:
[----:B------:R-:W-:Y:S05]  /*07e0*/  BSYNC B0 ;  /* 0x0000000000007941 */ /* 0x000fea0003800000 */
.L_x_12632:
        /* <DEDUP_REMOVED lines=17> */
.L_x_12635:
[----:B------:R-:W-:Y:S05]  /*0900*/  BSYNC B0 ;  /* 0x0000000000007941 */ /* 0x000fea0003800000 */
.L_x_12634:
        /* <DEDUP_REMOVED lines=11> */
[----:B------:R-:W-:Y:S01]  /*09c0*/  ULDC.U8 UR8, c[0x0][0x2a0] ;  /* 0x0000a80000087ab9 */ /* 0x000fe20000000000 */
[----:B------:R-:W-:Y:S01]  /*09d0*/  VIADDMNMX R5, R2, -R5, RZ, !PT ;  /* 0x8000000502057246 */ /* 0x000fe200078001ff */
[----:B------:R-:W-:Y:S01]  /*09e0*/  IMAD R86, R13, -0x326172a9, RZ ;  /* 0xcd9e8d570d567824 */ /* 0x000fe200078e02ff */
[----:B------:R-:W-:Y:S01]  /*09f0*/  LOP3.LUT R7, R6, 0x3e0, RZ, 0xc0, !PT ;  /* 0x000003e006077812 */ /* 0x000fe200078ec0ff */
[----:B------:R-:W-:Y:S01]  /*0a00*/  IMAD.MOV.U32 R108, RZ, RZ, 0x1 ;  /* 0x00000001ff6c7424 */ /* 0x000fe200078e00ff */
        /* <DEDUP_REMOVED lines=12> */
[----:B------:R-:W-:Y:S01]  /*0ad0*/  IADD3 R7, R6, R7, RZ ;  /* 0x0000000706077210 */ /* 0x000fe20007ffe0ff */
[----:B------:R-:W-:Y:S01]  /*0ae0*/  ULDC UR11, c[0x0][0x290] ;  /* 0x0000a400000b7ab9 */ /* 0x000fe20000000800 */
[----:B------:R-:W-:Y:S01]  /*0af0*/  LOP3.LUT R0, R0, UR33, R9, 0x96, !PT ;  /* 0x0000002100007c12 */ /* 0x000fe2000f8e9609 */
[----:B------:R-:W-:Y:S01]  /*0b00*/  ULDC.64 UR12, c[0x0][0x298] ;  /* 0x0000a600000c7ab9 */ /* 0x000fe20000000a00 */
[----:B------:R-:W-:Y:S01]  /*0b10*/  I2FP.F32.U32 R90, R5 ;  /* 0x00000005005a7245 */ /* 0x000fe20000201000 */
[----:B------:R-:W-:Y:S01]  /*0b20*/  HFMA2.MMA R5, -RZ, RZ, 0, 0 ;  /* 0x00000000ff057435 */ /* 0x000fe200000001ff */
[----:B------:R-:W-:Y:S01]  /*0b30*/  LOP3.LUT R82, R82, 0x3, RZ, 0xc0, !PT ;  /* 0x0000000352527812 */ /* 0x000fe200078ec0ff */
[----:B------:R-:W-:Y:S01]  /*0b40*/  IMAD.SHL.U32 R88, R7, 0x8, RZ ;  /* 0x0000000807587824 */ /* 0x000fe200078e00ff */
[----:B------:R-:W-:Y:S01]  /*0b50*/  ULDC.64 UR8, c[0x0][0x230] ;  /* 0x00008c0000087ab9 */ /* 0x000fe20000000a00 */
[----:B------:R-:W-:Y:S01]  /*0b60*/  ULDC.64 UR14, c[0x0][0x210] ;  /* 0x00008400000e7ab9 */ /* 0x000fe20000000a00 */
[----:B------:R-:W0:Y:S06]  /*0b70*/  MUFU.RCP R90, R90 ;  /* 0x0000005a005a7308 */ /* 0x000e2c0000001000 */
.L_x_12893:
        /* <DEDUP_REMOVED lines=37> */
[----:B-----5:R-:W-:Y:S01]  /*0dd0*/  HADD2.F32 R7, -RZ, R68.H0_H0 ;  /* 0x20000044ff077230 */ /* 0x020fe20000004100 */
[----:B------:R-:W-:Y:S06]  /*0de0*/  BRA `(.L_x_12640) ;  /* 0x00000004005c7947 */ /* 0x000fec0003800000 */
.L_x_12639:
        /* <DEDUP_REMOVED lines=12> */
.L_x_12642:
[----:B------:R-:W-:-:S07]  /*0eb0*/  IMAD.MOV.U32 R9, RZ, RZ, R86 ;  /* 0x000000ffff097224 */ /* 0x000fce00078e0056 */
.L_x_12643:
[----:B------:R-:W-:Y:S05]  /*0ec0*/  BSYNC B2 ;  /* 0x0000000000027941 */ /* 0x000fea0003800000 */
.L_x_12641:
        /* <DEDUP_REMOVED lines=16> */
.L_x_12647:
[----:B------:R-:W-:Y:S05]  /*0fd0*/  BSYNC B3 ;  /* 0x0000000000037941 */ /* 0x000fea0003800000 */
.L_x_12646:
        /* <DEDUP_REMOVED lines=44> */
.L_x_12645:
[----:B------:R-:W-:Y:S05]  /*12a0*/  BSYNC B2 ;  /* 0x0000000000027941 */ /* 0x000fea0003800000 */
.L_x_12644:
        /* <DEDUP_REMOVED lines=11> */
.L_x_12640:
[----:B------:R-:W-:Y:S05]  /*1360*/  BSYNC B1 ;  /* 0x0000000000017941 */ /* 0x000fea0003800000 */
.L_x_12638:
        /* <DEDUP_REMOVED lines=8> */
.L_x_12649:
        /* <DEDUP_REMOVED lines=12> */
.L_x_12652:
[----:B------:R-:W-:-:S07]  /*14b0*/  MOV R11, R86 ;  /* 0x00000056000b7202 */ /* 0x000fce0000000f00 */
.L_x_12653:
[----:B------:R-:W-:Y:S05]  /*14c0*/  BSYNC B2 ;  /* 0x0000000000027941 */ /* 0x000fea0003800000 */
.L_x_12651:
        /* <DEDUP_REMOVED lines=16> */
.L_x_12657:
[----:B------:R-:W-:Y:S05]  /*15d0*/  BSYNC B3 ;  /* 0x0000000000037941 */ /* 0x000fea0003800000 */
.L_x_12656:
        /* <DEDUP_REMOVED lines=44> */
.L_x_12655:
[----:B------:R-:W-:Y:S05]  /*18a0*/  BSYNC B2 ;  /* 0x0000000000027941 */ /* 0x000fea0003800000 */
.L_x_12654:
[----:B------:R-:W-:Y:S01]  /*18b0*/  I2FP.F32.U32 R8, R11 ;  /* 0x0000000b00087245 */ /* 0x000fe20000201000 */
[----:B-----5:R-:W-:Y:S02]  /*18c0*/  HADD2.F32 R9, -RZ, R64.H1_H1 ;  /* 0x30000040ff097230 */ /* 0x020fe40000004100 */
[----:B------:R-:W-:Y:S02]  /*18d0*/  IMAD.MOV.U32 R11, RZ, RZ, 0x2f800000 ;  /* 0x2f800000ff0b7424 */ /* 0x000fe400078e00ff */
[----:B------:R-:W-:Y:S02]  /*18e0*/  @P3 HADD2.F32 R72, -RZ, R68.H1_H1 ;  /* 0x30000044ff483230 */ /* 0x000fe40000004100 */
[----:B------:R-:W-:Y:S01]  /*18f0*/  FMUL.FTZ R9, R9, UR13 ;  /* 0x0000000d09097c20 */ /* 0x000fe20008410000 */
[----:B------:R-:W-:-:S03]  /*1900*/  FFMA.FTZ R8, R8, R11, 1.1641532182693481445e-10 ;  /* 0x2f00000008087423 */ /* 0x000fc6000001000b */
[----:B------:R-:W-:Y:S02]  /*1910*/  FMUL.FTZ R9, R9, UR12 ;  /* 0x0000000c09097c20 */ /* 0x000fe40008410000 */
[----:B------:R-:W-:-:S04]  /*1920*/  FSETP.GTU.FTZ.AND P5, PT, R8, UR10, PT ;  /* 0x0000000a08007c0b */ /* 0x000fc8000bfbc000 */
[----:B------:R-:W-:Y:S02]  /*1930*/  FSEL R9, R9, RZ, !P5 ;  /* 0x000000ff09097208 */ /* 0x000fe40006800000 */
[----:B------:R-:W-:-:S03]  /*1940*/  SEL R8, RZ, 0x1, P5 ;  /* 0x00000001ff087807 */ /* 0x000fc60002800000 */
[----:B------:R-:W-:-:S07]  /*1950*/  @P3 FADD.FTZ R9, R72, R9 ;  /* 0x0000000948093221 */ /* 0x000fce0000010000 */
.L_x_12650:
[----:B------:R-:W-:Y:S05]  /*1960*/  BSYNC B1 ;  /* 0x0000000000017941 */ /* 0x000fea0003800000 */
.L_x_12648:
        /* <DEDUP_REMOVED lines=8> */
.L_x_12659:
        /* <DEDUP_REMOVED lines=12> */
.L_x_12662:
[----:B------:R-:W-:-:S07]  /*1ab0*/  IMAD.MOV.U32 R13, RZ, RZ, R86 ;  /* 0x000000ffff0d7224 */ /* 0x000fce00078e0056 */
.L_x_12663:
[----:B------:R-:W-:Y:S05]  /*1ac0*/  BSYNC B2 ;  /* 0x0000000000027941 */ /* 0x000fea0003800000 */
.L_x_12661:
        /* <DEDUP_REMOVED lines=16> */
.L_x_12667:
[----:B------:R-:W-:Y:S05]  /*1bd0*/  BSYNC B3 ;  /* 0x0000000000037941 */ /* 0x000fea0003800000 */
.L_x_12666:
        /* <DEDUP_REMOVED lines=44> */
.L_x_12665:
[----:B------:R-:W-:Y:S05]  /*1ea0*/  BSYNC B2 ;  /* 0x0000000000027941 */ /* 0x000fea0003800000 */
.L_x_12664:
        /* <DEDUP_REMOVED lines=11> */
.L_x_12660:
[----:B------:R-:W-:Y:S05]  /*1f60*/  BSYNC B1 ;  /* 0x0000000000017941 */ /* 0x000fea0003800000 */
.L_x_12658:
        /* <DEDUP_REMOVED lines=8> */
.L_x_12669:
        /* <DEDUP_REMOVED lines=12> */
.L_x_12672:
[----:B------:R-:W-:-:S07]  /*20b0*/  MOV R15, R86 ;  /* 0x00000056000f7202 */ /* 0x000fce0000000f00 */
.L_x_12673:
[----:B------:R-:W-:Y:S05]  /*20c0*/  BSYNC B2 ;  /* 0x0000000000027941 */ /* 0x000fea0003800000 */
.L_x_12671:
        /* <DEDUP_REMOVED lines=16> */
.L_x_12677:
[----:B------:R-:W-:Y:S05]  /*21d0*/  BSYNC B3 ;  /* 0x0000000000037941 */ /* 0x000fea0003800000 */
.L_x_12676:
        /* <DEDUP_REMOVED lines=44> */
.L_x_12675:
[----:B------:R-:W-:Y:S05]  /*24a0*/  BSYNC B2 ;  /* 0x0000000000027941 */ /* 0x000fea0003800000 */
.L_x_12674:
        /* <DEDUP_REMOVED lines=11> */
.L_x_12670:
[----:B------:R-:W-:Y:S05]  /*2560*/  BSYNC B1 ;  /* 0x0000000000017941 */ /* 0x000fea0003800000 */
.L_x_12668:
        /* <DEDUP_REMOVED lines=8> */
.L_x_12679:
        /* <DEDUP_REMOVED lines=12> */
.L_x_12682:
[----:B------:R-:W-:-:S07]  /*26b0*/  IMAD.MOV.U32 R77, RZ, RZ, R86 ;  /* 0x000000ffff4d7224 */ /* 0x000fce00078e0056 */
.L_x_12683:
[----:B------:R-:W-:Y:S05]  /*26c0*/  BSYNC B2 ;  /* 0x0000000000027941 */ /* 0x000fea0003800000 */
.L_x_12681:
        /* <DEDUP_REMOVED lines=16> */
.L_x_12687:
[----:B------:R-:W-:Y:S05]  /*27d0*/  BSYNC B3 ;  /* 0x0000000000037941 */ /* 0x000fea0003800000 */
.L_x_12686:
        /* <DEDUP_REMOVED lines=44> */
.L_x_12685:
[----:B------:R-:W-:Y:S05]  /*2aa0*/  BSYNC B2 ;  /* 0x0000000000027941 */ /* 0x000fea0003800000 */
.L_x_12684:
        /* <DEDUP_REMOVED lines=11> */
.L_x_12680:
[----:B------:R-:W-:Y:S05]  /*2b60*/  BSYNC B1 ;  /* 0x0000000000017941 */ /* 0x000fea0003800000 */
.L_x_12678:
        /* <DEDUP_REMOVED lines=8> */
.L_x_12689:
        /* <DEDUP_REMOVED lines=12> */
.L_x_12692:
[----:B------:R-:W-:-:S07]  /*2cb0*/  MOV R79, R86 ;  /* 0x00000056004f7202 */ /* 0x000fce0000000f00 */
.L_x_12693:
[----:B------:R-:W-:Y:S05]  /*2cc0*/  BSYNC B2 ;  /* 0x0000000000027941 */ /* 0x000fea0003800000 */
.L_x_12691:
        /* <DEDUP_REMOVED lines=16> */
.L_x_12697:
[----:B------:R-:W-:Y:S05]  /*2dd0*/  BSYNC B3 ;  /* 0x0000000000037941 */ /* 0x000fea0003800000 */
.L_x_12696:
        /* <DEDUP_REMOVED lines=44> */
.L_x_12695:
[----:B------:R-:W-:Y:S05]  /*30a0*/  BSYNC B2 ;  /* 0x0000000000027941 */ /* 0x000fea0003800000 */
.L_x_12694:
        /* <DEDUP_REMOVED lines=11> */
.L_x_12690:
[----:B------:R-:W-:Y:S05]  /*3160*/  BSYNC B1 ;  /* 0x0000000000017941 */ /* 0x000fea0003800000 */
.L_x_12688:
        /* <DEDUP_REMOVED lines=8> */
.L_x_12699:
        /* <DEDUP_REMOVED lines=12> */
.L_x_12702:
[----:B------:R-:W-:-:S07]  /*32b0*/  IMAD.MOV.U32 R81, RZ, RZ, R86 ;  /* 0x000000ffff517224 */ /* 0x000fce00078e0056 */
.L_x_12703:
[----:B------:R-:W-:Y:S05]  /*32c0*/  BSYNC B2 ;  /* 0x0000000000027941 */ /* 0x000fea0003800000 */
.L_x_12701:
        /* <DEDUP_REMOVED lines=16> */
.L_x_12707:
[----:B------:R-:W-:Y:S05]  /*33d0*/  BSYNC B3 ;  /* 0x0000000000037941 */ /* 0x000fea0003800000 */
.L_x_12706:
        /* <DEDUP_REMOVED lines=44> */
.L_x_12705:
[----:B------:R-:W-:Y:S05]  /*36a0*/  BSYNC B2 ;  /* 0x0000000000027941 */ /* 0x000fea0003800000 */
.L_x_12704:
        /* <DEDUP_REMOVED lines=11> */
.L_x_12700:
[----:B------:R-:W-:Y:S05]  /*3760*/  BSYNC B1 ;  /* 0x0000000000017941 */ /* 0x000fea0003800000 */
.L_x_12698:
        /* <DEDUP_REMOVED lines=8> */
.L_x_12709:
        /* <DEDUP_REMOVED lines=12> */
.L_x_12712:
[----:B------:R-:W-:-:S07]  /*38b0*/  MOV R114, R86 ;  /* 0x0000005600727202 */ /* 0x000fce0000000f00 */
.L_x_12713:
[----:B------:R-:W-:Y:S05]  /*38c0*/  BSYNC B2 ;  /* 0x0000000000027941 */ /* 0x000fea0003800000 */
.L_x_12711:
        /* <DEDUP_REMOVED lines=16> */
.L_x_12717:
[----:B------:R-:W-:Y:S05]  /*39d0*/  BSYNC B3 ;  /* 0x0000000000037941 */ /* 0x000fea0003800000 */
.L_x_12716:
        /* <DEDUP_REMOVED lines=44> */
.L_x_12715:
[----:B------:R-:W-:Y:S05]  /*3ca0*/  BSYNC B2 ;  /* 0x0000000000027941 */ /* 0x000fea0003800000 */
.L_x_12714:
        /* <DEDUP_REMOVED lines=11> */
.L_x_12710:
[----:B------:R-:W-:Y:S05]  /*3d60*/  BSYNC B1 ;  /* 0x0000000000017941 */ /* 0x000fea0003800000 */
.L_x_12708:
[----:B------:R-:W1:Y:S01]  /*3d70*/  LDC.64 R118, c[0x0][0x238] ;  /* 0x00008e00ff767b82 */ /* 0x000e620000000a00 */
[----:B------:R-:W-:Y:S01]  /*3d80*/  F2FP.F16.F32.PACK_AB R75, R81, R79 ;  /* 0x0000004f514b723e */ /* 0x000fe200000000ff */
[----:B------:R-:W-:Y:S01]  /*3d90*/  BSSY B1, `(.L_x_12718) ;  /* 0x000001b000017945 */ /* 0x000fe20003800000 */
[----:B------:R-:W-:Y:S02]  /*3da0*/  F2FP.F16.F32.PACK_AB R74, R77, R15 ;  /* 0x0000000f4d4a723e */ /* 0x000fe400000000ff */
[----:B------:R-:W-:Y:S02]  /*3db0*/  F2FP.F16.F32.PACK_AB R73, R13, R11 ;  /* 0x0000000b0d49723e */ /* 0x000fe400000000ff */
[----:B------:R-:W-:Y:S01]  /*3dc0*/  F2FP.F16.F32.PACK_AB R72, R9, R7 ;  /* 0x000000070948723e */ /* 0x000fe200000000ff */
        /* <DEDUP_REMOVED lines=23> */
.L_x_12719:
[----:B------:R-:W-:Y:S05]  /*3f40*/  BSYNC B1 ;  /* 0x0000000000017941 */ /* 0x000fea0003800000 */
.L_x_12718:
[----:B------:R-:W-:Y:S01]  /*3f50*/  VIADD R110, R110, 0x80 ;  /* 0x000000806e6e7836 */ /* 0x000fe20000000000 */
[----:B------:R-:W-:-:S07]  /*3f60*/  IADD3 R117, R117, 0x80, RZ ;  /* 0x0000008075757810 */ /* 0x000fce0007ffe0ff */
.L_x_12637:
[----:B------:R-:W-:Y:S05]  /*3f70*/  BSYNC B0 ;  /* 0x0000000000007941 */ /* 0x000fea0003800000 */
.L_x_12636:
        /* <DEDUP_REMOVED lines=18> */
[----:B-----5:R-:W-:Y:S01]  /*40a0*/  HADD2.F32 R83, -RZ, R68.H0_H0 ;  /* 0x20000044ff537230 */ /* 0x020fe20000004100 */
[----:B------:R-:W-:Y:S06]  /*40b0*/  BRA `(.L_x_12724) ;  /* 0x0000000400547947 */ /* 0x000fec0003800000 */
.L_x_12723:
        /* <DEDUP_REMOVED lines=12> */
.L_x_12726:
[----:B------:R-:W-:-:S07]  /*4180*/  MOV R6, R86 ;  /* 0x0000005600067202 */ /* 0x000fce0000000f00 */
.L_x_12727:
[----:B------:R-:W-:Y:S05]  /*4190*/  BSYNC B2 ;  /* 0x0000000000027941 */ /* 0x000fea0003800000 */
.L_x_12725:
        /* <DEDUP_REMOVED lines=16> */
.L_x_12731:
[----:B------:R-:W-:Y:S05]  /*42a0*/  BSYNC B3 ;  /* 0x0000000000037941 */ /* 0x000fea0003800000 */
.L_x_12730:
        /* <DEDUP_REMOVED lines=42> */
.L_x_12729:
[----:B------:R-:W-:Y:S05]  /*4550*/  BSYNC B2 ;  /* 0x0000000000027941 */ /* 0x000fea0003800000 */
.L_x_12728:
        /* <DEDUP_REMOVED lines=10> */
[----:B------:R-:W-:-:S07]  /*4600*/  @P3 FADD.FTZ R83, R82, R83 ;  /* 0x0000005352533221 */ /* 0x000fce0000010000 */
.L_x_12724:
[----:B------:R-:W-:Y:S05]  /*4610*/  BSYNC B1 ;  /* 0x0000000000017941 */ /* 0x000fea0003800000 */
.L_x_12722:
        /* <DEDUP_REMOVED lines=8> */
.L_x_12733:
        /* <DEDUP_REMOVED lines=12> */
.L_x_12736:
[----:B------:R-:W-:-:S07]  /*4760*/  IMAD.MOV.U32 R8, RZ, RZ, R86 ;  /* 0x000000ffff087224 */ /* 0x000fce00078e0056 */
.L_x_12737:
[----:B------:R-:W-:Y:S05]  /*4770*/  BSYNC B2 ;  /* 0x0000000000027941 */ /* 0x000fea0003800000 */
.L_x_12735:
        /* <DEDUP_REMOVED lines=16> */
.L_x_12741:
[----:B------:R-:W-:Y:S05]  /*4880*/  BSYNC B3 ;  /* 0x0000000000037941 */ /* 0x000fea0003800000 */
.L_x_12740:
        /* <DEDUP_REMOVED lines=42> */
.L_x_12739:
[----:B------:R-:W-:Y:S05]  /*4b30*/  BSYNC B2 ;  /* 0x0000000000027941 */ /* 0x000fea0003800000 */
.L_x_12738:
[----:B------:R-:W-:Y:S01]  /*4b40*/  HFMA2.MMA R75, -RZ, RZ, 0.1171875, 0 ;  /* 0x2f800000ff4b7435 */ /* 0x000fe200000001ff */
[----:B------:R-:W-:Y:S01]  /*4b50*/  I2FP.F32.U32 R8, R8 ;  /* 0x0000000800087245 */ /* 0x000fe20000201000 */
[----:B-----5:R-:W-:Y:S02]  /*4b60*/  HADD2.F32 R72, -RZ, R64.H1_H1 ;  /* 0x30000040ff487230 */ /* 0x020fe40000004100 */
[----:B------:R-:W-:-:S03]  /*4b70*/  @P3 HADD2.F32 R74, -RZ, R68.H1_H1 ;  /* 0x30000044ff4a3230 */ /* 0x000fc60000004100 */
[----:B------:R-:W-:-:S03]  /*4b80*/  FMUL.FTZ R72, R72, UR13 ;  /* 0x0000000d48487c20 */ /* 0x000fc60008410000 */
[----:B------:R-:W-:Y:S01]  /*4b90*/  FFMA.FTZ R8, R8, R75, 1.1641532182693481445e-10 ;  /* 0x2f00000008087423 */ /* 0x000fe2000001004b */
[----:B------:R-:W-:-:S04]  /*4ba0*/  FMUL.FTZ R72, R72, UR12 ;  /* 0x0000000c48487c20 */ /* 0x000fc80008410000 */
[----:B------:R-:W-:-:S04]  /*4bb0*/  FSETP.GTU.FTZ.AND P5, PT, R8, UR10, PT ;  /* 0x0000000a08007c0b */ /* 0x000fc8000bfbc000 */
[----:B------:R-:W-:Y:S02]  /*4bc0*/  FSEL R85, R72, RZ, !P5 ;  /* 0x000000ff48557208 */ /* 0x000fe40006800000 */
[----:B------:R-:W-:-:S03]  /*4bd0*/  SEL R8, RZ, 0x1, P5 ;  /* 0x00000001ff087807 */ /* 0x000fc60002800000 */
[----:B------:R-:W-:-:S07]  /*4be0*/  @P3 FADD.FTZ R85, R74, R85 ;  /* 0x000000554a553221 */ /* 0x000fce0000010000 */
.L_x_12734:
[----:B------:R-:W-:Y:S05]  /*4bf0*/  BSYNC B1 ;  /* 0x0000000000017941 */ /* 0x000fea0003800000 */
.L_x_12732:
        /* <DEDUP_REMOVED lines=8> */
.L_x_12743:
        /* <DEDUP_REMOVED lines=12> */
.L_x_12746:
[----:B------:R-:W-:-:S07]  /*4d40*/  MOV R10, R86 ;  /* 0x00000056000a7202 */ /* 0x000fce0000000f00 */
.L_x_12747:
[----:B------:R-:W-:Y:S05]  /*4d50*/  BSYNC B2 ;  /* 0x0000000000027941 */ /* 0x000fea0003800000 */
.L_x_12745:
        /* <DEDUP_REMOVED lines=16> */
.L_x_12751:
[----:B------:R-:W-:Y:S05]  /*4e60*/  BSYNC B3 ;  /* 0x0000000000037941 */ /* 0x000fea0003800000 */
.L_x_12750:
        /* <DEDUP_REMOVED lines=43> */
.L_x_12749:
[----:B------:R-:W-:Y:S05]  /*5120*/  BSYNC B2 ;  /* 0x0000000000027941 */ /* 0x000fea0003800000 */
.L_x_12748:
        /* <DEDUP_REMOVED lines=11> */
.L_x_12744:
[----:B------:R-:W-:Y:S05]  /*51e0*/  BSYNC B1 ;  /* 0x0000000000017941 */ /* 0x000fea0003800000 */
.L_x_12742:
        /* <DEDUP_REMOVED lines=8> */
.L_x_12753:
        /* <DEDUP_REMOVED lines=12> */
.L_x_12756:
[----:B------:R-:W-:-:S07]  /*5330*/  MOV R12, R86 ;  /* 0x00000056000c7202 */ /* 0x000fce0000000f00 */
.L_x_12757:
[----:B------:R-:W-:Y:S05]  /*5340*/  BSYNC B2 ;  /* 0x0000000000027941 */ /* 0x000fea0003800000 */
.L_x_12755:
        /* <DEDUP_REMOVED lines=16> */
.L_x_12761:
[----:B------:R-:W-:Y:S05]  /*5450*/  BSYNC B3 ;  /* 0x0000000000037941 */ /* 0x000fea0003800000 */
.L_x_12760:
        /* <DEDUP_REMOVED lines=44> */
.L_x_12759:
[----:B------:R-:W-:Y:S05]  /*5720*/  BSYNC B2 ;  /* 0x0000000000027941 */ /* 0x000fea0003800000 */
.L_x_12758:
        /* <DEDUP_REMOVED lines=11> */
.L_x_12754:
[----:B------:R-:W-:Y:S05]  /*57e0*/  BSYNC B1 ;  /* 0x0000000000017941 */ /* 0x000fea0003800000 */
.L_x_12752:
        /* <DEDUP_REMOVED lines=8> */
.L_x_12763:
        /* <DEDUP_REMOVED lines=12> */
.L_x_12766:
[----:B------:R-:W-:-:S07]  /*5930*/  IMAD.MOV.U32 R14, RZ, RZ, R86 ;  /* 0x000000ffff0e7224 */ /* 0x000fce00078e0056 */
.L_x_12767:
[----:B------:R-:W-:Y:S05]  /*5940*/  BSYNC B2 ;  /* 0x0000000000027941 */ /* 0x000fea0003800000 */
.L_x_12765:
        /* <DEDUP_REMOVED lines=16> */
.L_x_12771:
[----:B------:R-:W-:Y:S05]  /*5a50*/  BSYNC B3 ;  /* 0x0000000000037941 */ /* 0x000fea0003800000 */
.L_x_12770:
        /* <DEDUP_REMOVED lines=44> */
.L_x_12769:
[----:B------:R-:W-:Y:S05]  /*5d20*/  BSYNC B2 ;  /* 0x0000000000027941 */ /* 0x000fea0003800000 */
.L_x_12768:
        /* <DEDUP_REMOVED lines=11> */
.L_x_12764:
[----:B------:R-:W-:Y:S05]  /*5de0*/  BSYNC B1 ;  /* 0x0000000000017941 */ /* 0x000fea0003800000 */
.L_x_12762:
        /* <DEDUP_REMOVED lines=8> */
.L_x_12773:
        /* <DEDUP_REMOVED lines=12> */
.L_x_12776:
[----:B------:R-:W-:-:S07]  /*5f30*/  MOV R76, R86 ;  /* 0x00000056004c7202 */ /* 0x000fce0000000f00 */
.L_x_12777:
[----:B------:R-:W-:Y:S05]  /*5f40*/  BSYNC B2 ;  /* 0x0000000000027941 */ /* 0x000fea0003800000 */
.L_x_12775:
        /* <DEDUP_REMOVED lines=16> */
.L_x_12781:
[----:B------:R-:W-:Y:S05]  /*6050*/  BSYNC B3 ;  /* 0x0000000000037941 */ /* 0x000fea0003800000 */
.L_x_12780:
        /* <DEDUP_REMOVED lines=44> */
.L_x_12779:
[----:B------:R-:W-:Y:S05]  /*6320*/  BSYNC B2 ;  /* 0x0000000000027941 */ /* 0x000fea0003800000 */
.L_x_12778:
        /* <DEDUP_REMOVED lines=11> */
.L_x_12774:
[----:B------:R-:W-:Y:S05]  /*63e0*/  BSYNC B1 ;  /* 0x0000000000017941 */ /* 0x000fea0003800000 */
.L_x_12772:
        /* <DEDUP_REMOVED lines=8> */
.L_x_12783:
        /* <DEDUP_REMOVED lines=12> */
.L_x_12786:
[----:B------:R-:W-:-:S07]  /*6530*/  IMAD.MOV.U32 R78, RZ, RZ, R86 ;  /* 0x000000ffff4e7224 */ /* 0x000fce00078e0056 */
.L_x_12787:
[----:B------:R-:W-:Y:S05]  /*6540*/  BSYNC B2 ;  /* 0x0000000000027941 */ /* 0x000fea0003800000 */
.L_x_12785:
        /* <DEDUP_REMOVED lines=16> */
.L_x_12791:
[----:B------:R-:W-:Y:S05]  /*6650*/  BSYNC B3 ;  /* 0x0000000000037941 */ /* 0x000fea0003800000 */
.L_x_12790:
        /* <DEDUP_REMOVED lines=44> */
.L_x_12789:
[----:B------:R-:W-:Y:S05]  /*6920*/  BSYNC B2 ;  /* 0x0000000000027941 */ /* 0x000fea0003800000 */
.L_x_12788:
        /* <DEDUP_REMOVED lines=11> */
.L_x_12784:
[----:B------:R-:W-:Y:S05]  /*69e0*/  BSYNC B1 ;  /* 0x0000000000017941 */ /* 0x000fea0003800000 */
.L_x_12782:
        /* <DEDUP_REMOVED lines=8> */
.L_x_12793:
        /* <DEDUP_REMOVED lines=12> */
.L_x_12796:
[----:B------:R-:W-:-:S07]  /*6b30*/  MOV R80, R86 ;  /* 0x0000005600507202 */ /* 0x000fce0000000f00 */
.L_x_12797:
[----:B------:R-:W-:Y:S05]  /*6b40*/  BSYNC B2 ;  /* 0x0000000000027941 */ /* 0x000fea0003800000 */
.L_x_12795:
        /* <DEDUP_REMOVED lines=16> */
.L_x_12801:
[----:B------:R-:W-:Y:S05]  /*6c50*/  BSYNC B3 ;  /* 0x0000000000037941 */ /* 0x000fea0003800000 */
.L_x_12800:
        /* <DEDUP_REMOVED lines=44> */
.L_x_12799:
[----:B------:R-:W-:Y:S05]  /*6f20*/  BSYNC B2 ;  /* 0x0000000000027941 */ /* 0x000fea0003800000 */
.L_x_12798:
        /* <DEDUP_REMOVED lines=11> */
.L_x_12794:
[----:B------:R-:W-:Y:S05]  /*6fe0*/  BSYNC B1 ;  /* 0x0000000000017941 */ /* 0x000fea0003800000 */
.L_x_12792:
        /* <DEDUP_REMOVED lines=29> */
.L_x_12803:
[----:B------:R-:W-:Y:S05]  /*71c0*/  BSYNC B1 ;  /* 0x0000000000017941 */ /* 0x000fea0003800000 */
.L_x_12802:
[----:B------:R-:W-:Y:S01]  /*71d0*/  VIADD R110, R110, 0x80 ;  /* 0x000000806e6e7836 */ /* 0x000fe20000000000 */
[----:B------:R-:W-:-:S07]  /*71e0*/  IADD3 R117, R117, 0x80, RZ ;  /* 0x0000008075757810 */ /* 0x000fce0007ffe0ff */
.L_x_12721:
[----:B------:R-:W-:Y:S05]  /*71f0*/  BSYNC B0 ;  /* 0x0000000000007941 */ /* 0x000fea0003800000 */
.L_x_12720:
        /* <DEDUP_REMOVED lines=19> */
.L_x_12807:
        /* <DEDUP_REMOVED lines=12> */
.L_x_12810:
[----:B------:R-:W-:-:S07]  /*73f0*/  MOV R6, R86 ;  /* 0x0000005600067202 */ /* 0x000fce0000000f00 */
.L_x_12811:
[----:B------:R-:W-:Y:S05]  /*7400*/  BSYNC B2 ;  /* 0x0000000000027941 */ /* 0x000fea0003800000 */
.L_x_12809:
        /* <DEDUP_REMOVED lines=16> */
.L_x_12815:
[----:B------:R-:W-:Y:S05]  /*7510*/  BSYNC B3 ;  /* 0x0000000000037941 */ /* 0x000fea0003800000 */
.L_x_12814:
        /* <DEDUP_REMOVED lines=44> */
.L_x_12813:
[----:B------:R-:W-:Y:S05]  /*77e0*/  BSYNC B2 ;  /* 0x0000000000027941 */ /* 0x000fea0003800000 */
.L_x_12812:
        /* <DEDUP_REMOVED lines=11> */
.L_x_12808:
[----:B------:R-:W-:Y:S05]  /*78a0*/  BSYNC B1 ;  /* 0x0000000000017941 */ /* 0x000fea0003800000 */
.L_x_12806:
        /* <DEDUP_REMOVED lines=8> */
.L_x_12817:
        /* <DEDUP_REMOVED lines=12> */
.L_x_12820:
[----:B------:R-:W-:-:S07]  /*79f0*/  IMAD.MOV.U32 R8, RZ, RZ, R86 ;  /* 0x000000ffff087224 */ /* 0x000fce00078e0056 */
.L_x_12821:
[----:B------:R-:W-:Y:S05]  /*7a00*/  BSYNC B2 ;  /* 0x0000000000027941 */ /* 0x000fea0003800000 */
.L_x_12819:
        /* <DEDUP_REMOVED lines=16> */
.L_x_12825:
[----:B------:R-:W-:Y:S05]  /*7b10*/  BSYNC B3 ;  /* 0x0000000000037941 */ /* 0x000fea0003800000 */
.L_x_12824:
        /* <DEDUP_REMOVED lines=44> */
.L_x_12823:
[----:B------:R-:W-:Y:S05]  /*7de0*/  BSYNC B2 ;  /* 0x0000000000027941 */ /* 0x000fea0003800000 */
.L_x_12822:
        /* <DEDUP_REMOVED lines=11> */
.L_x_12818:
[----:B------:R-:W-:Y:S05]  /*7ea0*/  BSYNC B1 ;  /* 0x0000000000017941 */ /* 0x000fea0003800000 */
.L_x_12816:
        /* <DEDUP_REMOVED lines=8> */
.L_x_12827:
        /* <DEDUP_REMOVED lines=12> */
.L_x_12830:
[----:B------:R-:W-:-:S07]  /*7ff0*/  MOV R10, R86 ;  /* 0x00000056000a7202 */ /* 0x000fce0000000f00 */
.L_x_12831:
[----:B------:R-:W-:Y:S05]  /*8000*/  BSYNC B2 ;  /* 0x0000000000027941 */ /* 0x000fea0003800000 */
.L_x_12829:
        /* <DEDUP_REMOVED lines=16> */
.L_x_12835:
[----:B------:R-:W-:Y:S05]  /*8110*/  BSYNC B3 ;  /* 0x0000000000037941 */ /* 0x000fea0003800000 */
.L_x_12834:
        /* <DEDUP_REMOVED lines=44> */
.L_x_12833:
[----:B------:R-:W-:Y:S05]  /*83e0*/  BSYNC B2 ;  /* 0x0000000000027941 */ /* 0x000fea0003800000 */
.L_x_12832:
        /* <DEDUP_REMOVED lines=10> */
[----:B------:R-:W-:-:S07]  /*8490*/  @P3 FADD.FTZ R103, R82, R103 ;  /* 0x0000006752673221 */ /* 0x000fce0000010000 */
.L_x_12828:
[----:B------:R-:W-:Y:S05]  /*84a0*/  BSYNC B1 ;  /* 0x0000000000017941 */ /* 0x000fea0003800000 */
.L_x_12826:
        /* <DEDUP_REMOVED lines=8> */
.L_x_12837:
        /* <DEDUP_REMOVED lines=12> */
.L_x_12840:
[----:B------:R-:W-:-:S07]  /*85f0*/  MOV R12, R86 ;  /* 0x00000056000c7202 */ /* 0x000fce0000000f00 */
.L_x_12841:
[----:B------:R-:W-:Y:S05]  /*8600*/  BSYNC B2 ;  /* 0x0000000000027941 */ /* 0x000fea0003800000 */
.L_x_12839:
        /* <DEDUP_REMOVED lines=16> */
.L_x_12845:
[----:B------:R-:W-:Y:S05]  /*8710*/  BSYNC B3 ;  /* 0x0000000000037941 */ /* 0x000fea0003800000 */
.L_x_12844:
        /* <DEDUP_REMOVED lines=44> */
.L_x_12843:
[----:B------:R-:W-:Y:S05]  /*89e0*/  BSYNC B2 ;  /* 0x0000000000027941 */ /* 0x000fea0003800000 */
.L_x_12842:
        /* <DEDUP_REMOVED lines=11> */
.L_x_12838:
[----:B------:R-:W-:Y:S05]  /*8aa0*/  BSYNC B1 ;  /* 0x0000000000017941 */ /* 0x000fea0003800000 */
.L_x_12836:
        /* <DEDUP_REMOVED lines=8> */
.L_x_12847:
        /* <DEDUP_REMOVED lines=12> */
.L_x_12850:
[----:B------:R-:W-:-:S07]  /*8bf0*/  MOV R14, R86 ;  /* 0x00000056000e7202 */ /* 0x000fce0000000f00 */
.L_x_12851:
[----:B------:R-:W-:Y:S05]  /*8c00*/  BSYNC B2 ;  /* 0x0000000000027941 */ /* 0x000fea0003800000 */
.L_x_12849:
        /* <DEDUP_REMOVED lines=16> */
.L_x_12855:
[----:B------:R-:W-:Y:S05]  /*8d10*/  BSYNC B3 ;  /* 0x0000000000037941 */ /* 0x000fea0003800000 */
.L_x_12854:
        /* <DEDUP_REMOVED lines=44> */
.L_x_12853:
[----:B------:R-:W-:Y:S05]  /*8fe0*/  BSYNC B2 ;  /* 0x0000000000027941 */ /* 0x000fea0003800000 */
.L_x_12852:
        /* <DEDUP_REMOVED lines=11> */
.L_x_12848:
[----:B------:R-:W-:Y:S05]  /*90a0*/  BSYNC B1 ;  /* 0x0000000000017941 */ /* 0x000fea0003800000 */
.L_x_12846:
        /* <DEDUP_REMOVED lines=8> */
.L_x_12857:
        /* <DEDUP_REMOVED lines=12> */
.L_x_12860:
[----:B------:R-:W-:-:S07]  /*91f0*/  IMAD.MOV.U32 R76, RZ, RZ, R86 ;  /* 0x000000ffff4c7224 */ /* 0x000fce00078e0056 */
.L_x_12861:
[----:B------:R-:W-:Y:S05]  /*9200*/  BSYNC B2 ;  /* 0x0000000000027941 */ /* 0x000fea0003800000 */
.L_x_12859:
        /* <DEDUP_REMOVED lines=16> */
.L_x_12865:
[----:B------:R-:W-:Y:S05]  /*9310*/  BSYNC B3 ;  /* 0x0000000000037941 */ /* 0x000fea0003800000 */
.L_x_12864:
        /* <DEDUP_REMOVED lines=44> */
.L_x_12863:
[----:B------:R-:W-:Y:S05]  /*95e0*/  BSYNC B2 ;  /* 0x0000000000027941 */ /* 0x000fea0003800000 */
.L_x_12862:
        /* <DEDUP_REMOVED lines=11> */
.L_x_12858:
[----:B------:R-:W-:Y:S05]  /*96a0*/  BSYNC B1 ;  /* 0x0000000000017941 */ /* 0x000fea0003800000 */
.L_x_12856:
        /* <DEDUP_REMOVED lines=8> */
.L_x_12867:
        /* <DEDUP_REMOVED lines=12> */
.L_x_12870:
[----:B------:R-:W-:-:S07]  /*97f0*/  MOV R78, R86 ;  /* 0x00000056004e7202 */ /* 0x000fce0000000f00 */
.L_x_12871:
[----:B------:R-:W-:Y:S05]  /*9800*/  BSYNC B2 ;  /* 0x0000000000027941 */ /* 0x000fea0003800000 */
.L_x_12869:
        /* <DEDUP_REMOVED lines=16> */
.L_x_12875:
[----:B------:R-:W-:Y:S05]  /*9910*/  BSYNC B3 ;  /* 0x0000000000037941 */ /* 0x000fea0003800000 */
.L_x_12874:
        /* <DEDUP_REMOVED lines=44> */
.L_x_12873:
[----:B------:R-:W-:Y:S05]  /*9be0*/  BSYNC B2 ;  /* 0x0000000000027941 */ /* 0x000fea0003800000 */
.L_x_12872:
        /* <DEDUP_REMOVED lines=11> */
.L_x_12868:
[----:B------:R-:W-:Y:S05]  /*9ca0*/  BSYNC B1 ;  /* 0x0000000000017941 */ /* 0x000fea0003800000 */
.L_x_12866:
        /* <DEDUP_REMOVED lines=8> */
.L_x_12877:
        /* <DEDUP_REMOVED lines=12> */
.L_x_12880:
[----:B------:R-:W-:-:S07]  /*9df0*/  MOV R80, R86 ;  /* 0x0000005600507202 */ /* 0x000fce0000000f00 */
.L_x_12881:
[----:B------:R-:W-:Y:S05]  /*9e00*/  BSYNC B2 ;  /* 0x0000000000027941 */ /* 0x000fea0003800000 */
.L_x_12879:
        /* <DEDUP_REMOVED lines=16> */
.L_x_12885:
[----:B------:R-:W-:Y:S05]  /*9f10*/  BSYNC B3 ;  /* 0x0000000000037941 */ /* 0x000fea0003800000 */
.L_x_12884:
        /* <DEDUP_REMOVED lines=44> */
.L_x_12883:
[----:B------:R-:W-:Y:S05]  /*a1e0*/  BSYNC B2 ;  /* 0x0000000000027941 */ /* 0x000fea0003800000 */
.L_x_12882:
        /* <DEDUP_REMOVED lines=11> */
.L_x_12878:
[----:B------:R-:W-:Y:S05]  /*a2a0*/  BSYNC B1 ;  /* 0x0000000000017941 */ /* 0x000fea0003800000 */
.L_x_12876:
[----:B------:R-:W1:Y:S01]  /*a2b0*/  LDC.64 R72, c[0x0][0x238] ;  /* 0x00008e00ff487b82 */ /* 0x000e620000000a00 */
[----:B------:R-:W-:Y:S02]  /*a2c0*/  F2FP.F16.F32.PACK_AB R75, R113, R111 ;  /* 0x0000006f714b723e */ /* 0x000fe400000000ff */
[----:B------:R-:W-:Y:S01]  /*a2d0*/  F2FP.F16.F32.PACK_AB R74, R109, R107 ;  /* 0x0000006b6d4a723e */ /* 0x000fe200000000ff */
[----:B-1----:R-:W-:Y:S01]  /*a2e0*/  IMAD.WIDE.U32 R118, R110, 0x10, R72 ;  /* 0x000000106e767825 */ /* 0x002fe200078e0048 */
[----:B------:R-:W-:Y:S02]  /*a2f0*/  F2FP.F16.F32.PACK_AB R73, R105, R103 ;  /* 0x000000676949723e */ /* 0x000fe400000000ff */
[----:B------:R-:W-:-:S05]  /*a300*/  F2FP.F16.F32.PACK_AB R72, R101, R99 ;  /* 0x000000636548723e */ /* 0x000fca00000000ff */
[----:B------:R3:W-:Y:S01]  /*a310*/  STG.E.128 desc[UR6][R118.64], R72 ;  /* 0x0000004876007986 */ /* 0x0007e2000c101d06 */
[----:B------:R-:W-:Y:S05]  /*a320*/  @!P2 BRA `(.L_x_12805) ;  /* 0x000000000050a947 */ /* 0x000fea0003800000 */
[----:B---3--:R-:W-:Y:S02]  /*a330*/  SHF.L.U32 R72, R78, 0x10, RZ ;  /* 0x000000104e487819 */ /* 0x008fe400000006ff */
[----:B------:R-:W-:Y:S02]  /*a340*/  LOP3.LUT R74, R80, 0xffff, RZ, 0xc0, !PT ;  /* 0x0000ffff504a7812 */ /* 0x000fe400078ec0ff */
[----:B------:R-:W-:Y:S02]  /*a350*/  LOP3.LUT R75, R72, 0xff0000, RZ, 0xc0, !PT ;  /* 0x00ff0000484b7812 */ /* 0x000fe400078ec0ff */
[----:B------:R-:W1:Y:S01]  /*a360*/  LDC.64 R72, c[0x0][0x240] ;  /* 0x00009000ff487b82 */ /* 0x000e620000000a00 */
        /* <DEDUP_REMOVED lines=12> */
[----:B-1----:R-:W-:Y:S01]  /*a430*/  IMAD.WIDE.U32 R72, R117, 0x8, R72 ;  /* 0x0000000875487825 */ /* 0x002fe200078e0048 */
[----:B------:R-:W-:Y:S02]  /*a440*/  LOP3.LUT R75, R123, R75, RZ, 0xfc, !PT ;  /* 0x0000004b7b4b7212 */ /* 0x000fe400078efcff */
[----:B------:R-:W-:-:S05]  /*a450*/  LOP3.LUT R74, R119, 0xff, R6, 0xf8, !PT ;  /* 0x000000ff774a7812 */ /* 0x000fca00078ef806 */
[----:B------:R4:W-:Y:S02]  /*a460*/  STG.E.64 desc[UR6][R72.64], R74 ;  /* 0x0000004a48007986 */ /* 0x0009e4000c101b06 */
.L_x_12805:
[----:B------:R-:W-:Y:S05]  /*a470*/  BSYNC B0 ;  /* 0x0000000000007941 */ /* 0x000fea0003800000 */
.L_x_12804:
        /* <DEDUP_REMOVED lines=103> */
.L_x_12904:
        /* <DEDUP_REMOVED lines=117> */
.L_x_12890:
[----:B------:R-:W-:Y:S05]  /*b240*/  BSYNC B1 ;  /* 0x0000000000017941 */ /* 0x000fea0003800000 */
.L_x_12889:
        /* <DEDUP_REMOVED lines=35> */
.L_x_12892:
[----:B------:R-:W-:Y:S05]  /*b480*/  BSYNC B1 ;  /* 0x0000000000017941 */ /* 0x000fea0003800000 */
.L_x_12891:
        /* <DEDUP_REMOVED lines=32> */
.L_x_12888:
[----:B------:R-:W-:Y:S05]  /*b690*/  BSYNC B0 ;  /* 0x0000000000007941 */ /* 0x000fea0003800000 */
.L_x_12887:
[----:B------:R-:W-:Y:S01]  /*b6a0*/  VIADD R98, R98, UR14 ;  /* 0x0000000e62627c36 */ /* 0x000fe20008000000 */
[----:B------:R-:W-:-:S04]  /*b6b0*/  SEL R108, RZ, 0x1, P3 ;  /* 0x00000001ff6c7807 */ /* 0x000fc80001800000 */
[----:B------:R-:W-:-:S13]  /*b6c0*/  ISETP.GE.AND P2, PT, R98, UR15, PT ;  /* 0x0000000f62007c0c */ /* 0x000fda000bf46270 */
[----:B------:R-:W-:Y:S05]  /*b6d0*/  @!P2 BRA `(.L_x_12893) ;  /* 0xffffff540028a947 */ /* 0x000fea000383ffff */
[----:B------:R-:W-:Y:S05]  /*b6e0*/  EXIT ;  /* 0x000000000000794d */ /* 0x000fea0003800000 */
.L_x_12886:
[----:B------:R-:W-:Y:S01]  /*b6f0*/  HFMA2.MMA R122, -RZ, RZ, 0, 5.9604644775390625e-08 ;  /* 0x00000001ff7a7435 */ /* 0x000fe200000001ff */
[----:B------:R-:W-:Y:S01]  /*b700*/  MOV R121, R74 ;  /* 0x0000004a00797202 */ /* 0x000fe20000000f00 */
[----:B------:R-:W-:Y:S01]  /*b710*/  IMAD.MOV.U32 R123, RZ, RZ, 0x1f ;  /* 0x0000001fff7b7424 */ /* 0x000fe200078e00ff */
[----:B------:R-:W-:-:S08]  /*b720*/  MOV R118, 0xffffffff ;  /* 0xffffffff00767802 */ /* 0x000fd00000000f00 */
[----:B0----5:R-:W-:Y:S05]  /*b730*/  WARPSYNC.COLLECTIVE R118, `(.L_x_12894) ;  /* 0x0000000076087348 */ /* 0x021fea0003c00000 */
[----:B------:R1:W2:Y:S02]  /*b740*/  SHFL.BFLY P6, R120, R121, R122, R123 ;  /* 0x0c00007a79787389 */ /* 0x0002a400000c007b */
[----:B012--5:R-:W-:Y:S01]  /*b750*/  ENDCOLLECTIVE ;  /* 0x000000000000791b */ /* 0x027fe20003800000 */
.L_x_12894:
[----:B------:R-:W-:Y:S01]  /*b760*/  HFMA2.MMA R122, -RZ, RZ, 0, 1.1920928955078125e-07 ;  /* 0x00000002ff7a7435 */ /* 0x000fe200000001ff */
[----:B------:R-:W-:-:S05]  /*b770*/  MOV R73, R120 ;  /* 0x0000007800497202 */ /* 0x000fca0000000f00 */
[----:B------:R-:W-:-:S04]  /*b780*/  FADD.FTZ R110, R74, R73 ;  /* 0x000000494a6e7221 */ /* 0x000fc80000010000 */
[----:B------:R-:W-:-:S07]  /*b790*/  IMAD.MOV.U32 R121, RZ, RZ, R110 ;  /* 0x000000ffff797224 */ /* 0x000fce00078e006e */
[----:B------:R-:W-:Y:S05]  /*b7a0*/  WARPSYNC.COLLECTIVE R118, `(.L_x_12895) ;  /* 0x0000000076087348 */ /* 0x000fea0003c00000 */
[----:B------:R0:W1:Y:S02]  /*b7b0*/  SHFL.BFLY P6, R120, R121, R122, R123 ;  /* 0x0c00007a79787389 */ /* 0x00006400000c007b */
[----:B01----:R-:W-:Y:S01]  /*b7c0*/  ENDCOLLECTIVE ;  /* 0x000000000000791b */ /* 0x003fe20003800000 */
.L_x_12895:
[----:B------:R-:W-:Y:S01]  /*b7d0*/  HFMA2.MMA R122, -RZ, RZ, 0, 2.384185791015625e-07 ;  /* 0x00000004ff7a7435 */ /* 0x000fe200000001ff */
[----:B------:R-:W-:-:S05]  /*b7e0*/  MOV R73, R120 ;  /* 0x0000007800497202 */ /* 0x000fca0000000f00 */
[----:B------:R-:W-:-:S04]  /*b7f0*/  FADD.FTZ R112, R110, R73 ;  /* 0x000000496e707221 */ /* 0x000fc80000010000 */
[----:B------:R-:W-:-:S07]  /*b800*/  IMAD.MOV.U32 R121, RZ, RZ, R112 ;  /* 0x000000ffff797224 */ /* 0x000fce00078e0070 */
[----:B------:R-:W-:Y:S05]  /*b810*/  WARPSYNC.COLLECTIVE R118, `(.L_x_12896) ;  /* 0x0000000076087348 */ /* 0x000fea0003c00000 */
[----:B------:R0:W1:Y:S02]  /*b820*/  SHFL.BFLY P6, R120, R121, R122, R123 ;  /* 0x0c00007a79787389 */ /* 0x00006400000c007b */
[----:B01----:R-:W-:Y:S01]  /*b830*/  ENDCOLLECTIVE ;  /* 0x000000000000791b */ /* 0x003fe20003800000 */
.L_x_12896:
[----:B------:R-:W-:Y:S01]  /*b840*/  HFMA2.MMA R122, -RZ, RZ, 0, 4.76837158203125e-07 ;  /* 0x00000008ff7a7435 */ /* 0x000fe200000001ff */
[----:B------:R-:W-:-:S05]  /*b850*/  MOV R73, R120 ;  /* 0x0000007800497202 */ /* 0x000fca0000000f00 */
[----:B------:R-:W-:-:S04]  /*b860*/  FADD.FTZ R114, R112, R73 ;  /* 0x0000004970727221 */ /* 0x000fc80000010000 */
[----:B------:R-:W-:-:S07]  /*b870*/  IMAD.MOV.U32 R121, RZ, RZ, R114 ;  /* 0x000000ffff797224 */ /* 0x000fce00078e0072 */
[----:B------:R-:W-:Y:S05]  /*b880*/  WARPSYNC.COLLECTIVE R118, `(.L_x_12897) ;  /* 0x0000000076087348 */ /* 0x000fea0003c00000 */
[----:B------:R0:W1:Y:S02]  /*b890*/  SHFL.BFLY P6, R120, R121, R122, R123 ;  /* 0x0c00007a79787389 */ /* 0x00006400000c007b */
[----:B01----:R-:W-:Y:S01]  /*b8a0*/  ENDCOLLECTIVE ;  /* 0x000000000000791b */ /* 0x003fe20003800000 */
.L_x_12897:
[----:B------:R-:W-:Y:S01]  /*b8b0*/  HFMA2.MMA R122, -RZ, RZ, 0, 9.5367431640625e-07 ;  /* 0x00000010ff7a7435 */ /* 0x000fe200000001ff */
[----:B------:R-:W-:-:S05]  /*b8c0*/  MOV R73, R120 ;  /* 0x0000007800497202 */ /* 0x000fca0000000f00 */
[----:B------:R-:W-:-:S04]  /*b8d0*/  FADD.FTZ R116, R114, R73 ;  /* 0x0000004972747221 */ /* 0x000fc80000010000 */
[----:B------:R-:W-:-:S07]  /*b8e0*/  IMAD.MOV.U32 R121, RZ, RZ, R116 ;  /* 0x000000ffff797224 */ /* 0x000fce00078e0074 */
[----:B------:R-:W-:Y:S05]  /*b8f0*/  WARPSYNC.COLLECTIVE R118, `(.L_x_12898) ;  /* 0x0000000076087348 */ /* 0x000fea0003c00000 */
[----:B------:R0:W1:Y:S02]  /*b900*/  SHFL.BFLY P6, R120, R121, R122, R123 ;  /* 0x0c00007a79787389 */ /* 0x00006400000c007b */
[----:B01----:R-:W-:Y:S01]  /*b910*/  ENDCOLLECTIVE ;  /* 0x000000000000791b */ /* 0x003fe20003800000 */
.L_x_12898:
        /* <DEDUP_REMOVED lines=57> */
.L_x_12899:
[----:B------:R-:W-:Y:S01]  /*bcb0*/  HFMA2.MMA R122, -RZ, RZ, 0, 1.1920928955078125e-07 ;  /* 0x00000002ff7a7435 */ /* 0x000fe200000001ff */
[----:B------:R-:W-:-:S05]  /*bcc0*/  MOV R74, R120 ;  /* 0x00000078004a7202 */ /* 0x000fca0000000f00 */
[----:B------:R-:W-:-:S04]  /*bcd0*/  FADD.FTZ R74, R73, R74 ;  /* 0x0000004a494a7221 */ /* 0x000fc80000010000 */
[----:B------:R-:W-:-:S07]  /*bce0*/  IMAD.MOV.U32 R121, RZ, RZ, R74 ;  /* 0x000000ffff797224 */ /* 0x000fce00078e004a */
[----:B------:R-:W-:Y:S05]  /*bcf0*/  WARPSYNC.COLLECTIVE R118, `(.L_x_12900) ;  /* 0x0000000076087348 */ /* 0x000fea0003c00000 */
[----:B------:R0:W1:Y:S02]  /*bd00*/  SHFL.BFLY P6, R120, R121, R122, R123 ;  /* 0x0c00007a79787389 */ /* 0x00006400000c007b */
[----:B01----:R-:W-:Y:S01]  /*bd10*/  ENDCOLLECTIVE ;  /* 0x000000000000791b */ /* 0x003fe20003800000 */
.L_x_12900:
[----:B------:R-:W-:Y:S01]  /*bd20*/  HFMA2.MMA R122, -RZ, RZ, 0, 2.384185791015625e-07 ;  /* 0x00000004ff7a7435 */ /* 0x000fe200000001ff */
[----:B------:R-:W-:-:S05]  /*bd30*/  MOV R117, R120 ;  /* 0x0000007800757202 */ /* 0x000fca0000000f00 */
[----:B------:R-:W-:-:S04]  /*bd40*/  FADD.FTZ R117, R74, R117 ;  /* 0x000000754a757221 */ /* 0x000fc80000010000 */
[----:B------:R-:W-:-:S07]  /*bd50*/  IMAD.MOV.U32 R121, RZ, RZ, R117 ;  /* 0x000000ffff797224 */ /* 0x000fce00078e0075 */
[----:B------:R-:W-:Y:S05]  /*bd60*/  WARPSYNC.COLLECTIVE R118, `(.L_x_12901) ;  /* 0x0000000076087348 */ /* 0x000fea0003c00000 */
[----:B------:R0:W1:Y:S02]  /*bd70*/  SHFL.BFLY P6, R120, R121, R122, R123 ;  /* 0x0c00007a79787389 */ /* 0x00006400000c007b */
[----:B01----:R-:W-:Y:S01]  /*bd80*/  ENDCOLLECTIVE ;  /* 0x000000000000791b */ /* 0x003fe20003800000 */
.L_x_12901:
[----:B------:R-:W-:Y:S01]  /*bd90*/  HFMA2.MMA R122, -RZ, RZ, 0, 4.76837158203125e-07 ;  /* 0x00000008ff7a7435 */ /* 0x000fe200000001ff */
[----:B------:R-:W-:-:S05]  /*bda0*/  MOV R110, R120 ;  /* 0x00000078006e7202 */ /* 0x000fca0000000f00 */
[----:B------:R-:W-:-:S04]  /*bdb0*/  FADD.FTZ R110, R117, R110 ;  /* 0x0000006e756e7221 */ /* 0x000fc80000010000 */
[----:B------:R-:W-:-:S07]  /*bdc0*/  IMAD.MOV.U32 R121, RZ, RZ, R110 ;  /* 0x000000ffff797224 */ /* 0x000fce00078e006e */
[----:B------:R-:W-:Y:S05]  /*bdd0*/  WARPSYNC.COLLECTIVE R118, `(.L_x_12902) ;  /* 0x0000000076087348 */ /* 0x000fea0003c00000 */
[----:B------:R0:W1:Y:S02]  /*bde0*/  SHFL.BFLY P6, R120, R121, R122, R123 ;  /* 0x0c00007a79787389 */ /* 0x00006400000c007b */
[----:B01----:R-:W-:Y:S01]  /*bdf0*/  ENDCOLLECTIVE ;  /* 0x000000000000791b */ /* 0x003fe20003800000 */
.L_x_12902:
[----:B------:R-:W-:Y:S01]  /*be00*/  HFMA2.MMA R122, -RZ, RZ, 0, 9.5367431640625e-07 ;  /* 0x00000010ff7a7435 */ /* 0x000fe200000001ff */
[----:B------:R-:W-:-:S05]  /*be10*/  MOV R119, R120 ;  /* 0x0000007800777202 */ /* 0x000fca0000000f00 */
[----:B------:R-:W-:-:S04]  /*be20*/  FADD.FTZ R119, R110, R119 ;  /* 0x000000776e777221 */ /* 0x000fc80000010000 */
[----:B------:R-:W-:-:S07]  /*be30*/  IMAD.MOV.U32 R121, RZ, RZ, R119 ;  /* 0x000000ffff797224 */ /* 0x000fce00078e0077 */
[----:B------:R-:W-:Y:S05]  /*be40*/  WARPSYNC.COLLECTIVE R118, `(.L_x_12903) ;  /* 0x0000000076087348 */ /* 0x000fea0003c00000 */
[----:B------:R0:W1:Y:S02]  /*be50*/  SHFL.BFLY P6, R120, R121, R122, R123 ;  /* 0x0c00007a79787389 */ /* 0x00006400000c007b */
[----:B01----:R-:W-:Y:S01]  /*be60*/  ENDCOLLECTIVE ;  /* 0x000000000000791b */ /* 0x003fe20003800000 */
.L_x_12903:
[----:B------:R-:W-:Y:S01]  /*be70*/  MOV R112, R120 ;  /* 0x0000007800707202 */ /* 0x000fe20000000f00 */
[----:B------:R-:W-:Y:S06]  /*be80*/  BRA `(.L_x_12904) ;  /* 0xffffffec00187947 */ /* 0x000fec000383ffff */
.L_x_12905:
        /* <DEDUP_REMOVED lines=15> */
.L_x_23298:


//--------------------- .text._ZN10layer_norm13ln_fwd_kernelINS_13Kernel_traitsIf6__halfS2_S2_fjLj3072ELj1ELj1ELj4ELj16ENS_18Kernel_traits_baseILj3072EfS2_S2_S2_fjLj128EEEEELb1ELb0ELb1ELb1EEEvNS_9FwdParamsE --------------------------
	.section	.text._ZN10layer_norm13ln_fwd_kernelINS_13Kernel_traitsIf6__halfS2_S2_fjLj3072ELj1ELj1ELj4ELj16ENS_18Kernel_traits_baseILj3072EfS2_S2_S2_fjLj128EEEEELb1ELb0ELb1ELb1EEEvNS_9FwdParamsE,"ax",@progbits
	.align	128
        .global         _ZN10layer_norm13ln_fwd_kernelINS_13Kernel_traitsIf6__halfS2_S2_fjLj3072ELj1ELj1ELj4ELj16ENS_18Kernel_traits_baseILj3072EfS2_S2_S2_fjLj128EEEEELb1ELb0ELb1ELb1EEEvNS_9FwdParamsE
        .type           _ZN10layer_norm13ln_fwd_kernelINS_13Kernel_traitsIf6__halfS2_S2_fjLj3072ELj1ELj1ELj4ELj16ENS_18Kernel_traits_baseILj3072EfS2_S2_S2_fjLj128EEEEELb1ELb0ELb1ELb1EEEvNS_9FwdParamsE,@function
        .size           _ZN10layer_norm13ln_fwd_kernelINS_13Kernel_traitsIf6__halfS2_S2_fjLj3072ELj1ELj1ELj4ELj16ENS_18Kernel_traits_baseILj3072EfS2_S2_S2_fjLj128EEEEELb1ELb0ELb1ELb1EEEvNS_9FwdParamsE,(.L_x_23299 - _ZN10layer_norm13ln_fwd_kernelINS_13Kernel_traitsIf6__halfS2_S2_fjLj3072ELj1ELj1ELj4ELj16ENS_18Kernel_traits_baseILj3072EfS2_S2_S2_fjLj128EEEEELb1ELb0ELb1ELb1EEEvNS_9FwdParamsE)
        .other          _ZN10layer_norm13ln_fwd_kernelINS_13Kernel_traitsIf6__halfS2_S2_fjLj3072ELj1ELj1ELj4ELj16ENS_18Kernel_traits_baseILj3072EfS2_S2_S2_fjLj128EEEEELb1ELb0ELb1ELb1EEEvNS_9FwdParamsE,@"STO_CUDA_ENTRY STV_DEFAULT"
_ZN10layer_norm13ln_fwd_kernelINS_13Kernel_traitsIf6__halfS2_S2_fjLj3072ELj1ELj1ELj4ELj16ENS_18Kernel_traits_baseILj3072EfS2_S2_S2_fjLj128EEEEELb1ELb0ELb1ELb1EEEvNS_9FwdParamsE:
.text._ZN10layer_norm13ln_fwd_kernelINS_13Kernel_traitsIf6__halfS2_S2_fjLj3072ELj1ELj1ELj4ELj16ENS_18Kernel_traits_baseILj3072EfS2_S2_S2_fjLj128EEEEELb1ELb0ELb1ELb1EEEvNS_9FwdParamsE:
        /* <DEDUP_REMOVED lines=87> */
[----:B------:R-:W-:Y:S02]  /*0570*/  IMAD.SHL.U32 R7, R0, 0x20, RZ ;  /* 0x0000002000077824 */ /* 0x000fe400078e00ff */
[----:B------:R-:W-:-:S03]  /*0580*/  IMAD.WIDE.U32 R2, R3, -0x326172a9, RZ ;  /* 0xcd9e8d5703027825 */ /* 0x000fc600078e00ff */
[----:B------:R-:W-:Y:S01]  /*0590*/  LOP3.LUT R7, R7, 0xfe0, RZ, 0xc0, !PT ;  /* 0x00000fe007077812 */ /* 0x000fe200078ec0ff */
[----:B------:R-:W-:Y:S01]  /*05a0*/  IMAD.HI.U32 R5, R14, -0x326172a9, RZ ;  /* 0xcd9e8d570e057827 */ /* 0x000fe200078e00ff */
[----:B------:R-:W-:Y:S02]  /*05b0*/  LOP3.LUT R13, R3, UR28, R4, 0x96, !PT ;  /* 0x0000001c030d7c12 */ /* 0x000fe4000f8e9604 */
[----:B------:R-:W-:Y:S02]  /*05c0*/  IADD3 R4, P2, R7, UR10, RZ ;  /* 0x0000000a07047c10 */ /* 0x000fe4000ff5e0ff */
[----:B------:R-:W-:Y:S01]  /*05d0*/  LOP3.LUT R15, R5, UR30, R2, 0x96, !PT ;  /* 0x0000001e050f7c12 */ /* 0x000fe2000f8e9602 */
[----:B------:R-:W-:Y:S01]  /*05e0*/  IMAD.HI.U32 R3, R13, -0x2daee0ad, RZ ;  /* 0xd2511f530d037827 */ /* 0x000fe200078e00ff */
[----:B------:R-:W-:Y:S02]  /*05f0*/  IADD3.X R5, RZ, UR11, RZ, P2, !PT ;  /* 0x0000000bff057c10 */ /* 0x000fe400097fe4ff */
[----:B------:R-:W-:-:S02]  /*0600*/  IADD3 R8, P1, R7, UR12, RZ ;  /* 0x0000000c07087c10 */ /* 0x000fc4000ff3e0ff */
[----:B------:R-:W-:Y:S01]  /*0610*/  LEA.HI R2, R0, UR8, RZ, 0x19 ;  /* 0x0000000800027c11 */ /* 0x000fe2000f8fc8ff */
[----:B------:R0:W5:Y:S01]  /*0620*/  @P0 LDG.E.128 R16, desc[UR4][R4.64] ;  /* 0x0000000404100981 */ /* 0x000162000c1e1d00 */
[----:B------:R-:W-:Y:S01]  /*0630*/  LOP3.LUT R64, R3, UR31, R6, 0x96, !PT ;  /* 0x0000001f03407c12 */ /* 0x000fe2000f8e9606 */
[----:B------:R-:W-:Y:S01]  /*0640*/  IMAD.X R9, RZ, RZ, UR13, P1 ;  /* 0x0000000dff097e24 */ /* 0x000fe200088e06ff */
[----:B------:R-:W-:Y:S01]  /*0650*/  ISETP.GE.AND P1, PT, R2, UR9, PT ;  /* 0x0000000902007c0c */ /* 0x000fe2000bf26270 */
        /* <DEDUP_REMOVED lines=15> */
[----:B------:R-:W-:Y:S01]  /*0750*/  HFMA2.MMA R94, -RZ, RZ, 0, 5.9604644775390625e-08 ;  /* 0x00000001ff5e7435 */ /* 0x000fe200000001ff */
[----:B------:R-:W5:Y:S01]  /*0760*/  LDG.E.128 R48, desc[UR4][R8.64+0x1000] ;  /* 0x0010000408307981 */ /* 0x000f62000c1e1d00 */
[----:B------:R-:W-:Y:S01]  /*0770*/  LOP3.LUT R88, R88, 0x3, RZ, 0xc0, !PT ;  /* 0x0000000358587812 */ /* 0x000fe200078ec0ff */
[----:B------:R-:W-:Y:S01]  /*0780*/  ULDC.U8 UR8, c[0x0][0x2a0] ;  /* 0x0000a80000087ab9 */ /* 0x000fe20000000000 */
[----:B------:R-:W-:Y:S01]  /*0790*/  LOP3.LUT R4, R7, UR33, R5, 0x96, !PT ;  /* 0x0000002107047c12 */ /* 0x000fe2000f8e9605 */
[----:B------:R-:W5:Y:S01]  /*07a0*/  LDG.E.128 R52, desc[UR4][R8.64+0x1010] ;  /* 0x0010100408347981 */ /* 0x000f62000c1e1d00 */
[----:B------:R-:W-:Y:S01]  /*07b0*/  MOV R5, R6 ;  /* 0x0000000600057202 */ /* 0x000fe20000000f00 */
[----:B------:R-:W-:-:S02]  /*07c0*/  IMAD.MOV.U32 R6, RZ, RZ, R10 ;  /* 0x000000ffff067224 */ /* 0x000fc400078e000a */
[----:B------:R-:W5:Y:S01]  /*07d0*/  LDG.E.128 R56, desc[UR4][R8.64+0x2000] ;  /* 0x0020000408387981 */ /* 0x000f62000c1e1d00 */
[----:B------:R-:W-:Y:S01]  /*07e0*/  MOV R7, R12 ;  /* 0x0000000c00077202 */ /* 0x000fe20000000f00 */
[----:B------:R-:W-:Y:S02]  /*07f0*/  IMAD.MOV.U32 R10, RZ, RZ, RZ ;  /* 0x000000ffff0a7224 */ /* 0x000fe400078e00ff */
[----:B------:R0:W5:Y:S01]  /*0800*/  LDG.E.128 R60, desc[UR4][R8.64+0x2010] ;  /* 0x00201004083c7981 */ /* 0x000162000c1e1d00 */
[----:B------:R-:W-:Y:S01]  /*0810*/  ISETP.NE.AND P2, PT, RZ, UR8, PT ;  /* 0x00000008ff007c0c */ /* 0x000fe2000bf45270 */
[----:B------:R-:W-:Y:S01]  /*0820*/  ULDC UR10, c[0x0][0x294] ;  /* 0x0000a500000a7ab9 */ /* 0x000fe20000000800 */
[----:B------:R-:W-:Y:S01]  /*0830*/  ULDC UR11, c[0x0][0x290] ;  /* 0x0000a400000b7ab9 */ /* 0x000fe20000000800 */
[----:B------:R-:W-:Y:S01]  /*0840*/  ULDC.64 UR12, c[0x0][0x298] ;  /* 0x0000a600000c7ab9 */ /* 0x000fe20000000a00 */
[----:B------:R-:W-:Y:S01]  /*0850*/  ULDC.64 UR8, c[0x0][0x230] ;  /* 0x00008c0000087ab9 */ /* 0x000fe20000000a00 */
[----:B------:R-:W-:Y:S01]  /*0860*/  ULDC.64 UR14, c[0x0][0x210] ;  /* 0x00008400000e7ab9 */ /* 0x000fe20000000a00 */
[----:B0-----:R-:W-:Y:S01]  /*0870*/  IMAD.MOV.U32 R8, RZ, RZ, R11 ;  /* 0x000000ffff087224 */ /* 0x001fe200078e000b */
[----:B------:R-:W-:Y:S01]  /*0880*/  LOP3.LUT R11, R0, 0x7f, RZ, 0xc0, !PT ;  /* 0x0000007f000b7812 */ /* 0x000fe200078ec0ff */
[----:B------:R-:W-:-:S07]  /*0890*/  IMAD R9, R64, -0x326172a9, RZ ;  /* 0xcd9e8d5740097824 */ /* 0x000fce00078e02ff */
.L_x_13155:
        /* <DEDUP_REMOVED lines=37> */
.L_x_12907:
        /* <DEDUP_REMOVED lines=12> */
.L_x_12910:
[----:B------:R-:W-:-:S07]  /*0bb0*/  IMAD.MOV.U32 R12, RZ, RZ, R9 ;  /* 0x000000ffff0c7224 */ /* 0x000fce00078e0009 */
.L_x_12911:
[----:B------:R-:W-:Y:S05]  /*0bc0*/  BSYNC B1 ;  /* 0x0000000000017941 */ /* 0x000fea0003800000 */
.L_x_12909:
        /* <DEDUP_REMOVED lines=16> */
.L_x_12915:
[----:B------:R-:W-:Y:S05]  /*0cd0*/  BSYNC B2 ;  /* 0x0000000000027941 */ /* 0x000fea0003800000 */
.L_x_12914:
        /* <DEDUP_REMOVED lines=44> */
.L_x_12913:
[----:B------:R-:W-:Y:S05]  /*0fa0*/  BSYNC B1 ;  /* 0x0000000000017941 */ /* 0x000fea0003800000 */
.L_x_12912:
        /* <DEDUP_REMOVED lines=11> */
.L_x_12908:
[----:B------:R-:W-:Y:S05]  /*1060*/  BSYNC B0 ;  /* 0x0000000000007941 */ /* 0x000fea0003800000 */
.L_x_12906:
        /* <DEDUP_REMOVED lines=8> */
.L_x_12917:
        /* <DEDUP_REMOVED lines=12> */
.L_x_12920:
[----:B------:R-:W-:-:S07]  /*11b0*/  MOV R13, R9 ;  /* 0x00000009000d7202 */ /* 0x000fce0000000f00 */
.L_x_12921:
[----:B------:R-:W-:Y:S05]  /*11c0*/  BSYNC B1 ;  /* 0x0000000000017941 */ /* 0x000fea0003800000 */
.L_x_12919:
        /* <DEDUP_REMOVED lines=16> */
.L_x_12925:
[----:B------:R-:W-:Y:S05]  /*12d0*/  BSYNC B2 ;  /* 0x0000000000027941 */ /* 0x000fea0003800000 */
.L_x_12924:
        /* <DEDUP_REMOVED lines=44> */
.L_x_12923:
[----:B------:R-:W-:Y:S05]  /*15a0*/  BSYNC B1 ;  /* 0x0000000000017941 */ /* 0x000fea0003800000 */
.L_x_12922:
        /* <DEDUP_REMOVED lines=11> */
.L_x_12918:
[----:B------:R-:W-:Y:S05]  /*1660*/  BSYNC B0 ;  /* 0x0000000000007941 */ /* 0x000fea0003800000 */
.L_x_12916:
        /* <DEDUP_REMOVED lines=8> */
.L_x_12927:
        /* <DEDUP_REMOVED lines=12> */
.L_x_12930:
[----:B------:R-:W-:-:S07]  /*17b0*/  IMAD.MOV.U32 R14, RZ, RZ, R9 ;  /* 0x000000ffff0e7224 */ /* 0x000fce00078e0009 */
.L_x_12931:
[----:B------:R-:W-:Y:S05]  /*17c0*/  BSYNC B1 ;  /* 0x0000000000017941 */ /* 0x000fea0003800000 */
.L_x_12929:
        /* <DEDUP_REMOVED lines=16> */
.L_x_12935:
[----:B------:R-:W-:Y:S05]  /*18d0*/  BSYNC B2 ;  /* 0x0000000000027941 */ /* 0x000fea0003800000 */
.L_x_12934:
        /* <DEDUP_REMOVED lines=44> */
.L_x_12933:
[----:B------:R-:W-:Y:S05]  /*1ba0*/  BSYNC B1 ;  /* 0x0000000000017941 */ /* 0x000fea0003800000 */
.L_x_12932:
        /* <DEDUP_REMOVED lines=11> */
.L_x_12928:
[----:B------:R-:W-:Y:S05]  /*1c60*/  BSYNC B0 ;  /* 0x0000000000007941 */ /* 0x000fea0003800000 */
.L_x_12926:
        /* <DEDUP_REMOVED lines=8> */
.L_x_12937:
        /* <DEDUP_REMOVED lines=12> */
.L_x_12940:
[----:B------:R-:W-:-:S07]  /*1db0*/  MOV R15, R9 ;  /* 0x00000009000f7202 */ /* 0x000fce0000000f00 */
.L_x_12941:
[----:B------:R-:W-:Y:S05]  /*1dc0*/  BSYNC B1 ;  /* 0x0000000000017941 */ /* 0x000fea0003800000 */
.L_x_12939:
        /* <DEDUP_REMOVED lines=16> */
.L_x_12945:
[----:B------:R-:W-:Y:S05]  /*1ed0*/  BSYNC B2 ;  /* 0x0000000000027941 */ /* 0x000fea0003800000 */
.L_x_12944:
        /* <DEDUP_REMOVED lines=44> */
.L_x_12943:
[----:B------:R-:W-:Y:S05]  /*21a0*/  BSYNC B1 ;  /* 0x0000000000017941 */ /* 0x000fea0003800000 */
.L_x_12942:
        /* <DEDUP_REMOVED lines=11> */
.L_x_12938:
[----:B------:R-:W-:Y:S05]  /*2260*/  BSYNC B0 ;  /* 0x0000000000007941 */ /* 0x000fea0003800000 */
.L_x_12936:
        /* <DEDUP_REMOVED lines=8> */
.L_x_12947:
        /* <DEDUP_REMOVED lines=12> */
.L_x_12950:
[----:B------:R-:W-:-:S07]  /*23b0*/  IMAD.MOV.U32 R72, RZ, RZ, R9 ;  /* 0x000000ffff487224 */ /* 0x000fce00078e0009 */
.L_x_12951:
[----:B------:R-:W-:Y:S05]  /*23c0*/  BSYNC B1 ;  /* 0x0000000000017941 */ /* 0x000fea0003800000 */
.L_x_12949:
        /* <DEDUP_REMOVED lines=16> */
.L_x_12955:
[----:B------:R-:W-:Y:S05]  /*24d0*/  BSYNC B2 ;  /* 0x0000000000027941 */ /* 0x000fea0003800000 */
.L_x_12954:
        /* <DEDUP_REMOVED lines=44> */
.L_x_12953:
[----:B------:R-:W-:Y:S05]  /*27a0*/  BSYNC B1 ;  /* 0x0000000000017941 */ /* 0x000fea0003800000 */
.L_x_12952:
[----:B------:R-:W-:Y:S01]  /*27b0*/  HFMA2.MMA R75, -RZ, RZ, 0.1171875, 0 ;  /* 0x2f800000ff4b7435 */ /* 0x000fe200000001ff */
[----:B------:R-:W-:Y:S01]  /*27c0*/  I2FP.F32.U32 R72, R72 ;  /* 0x0000004800487245 */ /* 0x000fe20000201000 */
[----:B-----5:R-:W-:-:S05]  /*27d0*/  HADD2.F32 R73, -RZ, R66.H0_H0 ;  /* 0x20000042ff497230 */ /* 0x020fca0000004100 */
[----:B------:R-:W-:-:S03]  /*27e0*/  FMUL.FTZ R73, R73, UR13 ;  /* 0x0000000d49497c20 */ /* 0x000fc60008410000 */
[----:B------:R-:W-:Y:S01]  /*27f0*/  FFMA.FTZ R72, R72, R75, 1.1641532182693481445e-10 ;  /* 0x2f00000048487423 */ /* 0x000fe2000001004b */
[----:B------:R-:W-:-:S04]  /*2800*/  FMUL.FTZ R73, R73, UR12 ;  /* 0x0000000c49497c20 */ /* 0x000fc80008410000 */
[----:B------:R-:W-:Y:S01]  /*2810*/  FSETP.GTU.FTZ.AND P4, PT, R72, UR10, PT ;  /* 0x0000000a48007c0b */ /* 0x000fe2000bf9c000 */
[----:B------:R-:W-:-:S03]  /*2820*/  @P0 HADD2.F32 R72, -RZ, R70.H0_H0 ;  /* 0x20000046ff480230 */ /* 0x000fc60000004100 */
[----:B------:R-:W-:Y:S02]  /*2830*/  FSEL R79, R73, RZ, !P4 ;  /* 0x000000ff494f7208 */ /* 0x000fe40006000000 */
[----:B------:R-:W-:-:S03]  /*2840*/  SEL R84, RZ, 0x1, P4 ;  /* 0x00000001ff547807 */ /* 0x000fc60002000000 */
[----:B------:R-:W-:-:S07]  /*2850*/  @P0 FADD.FTZ R79, R79, R72 ;  /* 0x000000484f4f0221 */ /* 0x000fce0000010000 */
.L_x_12948:
[----:B------:R-:W-:Y:S05]  /*2860*/  BSYNC B0 ;  /* 0x0000000000007941 */ /* 0x000fea0003800000 */
.L_x_12946:
        /* <DEDUP_REMOVED lines=8> */
.L_x_12957:
        /* <DEDUP_REMOVED lines=12> */
.L_x_12960:
[----:B------:R-:W-:-:S07]  /*29b0*/  MOV R72, R9 ;  /* 0x0000000900487202 */ /* 0x000fce0000000f00 */
.L_x_12961:
[----:B------:R-:W-:Y:S05]  /*29c0*/  BSYNC B1 ;  /* 0x0000000000017941 */ /* 0x000fea0003800000 */
.L_x_12959:
        /* <DEDUP_REMOVED lines=16> */
.L_x_12965:
[----:B------:R-:W-:Y:S05]  /*2ad0*/  BSYNC B2 ;  /* 0x0000000000027941 */ /* 0x000fea0003800000 */
.L_x_12964:
        /* <DEDUP_REMOVED lines=44> */
.L_x_12963:
[----:B------:R-:W-:Y:S05]  /*2da0*/  BSYNC B1 ;  /* 0x0000000000017941 */ /* 0x000fea0003800000 */
.L_x_12962:
[----:B------:R-:W-:Y:S01]  /*2db0*/  I2FP.F32.U32 R72, R72 ;  /* 0x0000004800487245 */ /* 0x000fe20000201000 */
[----:B-----5:R-:W-:Y:S02]  /*2dc0*/  HADD2.F32 R74, -RZ, R66.H1_H1 ;  /* 0x30000042ff4a7230 */ /* 0x020fe40000004100 */
[----:B------:R-:W-:-:S03]  /*2dd0*/  IMAD.MOV.U32 R75, RZ, RZ, 0x2f800000 ;  /* 0x2f800000ff4b7424 */ /* 0x000fc600078e00ff */
[----:B------:R-:W-:Y:S01]  /*2de0*/  FMUL.FTZ R74, R74, UR13 ;  /* 0x0000000d4a4a7c20 */ /* 0x000fe20008410000 */
[----:B------:R-:W-:Y:S01]  /*2df0*/  FFMA.FTZ R72, R72, R75, 1.1641532182693481445e-10 ;  /* 0x2f00000048487423 */ /* 0x000fe2000001004b */
[----:B------:R-:W-:Y:S02]  /*2e00*/  @P0 HADD2.F32 R75, -RZ, R70.H1_H1 ;  /* 0x30000046ff4b0230 */ /* 0x000fe40000004100 */
[----:B------:R-:W-:Y:S02]  /*2e10*/  FMUL.FTZ R74, R74, UR12 ;  /* 0x0000000c4a4a7c20 */ /* 0x000fe40008410000 */
[----:B------:R-:W-:-:S04]  /*2e20*/  FSETP.GTU.FTZ.AND P4, PT, R72, UR10, PT ;  /* 0x0000000a48007c0b */ /* 0x000fc8000bf9c000 */
[----:B------:R-:W-:Y:S02]  /*2e30*/  FSEL R78, R74, RZ, !P4 ;  /* 0x000000ff4a4e7208 */ /* 0x000fe40006000000 */
[----:B------:R-:W-:-:S03]  /*2e40*/  SEL R85, RZ, 0x1, P4 ;  /* 0x00000001ff557807 */ /* 0x000fc60002000000 */
[----:B------:R-:W-:-:S07]  /*2e50*/  @P0 FADD.FTZ R78, R78, R75 ;  /* 0x0000004b4e4e0221 */ /* 0x000fce0000010000 */
.L_x_12958:
[----:B------:R-:W-:Y:S05]  /*2e60*/  BSYNC B0 ;  /* 0x0000000000007941 */ /* 0x000fea0003800000 */
.L_x_12956:
        /* <DEDUP_REMOVED lines=8> */
.L_x_12967:
        /* <DEDUP_REMOVED lines=12> */
.L_x_12970:
[----:B------:R-:W-:-:S07]  /*2fb0*/  IMAD.MOV.U32 R72, RZ, RZ, R9 ;  /* 0x000000ffff487224 */ /* 0x000fce00078e0009 */
.L_x_12971:
[----:B------:R-:W-:Y:S05]  /*2fc0*/  BSYNC B1 ;  /* 0x0000000000017941 */ /* 0x000fea0003800000 */
.L_x_12969:
        /* <DEDUP_REMOVED lines=16> */
.L_x_12975:
[----:B------:R-:W-:Y:S05]  /*30d0*/  BSYNC B2 ;  /* 0x0000000000027941 */ /* 0x000fea0003800000 */
.L_x_12974:
        /* <DEDUP_REMOVED lines=44> */
.L_x_12973:
[----:B------:R-:W-:Y:S05]  /*33a0*/  BSYNC B1 ;  /* 0x0000000000017941 */ /* 0x000fea0003800000 */
.L_x_12972:
        /* <DEDUP_REMOVED lines=11> */
.L_x_12968:
[----:B------:R-:W-:Y:S05]  /*3460*/  BSYNC B0 ;  /* 0x0000000000007941 */ /* 0x000fea0003800000 */
.L_x_12966:
        /* <DEDUP_REMOVED lines=8> */
.L_x_12977:
        /* <DEDUP_REMOVED lines=12> */
.L_x_12980:
[----:B------:R-:W-:-:S07]  /*35b0*/  MOV R74, R9 ;  /* 0x00000009004a7202 */ /* 0x000fce0000000f00 */
.L_x_12981:
[----:B------:R-:W-:Y:S05]  /*35c0*/  BSYNC B1 ;  /* 0x0000000000017941 */ /* 0x000fea0003800000 */
.L_x_12979:
        /* <DEDUP_REMOVED lines=16> */
.L_x_12985:
[----:B------:R-:W-:Y:S05]  /*36d0*/  BSYNC B2 ;  /* 0x0000000000027941 */ /* 0x000fea0003800000 */
.L_x_12984:
        /* <DEDUP_REMOVED lines=44> */
.L_x_12983:
[----:B------:R-:W-:Y:S05]  /*39a0*/  BSYNC B1 ;  /* 0x0000000000017941 */ /* 0x000fea0003800000 */
.L_x_12982:
        /* <DEDUP_REMOVED lines=11> */
.L_x_12978:
[----:B------:R-:W-:Y:S05]  /*3a60*/  BSYNC B0 ;  /* 0x0000000000007941 */ /* 0x000fea0003800000 */
.L_x_12976:
        /* <DEDUP_REMOVED lines=35> */
.L_x_12987:
[----:B------:R-:W-:Y:S05]  /*3ca0*/  BSYNC B0 ;  /* 0x0000000000007941 */ /* 0x000fea0003800000 */
.L_x_12986:
[----:B-----5:R2:W5:Y:S04]  /*3cb0*/  @P1 LDG.E.128 R64, desc[UR4][R98.64] ;  /* 0x0000000462401981 */ /* 0x020568000c1e1d00 */
[----:B------:R2:W5:Y:S01]  /*3cc0*/  @P0 LDG.E.128 R68, desc[UR4][R96.64] ;  /* 0x0000000460440981 */ /* 0x000562000c1e1d00 */
[----:B------:R-:W-:Y:S04]  /*3cd0*/  BSSY B0, `(.L_x_12988) ;  /* 0x000005f000007945 */ /* 0x000fe80003800000 */
[----:B------:R-:W-:Y:S05]  /*3ce0*/  @P3 BRA `(.L_x_12989) ;  /* 0x0000000000183947 */ /* 0x000fea0003800000 */
[----:B------:R-:W-:Y:S01]  /*3cf0*/  IMAD.MOV.U32 R103, RZ, RZ, RZ ;  /* 0x000000ffff677224 */ /* 0x000fe200078e00ff */
[----:B01----:R-:W-:Y:S01]  /*3d00*/  MOV R72, R104 ;  /* 0x0000006800487202 */ /* 0x003fe20000000f00 */
[----:B------:R-:W-:Y:S06]  /*3d10*/  @!P0 BRA `(.L_x_12990) ;  /* 0x0000000400688947 */ /* 0x000fec0003800000 */
[----:B------:R-:W-:Y:S02]  /*3d20*/  IMAD.MOV.U32 R72, RZ, RZ, R104 ;  /* 0x000000ffff487224 */ /* 0x000fe400078e0068 */
[----:B-----5:R-:W-:Y:S01]  /*3d30*/  HADD2.F32 R103, -RZ, R68.H0_H0 ;  /* 0x20000044ff677230 */ /* 0x020fe20000004100 */
[----:B------:R-:W-:Y:S06]  /*3d40*/  BRA `(.L_x_12990) ;  /* 0x00000004005c7947 */ /* 0x000fec0003800000 */
.L_x_12989:
        /* <DEDUP_REMOVED lines=12> */
.L_x_12992:
[----:B------:R-:W-:-:S07]  /*3e10*/  MOV R12, R9 ;  /* 0x00000009000c7202 */ /* 0x000fce0000000f00 */
.L_x_12993:
[----:B------:R-:W-:Y:S05]  /*3e20*/  BSYNC B1 ;  /* 0x0000000000017941 */ /* 0x000fea0003800000 */
.L_x_12991:
        /* <DEDUP_REMOVED lines=16> */
.L_x_12997:
[----:B------:R-:W-:Y:S05]  /*3f30*/  BSYNC B2 ;  /* 0x0000000000027941 */ /* 0x000fea0003800000 */
.L_x_12996:
        /* <DEDUP_REMOVED lines=44> */
.L_x_12995:
[----:B------:R-:W-:Y:S05]  /*4200*/  BSYNC B1 ;  /* 0x0000000000017941 */ /* 0x000fea0003800000 */
.L_x_12994:
[----:B------:R-:W-:Y:S01]  /*4210*/  I2FP.F32.U32 R12, R12 ;  /* 0x0000000c000c7245 */ /* 0x000fe20000201000 */
[----:B-----5:R-:W-:Y:S02]  /*4220*/  HADD2.F32 R74, -RZ, R64.H0_H0 ;  /* 0x20000040ff4a7230 */ /* 0x020fe40000004100 */
[----:B------:R-:W-:Y:S02]  /*4230*/  IMAD.MOV.U32 R73, RZ, RZ, 0x2f800000 ;  /* 0x2f800000ff497424 */ /* 0x000fe400078e00ff */
[----:B--2---:R-:W-:Y:S02]  /*4240*/  @P0 HADD2.F32 R96, -RZ, R68.H0_H0 ;  /* 0x20000044ff600230 */ /* 0x004fe40000004100 */
[----:B------:R-:W-:Y:S01]  /*4250*/  FMUL.FTZ R74, R74, UR13 ;  /* 0x0000000d4a4a7c20 */ /* 0x000fe20008410000 */
[----:B------:R-:W-:-:S03]  /*4260*/  FFMA.FTZ R12, R12, R73, 1.1641532182693481445e-10 ;  /* 0x2f0000000c0c7423 */ /* 0x000fc60000010049 */
[----:B------:R-:W-:Y:S02]  /*4270*/  FMUL.FTZ R74, R74, UR12 ;  /* 0x0000000c4a4a7c20 */ /* 0x000fe40008410000 */
[----:B------:R-:W-:-:S04]  /*4280*/  FSETP.GTU.FTZ.AND P4, PT, R12, UR10, PT ;  /* 0x0000000a0c007c0b */ /* 0x000fc8000bf9c000 */
[----:B------:R-:W-:Y:S02]  /*4290*/  FSEL R103, R74, RZ, !P4 ;  /* 0x000000ff4a677208 */ /* 0x000fe40006000000 */
[----:B------:R-:W-:-:S03]  /*42a0*/  SEL R12, RZ, 0x1, P4 ;  /* 0x00000001ff0c7807 */ /* 0x000fc60002000000 */
[----:B------:R-:W-:-:S07]  /*42b0*/  @P0 FADD.FTZ R103, R96, R103 ;  /* 0x0000006760670221 */ /* 0x000fce0000010000 */
.L_x_12990:
[----:B------:R-:W-:Y:S05]  /*42c0*/  BSYNC B0 ;  /* 0x0000000000007941 */ /* 0x000fea0003800000 */
.L_x_12988:
        /* <DEDUP_REMOVED lines=8> */
.L_x_12999:
        /* <DEDUP_REMOVED lines=12> */
.L_x_13002:
[----:B------:R-:W-:-:S07]  /*4410*/  IMAD.MOV.U32 R13, RZ, RZ, R9 ;  /* 0x000000ffff0d7224 */ /* 0x000fce00078e0009 */
.L_x_13003:
[----:B------:R-:W-:Y:S05]  /*4420*/  BSYNC B1 ;  /* 0x0000000000017941 */ /* 0x000fea0003800000 */
.L_x_13001:
        /* <DEDUP_REMOVED lines=16> */
.L_x_13007:
[----:B------:R-:W-:Y:S05]  /*4530*/  BSYNC B2 ;  /* 0x0000000000027941 */ /* 0x000fea0003800000 */
.L_x_13006:
        /* <DEDUP_REMOVED lines=44> */
.L_x_13005:
[----:B------:R-:W-:Y:S05]  /*4800*/  BSYNC B1 ;  /* 0x0000000000017941 */ /* 0x000fea0003800000 */
.L_x_13004:
        /* <DEDUP_REMOVED lines=11> */
.L_x_13000:
[----:B------:R-:W-:Y:S05]  /*48c0*/  BSYNC B0 ;  /* 0x0000000000007941 */ /* 0x000fea0003800000 */
.L_x_12998:
        /* <DEDUP_REMOVED lines=8> */
.L_x_13009:
        /* <DEDUP_REMOVED lines=12> */
.L_x_13012:
[----:B------:R-:W-:-:S07]  /*4a10*/  MOV R14, R9 ;  /* 0x00000009000e7202 */ /* 0x000fce0000000f00 */
.L_x_13013:
[----:B------:R-:W-:Y:S05]  /*4a20*/  BSYNC B1 ;  /* 0x0000000000017941 */ /* 0x000fea0003800000 */
.L_x_13011:
        /* <DEDUP_REMOVED lines=16> */
.L_x_13017:
[----:B------:R-:W-:Y:S05]  /*4b30*/  BSYNC B2 ;  /* 0x0000000000027941 */ /* 0x000fea0003800000 */
.L_x_13016:
        /* <DEDUP_REMOVED lines=44> */
.L_x_13015:
[----:B------:R-:W-:Y:S05]  /*4e00*/  BSYNC B1 ;  /* 0x0000000000017941 */ /* 0x000fea0003800000 */
.L_x_13014:
        /* <DEDUP_REMOVED lines=11> */
.L_x_13010:
[----:B------:R-:W-:Y:S05]  /*4ec0*/  BSYNC B0 ;  /* 0x0000000000007941 */ /* 0x000fea0003800000 */
.L_x_13008:
        /* <DEDUP_REMOVED lines=8> */
.L_x_13019:
        /* <DEDUP_REMOVED lines=12> */
.L_x_13022:
[----:B------:R-:W-:-:S07]  /*5010*/  IMAD.MOV.U32 R15, RZ, RZ, R9 ;  /* 0x000000ffff0f7224 */ /* 0x000fce00078e0009 */
.L_x_13023:
[----:B------:R-:W-:Y:S05]  /*5020*/  BSYNC B1 ;  /* 0x0000000000017941 */ /* 0x000fea0003800000 */
.L_x_13021:
        /* <DEDUP_REMOVED lines=16> */
.L_x_13027:
[----:B------:R-:W-:Y:S05]  /*5130*/  BSYNC B2 ;  /* 0x0000000000027941 */ /* 0x000fea0003800000 */
.L_x_13026:
        /* <DEDUP_REMOVED lines=44> */
.L_x_13025:
[----:B------:R-:W-:Y:S05]  /*5400*/  BSYNC B1 ;  /* 0x0000000000017941 */ /* 0x000fea0003800000 */
.L_x_13024:
        /* <DEDUP_REMOVED lines=11> */
.L_x_13020:
[----:B------:R-:W-:Y:S05]  /*54c0*/  BSYNC B0 ;  /* 0x0000000000007941 */ /* 0x000fea0003800000 */
.L_x_13018:
[----:B------:R-:W-:Y:S04]  /*54d0*/  BSSY B0, `(.L_x_13028) ;  /* 0x000005f000007945 */ /* 0x000fe80003800000 */
[----:B------:R-:W-:Y:S05]  /*54e0*/  @P3 BRA `(.L_x_13029) ;  /* 0x0000000000183947 */ /* 0x000fea0003800000 */
[----:B--2---:R-:W-:Y:S01]  /*54f0*/  IMAD.MOV.U32 R99, RZ, RZ, RZ ;  /* 0x000000ffff637224 */ /* 0x004fe200078e00ff */
[----:B------:R-:W-:Y:S01]  /*5500*/  MOV R72, R73 ;  /* 0x0000004900487202 */ /* 0x000fe20000000f00 */
[----:B------:R-:W-:Y:S06]  /*5510*/  @!P0 BRA `(.L_x_13030) ;  /* 0x0000000400688947 */ /* 0x000fec0003800000 */
[----:B------:R-:W-:Y:S02]  /*5520*/  IMAD.MOV.U32 R72, RZ, RZ, R73 ;  /* 0x000000ffff487224 */ /* 0x000fe400078e0049 */
[----:B-----5:R-:W-:Y:S01]  /*5530*/  HADD2.F32 R99, -RZ, R70.H0_H0 ;  /* 0x20000046ff637230 */ /* 0x020fe20000004100 */
[----:B------:R-:W-:Y:S06]  /*5540*/  BRA `(.L_x_13030) ;  /* 0x00000004005c7947 */ /* 0x000fec0003800000 */
.L_x_13029:
        /* <DEDUP_REMOVED lines=12> */
.L_x_13032:
[----:B------:R-:W-:-:S07]  /*5610*/  MOV R84, R9 ;  /* 0x0000000900547202 */ /* 0x000fce0000000f00 */
.L_x_13033:
[----:B------:R-:W-:Y:S05]  /*5620*/  BSYNC B1 ;  /* 0x0000000000017941 */ /* 0x000fea0003800000 */
.L_x_13031:
        /* <DEDUP_REMOVED lines=16> */
.L_x_13037:
[----:B------:R-:W-:Y:S05]  /*5730*/  BSYNC B2 ;  /* 0x0000000000027941 */ /* 0x000fea0003800000 */
.L_x_13036:
        /* <DEDUP_REMOVED lines=44> */
.L_x_13035:
[----:B------:R-:W-:Y:S05]  /*5a00*/  BSYNC B1 ;  /* 0x0000000000017941 */ /* 0x000fea0003800000 */
.L_x_13034:
        /* <DEDUP_REMOVED lines=8> */
[----:B--2---:R-:W-:Y:S02]  /*5a90*/  FSEL R99, R75, RZ, !P4 ;  /* 0x000000ff4b637208 */ /* 0x004fe40006000000 */
[----:B------:R-:W-:-:S03]  /*5aa0*/  SEL R84, RZ, 0x1, P4 ;  /* 0x00000001ff547807 */ /* 0x000fc60002000000 */
[----:B------:R-:W-:-:S07]  /*5ab0*/  @P0 FADD.FTZ R99, R74, R99 ;  /* 0x000000634a630221 */ /* 0x000fce0000010000 */
.L_x_13030:
[----:B------:R-:W-:Y:S05]  /*5ac0*/  BSYNC B0 ;  /* 0x0000000000007941 */ /* 0x000fea0003800000 */
.L_x_13028:
        /* <DEDUP_REMOVED lines=8> */
.L_x_13039:
        /* <DEDUP_REMOVED lines=12> */
.L_x_13042:
[----:B------:R-:W-:-:S07]  /*5c10*/  IMAD.MOV.U32 R85, RZ, RZ, R9 ;  /* 0x000000ffff557224 */ /* 0x000fce00078e0009 */
.L_x_13043:
[----:B------:R-:W-:Y:S05]  /*5c20*/  BSYNC B1 ;  /* 0x0000000000017941 */ /* 0x000fea0003800000 */
.L_x_13041:
        /* <DEDUP_REMOVED lines=16> */
.L_x_13047:
[----:B------:R-:W-:Y:S05]  /*5d30*/  BSYNC B2 ;  /* 0x0000000000027941 */ /* 0x000fea0003800000 */
.L_x_13046:
        /* <DEDUP_REMOVED lines=44> */
.L_x_13045:
[----:B------:R-:W-:Y:S05]  /*6000*/  BSYNC B1 ;  /* 0x0000000000017941 */ /* 0x000fea0003800000 */
.L_x_13044:
[----:B------:R-:W-:Y:S01]  /*6010*/  I2FP.F32.U32 R72, R85 ;  /* 0x0000005500487245 */ /* 0x000fe20000201000 */
[----:B-----5:R-:W-:Y:S01]  /*6020*/  HADD2.F32 R74, -RZ, R66.H1_H1 ;  /* 0x30000042ff4a7230 */ /* 0x020fe20000004100 */
[----:B------:R-:W-:-:S04]  /*6030*/  MOV R75, 0x2f800000 ;  /* 0x2f800000004b7802 */ /* 0x000fc80000000f00 */
        /* <DEDUP_REMOVED lines=8> */
.L_x_13040:
[----:B------:R-:W-:Y:S05]  /*60c0*/  BSYNC B0 ;  /* 0x0000000000007941 */ /* 0x000fea0003800000 */
.L_x_13038:
        /* <DEDUP_REMOVED lines=8> */
.L_x_13049:
        /* <DEDUP_REMOVED lines=12> */
.L_x_13052:
[----:B------:R-:W-:-:S07]  /*6210*/  MOV R86, R9 ;  /* 0x0000000900567202 */ /* 0x000fce0000000f00 */
.L_x_13053:
[----:B------:R-:W-:Y:S05]  /*6220*/  BSYNC B1 ;  /* 0x0000000000017941 */ /* 0x000fea0003800000 */
.L_x_13051:
        /* <DEDUP_REMOVED lines=16> */
.L_x_13057:
[----:B------:R-:W-:Y:S05]  /*6330*/  BSYNC B2 ;  /* 0x0000000000027941 */ /* 0x000fea0003800000 */
.L_x_13056:
        /* <DEDUP_REMOVED lines=44> */
.L_x_13055:
[----:B------:R-:W-:Y:S05]  /*6600*/  BSYNC B1 ;  /* 0x0000000000017941 */ /* 0x000fea0003800000 */
.L_x_13054:
        /* <DEDUP_REMOVED lines=11> */
.L_x_13050:
[----:B------:R-:W-:Y:S05]  /*66c0*/  BSYNC B0 ;  /* 0x0000000000007941 */ /* 0x000fea0003800000 */
.L_x_13048:
        /* <DEDUP_REMOVED lines=8> */
.L_x_13059:
        /* <DEDUP_REMOVED lines=12> */
.L_x_13062:
[----:B------:R-:W-:-:S07]  /*6810*/  MOV R87, R9 ;  /* 0x0000000900577202 */ /* 0x000fce0000000f00 */
.L_x_13063:
[----:B------:R-:W-:Y:S05]  /*6820*/  BSYNC B1 ;  /* 0x0000000000017941 */ /* 0x000fea0003800000 */
.L_x_13061:
        /* <DEDUP_REMOVED lines=16> */
.L_x_13067:
[----:B------:R-:W-:Y:S05]  /*6930*/  BSYNC B2 ;  /* 0x0000000000027941 */ /* 0x000fea0003800000 */
.L_x_13066:
        /* <DEDUP_REMOVED lines=44> */
.L_x_13065:
[----:B------:R-:W-:Y:S05]  /*6c00*/  BSYNC B1 ;  /* 0x0000000000017941 */ /* 0x000fea0003800000 */
.L_x_13064:
[----:B------:R-:W-:Y:S01]  /*6c10*/  HFMA2.MMA R73, -RZ, RZ, 0.1171875, 0 ;  /* 0x2f800000ff497435 */ /* 0x000fe200000001ff */
[----:B------:R-:W-:Y:S01]  /*6c20*/  I2FP.F32.U32 R72, R87 ;  /* 0x0000005700487245 */ /* 0x000fe20000201000 */
[----:B-----5:R-:W-:-:S05]  /*6c30*/  HADD2.F32 R74, -RZ, R67.H1_H1 ;  /* 0x30000043ff4a7230 */ /* 0x020fca0000004100 */
[----:B------:R-:W-:-:S03]  /*6c40*/  FMUL.FTZ R74, R74, UR13 ;  /* 0x0000000d4a4a7c20 */ /* 0x000fc60008410000 */
[----:B------:R-:W-:Y:S01]  /*6c50*/  FFMA.FTZ R72, R72, R73, 1.1641532182693481445e-10 ;  /* 0x2f00000048487423 */ /* 0x000fe20000010049 */
[----:B------:R-:W-:Y:S01]  /*6c60*/  FMUL.FTZ R74, R74, UR12 ;  /* 0x0000000c4a4a7c20 */ /* 0x000fe20008410000 */
[----:B------:R-:W-:-:S03]  /*6c70*/  @P0 HADD2.F32 R73, -RZ, R71.H1_H1 ;  /* 0x30000047ff490230 */ /* 0x000fc60000004100 */
[----:B------:R-:W-:-:S04]  /*6c80*/  FSETP.GTU.FTZ.AND P4, PT, R72, UR10, PT ;  /* 0x0000000a48007c0b */ /* 0x000fc8000bf9c000 */
[----:B------:R-:W-:Y:S02]  /*6c90*/  FSEL R96, R74, RZ, !P4 ;  /* 0x000000ff4a607208 */ /* 0x000fe40006000000 */
[----:B------:R-:W-:-:S03]  /*6ca0*/  SEL R87, RZ, 0x1, P4 ;  /* 0x00000001ff577807 */ /* 0x000fc60002000000 */
[----:B------:R-:W-:-:S07]  /*6cb0*/  @P0 FADD.FTZ R96, R73, R96 ;  /* 0x0000006049600221 */ /* 0x000fce0000010000 */
.L_x_13060:
[----:B------:R-:W-:Y:S05]  /*6cc0*/  BSYNC B0 ;  /* 0x0000000000007941 */ /* 0x000fea0003800000 */
.L_x_13058:
        /* <DEDUP_REMOVED lines=34> */
.L_x_13069:
[----:B------:R-:W-:Y:S05]  /*6ef0*/  BSYNC B0 ;  /* 0x0000000000007941 */ /* 0x000fea0003800000 */
.L_x_13068:
[----:B-----5:R1:W5:Y:S04]  /*6f00*/  @P1 LDG.E.128 R64, desc[UR4][R106.64] ;  /* 0x000000046a401981 */ /* 0x020368000c1e1d00 */
[----:B------:R1:W5:Y:S01]  /*6f10*/  @P0 LDG.E.128 R68, desc[UR4][R104.64] ;  /* 0x0000000468440981 */ /* 0x000362000c1e1d00 */
[----:B------:R-:W-:Y:S04]  /*6f20*/  BSSY B0, `(.L_x_13070) ;  /* 0x000005f000007945 */ /* 0x000fe80003800000 */
[----:B------:R-:W-:Y:S05]  /*6f30*/  @P3 BRA `(.L_x_13071) ;  /* 0x0000000000183947 */ /* 0x000fea0003800000 */
[----:B-1----:R-:W-:Y:S01]  /*6f40*/  MOV R104, RZ ;  /* 0x000000ff00687202 */ /* 0x002fe20000000f00 */
[----:B0-----:R-:W-:Y:S01]  /*6f50*/  IMAD.MOV.U32 R72, RZ, RZ, R113 ;  /* 0x000000ffff487224 */ /* 0x001fe200078e0071 */
[----:B------:R-:W-:Y:S06]  /*6f60*/  @!P0 BRA `(.L_x_13072) ;  /* 0x0000000400688947 */ /* 0x000fec0003800000 */
[----:B------:R-:W-:Y:S01]  /*6f70*/  MOV R72, R113 ;  /* 0x0000007100487202 */ /* 0x000fe20000000f00 */
[----:B-----5:R-:W-:Y:S01]  /*6f80*/  HADD2.F32 R104, -RZ, R68.H0_H0 ;  /* 0x20000044ff687230 */ /* 0x020fe20000004100 */
[----:B------:R-:W-:Y:S06]  /*6f90*/  BRA `(.L_x_13072) ;  /* 0x00000004005c7947 */ /* 0x000fec0003800000 */
.L_x_13071:
        /* <DEDUP_REMOVED lines=12> */
.L_x_13074:
[----:B------:R-:W-:-:S07]  /*7060*/  IMAD.MOV.U32 R12, RZ, RZ, R9 ;  /* 0x000000ffff0c7224 */ /* 0x000fce00078e0009 */
.L_x_13075:
[----:B------:R-:W-:Y:S05]  /*7070*/  BSYNC B1 ;  /* 0x0000000000017941 */ /* 0x000fea0003800000 */
.L_x_13073:
        /* <DEDUP_REMOVED lines=16> */
.L_x_13079:
[----:B------:R-:W-:Y:S05]  /*7180*/  BSYNC B2 ;  /* 0x0000000000027941 */ /* 0x000fea0003800000 */
.L_x_13078:
        /* <DEDUP_REMOVED lines=44> */
.L_x_13077:
[----:B------:R-:W-:Y:S05]  /*7450*/  BSYNC B1 ;  /* 0x0000000000017941 */ /* 0x000fea0003800000 */
.L_x_13076:
        /* <DEDUP_REMOVED lines=11> */
.L_x_13072:
[----:B------:R-:W-:Y:S05]  /*7510*/  BSYNC B0 ;  /* 0x0000000000007941 */ /* 0x000fea0003800000 */
.L_x_13070:
        /* <DEDUP_REMOVED lines=8> */
.L_x_13081:
        /* <DEDUP_REMOVED lines=12> */
.L_x_13084:
[----:B------:R-:W-:-:S07]  /*7660*/  MOV R13, R9 ;  /* 0x00000009000d7202 */ /* 0x000fce0000000f00 */
.L_x_13085:
[----:B------:R-:W-:Y:S05]  /*7670*/  BSYNC B1 ;  /* 0x0000000000017941 */ /* 0x000fea0003800000 */
.L_x_13083:
        /* <DEDUP_REMOVED lines=16> */
.L_x_13089:
[----:B------:R-:W-:Y:S05]  /*7780*/  BSYNC B2 ;  /* 0x0000000000027941 */ /* 0x000fea0003800000 */
.L_x_13088:
        /* <DEDUP_REMOVED lines=44> */
.L_x_13087:
[----:B------:R-:W-:Y:S05]  /*7a50*/  BSYNC B1 ;  /* 0x0000000000017941 */ /* 0x000fea0003800000 */
.L_x_13086:
        /* <DEDUP_REMOVED lines=11> */
.L_x_13082:
[----:B------:R-:W-:Y:S05]  /*7b10*/  BSYNC B0 ;  /* 0x0000000000007941 */ /* 0x000fea0003800000 */
.L_x_13080:
        /* <DEDUP_REMOVED lines=8> */
.L_x_13091:
        /* <DEDUP_REMOVED lines=12> */
.L_x_13094:
[----:B------:R-:W-:-:S07]  /*7c60*/  MOV R14, R9 ;  /* 0x00000009000e7202 */ /* 0x000fce0000000f00 */
.L_x_13095:
[----:B------:R-:W-:Y:S05]  /*7c70*/  BSYNC B1 ;  /* 0x0000000000017941 */ /* 0x000fea0003800000 */
.L_x_13093:
        /* <DEDUP_REMOVED lines=16> */
.L_x_13099:
[----:B------:R-:W-:Y:S05]  /*7d80*/  BSYNC B2 ;  /* 0x0000000000027941 */ /* 0x000fea0003800000 */
.L_x_13098:
        /* <DEDUP_REMOVED lines=44> */
.L_x_13097:
[----:B------:R-:W-:Y:S05]  /*8050*/  BSYNC B1 ;  /* 0x0000000000017941 */ /* 0x000fea0003800000 */
.L_x_13096:
        /* <DEDUP_REMOVED lines=11> */
.L_x_13092:
[----:B------:R-:W-:Y:S05]  /*8110*/  BSYNC B0 ;  /* 0x0000000000007941 */ /* 0x000fea0003800000 */
.L_x_13090:
        /* <DEDUP_REMOVED lines=8> */
.L_x_13101:
        /* <DEDUP_REMOVED lines=12> */
.L_x_13104:
[----:B------:R-:W-:-:S07]  /*8260*/  IMAD.MOV.U32 R15, RZ, RZ, R9 ;  /* 0x000000ffff0f7224 */ /* 0x000fce00078e0009 */
.L_x_13105:
[----:B------:R-:W-:Y:S05]  /*8270*/  BSYNC B1 ;  /* 0x0000000000017941 */ /* 0x000fea0003800000 */
.L_x_13103:
        /* <DEDUP_REMOVED lines=16> */
.L_x_13109:
[----:B------:R-:W-:Y:S05]  /*8380*/  BSYNC B2 ;  /* 0x0000000000027941 */ /* 0x000fea0003800000 */
.L_x_13108:
        /* <DEDUP_REMOVED lines=44> */
.L_x_13107:
[----:B------:R-:W-:Y:S05]  /*8650*/  BSYNC B1 ;  /* 0x0000000000017941 */ /* 0x000fea0003800000 */
.L_x_13106:
        /* <DEDUP_REMOVED lines=11> */
.L_x_13102:
[----:B------:R-:W-:Y:S05]  /*8710*/  BSYNC B0 ;  /* 0x0000000000007941 */ /* 0x000fea0003800000 */
.L_x_13100:
        /* <DEDUP_REMOVED lines=8> */
.L_x_13111:
        /* <DEDUP_REMOVED lines=12> */
.L_x_13114:
[----:B------:R-:W-:-:S07]  /*8860*/  MOV R84, R9 ;  /* 0x0000000900547202 */ /* 0x000fce0000000f00 */
.L_x_13115:
[----:B------:R-:W-:Y:S05]  /*8870*/  BSYNC B1 ;  /* 0x0000000000017941 */ /* 0x000fea0003800000 */
.L_x_13113:
        /* <DEDUP_REMOVED lines=16> */
.L_x_13119:
[----:B------:R-:W-:Y:S05]  /*8980*/  BSYNC B2 ;  /* 0x0000000000027941 */ /* 0x000fea0003800000 */
.L_x_13118:
        /* <DEDUP_REMOVED lines=44> */
.L_x_13117:
[----:B------:R-:W-:Y:S05]  /*8c50*/  BSYNC B1 ;  /* 0x0000000000017941 */ /* 0x000fea0003800000 */
.L_x_13116:
[----:B------:R-:W-:Y:S01]  /*8c60*/  I2FP.F32.U32 R73, R84 ;  /* 0x0000005400497245 */ /* 0x000fe20000201000 */
[----:B-----5:R-:W-:Y:S02]  /*8c70*/  HADD2.F32 R75, -RZ, R66.H0_H0 ;  /* 0x20000042ff4b7230 */ /* 0x020fe40000004100 */
[----:B------:R-:W-:-:S03]  /*8c80*/  IMAD.MOV.U32 R74, RZ, RZ, 0x2f800000 ;  /* 0x2f800000ff4a7424 */ /* 0x000fc600078e00ff */
[----:B------:R-:W-:Y:S01]  /*8c90*/  FMUL.FTZ R75, R75, UR13 ;  /* 0x0000000d4b4b7c20 */ /* 0x000fe20008410000 */
[----:B------:R-:W-:-:S03]  /*8ca0*/  FFMA.FTZ R73, R73, R74, 1.1641532182693481445e-10 ;  /* 0x2f00000049497423 */ /* 0x000fc6000001004a */
[----:B------:R-:W-:Y:S02]  /*8cb0*/  FMUL.FTZ R75, R75, UR12 ;  /* 0x0000000c4b4b7c20 */ /* 0x000fe40008410000 */
[----:B------:R-:W-:Y:S01]  /*8cc0*/  FSETP.GTU.FTZ.AND P4, PT, R73, UR10, PT ;  /* 0x0000000a49007c0b */ /* 0x000fe2000bf9c000 */
[----:B------:R-:W-:-:S03]  /*8cd0*/  @P0 HADD2.F32 R73, -RZ, R70.H0_H0 ;  /* 0x20000046ff490230 */ /* 0x000fc60000004100 */
[----:B------:R-:W-:Y:S02]  /*8ce0*/  FSEL R108, R75, RZ, !P4 ;  /* 0x000000ff4b6c7208 */ /* 0x000fe40006000000 */
[----:B------:R-:W-:-:S03]  /*8cf0*/  SEL R84, RZ, 0x1, P4 ;  /* 0x00000001ff547807 */ /* 0x000fc60002000000 */
[----:B------:R-:W-:-:S07]  /*8d00*/  @P0 FADD.FTZ R108, R73, R108 ;  /* 0x0000006c496c0221 */ /* 0x000fce0000010000 */
.L_x_13112:
[----:B------:R-:W-:Y:S05]  /*8d10*/  BSYNC B0 ;  /* 0x0000000000007941 */ /* 0x000fea0003800000 */
.L_x_13110:
        /* <DEDUP_REMOVED lines=8> */
.L_x_13121:
        /* <DEDUP_REMOVED lines=12> */
.L_x_13124:
[----:B------:R-:W-:-:S07]  /*8e60*/  MOV R85, R9 ;  /* 0x0000000900557202 */ /* 0x000fce0000000f00 */
.L_x_13125:
[----:B------:R-:W-:Y:S05]  /*8e70*/  BSYNC B1 ;  /* 0x0000000000017941 */ /* 0x000fea0003800000 */
.L_x_13123:
        /* <DEDUP_REMOVED lines=16> */
.L_x_13129:
[----:B------:R-:W-:Y:S05]  /*8f80*/  BSYNC B2 ;  /* 0x0000000000027941 */ /* 0x000fea0003800000 */
.L_x_13128:
        /* <DEDUP_REMOVED lines=44> */
.L_x_13127:
[----:B------:R-:W-:Y:S05]  /*9250*/  BSYNC B1 ;  /* 0x0000000000017941 */ /* 0x000fea0003800000 */
.L_x_13126:
        /* <DEDUP_REMOVED lines=11> */
.L_x_13122:
[----:B------:R-:W-:Y:S05]  /*9310*/  BSYNC B0 ;  /* 0x0000000000007941 */ /* 0x000fea0003800000 */
.L_x_13120:
        /* <DEDUP_REMOVED lines=8> */
.L_x_13131:
        /* <DEDUP_REMOVED lines=12> */
.L_x_13134:
[----:B------:R-:W-:-:S07]  /*9460*/  IMAD.MOV.U32 R86, RZ, RZ, R9 ;  /* 0x000000ffff567224 */ /* 0x000fce00078e0009 */
.L_x_13135:
[----:B------:R-:W-:Y:S05]  /*9470*/  BSYNC B1 ;  /* 0x0000000000017941 */ /* 0x000fea0003800000 */
.L_x_13133:
        /* <DEDUP_REMOVED lines=16> */
.L_x_13139:
[----:B------:R-:W-:Y:S05]  /*9580*/  BSYNC B2 ;  /* 0x0000000000027941 */ /* 0x000fea0003800000 */
.L_x_13138:
        /* <DEDUP_REMOVED lines=44> */
.L_x_13137:
[----:B------:R-:W-:Y:S05]  /*9850*/  BSYNC B1 ;  /* 0x0000000000017941 */ /* 0x000fea0003800000 */
.L_x_13136:
[----:B------:R-:W-:Y:S01]  /*9860*/  I2FP.F32.U32 R73, R86 ;  /* 0x0000005600497245 */ /* 0x000fe20000201000 */
[----:B-----5:R-:W-:Y:S01]  /*9870*/  HADD2.F32 R75, -RZ, R67.H0_H0 ;  /* 0x20000043ff4b7230 */ /* 0x020fe20000004100 */
[----:B------:R-:W-:-:S04]  /*9880*/  MOV R74, 0x2f800000 ;  /* 0x2f800000004a7802 */ /* 0x000fc80000000f00 */
        /* <DEDUP_REMOVED lines=8> */
.L_x_13132:
[----:B------:R-:W-:Y:S05]  /*9910*/  BSYNC B0 ;  /* 0x0000000000007941 */ /* 0x000fea0003800000 */
.L_x_13130:
        /* <DEDUP_REMOVED lines=8> */
.L_x_13141:
        /* <DEDUP_REMOVED lines=12> */
.L_x_13144:
[----:B------:R-:W-:-:S07]  /*9a60*/  MOV R87, R9 ;  /* 0x0000000900577202 */ /* 0x000fce0000000f00 */
.L_x_13145:
[----:B------:R-:W-:Y:S05]  /*9a70*/  BSYNC B1 ;  /* 0x0000000000017941 */ /* 0x000fea0003800000 */
.L_x_13143:
        /* <DEDUP_REMOVED lines=16> */
.L_x_13149:
[----:B------:R-:W-:Y:S05]  /*9b80*/  BSYNC B2 ;  /* 0x0000000000027941 */ /* 0x000fea0003800000 */
.L_x_13148:
        /* <DEDUP_REMOVED lines=44> */
.L_x_13147:
[----:B------:R-:W-:Y:S05]  /*9e50*/  BSYNC B1 ;  /* 0x0000000000017941 */ /* 0x000fea0003800000 */
.L_x_13146:
        /* <DEDUP_REMOVED lines=11> */
.L_x_13142:
[----:B------:R-:W-:Y:S05]  /*9f10*/  BSYNC B0 ;  /* 0x0000000000007941 */ /* 0x000fea0003800000 */
.L_x_13140:
[----:B------:R-:W-:Y:S01]  /*9f20*/  FADD.FTZ R73, RZ, R83 ;  /* 0x00000053ff497221 */ /* 0x000fe20000010000 */
[----:B------:R-:W-:Y:S01]  /*9f30*/  IMAD.WIDE.U32 R90, R95, 0x10, R90 ;  /* 0x000000105f5a7825 */ /* 0x000fe200078e005a */
[----:B------:R-:W-:Y:S01]  /*9f40*/  F2FP.F16.F32.PACK_AB R75, R111, R110 ;  /* 0x0000006e6f4b723e */ /* 0x000fe200000000ff */
[----:B------:R-:W-:Y:S02]  /*9f50*/  BSSY B0, `(.L_x_13150) ;  /* 0x0000034000007945 */ /* 0x000fe40003800000 */
[----:B------:R-:W-:Y:S01]  /*9f60*/  FADD.FTZ R72, R73, R82 ;  /* 0x0000005249487221 */ /* 0x000fe20000010000 */
[----:B------:R-:W-:Y:S02]  /*9f70*/  F2FP.F16.F32.PACK_AB R74, R109, R108 ;  /* 0x0000006c6d4a723e */ /* 0x000fe400000000ff */
        /* <DEDUP_REMOVED lines=49> */
.L_x_13151:
[----:B------:R-:W-:Y:S05]  /*a290*/  BSYNC B0 ;  /* 0x0000000000007941 */ /* 0x000fea0003800000 */
.L_x_13150:
        /* <DEDUP_REMOVED lines=72> */
.L_x_13166:
        /* <DEDUP_REMOVED lines=110> */
[----:B------:R-:W-:Y:S01]  /*ae00*/  FMUL.FTZ R90, R91, R76 ;  /* 0x0000004c5b5a7220 */ /* 0x000fe20000410000 */
[----:B------:R-:W-:Y:S01]  /*ae10*/  FFMA.FTZ R74, R44, R75, R20 ;  /* 0x0000004b2c4a7223 */ /* 0x000fe20000010014 */
[----:B------:R-:W-:Y:S01]  /*ae20*/  FFMA.FTZ R75, R46, R95, R22 ;  /* 0x0000005f2e4b7223 */ /* 0x000fe20000010016 */
[C---:B------:R-:W-:Y:S01]  /*ae30*/  VIADD R95, R93.reuse, 0x80 ;  /* 0x000000805d5f7836 */ /* 0x040fe20000000000 */
[----:B------:R-:W-:Y:S01]  /*ae40*/  IADD3 R109, R93, 0x100, RZ ;  /* 0x000001005d6d7810 */ /* 0x000fe20007ffe0ff */
        /* <DEDUP_REMOVED lines=52> */
[----:B------:R0:W-:Y:S01]  /*b190*/  STG.E.128 desc[UR4][R90.64], R72 ;  /* 0x000000485a007986 */ /* 0x0001e2000c101d04 */
[----:B------:R-:W-:Y:S02]  /*b1a0*/  F2FP.F16.F32.PACK_AB R83, R98, R83 ;  /* 0x000000536253723e */ /* 0x000fe400000000ff */
[----:B------:R-:W-:Y:S01]  /*b1b0*/  F2FP.F16.F32.PACK_AB R82, R97, R82 ;  /* 0x000000526152723e */ /* 0x000fe200000000ff */
[----:B------:R0:W-:Y:S01]  /*b1c0*/  STG.E.128 desc[UR4][R92.64], R76 ;  /* 0x0000004c5c007986 */ /* 0x0001e2000c101d04 */
[----:B------:R-:W-:-:S02]  /*b1d0*/  F2FP.F16.F32.PACK_AB R81, R104, R99 ;  /* 0x000000636851723e */ /* 0x000fc400000000ff */
[----:B------:R-:W-:-:S05]  /*b1e0*/  F2FP.F16.F32.PACK_AB R80, R89, R80 ;  /* 0x000000505950723e */ /* 0x000fca00000000ff */
[----:B------:R0:W-:Y:S02]  /*b1f0*/  STG.E.128 desc[UR4][R94.64], R80 ;  /* 0x000000505e007986 */ /* 0x0001e4000c101d04 */
.L_x_13154:
[----:B------:R-:W-:Y:S05]  /*b200*/  BSYNC B0 ;  /* 0x0000000000007941 */ /* 0x000fea0003800000 */
.L_x_13153:
[----:B------:R-:W-:Y:S02]  /*b210*/  IADD3 R2, R2, UR14, RZ ;  /* 0x0000000e02027c10 */ /* 0x000fe4000fffe0ff */
[----:B0-----:R-:W-:Y:S02]  /*b220*/  SEL R94, RZ, 0x1, P0 ;  /* 0x00000001ff5e7807 */ /* 0x001fe40000000000 */
[----:B------:R-:W-:-:S13]  /*b230*/  ISETP.GE.AND P1, PT, R2, UR15, PT ;  /* 0x0000000f02007c0c */ /* 0x000fda000bf26270 */
[----:B------:R-:W-:Y:S05]  /*b240*/  @!P1 BRA `(.L_x_13155) ;  /* 0xffffff5400949947 */ /* 0x000fea000383ffff */
[----:B------:R-:W-:Y:S05]  /*b250*/  EXIT ;  /* 0x000000000000794d */ /* 0x000fea0003800000 */
.L_x_13152:
[----:B------:R-:W-:Y:S01]  /*b260*/  HFMA2.MMA R115, -RZ, RZ, 0, 1.847743988037109375e-06 ;  /* 0x0000001fff737435 */ /* 0x000fe200000001ff */
[----:B------:R-:W-:Y:S01]  /*b270*/  IMAD.MOV.U32 R112, RZ, RZ, 0x1 ;  /* 0x00000001ff707424 */ /* 0x000fe200078e00ff */
[----:B------:R-:W-:-:S09]  /*b280*/  MOV R95, 0xffffffff ;  /* 0xffffffff005f7802 */ /* 0x000fd20000000f00 */
[----:B01---5:R-:W-:Y:S05]  /*b290*/  WARPSYNC.COLLECTIVE R95, `(.L_x_13156) ;  /* 0x000000005f087348 */ /* 0x023fea0003c00000 */
[----:B------:R2:W3:Y:S02]  /*b2a0*/  SHFL.BFLY P1, R94, R116, R112, R115 ;  /* 0x0c000070745e7389 */ /* 0x0004e40000020073 */
[----:B0123-5:R-:W-:Y:S01]  /*b2b0*/  ENDCOLLECTIVE ;  /* 0x000000000000791b */ /* 0x02ffe20003800000 */
.L_x_13156:
[----:B------:R-:W-:Y:S01]  /*b2c0*/  HFMA2.MMA R112, -RZ, RZ, 0, 1.1920928955078125e-07 ;  /* 0x00000002ff707435 */ /* 0x000fe200000001ff */
[----:B------:R-:W-:-:S04]  /*b2d0*/  IMAD.MOV.U32 R73, RZ, RZ, R94 ;  /* 0x000000ffff497224 */ /* 0x000fc800078e005e */
[----:B------:R-:W-:-:S05]  /*b2e0*/  FADD.FTZ R74, R116, R73 ;  /* 0x00000049744a7221 */ /* 0x000fca0000010000 */
[----:B------:R-:W-:-:S07]  /*b2f0*/  MOV R116, R74 ;  /* 0x0000004a00747202 */ /* 0x000fce0000000f00 */
[----:B------:R-:W-:Y:S05]  /*b300*/  WARPSYNC.COLLECTIVE R95, `(.L_x_13157) ;  /* 0x000000005f087348 */ /* 0x000fea0003c00000 */
[----:B------:R0:W1:Y:S02]  /*b310*/  SHFL.BFLY P1, R94, R116, R112, R115 ;  /* 0x0c000070745e7389 */ /* 0x0000640000020073 */
[----:B01----:R-:W-:Y:S01]  /*b320*/  ENDCOLLECTIVE ;  /* 0x000000000000791b */ /* 0x003fe20003800000 */
.L_x_13157:
[----:B------:R-:W-:Y:S01]  /*b330*/  HFMA2.MMA R112, -RZ, RZ, 0, 2.384185791015625e-07 ;  /* 0x00000004ff707435 */ /* 0x000fe200000001ff */
[----:B------:R-:W-:-:S04]  /*b340*/  IMAD.MOV.U32 R73, RZ, RZ, R94 ;  /* 0x000000ffff497224 */ /* 0x000fc800078e005e */
[----:B------:R-:W-:-:S05]  /*b350*/  FADD.FTZ R75, R74, R73 ;  /* 0x000000494a4b7221 */ /* 0x000fca0000010000 */
[----:B------:R-:W-:-:S07]  /*b360*/  MOV R116, R75 ;  /* 0x0000004b00747202 */ /* 0x000fce0000000f00 */
[----:B------:R-:W-:Y:S05]  /*b370*/  WARPSYNC.COLLECTIVE R95, `(.L_x_13158) ;  /* 0x000000005f087348 */ /* 0x000fea0003c00000 */
[----:B------:R0:W1:Y:S02]  /*b380*/  SHFL.BFLY P1, R94, R116, R112, R115 ;  /* 0x0c000070745e7389 */ /* 0x0000640000020073 */
[----:B01----:R-:W-:Y:S01]  /*b390*/  ENDCOLLECTIVE ;  /* 0x000000000000791b */ /* 0x003fe20003800000 */
.L_x_13158:
[----:B------:R-:W-:Y:S01]  /*b3a0*/  HFMA2.MMA R112, -RZ, RZ, 0, 4.76837158203125e-07 ;  /* 0x00000008ff707435 */ /* 0x000fe200000001ff */
[----:B------:R-:W-:-:S04]  /*b3b0*/  IMAD.MOV.U32 R72, RZ, RZ, R94 ;  /* 0x000000ffff487224 */ /* 0x000fc800078e005e */
[----:B------:R-:W-:-:S05]  /*b3c0*/  FADD.FTZ R90, R75, R72 ;  /* 0x000000484b5a7221 */ /* 0x000fca0000010000 */
[----:B------:R-:W-:-:S07]  /*b3d0*/  MOV R116, R90 ;  /* 0x0000005a00747202 */ /* 0x000fce0000000f00 */
[----:B------:R-:W-:Y:S05]  /*b3e0*/  WARPSYNC.COLLECTIVE R95, `(.L_x_13159) ;  /* 0x000000005f087348 */ /* 0x000fea0003c00000 */
[----:B------:R0:W1:Y:S02]  /*b3f0*/  SHFL.BFLY P1, R94, R116, R112, R115 ;  /* 0x0c000070745e7389 */ /* 0x0000640000020073 */
[----:B01----:R-:W-:Y:S01]  /*b400*/  ENDCOLLECTIVE ;  /* 0x000000000000791b */ /* 0x003fe20003800000 */
.L_x_13159:
[----:B------:R-:W-:Y:S01]  /*b410*/  HFMA2.MMA R112, -RZ, RZ, 0, 9.5367431640625e-07 ;  /* 0x00000010ff707435 */ /* 0x000fe200000001ff */
[----:B------:R-:W-:-:S04]  /*b420*/  IMAD.MOV.U32 R73, RZ, RZ, R94 ;  /* 0x000000ffff497224 */ /* 0x000fc800078e005e */
[----:B------:R-:W-:-:S05]  /*b430*/  FADD.FTZ R91, R90, R73 ;  /* 0x000000495a5b7221 */ /* 0x000fca0000010000 */
[----:B------:R-:W-:-:S07]  /*b440*/  MOV R116, R91 ;  /* 0x0000005b00747202 */ /* 0x000fce0000000f00 */
[----:B------:R-:W-:Y:S05]  /*b450*/  WARPSYNC.COLLECTIVE R95, `(.L_x_13160) ;  /* 0x000000005f087348 */ /* 0x000fea0003c00000 */
[----:B------:R0:W1:Y:S02]  /*b460*/  SHFL.BFLY P1, R94, R116, R112, R115 ;  /* 0x0c000070745e7389 */ /* 0x0000640000020073 */
[----:B01----:R-:W-:Y:S01]  /*b470*/  ENDCOLLECTIVE ;  /* 0x000000000000791b */ /* 0x003fe20003800000 */
.L_x_13160:
        /* <DEDUP_REMOVED lines=56> */
.L_x_13161:
[----:B------:R-:W-:Y:S01]  /*b800*/  HFMA2.MMA R112, -RZ, RZ, 0, 1.1920928955078125e-07 ;  /* 0x00000002ff707435 */ /* 0x000fe200000001ff */
[----:B------:R-:W-:-:S04]  /*b810*/  IMAD.MOV.U32 R74, RZ, RZ, R94 ;  /* 0x000000ffff4a7224 */ /* 0x000fc800078e005e */
[----:B------:R-:W-:-:S05]  /*b820*/  FADD.FTZ R74, R73, R74 ;  /* 0x0000004a494a7221 */ /* 0x000fca0000010000 */
[----:B------:R-:W-:-:S07]  /*b830*/  MOV R116, R74 ;  /* 0x0000004a00747202 */ /* 0x000fce0000000f00 */
[----:B------:R-:W-:Y:S05]  /*b840*/  WARPSYNC.COLLECTIVE R95, `(.L_x_13162) ;  /* 0x000000005f087348 */ /* 0x000fea0003c00000 */
[----:B------:R0:W1:Y:S02]  /*b850*/  SHFL.BFLY P1, R94, R116, R112, R115 ;  /* 0x0c000070745e7389 */ /* 0x0000640000020073 */
[----:B01----:R-:W-:Y:S01]  /*b860*/  ENDCOLLECTIVE ;  /* 0x000000000000791b */ /* 0x003fe20003800000 */
.L_x_13162:
[----:B------:R-:W-:Y:S01]  /*b870*/  HFMA2.MMA R112, -RZ, RZ, 0, 2.384185791015625e-07 ;  /* 0x00000004ff707435 */ /* 0x000fe200000001ff */
[----:B------:R-:W-:-:S04]  /*b880*/  IMAD.MOV.U32 R75, RZ, RZ, R94 ;  /* 0x000000ffff4b7224 */ /* 0x000fc800078e005e */
[----:B------:R-:W-:-:S05]  /*b890*/  FADD.FTZ R75, R74, R75 ;  /* 0x0000004b4a4b7221 */ /* 0x000fca0000010000 */
[----:B------:R-:W-:-:S07]  /*b8a0*/  MOV R116, R75 ;  /* 0x0000004b00747202 */ /* 0x000fce0000000f00 */
[----:B------:R-:W-:Y:S05]  /*b8b0*/  WARPSYNC.COLLECTIVE R95, `(.L_x_13163) ;  /* 0x000000005f087348 */ /* 0x000fea0003c00000 */
[----:B------:R0:W1:Y:S02]  /*b8c0*/  SHFL.BFLY P1, R94, R116, R112, R115 ;  /* 0x0c000070745e7389 */ /* 0x0000640000020073 */
[----:B01----:R-:W-:Y:S01]  /*b8d0*/  ENDCOLLECTIVE ;  /* 0x000000000000791b */ /* 0x003fe20003800000 */
.L_x_13163:
[----:B------:R-:W-:Y:S01]  /*b8e0*/  HFMA2.MMA R112, -RZ, RZ, 0, 4.76837158203125e-07 ;  /* 0x00000008ff707435 */ /* 0x000fe200000001ff */
[----:B------:R-:W-:-:S04]  /*b8f0*/  IMAD.MOV.U32 R90, RZ, RZ, R94 ;  /* 0x000000ffff5a7224 */ /* 0x000fc800078e005e */
[----:B------:R-:W-:-:S05]  /*b900*/  FADD.FTZ R90, R75, R90 ;  /* 0x0000005a4b5a7221 */ /* 0x000fca0000010000 */
[----:B------:R-:W-:-:S07]  /*b910*/  MOV R116, R90 ;  /* 0x0000005a00747202 */ /* 0x000fce0000000f00 */
[----:B------:R-:W-:Y:S05]  /*b920*/  WARPSYNC.COLLECTIVE R95, `(.L_x_13164) ;  /* 0x000000005f087348 */ /* 0x000fea0003c00000 */
[----:B------:R0:W1:Y:S02]  /*b930*/  SHFL.BFLY P1, R94, R116, R112, R115 ;  /* 0x0c000070745e7389 */ /* 0x0000640000020073 */
[----:B01----:R-:W-:Y:S01]  /*b940*/  ENDCOLLECTIVE ;  /* 0x000000000000791b */ /* 0x003fe20003800000 */
.L_x_13164:
[----:B------:R-:W-:Y:S01]  /*b950*/  HFMA2.MMA R112, -RZ, RZ, 0, 9.5367431640625e-07 ;  /* 0x00000010ff707435 */ /* 0x000fe200000001ff */
[----:B------:R-:W-:-:S04]  /*b960*/  IMAD.MOV.U32 R91, RZ, RZ, R94 ;  /* 0x000000ffff5b7224 */ /* 0x000fc800078e005e */
[----:B------:R-:W-:-:S05]  /*b970*/  FADD.FTZ R91, R90, R91 ;  /* 0x0000005b5a5b7221 */ /* 0x000fca0000010000 */
[----:B------:R-:W-:-:S07]  /*b980*/  MOV R116, R91 ;  /* 0x0000005b00747202 */ /* 0x000fce0000000f00 */
[----:B------:R-:W-:Y:S05]  /*b990*/  WARPSYNC.COLLECTIVE R95, `(.L_x_13165) ;  /* 0x000000005f087348 */ /* 0x000fea0003c00000 */
[----:B------:R0:W1:Y:S02]  /*b9a0*/  SHFL.BFLY P1, R94, R116, R112, R115 ;  /* 0x0c000070745e7389 */ /* 0x0000640000020073 */
[----:B01----:R-:W-:Y:S01]  /*b9b0*/  ENDCOLLECTIVE ;  /* 0x000000000000791b */ /* 0x003fe20003800000 */
.L_x_13165:
[----:B------:R-:W-:Y:S05]  /*b9c0*/  BRA `(.L_x_13166) ;  /* 0xffffffec00547947 */ /* 0x000fea000383ffff */
.L_x_13167:
        /* <DEDUP_REMOVED lines=11> */
.L_x_23299:


//--------------------- .text._ZN10layer_norm13ln_fwd_kernelINS_13Kernel_traitsIf6__halfS2_S2_fjLj3072ELj1ELj1ELj4ELj16ENS_18Kernel_traits_baseILj3072EfS2_S2_S2_fjLj128EEEEELb1ELb1ELb0ELb0EEEvNS_9FwdParamsE --------------------------
	.section	.text._ZN10layer_norm13ln_fwd_kernelINS_13Kernel_traitsIf6__halfS2_S2_fjLj3072ELj1ELj1ELj4ELj16ENS_18Kernel_traits_baseILj3072EfS2_S2_S2_fjLj128EEEEELb1ELb1ELb0ELb0EEEvNS_9FwdParamsE,"ax",@progbits
	.align	128
        .global         _ZN10layer_norm13ln_fwd_kernelINS_13Kernel_traitsIf6__halfS2_S2_fjLj3072ELj1ELj1ELj4ELj16ENS_18Kernel_traits_baseILj3072EfS2_S2_S2_fjLj128EEEEELb1ELb1ELb0ELb0EEEvNS_9FwdParamsE
        .type           _ZN10layer_norm13ln_fwd_kernelINS_13Kernel_traitsIf6__halfS2_S2_fjLj3072ELj1ELj1ELj4ELj16ENS_18Kernel_traits_baseILj3072EfS2_S2_S2_fjLj128EEEEELb1ELb1ELb0ELb0EEEvNS_9FwdParamsE,@function
        .size           _ZN10layer_norm13ln_fwd_kernelINS_13Kernel_traitsIf6__halfS2_S2_fjLj3072ELj1ELj1ELj4ELj16ENS_18Kernel_traits_baseILj3072EfS2_S2_S2_fjLj128EEEEELb1ELb1ELb0ELb0EEEvNS_9FwdParamsE,(.L_x_23300 - _ZN10layer_norm13ln_fwd_kernelINS_13Kernel_traitsIf6__halfS2_S2_fjLj3072ELj1ELj1ELj4ELj16ENS_18Kernel_traits_baseILj3072EfS2_S2_S2_fjLj128EEEEELb1ELb1ELb0ELb0EEEvNS_9FwdParamsE)
        .other          _ZN10layer_norm13ln_fwd_kernelINS_13Kernel_traitsIf6__halfS2_S2_fjLj3072ELj1ELj1ELj4ELj16ENS_18Kernel_traits_baseILj3072EfS2_S2_S2_fjLj128EEEEELb1ELb1ELb0ELb0EEEvNS_9FwdParamsE,@"STO_CUDA_ENTRY STV_DEFAULT"
_ZN10layer_norm13ln_fwd_kernelINS_13Kernel_traitsIf6__halfS2_S2_fjLj3072ELj1ELj1ELj4ELj16ENS_18Kernel_traits_baseILj3072EfS2_S2_S2_fjLj128EEEEELb1ELb1ELb0ELb0EEEvNS_9FwdParamsE:
.text._ZN10layer_norm13ln_fwd_kernelINS_13Kernel_traitsIf6__halfS2_S2_fjLj3072ELj1ELj1ELj4ELj16ENS_18Kernel_traits_baseILj3072EfS2_S2_S2_fjLj128EEEEELb1ELb1ELb0ELb0EEEvNS_9FwdParamsE:
        /* <DEDUP_REMOVED lines=113> */
.L_x_13169:
[----:B------:R-:W-:Y:S05]  /*0710*/  BSYNC B0 ;  /* 0x0000000000007941 */ /* 0x000fea0003800000 */
.L_x_13168:
        /* <DEDUP_REMOVED lines=23> */
.L_x_13171:
[----:B------:R-:W-:Y:S05]  /*0890*/  BSYNC B0 ;  /* 0x0000000000007941 */ /* 0x000fea0003800000 */
.L_x_13170:
        /* <DEDUP_REMOVED lines=22> */
.L_x_13173:
[----:B------:R-:W-:Y:S05]  /*0a00*/  BSYNC B0 ;  /* 0x0000000000007941 */ /* 0x000fea0003800000 */
.L_x_13172:
[----:B------:R-:W-:Y:S01]  /*0a10*/  ULDC UR8, c[0x0][0x214] ;  /* 0x0000850000087ab9 */ /* 0x000fe20000000800 */
[----:B------:R-:W-:Y:S02]  /*0a20*/  LOP3.LUT R21, R11, UR34, R20, 0x96, !PT ;  /* 0x000000220b157c12 */ /* 0x000fe4000f8e9614 */
[----:B------:R-:W-:-:S13]  /*0a30*/  ISETP.GE.AND P0, PT, R6, UR8, PT ;  /* 0x0000000806007c0c */ /* 0x000fda000bf06270 */
[----:B------:R-:W-:Y:S05]  /*0a40*/  @P0 EXIT ;  /* 0x000000000000094d */ /* 0x000fea0003800000 */
[----:B------:R-:W-:Y:S01]  /*0a50*/  SHF.R.S32.HI R13, RZ, 0x3, R13 ;  /* 0x00000003ff0d7819 */ /* 0x000fe2000001140d */
[----:B------:R-:W-:Y:S01]  /*0a60*/  IMAD R20, R15, -0x2daee0ad, RZ ;  /* 0xd2511f530f147824 */ /* 0x000fe200078e02ff */
[----:B012---:R-:W-:Y:S01]  /*0a70*/  LOP3.LUT R8, R0, 0x60, RZ, 0xc0, !PT ;  /* 0x0000006000087812 */ /* 0x007fe200078ec0ff */
[----:B------:R-:W-:Y:S01]  /*0a80*/  IMAD R11, R22, -0x326172a9, RZ ;  /* 0xcd9e8d57160b7824 */ /* 0x000fe200078e02ff */
[----:B------:R-:W-:Y:S01]  /*0a90*/  LOP3.LUT R7, R13, 0x7f, RZ, 0xc0, !PT ;  /* 0x0000007f0d077812 */ /* 0x000fe200078ec0ff */
[----:B------:R-:W-:Y:S01]  /*0aa0*/  IMAD.HI.U32 R132, R21, -0x326172a9, RZ ;  /* 0xcd9e8d5715847827 */ /* 0x000fe200078e00ff */
[----:B------:R-:W-:Y:S01]  /*0ab0*/  SHF.R.U32.HI R13, RZ, 0x2, R13 ;  /* 0x00000002ff0d7819 */ /* 0x000fe2000001160d */
[----:B------:R-:W-:Y:S01]  /*0ac0*/  ULDC.64 UR8, c[0x0][0x270] ;  /* 0x00009c0000087ab9 */ /* 0x000fe20000000a00 */
[----:B------:R-:W-:Y:S01]  /*0ad0*/  VIADDMNMX R8, R7, -R8, RZ, !PT ;  /* 0x8000000807087246 */ /* 0x000fe200078001ff */
[----:B------:R-:W-:Y:S01]  /*0ae0*/  UISETP.NE.U32.AND UP0, UPT, UR8, URZ, UPT ;  /* 0x0000003f0800728c */ /* 0x000fe2000bf05070 */
[----:B------:R-:W-:Y:S01]  /*0af0*/  SHF.L.U32 R9, R0, 0x5, RZ ;  /* 0x0000000500097819 */ /* 0x000fe200000006ff */
[----:B------:R-:W-:Y:S01]  /*0b00*/  IMAD R116, R21, -0x326172a9, RZ ;  /* 0xcd9e8d5715747824 */ /* 0x000fe200078e02ff */
[----:B------:R-:W-:Y:S01]  /*0b10*/  LOP3.LUT R13, R13, 0x3fffffe0, RZ, 0xc0, !PT ;  /* 0x3fffffe00d0d7812 */ /* 0x000fe200078ec0ff */
[----:B------:R-:W-:Y:S01]  /*0b20*/  ULDC.U8 UR8, c[0x0][0x2a0] ;  /* 0x0000a80000087ab9 */ /* 0x000fe20000000000 */
[----:B------:R-:W-:Y:S01]  /*0b30*/  VIMNMX R8, R8, 0x20, PT ;  /* 0x0000002008087848 */ /* 0x000fe20003fe0100 */
[----:B------:R-:W-:Y:S01]  /*0b40*/  UISETP.NE.AND.EX UP0, UPT, UR9, URZ, UPT, UP0 ;  /* 0x0000003f0900728c */ /* 0x000fe2000bf05300 */
[----:B------:R-:W-:Y:S01]  /*0b50*/  LOP3.LUT R16, R9, 0x3e0, RZ, 0xc0, !PT ;  /* 0x000003e009107812 */ /* 0x000fe200078ec0ff */
[----:B------:R-:W-:Y:S01]  /*0b60*/  ULDC UR37, c[0x0][0x218] ;  /* 0x0000860000257ab9 */ /* 0x000fe20000000800 */
[----:B------:R-:W-:Y:S01]  /*0b70*/  LOP3.LUT R132, R132, UR35, R11, 0x96, !PT ;  /* 0x0000002384847c12 */ /* 0x000fe2000f8e960b */
[----:B------:R-:W-:Y:S01]  /*0b80*/  IMAD.IADD R8, R8, 0x1, R13 ;  /* 0x0000000108087824 */ /* 0x000fe200078e020d */
[----:B------:R-:W-:Y:S01]  /*0b90*/  VIADDMNMX R16, R7, -R16, RZ, !PT ;  /* 0x8000001007107246 */ /* 0x000fe200078001ff */
[----:B------:R-:W-:Y:S01]  /*0ba0*/  IMAD.HI.U32 R7, R23, -0x2daee0ad, RZ ;  /* 0xd2511f5317077827 */ /* 0x000fe200078e00ff */
[----:B------:R-:W-:Y:S01]  /*0bb0*/  LOP3.LUT R118, R118, 0x3, RZ, 0xc0, !PT ;  /* 0x0000000376767812 */ /* 0x000fe200078ec0ff */
[----:B------:R-:W-:Y:S01]  /*0bc0*/  ULDC UR16, c[0x0][0x290] ;  /* 0x0000a40000107ab9 */ /* 0x000fe20000000800 */
[----:B------:R-:W-:Y:S01]  /*0bd0*/  SHF.L.U32 R8, R8, 0x3, RZ ;  /* 0x0000000308087819 */ /* 0x000fe200000006ff */
[----:B------:R-:W-:Y:S01]  /*0be0*/  UISETP.NE.AND UP1, UPT, UR8, URZ, UPT ;  /* 0x0000003f0800728c */ /* 0x000fe2000bf25270 */
[----:B------:R-:W-:Y:S01]  /*0bf0*/  VIMNMX R18, R16, 0x20, PT ;  /* 0x0000002010127848 */ /* 0x000fe20003fe0100 */
[----:B------:R-:W-:Y:S01]  /*0c00*/  ULDC.64 UR10, c[0x0][0x230] ;  /* 0x00008c00000a7ab9 */ /* 0x000fe20000000a00 */
[----:B------:R-:W-:Y:S01]  /*0c10*/  LOP3.LUT R16, R7, UR36, R20, 0x96, !PT ;  /* 0x0000002407107c12 */ /* 0x000fe2000f8e9614 */
[----:B------:R-:W-:Y:S01]  /*0c20*/  HFMA2.MMA R20, -RZ, RZ, 0, 5.9604644775390625e-08 ;  /* 0x00000001ff147435 */ /* 0x000fe200000001ff */
[----:B------:R-:W-:Y:S01]  /*0c30*/  I2FP.F32.U32 R7, R8 ;  /* 0x0000000800077245 */ /* 0x000fe20000201000 */
[----:B------:R-:W-:Y:S01]  /*0c40*/  IMAD.IADD R9, R13, 0x1, R18 ;  /* 0x000000010d097824 */ /* 0x000fe200078e0212 */
[----:B------:R-:W-:Y:S01]  /*0c50*/  ULDC.64 UR12, c[0x0][0x238] ;  /* 0x00008e00000c7ab9 */ /* 0x000fe20000000a00 */
[----:B------:R-:W-:Y:S01]  /*0c60*/  IMAD R18, R23, -0x2daee0ad, RZ ;  /* 0xd2511f5317127824 */ /* 0x000fe200078e02ff */
[----:B------:R-:W-:Y:S01]  /*0c70*/  ULDC.64 UR14, c[0x0][0x240] ;  /* 0x00009000000e7ab9 */ /* 0x000fe20000000a00 */
[----:B------:R-:W-:Y:S01]  /*0c80*/  IMAD.MOV.U32 R8, RZ, RZ, RZ ;  /* 0x000000ffff087224 */ /* 0x000fe200078e00ff */
[----:B------:R-:W0:Y:S01]  /*0c90*/  MUFU.RCP R7, R7 ;  /* 0x0000000700077308 */ /* 0x000e220000001000 */
[----:B------:R-:W-:Y:S01]  /*0ca0*/  SHF.L.U32 R9, R9, 0x3, RZ ;  /* 0x0000000309097819 */ /* 0x000fe200000006ff */
[----:B------:R-:W-:-:S06]  /*0cb0*/  ULDC.64 UR18, c[0x0][0x210] ;  /* 0x0000840000127ab9 */ /* 0x000fcc0000000a00 */
.L_x_13355:
        /* <DEDUP_REMOVED lines=16> */
[----:B--2---:R-:W-:Y:S01]  /*0dc0*/  @P0 HADD2.F32 R22, -RZ, R100.H0_H0 ;  /* 0x20000064ff160230 */ /* 0x004fe20000004100 */
        /* <DEDUP_REMOVED lines=21> */
.L_x_13177:
[----:B------:R-:W-:-:S07]  /*0f20*/  MOV R13, R116 ;  /* 0x00000074000d7202 */ /* 0x000fce0000000f00 */
.L_x_13178:
[----:B------:R-:W-:Y:S05]  /*0f30*/  BSYNC B1 ;  /* 0x0000000000017941 */ /* 0x000fea0003800000 */
.L_x_13176:
        /* <DEDUP_REMOVED lines=16> */
.L_x_13182:
[----:B------:R-:W-:Y:S05]  /*1040*/  BSYNC B2 ;  /* 0x0000000000027941 */ /* 0x000fea0003800000 */
.L_x_13181:
        /* <DEDUP_REMOVED lines=40> */
[----:B------:R-:W-:Y:S01]  /*12d0*/  IMAD.WIDE.U32 R110, R111, -0x2daee0ad, RZ ;  /* 0xd2511f536f6e7825 */ /* 0x000fe200078e00ff */
[----:B------:R-:W-:-:S04]  /*12e0*/  MOV R116, R112 ;  /* 0x0000007000747202 */ /* 0x000fc80000000f00 */
[----:B------:R-:W-:Y:S01]  /*12f0*/  LOP3.LUT R16, R111, UR36, R18, 0x96, !PT ;  /* 0x000000246f107c12 */ /* 0x000fe2000f8e9612 */
[----:B------:R-:W-:-:S07]  /*1300*/  IMAD.MOV.U32 R18, RZ, RZ, R110 ;  /* 0x000000ffff127224 */ /* 0x000fce00078e006e */
.L_x_13180:
[----:B------:R-:W-:Y:S05]  /*1310*/  BSYNC B1 ;  /* 0x0000000000017941 */ /* 0x000fea0003800000 */
.L_x_13179:
[----:B------:R-:W1:Y:S01]  /*1320*/  LDC R110, c[0x0][0x298] ;  /* 0x0000a600ff6e7b82 */ /* 0x000e620000000800 */
[----:B------:R-:W-:Y:S01]  /*1330*/  I2FP.F32.U32 R13, R13 ;  /* 0x0000000d000d7245 */ /* 0x000fe20000201000 */
[----:B-----5:R-:W-:Y:S01]  /*1340*/  HADD2.F32 R21, -RZ, R100.H0_H0 ;  /* 0x20000064ff157230 */ /* 0x020fe20000004100 */
[----:B------:R-:W-:Y:S01]  /*1350*/  BSSY B1, `(.L_x_13183) ;  /* 0x0000018000017945 */ /* 0x000fe20003800000 */
[----:B------:R-:W-:Y:S01]  /*1360*/  IMAD.MOV.U32 R112, RZ, RZ, 0x2f800000 ;  /* 0x2f800000ff707424 */ /* 0x000fe200078e00ff */
[----:B------:R-:W-:Y:S01]  /*1370*/  IADD3 R111, R19, 0x1, RZ ;  /* 0x00000001136f7810 */ /* 0x000fe20007ffe0ff */
[----:B------:R-:W-:Y:S02]  /*1380*/  @P0 HADD2.F32 R104, -RZ, R24.H0_H0 ;  /* 0x20000018ff680230 */ /* 0x000fe40000004100 */
[----:B------:R-:W-:Y:S01]  /*1390*/  FMUL.FTZ R21, R21, R22 ;  /* 0x0000001615157220 */ /* 0x000fe20000410000 */
[----:B------:R-:W2:Y:S01]  /*13a0*/  LDC R108, c[0x0][0x294] ;  /* 0x0000a500ff6c7b82 */ /* 0x000ea20000000800 */
[----:B------:R-:W-:-:S02]  /*13b0*/  FFMA.FTZ R13, R13, R112, 1.1641532182693481445e-10 ;  /* 0x2f0000000d0d7423 */ /* 0x000fc40000010070 */
[----:B-1----:R-:W-:-:S03]  /*13c0*/  FMUL.FTZ R21, R21, R110 ;  /* 0x0000006e15157220 */ /* 0x002fc60000410000 */
        /* <DEDUP_REMOVED lines=15> */
.L_x_13184:
[----:B------:R-:W-:-:S07]  /*14c0*/  MOV R21, R116 ;  /* 0x0000007400157202 */ /* 0x000fce0000000f00 */
.L_x_13185:
[----:B------:R-:W-:Y:S05]  /*14d0*/  BSYNC B1 ;  /* 0x0000000000017941 */ /* 0x000fea0003800000 */
.L_x_13183:
        /* <DEDUP_REMOVED lines=16> */
.L_x_13189:
[----:B------:R-:W-:Y:S05]  /*15e0*/  BSYNC B2 ;  /* 0x0000000000027941 */ /* 0x000fea0003800000 */
.L_x_13188:
        /* <DEDUP_REMOVED lines=11> */
[----:B------:R-:W-:Y:S01]  /*16a0*/  IMAD.WIDE.U32 R124, R111, -0x326172a9, RZ ;  /* 0xcd9e8d576f7c7825 */ /* 0x000fe200078e00ff */
[----:B------:R-:W-:-:S04]  /*16b0*/  HFMA2.MMA R111, -RZ, RZ, 0, 0 ;  /* 0x00000000ff6f7435 */ /* 0x000fc800000001ff */
        /* <DEDUP_REMOVED lines=30> */
[----:B------:R-:W-:-:S07]  /*18a0*/  IMAD.MOV.U32 R18, RZ, RZ, R122 ;  /* 0x000000ffff127224 */ /* 0x000fce00078e007a */
.L_x_13187:
[----:B------:R-:W-:Y:S05]  /*18b0*/  BSYNC B1 ;  /* 0x0000000000017941 */ /* 0x000fea0003800000 */
.L_x_13186:
[----:B------:R-:W-:Y:S01]  /*18c0*/  I2FP.F32.U32 R19, R21 ;  /* 0x0000001500137245 */ /* 0x000fe20000201000 */
[----:B------:R-:W-:Y:S01]  /*18d0*/  HADD2.F32 R21, -RZ, R100.H1_H1 ;  /* 0x30000064ff157230 */ /* 0x000fe20000004100 */
        /* <DEDUP_REMOVED lines=9> */
[----:B------:R-:W-:Y:S01]  /*1970*/  FMUL.FTZ R19, R81, R100 ;  /* 0x0000006451137220 */ /* 0x000fe20000410000 */
[----:B------:R-:W-:-:S05]  /*1980*/  @P0 HADD2.F32 R100, -RZ, R24.H1_H1 ;  /* 0x30000018ff640230 */ /* 0x000fca0000004100 */
[----:B------:R-:W-:-:S04]  /*1990*/  @P0 FADD.FTZ R19, R100, R19 ;  /* 0x0000001364130221 */ /* 0x000fc80000010000 */
        /* <DEDUP_REMOVED lines=9> */
.L_x_13191:
[----:B------:R-:W-:-:S07]  /*1a30*/  IMAD.MOV.U32 R21, RZ, RZ, R116 ;  /* 0x000000ffff157224 */ /* 0x000fce00078e0074 */
.L_x_13192:
[----:B------:R-:W-:Y:S05]  /*1a40*/  BSYNC B1 ;  /* 0x0000000000017941 */ /* 0x000fea0003800000 */
.L_x_13190:
        /* <DEDUP_REMOVED lines=16> */
.L_x_13196:
[----:B------:R-:W-:Y:S05]  /*1b50*/  BSYNC B2 ;  /* 0x0000000000027941 */ /* 0x000fea0003800000 */
.L_x_13195:
        /* <DEDUP_REMOVED lines=44> */
.L_x_13194:
[----:B------:R-:W-:Y:S05]  /*1e20*/  BSYNC B1 ;  /* 0x0000000000017941 */ /* 0x000fea0003800000 */
.L_x_13193:
        /* <DEDUP_REMOVED lines=22> */
.L_x_13198:
[----:B------:R-:W-:-:S07]  /*1f90*/  MOV R100, R116 ;  /* 0x0000007400647202 */ /* 0x000fce0000000f00 */
.L_x_13199:
[----:B------:R-:W-:Y:S05]  /*1fa0*/  BSYNC B1 ;  /* 0x0000000000017941 */ /* 0x000fea0003800000 */
.L_x_13197:
        /* <DEDUP_REMOVED lines=16> */
.L_x_13203:
[----:B------:R-:W-:Y:S05]  /*20b0*/  BSYNC B2 ;  /* 0x0000000000027941 */ /* 0x000fea0003800000 */
.L_x_13202:
        /* <DEDUP_REMOVED lines=44> */
.L_x_13201:
[----:B------:R-:W-:Y:S05]  /*2380*/  BSYNC B1 ;  /* 0x0000000000017941 */ /* 0x000fea0003800000 */
.L_x_13200:
        /* <DEDUP_REMOVED lines=22> */
.L_x_13205:
[----:B------:R-:W-:-:S07]  /*24f0*/  IMAD.MOV.U32 R113, RZ, RZ, R116 ;  /* 0x000000ffff717224 */ /* 0x000fce00078e0074 */
.L_x_13206:
[----:B------:R-:W-:Y:S05]  /*2500*/  BSYNC B1 ;  /* 0x0000000000017941 */ /* 0x000fea0003800000 */
.L_x_13204:
        /* <DEDUP_REMOVED lines=16> */
.L_x_13210:
[----:B------:R-:W-:Y:S05]  /*2610*/  BSYNC B2 ;  /* 0x0000000000027941 */ /* 0x000fea0003800000 */
.L_x_13209:
        /* <DEDUP_REMOVED lines=43> */
[----:B------:R-:W-:-:S07]  /*28d0*/  LOP3.LUT R132, R123, UR35, R124, 0x96, !PT ;  /* 0x000000237b847c12 */ /* 0x000fce000f8e967c */
.L_x_13208:
[----:B------:R-:W-:Y:S05]  /*28e0*/  BSYNC B1 ;  /* 0x0000000000017941 */ /* 0x000fea0003800000 */
.L_x_13207:
        /* <DEDUP_REMOVED lines=22> */
.L_x_13212:
[----:B------:R-:W-:-:S07]  /*2a50*/  MOV R114, R116 ;  /* 0x0000007400727202 */ /* 0x000fce0000000f00 */
.L_x_13213:
[----:B------:R-:W-:Y:S05]  /*2a60*/  BSYNC B1 ;  /* 0x0000000000017941 */ /* 0x000fea0003800000 */
.L_x_13211:
        /* <DEDUP_REMOVED lines=16> */
.L_x_13217:
[----:B------:R-:W-:Y:S05]  /*2b70*/  BSYNC B2 ;  /* 0x0000000000027941 */ /* 0x000fea0003800000 */
.L_x_13216:
        /* <DEDUP_REMOVED lines=44> */
.L_x_13215:
[----:B------:R-:W-:Y:S05]  /*2e40*/  BSYNC B1 ;  /* 0x0000000000017941 */ /* 0x000fea0003800000 */
.L_x_13214:
        /* <DEDUP_REMOVED lines=22> */
.L_x_13219:
[----:B------:R-:W-:-:S07]  /*2fb0*/  IMAD.MOV.U32 R102, RZ, RZ, R116 ;  /* 0x000000ffff667224 */ /* 0x000fce00078e0074 */
.L_x_13220:
[----:B------:R-:W-:Y:S05]  /*2fc0*/  BSYNC B1 ;  /* 0x0000000000017941 */ /* 0x000fea0003800000 */
.L_x_13218:
        /* <DEDUP_REMOVED lines=16> */
.L_x_13224:
[----:B------:R-:W-:Y:S05]  /*30d0*/  BSYNC B2 ;  /* 0x0000000000027941 */ /* 0x000fea0003800000 */
.L_x_13223:
        /* <DEDUP_REMOVED lines=44> */
.L_x_13222:
[----:B------:R-:W-:Y:S05]  /*33a0*/  BSYNC B1 ;  /* 0x0000000000017941 */ /* 0x000fea0003800000 */
.L_x_13221:
        /* <DEDUP_REMOVED lines=22> */
.L_x_13226:
[----:B------:R-:W-:-:S07]  /*3510*/  MOV R102, R116 ;  /* 0x0000007400667202 */ /* 0x000fce0000000f00 */
.L_x_13227:
[----:B------:R-:W-:Y:S05]  /*3520*/  BSYNC B1 ;  /* 0x0000000000017941 */ /* 0x000fea0003800000 */
.L_x_13225:
        /* <DEDUP_REMOVED lines=18> */
.L_x_13231:
[----:B------:R-:W-:Y:S05]  /*3650*/  BSYNC B2 ;  /* 0x0000000000027941 */ /* 0x000fea0003800000 */
.L_x_13230:
        /* <DEDUP_REMOVED lines=44> */
.L_x_13229:
[----:B------:R-:W-:Y:S05]  /*3920*/  BSYNC B1 ;  /* 0x0000000000017941 */ /* 0x000fea0003800000 */
.L_x_13228:
        /* <DEDUP_REMOVED lines=14> */
[----:B------:R-:W-:Y:S01]  /*3a10*/  FMUL.FTZ R135, R79, R100 ;  /* 0x000000644f877220 */ /* 0x000fe20000410000 */
[----:B------:R-:W-:-:S05]  /*3a20*/  @P0 HADD2.F32 R100, -RZ, R27.H1_H1 ;  /* 0x3000001bff640230 */ /* 0x000fca0000004100 */
[----:B------:R-:W-:Y:S01]  /*3a30*/  @P0 FADD.FTZ R135, R100, R135 ;  /* 0x0000008764870221 */ /* 0x000fe20000010000 */
[----:B------:R-:W-:Y:S02]  /*3a40*/  LEA R138, P0, R11, UR12, 0x4 ;  /* 0x0000000c0b8a7c11 */ /* 0x000fe4000f8020ff */
        /* <DEDUP_REMOVED lines=21> */
.L_x_13175:
[----:B------:R-:W-:Y:S05]  /*3ba0*/  BSYNC B0 ;  /* 0x0000000000007941 */ /* 0x000fea0003800000 */
.L_x_13174:
        /* <DEDUP_REMOVED lines=23> */
.L_x_13235:
[----:B------:R-:W-:-:S07]  /*3d20*/  MOV R15, R116 ;  /* 0x00000074000f7202 */ /* 0x000fce0000000f00 */
.L_x_13236:
[----:B------:R-:W-:Y:S05]  /*3d30*/  BSYNC B1 ;  /* 0x0000000000017941 */ /* 0x000fea0003800000 */
.L_x_13234:
        /* <DEDUP_REMOVED lines=16> */
.L_x_13240:
[----:B------:R-:W-:Y:S05]  /*3e40*/  BSYNC B2 ;  /* 0x0000000000027941 */ /* 0x000fea0003800000 */
.L_x_13239:
        /* <DEDUP_REMOVED lines=44> */
.L_x_13238:
[----:B------:R-:W-:Y:S05]  /*4110*/  BSYNC B1 ;  /* 0x0000000000017941 */ /* 0x000fea0003800000 */
.L_x_13237:
        /* <DEDUP_REMOVED lines=26> */
.L_x_13242:
[----:B------:R-:W-:-:S07]  /*42c0*/  MOV R23, R116 ;  /* 0x0000007400177202 */ /* 0x000fce0000000f00 */
.L_x_13243:
[----:B------:R-:W-:Y:S05]  /*42d0*/  BSYNC B1 ;  /* 0x0000000000017941 */ /* 0x000fea0003800000 */
.L_x_13241:
        /* <DEDUP_REMOVED lines=16> */
.L_x_13247:
[----:B------:R-:W-:Y:S05]  /*43e0*/  BSYNC B2 ;  /* 0x0000000000027941 */ /* 0x000fea0003800000 */
.L_x_13246:
        /* <DEDUP_REMOVED lines=44> */
.L_x_13245:
[----:B------:R-:W-:Y:S05]  /*46b0*/  BSYNC B1 ;  /* 0x0000000000017941 */ /* 0x000fea0003800000 */
.L_x_13244:
        /* <DEDUP_REMOVED lines=23> */
.L_x_13249:
[----:B------:R-:W-:-:S07]  /*4830*/  IMAD.MOV.U32 R100, RZ, RZ, R116 ;  /* 0x000000ffff647224 */ /* 0x000fce00078e0074 */
.L_x_13250:
[----:B------:R-:W-:Y:S05]  /*4840*/  BSYNC B1 ;  /* 0x0000000000017941 */ /* 0x000fea0003800000 */
.L_x_13248:
        /* <DEDUP_REMOVED lines=16> */
.L_x_13254:
[----:B------:R-:W-:Y:S05]  /*4950*/  BSYNC B2 ;  /* 0x0000000000027941 */ /* 0x000fea0003800000 */
.L_x_13253:
        /* <DEDUP_REMOVED lines=42> */
[----:B------:R-:W-:-:S11]  /*4c00*/  HFMA2.MMA R117, -RZ, RZ, 0, 0 ;  /* 0x00000000ff757435 */ /* 0x000fd600000001ff */
.L_x_13252:
[----:B------:R-:W-:Y:S05]  /*4c10*/  BSYNC B1 ;  /* 0x0000000000017941 */ /* 0x000fea0003800000 */
.L_x_13251:
        /* <DEDUP_REMOVED lines=22> */
.L_x_13256:
[----:B------:R-:W-:-:S07]  /*4d80*/  IMAD.MOV.U32 R100, RZ, RZ, R116 ;  /* 0x000000ffff647224 */ /* 0x000fce00078e0074 */
.L_x_13257:
[----:B------:R-:W-:Y:S05]  /*4d90*/  BSYNC B1 ;  /* 0x0000000000017941 */ /* 0x000fea0003800000 */
.L_x_13255:
        /* <DEDUP_REMOVED lines=16> */
.L_x_13261:
[----:B------:R-:W-:Y:S05]  /*4ea0*/  BSYNC B2 ;  /* 0x0000000000027941 */ /* 0x000fea0003800000 */
.L_x_13260:
        /* <DEDUP_REMOVED lines=42> */
[----:B------:R-:W-:-:S07]  /*5150*/  LOP3.LUT R132, R117, UR35, R126, 0x96, !PT ;  /* 0x0000002375847c12 */ /* 0x000fce000f8e967e */
.L_x_13259:
[----:B------:R-:W-:Y:S05]  /*5160*/  BSYNC B1 ;  /* 0x0000000000017941 */ /* 0x000fea0003800000 */
.L_x_13258:
        /* <DEDUP_REMOVED lines=22> */
.L_x_13263:
[----:B------:R-:W-:-:S07]  /*52d0*/  IMAD.MOV.U32 R118, RZ, RZ, R116 ;  /* 0x000000ffff767224 */ /* 0x000fce00078e0074 */
.L_x_13264:
[----:B------:R-:W-:Y:S05]  /*52e0*/  BSYNC B1 ;  /* 0x0000000000017941 */ /* 0x000fea0003800000 */
.L_x_13262:
        /* <DEDUP_REMOVED lines=16> */
.L_x_13268:
[----:B------:R-:W-:Y:S05]  /*53f0*/  BSYNC B2 ;  /* 0x0000000000027941 */ /* 0x000fea0003800000 */
.L_x_13267:
        /* <DEDUP_REMOVED lines=43> */
.L_x_13266:
[----:B------:R-:W-:Y:S05]  /*56b0*/  BSYNC B1 ;  /* 0x0000000000017941 */ /* 0x000fea0003800000 */
.L_x_13265:
        /* <DEDUP_REMOVED lines=22> */
.L_x_13270:
[----:B------:R-:W-:-:S07]  /*5820*/  IMAD.MOV.U32 R118, RZ, RZ, R116 ;  /* 0x000000ffff767224 */ /* 0x000fce00078e0074 */
.L_x_13271:
[----:B------:R-:W-:Y:S05]  /*5830*/  BSYNC B1 ;  /* 0x0000000000017941 */ /* 0x000fea0003800000 */
.L_x_13269:
        /* <DEDUP_REMOVED lines=16> */
.L_x_13275:
[----:B------:R-:W-:Y:S05]  /*5940*/  BSYNC B2 ;  /* 0x0000000000027941 */ /* 0x000fea0003800000 */
.L_x_13274:
        /* <DEDUP_REMOVED lines=44> */
.L_x_13273:
[----:B------:R-:W-:Y:S05]  /*5c10*/  BSYNC B1 ;  /* 0x0000000000017941 */ /* 0x000fea0003800000 */
.L_x_13272:
        /* <DEDUP_REMOVED lines=22> */
.L_x_13277:
[----:B------:R-:W-:-:S07]  /*5d80*/  MOV R102, R116 ;  /* 0x0000007400667202 */ /* 0x000fce0000000f00 */
.L_x_13278:
[----:B------:R-:W-:Y:S05]  /*5d90*/  BSYNC B1 ;  /* 0x0000000000017941 */ /* 0x000fea0003800000 */
.L_x_13276:
        /* <DEDUP_REMOVED lines=16> */
.L_x_13282:
[----:B------:R-:W-:Y:S05]  /*5ea0*/  BSYNC B2 ;  /* 0x0000000000027941 */ /* 0x000fea0003800000 */
.L_x_13281:
        /* <DEDUP_REMOVED lines=44> */
.L_x_13280:
[----:B------:R-:W-:Y:S05]  /*6170*/  BSYNC B1 ;  /* 0x0000000000017941 */ /* 0x000fea0003800000 */
.L_x_13279:
[----:B------:R-:W-:Y:S01]  /*6180*/  I2FP.F32.U32 R101, R102 ;  /* 0x0000006600657245 */ /* 0x000fe20000201000 */
[----:B------:R-:W-:Y:S01]  /*6190*/  @P0 HADD2.F32 R100, -RZ, R27.H0_H0 ;  /* 0x2000001bff640230 */ /* 0x000fe20000004100 */
[C---:B------:R-:W-:Y:S01]  /*61a0*/  ISETP.NE.AND P6, PT, R122.reuse, 0x1, PT ;  /* 0x000000017a00780c */ /* 0x040fe20003fc5270 */
[----:B------:R-:W-:Y:S01]  /*61b0*/  BSSY B1, `(.L_x_13283) ;  /* 0x0000014000017945 */ /* 0x000fe20003800000 */
[----:B------:R-:W-:Y:S02]  /*61c0*/  VIADD R118, R122, 0x1 ;  /* 0x000000017a767836 */ /* 0x000fe40000000000 */
[----:B------:R-:W-:-:S05]  /*61d0*/  FFMA.FTZ R101, R101, R114, 1.1641532182693481445e-10 ;  /* 0x2f00000065657423 */ /* 0x000fca0000010072 */
[----:B------:R-:W-:Y:S01]  /*61e0*/  FSETP.GTU.FTZ.AND P5, PT, R101, R110, PT ;  /* 0x0000006e6500720b */ /* 0x000fe20003fbc000 */
[----:B------:R-:W-:-:S05]  /*61f0*/  HADD2.F32 R101, -RZ, R103.H0_H0 ;  /* 0x20000067ff657230 */ /* 0x000fca0000004100 */
[----:B------:R-:W-:-:S04]  /*6200*/  FMUL.FTZ R101, R101, R22 ;  /* 0x0000001665657220 */ /* 0x000fc80000410000 */
        /* <DEDUP_REMOVED lines=13> */
.L_x_13284:
[----:B------:R-:W-:-:S07]  /*62e0*/  IMAD.MOV.U32 R102, RZ, RZ, R116 ;  /* 0x000000ffff667224 */ /* 0x000fce00078e0074 */
.L_x_13285:
[----:B------:R-:W-:Y:S05]  /*62f0*/  BSYNC B1 ;  /* 0x0000000000017941 */ /* 0x000fea0003800000 */
.L_x_13283:
        /* <DEDUP_REMOVED lines=18> */
.L_x_13289:
[----:B------:R-:W-:Y:S05]  /*6420*/  BSYNC B2 ;  /* 0x0000000000027941 */ /* 0x000fea0003800000 */
.L_x_13288:
        /* <DEDUP_REMOVED lines=44> */
.L_x_13287:
[----:B------:R-:W-:Y:S05]  /*66f0*/  BSYNC B1 ;  /* 0x0000000000017941 */ /* 0x000fea0003800000 */
.L_x_13286:
        /* <DEDUP_REMOVED lines=39> */
.L_x_13233:
[----:B------:R-:W-:Y:S05]  /*6970*/  BSYNC B0 ;  /* 0x0000000000007941 */ /* 0x000fea0003800000 */
.L_x_13232:
        /* <DEDUP_REMOVED lines=23> */
.L_x_13293:
[----:B------:R-:W-:-:S07]  /*6af0*/  IMAD.MOV.U32 R106, RZ, RZ, R116 ;  /* 0x000000ffff6a7224 */ /* 0x000fce00078e0074 */
.L_x_13294:
[----:B------:R-:W-:Y:S05]  /*6b00*/  BSYNC B1 ;  /* 0x0000000000017941 */ /* 0x000fea0003800000 */
.L_x_13292:
        /* <DEDUP_REMOVED lines=16> */
.L_x_13298:
[----:B------:R-:W-:Y:S05]  /*6c10*/  BSYNC B2 ;  /* 0x0000000000027941 */ /* 0x000fea0003800000 */
.L_x_13297:
        /* <DEDUP_REMOVED lines=44> */
.L_x_13296:
[----:B------:R-:W-:Y:S05]  /*6ee0*/  BSYNC B1 ;  /* 0x0000000000017941 */ /* 0x000fea0003800000 */
.L_x_13295:
[----:B------:R-:W1:Y:S01]  /*6ef0*/  LDC R112, c[0x0][0x298] ;  /* 0x0000a600ff707b82 */ /* 0x000e620000000800 */
[----:B------:R-:W-:Y:S01]  /*6f00*/  HFMA2.MMA R114, -RZ, RZ, 0.1171875, 0 ;  /* 0x2f800000ff727435 */ /* 0x000fe200000001ff */
[----:B------:R-:W-:Y:S01]  /*6f10*/  I2FP.F32.U32 R17, R106 ;  /* 0x0000006a00117245 */ /* 0x000fe20000201000 */
[----:B-----5:R-:W-:Y:S01]  /*6f20*/  HADD2.F32 R107, -RZ, R100.H0_H0 ;  /* 0x20000064ff6b7230 */ /* 0x020fe20000004100 */
[----:B------:R-:W-:Y:S01]  /*6f30*/  BSSY B1, `(.L_x_13299) ;  /* 0x0000017000017945 */ /* 0x000fe20003800000 */
[----:B------:R-:W-:Y:S02]  /*6f40*/  @P0 HADD2.F32 R106, -RZ, R24.H0_H0 ;  /* 0x20000018ff6a0230 */ /* 0x000fe40000004100 */
[----:B------:R-:W-:Y:S01]  /*6f50*/  VIADD R118, R119, 0x1 ;  /* 0x0000000177767836 */ /* 0x000fe20000000000 */
[----:B------:R-:W2:Y:S01]  /*6f60*/  LDC R110, c[0x0][0x294] ;  /* 0x0000a500ff6e7b82 */ /* 0x000ea20000000800 */
[----:B------:R-:W-:Y:S02]  /*6f70*/  FMUL.FTZ R107, R107, R22 ;  /* 0x000000166b6b7220 */ /* 0x000fe40000410000 */
        /* <DEDUP_REMOVED lines=17> */
.L_x_13300:
[----:B------:R-:W-:-:S07]  /*7090*/  IMAD.MOV.U32 R109, RZ, RZ, R116 ;  /* 0x000000ffff6d7224 */ /* 0x000fce00078e0074 */
.L_x_13301:
[----:B------:R-:W-:Y:S05]  /*70a0*/  BSYNC B1 ;  /* 0x0000000000017941 */ /* 0x000fea0003800000 */
.L_x_13299:
        /* <DEDUP_REMOVED lines=16> */
.L_x_13305:
[----:B------:R-:W-:Y:S05]  /*71b0*/  BSYNC B2 ;  /* 0x0000000000027941 */ /* 0x000fea0003800000 */
.L_x_13304:
        /* <DEDUP_REMOVED lines=33> */
[----:B------:R-:W-:-:S05]  /*73d0*/  LOP3.LUT R120, R119, UR31, R120, 0x96, !PT ;  /* 0x0000001f77787c12 */ /* 0x000fca000f8e9678 */
[----:B------:R-:W-:-:S05]  /*73e0*/  IMAD.WIDE.U32 R120, R120, -0x2daee0ad, RZ ;  /* 0xd2511f5378787825 */ /* 0x000fca00078e00ff */
[----:B------:R-:W-:Y:S02]  /*73f0*/  LOP3.LUT R119, R121, UR34, R106, 0x96, !PT ;  /* 0x0000002279777c12 */ /* 0x000fe4000f8e966a */
[----:B------:R-:W-:-:S03]  /*7400*/  LOP3.LUT R106, R133, UR33, R118, 0x96, !PT ;  /* 0x00000021856a7c12 */ /* 0x000fc6000f8e9676 */
[----:B------:R-:W-:-:S04]  /*7410*/  IMAD.WIDE.U32 R118, R119, -0x326172a9, RZ ;  /* 0xcd9e8d5777767825 */ /* 0x000fc800078e00ff */
[----:B------:R-:W-:Y:S01]  /*7420*/  IMAD.WIDE.U32 R106, R106, -0x2daee0ad, RZ ;  /* 0xd2511f536a6a7825 */ /* 0x000fe200078e00ff */
[----:B------:R-:W-:-:S03]  /*7430*/  LOP3.LUT R132, R119, UR35, R132, 0x96, !PT ;  /* 0x0000002377847c12 */ /* 0x000fc6000f8e9684 */
[----:B------:R-:W-:Y:S01]  /*7440*/  IMAD.MOV.U32 R116, RZ, RZ, R118 ;  /* 0x000000ffff747224 */ /* 0x000fe200078e0076 */
[----:B------:R-:W-:Y:S01]  /*7450*/  LOP3.LUT R16, R107, UR36, R120, 0x96, !PT ;  /* 0x000000246b107c12 */ /* 0x000fe2000f8e9678 */
[----:B------:R-:W-:Y:S01]  /*7460*/  IMAD.MOV.U32 R118, RZ, RZ, RZ ;  /* 0x000000ffff767224 */ /* 0x000fe200078e00ff */
[----:B------:R-:W-:-:S07]  /*7470*/  MOV R18, R106 ;  /* 0x0000006a00127202 */ /* 0x000fce0000000f00 */
.L_x_13303:
[----:B------:R-:W-:Y:S05]  /*7480*/  BSYNC B1 ;  /* 0x0000000000017941 */ /* 0x000fea0003800000 */
.L_x_13302:
[----:B------:R-:W-:Y:S01]  /*7490*/  I2FP.F32.U32 R107, R109 ;  /* 0x0000006d006b7245 */ /* 0x000fe20000201000 */
[----:B------:R-:W-:Y:S01]  /*74a0*/  HADD2.F32 R109, -RZ, R100.H1_H1 ;  /* 0x30000064ff6d7230 */ /* 0x000fe20000004100 */
        /* <DEDUP_REMOVED lines=21> */
.L_x_13307:
[----:B------:R-:W-:-:S07]  /*7600*/  MOV R100, R116 ;  /* 0x0000007400647202 */ /* 0x000fce0000000f00 */
.L_x_13308:
[----:B------:R-:W-:Y:S05]  /*7610*/  BSYNC B1 ;  /* 0x0000000000017941 */ /* 0x000fea0003800000 */
.L_x_13306:
        /* <DEDUP_REMOVED lines=16> */
.L_x_13312:
[----:B------:R-:W-:Y:S05]  /*7720*/  BSYNC B2 ;  /* 0x0000000000027941 */ /* 0x000fea0003800000 */
.L_x_13311:
        /* <DEDUP_REMOVED lines=40> */
[----:B------:R-:W-:-:S03]  /*79b0*/  IMAD.WIDE.U32 R120, R121, -0x326172a9, RZ ;  /* 0xcd9e8d5779787825 */ /* 0x000fc600078e00ff */
[----:B------:R-:W-:Y:S01]  /*79c0*/  MOV R116, R120 ;  /* 0x0000007800747202 */ /* 0x000fe20000000f00 */
[----:B------:R-:W-:Y:S01]  /*79d0*/  HFMA2.MMA R120, -RZ, RZ, 0, 0 ;  /* 0x00000000ff787435 */ /* 0x000fe200000001ff */
[----:B------:R-:W-:-:S10]  /*79e0*/  LOP3.LUT R132, R121, UR35, R132, 0x96, !PT ;  /* 0x0000002379847c12 */ /* 0x000fd4000f8e9684 */
.L_x_13310:
[----:B------:R-:W-:Y:S05]  /*79f0*/  BSYNC B1 ;  /* 0x0000000000017941 */ /* 0x000fea0003800000 */
.L_x_13309:
        /* <DEDUP_REMOVED lines=22> */
.L_x_13314:
[----:B------:R-:W-:-:S07]  /*7b60*/  IMAD.MOV.U32 R100, RZ, RZ, R116 ;  /* 0x000000ffff647224 */ /* 0x000fce00078e0074 */
.L_x_13315:
[----:B------:R-:W-:Y:S05]  /*7b70*/  BSYNC B1 ;  /* 0x0000000000017941 */ /* 0x000fea0003800000 */
.L_x_13313:
        /* <DEDUP_REMOVED lines=16> */
.L_x_13319:
[----:B------:R-:W-:Y:S05]  /*7c80*/  BSYNC B2 ;  /* 0x0000000000027941 */ /* 0x000fea0003800000 */
.L_x_13318:
        /* <DEDUP_REMOVED lines=40> */
[----:B------:R-:W-:-:S04]  /*7f10*/  IMAD.WIDE.U32 R118, R130, -0x326172a9, RZ ;  /* 0xcd9e8d5782767825 */ /* 0x000fc800078e00ff */
[----:B------:R-:W-:Y:S01]  /*7f20*/  IMAD.MOV.U32 R121, RZ, RZ, RZ ;  /* 0x000000ffff797224 */ /* 0x000fe200078e00ff */
[----:B------:R-:W-:Y:S02]  /*7f30*/  LOP3.LUT R132, R119, UR35, R132, 0x96, !PT ;  /* 0x0000002377847c12 */ /* 0x000fe4000f8e9684 */
[----:B------:R-:W-:-:S07]  /*7f40*/  MOV R116, R118 ;  /* 0x0000007600747202 */ /* 0x000fce0000000f00 */
.L_x_13317:
[----:B------:R-:W-:Y:S05]  /*7f50*/  BSYNC B1 ;  /* 0x0000000000017941 */ /* 0x000fea0003800000 */
.L_x_13316:
        /* <DEDUP_REMOVED lines=22> */
.L_x_13321:
[----:B------:R-:W-:-:S07]  /*80c0*/  MOV R118, R116 ;  /* 0x0000007400767202 */ /* 0x000fce0000000f00 */
.L_x_13322:
[----:B------:R-:W-:Y:S05]  /*80d0*/  BSYNC B1 ;  /* 0x0000000000017941 */ /* 0x000fea0003800000 */
.L_x_13320:
        /* <DEDUP_REMOVED lines=16> */
.L_x_13326:
[----:B------:R-:W-:Y:S05]  /*81e0*/  BSYNC B2 ;  /* 0x0000000000027941 */ /* 0x000fea0003800000 */
.L_x_13325:
        /* <DEDUP_REMOVED lines=39> */
[----:B------:R-:W-:Y:S01]  /*8460*/  HFMA2.MMA R120, -RZ, RZ, 0, 0 ;  /* 0x00000000ff787435 */ /* 0x000fe200000001ff */
[----:B------:R-:W-:Y:S01]  /*8470*/  MOV R18, R100 ;  /* 0x0000006400127202 */ /* 0x000fe20000000f00 */
[----:B------:R-:W-:-:S04]  /*8480*/  IMAD.WIDE.U32 R100, R130, -0x326172a9, RZ ;  /* 0xcd9e8d5782647825 */ /* 0x000fc800078e00ff */
[----:B------:R-:W-:Y:S01]  /*8490*/  IMAD.MOV.U32 R116, RZ, RZ, R100 ;  /* 0x000000ffff747224 */ /* 0x000fe200078e0064 */
[----:B------:R-:W-:-:S07]  /*84a0*/  LOP3.LUT R132, R101, UR35, R132, 0x96, !PT ;  /* 0x0000002365847c12 */ /* 0x000fce000f8e9684 */
.L_x_13324:
[----:B------:R-:W-:Y:S05]  /*84b0*/  BSYNC B1 ;  /* 0x0000000000017941 */ /* 0x000fea0003800000 */
.L_x_13323:
        /* <DEDUP_REMOVED lines=22> */
.L_x_13328:
[----:B------:R-:W-:-:S07]  /*8620*/  MOV R118, R116 ;  /* 0x0000007400767202 */ /* 0x000fce0000000f00 */
.L_x_13329:
[----:B------:R-:W-:Y:S05]  /*8630*/  BSYNC B1 ;  /* 0x0000000000017941 */ /* 0x000fea0003800000 */
.L_x_13327:
        /* <DEDUP_REMOVED lines=16> */
.L_x_13333:
[----:B------:R-:W-:Y:S05]  /*8740*/  BSYNC B2 ;  /* 0x0000000000027941 */ /* 0x000fea0003800000 */
.L_x_13332:
        /* <DEDUP_REMOVED lines=44> */
.L_x_13331:
[----:B------:R-:W-:Y:S05]  /*8a10*/  BSYNC B1 ;  /* 0x0000000000017941 */ /* 0x000fea0003800000 */
.L_x_13330:
        /* <DEDUP_REMOVED lines=22> */
.L_x_13335:
[----:B------:R-:W-:-:S07]  /*8b80*/  MOV R102, R116 ;  /* 0x0000007400667202 */ /* 0x000fce0000000f00 */
.L_x_13336:
[----:B------:R-:W-:Y:S05]  /*8b90*/  BSYNC B1 ;  /* 0x0000000000017941 */ /* 0x000fea0003800000 */
.L_x_13334:
        /* <DEDUP_REMOVED lines=16> */
.L_x_13340:
[----:B------:R-:W-:Y:S05]  /*8ca0*/  BSYNC B2 ;  /* 0x0000000000027941 */ /* 0x000fea0003800000 */
.L_x_13339:
        /* <DEDUP_REMOVED lines=44> */
.L_x_13338:
[----:B------:R-:W-:Y:S05]  /*8f70*/  BSYNC B1 ;  /* 0x0000000000017941 */ /* 0x000fea0003800000 */
.L_x_13337:
[----:B------:R-:W-:Y:S01]  /*8f80*/  I2FP.F32.U32 R101, R102 ;  /* 0x0000006600657245 */ /* 0x000fe20000201000 */
[----:B------:R-:W-:Y:S01]  /*8f90*/  @P0 HADD2.F32 R100, -RZ, R27.H0_H0 ;  /* 0x2000001bff640230 */ /* 0x000fe20000004100 */
[C---:B------:R-:W-:Y:S01]  /*8fa0*/  ISETP.NE.AND P6, PT, R120.reuse, 0x1, PT ;  /* 0x000000017800780c */ /* 0x040fe20003fc5270 */
[----:B------:R-:W-:Y:S01]  /*8fb0*/  BSSY B1, `(.L_x_13341) ;  /* 0x0000014000017945 */ /* 0x000fe20003800000 */
[----:B------:R-:W-:Y:S01]  /*8fc0*/  IADD3 R118, R120, 0x1, RZ ;  /* 0x0000000178767810 */ /* 0x000fe20007ffe0ff */
        /* <DEDUP_REMOVED lines=17> */
.L_x_13342:
[----:B------:R-:W-:-:S07]  /*90e0*/  MOV R102, R116 ;  /* 0x0000007400667202 */ /* 0x000fce0000000f00 */
.L_x_13343:
[----:B------:R-:W-:Y:S05]  /*90f0*/  BSYNC B1 ;  /* 0x0000000000017941 */ /* 0x000fea0003800000 */
.L_x_13341:
        /* <DEDUP_REMOVED lines=18> */
.L_x_13347:
[----:B------:R-:W-:Y:S05]  /*9220*/  BSYNC B2 ;  /* 0x0000000000027941 */ /* 0x000fea0003800000 */
.L_x_13346:
        /* <DEDUP_REMOVED lines=44> */
.L_x_13345:
[----:B------:R-:W-:Y:S05]  /*94f0*/  BSYNC B1 ;  /* 0x0000000000017941 */ /* 0x000fea0003800000 */
.L_x_13344:
        /* <DEDUP_REMOVED lines=10> */
[----:B------:R-:W-:Y:S02]  /*95a0*/  F2FP.F16.F32.PACK_AB R102, R131, R121 ;  /* 0x000000798366723e */ /* 0x000fe400000000ff */
[----:B------:R-:W-:Y:S02]  /*95b0*/  FSEL R22, R103, RZ, !P6 ;  /* 0x000000ff67167208 */ /* 0x000fe40007000000 */
[----:B------:R-:W-:Y:S02]  /*95c0*/  SEL R106, RZ, 0x1000000, P6 ;  /* 0x01000000ff6a7807 */ /* 0x000fe40003000000 */
[----:B------:R-:W-:Y:S01]  /*95d0*/  F2FP.F16.F32.PACK_AB R101, R119, R109 ;  /* 0x0000006d7765723e */ /* 0x000fe200000000ff */
[----:B------:R-:W-:Y:S01]  /*95e0*/  FMUL.FTZ R141, R31, R22 ;  /* 0x000000161f8d7220 */ /* 0x000fe20000410000 */
[----:B------:R-:W-:Y:S01]  /*95f0*/  @P0 HADD2.F32 R22, -RZ, R27.H1_H1 ;  /* 0x3000001bff160230 */ /* 0x000fe20000004100 */
[----:B------:R-:W-:-:S04]  /*9600*/  F2FP.F16.F32.PACK_AB R100, R107, R17 ;  /* 0x000000116b64723e */ /* 0x000fc800000000ff */
[----:B------:R-:W-:Y:S01]  /*9610*/  @P0 FADD.FTZ R141, R22, R141 ;  /* 0x0000008d168d0221 */ /* 0x000fe20000010000 */
[----:B------:R-:W-:Y:S02]  /*9620*/  SEL R22, RZ, 0x100, P4 ;  /* 0x00000100ff167807 */ /* 0x000fe40002000000 */
[----:B------:R-:W-:Y:S02]  /*9630*/  LEA R138, P0, R104, UR12, 0x4 ;  /* 0x0000000c688a7c11 */ /* 0x000fe4000f8020ff */
[----:B------:R-:W-:Y:S01]  /*9640*/  LOP3.LUT R22, R22, R106, R143, 0xfe, !PT ;  /* 0x0000006a16167212 */ /* 0x000fe200078efe8f */
[----:B------:R-:W-:Y:S01]  /*9650*/  IMAD.WIDE.U32 R142, R142, 0x1000000, RZ ;  /* 0x010000008e8e7825 */ /* 0x000fe200078e00ff */
[----:B------:R-:W-:Y:S02]  /*9660*/  LEA.HI.X R139, R104, UR13, RZ, 0x4, P0 ;  /* 0x0000000d688b7c11 */ /* 0x000fe400080f24ff */
[----:B------:R-:W-:Y:S02]  /*9670*/  F2FP.F16.F32.PACK_AB R103, R141, R133 ;  /* 0x000000858d67723e */ /* 0x000fe400000000ff */
[----:B------:R-:W-:-:S02]  /*9680*/  LOP3.LUT R143, R143, R22, R145, 0xfe, !PT ;  /* 0x000000168f8f7212 */ /* 0x000fc400078efe91 */
[----:B------:R-:W-:Y:S01]  /*9690*/  SEL R22, RZ, 0x1, P1 ;  /* 0x00000001ff167807 */ /* 0x000fe20000800000 */
[----:B------:R1:W-:Y:S01]  /*96a0*/  STG.E.128 desc[UR4][R138.64], R100 ;  /* 0x000000648a007986 */ /* 0x0003e2000c101d04 */
[----:B------:R-:W-:Y:S02]  /*96b0*/  SEL R106, RZ, 0x1, P5 ;  /* 0x00000001ff6a7807 */ /* 0x000fe40002800000 */
        /* <DEDUP_REMOVED lines=10> */
.L_x_13291:
[----:B------:R-:W-:Y:S05]  /*9760*/  BSYNC B0 ;  /* 0x0000000000007941 */ /* 0x000fea0003800000 */
.L_x_13290:
        /* <DEDUP_REMOVED lines=32> */
[----:B-123--:R-:W-:-:S04]  /*9970*/  LOP3.LUT R102, R22, 0x7fffffc, RZ, 0xc0, !PT ;  /* 0x07fffffc16667812 */ /* 0x00efc800078ec0ff */
[----:B------:R-:W-:Y:S01]  /*9980*/  @!P2 IADD3 R102, R102, 0x4, RZ ;  /* 0x000000046666a810 */ /* 0x000fe20007ffe0ff */
        /* <DEDUP_REMOVED lines=70> */
.L_x_13366:
        /* <DEDUP_REMOVED lines=18> */
[----:B------:R-:W-:Y:S01]  /*9f10*/  IMAD.MOV.U32 R20, RZ, RZ, RZ ;  /* 0x000000ffff147224 */ /* 0x000fe200078e00ff */
[----:B------:R-:W-:Y:S02]  /*9f20*/  @!P0 MOV R20, R9 ;  /* 0x0000000900148202 */ /* 0x000fe40000000f00 */
[----:B------:R-:W-:-:S02]  /*9f30*/  @!P0 LEA R102, R102, R101, 0x3 ;  /* 0x0000006566668211 */ /* 0x000fc400078e18ff */
[----:B------:R-:W-:Y:S02]  /*9f40*/  CS2R R100, SRZ ;  /* 0x0000000000647805 */ /* 0x000fe4000001ff00 */
[----:B------:R-:W-:Y:S01]  /*9f50*/  I2FP.F32.S32 R104, R20 ;  /* 0x0000001400687245 */ /* 0x000fe20000201400 */
[----:B------:R-:W0:Y:S04]  /*9f60*/  SHFL.DOWN PT, R139, R20, 0x2, 0x1f ;  /* 0x08401f00148b7f89 */ /* 0x000e2800000e0000 */
[----:B------:R-:W1:Y:S01]  /*9f70*/  @!P0 LDS.64 R100, [R102] ;  /* 0x0000000066648984 */ /* 0x000e620000000a00 */
[----:B------:R-:W-:Y:S02]  /*9f80*/  LOP3.LUT P0, RZ, R103, 0x1f, R0, 0xf8, !PT ;  /* 0x0000001f67ff7812 */ /* 0x000fe4000780f800 */
[----:B0-----:R-:W-:Y:S01]  /*9f90*/  I2FP.F32.S32 R106, R139 ;  /* 0x0000008b006a7245 */ /* 0x001fe20000201400 */
[----:B-1----:R-:W0:Y:S02]  /*9fa0*/  SHFL.DOWN PT, R143, R100, 0x2, 0x1f ;  /* 0x08401f00648f7f89 */ /* 0x002e2400000e0000 */
[----:B0-----:R-:W-:-:S02]  /*9fb0*/  FADD.FTZ R22, -R143, R100 ;  /* 0x000000648f167221 */ /* 0x001fc40000010100 */
[----:B------:R-:W-:Y:S02]  /*9fc0*/  FMUL.FTZ R143, R143, R106 ;  /* 0x0000006a8f8f7220 */ /* 0x000fe40000410000 */
        /* <DEDUP_REMOVED lines=57> */
[----:B------:R-:W-:Y:S02]  /*a360*/  F2FP.F16.F32.PACK_AB R100, R101, R100 ;  /* 0x000000646564723e */ /* 0x000fe400000000ff */
[----:B------:R-:W-:Y:S01]  /*a370*/  F2FP.F16.F32.PACK_AB R101, R104, R139 ;  /* 0x0000008b6865723e */ /* 0x000fe200000000ff */
        /* <DEDUP_REMOVED lines=8> */
[----:B------:R-:W-:Y:S01]  /*a400*/  F2FP.F16.F32.PACK_AB R102, R103, R102 ;  /* 0x000000666766723e */ /* 0x000fe200000000ff */
[----:B------:R-:W-:Y:S01]  /*a410*/  FADD.FTZ R103, R125, -R22 ;  /* 0x800000167d677221 */ /* 0x000fe20000010000 */
[----:B------:R-:W-:-:S03]  /*a420*/  FFMA.FTZ R104, R87, R104, R95 ;  /* 0x0000006857687223 */ /* 0x000fc6000001005f */
[----:B------:R-:W-:-:S04]  /*a430*/  FMUL.FTZ R103, R20, R103 ;  /* 0x0000006714677220 */ /* 0x000fc80000410000 */
[----:B------:R-:W-:-:S05]  /*a440*/  FFMA.FTZ R103, R86, R103, R94 ;  /* 0x0000006756677223 */ /* 0x000fca000001005e */
[----:B------:R-:W-:Y:S01]  /*a450*/  F2FP.F16.F32.PACK_AB R103, R104, R103 ;  /* 0x000000676867723e */ /* 0x000fe200000000ff */
[C---:B0-----:R-:W-:Y:S01]  /*a460*/  IMAD.WIDE.U32 R138, R11.reuse, 0x10, R138 ;  /* 0x000000100b8a7825 */ /* 0x041fe200078e008a */
[----:B------:R-:W-:-:S04]  /*a470*/  IADD3 R11, R11, 0x80, RZ ;  /* 0x000000800b0b7810 */ /* 0x000fc80007ffe0ff */
[----:B------:R1:W-:Y:S03]  /*a480*/  STG.E.128 desc[UR4][R138.64], R100 ;  /* 0x000000648a007986 */ /* 0x0003e6000c101d04 */
.L_x_13350:
[----:B------:R-:W-:Y:S05]  /*a490*/  BSYNC B0 ;  /* 0x0000000000007941 */ /* 0x000fea0003800000 */
.L_x_13349:
        /* <DEDUP_REMOVED lines=35> */
.L_x_13352:
[----:B------:R-:W-:Y:S05]  /*a6d0*/  BSYNC B0 ;  /* 0x0000000000007941 */ /* 0x000fea0003800000 */
.L_x_13351:
        /* <DEDUP_REMOVED lines=24> */
[----:B------:R-:W0:Y:S01]  /*a860*/  LDC.64 R138, c[0x0][0x2b8] ;  /* 0x0000ae00ff8a7b82 */ /* 0x000e220000000a00 */
[----:B------:R-:W-:Y:S01]  /*a870*/  FFMA.FTZ R103, R38, R149, R46 ;  /* 0x0000009526677223 */ /* 0x000fe2000001002e */
[----:B------:R-:W-:Y:S01]  /*a880*/  FFMA.FTZ R20, R39, R20, R47 ;  /* 0x0000001427147223 */ /* 0x000fe2000001002f */
[----:B------:R-:W-:-:S04]  /*a890*/  FFMA.FTZ R104, R37, R104, R45 ;  /* 0x0000006825687223 */ /* 0x000fc8000001002d */
[----:B------:R-:W-:Y:S01]  /*a8a0*/  F2FP.F16.F32.PACK_AB R103, R20, R103 ;  /* 0x000000671467723e */ /* 0x000fe200000000ff */
[----:B------:R-:W-:Y:S01]  /*a8b0*/  FFMA.FTZ R20, R43, R102, R51 ;  /* 0x000000662b147223 */ /* 0x000fe20000010033 */
[----:B------:R-:W-:-:S04]  /*a8c0*/  F2FP.F16.F32.PACK_AB R102, R104, R145 ;  /* 0x000000916866723e */ /* 0x000fc800000000ff */
[----:B------:R-:W-:Y:S01]  /*a8d0*/  F2FP.F16.F32.PACK_AB R101, R20, R101 ;  /* 0x000000651465723e */ /* 0x000fe200000000ff */
[----:B0-----:R-:W-:-:S05]  /*a8e0*/  IMAD.WIDE.U32 R138, R11, 0x10, R138 ;  /* 0x000000100b8a7825 */ /* 0x001fca00078e008a */
[----:B------:R3:W-:Y:S02]  /*a8f0*/  STG.E.128 desc[UR4][R138.64], R100 ;  /* 0x000000648a007986 */ /* 0x0007e4000c101d04 */
.L_x_13354:
[----:B------:R-:W-:Y:S05]  /*a900*/  BSYNC B0 ;  /* 0x0000000000007941 */ /* 0x000fea0003800000 */
.L_x_13353:
[----:B------:R-:W-:Y:S01]  /*a910*/  VIADD R6, R6, UR18 ;  /* 0x0000001206067c36 */ /* 0x000fe20008000000 */
[----:B0-----:R-:W-:-:S04]  /*a920*/  SEL R20, RZ, 0x1, P2 ;  /* 0x00000001ff147807 */ /* 0x001fc80001000000 */
[----:B------:R-:W-:-:S13]  /*a930*/  ISETP.GE.AND P0, PT, R6, UR19, PT ;  /* 0x0000001306007c0c */ /* 0x000fda000bf06270 */
[----:B------:R-:W-:Y:S05]  /*a940*/  @!P0 BRA `(.L_x_13355) ;  /* 0xffffff6000dc8947 */ /* 0x000fea000383ffff */
[----:B------:R-:W-:Y:S05]  /*a950*/  EXIT ;  /* 0x000000000000794d */ /* 0x000fea0003800000 */
.L_x_13348:
[----:B------:R-:W-:Y:S01]  /*a960*/  HFMA2.MMA R112, -RZ, RZ, 0, 5.9604644775390625e-08 ;  /* 0x00000001ff707435 */ /* 0x000fe200000001ff */
[----:B------:R-:W-:Y:S01]  /*a970*/  MOV R143, R104 ;  /* 0x00000068008f7202 */ /* 0x000fe20000000f00 */
[----:B------:R-:W-:Y:S01]  /*a980*/  IMAD.MOV.U32 R145, RZ, RZ, 0x1f ;  /* 0x0000001fff917424 */ /* 0x000fe200078e00ff */
[----:B------:R-:W-:-:S08]  /*a990*/  MOV R108, 0xffffffff ;  /* 0xffffffff006c7802 */ /* 0x000fd00000000f00 */
[----:B0----5:R-:W-:Y:S05]  /*a9a0*/  WARPSYNC.COLLECTIVE R108, `(.L_x_13356) ;  /* 0x000000006c087348 */ /* 0x021fea0003c00000 */
[----:B------:R1:W2:Y:S02]  /*a9b0*/  SHFL.BFLY P4, R110, R143, R112, R145 ;  /* 0x0c0000708f6e7389 */ /* 0x0002a40000080091 */
[----:B012--5:R-:W-:Y:S01]  /*a9c0*/  ENDCOLLECTIVE ;  /* 0x000000000000791b */ /* 0x027fe20003800000 */
.L_x_13356:
[----:B------:R-:W-:Y:S01]  /*a9d0*/  HFMA2.MMA R112, -RZ, RZ, 0, 1.1920928955078125e-07 ;  /* 0x00000002ff707435 */ /* 0x000fe200000001ff */
[----:B------:R-:W-:-:S05]  /*a9e0*/  MOV R101, R110 ;  /* 0x0000006e00657202 */ /* 0x000fca0000000f00 */
[----:B------:R-:W-:-:S04]  /*a9f0*/  FADD.FTZ R101, R104, R101 ;  /* 0x0000006568657221 */ /* 0x000fc80000010000 */
[----:B------:R-:W-:-:S07]  /*aa00*/  IMAD.MOV.U32 R143, RZ, RZ, R101 ;  /* 0x000000ffff8f7224 */ /* 0x000fce00078e0065 */
[----:B------:R-:W-:Y:S05]  /*aa10*/  WARPSYNC.COLLECTIVE R108, `(.L_x_13357) ;  /* 0x000000006c087348 */ /* 0x000fea0003c00000 */
[----:B------:R0:W1:Y:S02]  /*aa20*/  SHFL.BFLY P4, R110, R143, R112, R145 ;  /* 0x0c0000708f6e7389 */ /* 0x0000640000080091 */
[----:B01----:R-:W-:Y:S01]  /*aa30*/  ENDCOLLECTIVE ;  /* 0x000000000000791b */ /* 0x003fe20003800000 */
.L_x_13357:
[----:B------:R-:W-:Y:S01]  /*aa40*/  HFMA2.MMA R112, -RZ, RZ, 0, 2.384185791015625e-07 ;  /* 0x00000004ff707435 */ /* 0x000fe200000001ff */
[----:B------:R-:W-:-:S05]  /*aa50*/  MOV R20, R110 ;  /* 0x0000006e00147202 */ /* 0x000fca0000000f00 */
[----:B------:R-:W-:-:S04]  /*aa60*/  FADD.FTZ R103, R101, R20 ;  /* 0x0000001465677221 */ /* 0x000fc80000010000 */
[----:B------:R-:W-:-:S07]  /*aa70*/  IMAD.MOV.U32 R143, RZ, RZ, R103 ;  /* 0x000000ffff8f7224 */ /* 0x000fce00078e0067 */
[----:B------:R-:W-:Y:S05]  /*aa80*/  WARPSYNC.COLLECTIVE R108, `(.L_x_13358) ;  /* 0x000000006c087348 */ /* 0x000fea0003c00000 */
[----:B------:R0:W1:Y:S02]  /*aa90*/  SHFL.BFLY P4, R110, R143, R112, R145 ;  /* 0x0c0000708f6e7389 */ /* 0x0000640000080091 */
[----:B01----:R-:W-:Y:S01]  /*aaa0*/  ENDCOLLECTIVE ;  /* 0x000000000000791b */ /* 0x003fe20003800000 */
.L_x_13358:
[----:B------:R-:W-:Y:S01]  /*aab0*/  HFMA2.MMA R112, -RZ, RZ, 0, 4.76837158203125e-07 ;  /* 0x00000008ff707435 */ /* 0x000fe200000001ff */
[----:B------:R-:W-:-:S05]  /*aac0*/  MOV R20, R110 ;  /* 0x0000006e00147202 */ /* 0x000fca0000000f00 */
[----:B------:R-:W-:-:S04]  /*aad0*/  FADD.FTZ R106, R103, R20 ;  /* 0x00000014676a7221 */ /* 0x000fc80000010000 */
[----:B------:R-:W-:-:S07]  /*aae0*/  IMAD.MOV.U32 R143, RZ, RZ, R106 ;  /* 0x000000ffff8f7224 */ /* 0x000fce00078e006a */
[----:B------:R-:W-:Y:S05]  /*aaf0*/  WARPSYNC.COLLECTIVE R108, `(.L_x_13359) ;  /* 0x000000006c087348 */ /* 0x000fea0003c00000 */
[----:B------:R0:W1:Y:S02]  /*ab00*/  SHFL.BFLY P4, R110, R143, R112, R145 ;  /* 0x0c0000708f6e7389 */ /* 0x0000640000080091 */
[----:B01----:R-:W-:Y:S01]  /*ab10*/  ENDCOLLECTIVE ;  /* 0x000000000000791b */ /* 0x003fe20003800000 */
.L_x_13359:
[----:B------:R-:W-:Y:S01]  /*ab20*/  HFMA2.MMA R112, -RZ, RZ, 0, 9.5367431640625e-07 ;  /* 0x00000010ff707435 */ /* 0x000fe200000001ff */
[----:B------:R-:W-:-:S05]  /*ab30*/  MOV R139, R110 ;  /* 0x0000006e008b7202 */ /* 0x000fca0000000f00 */
[----:B------:R-:W-:-:S04]  /*ab40*/  FADD.FTZ R139, R106, R139 ;  /* 0x0000008b6a8b7221 */ /* 0x000fc80000010000 */
[----:B------:R-:W-:-:S07]  /*ab50*/  IMAD.MOV.U32 R143, RZ, RZ, R139 ;  /* 0x000000ffff8f7224 */ /* 0x000fce00078e008b */
[----:B------:R-:W-:Y:S05]  /*ab60*/  WARPSYNC.COLLECTIVE R108, `(.L_x_13360) ;  /* 0x000000006c087348 */ /* 0x000fea0003c00000 */
[----:B------:R0:W1:Y:S02]  /*ab70*/  SHFL.BFLY P4, R110, R143, R112, R145 ;  /* 0x0c0000708f6e7389 */ /* 0x0000640000080091 */
[----:B01----:R-:W-:Y:S01]  /*ab80*/  ENDCOLLECTIVE ;  /* 0x000000000000791b */ /* 0x003fe20003800000 */
.L_x_13360:
        /* <DEDUP_REMOVED lines=57> */
.L_x_13361:
[----:B------:R-:W-:Y:S01]  /*af20*/  HFMA2.MMA R112, -RZ, RZ, 0, 1.1920928955078125e-07 ;  /* 0x00000002ff707435 */ /* 0x000fe200000001ff */
[----:B------:R-:W-:-:S05]  /*af30*/  MOV R101, R110 ;  /* 0x0000006e00657202 */ /* 0x000fca0000000f00 */
[----:B------:R-:W-:-:S04]  /*af40*/  FADD.FTZ R101, R20, R101 ;  /* 0x0000006514657221 */ /* 0x000fc80000010000 */
[----:B------:R-:W-:-:S07]  /*af50*/  IMAD.MOV.U32 R143, RZ, RZ, R101 ;  /* 0x000000ffff8f7224 */ /* 0x000fce00078e0065 */
[----:B------:R-:W-:Y:S05]  /*af60*/  WARPSYNC.COLLECTIVE R108, `(.L_x_13362) ;  /* 0x000000006c087348 */ /* 0x000fea0003c00000 */
[----:B------:R0:W1:Y:S02]  /*af70*/  SHFL.BFLY P4, R110, R143, R112, R145 ;  /* 0x0c0000708f6e7389 */ /* 0x0000640000080091 */
[----:B01----:R-:W-:Y:S01]  /*af80*/  ENDCOLLECTIVE ;  /* 0x000000000000791b */ /* 0x003fe20003800000 */
.L_x_13362:
[----:B------:R-:W-:Y:S01]  /*af90*/  HFMA2.MMA R112, -RZ, RZ, 0, 2.384185791015625e-07 ;  /* 0x00000004ff707435 */ /* 0x000fe200000001ff */
[----:B------:R-:W-:-:S05]  /*afa0*/  MOV R104, R110 ;  /* 0x0000006e00687202 */ /* 0x000fca0000000f00 */
[----:B------:R-:W-:-:S04]  /*afb0*/  FADD.FTZ R104, R101, R104 ;  /* 0x0000006865687221 */ /* 0x000fc80000010000 */
[----:B------:R-:W-:-:S07]  /*afc0*/  IMAD.MOV.U32 R143, RZ, RZ, R104 ;  /* 0x000000ffff8f7224 */ /* 0x000fce00078e0068 */
[----:B------:R-:W-:Y:S05]  /*afd0*/  WARPSYNC.COLLECTIVE R108, `(.L_x_13363) ;  /* 0x000000006c087348 */ /* 0x000fea0003c00000 */
[----:B------:R0:W1:Y:S02]  /*afe0*/  SHFL.BFLY P4, R110, R143, R112, R145 ;  /* 0x0c0000708f6e7389 */ /* 0x0000640000080091 */
[----:B01----:R-:W-:Y:S01]  /*aff0*/  ENDCOLLECTIVE ;  /* 0x000000000000791b */ /* 0x003fe20003800000 */
.L_x_13363:
[----:B------:R-:W-:Y:S01]  /*b000*/  HFMA2.MMA R112, -RZ, RZ, 0, 4.76837158203125e-07 ;  /* 0x00000008ff707435 */ /* 0x000fe200000001ff */
[----:B------:R-:W-:-:S05]  /*b010*/  MOV R103, R110 ;  /* 0x0000006e00677202 */ /* 0x000fca0000000f00 */
[----:B------:R-:W-:-:S04]  /*b020*/  FADD.FTZ R103, R104, R103 ;  /* 0x0000006768677221 */ /* 0x000fc80000010000 */
[----:B------:R-:W-:-:S07]  /*b030*/  IMAD.MOV.U32 R143, RZ, RZ, R103 ;  /* 0x000000ffff8f7224 */ /* 0x000fce00078e0067 */
[----:B------:R-:W-:Y:S05]  /*b040*/  WARPSYNC.COLLECTIVE R108, `(.L_x_13364) ;  /* 0x000000006c087348 */ /* 0x000fea0003c00000 */
[----:B------:R0:W1:Y:S02]  /*b050*/  SHFL.BFLY P4, R110, R143, R112, R145 ;  /* 0x0c0000708f6e7389 */ /* 0x0000640000080091 */
[----:B01----:R-:W-:Y:S01]  /*b060*/  ENDCOLLECTIVE ;  /* 0x000000000000791b */ /* 0x003fe20003800000 */
.L_x_13364:
[----:B------:R-:W-:Y:S01]  /*b070*/  HFMA2.MMA R112, -RZ, RZ, 0, 9.5367431640625e-07 ;  /* 0x00000010ff707435 */ /* 0x000fe200000001ff */
[----:B------:R-:W-:-:S05]  /*b080*/  MOV R106, R110 ;  /* 0x0000006e006a7202 */ /* 0x000fca0000000f00 */
[----:B------:R-:W-:-:S04]  /*b090*/  FADD.FTZ R106, R103, R106 ;  /* 0x0000006a676a7221 */ /* 0x000fc80000010000 */
[----:B------:R-:W-:-:S07]  /*b0a0*/  IMAD.MOV.U32 R143, RZ, RZ, R106 ;  /* 0x000000ffff8f7224 */ /* 0x000fce00078e006a */
[----:B------:R-:W-:Y:S05]  /*b0b0*/  WARPSYNC.COLLECTIVE R108, `(.L_x_13365) ;  /* 0x000000006c087348 */ /* 0x000fea0003c00000 */
[----:B------:R0:W1:Y:S02]  /*b0c0*/  SHFL.BFLY P4, R110, R143, R112, R145 ;  /* 0x0c0000708f6e7389 */ /* 0x0000640000080091 */
[----:B01----:R-:W-:Y:S01]  /*b0d0*/  ENDCOLLECTIVE ;  /* 0x000000000000791b */ /* 0x003fe20003800000 */
.L_x_13365:
[----:B------:R-:W-:Y:S01]  /*b0e0*/  MOV R139, R110 ;  /* 0x0000006e008b7202 */ /* 0x000fe20000000f00 */
[----:B------:R-:W-:Y:S06]  /*b0f0*/  BRA `(.L_x_13366) ;  /* 0xffffffec003c7947 */ /* 0x000fec000383ffff */
.L_x_13367:
        /* <DEDUP_REMOVED lines=16> */
.L_x_23300:


//--------------------- .text._ZN10layer_norm13ln_fwd_kernelINS_13Kernel_traitsIf6__halfS2_S2_fjLj3072ELj1ELj1ELj4ELj16ENS_18Kernel_traits_baseILj3072EfS2_S2_S2_fjLj128EEEEELb1ELb1ELb0ELb1EEEvNS_9FwdParamsE --------------------------
	.section	.text._ZN10layer_norm13ln_fwd_kernelINS_13Kernel_traitsIf6__halfS2_S2_fjLj3072ELj1ELj1ELj4ELj16ENS_18Kernel_traits_baseILj3072EfS2_S2_S2_fjLj128EEEEELb1ELb1ELb0ELb1EEEvNS_9FwdParamsE,"ax",@progbits
	.align	128
        .global         _ZN10layer_norm13ln_fwd_kernelINS_13Kernel_traitsIf6__halfS2_S2_fjLj3072ELj1ELj1ELj4ELj16ENS_18Kernel_traits_baseILj3072EfS2_S2_S2_fjLj128EEEEELb1ELb1ELb0ELb1EEEvNS_9FwdParamsE
        .type           _ZN10layer_norm13ln_fwd_kernelINS_13Kernel_traitsIf6__halfS2_S2_fjLj3072ELj1ELj1ELj4ELj16ENS_18Kernel_traits_baseILj3072EfS2_S2_S2_fjLj128EEEEELb1ELb1ELb0ELb1EEEvNS_9FwdParamsE,@function
        .size           _ZN10layer_norm13ln_fwd_kernelINS_13Kernel_traitsIf6__halfS2_S2_fjLj3072ELj1ELj1ELj4ELj16ENS_18Kernel_traits_baseILj3072EfS2_S2_S2_fjLj128EEEEELb1ELb1ELb0ELb1EEEvNS_9FwdParamsE,(.L_x_23301 - _ZN10layer_norm13ln_fwd_kernelINS_13Kernel_traitsIf6__halfS2_S2_fjLj3072ELj1ELj1ELj4ELj16ENS_18Kernel_traits_baseILj3072EfS2_S2_S2_fjLj128EEEEELb1ELb1ELb0ELb1EEEvNS_9FwdParamsE)
        .other          _ZN10layer_norm13ln_fwd_kernelINS_13Kernel_traitsIf6__halfS2_S2_fjLj3072ELj1ELj1ELj4ELj16ENS_18Kernel_traits_baseILj3072EfS2_S2_S2_fjLj128EEEEELb1ELb1ELb0ELb1EEEvNS_9FwdParamsE,@"STO_CUDA_ENTRY STV_DEFAULT"
_ZN10layer_norm13ln_fwd_kernelINS_13Kernel_traitsIf6__halfS2_S2_fjLj3072ELj1ELj1ELj4ELj16ENS_18Kernel_traits_baseILj3072EfS2_S2_S2_fjLj128EEEEELb1ELb1ELb0ELb1EEEvNS_9FwdParamsE:
.text._ZN10layer_norm13ln_fwd_kernelINS_13Kernel_traitsIf6__halfS2_S2_fjLj3072ELj1ELj1ELj4ELj16ENS_18Kernel_traits_baseILj3072EfS2_S2_S2_fjLj128EEEEELb1ELb1ELb0ELb1EEEvNS_9FwdParamsE:
        /* <DEDUP_REMOVED lines=122> */
[----:B------:R-:W-:Y:S01]  /*07a0*/  ULDC.64 UR8, c[0x0][0x270] ;  /* 0x00009c0000087ab9 */ /* 0x000fe20000000a00 */
[----:B------:R-:W5:Y:S02]  /*07b0*/  LDG.E.128 R72, desc[UR4][R4.64] ;  /* 0x0000000404487981 */ /* 0x000f64000c1e1d00 */
[----:B------:R-:W-:-:S02]  /*07c0*/  IMAD R3, R14, -0x2daee0ad, RZ ;  /* 0xd2511f530e037824 */ /* 0x000fc400078e02ff */
[----:B------:R-:W-:Y:S01]  /*07d0*/  IMAD.WIDE.U32 R132, R132, -0x2daee0ad, RZ ;  /* 0xd2511f5384847825 */ /* 0x000fe200078e00ff */
[----:B------:R-:W-:Y:S01]  /*07e0*/  LOP3.LUT R108, R108, UR34, R7, 0x96, !PT ;  /* 0x000000226c6c7c12 */ /* 0x000fe2000f8e9607 */
[----:B------:R-:W-:Y:S01]  /*07f0*/  HFMA2.MMA R7, -RZ, RZ, 0, 5.9604644775390625e-08 ;  /* 0x00000001ff077435 */ /* 0x000fe200000001ff */
[----:B------:R-:W5:Y:S01]  /*0800*/  LDG.E.128 R68, desc[UR4][R4.64+0x10] ;  /* 0x0000100404447981 */ /* 0x000f62000c1e1d00 */
[----:B------:R-:W-:Y:S01]  /*0810*/  UISETP.NE.U32.AND UP0, UPT, UR8, URZ, UPT ;  /* 0x0000003f0800728c */ /* 0x000fe2000bf05070 */
[----:B------:R-:W-:Y:S01]  /*0820*/  LOP3.LUT R128, R133, UR35, R3, 0x96, !PT ;  /* 0x0000002385807c12 */ /* 0x000fe2000f8e9603 */
[----:B------:R-:W-:Y:S01]  /*0830*/  IMAD.MOV.U32 R3, RZ, RZ, R10 ;  /* 0x000000ffff037224 */ /* 0x000fe200078e000a */
[----:B------:R-:W5:Y:S01]  /*0840*/  LDG.E.128 R64, desc[UR4][R4.64+0x1000] ;  /* 0x0010000404407981 */ /* 0x000f62000c1e1d00 */
[----:B------:R-:W-:Y:S01]  /*0850*/  LOP3.LUT R106, R106, 0x3, RZ, 0xc0, !PT ;  /* 0x000000036a6a7812 */ /* 0x000fe200078ec0ff */
[----:B------:R-:W-:Y:S01]  /*0860*/  IMAD R110, R110, -0x326172a9, RZ ;  /* 0xcd9e8d576e6e7824 */ /* 0x000fe200078e02ff */
[----:B------:R-:W-:Y:S01]  /*0870*/  ULDC.U8 UR8, c[0x0][0x2a0] ;  /* 0x0000a80000087ab9 */ /* 0x000fe20000000000 */
[----:B------:R-:W5:Y:S01]  /*0880*/  LDG.E.128 R60, desc[UR4][R4.64+0x1010] ;  /* 0x00101004043c7981 */ /* 0x000f62000c1e1d00 */
[----:B------:R-:W-:-:S03]  /*0890*/  IMAD.MOV.U32 R6, RZ, RZ, RZ ;  /* 0x000000ffff067224 */ /* 0x000fc600078e00ff */
        /* <DEDUP_REMOVED lines=9> */
[----:B0-----:R-:W-:Y:S01]  /*0930*/  MOV R4, R12 ;  /* 0x0000000c00047202 */ /* 0x001fe20000000f00 */
[----:B------:R-:W-:-:S07]  /*0940*/  IMAD.MOV.U32 R5, RZ, RZ, R13 ;  /* 0x000000ffff057224 */ /* 0x000fce00078e000d */
.L_x_13537:
        /* <DEDUP_REMOVED lines=8> */
[----:B------:R-:W-:-:S02]  /*09d0*/  MOV R11, 0x2 ;  /* 0x00000002000b7802 */ /* 0x000fc40000000f00 */
[----:B------:R-:W-:-:S03]  /*09e0*/  LEA.HI R9, R9, R8, RZ, 0x3 ;  /* 0x0000000809097211 */ /* 0x000fc600078f18ff */
        /* <DEDUP_REMOVED lines=23> */
.L_x_13369:
[----:B------:R-:W-:-:S07]  /*0b60*/  MOV R9, R110 ;  /* 0x0000006e00097202 */ /* 0x000fce0000000f00 */
.L_x_13370:
[----:B------:R-:W-:Y:S05]  /*0b70*/  BSYNC B0 ;  /* 0x0000000000007941 */ /* 0x000fea0003800000 */
.L_x_13368:
        /* <DEDUP_REMOVED lines=16> */
.L_x_13374:
[----:B------:R-:W-:Y:S05]  /*0c80*/  BSYNC B1 ;  /* 0x0000000000017941 */ /* 0x000fea0003800000 */
.L_x_13373:
        /* <DEDUP_REMOVED lines=42> */
.L_x_13372:
[----:B------:R-:W-:Y:S05]  /*0f30*/  BSYNC B0 ;  /* 0x0000000000007941 */ /* 0x000fea0003800000 */
.L_x_13371:
[----:B------:R-:W0:Y:S01]  /*0f40*/  LDC R14, c[0x0][0x298] ;  /* 0x0000a600ff0e7b82 */ /* 0x000e220000000800 */
[----:B------:R-:W-:Y:S01]  /*0f50*/  I2FP.F32.U32 R9, R9 ;  /* 0x0000000900097245 */ /* 0x000fe20000201000 */
[----:B-----5:R-:W-:Y:S01]  /*0f60*/  HADD2.F32 R11, -RZ, R20.H0_H0 ;  /* 0x20000014ff0b7230 */ /* 0x020fe20000004100 */
[----:B------:R-:W-:Y:S01]  /*0f70*/  BSSY B0, `(.L_x_13375) ;  /* 0x0000018000007945 */ /* 0x000fe20003800000 */
[----:B------:R-:W-:Y:S01]  /*0f80*/  IMAD.MOV.U32 R18, RZ, RZ, 0x2f800000 ;  /* 0x2f800000ff127424 */ /* 0x000fe200078e00ff */
[----:B------:R-:W-:Y:S01]  /*0f90*/  IADD3 R17, R13, 0x1, RZ ;  /* 0x000000010d117810 */ /* 0x000fe20007ffe0ff */
[----:B------:R-:W-:Y:S02]  /*0fa0*/  @P0 HADD2.F32 R10, -RZ, R24.H0_H0 ;  /* 0x20000018ff0a0230 */ /* 0x000fe40000004100 */
[----:B------:R-:W-:Y:S01]  /*0fb0*/  FMUL.FTZ R11, R11, R12 ;  /* 0x0000000c0b0b7220 */ /* 0x000fe20000410000 */
[----:B------:R-:W1:Y:S01]  /*0fc0*/  LDC R16, c[0x0][0x294] ;  /* 0x0000a500ff107b82 */ /* 0x000e620000000800 */
[----:B------:R-:W-:-:S02]  /*0fd0*/  FFMA.FTZ R9, R9, R18, 1.1641532182693481445e-10 ;  /* 0x2f00000009097423 */ /* 0x000fc40000010012 */
        /* <DEDUP_REMOVED lines=16> */
.L_x_13376:
[----:B------:R-:W-:-:S07]  /*10e0*/  MOV R15, R110 ;  /* 0x0000006e000f7202 */ /* 0x000fce0000000f00 */
.L_x_13377:
[----:B------:R-:W-:Y:S05]  /*10f0*/  BSYNC B0 ;  /* 0x0000000000007941 */ /* 0x000fea0003800000 */
.L_x_13375:
        /* <DEDUP_REMOVED lines=16> */
.L_x_13381:
[----:B------:R-:W-:Y:S05]  /*1200*/  BSYNC B1 ;  /* 0x0000000000017941 */ /* 0x000fea0003800000 */
.L_x_13380:
        /* <DEDUP_REMOVED lines=42> */
.L_x_13379:
[----:B------:R-:W-:Y:S05]  /*14b0*/  BSYNC B0 ;  /* 0x0000000000007941 */ /* 0x000fea0003800000 */
.L_x_13378:
        /* <DEDUP_REMOVED lines=23> */
.L_x_13383:
[----:B------:R-:W-:-:S07]  /*1630*/  IMAD.MOV.U32 R10, RZ, RZ, R110 ;  /* 0x000000ffff0a7224 */ /* 0x000fce00078e006e */
.L_x_13384:
[----:B------:R-:W-:Y:S05]  /*1640*/  BSYNC B0 ;  /* 0x0000000000007941 */ /* 0x000fea0003800000 */
.L_x_13382:
        /* <DEDUP_REMOVED lines=16> */
.L_x_13388:
[----:B------:R-:W-:Y:S05]  /*1750*/  BSYNC B1 ;  /* 0x0000000000017941 */ /* 0x000fea0003800000 */
.L_x_13387:
        /* <DEDUP_REMOVED lines=42> */
.L_x_13386:
[----:B------:R-:W-:Y:S05]  /*1a00*/  BSYNC B0 ;  /* 0x0000000000007941 */ /* 0x000fea0003800000 */
.L_x_13385:
        /* <DEDUP_REMOVED lines=22> */
.L_x_13390:
[----:B------:R-:W-:-:S07]  /*1b70*/  MOV R10, R110 ;  /* 0x0000006e000a7202 */ /* 0x000fce0000000f00 */
.L_x_13391:
[----:B------:R-:W-:Y:S05]  /*1b80*/  BSYNC B0 ;  /* 0x0000000000007941 */ /* 0x000fea0003800000 */
.L_x_13389:
        /* <DEDUP_REMOVED lines=16> */
.L_x_13395:
[----:B------:R-:W-:Y:S05]  /*1c90*/  BSYNC B1 ;  /* 0x0000000000017941 */ /* 0x000fea0003800000 */
.L_x_13394:
        /* <DEDUP_REMOVED lines=42> */
.L_x_13393:
[----:B------:R-:W-:Y:S05]  /*1f40*/  BSYNC B0 ;  /* 0x0000000000007941 */ /* 0x000fea0003800000 */
.L_x_13392:
        /* <DEDUP_REMOVED lines=9> */
[----:B------:R-:W-:Y:S01]  /*1fe0*/  FSEL R10, R21, RZ, !P2 ;  /* 0x000000ff150a7208 */ /* 0x000fe20005000000 */
[----:B------:R-:W-:-:S04]  /*1ff0*/  VIADD R21, R17, 0x1 ;  /* 0x0000000111157836 */ /* 0x000fc80000000000 */
        /* <DEDUP_REMOVED lines=11> */
.L_x_13397:
[----:B------:R-:W-:-:S07]  /*20b0*/  IMAD.MOV.U32 R10, RZ, RZ, R110 ;  /* 0x000000ffff0a7224 */ /* 0x000fce00078e006e */
.L_x_13398:
[----:B------:R-:W-:Y:S05]  /*20c0*/  BSYNC B0 ;  /* 0x0000000000007941 */ /* 0x000fea0003800000 */
.L_x_13396:
        /* <DEDUP_REMOVED lines=16> */
.L_x_13402:
[----:B------:R-:W-:Y:S05]  /*21d0*/  BSYNC B1 ;  /* 0x0000000000017941 */ /* 0x000fea0003800000 */
.L_x_13401:
        /* <DEDUP_REMOVED lines=42> */
.L_x_13400:
[----:B------:R-:W-:Y:S05]  /*2480*/  BSYNC B0 ;  /* 0x0000000000007941 */ /* 0x000fea0003800000 */
.L_x_13399:
        /* <DEDUP_REMOVED lines=22> */
.L_x_13404:
[----:B------:R-:W-:-:S07]  /*25f0*/  MOV R10, R110 ;  /* 0x0000006e000a7202 */ /* 0x000fce0000000f00 */
.L_x_13405:
[----:B------:R-:W-:Y:S05]  /*2600*/  BSYNC B0 ;  /* 0x0000000000007941 */ /* 0x000fea0003800000 */
.L_x_13403:
        /* <DEDUP_REMOVED lines=16> */
.L_x_13409:
[----:B------:R-:W-:Y:S05]  /*2710*/  BSYNC B1 ;  /* 0x0000000000017941 */ /* 0x000fea0003800000 */
.L_x_13408:
        /* <DEDUP_REMOVED lines=42> */
.L_x_13407:
[----:B------:R-:W-:Y:S05]  /*29c0*/  BSYNC B0 ;  /* 0x0000000000007941 */ /* 0x000fea0003800000 */
.L_x_13406:
        /* <DEDUP_REMOVED lines=22> */
.L_x_13411:
[----:B------:R-:W-:-:S07]  /*2b30*/  IMAD.MOV.U32 R10, RZ, RZ, R110 ;  /* 0x000000ffff0a7224 */ /* 0x000fce00078e006e */
.L_x_13412:
[----:B------:R-:W-:Y:S05]  /*2b40*/  BSYNC B0 ;  /* 0x0000000000007941 */ /* 0x000fea0003800000 */
.L_x_13410:
        /* <DEDUP_REMOVED lines=16> */
.L_x_13416:
[----:B------:R-:W-:Y:S05]  /*2c50*/  BSYNC B1 ;  /* 0x0000000000017941 */ /* 0x000fea0003800000 */
.L_x_13415:
        /* <DEDUP_REMOVED lines=42> */
.L_x_13414:
[----:B------:R-:W-:Y:S05]  /*2f00*/  BSYNC B0 ;  /* 0x0000000000007941 */ /* 0x000fea0003800000 */
.L_x_13413:
        /* <DEDUP_REMOVED lines=22> */
.L_x_13418:
[----:B------:R-:W-:-:S07]  /*3070*/  MOV R10, R110 ;  /* 0x0000006e000a7202 */ /* 0x000fce0000000f00 */
.L_x_13419:
[----:B------:R-:W-:Y:S05]  /*3080*/  BSYNC B0 ;  /* 0x0000000000007941 */ /* 0x000fea0003800000 */
.L_x_13417:
        /* <DEDUP_REMOVED lines=18> */
.L_x_13423:
[----:B------:R-:W-:Y:S05]  /*31b0*/  BSYNC B1 ;  /* 0x0000000000017941 */ /* 0x000fea0003800000 */
.L_x_13422:
        /* <DEDUP_REMOVED lines=42> */
.L_x_13421:
[----:B------:R-:W-:Y:S05]  /*3460*/  BSYNC B0 ;  /* 0x0000000000007941 */ /* 0x000fea0003800000 */
.L_x_13420:
        /* <DEDUP_REMOVED lines=8> */
[----:B------:R-:W-:Y:S01]  /*34f0*/  @P0 HADD2.F32 R20, -RZ, R27.H1_H1 ;  /* 0x3000001bff140230 */ /* 0x000fe20000004100 */
[----:B------:R-:W-:Y:S01]  /*3500*/  ISETP.NE.AND P6, PT, R112, RZ, PT ;  /* 0x000000ff7000720c */ /* 0x000fe20003fc5270 */
[----:B------:R-:W-:Y:S01]  /*3510*/  FMUL.FTZ R23, R23, R14 ;  /* 0x0000000e17177220 */ /* 0x000fe20000410000 */
[----:B------:R-:W-:Y:S01]  /*3520*/  FSETP.GTU.FTZ.AND P4, PT, R101, R16, PT ;  /* 0x000000106500720b */ /* 0x000fe20003f9c000 */
[----:B------:R-:W1:Y:S01]  /*3530*/  LDC.64 R126, c[0x0][0x240] ;  /* 0x00009000ff7e7b82 */ /* 0x000e620000000a00 */
[----:B------:R-:W-:-:S02]  /*3540*/  SEL R104, RZ, 0x1, P2 ;  /* 0x00000001ff687807 */ /* 0x000fc40001000000 */
[----:B------:R-:W-:Y:S02]  /*3550*/  SEL R10, RZ, 0x1000000, P4 ;  /* 0x01000000ff0a7807 */ /* 0x000fe40002000000 */
[----:B------:R-:W-:Y:S01]  /*3560*/  SEL R102, RZ, 0x1, P1 ;  /* 0x00000001ff667807 */ /* 0x000fe20000800000 */
[----:B------:R-:W-:Y:S01]  /*3570*/  IMAD.WIDE.U32 R104, R104, 0x1000000, RZ ;  /* 0x0100000068687825 */ /* 0x000fe200078e00ff */
[----:B------:R-:W-:Y:S01]  /*3580*/  SEL R112, RZ, 0x1, P5 ;  /* 0x00000001ff707807 */ /* 0x000fe20002800000 */
[----:B------:R-:W2:Y:S01]  /*3590*/  @P0 LDC.64 R100, c[0x0][0x230] ;  /* 0x00008c00ff640b82 */ /* 0x000ea20000000a00 */
[----:B------:R-:W-:Y:S01]  /*35a0*/  LOP3.LUT R22, R22, R10, R107, 0xfe, !PT ;  /* 0x0000000a16167212 */ /* 0x000fe200078efe6b */
[----:B------:R-:W-:Y:S01]  /*35b0*/  IMAD.WIDE.U32 R102, R102, 0x10000, RZ ;  /* 0x0001000066667825 */ /* 0x000fe200078e00ff */
[----:B------:R-:W-:Y:S02]  /*35c0*/  FSEL R10, R23, RZ, !P4 ;  /* 0x000000ff170a7208 */ /* 0x000fe40006000000 */
[----:B------:R-:W-:Y:S01]  /*35d0*/  SEL R109, RZ, 0x1, P3 ;  /* 0x00000001ff6d7807 */ /* 0x000fe20001800000 */
[----:B------:R-:W-:Y:S01]  /*35e0*/  IMAD.WIDE.U32 R112, R112, 0x100, RZ ;  /* 0x0000010070707825 */ /* 0x000fe200078e00ff */
[----:B------:R-:W-:-:S03]  /*35f0*/  SEL R119, RZ, 0x1, P6 ;  /* 0x00000001ff777807 */ /* 0x000fc60003000000 */
[----:B------:R-:W-:Y:S01]  /*3600*/  FMUL.FTZ R23, R47, R10 ;  /* 0x0000000a2f177220 */ /* 0x000fe20000410000 */
[C---:B------:R-:W-:Y:S01]  /*3610*/  IADD3 R10, R8.reuse, 0x80, RZ ;  /* 0x00000080080a7810 */ /* 0x040fe20007ffe0ff */
[----:B0-----:R-:W-:Y:S01]  /*3620*/  IMAD.WIDE.U32 R114, R8, 0x10, R130 ;  /* 0x0000001008727825 */ /* 0x001fe200078e0082 */
[----:B------:R-:W-:-:S03]  /*3630*/  LOP3.LUT R118, R112, R104, R102, 0xfe, !PT ;  /* 0x0000006870767212 */ /* 0x000fc600078efe66 */
[----:B------:R-:W-:Y:S01]  /*3640*/  @P0 FADD.FTZ R23, R23, R20 ;  /* 0x0000001417170221 */ /* 0x000fe20000010000 */
[----:B------:R-:W-:Y:S02]  /*3650*/  LOP3.LUT R109, R105, R22, R109, 0xfe, !PT ;  /* 0x00000016696d7212 */ /* 0x000fe400078efe6d */
[----:B------:R-:W-:Y:S02]  /*3660*/  LOP3.LUT R118, R118, R119, RZ, 0xfc, !PT ;  /* 0x0000007776767212 */ /* 0x000fe400078efcff */
[----:B------:R-:W-:Y:S02]  /*3670*/  F2FP.F16.F32.PACK_AB R106, R19, R17 ;  /* 0x00000011136a723e */ /* 0x000fe400000000ff */
[----:B------:R-:W-:Y:S02]  /*3680*/  F2FP.F16.F32.PACK_AB R105, R15, R13 ;  /* 0x0000000d0f69723e */ /* 0x000fe400000000ff */
[----:B------:R-:W-:Y:S02]  /*3690*/  F2FP.F16.F32.PACK_AB R104, R11, R9 ;  /* 0x000000090b68723e */ /* 0x000fe400000000ff */
[----:B------:R-:W-:Y:S01]  /*36a0*/  F2FP.F16.F32.PACK_AB R107, R23, R21 ;  /* 0x00000015176b723e */ /* 0x000fe200000000ff */
[----:B--2---:R-:W-:Y:S01]  /*36b0*/  @P0 IMAD.WIDE.U32 R116, R10, 0x10, R100 ;  /* 0x000000100a740825 */ /* 0x004fe200078e0064 */
[----:B------:R-:W-:-:S03]  /*36c0*/  LOP3.LUT R119, R113, R109, R103, 0xfe, !PT ;  /* 0x0000006d71777212 */ /* 0x000fc600078efe67 */
[----:B-1----:R-:W-:Y:S01]  /*36d0*/  IMAD.WIDE.U32 R112, R8, 0x8, R126 ;  /* 0x0000000808707825 */ /* 0x002fe200078e007e */
[----:B------:R0:W-:Y:S03]  /*36e0*/  STG.E.128 desc[UR4][R114.64], R104 ;  /* 0x0000006872007986 */ /* 0x0001e6000c101d04 */
[----:B------:R-:W-:Y:S01]  /*36f0*/  IMAD.WIDE.U32 R100, R10, 0x10, R124 ;  /* 0x000000100a647825 */ /* 0x000fe200078e007c */
        /* <DEDUP_REMOVED lines=15> */
.L_x_13425:
[----:B------:R-:W-:-:S07]  /*37f0*/  MOV R20, R110 ;  /* 0x0000006e00147202 */ /* 0x000fce0000000f00 */
.L_x_13426:
[----:B------:R-:W-:Y:S05]  /*3800*/  BSYNC B0 ;  /* 0x0000000000007941 */ /* 0x000fea0003800000 */
.L_x_13424:
        /* <DEDUP_REMOVED lines=16> */
.L_x_13430:
[----:B------:R-:W-:Y:S05]  /*3910*/  BSYNC B1 ;  /* 0x0000000000017941 */ /* 0x000fea0003800000 */
.L_x_13429:
        /* <DEDUP_REMOVED lines=42> */
.L_x_13428:
[----:B------:R-:W-:Y:S05]  /*3bc0*/  BSYNC B0 ;  /* 0x0000000000007941 */ /* 0x000fea0003800000 */
.L_x_13427:
[----:B------:R-:W-:Y:S01]  /*3bd0*/  I2FP.F32.U32 R105, R20 ;  /* 0x0000001400697245 */ /* 0x000fe20000201000 */
[----:B-----5:R-:W-:Y:S01]  /*3be0*/  HADD2.F32 R107, -RZ, R100.H0_H0 ;  /* 0x20000064ff6b7230 */ /* 0x020fe20000004100 */
[----:B------:R-:W-:Y:S01]  /*3bf0*/  BSSY B0, `(.L_x_13431) ;  /* 0x0000016000007945 */ /* 0x000fe20003800000 */
[----:B------:R-:W-:Y:S01]  /*3c00*/  @P0 HADD2.F32 R20, -RZ, R24.H0_H0 ;  /* 0x20000018ff140230 */ /* 0x000fe20000004100 */
        /* <DEDUP_REMOVED lines=19> */
.L_x_13432:
[----:B------:R-:W-:-:S07]  /*3d40*/  MOV R20, R110 ;  /* 0x0000006e00147202 */ /* 0x000fce0000000f00 */
.L_x_13433:
[----:B------:R-:W-:Y:S05]  /*3d50*/  BSYNC B0 ;  /* 0x0000000000007941 */ /* 0x000fea0003800000 */
.L_x_13431:
        /* <DEDUP_REMOVED lines=16> */
.L_x_13437:
[----:B------:R-:W-:Y:S05]  /*3e60*/  BSYNC B1 ;  /* 0x0000000000017941 */ /* 0x000fea0003800000 */
.L_x_13436:
        /* <DEDUP_REMOVED lines=42> */
[----:B------:R-:W-:-:S10]  /*4110*/  LOP3.LUT R128, R133, UR35, R128, 0x96, !PT ;  /* 0x0000002385807c12 */ /* 0x000fd4000f8e9680 */
.L_x_13435:
[----:B------:R-:W-:Y:S05]  /*4120*/  BSYNC B0 ;  /* 0x0000000000007941 */ /* 0x000fea0003800000 */
.L_x_13434:
        /* <DEDUP_REMOVED lines=23> */
.L_x_13439:
[----:B------:R-:W-:-:S07]  /*42a0*/  MOV R20, R110 ;  /* 0x0000006e00147202 */ /* 0x000fce0000000f00 */
.L_x_13440:
[----:B------:R-:W-:Y:S05]  /*42b0*/  BSYNC B0 ;  /* 0x0000000000007941 */ /* 0x000fea0003800000 */
.L_x_13438:
        /* <DEDUP_REMOVED lines=16> */
.L_x_13444:
[----:B------:R-:W-:Y:S05]  /*43c0*/  BSYNC B1 ;  /* 0x0000000000017941 */ /* 0x000fea0003800000 */
.L_x_13443:
        /* <DEDUP_REMOVED lines=43> */
.L_x_13442:
[----:B------:R-:W-:Y:S05]  /*4680*/  BSYNC B0 ;  /* 0x0000000000007941 */ /* 0x000fea0003800000 */
.L_x_13441:
        /* <DEDUP_REMOVED lines=22> */
.L_x_13446:
[----:B------:R-:W-:-:S07]  /*47f0*/  IMAD.MOV.U32 R20, RZ, RZ, R110 ;  /* 0x000000ffff147224 */ /* 0x000fce00078e006e */
.L_x_13447:
[----:B------:R-:W-:Y:S05]  /*4800*/  BSYNC B0 ;  /* 0x0000000000007941 */ /* 0x000fea0003800000 */
.L_x_13445:
        /* <DEDUP_REMOVED lines=16> */
.L_x_13451:
[----:B------:R-:W-:Y:S05]  /*4910*/  BSYNC B1 ;  /* 0x0000000000017941 */ /* 0x000fea0003800000 */
.L_x_13450:
        /* <DEDUP_REMOVED lines=43> */
.L_x_13449:
[----:B------:R-:W-:Y:S05]  /*4bd0*/  BSYNC B0 ;  /* 0x0000000000007941 */ /* 0x000fea0003800000 */
.L_x_13448:
        /* <DEDUP_REMOVED lines=22> */
.L_x_13453:
[----:B------:R-:W-:-:S07]  /*4d40*/  MOV R20, R110 ;  /* 0x0000006e00147202 */ /* 0x000fce0000000f00 */
.L_x_13454:
[----:B------:R-:W-:Y:S05]  /*4d50*/  BSYNC B0 ;  /* 0x0000000000007941 */ /* 0x000fea0003800000 */
.L_x_13452:
        /* <DEDUP_REMOVED lines=16> */
.L_x_13458:
[----:B------:R-:W-:Y:S05]  /*4e60*/  BSYNC B1 ;  /* 0x0000000000017941 */ /* 0x000fea0003800000 */
.L_x_13457:
        /* <DEDUP_REMOVED lines=41> */
[----:B------:R-:W-:Y:S02]  /*5100*/  MOV R110, R100 ;  /* 0x00000064006e7202 */ /* 0x000fe40000000f00 */
[----:B------:R-:W-:-:S08]  /*5110*/  LOP3.LUT R128, R133, UR35, R128, 0x96, !PT ;  /* 0x0000002385807c12 */ /* 0x000fd0000f8e9680 */
.L_x_13456:
[----:B------:R-:W-:Y:S05]  /*5120*/  BSYNC B0 ;  /* 0x0000000000007941 */ /* 0x000fea0003800000 */
.L_x_13455:
        /* <DEDUP_REMOVED lines=22> */
.L_x_13460:
[----:B------:R-:W-:-:S07]  /*5290*/  MOV R20, R110 ;  /* 0x0000006e00147202 */ /* 0x000fce0000000f00 */
.L_x_13461:
[----:B------:R-:W-:Y:S05]  /*52a0*/  BSYNC B0 ;  /* 0x0000000000007941 */ /* 0x000fea0003800000 */
.L_x_13459:
        /* <DEDUP_REMOVED lines=16> */
.L_x_13465:
[----:B------:R-:W-:Y:S05]  /*53b0*/  BSYNC B1 ;  /* 0x0000000000017941 */ /* 0x000fea0003800000 */
.L_x_13464:
        /* <DEDUP_REMOVED lines=43> */
.L_x_13463:
[----:B------:R-:W-:Y:S05]  /*5670*/  BSYNC B0 ;  /* 0x0000000000007941 */ /* 0x000fea0003800000 */
.L_x_13462:
        /* <DEDUP_REMOVED lines=22> */
.L_x_13467:
[----:B------:R-:W-:-:S07]  /*57e0*/  IMAD.MOV.U32 R20, RZ, RZ, R110 ;  /* 0x000000ffff147224 */ /* 0x000fce00078e006e */
.L_x_13468:
[----:B------:R-:W-:Y:S05]  /*57f0*/  BSYNC B0 ;  /* 0x0000000000007941 */ /* 0x000fea0003800000 */
.L_x_13466:
        /* <DEDUP_REMOVED lines=16> */
.L_x_13472:
[----:B------:R-:W-:Y:S05]  /*5900*/  BSYNC B1 ;  /* 0x0000000000017941 */ /* 0x000fea0003800000 */
.L_x_13471:
        /* <DEDUP_REMOVED lines=43> */
.L_x_13470:
[----:B------:R-:W-:Y:S05]  /*5bc0*/  BSYNC B0 ;  /* 0x0000000000007941 */ /* 0x000fea0003800000 */
.L_x_13469:
        /* <DEDUP_REMOVED lines=22> */
.L_x_13474:
[----:B------:R-:W-:-:S07]  /*5d30*/  MOV R20, R110 ;  /* 0x0000006e00147202 */ /* 0x000fce0000000f00 */
.L_x_13475:
[----:B------:R-:W-:Y:S05]  /*5d40*/  BSYNC B0 ;  /* 0x0000000000007941 */ /* 0x000fea0003800000 */
.L_x_13473:
        /* <DEDUP_REMOVED lines=18> */
.L_x_13479:
[----:B------:R-:W-:Y:S05]  /*5e70*/  BSYNC B1 ;  /* 0x0000000000017941 */ /* 0x000fea0003800000 */
.L_x_13478:
        /* <DEDUP_REMOVED lines=43> */
.L_x_13477:
[----:B------:R-:W-:Y:S05]  /*6130*/  BSYNC B0 ;  /* 0x0000000000007941 */ /* 0x000fea0003800000 */
.L_x_13476:
[----:B------:R-:W-:Y:S01]  /*6140*/  I2FP.F32.U32 R101, R20 ;  /* 0x0000001400657245 */ /* 0x000fe20000201000 */
[----:B------:R-:W-:Y:S01]  /*6150*/  HADD2.F32 R103, -RZ, R103.H1_H1 ;  /* 0x30000067ff677230 */ /* 0x000fe20000004100 */
[----:B------:R-:W-:Y:S01]  /*6160*/  ISETP.NE.AND P6, PT, R22, RZ, PT ;  /* 0x000000ff1600720c */ /* 0x000fe20003fc5270 */
[----:B------:R-:W-:Y:S01]  /*6170*/  IMAD.WIDE.U32 R134, R10, 0x10, R130 ;  /* 0x000000100a867825 */ /* 0x000fe200078e0082 */
[----:B------:R-:W-:-:S03]  /*6180*/  SEL R22, RZ, 0x100, P4 ;  /* 0x00000100ff167807 */ /* 0x000fc60002000000 */
[----:B------:R-:W-:Y:S01]  /*6190*/  FFMA.FTZ R101, R101, R18, 1.1641532182693481445e-10 ;  /* 0x2f00000065657423 */ /* 0x000fe20000010012 */
[----:B------:R-:W-:Y:S01]  /*61a0*/  FMUL.FTZ R103, R103, R12 ;  /* 0x0000000c67677220 */ /* 0x000fe20000410000 */
[----:B------:R-:W-:Y:S01]  /*61b0*/  SEL R107, RZ, 0x10000, P5 ;  /* 0x00010000ff6b7807 */ /* 0x000fe20002800000 */
[----:B------:R-:W-:Y:S01]  /*61c0*/  IMAD.WIDE.U32 R138, R10, 0x8, R126 ;  /* 0x000000080a8a7825 */ /* 0x000fe200078e007e */
[----:B------:R-:W-:-:S03]  /*61d0*/  ISETP.NE.AND P5, PT, R116, RZ, PT ;  /* 0x000000ff7400720c */ /* 0x000fc60003fa5270 */
[----:B------:R-:W-:Y:S01]  /*61e0*/  FMUL.FTZ R20, R103, R14 ;  /* 0x0000000e67147220 */ /* 0x000fe20000410000 */
[----:B------:R-:W-:Y:S02]  /*61f0*/  FSETP.GTU.FTZ.AND P4, PT, R101, R16, PT ;  /* 0x000000106500720b */ /* 0x000fe40003f9c000 */
[----:B------:R-:W0:Y:S01]  /*6200*/  @P0 LDC.64 R100, c[0x0][0x230] ;  /* 0x00008c00ff640b82 */ /* 0x000e220000000a00 */
[----:B------:R-:W-:Y:S02]  /*6210*/  SEL R104, RZ, 0x1, P2 ;  /* 0x00000001ff687807 */ /* 0x000fe40001000000 */
[----:B------:R-:W-:Y:S02]  /*6220*/  SEL R102, RZ, 0x1, P1 ;  /* 0x00000001ff667807 */ /* 0x000fe40000800000 */
[----:B------:R-:W-:Y:S01]  /*6230*/  SEL R136, RZ, 0x1, P5 ;  /* 0x00000001ff887807 */ /* 0x000fe20002800000 */
[----:B------:R-:W-:Y:S01]  /*6240*/  IMAD.WIDE.U32 R104, R104, 0x1000000, RZ ;  /* 0x0100000068687825 */ /* 0x000fe200078e00ff */
[----:B------:R-:W-:-:S02]  /*6250*/  SEL R106, RZ, 0x1000000, P4 ;  /* 0x01000000ff6a7807 */ /* 0x000fc40002000000 */
[----:B------:R-:W-:Y:S01]  /*6260*/  FSEL R20, R20, RZ, !P4 ;  /* 0x000000ff14147208 */ /* 0x000fe20006000000 */
[----:B------:R-:W-:Y:S01]  /*6270*/  IMAD.WIDE.U32 R102, R102, 0x10000, RZ ;  /* 0x0001000066667825 */ /* 0x000fe200078e00ff */
[----:B------:R-:W-:Y:S02]  /*6280*/  LOP3.LUT R22, R22, R106, R107, 0xfe, !PT ;  /* 0x0000006a16167212 */ /* 0x000fe400078efe6b */
[----:B------:R-:W-:Y:S01]  /*6290*/  SEL R129, RZ, 0x1, P3 ;  /* 0x00000001ff817807 */ /* 0x000fe20001800000 */
[----:B------:R-:W-:-:S04]  /*62a0*/  IMAD.WIDE.U32 R136, R136, 0x100, RZ ;  /* 0x0000010088887825 */ /* 0x000fc800078e00ff */
[----:B------:R-:W-:Y:S01]  /*62b0*/  FMUL.FTZ R123, R39, R20 ;  /* 0x00000014277b7220 */ /* 0x000fe20000410000 */
[----:B------:R-:W-:Y:S01]  /*62c0*/  SEL R107, RZ, 0x1, P6 ;  /* 0x00000001ff6b7807 */ /* 0x000fe20003000000 */
[----:B------:R-:W-:Y:S01]  /*62d0*/  @P0 HADD2.F32 R106, -RZ, R27.H1_H1 ;  /* 0x3000001bff6a0230 */ /* 0x000fe20000004100 */
[----:B------:R-:W-:Y:S01]  /*62e0*/  LOP3.LUT R136, R136, R104, R102, 0xfe, !PT ;  /* 0x0000006888887212 */ /* 0x000fe200078efe66 */
[----:B------:R-:W-:Y:S01]  /*62f0*/  VIADD R20, R8, 0x100 ;  /* 0x0000010008147836 */ /* 0x000fe20000000000 */
[----:B------:R-:W-:Y:S02]  /*6300*/  LOP3.LUT R129, R105, R22, R129, 0xfe, !PT ;  /* 0x0000001669817212 */ /* 0x000fe400078efe81 */
[----:B------:R-:W-:Y:S01]  /*6310*/  @P0 FADD.FTZ R123, R106, R123 ;  /* 0x0000007b6a7b0221 */ /* 0x000fe20000010000 */
[----:B------:R-:W-:Y:S01]  /*6320*/  LOP3.LUT R136, R136, R107, RZ, 0xfc, !PT ;  /* 0x0000006b88887212 */ /* 0x000fe200078efcff */
[----:B0-----:R-:W-:Y:S01]  /*6330*/  @P0 IMAD.WIDE.U32 R140, R20, 0x10, R100 ;  /* 0x00000010148c0825 */ /* 0x001fe200078e0064 */
[----:B------:R-:W-:-:S02]  /*6340*/  F2FP.F16.F32.PACK_AB R106, R119, R117 ;  /* 0x00000075776a723e */ /* 0x000fc400000000ff */
[----:B------:R-:W-:Y:S01]  /*6350*/  F2FP.F16.F32.PACK_AB R105, R115, R113 ;  /* 0x000000717369723e */ /* 0x000fe200000000ff */
[----:B------:R-:W-:Y:S01]  /*6360*/  IMAD.WIDE.U32 R100, R20, 0x10, R124 ;  /* 0x0000001014647825 */ /* 0x000fe200078e007c */
[----:B------:R-:W-:Y:S02]  /*6370*/  F2FP.F16.F32.PACK_AB R104, R111, R109 ;  /* 0x0000006d6f68723e */ /* 0x000fe400000000ff */
        /* <DEDUP_REMOVED lines=18> */
.L_x_13481:
[----:B------:R-:W-:-:S07]  /*64a0*/  MOV R22, R110 ;  /* 0x0000006e00167202 */ /* 0x000fce0000000f00 */
.L_x_13482:
[----:B------:R-:W-:Y:S05]  /*64b0*/  BSYNC B0 ;  /* 0x0000000000007941 */ /* 0x000fea0003800000 */
.L_x_13480:
        /* <DEDUP_REMOVED lines=16> */
.L_x_13486:
[----:B------:R-:W-:Y:S05]  /*65c0*/  BSYNC B1 ;  /* 0x0000000000017941 */ /* 0x000fea0003800000 */
.L_x_13485:
        /* <DEDUP_REMOVED lines=43> */
.L_x_13484:
[----:B------:R-:W-:Y:S05]  /*6880*/  BSYNC B0 ;  /* 0x0000000000007941 */ /* 0x000fea0003800000 */
.L_x_13483:
[----:B------:R-:W-:Y:S01]  /*6890*/  I2FP.F32.U32 R105, R22 ;  /* 0x0000001600697245 */ /* 0x000fe20000201000 */
[----:B-----5:R-:W-:Y:S01]  /*68a0*/  HADD2.F32 R107, -RZ, R100.H0_H0 ;  /* 0x20000064ff6b7230 */ /* 0x020fe20000004100 */
[----:B------:R-:W-:Y:S01]  /*68b0*/  BSSY B0, `(.L_x_13487) ;  /* 0x0000016000007945 */ /* 0x000fe20003800000 */
[----:B------:R-:W-:Y:S02]  /*68c0*/  @P0 HADD2.F32 R104, -RZ, R24.H0_H0 ;  /* 0x20000018ff680230 */ /* 0x000fe40000004100 */
        /* <DEDUP_REMOVED lines=19> */
.L_x_13488:
[----:B------:R-:W-:-:S07]  /*6a00*/  MOV R104, R110 ;  /* 0x0000006e00687202 */ /* 0x000fce0000000f00 */
.L_x_13489:
[----:B------:R-:W-:Y:S05]  /*6a10*/  BSYNC B0 ;  /* 0x0000000000007941 */ /* 0x000fea0003800000 */
.L_x_13487:
        /* <DEDUP_REMOVED lines=16> */
.L_x_13493:
[----:B------:R-:W-:Y:S05]  /*6b20*/  BSYNC B1 ;  /* 0x0000000000017941 */ /* 0x000fea0003800000 */
.L_x_13492:
        /* <DEDUP_REMOVED lines=44> */
.L_x_13491:
[----:B------:R-:W-:Y:S05]  /*6df0*/  BSYNC B0 ;  /* 0x0000000000007941 */ /* 0x000fea0003800000 */
.L_x_13490:
        /* <DEDUP_REMOVED lines=23> */
.L_x_13495:
[----:B------:R-:W-:-:S07]  /*6f70*/  MOV R100, R110 ;  /* 0x0000006e00647202 */ /* 0x000fce0000000f00 */
.L_x_13496:
[----:B------:R-:W-:Y:S05]  /*6f80*/  BSYNC B0 ;  /* 0x0000000000007941 */ /* 0x000fea0003800000 */
.L_x_13494:
        /* <DEDUP_REMOVED lines=16> */
.L_x_13500:
[----:B------:R-:W-:Y:S05]  /*7090*/  BSYNC B1 ;  /* 0x0000000000017941 */ /* 0x000fea0003800000 */
.L_x_13499:
        /* <DEDUP_REMOVED lines=43> */
.L_x_13498:
[----:B------:R-:W-:Y:S05]  /*7350*/  BSYNC B0 ;  /* 0x0000000000007941 */ /* 0x000fea0003800000 */
.L_x_13497:
        /* <DEDUP_REMOVED lines=22> */
.L_x_13502:
[----:B------:R-:W-:-:S07]  /*74c0*/  IMAD.MOV.U32 R100, RZ, RZ, R110 ;  /* 0x000000ffff647224 */ /* 0x000fce00078e006e */
.L_x_13503:
[----:B------:R-:W-:Y:S05]  /*74d0*/  BSYNC B0 ;  /* 0x0000000000007941 */ /* 0x000fea0003800000 */
.L_x_13501:
        /* <DEDUP_REMOVED lines=16> */
.L_x_13507:
[----:B------:R-:W-:Y:S05]  /*75e0*/  BSYNC B1 ;  /* 0x0000000000017941 */ /* 0x000fea0003800000 */
.L_x_13506:
        /* <DEDUP_REMOVED lines=43> */
.L_x_13505:
[----:B------:R-:W-:Y:S05]  /*78a0*/  BSYNC B0 ;  /* 0x0000000000007941 */ /* 0x000fea0003800000 */
.L_x_13504:
        /* <DEDUP_REMOVED lines=22> */
.L_x_13509:
[----:B------:R-:W-:-:S07]  /*7a10*/  MOV R106, R110 ;  /* 0x0000006e006a7202 */ /* 0x000fce0000000f00 */
.L_x_13510:
[----:B------:R-:W-:Y:S05]  /*7a20*/  BSYNC B0 ;  /* 0x0000000000007941 */ /* 0x000fea0003800000 */
.L_x_13508:
        /* <DEDUP_REMOVED lines=16> */
.L_x_13514:
[----:B------:R-:W-:Y:S05]  /*7b30*/  BSYNC B1 ;  /* 0x0000000000017941 */ /* 0x000fea0003800000 */
.L_x_13513:
        /* <DEDUP_REMOVED lines=43> */
.L_x_13512:
[----:B------:R-:W-:Y:S05]  /*7df0*/  BSYNC B0 ;  /* 0x0000000000007941 */ /* 0x000fea0003800000 */
.L_x_13511:
        /* <DEDUP_REMOVED lines=22> */
.L_x_13516:
[----:B------:R-:W-:-:S07]  /*7f60*/  MOV R106, R110 ;  /* 0x0000006e006a7202 */ /* 0x000fce0000000f00 */
.L_x_13517:
[----:B------:R-:W-:Y:S05]  /*7f70*/  BSYNC B0 ;  /* 0x0000000000007941 */ /* 0x000fea0003800000 */
.L_x_13515:
        /* <DEDUP_REMOVED lines=16> */
.L_x_13521:
[----:B------:R-:W-:Y:S05]  /*8080*/  BSYNC B1 ;  /* 0x0000000000017941 */ /* 0x000fea0003800000 */
.L_x_13520:
[----:B------:R-:W-:Y:S01]  /*8090*/  IMAD.HI.U32 R100, R3, -0x326172a9, RZ ;  /* 0xcd9e8d5703647827 */ /* 0x000fe200078e00ff */
[----:B------:R-:W-:Y:S01]  /*80a0*/  LOP3.LUT R101, R101, UR7, R6, 0x96, !PT ;  /* 0x0000000765657c12 */ /* 0x000fe2000f8e9606 */
[----:B------:R-:W-:Y:S02]  /*80b0*/  HFMA2.MMA R114, -RZ, RZ, 0, 0 ;  /* 0x00000000ff727435 */ /* 0x000fe400000001ff */
        /* <DEDUP_REMOVED lines=41> */
.L_x_13519:
[----:B------:R-:W-:Y:S05]  /*8350*/  BSYNC B0 ;  /* 0x0000000000007941 */ /* 0x000fea0003800000 */
.L_x_13518:
        /* <DEDUP_REMOVED lines=22> */
.L_x_13523:
[----:B------:R-:W-:-:S07]  /*84c0*/  MOV R102, R110 ;  /* 0x0000006e00667202 */ /* 0x000fce0000000f00 */
.L_x_13524:
[----:B------:R-:W-:Y:S05]  /*84d0*/  BSYNC B0 ;  /* 0x0000000000007941 */ /* 0x000fea0003800000 */
.L_x_13522:
        /* <DEDUP_REMOVED lines=16> */
.L_x_13528:
[----:B------:R-:W-:Y:S05]  /*85e0*/  BSYNC B1 ;  /* 0x0000000000017941 */ /* 0x000fea0003800000 */
.L_x_13527:
        /* <DEDUP_REMOVED lines=44> */
.L_x_13526:
[----:B------:R-:W-:Y:S05]  /*88b0*/  BSYNC B0 ;  /* 0x0000000000007941 */ /* 0x000fea0003800000 */
.L_x_13525:
        /* <DEDUP_REMOVED lines=22> */
.L_x_13530:
[----:B------:R-:W-:-:S07]  /*8a20*/  MOV R102, R110 ;  /* 0x0000006e00667202 */ /* 0x000fce0000000f00 */
.L_x_13531:
[----:B------:R-:W-:Y:S05]  /*8a30*/  BSYNC B0 ;  /* 0x0000000000007941 */ /* 0x000fea0003800000 */
.L_x_13529:
        /* <DEDUP_REMOVED lines=18> */
.L_x_13535:
[----:B------:R-:W-:Y:S05]  /*8b60*/  BSYNC B1 ;  /* 0x0000000000017941 */ /* 0x000fea0003800000 */
.L_x_13534:
        /* <DEDUP_REMOVED lines=44> */
.L_x_13533:
[----:B------:R-:W-:Y:S05]  /*8e30*/  BSYNC B0 ;  /* 0x0000000000007941 */ /* 0x000fea0003800000 */
.L_x_13532:
        /* <DEDUP_REMOVED lines=22> */
[----:B------:R-:W-:Y:S01]  /*8fa0*/  SEL R138, RZ, 0x1, P5 ;  /* 0x00000001ff8a7807 */ /* 0x000fe20002800000 */
[----:B------:R-:W-:Y:S01]  /*8fb0*/  IMAD.WIDE.U32 R100, R100, 0x1000000, RZ ;  /* 0x0100000064647825 */ /* 0x000fe200078e00ff */
[----:B------:R-:W-:-:S03]  /*8fc0*/  FSEL R14, R103, RZ, !P4 ;  /* 0x000000ff670e7208 */ /* 0x000fc60006000000 */
[----:B------:R-:W-:Y:S01]  /*8fd0*/  FADD.FTZ R22, R22, R21 ;  /* 0x0000001516167221 */ /* 0x000fe20000010000 */
[----:B------:R-:W-:Y:S01]  /*8fe0*/  LOP3.LUT R16, R18, R16, R137, 0xfe, !PT ;  /* 0x0000001012107212 */ /* 0x000fe200078efe89 */
[----:B------:R-:W-:Y:S01]  /*8ff0*/  @P0 HADD2.F32 R18, -RZ, R27.H1_H1 ;  /* 0x3000001bff120230 */ /* 0x000fe20000004100 */
[----:B------:R-:W-:Y:S01]  /*9000*/  SEL R145, RZ, 0x1, P3 ;  /* 0x00000001ff917807 */ /* 0x000fe20001800000 */
[----:B------:R-:W-:Y:S01]  /*9010*/  FADD.FTZ R22, R22, R23 ;  /* 0x0000001716167221 */ /* 0x000fe20000010000 */
[----:B------:R-:W-:-:S04]  /*9020*/  IMAD.WIDE.U32 R136, R136, 0x10000, RZ ;  /* 0x0001000088887825 */ /* 0x000fc800078e00ff */
[----:B------:R-:W-:Y:S01]  /*9030*/  FMUL.FTZ R141, R31, R14 ;  /* 0x0000000e1f8d7220 */ /* 0x000fe20000410000 */
[----:B------:R-:W-:Y:S01]  /*9040*/  SEL R103, RZ, 0x1, P6 ;  /* 0x00000001ff677807 */ /* 0x000fe20003000000 */
[----:B------:R-:W-:Y:S01]  /*9050*/  FADD.FTZ R22, R22, R109 ;  /* 0x0000006d16167221 */ /* 0x000fe20000010000 */
[----:B------:R-:W-:-:S04]  /*9060*/  IMAD.WIDE.U32 R138, R138, 0x100, RZ ;  /* 0x000001008a8a7825 */ /* 0x000fc800078e00ff */
[----:B------:R-:W-:Y:S01]  /*9070*/  @P0 FADD.FTZ R141, R18, R141 ;  /* 0x0000008d128d0221 */ /* 0x000fe20000010000 */
[----:B------:R-:W-:Y:S01]  /*9080*/  LOP3.LUT R145, R101, R16, R145, 0xfe, !PT ;  /* 0x0000001065917212 */ /* 0x000fe200078efe91 */
[----:B------:R-:W-:Y:S01]  /*9090*/  FADD.FTZ R22, R22, R111 ;  /* 0x0000006f16167221 */ /* 0x000fe20000010000 */
[----:B------:R-:W-:Y:S01]  /*90a0*/  F2FP.F16.F32.PACK_AB R102, R135, R133 ;  /* 0x000000858766723e */ /* 0x000fe200000000ff */
[----:B------:R-:W-:Y:S01]  /*90b0*/  IMAD.WIDE.U32 R126, R20, 0x8, R126 ;  /* 0x00000008147e7825 */ /* 0x000fe200078e007e */
[----:B------:R-:W-:-:S03]  /*90c0*/  LOP3.LUT R136, R138, R100, R136, 0xfe, !PT ;  /* 0x000000648a887212 */ /* 0x000fc600078efe88 */
[----:B------:R-:W-:Y:S01]  /*90d0*/  FADD.FTZ R22, R22, R113 ;  /* 0x0000007116167221 */ /* 0x000fe20000010000 */
[----:B------:R-:W-:Y:S02]  /*90e0*/  F2FP.F16.F32.PACK_AB R101, R129, R125 ;  /* 0x0000007d8165723e */ /* 0x000fe400000000ff */
[----:B------:R-:W-:Y:S01]  /*90f0*/  LOP3.LUT R136, R136, R103, RZ, 0xfc, !PT ;  /* 0x0000006788887212 */ /* 0x000fe200078efcff */
[----:B------:R-:W-:Y:S01]  /*9100*/  FADD.FTZ R22, R22, R115 ;  /* 0x0000007316167221 */ /* 0x000fe20000010000 */
[----:B------:R-:W-:Y:S02]  /*9110*/  F2FP.F16.F32.PACK_AB R100, R107, R105 ;  /* 0x000000696b64723e */ /* 0x000fe400000000ff */
[----:B------:R-:W-:Y:S01]  /*9120*/  F2FP.F16.F32.PACK_AB R103, R141, R143 ;  /* 0x0000008f8d67723e */ /* 0x000fe200000000ff */
[----:B------:R-:W-:Y:S01]  /*9130*/  FADD.FTZ R22, R22, R117 ;  /* 0x0000007516167221 */ /* 0x000fe20000010000 */
[----:B------:R-:W-:Y:S02]  /*9140*/  LOP3.LUT R137, R139, R145, R137, 0xfe, !PT ;  /* 0x000000918b897212 */ /* 0x000fe400078efe89 */
[----:B------:R-:W-:Y:S01]  /*9150*/  LOP3.LUT P0, RZ, R7, 0xff, RZ, 0xc0, !PT ;  /* 0x000000ff07ff7812 */ /* 0x000fe2000780c0ff */
[----:B------:R-:W-:Y:S01]  /*9160*/  FADD.FTZ R22, R22, R119 ;  /* 0x0000007716167221 */ /* 0x000fe20000010000 */
[----:B------:R1:W-:Y:S01]  /*9170*/  STG.E.128 desc[UR4][R130.64], R100 ;  /* 0x0000006482007986 */ /* 0x0003e2000c101d04 */
[----:B0-----:R-:W-:-:S02]  /*9180*/  SHF.R.U32.HI R16, RZ, 0x5, R12 ;  /* 0x00000005ff107819 */ /* 0x001fc4000001160c */
[----:B------:R-:W-:Y:S01]  /*9190*/  FADD.FTZ R22, R22, R121 ;  /* 0x0000007916167221 */ /* 0x000fe20000010000 */
[----:B------:R1:W-:Y:S01]  /*91a0*/  STG.E.64 desc[UR4][R126.64], R136 ;  /* 0x000000887e007986 */ /* 0x0003e2000c101b04 */
[----:B------:R-:W-:Y:S02]  /*91b0*/  LOP3.LUT R14, R16, 0x7fffffc, RZ, 0xc0, !PT ;  /* 0x07fffffc100e7812 */ /* 0x000fe400078ec0ff */
[----:B------:R-:W-:Y:S01]  /*91c0*/  FADD.FTZ R22, R22, R123 ;  /* 0x0000007b16167221 */ /* 0x000fe20000010000 */
[----:B------:R-:W-:-:S03]  /*91d0*/  LOP3.LUT P1, RZ, R12, 0x1f, RZ, 0xc0, !PT ;  /* 0x0000001f0cff7812 */ /* 0x000fc6000782c0ff */
[----:B------:R-:W-:Y:S01]  /*91e0*/  FADD.FTZ R22, R22, R105 ;  /* 0x0000006916167221 */ /* 0x000fe20000010000 */
[----:B------:R-:W-:-:S03]  /*91f0*/  @!P0 VIADD R14, R14, 0x4 ;  /* 0x000000040e0e8836 */ /* 0x000fc60000000000 */
[----:B------:R-:W-:-:S04]  /*9200*/  FADD.FTZ R22, R22, R107 ;  /* 0x0000006b16167221 */ /* 0x000fc80000010000 */
[----:B------:R-:W-:-:S04]  /*9210*/  FADD.FTZ R22, R22, R125 ;  /* 0x0000007d16167221 */ /* 0x000fc80000010000 */
[----:B------:R-:W-:-:S04]  /*9220*/  FADD.FTZ R22, R22, R129 ;  /* 0x0000008116167221 */ /* 0x000fc80000010000 */
[----:B------:R-:W-:-:S04]  /*9230*/  FADD.FTZ R22, R22, R133 ;  /* 0x0000008516167221 */ /* 0x000fc80000010000 */
[----:B------:R-:W-:-:S04]  /*9240*/  FADD.FTZ R22, R22, R135 ;  /* 0x0000008716167221 */ /* 0x000fc80000010000 */
[----:B------:R-:W-:-:S04]  /*9250*/  FADD.FTZ R22, R22, R143 ;  /* 0x0000008f16167221 */ /* 0x000fc80000010000 */
        /* <DEDUP_REMOVED lines=70> */
.L_x_13548:
        /* <DEDUP_REMOVED lines=49> */
[----:B------:R-:W-:Y:S02]  /*99d0*/  FMUL.FTZ R131, R14, R137 ;  /* 0x000000890e837220 */ /* 0x000fe40000410000 */
[----:B------:R-:W1:Y:S01]  /*99e0*/  LDC R14, c[0x0][0x2d8] ;  /* 0x0000b600ff0e7b82 */ /* 0x000e620000000800 */
[----:B------:R-:W-:Y:S01]  /*99f0*/  FMUL.FTZ R103, R18, R18 ;  /* 0x0000001212677220 */ /* 0x000fe20000410000 */
[----:B------:R-:W-:-:S03]  /*9a00*/  FFMA.FTZ R131, R100, R127, R131 ;  /* 0x0000007f64837223 */ /* 0x000fc60000010083 */
        /* <DEDUP_REMOVED lines=8> */
[----:B0-----:R-:W-:Y:S01]  /*9a90*/  FMUL.FTZ R7, R131, R131 ;  /* 0x0000008383077220 */ /* 0x001fe20000410000 */
[----:B--2---:R-:W-:-:S04]  /*9aa0*/  @!P1 IMAD.WIDE R100, R2, 0x4, R100 ;  /* 0x0000000402649825 */ /* 0x004fc800078e0264 */
[----:B------:R-:W-:Y:S01]  /*9ab0*/  FSEL R12, R7, RZ, !P2 ;  /* 0x000000ff070c7208 */ /* 0x000fe20005000000 */
[----:B-1----:R-:W-:Y:S01]  /*9ac0*/  FFMA.FTZ R7, R103, UR11, R14 ;  /* 0x0000000b67077c23 */ /* 0x002fe2000801000e */
[----:B------:R-:W-:Y:S01]  /*9ad0*/  FSEL R14, R131, RZ, P3 ;  /* 0x000000ff830e7208 */ /* 0x000fe20001800000 */
[----:B------:R-:W0:Y:S01]  /*9ae0*/  @!P1 LDC.64 R102, c[0x0][0x258] ;  /* 0x00009600ff669b82 */ /* 0x000e220000000a00 */
[----:B------:R1:W-:Y:S01]  /*9af0*/  @!P1 STG.E desc[UR4][R100.64], R131 ;  /* 0x0000008364009986 */ /* 0x0003e2000c101904 */
[----:B------:R-:W-:Y:S02]  /*9b00*/  FADD.FTZ R7, R7, R12 ;  /* 0x0000000c07077221 */ /* 0x000fe40000010000 */
[C---:B------:R-:W-:Y:S01]  /*9b10*/  FADD.FTZ R16, -R14.reuse, R13 ;  /* 0x0000000d0e107221 */ /* 0x040fe20000010100 */
[C---:B------:R-:W-:Y:S01]  /*9b20*/  FADD.FTZ R23, -R14.reuse, R23 ;  /* 0x000000170e177221 */ /* 0x040fe20000010100 */
[----:B------:R-:W2:Y:S01]  /*9b30*/  MUFU.RSQ R126, R7 ;  /* 0x00000007007e7308 */ /* 0x000ea20000001400 */
        /* <DEDUP_REMOVED lines=29> */
[----:B-1----:R-:W-:Y:S01]  /*9d10*/  FFMA.FTZ R100, R71, R22, R95 ;  /* 0x0000001647647223 */ /* 0x002fe2000001005f */
        /* <DEDUP_REMOVED lines=8> */
[----:B------:R-:W-:Y:S01]  /*9da0*/  FMUL.FTZ R104, R126, R111 ;  /* 0x0000006f7e687220 */ /* 0x000fe20000410000 */
[----:B---3--:R-:W-:-:S04]  /*9db0*/  IMAD.WIDE.U32 R10, R10, 0x10, R12 ;  /* 0x000000100a0a7825 */ /* 0x008fc800078e000c */
[----:B------:R-:W-:Y:S01]  /*9dc0*/  FFMA.FTZ R17, R68, R17, R92 ;  /* 0x0000001144117223 */ /* 0x000fe2000001005c */
[----:B------:R-:W-:Y:S01]  /*9dd0*/  FFMA.FTZ R15, R70, R21, R94 ;  /* 0x00000015460f7223 */ /* 0x000fe2000001005e */
[----:B------:R-:W-:Y:S01]  /*9de0*/  F2FP.F16.F32.PACK_AB R13, R18, R7 ;  /* 0x00000007120d723e */ /* 0x000fe200000000ff */
[----:B0-----:R-:W-:Y:S01]  /*9df0*/  @!P1 IMAD.WIDE R102, R2, 0x4, R102 ;  /* 0x0000000402669825 */ /* 0x001fe200078e0266 */
[----:B------:R-:W-:-:S03]  /*9e00*/  F2FP.F16.F32.PACK_AB R12, R16, R9 ;  /* 0x00000009100c723e */ /* 0x000fc600000000ff */
        /* <DEDUP_REMOVED lines=27> */
[----:B------:R-:W-:Y:S01]  /*9fc0*/  LEA R100, P1, R8, UR14, 0x4 ;  /* 0x0000000e08647c11 */ /* 0x000fe2000f8220ff */
[----:B------:R-:W-:Y:S01]  /*9fd0*/  FFMA.FTZ R124, R55, R124, R79 ;  /* 0x0000007c377c7223 */ /* 0x000fe2000001004f */
[----:B0-----:R-:W-:Y:S01]  /*9fe0*/  LEA R102, P2, R20, UR14, 0x4 ;  /* 0x0000000e14667c11 */ /* 0x001fe2000f8420ff */
[----:B------:R-:W-:Y:S01]  /*9ff0*/  FFMA.FTZ R21, R58, R125, R82 ;  /* 0x0000007d3a157223 */ /* 0x000fe20000010052 */
[----:B------:R-:W-:Y:S01]  /*a000*/  FFMA.FTZ R22, R52, R133, R76 ;  /* 0x0000008534167223 */ /* 0x000fe2000001004c */
[----:B------:R-:W-:Y:S01]  /*a010*/  FFMA.FTZ R7, R53, R122, R77 ;  /* 0x0000007a35077223 */ /* 0x000fe2000001004d */
[----:B------:R-:W-:Y:S01]  /*a020*/  FFMA.FTZ R120, R59, R120, R83 ;  /* 0x000000783b787223 */ /* 0x000fe20000010053 */
[----:B------:R-:W-:Y:S01]  /*a030*/  FFMA.FTZ R105, R56, R105, R80 ;  /* 0x0000006938697223 */ /* 0x000fe20000010050 */
[----:B------:R-:W-:Y:S01]  /*a040*/  FFMA.FTZ R118, R57, R118, R81 ;  /* 0x0000007639767223 */ /* 0x000fe20000010051 */
[----:B------:R-:W-:Y:S01]  /*a050*/  LEA.HI.X R101, R8, UR15, RZ, 0x4, P1 ;  /* 0x0000000f08657c11 */ /* 0x000fe200088f24ff */
[----:B------:R-:W-:Y:S01]  /*a060*/  VIADD R2, R2, UR16 ;  /* 0x0000001002027c36 */ /* 0x000fe20008000000 */
[----:B------:R-:W-:-:S02]  /*a070*/  F2FP.F16.F32.PACK_AB R19, R116, R19 ;  /* 0x000000137413723e */ /* 0x000fc400000000ff */
[----:B------:R-:W-:Y:S01]  /*a080*/  F2FP.F16.F32.PACK_AB R18, R9, R18 ;  /* 0x000000120912723e */ /* 0x000fe200000000ff */
[----:B------:R0:W-:Y:S01]  /*a090*/  STG.E.128 desc[UR4][R100.64], R12 ;  /* 0x0000000c64007986 */ /* 0x0001e2000c101d04 */
[----:B------:R-:W-:Y:S02]  /*a0a0*/  F2FP.F16.F32.PACK_AB R17, R112, R17 ;  /* 0x000000117011723e */ /* 0x000fe400000000ff */
[----:B------:R-:W-:Y:S02]  /*a0b0*/  LEA.HI.X R103, R20, UR15, RZ, 0x4, P2 ;  /* 0x0000000f14677c11 */ /* 0x000fe400090f24ff */
[----:B------:R-:W-:Y:S01]  /*a0c0*/  F2FP.F16.F32.PACK_AB R23, R124, R23 ;  /* 0x000000177c17723e */ /* 0x000fe200000000ff */
[----:B------:R0:W-:Y:S01]  /*a0d0*/  STG.E.128 desc[UR4][R10.64], R16 ;  /* 0x000000100a007986 */ /* 0x0001e2000c101d04 */
[----:B------:R-:W-:Y:S02]  /*a0e0*/  F2FP.F16.F32.PACK_AB R22, R7, R22 ;  /* 0x000000160716723e */ /* 0x000fe400000000ff */
[----:B------:R-:W-:-:S02]  /*a0f0*/  F2FP.F16.F32.PACK_AB R21, R120, R21 ;  /* 0x000000157815723e */ /* 0x000fc400000000ff */
[----:B------:R-:W-:Y:S02]  /*a100*/  F2FP.F16.F32.PACK_AB R20, R118, R105 ;  /* 0x000000697614723e */ /* 0x000fe400000000ff */
[----:B------:R-:W-:Y:S02]  /*a110*/  ISETP.GE.AND P1, PT, R2, UR17, PT ;  /* 0x0000001102007c0c */ /* 0x000fe4000bf26270 */
[----:B------:R-:W-:Y:S01]  /*a120*/  SEL R7, RZ, 0x1, P0 ;  /* 0x00000001ff077807 */ /* 0x000fe20000000000 */
[----:B------:R0:W-:Y:S10]  /*a130*/  STG.E.128 desc[UR4][R102.64], R20 ;  /* 0x0000001466007986 */ /* 0x0001f4000c101d04 */
[----:B------:R-:W-:Y:S05]  /*a140*/  @!P1 BRA `(.L_x_13537) ;  /* 0xffffff6800009947 */ /* 0x000fea000383ffff */
[----:B------:R-:W-:Y:S05]  /*a150*/  EXIT ;  /* 0x000000000000794d */ /* 0x000fea0003800000 */
.L_x_13536:
[----:B------:R-:W-:Y:S01]  /*a160*/  HFMA2.MMA R114, -RZ, RZ, 0, 5.9604644775390625e-08 ;  /* 0x00000001ff727435 */ /* 0x000fe200000001ff */
[----:B------:R-:W-:Y:S01]  /*a170*/  MOV R127, R22 ;  /* 0x00000016007f7202 */ /* 0x000fe20000000f00 */
[----:B------:R-:W-:Y:S01]  /*a180*/  IMAD.MOV.U32 R131, RZ, RZ, 0x1f ;  /* 0x0000001fff837424 */ /* 0x000fe200078e00ff */
[----:B------:R-:W-:-:S08]  /*a190*/  MOV R104, 0xffffffff ;  /* 0xffffffff00687802 */ /* 0x000fd00000000f00 */
[----:B------:R-:W-:Y:S05]  /*a1a0*/  WARPSYNC.COLLECTIVE R104, `(.L_x_13538) ;  /* 0x0000000068087348 */ /* 0x000fea0003c00000 */
[----:B------:R0:W1:Y:S02]  /*a1b0*/  SHFL.BFLY P2, R112, R127, R114, R131 ;  /* 0x0c0000727f707389 */ /* 0x0000640000040083 */
[----:B01----:R-:W-:Y:S01]  /*a1c0*/  ENDCOLLECTIVE ;  /* 0x000000000000791b */ /* 0x003fe20003800000 */
.L_x_13538:
[----:B------:R-:W-:Y:S01]  /*a1d0*/  HFMA2.MMA R114, -RZ, RZ, 0, 1.1920928955078125e-07 ;  /* 0x00000002ff727435 */ /* 0x000fe200000001ff */
[----:B------:R-:W-:-:S05]  /*a1e0*/  MOV R7, R112 ;  /* 0x0000007000077202 */ /* 0x000fca0000000f00 */
[----:B------:R-:W-:-:S04]  /*a1f0*/  FADD.FTZ R18, R22, R7 ;  /* 0x0000000716127221 */ /* 0x000fc80000010000 */
[----:B------:R-:W-:-:S07]  /*a200*/  IMAD.MOV.U32 R127, RZ, RZ, R18 ;  /* 0x000000ffff7f7224 */ /* 0x000fce00078e0012 */
[----:B------:R-:W-:Y:S05]  /*a210*/  WARPSYNC.COLLECTIVE R104, `(.L_x_13539) ;  /* 0x0000000068087348 */ /* 0x000fea0003c00000 */
[----:B------:R0:W1:Y:S02]  /*a220*/  SHFL.BFLY P2, R112, R127, R114, R131 ;  /* 0x0c0000727f707389 */ /* 0x0000640000040083 */
[----:B01----:R-:W-:Y:S01]  /*a230*/  ENDCOLLECTIVE ;  /* 0x000000000000791b */ /* 0x003fe20003800000 */
.L_x_13539:
[----:B------:R-:W-:Y:S01]  /*a240*/  HFMA2.MMA R114, -RZ, RZ, 0, 2.384185791015625e-07 ;  /* 0x00000004ff727435 */ /* 0x000fe200000001ff */
[----:B------:R-:W-:-:S05]  /*a250*/  MOV R7, R112 ;  /* 0x0000007000077202 */ /* 0x000fca0000000f00 */
[----:B------:R-:W-:-:S04]  /*a260*/  FADD.FTZ R101, R18, R7 ;  /* 0x0000000712657221 */ /* 0x000fc80000010000 */
[----:B------:R-:W-:-:S07]  /*a270*/  IMAD.MOV.U32 R127, RZ, RZ, R101 ;  /* 0x000000ffff7f7224 */ /* 0x000fce00078e0065 */
[----:B------:R-:W-:Y:S05]  /*a280*/  WARPSYNC.COLLECTIVE R104, `(.L_x_13540) ;  /* 0x0000000068087348 */ /* 0x000fea0003c00000 */
[----:B------:R0:W1:Y:S02]  /*a290*/  SHFL.BFLY P2, R112, R127, R114, R131 ;  /* 0x0c0000727f707389 */ /* 0x0000640000040083 */
[----:B01----:R-:W-:Y:S01]  /*a2a0*/  ENDCOLLECTIVE ;  /* 0x000000000000791b */ /* 0x003fe20003800000 */
.L_x_13540:
[----:B------:R-:W-:Y:S01]  /*a2b0*/  HFMA2.MMA R114, -RZ, RZ, 0, 4.76837158203125e-07 ;  /* 0x00000008ff727435 */ /* 0x000fe200000001ff */
[----:B------:R-:W-:-:S05]  /*a2c0*/  MOV R100, R112 ;  /* 0x0000007000647202 */ /* 0x000fca0000000f00 */
[----:B------:R-:W-:-:S04]  /*a2d0*/  FADD.FTZ R102, R101, R100 ;  /* 0x0000006465667221 */ /* 0x000fc80000010000 */
[----:B------:R-:W-:-:S07]  /*a2e0*/  IMAD.MOV.U32 R127, RZ, RZ, R102 ;  /* 0x000000ffff7f7224 */ /* 0x000fce00078e0066 */
[----:B------:R-:W-:Y:S05]  /*a2f0*/  WARPSYNC.COLLECTIVE R104, `(.L_x_13541) ;  /* 0x0000000068087348 */ /* 0x000fea0003c00000 */
[----:B------:R0:W1:Y:S02]  /*a300*/  SHFL.BFLY P2, R112, R127, R114, R131 ;  /* 0x0c0000727f707389 */ /* 0x0000640000040083 */
[----:B01----:R-:W-:Y:S01]  /*a310*/  ENDCOLLECTIVE ;  /* 0x000000000000791b */ /* 0x003fe20003800000 */
.L_x_13541:
[----:B------:R-:W-:Y:S01]  /*a320*/  HFMA2.MMA R114, -RZ, RZ, 0, 9.5367431640625e-07 ;  /* 0x00000010ff727435 */ /* 0x000fe200000001ff */
[----:B------:R-:W-:-:S05]  /*a330*/  MOV R7, R112 ;  /* 0x0000007000077202 */ /* 0x000fca0000000f00 */
[----:B------:R-:W-:-:S04]  /*a340*/  FADD.FTZ R103, R102, R7 ;  /* 0x0000000766677221 */ /* 0x000fc80000010000 */
[----:B------:R-:W-:-:S07]  /*a350*/  IMAD.MOV.U32 R127, RZ, RZ, R103 ;  /* 0x000000ffff7f7224 */ /* 0x000fce00078e0067 */
[----:B------:R-:W-:Y:S05]  /*a360*/  WARPSYNC.COLLECTIVE R104, `(.L_x_13542) ;  /* 0x0000000068087348 */ /* 0x000fea0003c00000 */
[----:B------:R0:W1:Y:S02]  /*a370*/  SHFL.BFLY P2, R112, R127, R114, R131 ;  /* 0x0c0000727f707389 */ /* 0x0000640000040083 */
[----:B01----:R-:W-:Y:S01]  /*a380*/  ENDCOLLECTIVE ;  /* 0x000000000000791b */ /* 0x003fe20003800000 */
.L_x_13542:
        /* <DEDUP_REMOVED lines=51> */
[----:B------:R-:W-:-:S04]  /*a6c0*/  FFMA.FTZ R7, R18, R18, R7 ;  /* 0x0000001212077223 */ /* 0x000fc80000010007 */
[----:B------:R-:W-:-:S07]  /*a6d0*/  IMAD.MOV.U32 R127, RZ, RZ, R7 ;  /* 0x000000ffff7f7224 */ /* 0x000fce00078e0007 */
[----:B------:R-:W-:Y:S05]  /*a6e0*/  WARPSYNC.COLLECTIVE R104, `(.L_x_13543) ;  /* 0x0000000068087348 */ /* 0x000fea0003c00000 */
[----:B------:R0:W1:Y:S02]  /*a6f0*/  SHFL.BFLY P2, R112, R127, R114, R131 ;  /* 0x0c0000727f707389 */ /* 0x0000640000040083 */
[----:B01----:R-:W-:Y:S01]  /*a700*/  ENDCOLLECTIVE ;  /* 0x000000000000791b */ /* 0x003fe20003800000 */
.L_x_13543:
[----:B------:R-:W-:Y:S01]  /*a710*/  HFMA2.MMA R114, -RZ, RZ, 0, 1.1920928955078125e-07 ;  /* 0x00000002ff727435 */ /* 0x000fe200000001ff */
[----:B------:R-:W-:-:S05]  /*a720*/  MOV R18, R112 ;  /* 0x0000007000127202 */ /* 0x000fca0000000f00 */
[----:B------:R-:W-:-:S04]  /*a730*/  FADD.FTZ R18, R7, R18 ;  /* 0x0000001207127221 */ /* 0x000fc80000010000 */
[----:B------:R-:W-:-:S07]  /*a740*/  IMAD.MOV.U32 R127, RZ, RZ, R18 ;  /* 0x000000ffff7f7224 */ /* 0x000fce00078e0012 */
[----:B------:R-:W-:Y:S05]  /*a750*/  WARPSYNC.COLLECTIVE R104, `(.L_x_13544) ;  /* 0x0000000068087348 */ /* 0x000fea0003c00000 */
[----:B------:R0:W1:Y:S02]  /*a760*/  SHFL.BFLY P2, R112, R127, R114, R131 ;  /* 0x0c0000727f707389 */ /* 0x0000640000040083 */
[----:B01----:R-:W-:Y:S01]  /*a770*/  ENDCOLLECTIVE ;  /* 0x000000000000791b */ /* 0x003fe20003800000 */
.L_x_13544:
[----:B------:R-:W-:Y:S01]  /*a780*/  HFMA2.MMA R114, -RZ, RZ, 0, 2.384185791015625e-07 ;  /* 0x00000004ff727435 */ /* 0x000fe200000001ff */
[----:B------:R-:W-:-:S05]  /*a790*/  MOV R101, R112 ;  /* 0x0000007000657202 */ /* 0x000fca0000000f00 */
[----:B------:R-:W-:-:S04]  /*a7a0*/  FADD.FTZ R101, R18, R101 ;  /* 0x0000006512657221 */ /* 0x000fc80000010000 */
[----:B------:R-:W-:-:S07]  /*a7b0*/  IMAD.MOV.U32 R127, RZ, RZ, R101 ;  /* 0x000000ffff7f7224 */ /* 0x000fce00078e0065 */
[----:B------:R-:W-:Y:S05]  /*a7c0*/  WARPSYNC.COLLECTIVE R104, `(.L_x_13545) ;  /* 0x0000000068087348 */ /* 0x000fea0003c00000 */
[----:B------:R0:W1:Y:S02]  /*a7d0*/  SHFL.BFLY P2, R112, R127, R114, R131 ;  /* 0x0c0000727f707389 */ /* 0x0000640000040083 */
[----:B01----:R-:W-:Y:S01]  /*a7e0*/  ENDCOLLECTIVE ;  /* 0x000000000000791b */ /* 0x003fe20003800000 */
.L_x_13545:
[----:B------:R-:W-:Y:S01]  /*a7f0*/  HFMA2.MMA R114, -RZ, RZ, 0, 4.76837158203125e-07 ;  /* 0x00000008ff727435 */ /* 0x000fe200000001ff */
[----:B------:R-:W-:-:S05]  /*a800*/  MOV R22, R112 ;  /* 0x0000007000167202 */ /* 0x000fca0000000f00 */
[----:B------:R-:W-:-:S04]  /*a810*/  FADD.FTZ R22, R101, R22 ;  /* 0x0000001665167221 */ /* 0x000fc80000010000 */
[----:B------:R-:W-:-:S07]  /*a820*/  IMAD.MOV.U32 R127, RZ, RZ, R22 ;  /* 0x000000ffff7f7224 */ /* 0x000fce00078e0016 */
[----:B------:R-:W-:Y:S05]  /*a830*/  WARPSYNC.COLLECTIVE R104, `(.L_x_13546) ;  /* 0x0000000068087348 */ /* 0x000fea0003c00000 */
[----:B------:R0:W1:Y:S02]  /*a840*/  SHFL.BFLY P2, R112, R127, R114, R131 ;  /* 0x0c0000727f707389 */ /* 0x0000640000040083 */
[----:B01----:R-:W-:Y:S01]  /*a850*/  ENDCOLLECTIVE ;  /* 0x000000000000791b */ /* 0x003fe20003800000 */
.L_x_13546:
[----:B------:R-:W-:Y:S01]  /*a860*/  HFMA2.MMA R114, -RZ, RZ, 0, 9.5367431640625e-07 ;  /* 0x00000010ff727435 */ /* 0x000fe200000001ff */
[----:B------:R-:W-:-:S05]  /*a870*/  MOV R103, R112 ;  /* 0x0000007000677202 */ /* 0x000fca0000000f00 */
[----:B------:R-:W-:-:S04]  /*a880*/  FADD.FTZ R103, R22, R103 ;  /* 0x0000006716677221 */ /* 0x000fc80000010000 */
[----:B------:R-:W-:-:S07]  /*a890*/  IMAD.MOV.U32 R127, RZ, RZ, R103 ;  /* 0x000000ffff7f7224 */ /* 0x000fce00078e0067 */
[----:B------:R-:W-:Y:S05]  /*a8a0*/  WARPSYNC.COLLECTIVE R104, `(.L_x_13547) ;  /* 0x0000000068087348 */ /* 0x000fea0003c00000 */
[----:B------:R0:W1:Y:S02]  /*a8b0*/  SHFL.BFLY P2, R112, R127, R114, R131 ;  /* 0x0c0000727f707389 */ /* 0x0000640000040083 */
[----:B01----:R-:W-:Y:S01]  /*a8c0*/  ENDCOLLECTIVE ;  /* 0x000000000000791b */ /* 0x003fe20003800000 */
.L_x_13547:
[----:B------:R-:W-:Y:S01]  /*a8d0*/  MOV R102, R112 ;  /* 0x0000007000667202 */ /* 0x000fe20000000f00 */
[----:B------:R-:W-:Y:S06]  /*a8e0*/  BRA `(.L_x_13548) ;  /* 0xffffffec00747947 */ /* 0x000fec000383ffff */
.L_x_13549:
        /* <DEDUP_REMOVED lines=9> */
.L_x_23301:


//--------------------- .text._ZN10layer_norm13ln_fwd_kernelINS_13Kernel_traitsIf6__halfS2_S2_fjLj3072ELj1ELj1ELj4ELj16ENS_18Kernel_traits_baseILj3072EfS2_S2_S2_fjLj128EEEEELb1ELb1ELb1ELb0EEEvNS_9FwdParamsE --------------------------
	.section	.text._ZN10layer_norm13ln_fwd_kernelINS_13Kernel_traitsIf6__halfS2_S2_fjLj3072ELj1ELj1ELj4ELj16ENS_18Kernel_traits_baseILj3072EfS2_S2_S2_fjLj128EEEEELb1ELb1ELb1ELb0EEEvNS_9FwdParamsE,"ax",@progbits
	.align	128
        .global         _ZN10layer_norm13ln_fwd_kernelINS_13Kernel_traitsIf6__halfS2_S2_fjLj3072ELj1ELj1ELj4ELj16ENS_18Kernel_traits_baseILj3072EfS2_S2_S2_fjLj128EEEEELb1ELb1ELb1ELb0EEEvNS_9FwdParamsE
        .type           _ZN10layer_norm13ln_fwd_kernelINS_13Kernel_traitsIf6__halfS2_S2_fjLj3072ELj1ELj1ELj4ELj16ENS_18Kernel_traits_baseILj3072EfS2_S2_S2_fjLj128EEEEELb1ELb1ELb1ELb0EEEvNS_9FwdParamsE,@function
        .size           _ZN10layer_norm13ln_fwd_kernelINS_13Kernel_traitsIf6__halfS2_S2_fjLj3072ELj1ELj1ELj4ELj16ENS_18Kernel_traits_baseILj3072EfS2_S2_S2_fjLj128EEEEELb1ELb1ELb1ELb0EEEvNS_9FwdParamsE,(.L_x_23302 - _ZN10layer_norm13ln_fwd_kernelINS_13Kernel_traitsIf6__halfS2_S2_fjLj3072ELj1ELj1ELj4ELj16ENS_18Kernel_traits_baseILj3072EfS2_S2_S2_fjLj128EEEEELb1ELb1ELb1ELb0EEEvNS_9FwdParamsE)
        .other          _ZN10layer_norm13ln_fwd_kernelINS_13Kernel_traitsIf6__halfS2_S2_fjLj3072ELj1ELj1ELj4ELj16ENS_18Kernel_traits_baseILj3072EfS2_S2_S2_fjLj128EEEEELb1ELb1ELb1ELb0EEEvNS_9FwdParamsE,@"STO_CUDA_ENTRY STV_DEFAULT"
_ZN10layer_norm13ln_fwd_kernelINS_13Kernel_traitsIf6__halfS2_S2_fjLj3072ELj1ELj1ELj4ELj16ENS_18Kernel_traits_baseILj3072EfS2_S2_S2_fjLj128EEEEELb1ELb1ELb1ELb0EEEvNS_9FwdParamsE:
.text._ZN10layer_norm13ln_fwd_kernelINS_13Kernel_traitsIf6__halfS2_S2_fjLj3072ELj1ELj1ELj4ELj16ENS_18Kernel_traits_baseILj3072EfS2_S2_S2_fjLj128EEEEELb1ELb1ELb1ELb0EEEvNS_9FwdParamsE:
        /* <DEDUP_REMOVED lines=66> */
[----:B------:R-:W-:Y:S02]  /*0420*/  UIADD3 UR29, UR7, 0x1fd5c5a3, URZ ;  /* 0x1fd5c5a3071d7890 */ /* 0x000fe4000fffe03f */
[----:B------:R-:W-:Y:S01]  /*0430*/  IMAD.MOV.U32 R11, RZ, RZ, R5 ;  /* 0x000000ffff0b7224 */ /* 0x000fe200078e0005 */
        /* <DEDUP_REMOVED lines=44> */
.L_x_13551:
[----:B------:R-:W-:Y:S05]  /*0700*/  BSYNC B0 ;  /* 0x0000000000007941 */ /* 0x000fea0003800000 */
.L_x_13550:
        /* <DEDUP_REMOVED lines=23> */
.L_x_13553:
[----:B------:R-:W-:Y:S05]  /*0880*/  BSYNC B0 ;  /* 0x0000000000007941 */ /* 0x000fea0003800000 */
.L_x_13552:
        /* <DEDUP_REMOVED lines=22> */
.L_x_13555:
[----:B------:R-:W-:Y:S05]  /*09f0*/  BSYNC B0 ;  /* 0x0000000000007941 */ /* 0x000fea0003800000 */
.L_x_13554:
        /* <DEDUP_REMOVED lines=11> */
[----:B------:R-:W-:Y:S01]  /*0ab0*/  ULDC.U8 UR8, c[0x0][0x2a0] ;  /* 0x0000a80000087ab9 */ /* 0x000fe20000000000 */
[----:B------:R-:W-:Y:S01]  /*0ac0*/  VIADDMNMX R9, R8, -R9, RZ, !PT ;  /* 0x8000000908097246 */ /* 0x000fe200078001ff */
[----:B------:R-:W-:Y:S01]  /*0ad0*/  IMAD R17, R93, -0x326172a9, RZ ;  /* 0xcd9e8d575d117824 */ /* 0x000fe200078e02ff */
[----:B------:R-:W-:Y:S01]  /*0ae0*/  LOP3.LUT R18, R18, 0x3fffffe0, RZ, 0xc0, !PT ;  /* 0x3fffffe012127812 */ /* 0x000fe200078ec0ff */
[----:B------:R-:W-:Y:S01]  /*0af0*/  IMAD.HI.U32 R14, R19, -0x326172a9, RZ ;  /* 0xcd9e8d57130e7827 */ /* 0x000fe200078e00ff */
[----:B------:R-:W-:Y:S01]  /*0b00*/  VIMNMX R9, R9, 0x20, PT ;  /* 0x0000002009097848 */ /* 0x000fe20003fe0100 */
[----:B------:R-:W-:Y:S01]  /*0b10*/  UISETP.NE.AND UP0, UPT, UR8, URZ, UPT ;  /* 0x0000003f0800728c */ /* 0x000fe2000bf05270 */
[----:B------:R-:W-:Y:S01]  /*0b20*/  LOP3.LUT R11, R11, 0x3e0, RZ, 0xc0, !PT ;  /* 0x000003e00b0b7812 */ /* 0x000fe200078ec0ff */
[----:B------:R-:W-:Y:S01]  /*0b30*/  IMAD.MOV.U32 R122, RZ, RZ, 0x1 ;  /* 0x00000001ff7a7424 */ /* 0x000fe200078e00ff */
        /* <DEDUP_REMOVED lines=11> */
[----:B------:R-:W-:Y:S01]  /*0bf0*/  ULDC.64 UR8, c[0x0][0x230] ;  /* 0x00008c0000087ab9 */ /* 0x000fe20000000a00 */
[----:B------:R-:W-:Y:S01]  /*0c00*/  IADD3 R15, R18, R13, RZ ;  /* 0x0000000d120f7210 */ /* 0x000fe20007ffe0ff */
[----:B------:R-:W-:Y:S01]  /*0c10*/  HFMA2.MMA R13, -RZ, RZ, 0, 0 ;  /* 0x00000000ff0d7435 */ /* 0x000fe200000001ff */
[----:B------:R-:W-:Y:S01]  /*0c20*/  LOP3.LUT R8, R14, UR32, R17, 0x96, !PT ;  /* 0x000000200e087c12 */ /* 0x000fe2000f8e9611 */
[----:B------:R-:W-:Y:S01]  /*0c30*/  IMAD R14, R94, -0x2daee0ad, RZ ;  /* 0xd2511f535e0e7824 */ /* 0x000fe200078e02ff */
[----:B------:R-:W0:Y:S01]  /*0c40*/  MUFU.RCP R11, R11 ;  /* 0x0000000b000b7308 */ /* 0x000e220000001000 */
[----:B------:R-:W-:Y:S01]  /*0c50*/  IMAD.SHL.U32 R15, R15, 0x8, RZ ;  /* 0x000000080f0f7824 */ /* 0x000fe200078e00ff */
[----:B------:R-:W-:-:S06]  /*0c60*/  ULDC.64 UR14, c[0x0][0x210] ;  /* 0x00008400000e7ab9 */ /* 0x000fcc0000000a00 */
.L_x_13813:
        /* <DEDUP_REMOVED lines=38> */
.L_x_13559:
        /* <DEDUP_REMOVED lines=12> */
.L_x_13562:
[----:B------:R-:W-:-:S07]  /*0f90*/  IMAD.MOV.U32 R19, RZ, RZ, R12 ;  /* 0x000000ffff137224 */ /* 0x000fce00078e000c */
.L_x_13563:
[----:B------:R-:W-:Y:S05]  /*0fa0*/  BSYNC B2 ;  /* 0x0000000000027941 */ /* 0x000fea0003800000 */
.L_x_13561:
        /* <DEDUP_REMOVED lines=16> */
.L_x_13567:
[----:B------:R-:W-:Y:S05]  /*10b0*/  BSYNC B3 ;  /* 0x0000000000037941 */ /* 0x000fea0003800000 */
.L_x_13566:
        /* <DEDUP_REMOVED lines=44> */
.L_x_13565:
[----:B------:R-:W-:Y:S05]  /*1380*/  BSYNC B2 ;  /* 0x0000000000027941 */ /* 0x000fea0003800000 */
.L_x_13564:
        /* <DEDUP_REMOVED lines=10> */
[----:B------:R-:W-:-:S04]  /*1430*/  FMUL.FTZ R17, R40, R17 ;  /* 0x0000001128117220 */ /* 0x000fc80000410000 */
[----:B------:R-:W-:-:S07]  /*1440*/  @P3 FADD.FTZ R17, R10, R17 ;  /* 0x000000110a113221 */ /* 0x000fce0000010000 */
.L_x_13560:
[----:B------:R-:W-:Y:S05]  /*1450*/  BSYNC B1 ;  /* 0x0000000000017941 */ /* 0x000fea0003800000 */
.L_x_13558:
        /* <DEDUP_REMOVED lines=8> */
.L_x_13569:
        /* <DEDUP_REMOVED lines=12> */
.L_x_13572:
[----:B------:R-:W-:-:S07]  /*15a0*/  MOV R10, R12 ;  /* 0x0000000c000a7202 */ /* 0x000fce0000000f00 */
.L_x_13573:
[----:B------:R-:W-:Y:S05]  /*15b0*/  BSYNC B2 ;  /* 0x0000000000027941 */ /* 0x000fea0003800000 */
.L_x_13571:
        /* <DEDUP_REMOVED lines=16> */
.L_x_13577:
[----:B------:R-:W-:Y:S05]  /*16c0*/  BSYNC B3 ;  /* 0x0000000000037941 */ /* 0x000fea0003800000 */
.L_x_13576:
        /* <DEDUP_REMOVED lines=44> */
.L_x_13575:
[----:B------:R-:W-:Y:S05]  /*1990*/  BSYNC B2 ;  /* 0x0000000000027941 */ /* 0x000fea0003800000 */
.L_x_13574:
        /* <DEDUP_REMOVED lines=12> */
.L_x_13570:
[----:B------:R-:W-:Y:S05]  /*1a60*/  BSYNC B1 ;  /* 0x0000000000017941 */ /* 0x000fea0003800000 */
.L_x_13568:
        /* <DEDUP_REMOVED lines=8> */
.L_x_13579:
        /* <DEDUP_REMOVED lines=12> */
.L_x_13582:
[----:B------:R-:W-:-:S07]  /*1bb0*/  IMAD.MOV.U32 R10, RZ, RZ, R12 ;  /* 0x000000ffff0a7224 */ /* 0x000fce00078e000c */
.L_x_13583:
[----:B------:R-:W-:Y:S05]  /*1bc0*/  BSYNC B2 ;  /* 0x0000000000027941 */ /* 0x000fea0003800000 */
.L_x_13581:
        /* <DEDUP_REMOVED lines=16> */
.L_x_13587:
[----:B------:R-:W-:Y:S05]  /*1cd0*/  BSYNC B3 ;  /* 0x0000000000037941 */ /* 0x000fea0003800000 */
.L_x_13586:
        /* <DEDUP_REMOVED lines=44> */
.L_x_13585:
[----:B------:R-:W-:Y:S05]  /*1fa0*/  BSYNC B2 ;  /* 0x0000000000027941 */ /* 0x000fea0003800000 */
.L_x_13584:
        /* <DEDUP_REMOVED lines=12> */
.L_x_13580:
[----:B------:R-:W-:Y:S05]  /*2070*/  BSYNC B1 ;  /* 0x0000000000017941 */ /* 0x000fea0003800000 */
.L_x_13578:
        /* <DEDUP_REMOVED lines=8> */
.L_x_13589:
        /* <DEDUP_REMOVED lines=12> */
.L_x_13592:
[----:B------:R-:W-:-:S07]  /*21c0*/  MOV R10, R12 ;  /* 0x0000000c000a7202 */ /* 0x000fce0000000f00 */
.L_x_13593:
[----:B------:R-:W-:Y:S05]  /*21d0*/  BSYNC B2 ;  /* 0x0000000000027941 */ /* 0x000fea0003800000 */
.L_x_13591:
        /* <DEDUP_REMOVED lines=16> */
.L_x_13597:
[----:B------:R-:W-:Y:S05]  /*22e0*/  BSYNC B3 ;  /* 0x0000000000037941 */ /* 0x000fea0003800000 */
.L_x_13596:
        /* <DEDUP_REMOVED lines=44> */
.L_x_13595:
[----:B------:R-:W-:Y:S05]  /*25b0*/  BSYNC B2 ;  /* 0x0000000000027941 */ /* 0x000fea0003800000 */
.L_x_13594:
        /* <DEDUP_REMOVED lines=12> */
.L_x_13590:
[----:B------:R-:W-:Y:S05]  /*2680*/  BSYNC B1 ;  /* 0x0000000000017941 */ /* 0x000fea0003800000 */
.L_x_13588:
        /* <DEDUP_REMOVED lines=8> */
.L_x_13599:
        /* <DEDUP_REMOVED lines=12> */
.L_x_13602:
[----:B------:R-:W-:-:S07]  /*27d0*/  IMAD.MOV.U32 R10, RZ, RZ, R12 ;  /* 0x000000ffff0a7224 */ /* 0x000fce00078e000c */
.L_x_13603:
[----:B------:R-:W-:Y:S05]  /*27e0*/  BSYNC B2 ;  /* 0x0000000000027941 */ /* 0x000fea0003800000 */
.L_x_13601:
        /* <DEDUP_REMOVED lines=16> */
.L_x_13607:
[----:B------:R-:W-:Y:S05]  /*28f0*/  BSYNC B3 ;  /* 0x0000000000037941 */ /* 0x000fea0003800000 */
.L_x_13606:
        /* <DEDUP_REMOVED lines=44> */
.L_x_13605:
[----:B------:R-:W-:Y:S05]  /*2bc0*/  BSYNC B2 ;  /* 0x0000000000027941 */ /* 0x000fea0003800000 */
.L_x_13604:
        /* <DEDUP_REMOVED lines=12> */
.L_x_13600:
[----:B------:R-:W-:Y:S05]  /*2c90*/  BSYNC B1 ;  /* 0x0000000000017941 */ /* 0x000fea0003800000 */
.L_x_13598:
        /* <DEDUP_REMOVED lines=8> */
.L_x_13609:
        /* <DEDUP_REMOVED lines=12> */
.L_x_13612:
[----:B------:R-:W-:-:S07]  /*2de0*/  MOV R10, R12 ;  /* 0x0000000c000a7202 */ /* 0x000fce0000000f00 */
.L_x_13613:
[----:B------:R-:W-:Y:S05]  /*2df0*/  BSYNC B2 ;  /* 0x0000000000027941 */ /* 0x000fea0003800000 */
.L_x_13611:
        /* <DEDUP_REMOVED lines=16> */
.L_x_13617:
[----:B------:R-:W-:Y:S05]  /*2f00*/  BSYNC B3 ;  /* 0x0000000000037941 */ /* 0x000fea0003800000 */
.L_x_13616:
        /* <DEDUP_REMOVED lines=44> */
.L_x_13615:
[----:B------:R-:W-:Y:S05]  /*31d0*/  BSYNC B2 ;  /* 0x0000000000027941 */ /* 0x000fea0003800000 */
.L_x_13614:
        /* <DEDUP_REMOVED lines=12> */
.L_x_13610:
[----:B------:R-:W-:Y:S05]  /*32a0*/  BSYNC B1 ;  /* 0x0000000000017941 */ /* 0x000fea0003800000 */
.L_x_13608:
        /* <DEDUP_REMOVED lines=8> */
.L_x_13619:
        /* <DEDUP_REMOVED lines=12> */
.L_x_13622:
[----:B------:R-:W-:-:S07]  /*33f0*/  IMAD.MOV.U32 R10, RZ, RZ, R12 ;  /* 0x000000ffff0a7224 */ /* 0x000fce00078e000c */
.L_x_13623:
[----:B------:R-:W-:Y:S05]  /*3400*/  BSYNC B2 ;  /* 0x0000000000027941 */ /* 0x000fea0003800000 */
.L_x_13621:
        /* <DEDUP_REMOVED lines=16> */
.L_x_13627:
[----:B------:R-:W-:Y:S05]  /*3510*/  BSYNC B3 ;  /* 0x0000000000037941 */ /* 0x000fea0003800000 */
.L_x_13626:
        /* <DEDUP_REMOVED lines=44> */
.L_x_13625:
[----:B------:R-:W-:Y:S05]  /*37e0*/  BSYNC B2 ;  /* 0x0000000000027941 */ /* 0x000fea0003800000 */
.L_x_13624:
        /* <DEDUP_REMOVED lines=12> */
.L_x_13620:
[----:B------:R-:W-:Y:S05]  /*38b0*/  BSYNC B1 ;  /* 0x0000000000017941 */ /* 0x000fea0003800000 */
.L_x_13618:
        /* <DEDUP_REMOVED lines=8> */
.L_x_13629:
        /* <DEDUP_REMOVED lines=12> */
.L_x_13632:
[----:B------:R-:W-:-:S07]  /*3a00*/  MOV R126, R12 ;  /* 0x0000000c007e7202 */ /* 0x000fce0000000f00 */
.L_x_13633:
[----:B------:R-:W-:Y:S05]  /*3a10*/  BSYNC B2 ;  /* 0x0000000000027941 */ /* 0x000fea0003800000 */
.L_x_13631:
        /* <DEDUP_REMOVED lines=16> */
.L_x_13637:
[----:B------:R-:W-:Y:S05]  /*3b20*/  BSYNC B3 ;  /* 0x0000000000037941 */ /* 0x000fea0003800000 */
.L_x_13636:
        /* <DEDUP_REMOVED lines=44> */
.L_x_13635:
[----:B------:R-:W-:Y:S05]  /*3df0*/  BSYNC B2 ;  /* 0x0000000000027941 */ /* 0x000fea0003800000 */
.L_x_13634:
        /* <DEDUP_REMOVED lines=12> */
.L_x_13630:
[----:B------:R-:W-:Y:S05]  /*3ec0*/  BSYNC B1 ;  /* 0x0000000000017941 */ /* 0x000fea0003800000 */
.L_x_13628:
        /* <DEDUP_REMOVED lines=29> */
.L_x_13639:
[----:B------:R-:W-:Y:S05]  /*40a0*/  BSYNC B1 ;  /* 0x0000000000017941 */ /* 0x000fea0003800000 */
.L_x_13638:
[----:B------:R-:W-:Y:S01]  /*40b0*/  VIADD R155, R155, 0x80 ;  /* 0x000000809b9b7836 */ /* 0x000fe20000000000 */
[----:B------:R-:W-:-:S07]  /*40c0*/  IADD3 R153, R153, 0x80, RZ ;  /* 0x0000008099997810 */ /* 0x000fce0007ffe0ff */
.L_x_13557:
[----:B------:R-:W-:Y:S05]  /*40d0*/  BSYNC B0 ;  /* 0x0000000000007941 */ /* 0x000fea0003800000 */
.L_x_13556:
        /* <DEDUP_REMOVED lines=20> */
.L_x_13643:
        /* <DEDUP_REMOVED lines=12> */
.L_x_13646:
[----:B------:R-:W-:-:S07]  /*42e0*/  MOV R16, R12 ;  /* 0x0000000c00107202 */ /* 0x000fce0000000f00 */
.L_x_13647:
[----:B------:R-:W-:Y:S05]  /*42f0*/  BSYNC B2 ;  /* 0x0000000000027941 */ /* 0x000fea0003800000 */
.L_x_13645:
        /* <DEDUP_REMOVED lines=16> */
.L_x_13651:
[----:B------:R-:W-:Y:S05]  /*4400*/  BSYNC B3 ;  /* 0x0000000000037941 */ /* 0x000fea0003800000 */
.L_x_13650:
        /* <DEDUP_REMOVED lines=44> */
.L_x_13649:
[----:B------:R-:W-:Y:S05]  /*46d0*/  BSYNC B2 ;  /* 0x0000000000027941 */ /* 0x000fea0003800000 */
.L_x_13648:
        /* <DEDUP_REMOVED lines=10> */
[----:B------:R-:W-:-:S04]  /*4780*/  FMUL.FTZ R117, R64, R117 ;  /* 0x0000007540757220 */ /* 0x000fc80000410000 */
[----:B------:R-:W-:-:S07]  /*4790*/  @P3 FADD.FTZ R117, R10, R117 ;  /* 0x000000750a753221 */ /* 0x000fce0000010000 */
.L_x_13644:
[----:B------:R-:W-:Y:S05]  /*47a0*/  BSYNC B1 ;  /* 0x0000000000017941 */ /* 0x000fea0003800000 */
.L_x_13642:
        /* <DEDUP_REMOVED lines=8> */
.L_x_13653:
        /* <DEDUP_REMOVED lines=12> */
.L_x_13656:
[----:B------:R-:W-:-:S07]  /*48f0*/  IMAD.MOV.U32 R10, RZ, RZ, R12 ;  /* 0x000000ffff0a7224 */ /* 0x000fce00078e000c */
.L_x_13657:
[----:B------:R-:W-:Y:S05]  /*4900*/  BSYNC B2 ;  /* 0x0000000000027941 */ /* 0x000fea0003800000 */
.L_x_13655:
        /* <DEDUP_REMOVED lines=16> */
.L_x_13661:
[----:B------:R-:W-:Y:S05]  /*4a10*/  BSYNC B3 ;  /* 0x0000000000037941 */ /* 0x000fea0003800000 */
.L_x_13660:
        /* <DEDUP_REMOVED lines=44> */
.L_x_13659:
[----:B------:R-:W-:Y:S05]  /*4ce0*/  BSYNC B2 ;  /* 0x0000000000027941 */ /* 0x000fea0003800000 */
.L_x_13658:
        /* <DEDUP_REMOVED lines=12> */
.L_x_13654:
[----:B------:R-:W-:Y:S05]  /*4db0*/  BSYNC B1 ;  /* 0x0000000000017941 */ /* 0x000fea0003800000 */
.L_x_13652:
        /* <DEDUP_REMOVED lines=8> */
.L_x_13663:
        /* <DEDUP_REMOVED lines=12> */
.L_x_13666:
[----:B------:R-:W-:-:S07]  /*4f00*/  MOV R10, R12 ;  /* 0x0000000c000a7202 */ /* 0x000fce0000000f00 */
.L_x_13667:
[----:B------:R-:W-:Y:S05]  /*4f10*/  BSYNC B2 ;  /* 0x0000000000027941 */ /* 0x000fea0003800000 */
.L_x_13665:
        /* <DEDUP_REMOVED lines=16> */
.L_x_13671:
[----:B------:R-:W-:Y:S05]  /*5020*/  BSYNC B3 ;  /* 0x0000000000037941 */ /* 0x000fea0003800000 */
.L_x_13670:
        /* <DEDUP_REMOVED lines=44> */
.L_x_13669:
[----:B------:R-:W-:Y:S05]  /*52f0*/  BSYNC B2 ;  /* 0x0000000000027941 */ /* 0x000fea0003800000 */
.L_x_13668:
        /* <DEDUP_REMOVED lines=12> */
.L_x_13664:
[----:B------:R-:W-:Y:S05]  /*53c0*/  BSYNC B1 ;  /* 0x0000000000017941 */ /* 0x000fea0003800000 */
.L_x_13662:
        /* <DEDUP_REMOVED lines=8> */
.L_x_13673:
        /* <DEDUP_REMOVED lines=12> */
.L_x_13676:
[----:B------:R-:W-:-:S07]  /*5510*/  IMAD.MOV.U32 R10, RZ, RZ, R12 ;  /* 0x000000ffff0a7224 */ /* 0x000fce00078e000c */
.L_x_13677:
[----:B------:R-:W-:Y:S05]  /*5520*/  BSYNC B2 ;  /* 0x0000000000027941 */ /* 0x000fea0003800000 */
.L_x_13675:
        /* <DEDUP_REMOVED lines=16> */
.L_x_13681:
[----:B------:R-:W-:Y:S05]  /*5630*/  BSYNC B3 ;  /* 0x0000000000037941 */ /* 0x000fea0003800000 */
.L_x_13680:
        /* <DEDUP_REMOVED lines=44> */
.L_x_13679:
[----:B------:R-:W-:Y:S05]  /*5900*/  BSYNC B2 ;  /* 0x0000000000027941 */ /* 0x000fea0003800000 */
.L_x_13678:
[----:B------:R-:W-:Y:S01]  /*5910*/  HFMA2.MMA R103, -RZ, RZ, 0.1171875, 0 ;  /* 0x2f800000ff677435 */ /* 0x000fe200000001ff */
[----:B------:R-:W-:Y:S01]  /*5920*/  I2FP.F32.U32 R10, R10 ;  /* 0x0000000a000a7245 */ /* 0x000fe20000201000 */
[----:B-----5:R-:W-:-:S05]  /*5930*/  HADD2.F32 R100, -RZ, R93.H1_H1 ;  /* 0x3000005dff647230 */ /* 0x020fca0000004100 */
[----:B------:R-:W-:-:S03]  /*5940*/  FMUL.FTZ R100, R100, UR13 ;  /* 0x0000000d64647c20 */ /* 0x000fc60008410000 */
[----:B------:R-:W-:Y:S01]  /*5950*/  FFMA.FTZ R10, R10, R103, 1.1641532182693481445e-10 ;  /* 0x2f0000000a0a7423 */ /* 0x000fe20000010067 */
[----:B------:R-:W-:-:S04]  /*5960*/  FMUL.FTZ R100, R100, UR12 ;  /* 0x0000000c64647c20 */ /* 0x000fc80008410000 */
[----:B------:R-:W-:-:S04]  /*5970*/  FSETP.GTU.FTZ.AND P5, PT, R10, UR10, PT ;  /* 0x0000000a0a007c0b */ /* 0x000fc8000bfbc000 */
[----:B------:R-:W-:Y:S01]  /*5980*/  FSEL R10, R100, RZ, !P5 ;  /* 0x000000ff640a7208 */ /* 0x000fe20006800000 */
[----:B------:R-:W-:Y:S01]  /*5990*/  @P3 HADD2.F32 R100, -RZ, R97.H1_H1 ;  /* 0x30000061ff643230 */ /* 0x000fe20000004100 */
[----:B------:R-:W-:-:S03]  /*59a0*/  SEL R106, RZ, 0x1, P5 ;  /* 0x00000001ff6a7807 */ /* 0x000fc60002800000 */
[----:B------:R-:W-:-:S04]  /*59b0*/  FMUL.FTZ R123, R67, R10 ;  /* 0x0000000a437b7220 */ /* 0x000fc80000410000 */
[----:B------:R-:W-:-:S07]  /*59c0*/  @P3 FADD.FTZ R123, R100, R123 ;  /* 0x0000007b647b3221 */ /* 0x000fce0000010000 */
.L_x_13674:
[----:B------:R-:W-:Y:S05]  /*59d0*/  BSYNC B1 ;  /* 0x0000000000017941 */ /* 0x000fea0003800000 */
.L_x_13672:
        /* <DEDUP_REMOVED lines=8> */
.L_x_13683:
        /* <DEDUP_REMOVED lines=12> */
.L_x_13686:
[----:B------:R-:W-:-:S07]  /*5b20*/  MOV R10, R12 ;  /* 0x0000000c000a7202 */ /* 0x000fce0000000f00 */
.L_x_13687:
[----:B------:R-:W-:Y:S05]  /*5b30*/  BSYNC B2 ;  /* 0x0000000000027941 */ /* 0x000fea0003800000 */
.L_x_13685:
        /* <DEDUP_REMOVED lines=16> */
.L_x_13691:
[----:B------:R-:W-:Y:S05]  /*5c40*/  BSYNC B3 ;  /* 0x0000000000037941 */ /* 0x000fea0003800000 */
.L_x_13690:
        /* <DEDUP_REMOVED lines=44> */
.L_x_13689:
[----:B------:R-:W-:Y:S05]  /*5f10*/  BSYNC B2 ;  /* 0x0000000000027941 */ /* 0x000fea0003800000 */
.L_x_13688:
        /* <DEDUP_REMOVED lines=12> */
.L_x_13684:
[----:B------:R-:W-:Y:S05]  /*5fe0*/  BSYNC B1 ;  /* 0x0000000000017941 */ /* 0x000fea0003800000 */
.L_x_13682:
        /* <DEDUP_REMOVED lines=8> */
.L_x_13693:
        /* <DEDUP_REMOVED lines=12> */
.L_x_13696:
[----:B------:R-:W-:-:S07]  /*6130*/  IMAD.MOV.U32 R10, RZ, RZ, R12 ;  /* 0x000000ffff0a7224 */ /* 0x000fce00078e000c */
.L_x_13697:
[----:B------:R-:W-:Y:S05]  /*6140*/  BSYNC B2 ;  /* 0x0000000000027941 */ /* 0x000fea0003800000 */
.L_x_13695:
        /* <DEDUP_REMOVED lines=16> */
.L_x_13701:
[----:B------:R-:W-:Y:S05]  /*6250*/  BSYNC B3 ;  /* 0x0000000000037941 */ /* 0x000fea0003800000 */
.L_x_13700:
        /* <DEDUP_REMOVED lines=44> */
.L_x_13699:
[----:B------:R-:W-:Y:S05]  /*6520*/  BSYNC B2 ;  /* 0x0000000000027941 */ /* 0x000fea0003800000 */
.L_x_13698:
        /* <DEDUP_REMOVED lines=12> */
.L_x_13694:
[----:B------:R-:W-:Y:S05]  /*65f0*/  BSYNC B1 ;  /* 0x0000000000017941 */ /* 0x000fea0003800000 */
.L_x_13692:
        /* <DEDUP_REMOVED lines=8> */
.L_x_13703:
        /* <DEDUP_REMOVED lines=12> */
.L_x_13706:
[----:B------:R-:W-:-:S07]  /*6740*/  MOV R10, R12 ;  /* 0x0000000c000a7202 */ /* 0x000fce0000000f00 */
.L_x_13707:
[----:B------:R-:W-:Y:S05]  /*6750*/  BSYNC B2 ;  /* 0x0000000000027941 */ /* 0x000fea0003800000 */
.L_x_13705:
        /* <DEDUP_REMOVED lines=16> */
.L_x_13711:
[----:B------:R-:W-:Y:S05]  /*6860*/  BSYNC B3 ;  /* 0x0000000000037941 */ /* 0x000fea0003800000 */
.L_x_13710:
        /* <DEDUP_REMOVED lines=44> */
.L_x_13709:
[----:B------:R-:W-:Y:S05]  /*6b30*/  BSYNC B2 ;  /* 0x0000000000027941 */ /* 0x000fea0003800000 */
.L_x_13708:
        /* <DEDUP_REMOVED lines=12> */
.L_x_13704:
[----:B------:R-:W-:Y:S05]  /*6c00*/  BSYNC B1 ;  /* 0x0000000000017941 */ /* 0x000fea0003800000 */
.L_x_13702:
        /* <DEDUP_REMOVED lines=8> */
.L_x_13713:
        /* <DEDUP_REMOVED lines=12> */
.L_x_13716:
[----:B------:R-:W-:-:S07]  /*6d50*/  IMAD.MOV.U32 R114, RZ, RZ, R12 ;  /* 0x000000ffff727224 */ /* 0x000fce00078e000c */
.L_x_13717:
[----:B------:R-:W-:Y:S05]  /*6d60*/  BSYNC B2 ;  /* 0x0000000000027941 */ /* 0x000fea0003800000 */
.L_x_13715:
        /* <DEDUP_REMOVED lines=16> */
.L_x_13721:
[----:B------:R-:W-:Y:S05]  /*6e70*/  BSYNC B3 ;  /* 0x0000000000037941 */ /* 0x000fea0003800000 */
.L_x_13720:
        /* <DEDUP_REMOVED lines=44> */
.L_x_13719:
[----:B------:R-:W-:Y:S05]  /*7140*/  BSYNC B2 ;  /* 0x0000000000027941 */ /* 0x000fea0003800000 */
.L_x_13718:
        /* <DEDUP_REMOVED lines=12> */
.L_x_13714:
[----:B------:R-:W-:Y:S05]  /*7210*/  BSYNC B1 ;  /* 0x0000000000017941 */ /* 0x000fea0003800000 */
.L_x_13712:
        /* <DEDUP_REMOVED lines=9> */
[----:B-1----:R-:W-:Y:S01]  /*72b0*/  IMAD.U32 R103, R112, 0x10000, RZ ;  /* 0x0001000070677824 */ /* 0x002fe200078e00ff */
        /* <DEDUP_REMOVED lines=19> */
.L_x_13723:
[----:B------:R-:W-:Y:S05]  /*73f0*/  BSYNC B1 ;  /* 0x0000000000017941 */ /* 0x000fea0003800000 */
.L_x_13722:
[----:B------:R-:W-:Y:S01]  /*7400*/  IADD3 R155, R155, 0x80, RZ ;  /* 0x000000809b9b7810 */ /* 0x000fe20007ffe0ff */
[----:B------:R-:W-:-:S07]  /*7410*/  VIADD R153, R153, 0x80 ;  /* 0x0000008099997836 */ /* 0x000fce0000000000 */
.L_x_13641:
[----:B------:R-:W-:Y:S05]  /*7420*/  BSYNC B0 ;  /* 0x0000000000007941 */ /* 0x000fea0003800000 */
.L_x_13640:
        /* <DEDUP_REMOVED lines=19> */
.L_x_13727:
        /* <DEDUP_REMOVED lines=12> */
.L_x_13730:
[----:B------:R-:W-:-:S07]  /*7620*/  MOV R16, R12 ;  /* 0x0000000c00107202 */ /* 0x000fce0000000f00 */
.L_x_13731:
[----:B------:R-:W-:Y:S05]  /*7630*/  BSYNC B2 ;  /* 0x0000000000027941 */ /* 0x000fea0003800000 */
.L_x_13729:
        /* <DEDUP_REMOVED lines=16> */
.L_x_13735:
[----:B------:R-:W-:Y:S05]  /*7740*/  BSYNC B3 ;  /* 0x0000000000037941 */ /* 0x000fea0003800000 */
.L_x_13734:
        /* <DEDUP_REMOVED lines=44> */
.L_x_13733:
[----:B------:R-:W-:Y:S05]  /*7a10*/  BSYNC B2 ;  /* 0x0000000000027941 */ /* 0x000fea0003800000 */
.L_x_13732:
        /* <DEDUP_REMOVED lines=12> */
.L_x_13728:
[----:B------:R-:W-:Y:S05]  /*7ae0*/  BSYNC B1 ;  /* 0x0000000000017941 */ /* 0x000fea0003800000 */
.L_x_13726:
        /* <DEDUP_REMOVED lines=8> */
.L_x_13737:
        /* <DEDUP_REMOVED lines=12> */
.L_x_13740:
[----:B------:R-:W-:-:S07]  /*7c30*/  MOV R10, R12 ;  /* 0x0000000c000a7202 */ /* 0x000fce0000000f00 */
.L_x_13741:
[----:B------:R-:W-:Y:S05]  /*7c40*/  BSYNC B2 ;  /* 0x0000000000027941 */ /* 0x000fea0003800000 */
.L_x_13739:
        /* <DEDUP_REMOVED lines=16> */
.L_x_13745:
[----:B------:R-:W-:Y:S05]  /*7d50*/  BSYNC B3 ;  /* 0x0000000000037941 */ /* 0x000fea0003800000 */
.L_x_13744:
        /* <DEDUP_REMOVED lines=44> */
.L_x_13743:
[----:B------:R-:W-:Y:S05]  /*8020*/  BSYNC B2 ;  /* 0x0000000000027941 */ /* 0x000fea0003800000 */
.L_x_13742:
        /* <DEDUP_REMOVED lines=12> */
.L_x_13738:
[----:B------:R-:W-:Y:S05]  /*80f0*/  BSYNC B1 ;  /* 0x0000000000017941 */ /* 0x000fea0003800000 */
.L_x_13736:
        /* <DEDUP_REMOVED lines=8> */
.L_x_13747:
        /* <DEDUP_REMOVED lines=12> */
.L_x_13750:
[----:B------:R-:W-:-:S07]  /*8240*/  IMAD.MOV.U32 R10, RZ, RZ, R12 ;  /* 0x000000ffff0a7224 */ /* 0x000fce00078e000c */
.L_x_13751:
[----:B------:R-:W-:Y:S05]  /*8250*/  BSYNC B2 ;  /* 0x0000000000027941 */ /* 0x000fea0003800000 */
.L_x_13749:
        /* <DEDUP_REMOVED lines=16> */
.L_x_13755:
[----:B------:R-:W-:Y:S05]  /*8360*/  BSYNC B3 ;  /* 0x0000000000037941 */ /* 0x000fea0003800000 */
.L_x_13754:
        /* <DEDUP_REMOVED lines=44> */
.L_x_13753:
[----:B------:R-:W-:Y:S05]  /*8630*/  BSYNC B2 ;  /* 0x0000000000027941 */ /* 0x000fea0003800000 */
.L_x_13752:
        /* <DEDUP_REMOVED lines=12> */
.L_x_13748:
[----:B------:R-:W-:Y:S05]  /*8700*/  BSYNC B1 ;  /* 0x0000000000017941 */ /* 0x000fea0003800000 */
.L_x_13746:
        /* <DEDUP_REMOVED lines=8> */
.L_x_13757:
        /* <DEDUP_REMOVED lines=12> */
.L_x_13760:
[----:B------:R-:W-:-:S07]  /*8850*/  MOV R10, R12 ;  /* 0x0000000c000a7202 */ /* 0x000fce0000000f00 */
.L_x_13761:
[----:B------:R-:W-:Y:S05]  /*8860*/  BSYNC B2 ;  /* 0x0000000000027941 */ /* 0x000fea0003800000 */
.L_x_13759:
        /* <DEDUP_REMOVED lines=16> */
.L_x_13765:
[----:B------:R-:W-:Y:S05]  /*8970*/  BSYNC B3 ;  /* 0x0000000000037941 */ /* 0x000fea0003800000 */
.L_x_13764:
        /* <DEDUP_REMOVED lines=44> */
.L_x_13763:
[----:B------:R-:W-:Y:S05]  /*8c40*/  BSYNC B2 ;  /* 0x0000000000027941 */ /* 0x000fea0003800000 */
.L_x_13762:
[----:B------:R-:W-:Y:S01]  /*8c50*/  I2FP.F32.U32 R10, R10 ;  /* 0x0000000a000a7245 */ /* 0x000fe20000201000 */
[----:B-----5:R-:W-:Y:S02]  /*8c60*/  HADD2.F32 R100, -RZ, R93.H1_H1 ;  /* 0x3000005dff647230 */ /* 0x020fe40000004100 */
[----:B------:R-:W-:-:S03]  /*8c70*/  IMAD.MOV.U32 R103, RZ, RZ, 0x2f800000 ;  /* 0x2f800000ff677424 */ /* 0x000fc600078e00ff */
[----:B------:R-:W-:Y:S01]  /*8c80*/  FMUL.FTZ R100, R100, UR13 ;  /* 0x0000000d64647c20 */ /* 0x000fe20008410000 */
[----:B------:R-:W-:-:S03]  /*8c90*/  FFMA.FTZ R10, R10, R103, 1.1641532182693481445e-10 ;  /* 0x2f0000000a0a7423 */ /* 0x000fc60000010067 */
[----:B------:R-:W-:Y:S02]  /*8ca0*/  FMUL.FTZ R100, R100, UR12 ;  /* 0x0000000c64647c20 */ /* 0x000fe40008410000 */
[----:B------:R-:W-:-:S04]  /*8cb0*/  FSETP.GTU.FTZ.AND P5, PT, R10, UR10, PT ;  /* 0x0000000a0a007c0b */ /* 0x000fc8000bfbc000 */
[----:B------:R-:W-:Y:S01]  /*8cc0*/  FSEL R10, R100, RZ, !P5 ;  /* 0x000000ff640a7208 */ /* 0x000fe20006800000 */
[----:B------:R-:W-:Y:S01]  /*8cd0*/  @P3 HADD2.F32 R100, -RZ, R97.H1_H1 ;  /* 0x30000061ff643230 */ /* 0x000fe20000004100 */
[----:B------:R-:W-:-:S03]  /*8ce0*/  SEL R106, RZ, 0x1, P5 ;  /* 0x00000001ff6a7807 */ /* 0x000fc60002800000 */
[----:B------:R-:W-:-:S04]  /*8cf0*/  FMUL.FTZ R139, R91, R10 ;  /* 0x0000000a5b8b7220 */ /* 0x000fc80000410000 */
[----:B------:R-:W-:-:S07]  /*8d00*/  @P3 FADD.FTZ R139, R100, R139 ;  /* 0x0000008b648b3221 */ /* 0x000fce0000010000 */
.L_x_13758:
[----:B------:R-:W-:Y:S05]  /*8d10*/  BSYNC B1 ;  /* 0x0000000000017941 */ /* 0x000fea0003800000 */
.L_x_13756:
        /* <DEDUP_REMOVED lines=8> */
.L_x_13767:
        /* <DEDUP_REMOVED lines=12> */
.L_x_13770:
[----:B------:R-:W-:-:S07]  /*8e60*/  MOV R10, R12 ;  /* 0x0000000c000a7202 */ /* 0x000fce0000000f00 */
.L_x_13771:
[----:B------:R-:W-:Y:S05]  /*8e70*/  BSYNC B2 ;  /* 0x0000000000027941 */ /* 0x000fea0003800000 */
.L_x_13769:
        /* <DEDUP_REMOVED lines=16> */
.L_x_13775:
[----:B------:R-:W-:Y:S05]  /*8f80*/  BSYNC B3 ;  /* 0x0000000000037941 */ /* 0x000fea0003800000 */
.L_x_13774:
        /* <DEDUP_REMOVED lines=44> */
.L_x_13773:
[----:B------:R-:W-:Y:S05]  /*9250*/  BSYNC B2 ;  /* 0x0000000000027941 */ /* 0x000fea0003800000 */
.L_x_13772:
        /* <DEDUP_REMOVED lines=12> */
.L_x_13768:
[----:B------:R-:W-:Y:S05]  /*9320*/  BSYNC B1 ;  /* 0x0000000000017941 */ /* 0x000fea0003800000 */
.L_x_13766:
        /* <DEDUP_REMOVED lines=8> */
.L_x_13777:
        /* <DEDUP_REMOVED lines=12> */
.L_x_13780:
[----:B------:R-:W-:-:S07]  /*9470*/  IMAD.MOV.U32 R10, RZ, RZ, R12 ;  /* 0x000000ffff0a7224 */ /* 0x000fce00078e000c */
.L_x_13781:
[----:B------:R-:W-:Y:S05]  /*9480*/  BSYNC B2 ;  /* 0x0000000000027941 */ /* 0x000fea0003800000 */
.L_x_13779:
        /* <DEDUP_REMOVED lines=16> */
.L_x_13785:
[----:B------:R-:W-:Y:S05]  /*9590*/  BSYNC B3 ;  /* 0x0000000000037941 */ /* 0x000fea0003800000 */
.L_x_13784:
        /* <DEDUP_REMOVED lines=44> */
.L_x_13783:
[----:B------:R-:W-:Y:S05]  /*9860*/  BSYNC B2 ;  /* 0x0000000000027941 */ /* 0x000fea0003800000 */
.L_x_13782:
[----:B------:R-:W-:Y:S01]  /*9870*/  I2FP.F32.U32 R10, R10 ;  /* 0x0000000a000a7245 */ /* 0x000fe20000201000 */
[----:B-----5:R-:W-:Y:S01]  /*9880*/  HADD2.F32 R100, -RZ, R94.H1_H1 ;  /* 0x3000005eff647230 */ /* 0x020fe20000004100 */
[----:B------:R-:W-:-:S04]  /*9890*/  MOV R103, 0x2f800000 ;  /* 0x2f80000000677802 */ /* 0x000fc80000000f00 */
        /* <DEDUP_REMOVED lines=9> */
.L_x_13778:
[----:B------:R-:W-:Y:S05]  /*9930*/  BSYNC B1 ;  /* 0x0000000000017941 */ /* 0x000fea0003800000 */
.L_x_13776:
        /* <DEDUP_REMOVED lines=8> */
.L_x_13787:
        /* <DEDUP_REMOVED lines=12> */
.L_x_13790:
[----:B------:R-:W-:-:S07]  /*9a80*/  MOV R10, R12 ;  /* 0x0000000c000a7202 */ /* 0x000fce0000000f00 */
.L_x_13791:
[----:B------:R-:W-:Y:S05]  /*9a90*/  BSYNC B2 ;  /* 0x0000000000027941 */ /* 0x000fea0003800000 */
.L_x_13789:
        /* <DEDUP_REMOVED lines=16> */
.L_x_13795:
[----:B------:R-:W-:Y:S05]  /*9ba0*/  BSYNC B3 ;  /* 0x0000000000037941 */ /* 0x000fea0003800000 */
.L_x_13794:
        /* <DEDUP_REMOVED lines=44> */
.L_x_13793:
[----:B------:R-:W-:Y:S05]  /*9e70*/  BSYNC B2 ;  /* 0x0000000000027941 */ /* 0x000fea0003800000 */
.L_x_13792:
        /* <DEDUP_REMOVED lines=12> */
.L_x_13788:
[----:B------:R-:W-:Y:S05]  /*9f40*/  BSYNC B1 ;  /* 0x0000000000017941 */ /* 0x000fea0003800000 */
.L_x_13786:
        /* <DEDUP_REMOVED lines=8> */
.L_x_13797:
        /* <DEDUP_REMOVED lines=12> */
.L_x_13800:
[----:B------:R-:W-:-:S07]  /*a090*/  MOV R114, R12 ;  /* 0x0000000c00727202 */ /* 0x000fce0000000f00 */
.L_x_13801:
[----:B------:R-:W-:Y:S05]  /*a0a0*/  BSYNC B2 ;  /* 0x0000000000027941 */ /* 0x000fea0003800000 */
.L_x_13799:
        /* <DEDUP_REMOVED lines=16> */
.L_x_13805:
[----:B------:R-:W-:Y:S05]  /*a1b0*/  BSYNC B3 ;  /* 0x0000000000037941 */ /* 0x000fea0003800000 */
.L_x_13804:
        /* <DEDUP_REMOVED lines=44> */
.L_x_13803:
[----:B------:R-:W-:Y:S05]  /*a480*/  BSYNC B2 ;  /* 0x0000000000027941 */ /* 0x000fea0003800000 */
.L_x_13802:
        /* <DEDUP_REMOVED lines=12> */
.L_x_13798:
[----:B------:R-:W-:Y:S05]  /*a550*/  BSYNC B1 ;  /* 0x0000000000017941 */ /* 0x000fea0003800000 */
.L_x_13796:
        /* <DEDUP_REMOVED lines=8> */
[----:B---3--:R-:W-:Y:S01]  /*a5e0*/  SHF.L.U32 R103, R112, 0x10, RZ ;  /* 0x0000001070677819 */ /* 0x008fe200000006ff */
        /* <DEDUP_REMOVED lines=19> */
.L_x_13725:
[----:B------:R-:W-:Y:S05]  /*a720*/  BSYNC B0 ;  /* 0x0000000000007941 */ /* 0x000fea0003800000 */
.L_x_13724:
        /* <DEDUP_REMOVED lines=103> */
.L_x_13824:
        /* <DEDUP_REMOVED lines=118> */
.L_x_13810:
[----:B------:R-:W-:Y:S05]  /*b500*/  BSYNC B1 ;  /* 0x0000000000017941 */ /* 0x000fea0003800000 */
.L_x_13809:
        /* <DEDUP_REMOVED lines=35> */
.L_x_13812:
[----:B------:R-:W-:Y:S05]  /*b740*/  BSYNC B1 ;  /* 0x0000000000017941 */ /* 0x000fea0003800000 */
.L_x_13811:
        /* <DEDUP_REMOVED lines=32> */
.L_x_13808:
[----:B------:R-:W-:Y:S05]  /*b950*/  BSYNC B0 ;  /* 0x0000000000007941 */ /* 0x000fea0003800000 */
.L_x_13807:
[----:B------:R-:W-:Y:S01]  /*b960*/  VIADD R7, R7, UR14 ;  /* 0x0000000e07077c36 */ /* 0x000fe20008000000 */
[----:B------:R-:W-:-:S04]  /*b970*/  SEL R122, RZ, 0x1, P3 ;  /* 0x00000001ff7a7807 */ /* 0x000fc80001800000 */
[----:B------:R-:W-:-:S13]  /*b980*/  ISETP.GE.AND P2, PT, R7, UR15, PT ;  /* 0x0000000f07007c0c */ /* 0x000fda000bf46270 */
[----:B------:R-:W-:Y:S05]  /*b990*/  @!P2 BRA `(.L_x_13813) ;  /* 0xffffff5000b4a947 */ /* 0x000fea000383ffff */
[----:B------:R-:W-:Y:S05]  /*b9a0*/  EXIT ;  /* 0x000000000000794d */ /* 0x000fea0003800000 */
.L_x_13806:
[----:B------:R-:W-:Y:S01]  /*b9b0*/  HFMA2.MMA R136, -RZ, RZ, 0, 5.9604644775390625e-08 ;  /* 0x00000001ff887435 */ /* 0x000fe200000001ff */
[----:B------:R-:W-:Y:S01]  /*b9c0*/  MOV R153, R124 ;  /* 0x0000007c00997202 */ /* 0x000fe20000000f00 */
[----:B------:R-:W-:Y:S01]  /*b9d0*/  IMAD.MOV.U32 R155, RZ, RZ, 0x1f ;  /* 0x0000001fff9b7424 */ /* 0x000fe200078e00ff */
[----:B------:R-:W-:-:S08]  /*b9e0*/  MOV R132, 0xffffffff ;  /* 0xffffffff00847802 */ /* 0x000fd00000000f00 */
[----:B0----5:R-:W-:Y:S05]  /*b9f0*/  WARPSYNC.COLLECTIVE R132, `(.L_x_13814) ;  /* 0x0000000084087348 */ /* 0x021fea0003c00000 */
[----:B------:R1:W2:Y:S02]  /*ba00*/  SHFL.BFLY P6, R134, R153, R136, R155 ;  /* 0x0c00008899867389 */ /* 0x0002a400000c009b */
[----:B012--5:R-:W-:Y:S01]  /*ba10*/  ENDCOLLECTIVE ;  /* 0x000000000000791b */ /* 0x027fe20003800000 */
.L_x_13814:
[----:B------:R-:W-:Y:S01]  /*ba20*/  HFMA2.MMA R136, -RZ, RZ, 0, 1.1920928955078125e-07 ;  /* 0x00000002ff887435 */ /* 0x000fe200000001ff */
[----:B------:R-:W-:-:S05]  /*ba30*/  MOV R101, R134 ;  /* 0x0000008600657202 */ /* 0x000fca0000000f00 */
[----:B------:R-:W-:-:S04]  /*ba40*/  FADD.FTZ R122, R124, R101 ;  /* 0x000000657c7a7221 */ /* 0x000fc80000010000 */
[----:B------:R-:W-:-:S07]  /*ba50*/  IMAD.MOV.U32 R153, RZ, RZ, R122 ;  /* 0x000000ffff997224 */ /* 0x000fce00078e007a */
[----:B------:R-:W-:Y:S05]  /*ba60*/  WARPSYNC.COLLECTIVE R132, `(.L_x_13815) ;  /* 0x0000000084087348 */ /* 0x000fea0003c00000 */
[----:B------:R0:W1:Y:S02]  /*ba70*/  SHFL.BFLY P6, R134, R153, R136, R155 ;  /* 0x0c00008899867389 */ /* 0x00006400000c009b */
[----:B01----:R-:W-:Y:S01]  /*ba80*/  ENDCOLLECTIVE ;  /* 0x000000000000791b */ /* 0x003fe20003800000 */
.L_x_13815:
[----:B------:R-:W-:Y:S01]  /*ba90*/  HFMA2.MMA R136, -RZ, RZ, 0, 2.384185791015625e-07 ;  /* 0x00000004ff887435 */ /* 0x000fe200000001ff */
[----:B------:R-:W-:-:S05]  /*baa0*/  MOV R101, R134 ;  /* 0x0000008600657202 */ /* 0x000fca0000000f00 */
[----:B------:R-:W-:-:S04]  /*bab0*/  FADD.FTZ R126, R122, R101 ;  /* 0x000000657a7e7221 */ /* 0x000fc80000010000 */
[----:B------:R-:W-:-:S07]  /*bac0*/  IMAD.MOV.U32 R153, RZ, RZ, R126 ;  /* 0x000000ffff997224 */ /* 0x000fce00078e007e */
[----:B------:R-:W-:Y:S05]  /*bad0*/  WARPSYNC.COLLECTIVE R132, `(.L_x_13816) ;  /* 0x0000000084087348 */ /* 0x000fea0003c00000 */
[----:B------:R0:W1:Y:S02]  /*bae0*/  SHFL.BFLY P6, R134, R153, R136, R155 ;  /* 0x0c00008899867389 */ /* 0x00006400000c009b */
[----:B01----:R-:W-:Y:S01]  /*baf0*/  ENDCOLLECTIVE ;  /* 0x000000000000791b */ /* 0x003fe20003800000 */
.L_x_13816:
[----:B------:R-:W-:Y:S01]  /*bb00*/  HFMA2.MMA R136, -RZ, RZ, 0, 4.76837158203125e-07 ;  /* 0x00000008ff887435 */ /* 0x000fe200000001ff */
[----:B------:R-:W-:-:S05]  /*bb10*/  MOV R101, R134 ;  /* 0x0000008600657202 */ /* 0x000fca0000000f00 */
[----:B------:R-:W-:-:S04]  /*bb20*/  FADD.FTZ R128, R126, R101 ;  /* 0x000000657e807221 */ /* 0x000fc80000010000 */
[----:B------:R-:W-:-:S07]  /*bb30*/  IMAD.MOV.U32 R153, RZ, RZ, R128 ;  /* 0x000000ffff997224 */ /* 0x000fce00078e0080 */
[----:B------:R-:W-:Y:S05]  /*bb40*/  WARPSYNC.COLLECTIVE R132, `(.L_x_13817) ;  /* 0x0000000084087348 */ /* 0x000fea0003c00000 */
[----:B------:R0:W1:Y:S02]  /*bb50*/  SHFL.BFLY P6, R134, R153, R136, R155 ;  /* 0x0c00008899867389 */ /* 0x00006400000c009b */
[----:B01----:R-:W-:Y:S01]  /*bb60*/  ENDCOLLECTIVE ;  /* 0x000000000000791b */ /* 0x003fe20003800000 */
.L_x_13817:
[----:B------:R-:W-:Y:S01]  /*bb70*/  HFMA2.MMA R136, -RZ, RZ, 0, 9.5367431640625e-07 ;  /* 0x00000010ff887435 */ /* 0x000fe200000001ff */
[----:B------:R-:W-:-:S05]  /*bb80*/  MOV R101, R134 ;  /* 0x0000008600657202 */ /* 0x000fca0000000f00 */
[----:B------:R-:W-:-:S04]  /*bb90*/  FADD.FTZ R130, R128, R101 ;  /* 0x0000006580827221 */ /* 0x000fc80000010000 */
[----:B------:R-:W-:-:S07]  /*bba0*/  IMAD.MOV.U32 R153, RZ, RZ, R130 ;  /* 0x000000ffff997224 */ /* 0x000fce00078e0082 */
[----:B------:R-:W-:Y:S05]  /*bbb0*/  WARPSYNC.COLLECTIVE R132, `(.L_x_13818) ;  /* 0x0000000084087348 */ /* 0x000fea0003c00000 */
[----:B------:R0:W1:Y:S02]  /*bbc0*/  SHFL.BFLY P6, R134, R153, R136, R155 ;  /* 0x0c00008899867389 */ /* 0x00006400000c009b */
[----:B01----:R-:W-:Y:S01]  /*bbd0*/  ENDCOLLECTIVE ;  /* 0x000000000000791b */ /* 0x003fe20003800000 */
.L_x_13818:
        /* <DEDUP_REMOVED lines=57> */
.L_x_13819:
[----:B------:R-:W-:Y:S01]  /*bf70*/  HFMA2.MMA R136, -RZ, RZ, 0, 1.1920928955078125e-07 ;  /* 0x00000002ff887435 */ /* 0x000fe200000001ff */
[----:B------:R-:W-:-:S05]  /*bf80*/  MOV R122, R134 ;  /* 0x00000086007a7202 */ /* 0x000fca0000000f00 */
[----:B------:R-:W-:-:S04]  /*bf90*/  FADD.FTZ R122, R101, R122 ;  /* 0x0000007a657a7221 */ /* 0x000fc80000010000 */
[----:B------:R-:W-:-:S07]  /*bfa0*/  IMAD.MOV.U32 R153, RZ, RZ, R122 ;  /* 0x000000ffff997224 */ /* 0x000fce00078e007a */
[----:B------:R-:W-:Y:S05]  /*bfb0*/  WARPSYNC.COLLECTIVE R132, `(.L_x_13820) ;  /* 0x0000000084087348 */ /* 0x000fea0003c00000 */
[----:B------:R0:W1:Y:S02]  /*bfc0*/  SHFL.BFLY P6, R134, R153, R136, R155 ;  /* 0x0c00008899867389 */ /* 0x00006400000c009b */
[----:B01----:R-:W-:Y:S01]  /*bfd0*/  ENDCOLLECTIVE ;  /* 0x000000000000791b */ /* 0x003fe20003800000 */
.L_x_13820:
[----:B------:R-:W-:Y:S01]  /*bfe0*/  HFMA2.MMA R136, -RZ, RZ, 0, 2.384185791015625e-07 ;  /* 0x00000004ff887435 */ /* 0x000fe200000001ff */
[----:B------:R-:W-:-:S05]  /*bff0*/  MOV R149, R134 ;  /* 0x0000008600957202 */ /* 0x000fca0000000f00 */
[----:B------:R-:W-:-:S04]  /*c000*/  FADD.FTZ R149, R122, R149 ;  /* 0x000000957a957221 */ /* 0x000fc80000010000 */
[----:B------:R-:W-:-:S07]  /*c010*/  IMAD.MOV.U32 R153, RZ, RZ, R149 ;  /* 0x000000ffff997224 */ /* 0x000fce00078e0095 */
[----:B------:R-:W-:Y:S05]  /*c020*/  WARPSYNC.COLLECTIVE R132, `(.L_x_13821) ;  /* 0x0000000084087348 */ /* 0x000fea0003c00000 */
[----:B------:R0:W1:Y:S02]  /*c030*/  SHFL.BFLY P6, R134, R153, R136, R155 ;  /* 0x0c00008899867389 */ /* 0x00006400000c009b */
[----:B01----:R-:W-:Y:S01]  /*c040*/  ENDCOLLECTIVE ;  /* 0x000000000000791b */ /* 0x003fe20003800000 */
.L_x_13821:
[----:B------:R-:W-:Y:S01]  /*c050*/  HFMA2.MMA R136, -RZ, RZ, 0, 4.76837158203125e-07 ;  /* 0x00000008ff887435 */ /* 0x000fe200000001ff */
[----:B------:R-:W-:-:S05]  /*c060*/  MOV R124, R134 ;  /* 0x00000086007c7202 */ /* 0x000fca0000000f00 */
[----:B------:R-:W-:-:S04]  /*c070*/  FADD.FTZ R124, R149, R124 ;  /* 0x0000007c957c7221 */ /* 0x000fc80000010000 */
[----:B------:R-:W-:-:S07]  /*c080*/  IMAD.MOV.U32 R153, RZ, RZ, R124 ;  /* 0x000000ffff997224 */ /* 0x000fce00078e007c */
[----:B------:R-:W-:Y:S05]  /*c090*/  WARPSYNC.COLLECTIVE R132, `(.L_x_13822) ;  /* 0x0000000084087348 */ /* 0x000fea0003c00000 */
[----:B------:R0:W1:Y:S02]  /*c0a0*/  SHFL.BFLY P6, R134, R153, R136, R155 ;  /* 0x0c00008899867389 */ /* 0x00006400000c009b */
[----:B01----:R-:W-:Y:S01]  /*c0b0*/  ENDCOLLECTIVE ;  /* 0x000000000000791b */ /* 0x003fe20003800000 */
.L_x_13822:
[----:B------:R-:W-:Y:S01]  /*c0c0*/  HFMA2.MMA R136, -RZ, RZ, 0, 9.5367431640625e-07 ;  /* 0x00000010ff887435 */ /* 0x000fe200000001ff */
[----:B------:R-:W-:-:S05]  /*c0d0*/  MOV R151, R134 ;  /* 0x0000008600977202 */ /* 0x000fca0000000f00 */
[----:B------:R-:W-:-:S04]  /*c0e0*/  FADD.FTZ R151, R124, R151 ;  /* 0x000000977c977221 */ /* 0x000fc80000010000 */
[----:B------:R-:W-:-:S07]  /*c0f0*/  IMAD.MOV.U32 R153, RZ, RZ, R151 ;  /* 0x000000ffff997224 */ /* 0x000fce00078e0097 */
[----:B------:R-:W-:Y:S05]  /*c100*/  WARPSYNC.COLLECTIVE R132, `(.L_x_13823) ;  /* 0x0000000084087348 */ /* 0x000fea0003c00000 */
[----:B------:R0:W1:Y:S02]  /*c110*/  SHFL.BFLY P6, R134, R153, R136, R155 ;  /* 0x0c00008899867389 */ /* 0x00006400000c009b */
[----:B01----:R-:W-:Y:S01]  /*c120*/  ENDCOLLECTIVE ;  /* 0x000000000000791b */ /* 0x003fe20003800000 */
.L_x_13823:
[----:B------:R-:W-:Y:S01]  /*c130*/  MOV R126, R134 ;  /* 0x00000086007e7202 */ /* 0x000fe20000000f00 */
[----:B------:R-:W-:Y:S06]  /*c140*/  BRA `(.L_x_13824) ;  /* 0xffffffec00147947 */ /* 0x000fec000383ffff */
.L_x_13825:
        /* <DEDUP_REMOVED lines=11> */
.L_x_23302:


//--------------------- .text._ZN10layer_norm13ln_fwd_kernelINS_13Kernel_traitsIf6__halfS2_S2_fjLj3072ELj1ELj1ELj4ELj16ENS_18Kernel_traits_baseILj3072EfS2_S2_S2_fjLj128EEEEELb1ELb1ELb1ELb1EEEvNS_9FwdParamsE --------------------------
	.section	.text._ZN10layer_norm13ln_fwd_kernelINS_13Kernel_traitsIf6__halfS2_S2_fjLj3072ELj1ELj1ELj4ELj16ENS_18Kernel_traits_baseILj3072EfS2_S2_S2_fjLj128EEEEELb1ELb1ELb1ELb1EEEvNS_9FwdParamsE,"ax",@progbits
	.align	128
        .global         _ZN10layer_norm13ln_fwd_kernelINS_13Kernel_traitsIf6__halfS2_S2_fjLj3072ELj1ELj1ELj4ELj16ENS_18Kernel_traits_baseILj3072EfS2_S2_S2_fjLj128EEEEELb1ELb1ELb1ELb1EEEvNS_9FwdParamsE
        .type           _ZN10layer_norm13ln_fwd_kernelINS_13Kernel_traitsIf6__halfS2_S2_fjLj3072ELj1ELj1ELj4ELj16ENS_18Kernel_traits_baseILj3072EfS2_S2_S2_fjLj128EEEEELb1ELb1ELb1ELb1EEEvNS_9FwdParamsE,@function
        .size           _ZN10layer_norm13ln_fwd_kernelINS_13Kernel_traitsIf6__halfS2_S2_fjLj3072ELj1ELj1ELj4ELj16ENS_18Kernel_traits_baseILj3072EfS2_S2_S2_fjLj128EEEEELb1ELb1ELb1ELb1EEEvNS_9FwdParamsE,(.L_x_23303 - _ZN10layer_norm13ln_fwd_kernelINS_13Kernel_traitsIf6__halfS2_S2_fjLj3072ELj1ELj1ELj4ELj16ENS_18Kernel_traits_baseILj3072EfS2_S2_S2_fjLj128EEEEELb1ELb1ELb1ELb1EEEvNS_9FwdParamsE)
        .other          _ZN10layer_norm13ln_fwd_kernelINS_13Kernel_traitsIf6__halfS2_S2_fjLj3072ELj1ELj1ELj4ELj16ENS_18Kernel_traits_baseILj3072EfS2_S2_S2_fjLj128EEEEELb1ELb1ELb1ELb1EEEvNS_9FwdParamsE,@"STO_CUDA_ENTRY STV_DEFAULT"
_ZN10layer_norm13ln_fwd_kernelINS_13Kernel_traitsIf6__halfS2_S2_fjLj3072ELj1ELj1ELj4ELj16ENS_18Kernel_traits_baseILj3072EfS2_S2_S2_fjLj128EEEEELb1ELb1ELb1ELb1EEEvNS_9FwdParamsE:
.text._ZN10layer_norm13ln_fwd_kernelINS_13Kernel_traitsIf6__halfS2_S2_fjLj3072ELj1ELj1ELj4ELj16ENS_18Kernel_traits_baseILj3072EfS2_S2_S2_fjLj128EEEEELb1ELb1ELb1ELb1EEEvNS_9FwdParamsE:
        /* <DEDUP_REMOVED lines=146> */
.L_x_14075:
        /* <DEDUP_REMOVED lines=36> */
.L_x_13827:
        /* <DEDUP_REMOVED lines=12> */
.L_x_13830:
[----:B------:R-:W-:-:S07]  /*0c20*/  IMAD.MOV.U32 R107, RZ, RZ, R10 ;  /* 0x000000ffff6b7224 */ /* 0x000fce00078e000a */
.L_x_13831:
[----:B------:R-:W-:Y:S05]  /*0c30*/  BSYNC B1 ;  /* 0x0000000000017941 */ /* 0x000fea0003800000 */
.L_x_13829:
        /* <DEDUP_REMOVED lines=16> */
.L_x_13835:
[----:B------:R-:W-:Y:S05]  /*0d40*/  BSYNC B2 ;  /* 0x0000000000027941 */ /* 0x000fea0003800000 */
.L_x_13834:
        /* <DEDUP_REMOVED lines=43> */
.L_x_13833:
[----:B------:R-:W-:Y:S05]  /*1000*/  BSYNC B1 ;  /* 0x0000000000017941 */ /* 0x000fea0003800000 */
.L_x_13832:
        /* <DEDUP_REMOVED lines=12> */
.L_x_13828:
[----:B------:R-:W-:Y:S05]  /*10d0*/  BSYNC B0 ;  /* 0x0000000000007941 */ /* 0x000fea0003800000 */
.L_x_13826:
        /* <DEDUP_REMOVED lines=8> */
.L_x_13837:
        /* <DEDUP_REMOVED lines=12> */
.L_x_13840:
[----:B------:R-:W-:-:S07]  /*1220*/  IMAD.MOV.U32 R12, RZ, RZ, R10 ;  /* 0x000000ffff0c7224 */ /* 0x000fce00078e000a */
.L_x_13841:
[----:B------:R-:W-:Y:S05]  /*1230*/  BSYNC B1 ;  /* 0x0000000000017941 */ /* 0x000fea0003800000 */
.L_x_13839:
        /* <DEDUP_REMOVED lines=16> */
.L_x_13845:
[----:B------:R-:W-:Y:S05]  /*1340*/  BSYNC B2 ;  /* 0x0000000000027941 */ /* 0x000fea0003800000 */
.L_x_13844:
        /* <DEDUP_REMOVED lines=44> */
.L_x_13843:
[----:B------:R-:W-:Y:S05]  /*1610*/  BSYNC B1 ;  /* 0x0000000000017941 */ /* 0x000fea0003800000 */
.L_x_13842:
        /* <DEDUP_REMOVED lines=12> */
.L_x_13838:
[----:B------:R-:W-:Y:S05]  /*16e0*/  BSYNC B0 ;  /* 0x0000000000007941 */ /* 0x000fea0003800000 */
.L_x_13836:
        /* <DEDUP_REMOVED lines=8> */
.L_x_13847:
        /* <DEDUP_REMOVED lines=12> */
.L_x_13850:
[----:B------:R-:W-:-:S07]  /*1830*/  MOV R13, R10 ;  /* 0x0000000a000d7202 */ /* 0x000fce0000000f00 */
.L_x_13851:
[----:B------:R-:W-:Y:S05]  /*1840*/  BSYNC B1 ;  /* 0x0000000000017941 */ /* 0x000fea0003800000 */
.L_x_13849:
        /* <DEDUP_REMOVED lines=16> */
.L_x_13855:
[----:B------:R-:W-:Y:S05]  /*1950*/  BSYNC B2 ;  /* 0x0000000000027941 */ /* 0x000fea0003800000 */
.L_x_13854:
        /* <DEDUP_REMOVED lines=44> */
.L_x_13853:
[----:B------:R-:W-:Y:S05]  /*1c20*/  BSYNC B1 ;  /* 0x0000000000017941 */ /* 0x000fea0003800000 */
.L_x_13852:
        /* <DEDUP_REMOVED lines=12> */
.L_x_13848:
[----:B------:R-:W-:Y:S05]  /*1cf0*/  BSYNC B0 ;  /* 0x0000000000007941 */ /* 0x000fea0003800000 */
.L_x_13846:
        /* <DEDUP_REMOVED lines=8> */
.L_x_13857:
        /* <DEDUP_REMOVED lines=12> */
.L_x_13860:
[----:B------:R-:W-:-:S07]  /*1e40*/  IMAD.MOV.U32 R14, RZ, RZ, R10 ;  /* 0x000000ffff0e7224 */ /* 0x000fce00078e000a */
.L_x_13861:
[----:B------:R-:W-:Y:S05]  /*1e50*/  BSYNC B1 ;  /* 0x0000000000017941 */ /* 0x000fea0003800000 */
.L_x_13859:
        /* <DEDUP_REMOVED lines=16> */
.L_x_13865:
[----:B------:R-:W-:Y:S05]  /*1f60*/  BSYNC B2 ;  /* 0x0000000000027941 */ /* 0x000fea0003800000 */
.L_x_13864:
        /* <DEDUP_REMOVED lines=44> */
.L_x_13863:
[----:B------:R-:W-:Y:S05]  /*2230*/  BSYNC B1 ;  /* 0x0000000000017941 */ /* 0x000fea0003800000 */
.L_x_13862:
        /* <DEDUP_REMOVED lines=12> */
.L_x_13858:
[----:B------:R-:W-:Y:S05]  /*2300*/  BSYNC B0 ;  /* 0x0000000000007941 */ /* 0x000fea0003800000 */
.L_x_13856:
        /* <DEDUP_REMOVED lines=8> */
.L_x_13867:
        /* <DEDUP_REMOVED lines=12> */
.L_x_13870:
[----:B------:R-:W-:-:S07]  /*2450*/  MOV R15, R10 ;  /* 0x0000000a000f7202 */ /* 0x000fce0000000f00 */
.L_x_13871:
[----:B------:R-:W-:Y:S05]  /*2460*/  BSYNC B1 ;  /* 0x0000000000017941 */ /* 0x000fea0003800000 */
.L_x_13869:
        /* <DEDUP_REMOVED lines=16> */
.L_x_13875:
[----:B------:R-:W-:Y:S05]  /*2570*/  BSYNC B2 ;  /* 0x0000000000027941 */ /* 0x000fea0003800000 */
.L_x_13874:
        /* <DEDUP_REMOVED lines=44> */
.L_x_13873:
[----:B------:R-:W-:Y:S05]  /*2840*/  BSYNC B1 ;  /* 0x0000000000017941 */ /* 0x000fea0003800000 */
.L_x_13872:
        /* <DEDUP_REMOVED lines=12> */
.L_x_13868:
[----:B------:R-:W-:Y:S05]  /*2910*/  BSYNC B0 ;  /* 0x0000000000007941 */ /* 0x000fea0003800000 */
.L_x_13866:
        /* <DEDUP_REMOVED lines=8> */
.L_x_13877:
        /* <DEDUP_REMOVED lines=12> */
.L_x_13880:
[----:B------:R-:W-:-:S07]  /*2a60*/  IMAD.MOV.U32 R16, RZ, RZ, R10 ;  /* 0x000000ffff107224 */ /* 0x000fce00078e000a */
.L_x_13881:
[----:B------:R-:W-:Y:S05]  /*2a70*/  BSYNC B1 ;  /* 0x0000000000017941 */ /* 0x000fea0003800000 */
.L_x_13879:
        /* <DEDUP_REMOVED lines=16> */
.L_x_13885:
[----:B------:R-:W-:Y:S05]  /*2b80*/  BSYNC B2 ;  /* 0x0000000000027941 */ /* 0x000fea0003800000 */
.L_x_13884:
        /* <DEDUP_REMOVED lines=44> */
.L_x_13883:
[----:B------:R-:W-:Y:S05]  /*2e50*/  BSYNC B1 ;  /* 0x0000000000017941 */ /* 0x000fea0003800000 */
.L_x_13882:
        /* <DEDUP_REMOVED lines=12> */
.L_x_13878:
[----:B------:R-:W-:Y:S05]  /*2f20*/  BSYNC B0 ;  /* 0x0000000000007941 */ /* 0x000fea0003800000 */
.L_x_13876:
        /* <DEDUP_REMOVED lines=8> */
.L_x_13887:
        /* <DEDUP_REMOVED lines=12> */
.L_x_13890:
[----:B------:R-:W-:-:S07]  /*3070*/  MOV R17, R10 ;  /* 0x0000000a00117202 */ /* 0x000fce0000000f00 */
.L_x_13891:
[----:B------:R-:W-:Y:S05]  /*3080*/  BSYNC B1 ;  /* 0x0000000000017941 */ /* 0x000fea0003800000 */
.L_x_13889:
        /* <DEDUP_REMOVED lines=16> */
.L_x_13895:
[----:B------:R-:W-:Y:S05]  /*3190*/  BSYNC B2 ;  /* 0x0000000000027941 */ /* 0x000fea0003800000 */
.L_x_13894:
        /* <DEDUP_REMOVED lines=44> */
.L_x_13893:
[----:B------:R-:W-:Y:S05]  /*3460*/  BSYNC B1 ;  /* 0x0000000000017941 */ /* 0x000fea0003800000 */
.L_x_13892:
        /* <DEDUP_REMOVED lines=12> */
.L_x_13888:
[----:B------:R-:W-:Y:S05]  /*3530*/  BSYNC B0 ;  /* 0x0000000000007941 */ /* 0x000fea0003800000 */
.L_x_13886:
        /* <DEDUP_REMOVED lines=8> */
.L_x_13897:
        /* <DEDUP_REMOVED lines=12> */
.L_x_13900:
[----:B------:R-:W-:-:S07]  /*3680*/  IMAD.MOV.U32 R18, RZ, RZ, R10 ;  /* 0x000000ffff127224 */ /* 0x000fce00078e000a */
.L_x_13901:
[----:B------:R-:W-:Y:S05]  /*3690*/  BSYNC B1 ;  /* 0x0000000000017941 */ /* 0x000fea0003800000 */
.L_x_13899:
        /* <DEDUP_REMOVED lines=16> */
.L_x_13905:
[----:B------:R-:W-:Y:S05]  /*37a0*/  BSYNC B2 ;  /* 0x0000000000027941 */ /* 0x000fea0003800000 */
.L_x_13904:
        /* <DEDUP_REMOVED lines=44> */
.L_x_13903:
[----:B------:R-:W-:Y:S05]  /*3a70*/  BSYNC B1 ;  /* 0x0000000000017941 */ /* 0x000fea0003800000 */
.L_x_13902:
        /* <DEDUP_REMOVED lines=12> */
.L_x_13898:
[----:B------:R-:W-:Y:S05]  /*3b40*/  BSYNC B0 ;  /* 0x0000000000007941 */ /* 0x000fea0003800000 */
.L_x_13896:
        /* <DEDUP_REMOVED lines=35> */
.L_x_13907:
[----:B------:R-:W-:Y:S05]  /*3d80*/  BSYNC B0 ;  /* 0x0000000000007941 */ /* 0x000fea0003800000 */
.L_x_13906:
        /* <DEDUP_REMOVED lines=10> */
.L_x_13909:
        /* <DEDUP_REMOVED lines=12> */
.L_x_13912:
[----:B------:R-:W-:-:S07]  /*3ef0*/  IMAD.MOV.U32 R11, RZ, RZ, R10 ;  /* 0x000000ffff0b7224 */ /* 0x000fce00078e000a */
.L_x_13913:
[----:B------:R-:W-:Y:S05]  /*3f00*/  BSYNC B1 ;  /* 0x0000000000017941 */ /* 0x000fea0003800000 */
.L_x_13911:
        /* <DEDUP_REMOVED lines=16> */
.L_x_13917:
[----:B------:R-:W-:Y:S05]  /*4010*/  BSYNC B2 ;  /* 0x0000000000027941 */ /* 0x000fea0003800000 */
.L_x_13916:
        /* <DEDUP_REMOVED lines=44> */
.L_x_13915:
[----:B------:R-:W-:Y:S05]  /*42e0*/  BSYNC B1 ;  /* 0x0000000000017941 */ /* 0x000fea0003800000 */
.L_x_13914:
        /* <DEDUP_REMOVED lines=12> */
.L_x_13910:
[----:B------:R-:W-:Y:S05]  /*43b0*/  BSYNC B0 ;  /* 0x0000000000007941 */ /* 0x000fea0003800000 */
.L_x_13908:
        /* <DEDUP_REMOVED lines=8> */
.L_x_13919:
        /* <DEDUP_REMOVED lines=12> */
.L_x_13922:
[----:B------:R-:W-:-:S07]  /*4500*/  IMAD.MOV.U32 R12, RZ, RZ, R10 ;  /* 0x000000ffff0c7224 */ /* 0x000fce00078e000a */
.L_x_13923:
[----:B------:R-:W-:Y:S05]  /*4510*/  BSYNC B1 ;  /* 0x0000000000017941 */ /* 0x000fea0003800000 */
.L_x_13921:
        /* <DEDUP_REMOVED lines=16> */
.L_x_13927:
[----:B------:R-:W-:Y:S05]  /*4620*/  BSYNC B2 ;  /* 0x0000000000027941 */ /* 0x000fea0003800000 */
.L_x_13926:
        /* <DEDUP_REMOVED lines=44> */
.L_x_13925:
[----:B------:R-:W-:Y:S05]  /*48f0*/  BSYNC B1 ;  /* 0x0000000000017941 */ /* 0x000fea0003800000 */
.L_x_13924:
[----:B------:R-:W-:Y:S01]  /*4900*/  I2FP.F32.U32 R12, R12 ;  /* 0x0000000c000c7245 */ /* 0x000fe20000201000 */
[----:B-----5:R-:W-:Y:S01]  /*4910*/  HADD2.F32 R100, -RZ, R92.H1_H1 ;  /* 0x3000005cff647230 */ /* 0x020fe20000004100 */
[----:B------:R-:W-:Y:S01]  /*4920*/  MOV R103, 0x2f800000 ;  /* 0x2f80000000677802 */ /* 0x000fe20000000f00 */
[----:B------:R-:W-:-:S03]  /*4930*/  @P0 HADD2.F32 R102, -RZ, R96.H1_H1 ;  /* 0x30000060ff660230 */ /* 0x000fc60000004100 */
        /* <DEDUP_REMOVED lines=8> */
.L_x_13920:
[----:B------:R-:W-:Y:S05]  /*49c0*/  BSYNC B0 ;  /* 0x0000000000007941 */ /* 0x000fea0003800000 */
.L_x_13918:
        /* <DEDUP_REMOVED lines=8> */
.L_x_13929:
        /* <DEDUP_REMOVED lines=12> */
.L_x_13932:
[----:B------:R-:W-:-:S07]  /*4b10*/  MOV R13, R10 ;  /* 0x0000000a000d7202 */ /* 0x000fce0000000f00 */
.L_x_13933:
[----:B------:R-:W-:Y:S05]  /*4b20*/  BSYNC B1 ;  /* 0x0000000000017941 */ /* 0x000fea0003800000 */
.L_x_13931:
        /* <DEDUP_REMOVED lines=16> */
.L_x_13937:
[----:B------:R-:W-:Y:S05]  /*4c30*/  BSYNC B2 ;  /* 0x0000000000027941 */ /* 0x000fea0003800000 */
.L_x_13936:
        /* <DEDUP_REMOVED lines=44> */
.L_x_13935:
[----:B------:R-:W-:Y:S05]  /*4f00*/  BSYNC B1 ;  /* 0x0000000000017941 */ /* 0x000fea0003800000 */
.L_x_13934:
        /* <DEDUP_REMOVED lines=12> */
.L_x_13930:
[----:B------:R-:W-:Y:S05]  /*4fd0*/  BSYNC B0 ;  /* 0x0000000000007941 */ /* 0x000fea0003800000 */
.L_x_13928:
        /* <DEDUP_REMOVED lines=8> */
.L_x_13939:
        /* <DEDUP_REMOVED lines=12> */
.L_x_13942:
[----:B------:R-:W-:-:S07]  /*5120*/  MOV R14, R10 ;  /* 0x0000000a000e7202 */ /* 0x000fce0000000f00 */
.L_x_13943:
[----:B------:R-:W-:Y:S05]  /*5130*/  BSYNC B1 ;  /* 0x0000000000017941 */ /* 0x000fea0003800000 */
.L_x_13941:
        /* <DEDUP_REMOVED lines=16> */
.L_x_13947:
[----:B------:R-:W-:Y:S05]  /*5240*/  BSYNC B2 ;  /* 0x0000000000027941 */ /* 0x000fea0003800000 */
.L_x_13946:
        /* <DEDUP_REMOVED lines=44> */
.L_x_13945:
[----:B------:R-:W-:Y:S05]  /*5510*/  BSYNC B1 ;  /* 0x0000000000017941 */ /* 0x000fea0003800000 */
.L_x_13944:
        /* <DEDUP_REMOVED lines=12> */
.L_x_13940:
[----:B------:R-:W-:Y:S05]  /*55e0*/  BSYNC B0 ;  /* 0x0000000000007941 */ /* 0x000fea0003800000 */
.L_x_13938:
        /* <DEDUP_REMOVED lines=8> */
.L_x_13949:
        /* <DEDUP_REMOVED lines=12> */
.L_x_13952:
[----:B------:R-:W-:-:S07]  /*5730*/  IMAD.MOV.U32 R15, RZ, RZ, R10 ;  /* 0x000000ffff0f7224 */ /* 0x000fce00078e000a */
.L_x_13953:
[----:B------:R-:W-:Y:S05]  /*5740*/  BSYNC B1 ;  /* 0x0000000000017941 */ /* 0x000fea0003800000 */
.L_x_13951:
        /* <DEDUP_REMOVED lines=16> */
.L_x_13957:
[----:B------:R-:W-:Y:S05]  /*5850*/  BSYNC B2 ;  /* 0x0000000000027941 */ /* 0x000fea0003800000 */
.L_x_13956:
        /* <DEDUP_REMOVED lines=44> */
.L_x_13955:
[----:B------:R-:W-:Y:S05]  /*5b20*/  BSYNC B1 ;  /* 0x0000000000017941 */ /* 0x000fea0003800000 */
.L_x_13954:
        /* <DEDUP_REMOVED lines=12> */
.L_x_13950:
[----:B------:R-:W-:Y:S05]  /*5bf0*/  BSYNC B0 ;  /* 0x0000000000007941 */ /* 0x000fea0003800000 */
.L_x_13948:
        /* <DEDUP_REMOVED lines=8> */
.L_x_13959:
        /* <DEDUP_REMOVED lines=12> */
.L_x_13962:
[----:B------:R-:W-:-:S07]  /*5d40*/  MOV R16, R10 ;  /* 0x0000000a00107202 */ /* 0x000fce0000000f00 */
.L_x_13963:
[----:B------:R-:W-:Y:S05]  /*5d50*/  BSYNC B1 ;  /* 0x0000000000017941 */ /* 0x000fea0003800000 */
.L_x_13961:
        /* <DEDUP_REMOVED lines=16> */
.L_x_13967:
[----:B------:R-:W-:Y:S05]  /*5e60*/  BSYNC B2 ;  /* 0x0000000000027941 */ /* 0x000fea0003800000 */
.L_x_13966:
        /* <DEDUP_REMOVED lines=44> */
.L_x_13965:
[----:B------:R-:W-:Y:S05]  /*6130*/  BSYNC B1 ;  /* 0x0000000000017941 */ /* 0x000fea0003800000 */
.L_x_13964:
        /* <DEDUP_REMOVED lines=12> */
.L_x_13960:
[----:B------:R-:W-:Y:S05]  /*6200*/  BSYNC B0 ;  /* 0x0000000000007941 */ /* 0x000fea0003800000 */
.L_x_13958:
[----:B------:R-:W-:Y:S04]  /*6210*/  BSSY B0, `(.L_x_13968) ;  /* 0x0000060000007945 */ /* 0x000fe80003800000 */
[----:B------:R-:W-:Y:S05]  /*6220*/  @P3 BRA `(.L_x_13969) ;  /* 0x0000000000183947 */ /* 0x000fea0003800000 */
[----:B--2---:R-:W-:Y:S02]  /*6230*/  MOV R125, RZ ;  /* 0x000000ff007d7202 */ /* 0x004fe40000000f00 */
[----:B------:R-:W-:Y:S01]  /*6240*/  MOV R100, R101 ;  /* 0x0000006500647202 */ /* 0x000fe20000000f00 */
[----:B------:R-:W-:Y:S06]  /*6250*/  @!P0 BRA `(.L_x_13970) ;  /* 0x00000004006c8947 */ /* 0x000fec0003800000 */
[----:B------:R-:W-:Y:S02]  /*6260*/  IMAD.MOV.U32 R100, RZ, RZ, R101 ;  /* 0x000000ffff647224 */ /* 0x000fe400078e0065 */
[----:B-----5:R-:W-:Y:S01]  /*6270*/  HADD2.F32 R125, -RZ, R99.H0_H0 ;  /* 0x20000063ff7d7230 */ /* 0x020fe20000004100 */
[----:B------:R-:W-:Y:S06]  /*6280*/  BRA `(.L_x_13970) ;  /* 0x0000000400607947 */ /* 0x000fec0003800000 */
.L_x_13969:
        /* <DEDUP_REMOVED lines=12> */
.L_x_13972:
[----:B------:R-:W-:-:S07]  /*6350*/  MOV R17, R10 ;  /* 0x0000000a00117202 */ /* 0x000fce0000000f00 */
.L_x_13973:
[----:B------:R-:W-:Y:S05]  /*6360*/  BSYNC B1 ;  /* 0x0000000000017941 */ /* 0x000fea0003800000 */
.L_x_13971:
        /* <DEDUP_REMOVED lines=16> */
.L_x_13977:
[----:B------:R-:W-:Y:S05]  /*6470*/  BSYNC B2 ;  /* 0x0000000000027941 */ /* 0x000fea0003800000 */
.L_x_13976:
        /* <DEDUP_REMOVED lines=44> */
.L_x_13975:
[----:B------:R-:W-:Y:S05]  /*6740*/  BSYNC B1 ;  /* 0x0000000000017941 */ /* 0x000fea0003800000 */
.L_x_13974:
        /* <DEDUP_REMOVED lines=8> */
[----:B--2---:R-:W-:Y:S02]  /*67d0*/  FSEL R125, R101, RZ, !P4 ;  /* 0x000000ff657d7208 */ /* 0x004fe40006000000 */
[----:B------:R-:W-:-:S03]  /*67e0*/  SEL R17, RZ, 0x1, P4 ;  /* 0x00000001ff117807 */ /* 0x000fc60002000000 */
[----:B------:R-:W-:-:S04]  /*67f0*/  FMUL.FTZ R125, R82, R125 ;  /* 0x0000007d527d7220 */ /* 0x000fc80000410000 */
[----:B------:R-:W-:-:S07]  /*6800*/  @P0 FADD.FTZ R125, R102, R125 ;  /* 0x0000007d667d0221 */ /* 0x000fce0000010000 */
.L_x_13970:
[----:B------:R-:W-:Y:S05]  /*6810*/  BSYNC B0 ;  /* 0x0000000000007941 */ /* 0x000fea0003800000 */
.L_x_13968:
        /* <DEDUP_REMOVED lines=8> */
.L_x_13979:
        /* <DEDUP_REMOVED lines=12> */
.L_x_13982:
[----:B------:R-:W-:-:S07]  /*6960*/  IMAD.MOV.U32 R18, RZ, RZ, R10 ;  /* 0x000000ffff127224 */ /* 0x000fce00078e000a */
.L_x_13983:
[----:B------:R-:W-:Y:S05]  /*6970*/  BSYNC B1 ;  /* 0x0000000000017941 */ /* 0x000fea0003800000 */
.L_x_13981:
        /* <DEDUP_REMOVED lines=16> */
.L_x_13987:
[----:B------:R-:W-:Y:S05]  /*6a80*/  BSYNC B2 ;  /* 0x0000000000027941 */ /* 0x000fea0003800000 */
.L_x_13986:
        /* <DEDUP_REMOVED lines=44> */
.L_x_13985:
[----:B------:R-:W-:Y:S05]  /*6d50*/  BSYNC B1 ;  /* 0x0000000000017941 */ /* 0x000fea0003800000 */
.L_x_13984:
        /* <DEDUP_REMOVED lines=12> */
.L_x_13980:
[----:B------:R-:W-:Y:S05]  /*6e20*/  BSYNC B0 ;  /* 0x0000000000007941 */ /* 0x000fea0003800000 */
.L_x_13978:
        /* <DEDUP_REMOVED lines=10> */
[----:B------:R2:W-:Y:S02]  /*6ed0*/  STG.E.128 desc[UR4][R144.64], R100 ;  /* 0x0000006490007986 */ /* 0x0005e4000c101d04 */
        /* <DEDUP_REMOVED lines=23> */
.L_x_13989:
[----:B------:R-:W-:Y:S05]  /*7050*/  BSYNC B0 ;  /* 0x0000000000007941 */ /* 0x000fea0003800000 */
.L_x_13988:
[----:B-----5:R1:W5:Y:S04]  /*7060*/  @P2 LDG.E.128 R92, desc[UR4][R142.64] ;  /* 0x000000048e5c2981 */ /* 0x020368000c1e1d00 */
[----:B------:R1:W5:Y:S01]  /*7070*/  @P0 LDG.E.128 R96, desc[UR4][R140.64] ;  /* 0x000000048c600981 */ /* 0x000362000c1e1d00 */
[----:B------:R-:W-:Y:S04]  /*7080*/  BSSY B0, `(.L_x_13990) ;  /* 0x0000060000007945 */ /* 0x000fe80003800000 */
[----:B------:R-:W-:Y:S05]  /*7090*/  @P3 BRA `(.L_x_13991) ;  /* 0x0000000000183947 */ /* 0x000fea0003800000 */
[----:B------:R-:W-:Y:S01]  /*70a0*/  IMAD.MOV.U32 R145, RZ, RZ, RZ ;  /* 0x000000ffff917224 */ /* 0x000fe200078e00ff */
[----:B0-----:R-:W-:Y:S01]  /*70b0*/  MOV R100, R110 ;  /* 0x0000006e00647202 */ /* 0x001fe20000000f00 */
[----:B------:R-:W-:Y:S06]  /*70c0*/  @!P0 BRA `(.L_x_13992) ;  /* 0x00000004006c8947 */ /* 0x000fec0003800000 */
[----:B------:R-:W-:Y:S01]  /*70d0*/  MOV R100, R110 ;  /* 0x0000006e00647202 */ /* 0x000fe20000000f00 */
[----:B-----5:R-:W-:Y:S01]  /*70e0*/  HADD2.F32 R145, -RZ, R96.H0_H0 ;  /* 0x20000060ff917230 */ /* 0x020fe20000004100 */
[----:B------:R-:W-:Y:S06]  /*70f0*/  BRA `(.L_x_13992) ;  /* 0x0000000400607947 */ /* 0x000fec0003800000 */
.L_x_13991:
[C---:B------:R-:W-:Y:S01]  /*7100*/  ISETP.NE.AND P4, PT, R110.reuse, 0x1, PT ;  /* 0x000000016e00780c */ /* 0x040fe20003f85270 */
[----:B------:R-:W-:Y:S01]  /*7110*/  BSSY B1, `(.L_x_13993) ;  /* 0x000000c000017945 */ /* 0x000fe20003800000 */
[----:B0-----:R-:W-:-:S11]  /*7120*/  VIADD R100, R110, 0x1 ;  /* 0x000000016e647836 */ /* 0x001fd60000000000 */
        /* <DEDUP_REMOVED lines=9> */
.L_x_13994:
[----:B------:R-:W-:-:S07]  /*71c0*/  MOV R19, R10 ;  /* 0x0000000a00137202 */ /* 0x000fce0000000f00 */
.L_x_13995:
[----:B------:R-:W-:Y:S05]  /*71d0*/  BSYNC B1 ;  /* 0x0000000000017941 */ /* 0x000fea0003800000 */
.L_x_13993:
        /* <DEDUP_REMOVED lines=16> */
.L_x_13999:
[----:B------:R-:W-:Y:S05]  /*72e0*/  BSYNC B2 ;  /* 0x0000000000027941 */ /* 0x000fea0003800000 */
.L_x_13998:
        /* <DEDUP_REMOVED lines=44> */
.L_x_13997:
[----:B------:R-:W-:Y:S05]  /*75b0*/  BSYNC B1 ;  /* 0x0000000000017941 */ /* 0x000fea0003800000 */
.L_x_13996:
        /* <DEDUP_REMOVED lines=12> */
.L_x_13992:
[----:B------:R-:W-:Y:S05]  /*7680*/  BSYNC B0 ;  /* 0x0000000000007941 */ /* 0x000fea0003800000 */
.L_x_13990:
        /* <DEDUP_REMOVED lines=8> */
.L_x_14001:
        /* <DEDUP_REMOVED lines=12> */
.L_x_14004:
[----:B------:R-:W-:-:S07]  /*77d0*/  MOV R12, R10 ;  /* 0x0000000a000c7202 */ /* 0x000fce0000000f00 */
.L_x_14005:
[----:B------:R-:W-:Y:S05]  /*77e0*/  BSYNC B1 ;  /* 0x0000000000017941 */ /* 0x000fea0003800000 */
.L_x_14003:
        /* <DEDUP_REMOVED lines=16> */
.L_x_14009:
[----:B------:R-:W-:Y:S05]  /*78f0*/  BSYNC B2 ;  /* 0x0000000000027941 */ /* 0x000fea0003800000 */
.L_x_14008:
        /* <DEDUP_REMOVED lines=44> */
.L_x_14007:
[----:B------:R-:W-:Y:S05]  /*7bc0*/  BSYNC B1 ;  /* 0x0000000000017941 */ /* 0x000fea0003800000 */
.L_x_14006:
        /* <DEDUP_REMOVED lines=12> */
.L_x_14002:
[----:B------:R-:W-:Y:S05]  /*7c90*/  BSYNC B0 ;  /* 0x0000000000007941 */ /* 0x000fea0003800000 */
.L_x_14000:
        /* <DEDUP_REMOVED lines=8> */
.L_x_14011:
        /* <DEDUP_REMOVED lines=12> */
.L_x_14014:
[----:B------:R-:W-:-:S07]  /*7de0*/  IMAD.MOV.U32 R13, RZ, RZ, R10 ;  /* 0x000000ffff0d7224 */ /* 0x000fce00078e000a */
.L_x_14015:
[----:B------:R-:W-:Y:S05]  /*7df0*/  BSYNC B1 ;  /* 0x0000000000017941 */ /* 0x000fea0003800000 */
.L_x_14013:
        /* <DEDUP_REMOVED lines=16> */
.L_x_14019:
[----:B------:R-:W-:Y:S05]  /*7f00*/  BSYNC B2 ;  /* 0x0000000000027941 */ /* 0x000fea0003800000 */
.L_x_14018:
        /* <DEDUP_REMOVED lines=44> */
.L_x_14017:
[----:B------:R-:W-:Y:S05]  /*81d0*/  BSYNC B1 ;  /* 0x0000000000017941 */ /* 0x000fea0003800000 */
.L_x_14016:
        /* <DEDUP_REMOVED lines=12> */
.L_x_14012:
[----:B------:R-:W-:Y:S05]  /*82a0*/  BSYNC B0 ;  /* 0x0000000000007941 */ /* 0x000fea0003800000 */
.L_x_14010:
        /* <DEDUP_REMOVED lines=8> */
.L_x_14021:
        /* <DEDUP_REMOVED lines=12> */
.L_x_14024:
[----:B------:R-:W-:-:S07]  /*83f0*/  MOV R14, R10 ;  /* 0x0000000a000e7202 */ /* 0x000fce0000000f00 */
.L_x_14025:
[----:B------:R-:W-:Y:S05]  /*8400*/  BSYNC B1 ;  /* 0x0000000000017941 */ /* 0x000fea0003800000 */
.L_x_14023:
        /* <DEDUP_REMOVED lines=16> */
.L_x_14029:
[----:B------:R-:W-:Y:S05]  /*8510*/  BSYNC B2 ;  /* 0x0000000000027941 */ /* 0x000fea0003800000 */
.L_x_14028:
        /* <DEDUP_REMOVED lines=44> */
.L_x_14027:
[----:B------:R-:W-:Y:S05]  /*87e0*/  BSYNC B1 ;  /* 0x0000000000017941 */ /* 0x000fea0003800000 */
.L_x_14026:
        /* <DEDUP_REMOVED lines=12> */
.L_x_14022:
[----:B------:R-:W-:Y:S05]  /*88b0*/  BSYNC B0 ;  /* 0x0000000000007941 */ /* 0x000fea0003800000 */
.L_x_14020:
        /* <DEDUP_REMOVED lines=8> */
.L_x_14031:
        /* <DEDUP_REMOVED lines=12> */
.L_x_14034:
[----:B------:R-:W-:-:S07]  /*8a00*/  MOV R15, R10 ;  /* 0x0000000a000f7202 */ /* 0x000fce0000000f00 */
.L_x_14035:
[----:B------:R-:W-:Y:S05]  /*8a10*/  BSYNC B1 ;  /* 0x0000000000017941 */ /* 0x000fea0003800000 */
.L_x_14033:
        /* <DEDUP_REMOVED lines=16> */
.L_x_14039:
[----:B------:R-:W-:Y:S05]  /*8b20*/  BSYNC B2 ;  /* 0x0000000000027941 */ /* 0x000fea0003800000 */
.L_x_14038:
        /* <DEDUP_REMOVED lines=44> */
.L_x_14037:
[----:B------:R-:W-:Y:S05]  /*8df0*/  BSYNC B1 ;  /* 0x0000000000017941 */ /* 0x000fea0003800000 */
.L_x_14036:
        /* <DEDUP_REMOVED lines=12> */
.L_x_14032:
[----:B------:R-:W-:Y:S05]  /*8ec0*/  BSYNC B0 ;  /* 0x0000000000007941 */ /* 0x000fea0003800000 */
.L_x_14030:
        /* <DEDUP_REMOVED lines=8> */
.L_x_14041:
        /* <DEDUP_REMOVED lines=12> */
.L_x_14044:
[----:B------:R-:W-:-:S07]  /*9010*/  IMAD.MOV.U32 R16, RZ, RZ, R10 ;  /* 0x000000ffff107224 */ /* 0x000fce00078e000a */
.L_x_14045:
[----:B------:R-:W-:Y:S05]  /*9020*/  BSYNC B1 ;  /* 0x0000000000017941 */ /* 0x000fea0003800000 */
.L_x_14043:
        /* <DEDUP_REMOVED lines=16> */
.L_x_14049:
[----:B------:R-:W-:Y:S05]  /*9130*/  BSYNC B2 ;  /* 0x0000000000027941 */ /* 0x000fea0003800000 */
.L_x_14048:
        /* <DEDUP_REMOVED lines=44> */
.L_x_14047:
[----:B------:R-:W-:Y:S05]  /*9400*/  BSYNC B1 ;  /* 0x0000000000017941 */ /* 0x000fea0003800000 */
.L_x_14046:
        /* <DEDUP_REMOVED lines=12> */
.L_x_14042:
[----:B------:R-:W-:Y:S05]  /*94d0*/  BSYNC B0 ;  /* 0x0000000000007941 */ /* 0x000fea0003800000 */
.L_x_14040:
[----:B------:R-:W-:Y:S04]  /*94e0*/  BSSY B0, `(.L_x_14050) ;  /* 0x0000060000007945 */ /* 0x000fe80003800000 */
[----:B------:R-:W-:Y:S05]  /*94f0*/  @P3 BRA `(.L_x_14051) ;  /* 0x0000000000183947 */ /* 0x000fea0003800000 */
[----:B-1----:R-:W-:Y:S01]  /*9500*/  IMAD.MOV.U32 R143, RZ, RZ, RZ ;  /* 0x000000ffff8f7224 */ /* 0x002fe200078e00ff */
[----:B------:R-:W-:Y:S01]  /*9510*/  MOV R100, R19 ;  /* 0x0000001300647202 */ /* 0x000fe20000000f00 */
[----:B------:R-:W-:Y:S06]  /*9520*/  @!P0 BRA `(.L_x_14052) ;  /* 0x00000004006c8947 */ /* 0x000fec0003800000 */
[----:B------:R-:W-:Y:S01]  /*9530*/  MOV R100, R19 ;  /* 0x0000001300647202 */ /* 0x000fe20000000f00 */
[----:B-----5:R-:W-:Y:S01]  /*9540*/  HADD2.F32 R143, -RZ, R99.H0_H0 ;  /* 0x20000063ff8f7230 */ /* 0x020fe20000004100 */
[----:B------:R-:W-:Y:S06]  /*9550*/  BRA `(.L_x_14052) ;  /* 0x0000000400607947 */ /* 0x000fec0003800000 */
.L_x_14051:
        /* <DEDUP_REMOVED lines=12> */
.L_x_14054:
[----:B------:R-:W-:-:S07]  /*9620*/  MOV R17, R10 ;  /* 0x0000000a00117202 */ /* 0x000fce0000000f00 */
.L_x_14055:
[----:B------:R-:W-:Y:S05]  /*9630*/  BSYNC B1 ;  /* 0x0000000000017941 */ /* 0x000fea0003800000 */
.L_x_14053:
        /* <DEDUP_REMOVED lines=16> */
.L_x_14059:
[----:B------:R-:W-:Y:S05]  /*9740*/  BSYNC B2 ;  /* 0x0000000000027941 */ /* 0x000fea0003800000 */
.L_x_14058:
        /* <DEDUP_REMOVED lines=44> */
.L_x_14057:
[----:B------:R-:W-:Y:S05]  /*9a10*/  BSYNC B1 ;  /* 0x0000000000017941 */ /* 0x000fea0003800000 */
.L_x_14056:
        /* <DEDUP_REMOVED lines=8> */
[----:B-1----:R-:W-:Y:S02]  /*9aa0*/  FSEL R143, R19, RZ, !P4 ;  /* 0x000000ff138f7208 */ /* 0x002fe40006000000 */
[----:B------:R-:W-:-:S03]  /*9ab0*/  SEL R17, RZ, 0x1, P4 ;  /* 0x00000001ff117807 */ /* 0x000fc60002000000 */
[----:B------:R-:W-:-:S04]  /*9ac0*/  FMUL.FTZ R143, R90, R143 ;  /* 0x0000008f5a8f7220 */ /* 0x000fc80000410000 */
[----:B------:R-:W-:-:S07]  /*9ad0*/  @P0 FADD.FTZ R143, R102, R143 ;  /* 0x0000008f668f0221 */ /* 0x000fce0000010000 */
.L_x_14052:
[----:B------:R-:W-:Y:S05]  /*9ae0*/  BSYNC B0 ;  /* 0x0000000000007941 */ /* 0x000fea0003800000 */
.L_x_14050:
        /* <DEDUP_REMOVED lines=8> */
.L_x_14061:
        /* <DEDUP_REMOVED lines=12> */
.L_x_14064:
[----:B------:R-:W-:-:S07]  /*9c30*/  MOV R110, R10 ;  /* 0x0000000a006e7202 */ /* 0x000fce0000000f00 */
.L_x_14065:
[----:B------:R-:W-:Y:S05]  /*9c40*/  BSYNC B1 ;  /* 0x0000000000017941 */ /* 0x000fea0003800000 */
.L_x_14063:
        /* <DEDUP_REMOVED lines=16> */
.L_x_14069:
[----:B------:R-:W-:Y:S05]  /*9d50*/  BSYNC B2 ;  /* 0x0000000000027941 */ /* 0x000fea0003800000 */
.L_x_14068:
        /* <DEDUP_REMOVED lines=44> */
.L_x_14067:
[----:B------:R-:W-:Y:S05]  /*a020*/  BSYNC B1 ;  /* 0x0000000000017941 */ /* 0x000fea0003800000 */
.L_x_14066:
        /* <DEDUP_REMOVED lines=12> */
.L_x_14062:
[----:B------:R-:W-:Y:S05]  /*a0f0*/  BSYNC B0 ;  /* 0x0000000000007941 */ /* 0x000fea0003800000 */
.L_x_14060:
[----:B------:R-:W-:Y:S01]  /*a100*/  FADD.FTZ R100, RZ, R107 ;  /* 0x0000006bff647221 */ /* 0x000fe20000010000 */
[----:B------:R-:W0:Y:S01]  /*a110*/  S2R R110, SR_TID.X ;  /* 0x00000000006e7919 */ /* 0x000e220000002100 */
[----:B------:R-:W-:Y:S01]  /*a120*/  IMAD.WIDE.U32 R136, R159, 0x10, R136 ;  /* 0x000000109f887825 */ /* 0x000fe200078e0088 */
[----:B------:R-:W-:-:S03]  /*a130*/  F2FP.F16.F32.PACK_AB R103, R161, R143 ;  /* 0x0000008fa167723e */ /* 0x000fc600000000ff */
[----:B------:R-:W-:Y:S01]  /*a140*/  FADD.FTZ R100, R100, R109 ;  /* 0x0000006d64647221 */ /* 0x000fe20000010000 */
[----:B------:R-:W-:Y:S01]  /*a150*/  F2FP.F16.F32.PACK_AB R102, R155, R153 ;  /* 0x000000999b66723e */ /* 0x000fe200000000ff */
[----:B------:R-:W-:Y:S01]  /*a160*/  BSSY B0, `(.L_x_14070) ;  /* 0x0000032000007945 */ /* 0x000fe20003800000 */
        /* <DEDUP_REMOVED lines=49> */
.L_x_14071:
[----:B------:R-:W-:Y:S05]  /*a480*/  BSYNC B0 ;  /* 0x0000000000007941 */ /* 0x000fea0003800000 */
.L_x_14070:
        /* <DEDUP_REMOVED lines=72> */
.L_x_14086:
[----:B------:R-:W2:Y:S01]  /*a910*/  @!P3 S2R R102, SR_CgaCtaId ;  /* 0x000000000066b919 */ /* 0x000ea20000008800 */
[----:B------:R-:W-:Y:S01]  /*a920*/  @!P3 MOV R101, 0x400 ;  /* 0x000004000065b802 */ /* 0x000fe20000000f00 */
[----:B------:R-:W-:Y:S05]  /*a930*/  WARPSYNC.ALL ;  /* 0x0000000000007948 */ /* 0x000fea0003800000 */
[----:B------:R-:W-:Y:S02]  /*a940*/  LOP3.LUT R103, R112, 0x3, RZ, 0xc0, !PT ;  /* 0x0000000370677812 */ /* 0x000fe400078ec0ff */
[----:B--2---:R-:W-:Y:S01]  /*a950*/  @!P3 LEA R141, R102, R101, 0x18 ;  /* 0x00000065668db211 */ /* 0x004fe200078ec0ff */
[----:B-1----:R-:W-:Y:S01]  /*a960*/  FADD.FTZ R101, R137, R116 ;  /* 0x0000007489657221 */ /* 0x002fe20000010000 */
[----:B------:R-:W-:-:S02]  /*a970*/  @!P3 IADD3 R102, R108, R103, RZ ;  /* 0x000000676c66b210 */ /* 0x000fc40007ffe0ff */
[----:B0-----:R-:W-:Y:S02]  /*a980*/  LOP3.LUT R137, R110, 0x1f, RZ, 0xc0, !PT ;  /* 0x0000001f6e897812 */ /* 0x001fe400078ec0ff */
[----:B------:R-:W-:Y:S02]  /*a990*/  @!P3 LEA R102, R102, R141, 0x3 ;  /* 0x0000008d6666b211 */ /* 0x000fe400078e18ff */
[----:B------:R-:W-:-:S03]  /*a9a0*/  ISETP.GT.U32.AND P2, PT, R137, 0x3, PT ;  /* 0x000000038900780c */ /* 0x000fc60003f44070 */
[----:B------:R0:W-:Y:S10]  /*a9b0*/  @!P3 STS.64 [R102], R100 ;  /* 0x000000646600b388 */ /* 0x0001f40000000a00 */
[----:B0-----:R-:W0:Y:S01]  /*a9c0*/  @!P2 S2R R101, SR_CgaCtaId ;  /* 0x000000000065a919 */ /* 0x001e220000008800 */
[----:B------:R-:W-:Y:S01]  /*a9d0*/  @!P2 MOV R100, 0x400 ;  /* 0x000004000064a802 */ /* 0x000fe20000000f00 */
[----:B------:R-:W-:Y:S01]  /*a9e0*/  @!P2 IMAD.IADD R108, R108, 0x1, R137 ;  /* 0x000000016c6ca824 */ /* 0x000fe200078e0289 */
[----:B------:R-:W-:Y:S01]  /*a9f0*/  HFMA2.MMA R102, -RZ, RZ, 0, 0 ;  /* 0x00000000ff667435 */ /* 0x000fe200000001ff */
[----:B------:R-:W-:Y:S05]  /*aa00*/  BAR.SYNC.DEFER_BLOCKING 0x0 ;  /* 0x0000000000007b1d */ /* 0x000fea0000010000 */
[----:B------:R-:W-:Y:S01]  /*aa10*/  @!P2 IMAD.MOV.U32 R102, RZ, RZ, 0x300 ;  /* 0x00000300ff66a424 */ /* 0x000fe200078e00ff */
[----:B------:R-:W-:Y:S01]  /*aa20*/  BSSY B0, `(.L_x_14073) ;  /* 0x000009c000007945 */ /* 0x000fe20003800000 */
[----:B0-----:R-:W-:-:S02]  /*aa30*/  @!P2 LEA R137, R101, R100, 0x18 ;  /* 0x000000646589a211 */ /* 0x001fc400078ec0ff */
[----:B------:R-:W-:Y:S02]  /*aa40*/  CS2R R100, SRZ ;  /* 0x0000000000647805 */ /* 0x000fe4000001ff00 */
[----:B------:R-:W-:Y:S02]  /*aa50*/  @!P2 LEA R108, R108, R137, 0x3 ;  /* 0x000000896c6ca211 */ /* 0x000fe400078e18ff */
        /* <DEDUP_REMOVED lines=100> */
[C---:B0-----:R-:W-:Y:S01]  /*b0a0*/  IMAD.WIDE.U32 R112, R101.reuse, 0x10, R116 ;  /* 0x0000001065707825 */ /* 0x041fe200078e0074 */
[----:B------:R-:W-:-:S03]  /*b0b0*/  IADD3 R127, R101, 0x100, RZ ;  /* 0x00000100657f7810 */ /* 0x000fc60007ffe0ff */
        /* <DEDUP_REMOVED lines=50> */
.L_x_14074:
[----:B------:R-:W-:Y:S05]  /*b3e0*/  BSYNC B0 ;  /* 0x0000000000007941 */ /* 0x000fea0003800000 */
.L_x_14073:
[----:B------:R-:W-:Y:S01]  /*b3f0*/  VIADD R2, R2, UR14 ;  /* 0x0000000e02027c36 */ /* 0x000fe20008000000 */
[----:B0-----:R-:W-:-:S04]  /*b400*/  SEL R108, RZ, 0x1, P0 ;  /* 0x00000001ff6c7807 */ /* 0x001fc80000000000 */
[----:B------:R-:W-:-:S13]  /*b410*/  ISETP.GE.AND P2, PT, R2, UR15, PT ;  /* 0x0000000f02007c0c */ /* 0x000fda000bf46270 */
[----:B------:R-:W-:Y:S05]  /*b420*/  @!P2 BRA `(.L_x_14075) ;  /* 0xffffff54003ca947 */ /* 0x000fea000383ffff */
[----:B------:R-:W-:Y:S05]  /*b430*/  EXIT ;  /* 0x000000000000794d */ /* 0x000fea0003800000 */
.L_x_14072:
[----:B------:R-:W-:Y:S01]  /*b440*/  HFMA2.MMA R124, -RZ, RZ, 0, 5.9604644775390625e-08 ;  /* 0x00000001ff7c7435 */ /* 0x000fe200000001ff */
[----:B------:R-:W-:Y:S01]  /*b450*/  MOV R141, R114 ;  /* 0x00000072008d7202 */ /* 0x000fe20000000f00 */
[----:B------:R-:W-:Y:S01]  /*b460*/  IMAD.MOV.U32 R157, RZ, RZ, 0x1f ;  /* 0x0000001fff9d7424 */ /* 0x000fe200078e00ff */
[----:B------:R-:W-:-:S08]  /*b470*/  MOV R120, 0xffffffff ;  /* 0xffffffff00787802 */ /* 0x000fd00000000f00 */
[----:B01---5:R-:W-:Y:S05]  /*b480*/  WARPSYNC.COLLECTIVE R120, `(.L_x_14076) ;  /* 0x0000000078087348 */ /* 0x023fea0003c00000 */
[----:B------:R2:W3:Y:S02]  /*b490*/  SHFL.BFLY P2, R122, R141, R124, R157 ;  /* 0x0c00007c8d7a7389 */ /* 0x0004e4000004009d */
[----:B0123-5:R-:W-:Y:S01]  /*b4a0*/  ENDCOLLECTIVE ;  /* 0x000000000000791b */ /* 0x02ffe20003800000 */
.L_x_14076:
[----:B------:R-:W-:Y:S01]  /*b4b0*/  HFMA2.MMA R124, -RZ, RZ, 0, 1.1920928955078125e-07 ;  /* 0x00000002ff7c7435 */ /* 0x000fe200000001ff */
[----:B------:R-:W-:-:S05]  /*b4c0*/  MOV R101, R122 ;  /* 0x0000007a00657202 */ /* 0x000fca0000000f00 */
[----:B------:R-:W-:-:S04]  /*b4d0*/  FADD.FTZ R102, R114, R101 ;  /* 0x0000006572667221 */ /* 0x000fc80000010000 */
[----:B------:R-:W-:-:S07]  /*b4e0*/  IMAD.MOV.U32 R141, RZ, RZ, R102 ;  /* 0x000000ffff8d7224 */ /* 0x000fce00078e0066 */
[----:B------:R-:W-:Y:S05]  /*b4f0*/  WARPSYNC.COLLECTIVE R120, `(.L_x_14077) ;  /* 0x0000000078087348 */ /* 0x000fea0003c00000 */
[----:B------:R0:W1:Y:S02]  /*b500*/  SHFL.BFLY P2, R122, R141, R124, R157 ;  /* 0x0c00007c8d7a7389 */ /* 0x000064000004009d */
[----:B01----:R-:W-:Y:S01]  /*b510*/  ENDCOLLECTIVE ;  /* 0x000000000000791b */ /* 0x003fe20003800000 */
.L_x_14077:
[----:B------:R-:W-:Y:S01]  /*b520*/  HFMA2.MMA R124, -RZ, RZ, 0, 2.384185791015625e-07 ;  /* 0x00000004ff7c7435 */ /* 0x000fe200000001ff */
[----:B------:R-:W-:-:S05]  /*b530*/  MOV R101, R122 ;  /* 0x0000007a00657202 */ /* 0x000fca0000000f00 */
[----:B------:R-:W-:-:S04]  /*b540*/  FADD.FTZ R103, R102, R101 ;  /* 0x0000006566677221 */ /* 0x000fc80000010000 */
[----:B------:R-:W-:-:S07]  /*b550*/  IMAD.MOV.U32 R141, RZ, RZ, R103 ;  /* 0x000000ffff8d7224 */ /* 0x000fce00078e0067 */
[----:B------:R-:W-:Y:S05]  /*b560*/  WARPSYNC.COLLECTIVE R120, `(.L_x_14078) ;  /* 0x0000000078087348 */ /* 0x000fea0003c00000 */
[----:B------:R0:W1:Y:S02]  /*b570*/  SHFL.BFLY P2, R122, R141, R124, R157 ;  /* 0x0c00007c8d7a7389 */ /* 0x000064000004009d */
[----:B01----:R-:W-:Y:S01]  /*b580*/  ENDCOLLECTIVE ;  /* 0x000000000000791b */ /* 0x003fe20003800000 */
.L_x_14078:
[----:B------:R-:W-:Y:S01]  /*b590*/  HFMA2.MMA R124, -RZ, RZ, 0, 4.76837158203125e-07 ;  /* 0x00000008ff7c7435 */ /* 0x000fe200000001ff */
[----:B------:R-:W-:-:S05]  /*b5a0*/  MOV R100, R122 ;  /* 0x0000007a00647202 */ /* 0x000fca0000000f00 */
[----:B------:R-:W-:-:S04]  /*b5b0*/  FADD.FTZ R116, R103, R100 ;  /* 0x0000006467747221 */ /* 0x000fc80000010000 */
[----:B------:R-:W-:-:S07]  /*b5c0*/  IMAD.MOV.U32 R141, RZ, RZ, R116 ;  /* 0x000000ffff8d7224 */ /* 0x000fce00078e0074 */
[----:B------:R-:W-:Y:S05]  /*b5d0*/  WARPSYNC.COLLECTIVE R120, `(.L_x_14079) ;  /* 0x0000000078087348 */ /* 0x000fea0003c00000 */
[----:B------:R0:W1:Y:S02]  /*b5e0*/  SHFL.BFLY P2, R122, R141, R124, R157 ;  /* 0x0c00007c8d7a7389 */ /* 0x000064000004009d */
[----:B01----:R-:W-:Y:S01]  /*b5f0*/  ENDCOLLECTIVE ;  /* 0x000000000000791b */ /* 0x003fe20003800000 */
.L_x_14079:
[----:B------:R-:W-:Y:S01]  /*b600*/  HFMA2.MMA R124, -RZ, RZ, 0, 9.5367431640625e-07 ;  /* 0x00000010ff7c7435 */ /* 0x000fe200000001ff */
[----:B------:R-:W-:-:S05]  /*b610*/  MOV R101, R122 ;  /* 0x0000007a00657202 */ /* 0x000fca0000000f00 */
[----:B------:R-:W-:-:S04]  /*b620*/  FADD.FTZ R118, R116, R101 ;  /* 0x0000006574767221 */ /* 0x000fc80000010000 */
[----:B------:R-:W-:-:S07]  /*b630*/  IMAD.MOV.U32 R141, RZ, RZ, R118 ;  /* 0x000000ffff8d7224 */ /* 0x000fce00078e0076 */
[----:B------:R-:W-:Y:S05]  /*b640*/  WARPSYNC.COLLECTIVE R120, `(.L_x_14080) ;  /* 0x0000000078087348 */ /* 0x000fea0003c00000 */
[----:B------:R0:W1:Y:S02]  /*b650*/  SHFL.BFLY P2, R122, R141, R124, R157 ;  /* 0x0c00007c8d7a7389 */ /* 0x000064000004009d */
[----:B01----:R-:W-:Y:S01]  /*b660*/  ENDCOLLECTIVE ;  /* 0x000000000000791b */ /* 0x003fe20003800000 */
.L_x_14080:
        /* <DEDUP_REMOVED lines=56> */
.L_x_14081:
[----:B------:R-:W-:Y:S01]  /*b9f0*/  HFMA2.MMA R124, -RZ, RZ, 0, 1.1920928955078125e-07 ;  /* 0x00000002ff7c7435 */ /* 0x000fe200000001ff */
[----:B------:R-:W-:-:S05]  /*ba00*/  MOV R102, R122 ;  /* 0x0000007a00667202 */ /* 0x000fca0000000f00 */
[----:B------:R-:W-:-:S04]  /*ba10*/  FADD.FTZ R102, R101, R102 ;  /* 0x0000006665667221 */ /* 0x000fc80000010000 */
[----:B------:R-:W-:-:S07]  /*ba20*/  IMAD.MOV.U32 R141, RZ, RZ, R102 ;  /* 0x000000ffff8d7224 */ /* 0x000fce00078e0066 */
[----:B------:R-:W-:Y:S05]  /*ba30*/  WARPSYNC.COLLECTIVE R120, `(.L_x_14082) ;  /* 0x0000000078087348 */ /* 0x000fea0003c00000 */
[----:B------:R0:W1:Y:S02]  /*ba40*/  SHFL.BFLY P2, R122, R141, R124, R157 ;  /* 0x0c00007c8d7a7389 */ /* 0x000064000004009d */
[----:B01----:R-:W-:Y:S01]  /*ba50*/  ENDCOLLECTIVE ;  /* 0x000000000000791b */ /* 0x003fe20003800000 */
.L_x_14082:
[----:B------:R-:W-:Y:S01]  /*ba60*/  HFMA2.MMA R124, -RZ, RZ, 0, 2.384185791015625e-07 ;  /* 0x00000004ff7c7435 */ /* 0x000fe200000001ff */
[----:B------:R-:W-:-:S05]  /*ba70*/  MOV R103, R122 ;  /* 0x0000007a00677202 */ /* 0x000fca0000000f00 */
[----:B------:R-:W-:-:S04]  /*ba80*/  FADD.FTZ R103, R102, R103 ;  /* 0x0000006766677221 */ /* 0x000fc80000010000 */
[----:B------:R-:W-:-:S07]  /*ba90*/  IMAD.MOV.U32 R141, RZ, RZ, R103 ;  /* 0x000000ffff8d7224 */ /* 0x000fce00078e0067 */
[----:B------:R-:W-:Y:S05]  /*baa0*/  WARPSYNC.COLLECTIVE R120, `(.L_x_14083) ;  /* 0x0000000078087348 */ /* 0x000fea0003c00000 */
[----:B------:R0:W1:Y:S02]  /*bab0*/  SHFL.BFLY P2, R122, R141, R124, R157 ;  /* 0x0c00007c8d7a7389 */ /* 0x000064000004009d */
[----:B01----:R-:W-:Y:S01]  /*bac0*/  ENDCOLLECTIVE ;  /* 0x000000000000791b */ /* 0x003fe20003800000 */
.L_x_14083:
[----:B------:R-:W-:Y:S01]  /*bad0*/  HFMA2.MMA R124, -RZ, RZ, 0, 4.76837158203125e-07 ;  /* 0x00000008ff7c7435 */ /* 0x000fe200000001ff */
[----:B------:R-:W-:-:S05]  /*bae0*/  MOV R114, R122 ;  /* 0x0000007a00727202 */ /* 0x000fca0000000f00 */
[----:B------:R-:W-:-:S04]  /*baf0*/  FADD.FTZ R114, R103, R114 ;  /* 0x0000007267727221 */ /* 0x000fc80000010000 */
[----:B------:R-:W-:-:S07]  /*bb00*/  IMAD.MOV.U32 R141, RZ, RZ, R114 ;  /* 0x000000ffff8d7224 */ /* 0x000fce00078e0072 */
[----:B------:R-:W-:Y:S05]  /*bb10*/  WARPSYNC.COLLECTIVE R120, `(.L_x_14084) ;  /* 0x0000000078087348 */ /* 0x000fea0003c00000 */
[----:B------:R0:W1:Y:S02]  /*bb20*/  SHFL.BFLY P2, R122, R141, R124, R157 ;  /* 0x0c00007c8d7a7389 */ /* 0x000064000004009d */
[----:B01----:R-:W-:Y:S01]  /*bb30*/  ENDCOLLECTIVE ;  /* 0x000000000000791b */ /* 0x003fe20003800000 */
.L_x_14084:
[----:B------:R-:W-:Y:S01]  /*bb40*/  HFMA2.MMA R124, -RZ, RZ, 0, 9.5367431640625e-07 ;  /* 0x00000010ff7c7435 */ /* 0x000fe200000001ff */
[----:B------:R-:W-:-:S05]  /*bb50*/  MOV R137, R122 ;  /* 0x0000007a00897202 */ /* 0x000fca0000000f00 */
[----:B------:R-:W-:-:S04]  /*bb60*/  FADD.FTZ R137, R114, R137 ;  /* 0x0000008972897221 */ /* 0x000fc80000010000 */
[----:B------:R-:W-:-:S07]  /*bb70*/  IMAD.MOV.U32 R141, RZ, RZ, R137 ;  /* 0x000000ffff8d7224 */ /* 0x000fce00078e0089 */
[----:B------:R-:W-:Y:S05]  /*bb80*/  WARPSYNC.COLLECTIVE R120, `(.L_x_14085) ;  /* 0x0000000078087348 */ /* 0x000fea0003c00000 */
[----:B------:R0:W1:Y:S02]  /*bb90*/  SHFL.BFLY P2, R122, R141, R124, R157 ;  /* 0x0c00007c8d7a7389 */ /* 0x000064000004009d */
[----:B01----:R-:W-:Y:S01]  /*bba0*/  ENDCOLLECTIVE ;  /* 0x000000000000791b */ /* 0x003fe20003800000 */
.L_x_14085:
[----:B------:R-:W-:Y:S01]  /*bbb0*/  MOV R116, R122 ;  /* 0x0000007a00747202 */ /* 0x000fe20000000f00 */
[----:B------:R-:W-:Y:S06]  /*bbc0*/  BRA `(.L_x_14086) ;  /* 0xffffffec00507947 */ /* 0x000fec000383ffff */
.L_x_14087:
        /* <DEDUP_REMOVED lines=11> */
.L_x_23303:


//--------------------- .text._ZN10layer_norm13ln_fwd_kernelINS_13Kernel_traitsI6__halfS2_fS2_fjLj3072ELj1ELj1ELj4ELj16ENS_18Kernel_traits_baseILj3072ES2_S2_fS2_fjLj128EEEEELb0ELb0ELb0ELb0EEEvNS_9FwdParamsE --------------------------
	.section	.text._ZN10layer_norm13ln_fwd_kernelINS_13Kernel_traitsI6__halfS2_fS2_fjLj3072ELj1ELj1ELj4ELj16ENS_18Kernel_traits_baseILj3072ES2_S2_fS2_fjLj128EEEEELb0ELb0ELb0ELb0EEEvNS_9FwdParamsE,"ax",@progbits
	.align	128
        .global         _ZN10layer_norm13ln_fwd_kernelINS_13Kernel_traitsI6__halfS2_fS2_fjLj3072ELj1ELj1ELj4ELj16ENS_18Kernel_traits_baseILj3072ES2_S2_fS2_fjLj128EEEEELb0ELb0ELb0ELb0EEEvNS_9FwdParamsE
        .type           _ZN10layer_norm13ln_fwd_kernelINS_13Kernel_traitsI6__halfS2_fS2_fjLj3072ELj1ELj1ELj4ELj16ENS_18Kernel_traits_baseILj3072ES2_S2_fS2_fjLj128EEEEELb0ELb0ELb0ELb0EEEvNS_9FwdParamsE,@function
        .size           _ZN10layer_norm13ln_fwd_kernelINS_13Kernel_traitsI6__halfS2_fS2_fjLj3072ELj1ELj1ELj4ELj16ENS_18Kernel_traits_baseILj3072ES2_S2_fS2_fjLj128EEEEELb0ELb0ELb0ELb0EEEvNS_9FwdParamsE,(.L_x_23304 - _ZN10layer_norm13ln_fwd_kernelINS_13Kernel_traitsI6__halfS2_fS2_fjLj3072ELj1ELj1ELj4ELj16ENS_18Kernel_traits_baseILj3072ES2_S2_fS2_fjLj128EEEEELb0ELb0ELb0ELb0EEEvNS_9FwdParamsE)
        .other          _ZN10layer_norm13ln_fwd_kernelINS_13Kernel_traitsI6__halfS2_fS2_fjLj3072ELj1ELj1ELj4ELj16ENS_18Kernel_traits_baseILj3072ES2_S2_fS2_fjLj128EEEEELb0ELb0ELb0ELb0EEEvNS_9FwdParamsE,@"STO_CUDA_ENTRY STV_DEFAULT"
_ZN10layer_norm13ln_fwd_kernelINS_13Kernel_traitsI6__halfS2_fS2_fjLj3072ELj1ELj1ELj4ELj16ENS_18Kernel_traits_baseILj3072ES2_S2_fS2_fjLj128EEEEELb0ELb0ELb0ELb0EEEvNS_9FwdParamsE:
.text._ZN10layer_norm13ln_fwd_kernelINS_13Kernel_traitsI6__halfS2_fS2_fjLj3072ELj1ELj1ELj4ELj16ENS_18Kernel_traits_baseILj3072ES2_S2_fS2_fjLj128EEEEELb0ELb0ELb0ELb0EEEvNS_9FwdParamsE:
        /* <DEDUP_REMOVED lines=27> */
.L_x_14089:
[----:B------:R-:W-:Y:S05]  /*01b0*/  BSYNC B0 ;  /* 0x0000000000007941 */ /* 0x000fea0003800000 */
.L_x_14088:
        /* <DEDUP_REMOVED lines=14> */
.L_x_14091:
[----:B------:R-:W-:Y:S05]  /*02a0*/  BSYNC B0 ;  /* 0x0000000000007941 */ /* 0x000fea0003800000 */
.L_x_14090:
        /* <DEDUP_REMOVED lines=13> */
.L_x_14093:
[----:B------:R-:W-:Y:S05]  /*0380*/  BSYNC B0 ;  /* 0x0000000000007941 */ /* 0x000fea0003800000 */
.L_x_14092:
[----:B------:R-:W0:Y:S02]  /*0390*/  S2UR UR6, SR_CTAID.X ;  /* 0x00000000000679c3 */ /* 0x000e240000002500 */
[----:B0-----:R-:W-:Y:S01]  /*03a0*/  LEA.HI R90, R0, UR6, RZ, 0x19 ;  /* 0x00000006005a7c11 */ /* 0x001fe2000f8fc8ff */
[----:B------:R-:W-:-:S03]  /*03b0*/  ULDC UR6, c[0x0][0x214] ;  /* 0x0000850000067ab9 */ /* 0x000fc60000000800 */
[----:B------:R-:W-:-:S13]  /*03c0*/  ISETP.GE.AND P2, PT, R90, UR6, PT ;  /* 0x000000065a007c0c */ /* 0x000fda000bf46270 */
[----:B------:R-:W-:Y:S05]  /*03d0*/  @P2 EXIT ;  /* 0x000000000000294d */ /* 0x000fea0003800000 */
[----:B------:R-:W-:Y:S01]  /*03e0*/  SHF.R.S32.HI R40, RZ, 0x3, R40 ;  /* 0x00000003ff287819 */ /* 0x000fe20000011428 */
[--C-:B-----5:R-:W-:Y:S01]  /*03f0*/  HADD2.F32 R69, -RZ, R24.reuse.H0_H0 ;  /* 0x20000018ff457230 */ /* 0x120fe20000004100 */
[----:B------:R-:W-:Y:S01]  /*0400*/  ULDC.64 UR6, c[0x0][0x270] ;  /* 0x00009c0000067ab9 */ /* 0x000fe20000000a00 */
[----:B------:R-:W-:Y:S01]  /*0410*/  HADD2.F32 R73, -RZ, R24.H1_H1 ;  /* 0x30000018ff497230 */ /* 0x000fe20000004100 */
[----:B------:R-:W-:Y:S01]  /*0420*/  LOP3.LUT R24, R40, 0x7f, RZ, 0xc0, !PT ;  /* 0x0000007f28187812 */ /* 0x000fe200078ec0ff */
[--C-:B------:R-:W-:Y:S01]  /*0430*/  HADD2.F32 R72, -RZ, R25.reuse.H0_H0 ;  /* 0x20000019ff487230 */ /* 0x100fe20000004100 */
[----:B------:R-:W-:Y:S01]  /*0440*/  SHF.R.U32.HI R40, RZ, 0x2, R40 ;  /* 0x00000002ff287819 */ /* 0x000fe20000011628 */
[----:B------:R-:W-:Y:S01]  /*0450*/  HADD2.F32 R75, -RZ, R25.H1_H1 ;  /* 0x30000019ff4b7230 */ /* 0x000fe20000004100 */
[----:B------:R-:W-:Y:S01]  /*0460*/  LOP3.LUT R25, R0, 0x60, RZ, 0xc0, !PT ;  /* 0x0000006000197812 */ /* 0x000fe200078ec0ff */
[--C-:B------:R-:W-:Y:S01]  /*0470*/  HADD2.F32 R74, -RZ, R26.reuse.H0_H0 ;  /* 0x2000001aff4a7230 */ /* 0x100fe20000004100 */
[----:B------:R-:W-:Y:S01]  /*0480*/  LOP3.LUT R40, R40, 0x3fffffe0, RZ, 0xc0, !PT ;  /* 0x3fffffe028287812 */ /* 0x000fe200078ec0ff */
[----:B------:R-:W-:Y:S01]  /*0490*/  HADD2.F32 R77, -RZ, R26.H1_H1 ;  /* 0x3000001aff4d7230 */ /* 0x000fe20000004100 */
[----:B------:R-:W-:Y:S01]  /*04a0*/  VIADDMNMX R25, R24, -R25, RZ, !PT ;  /* 0x8000001918197246 */ /* 0x000fe200078001ff */
[--C-:B------:R-:W-:Y:S01]  /*04b0*/  HADD2.F32 R66, -RZ, R33.reuse.H0_H0 ;  /* 0x20000021ff427230 */ /* 0x100fe20000004100 */
[----:B------:R-:W-:Y:S01]  /*04c0*/  SHF.L.U32 R26, R0, 0x5, RZ ;  /* 0x00000005001a7819 */ /* 0x000fe200000006ff */
[----:B------:R-:W-:Y:S01]  /*04d0*/  HADD2.F32 R65, -RZ, R33.H1_H1 ;  /* 0x30000021ff417230 */ /* 0x000fe20000004100 */
[----:B------:R-:W-:Y:S01]  /*04e0*/  VIMNMX R25, R25, 0x20, PT ;  /* 0x0000002019197848 */ /* 0x000fe20003fe0100 */
[--C-:B------:R-:W-:Y:S01]  /*04f0*/  HADD2.F32 R3, -RZ, R8.reuse.H0_H0 ;  /* 0x20000008ff037230 */ /* 0x100fe20000004100 */
[----:B------:R-:W-:Y:S01]  /*0500*/  LOP3.LUT R33, R26, 0x3e0, RZ, 0xc0, !PT ;  /* 0x000003e01a217812 */ /* 0x000fe200078ec0ff */
[----:B------:R-:W-:Y:S01]  /*0510*/  HADD2.F32 R4, -RZ, R8.H1_H1 ;  /* 0x30000008ff047230 */ /* 0x000fe20000004100 */
[----:B------:R-:W-:Y:S01]  /*0520*/  IADD3 R25, R25, R40, RZ ;  /* 0x0000002819197210 */ /* 0x000fe20007ffe0ff */
[--C-:B------:R-:W-:Y:S01]  /*0530*/  HADD2.F32 R5, -RZ, R9.reuse.H0_H0 ;  /* 0x20000009ff057230 */ /* 0x100fe20000004100 */
[----:B------:R-:W-:Y:S01]  /*0540*/  VIADDMNMX R33, R24, -R33, RZ, !PT ;  /* 0x8000002118217246 */ /* 0x000fe200078001ff */
[----:B------:R-:W-:Y:S01]  /*0550*/  HADD2.F32 R6, -RZ, R9.H1_H1 ;  /* 0x30000009ff067230 */ /* 0x000fe20000004100 */
[----:B------:R-:W-:Y:S01]  /*0560*/  SHF.L.U32 R25, R25, 0x3, RZ ;  /* 0x0000000319197819 */ /* 0x000fe200000006ff */
[--C-:B------:R-:W-:Y:S01]  /*0570*/  HADD2.F32 R7, -RZ, R10.reuse.H0_H0 ;  /* 0x2000000aff077230 */ /* 0x100fe20000004100 */
[----:B------:R-:W-:Y:S01]  /*0580*/  VIMNMX R33, R33, 0x20, PT ;  /* 0x0000002021217848 */ /* 0x000fe20003fe0100 */
[----:B------:R-:W-:Y:S01]  /*0590*/  HADD2.F32 R8, -RZ, R10.H1_H1 ;  /* 0x3000000aff087230 */ /* 0x000fe20000004100 */
[----:B------:R-:W-:Y:S01]  /*05a0*/  I2FP.F32.U32 R25, R25 ;  /* 0x0000001900197245 */ /* 0x000fe20000201000 */
[--C-:B------:R-:W-:Y:S01]  /*05b0*/  HADD2.F32 R9, -RZ, R11.reuse.H0_H0 ;  /* 0x2000000bff097230 */ /* 0x100fe20000004100 */
[----:B------:R-:W-:Y:S01]  /*05c0*/  ISETP.NE.U32.AND P2, PT, RZ, UR6, PT ;  /* 0x00000006ff007c0c */ /* 0x000fe2000bf45070 */
[----:B------:R-:W-:Y:S01]  /*05d0*/  ULDC.U8 UR6, c[0x0][0x2a0] ;  /* 0x0000a80000067ab9 */ /* 0x000fe20000000000 */
[----:B------:R0:W1:Y:S01]  /*05e0*/  MUFU.RCP R89, R25 ;  /* 0x0000001900597308 */ /* 0x0000620000001000 */
[----:B------:R-:W-:Y:S01]  /*05f0*/  HADD2.F32 R10, -RZ, R11.H1_H1 ;  /* 0x3000000bff0a7230 */ /* 0x000fe20000004100 */
[----:B------:R-:W-:Y:S01]  /*0600*/  IADD3 R33, R40, R33, RZ ;  /* 0x0000002128217210 */ /* 0x000fe20007ffe0ff */
[--C-:B------:R-:W-:Y:S01]  /*0610*/  HADD2.F32 R12, -RZ, R16.reuse.H0_H0 ;  /* 0x20000010ff0c7230 */ /* 0x100fe20000004100 */
[----:B------:R-:W-:Y:S01]  /*0620*/  ISETP.NE.AND P3, PT, RZ, UR6, PT ;  /* 0x00000006ff007c0c */ /* 0x000fe2000bf65270 */
[----:B------:R-:W-:Y:S01]  /*0630*/  HADD2.F32 R11, -RZ, R16.H1_H1 ;  /* 0x30000010ff0b7230 */ /* 0x000fe20000004100 */
[----:B------:R-:W-:Y:S01]  /*0640*/  HFMA2.MMA R58, -RZ, RZ, 0, 5.9604644775390625e-08 ;  /* 0x00000001ff3a7435 */ /* 0x000fe200000001ff */
[--C-:B------:R-:W-:Y:S01]  /*0650*/  HADD2.F32 R14, -RZ, R17.reuse.H0_H0 ;  /* 0x20000011ff0e7230 */ /* 0x100fe20000004100 */
[----:B------:R-:W-:Y:S01]  /*0660*/  P2R R92, PR, RZ, 0x8 ;  /* 0x00000008ff5c7803 */ /* 0x000fe20000000000 */
[----:B------:R-:W-:Y:S01]  /*0670*/  HADD2.F32 R13, -RZ, R17.H1_H1 ;  /* 0x30000011ff0d7230 */ /* 0x000fe20000004100 */
[----:B------:R-:W-:Y:S01]  /*0680*/  SHF.L.U32 R91, R33, 0x3, RZ ;  /* 0x00000003215b7819 */ /* 0x000fe200000006ff */
[--C-:B------:R-:W-:Y:S01]  /*0690*/  HADD2.F32 R16, -RZ, R18.reuse.H0_H0 ;  /* 0x20000012ff107230 */ /* 0x100fe20000004100 */
[----:B------:R-:W-:Y:S01]  /*06a0*/  ISETP.NE.AND.EX P2, PT, RZ, UR7, PT, P2 ;  /* 0x00000007ff007c0c */ /* 0x000fe2000bf45320 */
        /* <DEDUP_REMOVED lines=31> */
[----:B01----:R-:W-:-:S07]  /*08a0*/  HADD2.F32 R88, -RZ, R31.H1_H1 ;  /* 0x3000001fff587230 */ /* 0x003fce0000004100 */
.L_x_14107:
        /* <DEDUP_REMOVED lines=10> */
[----:B------:R-:W-:Y:S01]  /*0950*/  MOV R81, R93 ;  /* 0x0000005d00517202 */ /* 0x000fe20000000f00 */
[----:B--2---:R-:W-:Y:S01]  /*0960*/  @P2 HADD2.F32 R59, -RZ, R56.H0_H0 ;  /* 0x20000038ff3b2230 */ /* 0x004fe20000004100 */
        /* <DEDUP_REMOVED lines=14> */
[----:B------:R-:W-:Y:S01]  /*0a50*/  IADD3 R81, R93, 0x80, RZ ;  /* 0x000000805d517810 */ /* 0x000fe20007ffe0ff */
[--C-:B--2---:R-:W-:Y:S02]  /*0a60*/  HADD2.F32 R38, -RZ, R32.reuse.H0_H0 ;  /* 0x20000020ff267230 */ /* 0x104fe40000004100 */
[----:B------:R-:W-:Y:S02]  /*0a70*/  HADD2.F32 R80, -RZ, R32.H1_H1 ;  /* 0x30000020ff507230 */ /* 0x000fe40000004100 */
[--C-:B------:R-:W-:Y:S02]  /*0a80*/  HADD2.F32 R94, -RZ, R33.reuse.H0_H0 ;  /* 0x20000021ff5e7230 */ /* 0x100fe40000004100 */
[-C--:B------:R-:W-:Y:S01]  /*0a90*/  FMUL.FTZ R32, R38, R59.reuse ;  /* 0x0000003b26207220 */ /* 0x080fe20000410000 */
[----:B------:R-:W-:Y:S02]  /*0aa0*/  HADD2.F32 R96, -RZ, R33.H1_H1 ;  /* 0x30000021ff607230 */ /* 0x000fe40000004100 */
[----:B------:R-:W-:Y:S01]  /*0ab0*/  FMUL.FTZ R33, R80, R59 ;  /* 0x0000003b50217220 */ /* 0x000fe20000410000 */
[----:B------:R-:W-:-:S02]  /*0ac0*/  HADD2.F32 R98, -RZ, R34.H0_H0 ;  /* 0x20000022ff627230 */ /* 0x000fc40000004100 */
[----:B---3--:R-:W-:Y:S01]  /*0ad0*/  @P3 FADD.FTZ R32, R24, R32 ;  /* 0x0000002018203221 */ /* 0x008fe20000010000 */
[----:B------:R-:W-:Y:S02]  /*0ae0*/  HADD2.F32 R100, -RZ, R34.H1_H1 ;  /* 0x30000022ff647230 */ /* 0x000fe40000004100 */
[-C--:B------:R-:W-:Y:S01]  /*0af0*/  FMUL.FTZ R34, R94, R59.reuse ;  /* 0x0000003b5e227220 */ /* 0x080fe20000410000 */
[--C-:B------:R-:W-:Y:S02]  /*0b00*/  HADD2.F32 R102, -RZ, R35.reuse.H0_H0 ;  /* 0x20000023ff667230 */ /* 0x100fe40000004100 */
[-C--:B0-----:R-:W-:Y:S01]  /*0b10*/  FMUL.FTZ R36, R98, R59.reuse ;  /* 0x0000003b62247220 */ /* 0x081fe20000410000 */
[----:B------:R-:W-:Y:S02]  /*0b20*/  HADD2.F32 R104, -RZ, R35.H1_H1 ;  /* 0x30000023ff687230 */ /* 0x000fe40000004100 */
[-C--:B------:R-:W-:Y:S01]  /*0b30*/  FMUL.FTZ R35, R96, R59.reuse ;  /* 0x0000003b60237220 */ /* 0x080fe20000410000 */
[-C--:B------:R-:W-:Y:S01]  /*0b40*/  FMUL.FTZ R37, R100, R59.reuse ;  /* 0x0000003b64257220 */ /* 0x080fe20000410000 */
[-C--:B------:R-:W-:Y:S01]  /*0b50*/  FMUL.FTZ R38, R102, R59.reuse ;  /* 0x0000003b66267220 */ /* 0x080fe20000410000 */
[----:B------:R-:W-:Y:S01]  /*0b60*/  @P3 FADD.FTZ R33, R25, R33 ;  /* 0x0000002119213221 */ /* 0x000fe20000010000 */
[----:B------:R-:W-:Y:S01]  /*0b70*/  FMUL.FTZ R39, R104, R59 ;  /* 0x0000003b68277220 */ /* 0x000fe20000410000 */
        /* <DEDUP_REMOVED lines=8> */
.L_x_14095:
[----:B------:R-:W-:Y:S05]  /*0c00*/  BSYNC B0 ;  /* 0x0000000000007941 */ /* 0x000fea0003800000 */
.L_x_14094:
        /* <DEDUP_REMOVED lines=28> */
[-C--:B-1----:R-:W-:Y:S01]  /*0dd0*/  FMUL.FTZ R44, R98, R59.reuse ;  /* 0x0000003b622c7220 */ /* 0x082fe20000410000 */
        /* <DEDUP_REMOVED lines=14> */
.L_x_14097:
[----:B------:R-:W-:Y:S05]  /*0ec0*/  BSYNC B0 ;  /* 0x0000000000007941 */ /* 0x000fea0003800000 */
.L_x_14096:
        /* <DEDUP_REMOVED lines=12> */
[C---:B01----:R-:W-:Y:S02]  /*0f90*/  LEA R56, P4, R81.reuse, UR8, 0x5 ;  /* 0x0000000851387c11 */ /* 0x043fe4000f8828ff */
[----:B------:R-:W-:Y:S02]  /*0fa0*/  ISETP.NE.AND.EX P3, PT, RZ, UR7, PT, P3 ;  /* 0x00000007ff007c0c */ /* 0x000fe4000bf65330 */
[----:B------:R-:W-:Y:S01]  /*0fb0*/  LEA.HI.X R57, R81, UR9, RZ, 0x5, P4 ;  /* 0x0000000951397c11 */ /* 0x000fe2000a0f2cff */
[----:B--2---:R-:W-:-:S02]  /*0fc0*/  HADD2.F32 R54, -RZ, R48.H0_H0 ;  /* 0x20000030ff367230 */ /* 0x004fc40000004100 */
[----:B------:R-:W-:Y:S02]  /*0fd0*/  HADD2.F32 R80, -RZ, R48.H1_H1 ;  /* 0x30000030ff507230 */ /* 0x000fe40000004100 */
[--C-:B------:R-:W-:Y:S02]  /*0fe0*/  HADD2.F32 R94, -RZ, R49.reuse.H0_H0 ;  /* 0x20000031ff5e7230 */ /* 0x100fe40000004100 */
[-C--:B------:R-:W-:Y:S01]  /*0ff0*/  FMUL.FTZ R48, R54, R59.reuse ;  /* 0x0000003b36307220 */ /* 0x080fe20000410000 */
[----:B------:R-:W-:Y:S02]  /*1000*/  HADD2.F32 R96, -RZ, R49.H1_H1 ;  /* 0x30000031ff607230 */ /* 0x000fe40000004100 */
[----:B------:R-:W-:Y:S01]  /*1010*/  FMUL.FTZ R49, R80, R59 ;  /* 0x0000003b50317220 */ /* 0x000fe20000410000 */
[--C-:B------:R-:W-:Y:S02]  /*1020*/  HADD2.F32 R98, -RZ, R50.reuse.H0_H0 ;  /* 0x20000032ff627230 */ /* 0x100fe40000004100 */
[----:B---3--:R-:W-:Y:S01]  /*1030*/  @P3 FADD.FTZ R48, R24, R48 ;  /* 0x0000003018303221 */ /* 0x008fe20000010000 */
[----:B------:R-:W-:-:S02]  /*1040*/  HADD2.F32 R100, -RZ, R50.H1_H1 ;  /* 0x30000032ff647230 */ /* 0x000fc40000004100 */
[-C--:B------:R-:W-:Y:S01]  /*1050*/  FMUL.FTZ R50, R94, R59.reuse ;  /* 0x0000003b5e327220 */ /* 0x080fe20000410000 */
[--C-:B------:R-:W-:Y:S02]  /*1060*/  HADD2.F32 R102, -RZ, R51.reuse.H0_H0 ;  /* 0x20000033ff667230 */ /* 0x100fe40000004100 */
[-C--:B----4-:R-:W-:Y:S01]  /*1070*/  FMUL.FTZ R52, R98, R59.reuse ;  /* 0x0000003b62347220 */ /* 0x090fe20000410000 */
        /* <DEDUP_REMOVED lines=14> */
.L_x_14099:
[----:B------:R-:W-:Y:S05]  /*1160*/  BSYNC B0 ;  /* 0x0000000000007941 */ /* 0x000fea0003800000 */
.L_x_14098:
        /* <DEDUP_REMOVED lines=104> */
.L_x_14118:
        /* <DEDUP_REMOVED lines=106> */
.L_x_14102:
[----:B------:R-:W-:Y:S05]  /*1e90*/  BSYNC B0 ;  /* 0x0000000000007941 */ /* 0x000fea0003800000 */
.L_x_14101:
        /* <DEDUP_REMOVED lines=35> */
.L_x_14104:
[----:B------:R-:W-:Y:S05]  /*20d0*/  BSYNC B0 ;  /* 0x0000000000007941 */ /* 0x000fea0003800000 */
.L_x_14103:
        /* <DEDUP_REMOVED lines=33> */
.L_x_14106:
[----:B------:R-:W-:Y:S05]  /*22f0*/  BSYNC B0 ;  /* 0x0000000000007941 */ /* 0x000fea0003800000 */
.L_x_14105:
[----:B------:R-:W-:Y:S02]  /*2300*/  IADD3 R90, R90, UR12, RZ ;  /* 0x0000000c5a5a7c10 */ /* 0x000fe4000fffe0ff */
[----:B0123--:R-:W-:Y:S02]  /*2310*/  SEL R58, RZ, 0x1, P4 ;  /* 0x00000001ff3a7807 */ /* 0x00ffe40002000000 */
[----:B------:R-:W-:-:S13]  /*2320*/  ISETP.GE.AND P3, PT, R90, UR13, PT ;  /* 0x0000000d5a007c0c */ /* 0x000fda000bf66270 */
[----:B------:R-:W-:Y:S05]  /*2330*/  @!P3 BRA `(.L_x_14107) ;  /* 0xffffffe4005cb947 */ /* 0x000fea000383ffff */
[----:B------:R-:W-:Y:S05]  /*2340*/  EXIT ;  /* 0x000000000000794d */ /* 0x000fea0003800000 */
.L_x_14100:
[----:B------:R-:W-:Y:S01]  /*2350*/  HFMA2.MMA R99, -RZ, RZ, 0, 5.9604644775390625e-08 ;  /* 0x00000001ff637435 */ /* 0x000fe200000001ff */
[----:B------:R-:W-:Y:S02]  /*2360*/  MOV R98, R57 ;  /* 0x0000003900627202 */ /* 0x000fe40000000f00 */
[----:B------:R-:W-:Y:S02]  /*2370*/  MOV R100, 0x1f ;  /* 0x0000001f00647802 */ /* 0x000fe40000000f00 */
[----:B------:R-:W-:-:S07]  /*2380*/  MOV R97, 0xffffffff ;  /* 0xffffffff00617802 */ /* 0x000fce0000000f00 */
[----:B------:R-:W-:Y:S05]  /*2390*/  WARPSYNC.COLLECTIVE R97, `(.L_x_14108) ;  /* 0x0000000061087348 */ /* 0x000fea0003c00000 */
[----:B------:R0:W1:Y:S02]  /*23a0*/  SHFL.BFLY P6, R96, R98, R99, R100 ;  /* 0x0c00006362607389 */ /* 0x00006400000c0064 */
[----:B01----:R-:W-:Y:S01]  /*23b0*/  ENDCOLLECTIVE ;  /* 0x000000000000791b */ /* 0x003fe20003800000 */
.L_x_14108:
[----:B------:R-:W-:Y:S01]  /*23c0*/  HFMA2.MMA R99, -RZ, RZ, 0, 1.1920928955078125e-07 ;  /* 0x00000002ff637435 */ /* 0x000fe200000001ff */
[----:B------:R-:W-:-:S05]  /*23d0*/  MOV R56, R96 ;  /* 0x0000006000387202 */ /* 0x000fca0000000f00 */
[----:B------:R-:W-:-:S05]  /*23e0*/  FADD.FTZ R80, R57, R56 ;  /* 0x0000003839507221 */ /* 0x000fca0000010000 */
[----:B------:R-:W-:-:S07]  /*23f0*/  MOV R98, R80 ;  /* 0x0000005000627202 */ /* 0x000fce0000000f00 */
[----:B------:R-:W-:Y:S05]  /*2400*/  WARPSYNC.COLLECTIVE R97, `(.L_x_14109) ;  /* 0x0000000061087348 */ /* 0x000fea0003c00000 */
[----:B------:R0:W1:Y:S02]  /*2410*/  SHFL.BFLY P6, R96, R98, R99, R100 ;  /* 0x0c00006362607389 */ /* 0x00006400000c0064 */
[----:B01----:R-:W-:Y:S01]  /*2420*/  ENDCOLLECTIVE ;  /* 0x000000000000791b */ /* 0x003fe20003800000 */
.L_x_14109:
[----:B------:R-:W-:Y:S01]  /*2430*/  HFMA2.MMA R99, -RZ, RZ, 0, 2.384185791015625e-07 ;  /* 0x00000004ff637435 */ /* 0x000fe200000001ff */
[----:B------:R-:W-:-:S05]  /*2440*/  MOV R81, R96 ;  /* 0x0000006000517202 */ /* 0x000fca0000000f00 */
[----:B------:R-:W-:-:S05]  /*2450*/  FADD.FTZ R81, R80, R81 ;  /* 0x0000005150517221 */ /* 0x000fca0000010000 */
[----:B------:R-:W-:-:S07]  /*2460*/  MOV R98, R81 ;  /* 0x0000005100627202 */ /* 0x000fce0000000f00 */
[----:B------:R-:W-:Y:S05]  /*2470*/  WARPSYNC.COLLECTIVE R97, `(.L_x_14110) ;  /* 0x0000000061087348 */ /* 0x000fea0003c00000 */
[----:B------:R0:W1:Y:S02]  /*2480*/  SHFL.BFLY P6, R96, R98, R99, R100 ;  /* 0x0c00006362607389 */ /* 0x00006400000c0064 */
[----:B01----:R-:W-:Y:S01]  /*2490*/  ENDCOLLECTIVE ;  /* 0x000000000000791b */ /* 0x003fe20003800000 */
.L_x_14110:
[----:B------:R-:W-:Y:S01]  /*24a0*/  HFMA2.MMA R99, -RZ, RZ, 0, 4.76837158203125e-07 ;  /* 0x00000008ff637435 */ /* 0x000fe200000001ff */
[----:B------:R-:W-:-:S05]  /*24b0*/  MOV R56, R96 ;  /* 0x0000006000387202 */ /* 0x000fca0000000f00 */
[----:B------:R-:W-:-:S05]  /*24c0*/  FADD.FTZ R94, R81, R56 ;  /* 0x00000038515e7221 */ /* 0x000fca0000010000 */
[----:B------:R-:W-:-:S07]  /*24d0*/  MOV R98, R94 ;  /* 0x0000005e00627202 */ /* 0x000fce0000000f00 */
[----:B------:R-:W-:Y:S05]  /*24e0*/  WARPSYNC.COLLECTIVE R97, `(.L_x_14111) ;  /* 0x0000000061087348 */ /* 0x000fea0003c00000 */
[----:B------:R0:W1:Y:S02]  /*24f0*/  SHFL.BFLY P6, R96, R98, R99, R100 ;  /* 0x0c00006362607389 */ /* 0x00006400000c0064 */
[----:B01----:R-:W-:Y:S01]  /*2500*/  ENDCOLLECTIVE ;  /* 0x000000000000791b */ /* 0x003fe20003800000 */
.L_x_14111:
[----:B------:R-:W-:Y:S01]  /*2510*/  HFMA2.MMA R99, -RZ, RZ, 0, 9.5367431640625e-07 ;  /* 0x00000010ff637435 */ /* 0x000fe200000001ff */
[----:B------:R-:W-:-:S05]  /*2520*/  MOV R95, R96 ;  /* 0x00000060005f7202 */ /* 0x000fca0000000f00 */
[----:B------:R-:W-:-:S05]  /*2530*/  FADD.FTZ R95, R94, R95 ;  /* 0x0000005f5e5f7221 */ /* 0x000fca0000010000 */
[----:B------:R-:W-:-:S07]  /*2540*/  MOV R98, R95 ;  /* 0x0000005f00627202 */ /* 0x000fce0000000f00 */
[----:B------:R-:W-:Y:S05]  /*2550*/  WARPSYNC.COLLECTIVE R97, `(.L_x_14112) ;  /* 0x0000000061087348 */ /* 0x000fea0003c00000 */
[----:B------:R0:W1:Y:S02]  /*2560*/  SHFL.BFLY P6, R96, R98, R99, R100 ;  /* 0x0c00006362607389 */ /* 0x00006400000c0064 */
[----:B01----:R-:W-:Y:S01]  /*2570*/  ENDCOLLECTIVE ;  /* 0x000000000000791b */ /* 0x003fe20003800000 */
.L_x_14112:
        /* <DEDUP_REMOVED lines=57> */
.L_x_14113:
[----:B------:R-:W-:Y:S01]  /*2910*/  HFMA2.MMA R99, -RZ, RZ, 0, 1.1920928955078125e-07 ;  /* 0x00000002ff637435 */ /* 0x000fe200000001ff */
[----:B------:R-:W-:-:S05]  /*2920*/  MOV R80, R96 ;  /* 0x0000006000507202 */ /* 0x000fca0000000f00 */
[----:B------:R-:W-:-:S05]  /*2930*/  FADD.FTZ R80, R57, R80 ;  /* 0x0000005039507221 */ /* 0x000fca0000010000 */
[----:B------:R-:W-:-:S07]  /*2940*/  MOV R98, R80 ;  /* 0x0000005000627202 */ /* 0x000fce0000000f00 */
[----:B------:R-:W-:Y:S05]  /*2950*/  WARPSYNC.COLLECTIVE R97, `(.L_x_14114) ;  /* 0x0000000061087348 */ /* 0x000fea0003c00000 */
[----:B------:R0:W1:Y:S02]  /*2960*/  SHFL.BFLY P6, R96, R98, R99, R100 ;  /* 0x0c00006362607389 */ /* 0x00006400000c0064 */
[----:B01----:R-:W-:Y:S01]  /*2970*/  ENDCOLLECTIVE ;  /* 0x000000000000791b */ /* 0x003fe20003800000 */
.L_x_14114:
[----:B------:R-:W-:Y:S01]  /*2980*/  HFMA2.MMA R99, -RZ, RZ, 0, 2.384185791015625e-07 ;  /* 0x00000004ff637435 */ /* 0x000fe200000001ff */
[----:B------:R-:W-:-:S05]  /*2990*/  MOV R81, R96 ;  /* 0x0000006000517202 */ /* 0x000fca0000000f00 */
[----:B------:R-:W-:-:S05]  /*29a0*/  FADD.FTZ R81, R80, R81 ;  /* 0x0000005150517221 */ /* 0x000fca0000010000 */
[----:B------:R-:W-:-:S07]  /*29b0*/  MOV R98, R81 ;  /* 0x0000005100627202 */ /* 0x000fce0000000f00 */
[----:B------:R-:W-:Y:S05]  /*29c0*/  WARPSYNC.COLLECTIVE R97, `(.L_x_14115) ;  /* 0x0000000061087348 */ /* 0x000fea0003c00000 */
[----:B------:R0:W1:Y:S02]  /*29d0*/  SHFL.BFLY P6, R96, R98, R99, R100 ;  /* 0x0c00006362607389 */ /* 0x00006400000c0064 */
[----:B01----:R-:W-:Y:S01]  /*29e0*/  ENDCOLLECTIVE ;  /* 0x000000000000791b */ /* 0x003fe20003800000 */
.L_x_14115:
[----:B------:R-:W-:Y:S01]  /*29f0*/  HFMA2.MMA R99, -RZ, RZ, 0, 4.76837158203125e-07 ;  /* 0x00000008ff637435 */ /* 0x000fe200000001ff */
[----:B------:R-:W-:-:S05]  /*2a00*/  MOV R94, R96 ;  /* 0x00000060005e7202 */ /* 0x000fca0000000f00 */
[----:B------:R-:W-:-:S05]  /*2a10*/  FADD.FTZ R94, R81, R94 ;  /* 0x0000005e515e7221 */ /* 0x000fca0000010000 */
[----:B------:R-:W-:-:S07]  /*2a20*/  MOV R98, R94 ;  /* 0x0000005e00627202 */ /* 0x000fce0000000f00 */
[----:B------:R-:W-:Y:S05]  /*2a30*/  WARPSYNC.COLLECTIVE R97, `(.L_x_14116) ;  /* 0x0000000061087348 */ /* 0x000fea0003c00000 */
[----:B------:R0:W1:Y:S02]  /*2a40*/  SHFL.BFLY P6, R96, R98, R99, R100 ;  /* 0x0c00006362607389 */ /* 0x00006400000c0064 */
[----:B01----:R-:W-:Y:S01]  /*2a50*/  ENDCOLLECTIVE ;  /* 0x000000000000791b */ /* 0x003fe20003800000 */
.L_x_14116:
[----:B------:R-:W-:Y:S01]  /*2a60*/  HFMA2.MMA R99, -RZ, RZ, 0, 9.5367431640625e-07 ;  /* 0x00000010ff637435 */ /* 0x000fe200000001ff */
[----:B------:R-:W-:-:S05]  /*2a70*/  MOV R95, R96 ;  /* 0x00000060005f7202 */ /* 0x000fca0000000f00 */
[----:B------:R-:W-:-:S05]  /*2a80*/  FADD.FTZ R95, R94, R95 ;  /* 0x0000005f5e5f7221 */ /* 0x000fca0000010000 */
[----:B------:R-:W-:-:S07]  /*2a90*/  MOV R98, R95 ;  /* 0x0000005f00627202 */ /* 0x000fce0000000f00 */
[----:B------:R-:W-:Y:S05]  /*2aa0*/  WARPSYNC.COLLECTIVE R97, `(.L_x_14117) ;  /* 0x0000000061087348 */ /* 0x000fea0003c00000 */
[----:B------:R0:W1:Y:S02]  /*2ab0*/  SHFL.BFLY P6, R96, R98, R99, R100 ;  /* 0x0c00006362607389 */ /* 0x00006400000c0064 */
[----:B01----:R-:W-:Y:S01]  /*2ac0*/  ENDCOLLECTIVE ;  /* 0x000000000000791b */ /* 0x003fe20003800000 */
.L_x_14117:
[----:B------:R-:W-:Y:S05]  /*2ad0*/  BRA `(.L_x_14118) ;  /* 0xffffffec00447947 */ /* 0x000fea000383ffff */
.L_x_14119:
        /* <DEDUP_REMOVED lines=10> */
.L_x_23304:


//--------------------- .text._ZN10layer_norm13ln_fwd_kernelINS_13Kernel_traitsI6__halfS2_fS2_fjLj3072ELj1ELj1ELj4ELj16ENS_18Kernel_traits_baseILj3072ES2_S2_fS2_fjLj128EEEEELb0ELb0ELb0ELb1EEEvNS_9FwdParamsE --------------------------
	.section	.text._ZN10layer_norm13ln_fwd_kernelINS_13Kernel_traitsI6__halfS2_fS2_fjLj3072ELj1ELj1ELj4ELj16ENS_18Kernel_traits_baseILj3072ES2_S2_fS2_fjLj128EEEEELb0ELb0ELb0ELb1EEEvNS_9FwdParamsE,"ax",@progbits
	.align	128
        .global         _ZN10layer_norm13ln_fwd_kernelINS_13Kernel_traitsI6__halfS2_fS2_fjLj3072ELj1ELj1ELj4ELj16ENS_18Kernel_traits_baseILj3072ES2_S2_fS2_fjLj128EEEEELb0ELb0ELb0ELb1EEEvNS_9FwdParamsE
        .type           _ZN10layer_norm13ln_fwd_kernelINS_13Kernel_traitsI6__halfS2_fS2_fjLj3072ELj1ELj1ELj4ELj16ENS_18Kernel_traits_baseILj3072ES2_S2_fS2_fjLj128EEEEELb0ELb0ELb0ELb1EEEvNS_9FwdParamsE,@function
        .size           _ZN10layer_norm13ln_fwd_kernelINS_13Kernel_traitsI6__halfS2_fS2_fjLj3072ELj1ELj1ELj4ELj16ENS_18Kernel_traits_baseILj3072ES2_S2_fS2_fjLj128EEEEELb0ELb0ELb0ELb1EEEvNS_9FwdParamsE,(.L_x_23305 - _ZN10layer_norm13ln_fwd_kernelINS_13Kernel_traitsI6__halfS2_fS2_fjLj3072ELj1ELj1ELj4ELj16ENS_18Kernel_traits_baseILj3072ES2_S2_fS2_fjLj128EEEEELb0ELb0ELb0ELb1EEEvNS_9FwdParamsE)
        .other          _ZN10layer_norm13ln_fwd_kernelINS_13Kernel_traitsI6__halfS2_fS2_fjLj3072ELj1ELj1ELj4ELj16ENS_18Kernel_traits_baseILj3072ES2_S2_fS2_fjLj128EEEEELb0ELb0ELb0ELb1EEEvNS_9FwdParamsE,@"STO_CUDA_ENTRY STV_DEFAULT"
_ZN10layer_norm13ln_fwd_kernelINS_13Kernel_traitsI6__halfS2_fS2_fjLj3072ELj1ELj1ELj4ELj16ENS_18Kernel_traits_baseILj3072ES2_S2_fS2_fjLj128EEEEELb0ELb0ELb0ELb1EEEvNS_9FwdParamsE:
.text._ZN10layer_norm13ln_fwd_kernelINS_13Kernel_traitsI6__halfS2_fS2_fjLj3072ELj1ELj1ELj4ELj16ENS_18Kernel_traits_baseILj3072ES2_S2_fS2_fjLj128EEEEELb0ELb0ELb0ELb1EEEvNS_9FwdParamsE:
        /* <DEDUP_REMOVED lines=13> */
[----:B------:R0:W5:Y:S04]  /*00d0*/  @P0 LDG.E.128 R40, desc[UR4][R4.64+0x800] ;  /* 0x0008000404280981 */ /* 0x000168000c1e1d00 */
[----:B------:R0:W5:Y:S01]  /*00e0*/  @P0 LDG.E.128 R36, desc[UR4][R4.64+0x1000] ;  /* 0x0010000404240981 */ /* 0x000162000c1e1d00 */
[----:B-1----:R-:W-:Y:S01]  /*00f0*/  LEA.HI R92, R66, UR6, RZ, 0x19 ;  /* 0x00000006425c7c11 */ /* 0x002fe2000f8fc8ff */
[----:B------:R-:W-:-:S02]  /*0100*/  ULDC.64 UR6, c[0x0][0x260] ;  /* 0x0000980000067ab9 */ /* 0x000fc40000000a00 */
[----:B------:R-:W-:Y:S02]  /*0110*/  IADD3 R2, P2, R0, UR6, RZ ;  /* 0x0000000600027c10 */ /* 0x000fe4000ff5e0ff */
        /* <DEDUP_REMOVED lines=12> */
[----:B------:R-:W-:Y:S01]  /*01e0*/  ULDC.64 UR6, c[0x0][0x270] ;  /* 0x00009c0000067ab9 */ /* 0x000fe20000000a00 */
[----:B------:R-:W-:Y:S01]  /*01f0*/  HFMA2.MMA R94, -RZ, RZ, 0, 5.9604644775390625e-08 ;  /* 0x00000001ff5e7435 */ /* 0x000fe200000001ff */
[----:B------:R-:W-:Y:S01]  /*0200*/  ISETP.NE.U32.AND P0, PT, RZ, UR6, PT ;  /* 0x00000006ff007c0c */ /* 0x000fe2000bf05070 */
[--C-:B------:R-:W-:Y:S01]  /*0210*/  HADD2.F32 R65, -RZ, R8.reuse.H0_H0 ;  /* 0x20000008ff417230 */ /* 0x100fe20000004100 */
[----:B------:R-:W-:Y:S01]  /*0220*/  ULDC.U8 UR6, c[0x0][0x2a0] ;  /* 0x0000a80000067ab9 */ /* 0x000fe20000000000 */
[----:B------:R-:W-:Y:S01]  /*0230*/  HADD2.F32 R64, -RZ, R8.H1_H1 ;  /* 0x30000008ff407230 */ /* 0x000fe20000004100 */
[----:B------:R-:W-:Y:S01]  /*0240*/  ISETP.NE.AND.EX P0, PT, RZ, UR7, PT, P0 ;  /* 0x00000007ff007c0c */ /* 0x000fe2000bf05300 */
[--C-:B------:R-:W-:Y:S01]  /*0250*/  HADD2.F32 R23, -RZ, R9.reuse.H0_H0 ;  /* 0x20000009ff177230 */ /* 0x100fe20000004100 */
[----:B------:R-:W-:Y:S01]  /*0260*/  ISETP.NE.AND P3, PT, RZ, UR6, PT ;  /* 0x00000006ff007c0c */ /* 0x000fe2000bf65270 */
        /* <DEDUP_REMOVED lines=23> */
[--C-:B0-----:R-:W-:Y:S02]  /*03e0*/  HADD2.F32 R3, -RZ, R39.reuse.H0_H0 ;  /* 0x20000027ff037230 */ /* 0x101fe40000004100 */
[----:B------:R-:W-:Y:S02]  /*03f0*/  HADD2.F32 R2, -RZ, R39.H1_H1 ;  /* 0x30000027ff027230 */ /* 0x000fe40000004100 */
[--C-:B--2---:R-:W-:Y:S02]  /*0400*/  HADD2.F32 R0, -RZ, R24.reuse.H0_H0 ;  /* 0x20000018ff007230 */ /* 0x104fe40000004100 */
[----:B------:R-:W-:-:S02]  /*0410*/  HADD2.F32 R67, -RZ, R24.H1_H1 ;  /* 0x30000018ff437230 */ /* 0x000fc40000004100 */
[--C-:B------:R-:W-:Y:S02]  /*0420*/  HADD2.F32 R68, -RZ, R25.reuse.H0_H0 ;  /* 0x20000019ff447230 */ /* 0x100fe40000004100 */
[----:B------:R-:W-:Y:S02]  /*0430*/  HADD2.F32 R69, -RZ, R25.H1_H1 ;  /* 0x30000019ff457230 */ /* 0x000fe40000004100 */
[--C-:B------:R-:W-:Y:S02]  /*0440*/  HADD2.F32 R70, -RZ, R26.reuse.H0_H0 ;  /* 0x2000001aff467230 */ /* 0x100fe40000004100 */
[----:B------:R-:W-:Y:S02]  /*0450*/  HADD2.F32 R71, -RZ, R26.H1_H1 ;  /* 0x3000001aff477230 */ /* 0x000fe40000004100 */
[--C-:B------:R-:W-:Y:S02]  /*0460*/  HADD2.F32 R72, -RZ, R27.reuse.H0_H0 ;  /* 0x2000001bff487230 */ /* 0x100fe40000004100 */
[----:B------:R-:W-:-:S02]  /*0470*/  HADD2.F32 R73, -RZ, R27.H1_H1 ;  /* 0x3000001bff497230 */ /* 0x000fc40000004100 */
[--C-:B---3--:R-:W-:Y:S02]  /*0480*/  HADD2.F32 R74, -RZ, R28.reuse.H0_H0 ;  /* 0x2000001cff4a7230 */ /* 0x108fe40000004100 */
[----:B------:R-:W-:Y:S02]  /*0490*/  HADD2.F32 R75, -RZ, R28.H1_H1 ;  /* 0x3000001cff4b7230 */ /* 0x000fe40000004100 */
[--C-:B------:R-:W-:Y:S02]  /*04a0*/  HADD2.F32 R78, -RZ, R29.reuse.H0_H0 ;  /* 0x2000001dff4e7230 */ /* 0x100fe40000004100 */
[----:B------:R-:W-:Y:S02]  /*04b0*/  HADD2.F32 R79, -RZ, R29.H1_H1 ;  /* 0x3000001dff4f7230 */ /* 0x000fe40000004100 */
[--C-:B------:R-:W-:Y:S02]  /*04c0*/  HADD2.F32 R80, -RZ, R30.reuse.H0_H0 ;  /* 0x2000001eff507230 */ /* 0x100fe40000004100 */
[----:B------:R-:W-:-:S02]  /*04d0*/  HADD2.F32 R81, -RZ, R30.H1_H1 ;  /* 0x3000001eff517230 */ /* 0x000fc40000004100 */
[--C-:B------:R-:W-:Y:S02]  /*04e0*/  HADD2.F32 R82, -RZ, R31.reuse.H0_H0 ;  /* 0x2000001fff527230 */ /* 0x100fe40000004100 */
[----:B------:R-:W-:Y:S02]  /*04f0*/  HADD2.F32 R83, -RZ, R31.H1_H1 ;  /* 0x3000001fff537230 */ /* 0x000fe40000004100 */
[--C-:B----4-:R-:W-:Y:S02]  /*0500*/  HADD2.F32 R84, -RZ, R32.reuse.H0_H0 ;  /* 0x20000020ff547230 */ /* 0x110fe40000004100 */
[----:B------:R-:W-:Y:S02]  /*0510*/  HADD2.F32 R85, -RZ, R32.H1_H1 ;  /* 0x30000020ff557230 */ /* 0x000fe40000004100 */
[--C-:B------:R-:W-:Y:S02]  /*0520*/  HADD2.F32 R86, -RZ, R33.reuse.H0_H0 ;  /* 0x20000021ff567230 */ /* 0x100fe40000004100 */
[----:B------:R-:W-:-:S02]  /*0530*/  HADD2.F32 R87, -RZ, R33.H1_H1 ;  /* 0x30000021ff577230 */ /* 0x000fc40000004100 */
[--C-:B------:R-:W-:Y:S02]  /*0540*/  HADD2.F32 R88, -RZ, R34.reuse.H0_H0 ;  /* 0x20000022ff587230 */ /* 0x100fe40000004100 */
[----:B------:R-:W-:Y:S02]  /*0550*/  HADD2.F32 R89, -RZ, R34.H1_H1 ;  /* 0x30000022ff597230 */ /* 0x000fe40000004100 */
[--C-:B------:R-:W-:Y:S02]  /*0560*/  HADD2.F32 R90, -RZ, R35.reuse.H0_H0 ;  /* 0x20000023ff5a7230 */ /* 0x100fe40000004100 */
[----:B------:R-:W-:-:S07]  /*0570*/  HADD2.F32 R91, -RZ, R35.H1_H1 ;  /* 0x30000023ff5b7230 */ /* 0x000fce0000004100 */
.L_x_14121:
        /* <DEDUP_REMOVED lines=25> */
[----:B0-----:R-:W-:-:S04]  /*0710*/  @P2 IMAD.WIDE.U32 R52, R95, 0x20, R52 ;  /* 0x000000205f342825 */ /* 0x001fc800078e0034 */
[----:B----4-:R-:W-:Y:S02]  /*0720*/  @P0 HADD2.F32 R96, -RZ, R38.H0_H0 ;  /* 0x20000026ff600230 */ /* 0x010fe40000004100 */
[--C-:B-----5:R-:W-:Y:S02]  /*0730*/  HADD2.F32 R39, -RZ, R32.reuse.H1_H1 ;  /* 0x30000020ff277230 */ /* 0x120fe40000004100 */
[----:B------:R-:W-:Y:S02]  /*0740*/  HADD2.F32 R41, -RZ, R32.H0_H0 ;  /* 0x20000020ff297230 */ /* 0x000fe40000004100 */
[--C-:B------:R-:W-:Y:S02]  /*0750*/  HADD2.F32 R43, -RZ, R33.reuse.H0_H0 ;  /* 0x20000021ff2b7230 */ /* 0x100fe40000004100 */
[----:B------:R-:W-:Y:S02]  /*0760*/  HADD2.F32 R45, -RZ, R33.H1_H1 ;  /* 0x30000021ff2d7230 */ /* 0x000fe40000004100 */
[----:B------:R-:W-:-:S02]  /*0770*/  HADD2.F32 R47, -RZ, R34.H0_H0 ;  /* 0x20000022ff2f7230 */ /* 0x000fc40000004100 */
[----:B------:R-:W-:Y:S02]  /*0780*/  HADD2.F32 R37, -RZ, R34.H1_H1 ;  /* 0x30000022ff257230 */ /* 0x000fe40000004100 */
[--C-:B------:R-:W-:Y:S02]  /*0790*/  HADD2.F32 R49, -RZ, R35.reuse.H0_H0 ;  /* 0x20000023ff317230 */ /* 0x100fe40000004100 */
[----:B------:R-:W-:Y:S02]  /*07a0*/  HADD2.F32 R51, -RZ, R35.H1_H1 ;  /* 0x30000023ff337230 */ /* 0x000fe40000004100 */
        /* <DEDUP_REMOVED lines=15> */
[----:B------:R-:W-:Y:S01]  /*08a0*/  @P1 FADD.FTZ R39, R31, R39 ;  /* 0x000000271f271221 */ /* 0x000fe20000010000 */
[----:B------:R-:W-:Y:S01]  /*08b0*/  IMAD.WIDE.U32 R48, R95, 0x10, R56 ;  /* 0x000000105f307825 */ /* 0x000fe200078e0038 */
[----:B------:R-:W-:Y:S04]  /*08c0*/  STG.E.128 desc[UR4][R54.64], R32 ;  /* 0x0000002036007986 */ /* 0x000fe8000c101d04 */
[----:B------:R0:W-:Y:S04]  /*08d0*/  STG.E.128 desc[UR4][R54.64+0x10], R36 ;  /* 0x0000102436007986 */ /* 0x0001e8000c101d04 */
[----:B------:R-:W0:Y:S01]  /*08e0*/  LDG.E.128 R48, desc[UR4][R48.64] ;  /* 0x0000000430307981 */ /* 0x000e22000c1e1d00 */
[----:B------:R-:W-:-:S02]  /*08f0*/  MOV R40, R24 ;  /* 0x0000001800287202 */ /* 0x000fc40000000f00 */
[----:B------:R-:W-:Y:S02]  /*0900*/  MOV R41, R25 ;  /* 0x0000001900297202 */ /* 0x000fe40000000f00 */
        /* <DEDUP_REMOVED lines=8> */
[----:B------:R-:W-:Y:S01]  /*0990*/  IADD3 R97, R93, 0x100, RZ ;  /* 0x000001005d617810 */ /* 0x000fe20007ffe0ff */
[----:B------:R-:W-:-:S04]  /*09a0*/  IMAD.WIDE.U32 R62, R95, 0x20, R76 ;  /* 0x000000205f3e7825 */ /* 0x000fc800078e004c */
[----:B------:R-:W-:-:S04]  /*09b0*/  IMAD.WIDE.U32 R56, R97, 0x10, R56 ;  /* 0x0000001061387825 */ /* 0x000fc800078e0038 */
[----:B-1----:R-:W-:-:S04]  /*09c0*/  @P2 IMAD.WIDE.U32 R60, R97, 0x20, R60 ;  /* 0x00000020613c2825 */ /* 0x002fc800078e003c */
[--C-:B0-----:R-:W-:Y:S02]  /*09d0*/  HADD2.F32 R55, -RZ, R48.reuse.H0_H0 ;  /* 0x20000030ff377230 */ /* 0x101fe40000004100 */
[----:B------:R-:W-:Y:S02]  /*09e0*/  HADD2.F32 R59, -RZ, R48.H1_H1 ;  /* 0x30000030ff3b7230 */ /* 0x000fe40000004100 */
[--C-:B------:R-:W-:Y:S02]  /*09f0*/  HADD2.F32 R99, -RZ, R49.reuse.H0_H0 ;  /* 0x20000031ff637230 */ /* 0x100fe40000004100 */
[----:B------:R-:W-:Y:S02]  /*0a00*/  HADD2.F32 R101, -RZ, R49.H1_H1 ;  /* 0x30000031ff657230 */ /* 0x000fe40000004100 */
[--C-:B------:R-:W-:Y:S02]  /*0a10*/  HADD2.F32 R103, -RZ, R50.reuse.H0_H0 ;  /* 0x20000032ff677230 */ /* 0x100fe40000004100 */
[----:B------:R-:W-:-:S02]  /*0a20*/  HADD2.F32 R105, -RZ, R50.H1_H1 ;  /* 0x30000032ff697230 */ /* 0x000fc40000004100 */
[--C-:B------:R-:W-:Y:S02]  /*0a30*/  HADD2.F32 R107, -RZ, R51.reuse.H0_H0 ;  /* 0x20000033ff6b7230 */ /* 0x100fe40000004100 */
[----:B------:R-:W-:Y:S02]  /*0a40*/  HADD2.F32 R109, -RZ, R51.H1_H1 ;  /* 0x30000033ff6d7230 */ /* 0x000fe40000004100 */
[-C--:B------:R-:W-:Y:S01]  /*0a50*/  FMUL.FTZ R48, R55, R96.reuse ;  /* 0x0000006037307220 */ /* 0x080fe20000410000 */
[-C--:B------:R-:W-:Y:S01]  /*0a60*/  FMUL.FTZ R49, R59, R96.reuse ;  /* 0x000000603b317220 */ /* 0x080fe20000410000 */
[-C--:B------:R-:W-:Y:S01]  /*0a70*/  FMUL.FTZ R50, R99, R96.reuse ;  /* 0x0000006063327220 */ /* 0x080fe20000410000 */
[-C--:B------:R-:W-:Y:S01]  /*0a80*/  FMUL.FTZ R51, R101, R96.reuse ;  /* 0x0000006065337220 */ /* 0x080fe20000410000 */
[-C--:B---3--:R-:W-:Y:S01]  /*0a90*/  FMUL.FTZ R52, R103, R96.reuse ;  /* 0x0000006067347220 */ /* 0x088fe20000410000 */
[-C--:B------:R-:W-:Y:S01]  /*0aa0*/  FMUL.FTZ R53, R105, R96.reuse ;  /* 0x0000006069357220 */ /* 0x080fe20000410000 */
[-C--:B------:R-:W-:Y:S01]  /*0ab0*/  FMUL.FTZ R54, R107, R96.reuse ;  /* 0x000000606b367220 */ /* 0x080fe20000410000 */
[----:B------:R-:W-:Y:S01]  /*0ac0*/  FMUL.FTZ R55, R109, R96 ;  /* 0x000000606d377220 */ /* 0x000fe20000410000 */
[----:B--2---:R-:W-:Y:S01]  /*0ad0*/  @P1 FADD.FTZ R48, R40, R48 ;  /* 0x0000003028301221 */ /* 0x004fe20000010000 */
[----:B------:R-:W-:Y:S01]  /*0ae0*/  @P1 FADD.FTZ R49, R41, R49 ;  /* 0x0000003129311221 */ /* 0x000fe20000010000 */
[----:B------:R-:W-:Y:S01]  /*0af0*/  @P1 FADD.FTZ R50, R42, R50 ;  /* 0x000000322a321221 */ /* 0x000fe20000010000 */
[----:B------:R-:W-:Y:S01]  /*0b00*/  @P1 FADD.FTZ R51, R43, R51 ;  /* 0x000000332b331221 */ /* 0x000fe20000010000 */
[----:B----4-:R-:W-:Y:S01]  /*0b10*/  @P1 FADD.FTZ R52, R44, R52 ;  /* 0x000000342c341221 */ /* 0x010fe20000010000 */
[----:B------:R-:W-:Y:S01]  /*0b20*/  @P1 FADD.FTZ R53, R45, R53 ;  /* 0x000000352d351221 */ /* 0x000fe20000010000 */
[----:B------:R-:W-:Y:S01]  /*0b30*/  @P1 FADD.FTZ R54, R46, R54 ;  /* 0x000000362e361221 */ /* 0x000fe20000010000 */
[----:B------:R-:W-:Y:S01]  /*0b40*/  @P1 FADD.FTZ R55, R47, R55 ;  /* 0x000000372f371221 */ /* 0x000fe20000010000 */
[----:B------:R-:W-:Y:S04]  /*0b50*/  STG.E.128 desc[UR4][R62.64], R48 ;  /* 0x000000303e007986 */ /* 0x000fe8000c101d04 */
[----:B------:R0:W-:Y:S04]  /*0b60*/  STG.E.128 desc[UR4][R62.64+0x10], R52 ;  /* 0x000010343e007986 */ /* 0x0001e8000c101d04 */
[----:B------:R-:W2:Y:S01]  /*0b70*/  LDG.E.128 R56, desc[UR4][R56.64] ;  /* 0x0000000438387981 */ /* 0x000ea2000c1e1d00 */
[----:B------:R-:W-:-:S02]  /*0b80*/  @P2 MOV R24, R40 ;  /* 0x0000002800182202 */ /* 0x000fc40000000f00 */
[----:B------:R-:W-:Y:S02]  /*0b90*/  @P2 MOV R25, R41 ;  /* 0x0000002900192202 */ /* 0x000fe40000000f00 */
[----:B------:R-:W-:Y:S02]  /*0ba0*/  @P2 MOV R26, R42 ;  /* 0x0000002a001a2202 */ /* 0x000fe40000000f00 */
[----:B------:R-:W-:-:S06]  /*0bb0*/  @P2 MOV R27, R43 ;  /* 0x0000002b001b2202 */ /* 0x000fcc0000000f00 */
        /* <DEDUP_REMOVED lines=15> */
[----:B------:R-:W-:-:S03]  /*0cb0*/  UMOV UR12, 0xffffffff ;  /* 0xffffffff000c7882 */ /* 0x000fc60000000000 */
[--C-:B--2---:R-:W-:Y:S02]  /*0cc0*/  HADD2.F32 R63, -RZ, R56.reuse.H0_H0 ;  /* 0x20000038ff3f7230 */ /* 0x104fe40000004100 */
[----:B------:R-:W-:Y:S02]  /*0cd0*/  HADD2.F32 R99, -RZ, R56.H1_H1 ;  /* 0x30000038ff637230 */ /* 0x000fe40000004100 */
[----:B------:R-:W-:Y:S01]  /*0ce0*/  FADD.FTZ R56, R48, R103 ;  /* 0x0000006730387221 */ /* 0x000fe20000010000 */
[--C-:B-1----:R-:W-:Y:S02]  /*0cf0*/  HADD2.F32 R61, -RZ, R57.reuse.H0_H0 ;  /* 0x20000039ff3d7230 */ /* 0x102fe40000004100 */
[----:B------:R-:W-:Y:S02]  /*0d00*/  HADD2.F32 R101, -RZ, R57.H1_H1 ;  /* 0x30000039ff657230 */ /* 0x000fe40000004100 */
[----:B------:R-:W-:Y:S01]  /*0d10*/  FADD.FTZ R57, R49, R56 ;  /* 0x0000003831397221 */ /* 0x000fe20000010000 */
[----:B------:R-:W-:-:S03]  /*0d20*/  FMUL.FTZ R56, R63, R96 ;  /* 0x000000603f387220 */ /* 0x000fc60000410000 */
[----:B------:R-:W-:-:S04]  /*0d30*/  FADD.FTZ R60, R50, R57 ;  /* 0x00000039323c7221 */ /* 0x000fc80000010000 */
[----:B------:R-:W-:Y:S01]  /*0d40*/  FADD.FTZ R63, R51, R60 ;  /* 0x0000003c333f7221 */ /* 0x000fe20000010000 */
[----:B---3--:R-:W-:-:S03]  /*0d50*/  @P2 MOV R40, R24 ;  /* 0x0000001800282202 */ /* 0x008fc60000000f00 */
[----:B------:R-:W-:Y:S01]  /*0d60*/  FADD.FTZ R98, R52, R63 ;  /* 0x0000003f34627221 */ /* 0x000fe20000010000 */
[----:B------:R-:W-:Y:S01]  /*0d70*/  FMUL.FTZ R57, R99, R96 ;  /* 0x0000006063397220 */ /* 0x000fe20000410000 */
[----:B------:R-:W-:Y:S02]  /*0d80*/  @P2 MOV R41, R25 ;  /* 0x0000001900292202 */ /* 0x000fe40000000f00 */
[----:B------:R-:W-:Y:S01]  /*0d90*/  FADD.FTZ R99, R53, R98 ;  /* 0x0000006235637221 */ /* 0x000fe20000010000 */
[----:B------:R-:W-:Y:S01]  /*0da0*/  @P1 FADD.FTZ R56, R56, R40 ;  /* 0x0000002838381221 */ /* 0x000fe20000010000 */
[--C-:B------:R-:W-:Y:S02]  /*0db0*/  HADD2.F32 R103, -RZ, R58.reuse.H0_H0 ;  /* 0x2000003aff677230 */ /* 0x100fe40000004100 */
[----:B------:R-:W-:Y:S01]  /*0dc0*/  FADD.FTZ R40, R54, R99 ;  /* 0x0000006336287221 */ /* 0x000fe20000010000 */
[----:B------:R-:W-:Y:S02]  /*0dd0*/  HADD2.F32 R105, -RZ, R58.H1_H1 ;  /* 0x3000003aff697230 */ /* 0x000fe40000004100 */
[----:B------:R-:W-:Y:S01]  /*0de0*/  @P1 FADD.FTZ R57, R57, R41 ;  /* 0x0000002939391221 */ /* 0x000fe20000010000 */
[----:B------:R-:W-:-:S02]  /*0df0*/  HADD2.F32 R107, -RZ, R59.H0_H0 ;  /* 0x2000003bff6b7230 */ /* 0x000fc40000004100 */
[----:B------:R-:W-:Y:S02]  /*0e00*/  HADD2.F32 R109, -RZ, R59.H1_H1 ;  /* 0x3000003bff6d7230 */ /* 0x000fe40000004100 */
[----:B------:R-:W-:Y:S01]  /*0e10*/  FADD.FTZ R41, R55, R40 ;  /* 0x0000002837297221 */ /* 0x000fe20000010000 */
[----:B------:R-:W-:Y:S01]  /*0e20*/  FMUL.FTZ R58, R61, R96 ;  /* 0x000000603d3a7220 */ /* 0x000fe20000410000 */
[----:B------:R-:W-:Y:S01]  /*0e30*/  @P2 MOV R42, R26 ;  /* 0x0000001a002a2202 */ /* 0x000fe20000000f00 */
[-C--:B------:R-:W-:Y:S01]  /*0e40*/  FMUL.FTZ R59, R101, R96.reuse ;  /* 0x00000060653b7220 */ /* 0x080fe20000410000 */
[----:B------:R-:W-:Y:S01]  /*0e50*/  @P2 MOV R43, R27 ;  /* 0x0000001b002b2202 */ /* 0x000fe20000000f00 */
[----:B------:R-:W-:Y:S01]  /*0e60*/  FMUL.FTZ R60, R103, R96 ;  /* 0x00000060673c7220 */ /* 0x000fe20000410000 */
[----:B----4-:R-:W-:Y:S01]  /*0e70*/  @P2 MOV R44, R28 ;  /* 0x0000001c002c2202 */ /* 0x010fe20000000f00 */
[-C--:B------:R-:W-:Y:S01]  /*0e80*/  FMUL.FTZ R61, R105, R96.reuse ;  /* 0x00000060693d7220 */ /* 0x080fe20000410000 */
[----:B------:R-:W-:Y:S01]  /*0e90*/  @P2 MOV R45, R29 ;  /* 0x0000001d002d2202 */ /* 0x000fe20000000f00 */
[----:B------:R-:W-:Y:S01]  /*0ea0*/  FMUL.FTZ R62, R107, R96 ;  /* 0x000000606b3e7220 */ /* 0x000fe20000410000 */
[----:B------:R-:W-:Y:S01]  /*0eb0*/  @P2 MOV R46, R30 ;  /* 0x0000001e002e2202 */ /* 0x000fe20000000f00 */
[----:B------:R-:W-:Y:S01]  /*0ec0*/  FMUL.FTZ R63, R109, R96 ;  /* 0x000000606d3f7220 */ /* 0x000fe20000410000 */
[----:B------:R-:W-:Y:S01]  /*0ed0*/  @P2 MOV R47, R31 ;  /* 0x0000001f002f2202 */ /* 0x000fe20000000f00 */
[----:B------:R-:W-:Y:S01]  /*0ee0*/  FADD.FTZ R40, R56, R41 ;  /* 0x0000002938287221 */ /* 0x000fe20000010000 */
[----:B------:R-:W-:Y:S01]  /*0ef0*/  @P1 FADD.FTZ R58, R58, R42 ;  /* 0x0000002a3a3a1221 */ /* 0x000fe20000010000 */
[----:B------:R-:W-:Y:S01]  /*0f00*/  @P1 FADD.FTZ R59, R59, R43 ;  /* 0x0000002b3b3b1221 */ /* 0x000fe20000010000 */
[----:B------:R-:W-:Y:S01]  /*0f10*/  @P1 FADD.FTZ R60, R60, R44 ;  /* 0x0000002c3c3c1221 */ /* 0x000fe20000010000 */
[----:B------:R-:W-:Y:S01]  /*0f20*/  @P1 FADD.FTZ R61, R61, R45 ;  /* 0x0000002d3d3d1221 */ /* 0x000fe20000010000 */
[----:B------:R-:W-:Y:S01]  /*0f30*/  @P1 FADD.FTZ R62, R62, R46 ;  /* 0x0000002e3e3e1221 */ /* 0x000fe20000010000 */
[----:B------:R-:W-:Y:S01]  /*0f40*/  @P1 FADD.FTZ R63, R63, R47 ;  /* 0x0000002f3f3f1221 */ /* 0x000fe20000010000 */
[----:B------:R-:W-:Y:S01]  /*0f50*/  FADD.FTZ R41, R57, R40 ;  /* 0x0000002839297221 */ /* 0x000fe20000010000 */
[----:B------:R0:W-:Y:S03]  /*0f60*/  STG.E.128 desc[UR4][R76.64], R56 ;  /* 0x000000384c007986 */ /* 0x0001e6000c101d04 */
[----:B------:R-:W-:Y:S01]  /*0f70*/  FADD.FTZ R40, R58, R41 ;  /* 0x000000293a287221 */ /* 0x000fe20000010000 */
[----:B------:R0:W-:Y:S03]  /*0f80*/  STG.E.128 desc[UR4][R76.64+0x10], R60 ;  /* 0x0000103c4c007986 */ /* 0x0001e6000c101d04 */
        /* <DEDUP_REMOVED lines=79> */
.L_x_14132:
        /* <DEDUP_REMOVED lines=98> */
[----:B------:R-:W-:Y:S01]  /*1aa0*/  FMUL.FTZ R112, R99, R112 ;  /* 0x0000007063707220 */ /* 0x000fe20000410000 */
[----:B------:R-:W-:Y:S01]  /*1ab0*/  FFMA.FTZ R43, R37, R71, R20 ;  /* 0x00000047252b7223 */ /* 0x000fe20000010014 */
[----:B------:R-:W-:Y:S01]  /*1ac0*/  FMUL.FTZ R32, R99, R32 ;  /* 0x0000002063207220 */ /* 0x000fe20000410000 */
[----:B------:R-:W-:Y:S01]  /*1ad0*/  FFMA.FTZ R37, R33, R67, R64 ;  /* 0x0000004321257223 */ /* 0x000fe20000010040 */
[----:B------:R-:W-:Y:S01]  /*1ae0*/  FFMA.FTZ R34, R112, R70, R21 ;  /* 0x0000004670227223 */ /* 0x000fe20000010015 */
[----:B------:R-:W-:Y:S01]  /*1af0*/  F2FP.F16.F32.PACK_AB R35, R51, R116 ;  /* 0x000000743323723e */ /* 0x000fe200000000ff */
[--C-:B------:R-:W-:Y:S01]  /*1b00*/  FADD.FTZ R62, R62, -R106.reuse ;  /* 0x8000006a3e3e7221 */ /* 0x100fe20000010000 */
[----:B------:R-:W-:Y:S01]  /*1b10*/  F2FP.F16.F32.PACK_AB R33, R50, R39 ;  /* 0x000000273221723e */ /* 0x000fe200000000ff */
[----:B------:R-:W-:Y:S01]  /*1b20*/  FADD.FTZ R106, R63, -R106 ;  /* 0x8000006a3f6a7221 */ /* 0x000fe20000010000 */
[----:B------:R-:W0:Y:S01]  /*1b30*/  @!P2 LDC.64 R50, c[0x0][0x258] ;  /* 0x00009600ff32ab82 */ /* 0x000e220000000a00 */
[----:B------:R-:W-:Y:S01]  /*1b40*/  FFMA.FTZ R32, R32, R0, R65 ;  /* 0x0000000020207223 */ /* 0x000fe20000010041 */
[----:B------:R-:W-:Y:S01]  /*1b50*/  F2FP.F16.F32.PACK_AB R34, R43, R34 ;  /* 0x000000222b22723e */ /* 0x000fe200000000ff */
[C---:B------:R-:W-:Y:S01]  /*1b60*/  FMUL.FTZ R94, R99.reuse, R94 ;  /* 0x0000005e635e7220 */ /* 0x040fe20000410000 */
[C---:B------:R-:W-:Y:S01]  /*1b70*/  FMUL.FTZ R43, R99.reuse, R96 ;  /* 0x00000060632b7220 */ /* 0x040fe20000410000 */
[C---:B------:R-:W-:Y:S01]  /*1b80*/  FMUL.FTZ R62, R99.reuse, R62 ;  /* 0x0000003e633e7220 */ /* 0x040fe20000410000 */
        /* <DEDUP_REMOVED lines=10> */
[----:B--2---:R-:W-:-:S04]  /*1c30*/  IMAD.WIDE.U32 R44, R93, 0x10, R40 ;  /* 0x000000105d2c7825 */ /* 0x004fc800078e0028 */
[----:B------:R-:W-:Y:S01]  /*1c40*/  FMUL.FTZ R39, R99, R76 ;  /* 0x0000004c63277220 */ /* 0x000fe20000410000 */
[----:B------:R-:W-:Y:S01]  /*1c50*/  FFMA.FTZ R98, R98, R82, R11 ;  /* 0x0000005262627223 */ /* 0x000fe2000001000b */
[----:B------:R-:W-:Y:S01]  /*1c60*/  FFMA.FTZ R55, R55, R83, R10 ;  /* 0x0000005337377223 */ /* 0x000fe2000001000a */
[----:B------:R-:W-:-:S04]  /*1c70*/  IMAD.WIDE.U32 R46, R95, 0x10, R40 ;  /* 0x000000105f2e7825 */ /* 0x000fc800078e0028 */
[----:B------:R-:W-:Y:S01]  /*1c80*/  FMUL.FTZ R42, R99, R42 ;  /* 0x0000002a632a7220 */ /* 0x000fe20000410000 */
[----:B------:R-:W-:Y:S01]  /*1c90*/  FFMA.FTZ R36, R36, R74, R17 ;  /* 0x0000004a24247223 */ /* 0x000fe20000010011 */
[----:B------:R-:W-:Y:S01]  /*1ca0*/  F2FP.F16.F32.PACK_AB R38, R43, R38 ;  /* 0x000000262b26723e */ /* 0x000fe200000000ff */
[----:B------:R-:W-:-:S04]  /*1cb0*/  IMAD.WIDE.U32 R48, R97, 0x10, R40 ;  /* 0x0000001061307825 */ /* 0x000fc800078e0028 */
[----:B------:R-:W-:Y:S01]  /*1cc0*/  FFMA.FTZ R41, R37, R75, R16 ;  /* 0x0000004b25297223 */ /* 0x000fe20000010010 */
[----:B------:R-:W-:Y:S01]  /*1cd0*/  FFMA.FTZ R40, R39, R79, R14 ;  /* 0x0000004f27287223 */ /* 0x000fe2000001000e */
[----:B------:R-:W-:Y:S01]  /*1ce0*/  F2FP.F16.F32.PACK_AB R43, R57, R62 ;  /* 0x0000003e392b723e */ /* 0x000fe200000000ff */
[----:B------:R-:W-:Y:S01]  /*1cf0*/  FFMA.FTZ R37, R42, R78, R15 ;  /* 0x0000004e2a257223 */ /* 0x000fe2000001000f */
[----:B------:R-:W-:Y:S01]  /*1d00*/  F2FP.F16.F32.PACK_AB R39, R55, R98 ;  /* 0x000000623727723e */ /* 0x000fe200000000ff */
[----:B------:R-:W-:Y:S01]  /*1d10*/  FMUL.FTZ R57, R99, R104 ;  /* 0x0000006863397220 */ /* 0x000fe20000410000 */
[----:B------:R-:W-:Y:S01]  /*1d20*/  F2FP.F16.F32.PACK_AB R36, R41, R36 ;  /* 0x000000242924723e */ /* 0x000fe200000000ff */
        /* <DEDUP_REMOVED lines=11> */
[----:B------:R-:W-:Y:S01]  /*1de0*/  FFMA.FTZ R55, R41, R85, R8 ;  /* 0x0000005529377223 */ /* 0x000fe20000010008 */
[----:B-1----:R-:W-:Y:S01]  /*1df0*/  @!P2 IMAD.WIDE R52, R92, 0x4, R52 ;  /* 0x000000045c34a825 */ /* 0x002fe200078e0234 */
[----:B------:R-:W-:-:S02]  /*1e00*/  SEL R94, RZ, 0x1, P1 ;  /* 0x00000001ff5e7807 */ /* 0x000fc40000800000 */
[----:B------:R-:W-:Y:S01]  /*1e10*/  F2FP.F16.F32.PACK_AB R42, R59, R42 ;  /* 0x0000002a3b2a723e */ /* 0x000fe200000000ff */
[C---:B0-----:R-:W-:Y:S01]  /*1e20*/  @!P2 IMAD.WIDE R50, R92.reuse, 0x4, R50 ;  /* 0x000000045c32a825 */ /* 0x041fe200078e0232 */
[----:B------:R-:W-:Y:S01]  /*1e30*/  F2FP.F16.F32.PACK_AB R41, R57, R58 ;  /* 0x0000003a3929723e */ /* 0x000fe200000000ff */
[----:B------:R0:W-:Y:S01]  /*1e40*/  @!P2 STG.E desc[UR4][R52.64], R77 ;  /* 0x0000004d3400a986 */ /* 0x0001e2000c101904 */
[----:B------:R-:W-:Y:S02]  /*1e50*/  F2FP.F16.F32.PACK_AB R40, R55, R40 ;  /* 0x000000283728723e */ /* 0x000fe400000000ff */
        /* <DEDUP_REMOVED lines=8> */
.L_x_14120:
[----:B------:R-:W-:Y:S01]  /*1ee0*/  HFMA2.MMA R96, -RZ, RZ, 0, 5.9604644775390625e-08 ;  /* 0x00000001ff607435 */ /* 0x000fe200000001ff */
[----:B------:R-:W-:Y:S02]  /*1ef0*/  MOV R94, R41 ;  /* 0x00000029005e7202 */ /* 0x000fe40000000f00 */
[----:B------:R-:W-:Y:S02]  /*1f00*/  MOV R99, 0x1f ;  /* 0x0000001f00637802 */ /* 0x000fe40000000f00 */
[----:B------:R-:W-:-:S07]  /*1f10*/  MOV R77, 0xffffffff ;  /* 0xffffffff004d7802 */ /* 0x000fce0000000f00 */
[----:B------:R-:W-:Y:S05]  /*1f20*/  WARPSYNC.COLLECTIVE R77, `(.L_x_14122) ;  /* 0x000000004d087348 */ /* 0x000fea0003c00000 */
[----:B------:R0:W1:Y:S02]  /*1f30*/  SHFL.BFLY P4, R76, R94, R96, R99 ;  /* 0x0c0000605e4c7389 */ /* 0x0000640000080063 */
[----:B01----:R-:W-:Y:S01]  /*1f40*/  ENDCOLLECTIVE ;  /* 0x000000000000791b */ /* 0x003fe20003800000 */
.L_x_14122:
[----:B------:R-:W-:Y:S01]  /*1f50*/  HFMA2.MMA R96, -RZ, RZ, 0, 1.1920928955078125e-07 ;  /* 0x00000002ff607435 */ /* 0x000fe200000001ff */
[----:B------:R-:W-:-:S05]  /*1f60*/  MOV R40, R76 ;  /* 0x0000004c00287202 */ /* 0x000fca0000000f00 */
[----:B------:R-:W-:-:S05]  /*1f70*/  FADD.FTZ R44, R41, R40 ;  /* 0x00000028292c7221 */ /* 0x000fca0000010000 */
[----:B------:R-:W-:-:S07]  /*1f80*/  MOV R94, R44 ;  /* 0x0000002c005e7202 */ /* 0x000fce0000000f00 */
[----:B------:R-:W-:Y:S05]  /*1f90*/  WARPSYNC.COLLECTIVE R77, `(.L_x_14123) ;  /* 0x000000004d087348 */ /* 0x000fea0003c00000 */
[----:B------:R0:W1:Y:S02]  /*1fa0*/  SHFL.BFLY P4, R76, R94, R96, R99 ;  /* 0x0c0000605e4c7389 */ /* 0x0000640000080063 */
[----:B01----:R-:W-:Y:S01]  /*1fb0*/  ENDCOLLECTIVE ;  /* 0x000000000000791b */ /* 0x003fe20003800000 */
.L_x_14123:
[----:B------:R-:W-:Y:S01]  /*1fc0*/  HFMA2.MMA R96, -RZ, RZ, 0, 2.384185791015625e-07 ;  /* 0x00000004ff607435 */ /* 0x000fe200000001ff */
[----:B------:R-:W-:-:S05]  /*1fd0*/  MOV R45, R76 ;  /* 0x0000004c002d7202 */ /* 0x000fca0000000f00 */
[----:B------:R-:W-:-:S05]  /*1fe0*/  FADD.FTZ R45, R44, R45 ;  /* 0x0000002d2c2d7221 */ /* 0x000fca0000010000 */
[----:B------:R-:W-:-:S07]  /*1ff0*/  MOV R94, R45 ;  /* 0x0000002d005e7202 */ /* 0x000fce0000000f00 */
[----:B------:R-:W-:Y:S05]  /*2000*/  WARPSYNC.COLLECTIVE R77, `(.L_x_14124) ;  /* 0x000000004d087348 */ /* 0x000fea0003c00000 */
[----:B------:R0:W1:Y:S02]  /*2010*/  SHFL.BFLY P4, R76, R94, R96, R99 ;  /* 0x0c0000605e4c7389 */ /* 0x0000640000080063 */
[----:B01----:R-:W-:Y:S01]  /*2020*/  ENDCOLLECTIVE ;  /* 0x000000000000791b */ /* 0x003fe20003800000 */
.L_x_14124:
[----:B------:R-:W-:Y:S01]  /*2030*/  HFMA2.MMA R96, -RZ, RZ, 0, 4.76837158203125e-07 ;  /* 0x00000008ff607435 */ /* 0x000fe200000001ff */
[----:B------:R-:W-:-:S05]  /*2040*/  MOV R40, R76 ;  /* 0x0000004c00287202 */ /* 0x000fca0000000f00 */
[----:B------:R-:W-:-:S05]  /*2050*/  FADD.FTZ R46, R45, R40 ;  /* 0x000000282d2e7221 */ /* 0x000fca0000010000 */
[----:B------:R-:W-:-:S07]  /*2060*/  MOV R94, R46 ;  /* 0x0000002e005e7202 */ /* 0x000fce0000000f00 */
[----:B------:R-:W-:Y:S05]  /*2070*/  WARPSYNC.COLLECTIVE R77, `(.L_x_14125) ;  /* 0x000000004d087348 */ /* 0x000fea0003c00000 */
[----:B------:R0:W1:Y:S02]  /*2080*/  SHFL.BFLY P4, R76, R94, R96, R99 ;  /* 0x0c0000605e4c7389 */ /* 0x0000640000080063 */
[----:B01----:R-:W-:Y:S01]  /*2090*/  ENDCOLLECTIVE ;  /* 0x000000000000791b */ /* 0x003fe20003800000 */
.L_x_14125:
[----:B------:R-:W-:Y:S01]  /*20a0*/  HFMA2.MMA R96, -RZ, RZ, 0, 9.5367431640625e-07 ;  /* 0x00000010ff607435 */ /* 0x000fe200000001ff */
[----:B------:R-:W-:-:S05]  /*20b0*/  MOV R47, R76 ;  /* 0x0000004c002f7202 */ /* 0x000fca0000000f00 */
[----:B------:R-:W-:-:S05]  /*20c0*/  FADD.FTZ R47, R46, R47 ;  /* 0x0000002f2e2f7221 */ /* 0x000fca0000010000 */
[----:B------:R-:W-:-:S07]  /*20d0*/  MOV R94, R47 ;  /* 0x0000002f005e7202 */ /* 0x000fce0000000f00 */
[----:B------:R-:W-:Y:S05]  /*20e0*/  WARPSYNC.COLLECTIVE R77, `(.L_x_14126) ;  /* 0x000000004d087348 */ /* 0x000fea0003c00000 */
[----:B------:R0:W1:Y:S02]  /*20f0*/  SHFL.BFLY P4, R76, R94, R96, R99 ;  /* 0x0c0000605e4c7389 */ /* 0x0000640000080063 */
[----:B01----:R-:W-:Y:S01]  /*2100*/  ENDCOLLECTIVE ;  /* 0x000000000000791b */ /* 0x003fe20003800000 */
.L_x_14126:
        /* <DEDUP_REMOVED lines=56> */
.L_x_14127:
[----:B------:R-:W-:Y:S01]  /*2490*/  HFMA2.MMA R96, -RZ, RZ, 0, 1.1920928955078125e-07 ;  /* 0x00000002ff607435 */ /* 0x000fe200000001ff */
[----:B------:R-:W-:-:S05]  /*24a0*/  MOV R44, R76 ;  /* 0x0000004c002c7202 */ /* 0x000fca0000000f00 */
[----:B------:R-:W-:-:S05]  /*24b0*/  FADD.FTZ R44, R41, R44 ;  /* 0x0000002c292c7221 */ /* 0x000fca0000010000 */
[----:B------:R-:W-:-:S07]  /*24c0*/  MOV R94, R44 ;  /* 0x0000002c005e7202 */ /* 0x000fce0000000f00 */
[----:B------:R-:W-:Y:S05]  /*24d0*/  WARPSYNC.COLLECTIVE R77, `(.L_x_14128) ;  /* 0x000000004d087348 */ /* 0x000fea0003c00000 */
[----:B------:R0:W1:Y:S02]  /*24e0*/  SHFL.BFLY P4, R76, R94, R96, R99 ;  /* 0x0c0000605e4c7389 */ /* 0x0000640000080063 */
[----:B01----:R-:W-:Y:S01]  /*24f0*/  ENDCOLLECTIVE ;  /* 0x000000000000791b */ /* 0x003fe20003800000 */
.L_x_14128:
[----:B------:R-:W-:Y:S01]  /*2500*/  HFMA2.MMA R96, -RZ, RZ, 0, 2.384185791015625e-07 ;  /* 0x00000004ff607435 */ /* 0x000fe200000001ff */
[----:B------:R-:W-:-:S05]  /*2510*/  MOV R45, R76 ;  /* 0x0000004c002d7202 */ /* 0x000fca0000000f00 */
[----:B------:R-:W-:-:S05]  /*2520*/  FADD.FTZ R45, R44, R45 ;  /* 0x0000002d2c2d7221 */ /* 0x000fca0000010000 */
[----:B------:R-:W-:-:S07]  /*2530*/  MOV R94, R45 ;  /* 0x0000002d005e7202 */ /* 0x000fce0000000f00 */
[----:B------:R-:W-:Y:S05]  /*2540*/  WARPSYNC.COLLECTIVE R77, `(.L_x_14129) ;  /* 0x000000004d087348 */ /* 0x000fea0003c00000 */
[----:B------:R0:W1:Y:S02]  /*2550*/  SHFL.BFLY P4, R76, R94, R96, R99 ;  /* 0x0c0000605e4c7389 */ /* 0x0000640000080063 */
[----:B01----:R-:W-:Y:S01]  /*2560*/  ENDCOLLECTIVE ;  /* 0x000000000000791b */ /* 0x003fe20003800000 */
.L_x_14129:
[----:B------:R-:W-:Y:S01]  /*2570*/  HFMA2.MMA R96, -RZ, RZ, 0, 4.76837158203125e-07 ;  /* 0x00000008ff607435 */ /* 0x000fe200000001ff */
[----:B------:R-:W-:-:S05]  /*2580*/  MOV R46, R76 ;  /* 0x0000004c002e7202 */ /* 0x000fca0000000f00 */
[----:B------:R-:W-:-:S05]  /*2590*/  FADD.FTZ R46, R45, R46 ;  /* 0x0000002e2d2e7221 */ /* 0x000fca0000010000 */
[----:B------:R-:W-:-:S07]  /*25a0*/  MOV R94, R46 ;  /* 0x0000002e005e7202 */ /* 0x000fce0000000f00 */
[----:B------:R-:W-:Y:S05]  /*25b0*/  WARPSYNC.COLLECTIVE R77, `(.L_x_14130) ;  /* 0x000000004d087348 */ /* 0x000fea0003c00000 */
[----:B------:R0:W1:Y:S02]  /*25c0*/  SHFL.BFLY P4, R76, R94, R96, R99 ;  /* 0x0c0000605e4c7389 */ /* 0x0000640000080063 */
[----:B01----:R-:W-:Y:S01]  /*25d0*/  ENDCOLLECTIVE ;  /* 0x000000000000791b */ /* 0x003fe20003800000 */
.L_x_14130:
[----:B------:R-:W-:Y:S01]  /*25e0*/  HFMA2.MMA R96, -RZ, RZ, 0, 9.5367431640625e-07 ;  /* 0x00000010ff607435 */ /* 0x000fe200000001ff */
[----:B------:R-:W-:-:S05]  /*25f0*/  MOV R47, R76 ;  /* 0x0000004c002f7202 */ /* 0x000fca0000000f00 */
[----:B------:R-:W-:-:S05]  /*2600*/  FADD.FTZ R47, R46, R47 ;  /* 0x0000002f2e2f7221 */ /* 0x000fca0000010000 */
[----:B------:R-:W-:-:S07]  /*2610*/  MOV R94, R47 ;  /* 0x0000002f005e7202 */ /* 0x000fce0000000f00 */
[----:B------:R-:W-:Y:S05]  /*2620*/  WARPSYNC.COLLECTIVE R77, `(.L_x_14131) ;  /* 0x000000004d087348 */ /* 0x000fea0003c00000 */
[----:B------:R0:W1:Y:S02]  /*2630*/  SHFL.BFLY P4, R76, R94, R96, R99 ;  /* 0x0c0000605e4c7389 */ /* 0x0000640000080063 */
[----:B01----:R-:W-:Y:S01]  /*2640*/  ENDCOLLECTIVE ;  /* 0x000000000000791b */ /* 0x003fe20003800000 */
.L_x_14131:
[----:B------:R-:W-:Y:S05]  /*2650*/  BRA `(.L_x_14132) ;  /* 0xffffffec00887947 */ /* 0x000fea000383ffff */
.L_x_14133:
        /* <DEDUP_REMOVED lines=10> */
.L_x_23305:


//--------------------- .text._ZN10layer_norm13ln_fwd_kernelINS_13Kernel_traitsI6__halfS2_fS2_fjLj3072ELj1ELj1ELj4ELj16ENS_18Kernel_traits_baseILj3072ES2_S2_fS2_fjLj128EEEEELb0ELb0ELb1ELb0EEEvNS_9FwdParamsE --------------------------
	.section	.text._ZN10layer_norm13ln_fwd_kernelINS_13Kernel_traitsI6__halfS2_fS2_fjLj3072ELj1ELj1ELj4ELj16ENS_18Kernel_traits_baseILj3072ES2_S2_fS2_fjLj128EEEEELb0ELb0ELb1ELb0EEEvNS_9FwdParamsE,"ax",@progbits
	.align	128
        .global         _ZN10layer_norm13ln_fwd_kernelINS_13Kernel_traitsI6__halfS2_fS2_fjLj3072ELj1ELj1ELj4ELj16ENS_18Kernel_traits_baseILj3072ES2_S2_fS2_fjLj128EEEEELb0ELb0ELb1ELb0EEEvNS_9FwdParamsE
        .type           _ZN10layer_norm13ln_fwd_kernelINS_13Kernel_traitsI6__halfS2_fS2_fjLj3072ELj1ELj1ELj4ELj16ENS_18Kernel_traits_baseILj3072ES2_S2_fS2_fjLj128EEEEELb0ELb0ELb1ELb0EEEvNS_9FwdParamsE,@function
        .size           _ZN10layer_norm13ln_fwd_kernelINS_13Kernel_traitsI6__halfS2_fS2_fjLj3072ELj1ELj1ELj4ELj16ENS_18Kernel_traits_baseILj3072ES2_S2_fS2_fjLj128EEEEELb0ELb0ELb1ELb0EEEvNS_9FwdParamsE,(.L_x_23306 - _ZN10layer_norm13ln_fwd_kernelINS_13Kernel_traitsI6__halfS2_fS2_fjLj3072ELj1ELj1ELj4ELj16ENS_18Kernel_traits_baseILj3072ES2_S2_fS2_fjLj128EEEEELb0ELb0ELb1ELb0EEEvNS_9FwdParamsE)
        .other          _ZN10layer_norm13ln_fwd_kernelINS_13Kernel_traitsI6__halfS2_fS2_fjLj3072ELj1ELj1ELj4ELj16ENS_18Kernel_traits_baseILj3072ES2_S2_fS2_fjLj128EEEEELb0ELb0ELb1ELb0EEEvNS_9FwdParamsE,@"STO_CUDA_ENTRY STV_DEFAULT"
_ZN10layer_norm13ln_fwd_kernelINS_13Kernel_traitsI6__halfS2_fS2_fjLj3072ELj1ELj1ELj4ELj16ENS_18Kernel_traits_baseILj3072ES2_S2_fS2_fjLj128EEEEELb0ELb0ELb1ELb0EEEvNS_9FwdParamsE:
.text._ZN10layer_norm13ln_fwd_kernelINS_13Kernel_traitsI6__halfS2_fS2_fjLj3072ELj1ELj1ELj4ELj16ENS_18Kernel_traits_baseILj3072ES2_S2_fS2_fjLj128EEEEELb0ELb0ELb1ELb0EEEvNS_9FwdParamsE:
        /* <DEDUP_REMOVED lines=27> */
.L_x_14135:
[----:B------:R-:W-:Y:S05]  /*01b0*/  BSYNC B0 ;  /* 0x0000000000007941 */ /* 0x000fea0003800000 */
.L_x_14134:
        /* <DEDUP_REMOVED lines=14> */
.L_x_14137:
[----:B------:R-:W-:Y:S05]  /*02a0*/  BSYNC B0 ;  /* 0x0000000000007941 */ /* 0x000fea0003800000 */
.L_x_14136:
        /* <DEDUP_REMOVED lines=13> */
.L_x_14139:
[----:B------:R-:W-:Y:S05]  /*0380*/  BSYNC B0 ;  /* 0x0000000000007941 */ /* 0x000fea0003800000 */
.L_x_14138:
[----:B------:R-:W0:Y:S02]  /*0390*/  S2UR UR6, SR_CTAID.X ;  /* 0x00000000000679c3 */ /* 0x000e240000002500 */
[----:B0-----:R-:W-:Y:S01]  /*03a0*/  LEA.HI R93, R68, UR6, RZ, 0x19 ;  /* 0x00000006445d7c11 */ /* 0x001fe2000f8fc8ff */
[----:B------:R-:W-:-:S03]  /*03b0*/  ULDC UR6, c[0x0][0x214] ;  /* 0x0000850000067ab9 */ /* 0x000fc60000000800 */
[----:B------:R-:W-:-:S13]  /*03c0*/  ISETP.GE.AND P0, PT, R93, UR6, PT ;  /* 0x000000065d007c0c */ /* 0x000fda000bf06270 */
[----:B------:R-:W-:Y:S05]  /*03d0*/  @P0 EXIT ;  /* 0x000000000000094d */ /* 0x000fea0003800000 */
[----:B------:R-:W-:Y:S01]  /*03e0*/  SHF.R.S32.HI R40, RZ, 0x3, R40 ;  /* 0x00000003ff287819 */ /* 0x000fe20000011428 */
[--C-:B-----5:R-:W-:Y:S01]  /*03f0*/  HADD2.F32 R0, -RZ, R24.reuse.H0_H0 ;  /* 0x20000018ff007230 */ /* 0x120fe20000004100 */
[----:B------:R-:W-:Y:S01]  /*0400*/  ULDC.U8 UR6, c[0x0][0x2a0] ;  /* 0x0000a80000067ab9 */ /* 0x000fe20000000000 */
        /* <DEDUP_REMOVED lines=26> */
[----:B------:R-:W-:Y:S01]  /*05b0*/  HFMA2.MMA R97, -RZ, RZ, 0, 5.9604644775390625e-08 ;  /* 0x00000001ff617435 */ /* 0x000fe200000001ff */
[----:B------:R-:W-:Y:S01]  /*05c0*/  ISETP.NE.AND P0, PT, RZ, UR6, PT ;  /* 0x00000006ff007c0c */ /* 0x000fe2000bf05270 */
[----:B------:R-:W-:Y:S01]  /*05d0*/  HADD2.F32 R18, -RZ, R19.H0_H0 ;  /* 0x20000013ff127230 */ /* 0x000fe20000004100 */
[----:B------:R0:W1:Y:S01]  /*05e0*/  MUFU.RCP R90, R25 ;  /* 0x00000019005a7308 */ /* 0x0000620000001000 */
[----:B------:R-:W-:Y:S01]  /*05f0*/  IADD3 R27, R40, R27, RZ ;  /* 0x0000001b281b7210 */ /* 0x000fe20007ffe0ff */
[--C-:B------:R-:W-:Y:S01]  /*0600*/  HADD2.F32 R17, -RZ, R4.reuse.H0_H0 ;  /* 0x20000004ff117230 */ /* 0x100fe20000004100 */
[----:B------:R-:W-:Y:S01]  /*0610*/  P2R R95, PR, RZ, 0x1 ;  /* 0x00000001ff5f7803 */ /* 0x000fe20000000000 */
[----:B------:R-:W-:Y:S01]  /*0620*/  HADD2.F32 R16, -RZ, R4.H1_H1 ;  /* 0x30000004ff107230 */ /* 0x000fe20000004100 */
[----:B------:R-:W-:Y:S01]  /*0630*/  SHF.L.U32 R94, R27, 0x3, RZ ;  /* 0x000000031b5e7819 */ /* 0x000fe200000006ff */
[--C-:B------:R-:W-:Y:S01]  /*0640*/  HADD2.F32 R15, -RZ, R5.reuse.H0_H0 ;  /* 0x20000005ff0f7230 */ /* 0x100fe20000004100 */
[----:B------:R-:W-:Y:S01]  /*0650*/  ULDC UR6, c[0x0][0x29c] ;  /* 0x0000a70000067ab9 */ /* 0x000fe20000000800 */
[----:B------:R-:W-:Y:S01]  /*0660*/  HADD2.F32 R14, -RZ, R5.H1_H1 ;  /* 0x30000005ff0e7230 */ /* 0x000fe20000004100 */
[----:B------:R-:W-:Y:S01]  /*0670*/  ULDC UR7, c[0x0][0x290] ;  /* 0x0000a40000077ab9 */ /* 0x000fe20000000800 */
[--C-:B------:R-:W-:Y:S01]  /*0680*/  HADD2.F32 R13, -RZ, R6.reuse.H0_H0 ;  /* 0x20000006ff0d7230 */ /* 0x100fe20000004100 */
[----:B------:R-:W-:Y:S01]  /*0690*/  ULDC.64 UR8, c[0x0][0x210] ;  /* 0x0000840000087ab9 */ /* 0x000fe20000000a00 */
[----:B------:R-:W-:-:S02]  /*06a0*/  HADD2.F32 R12, -RZ, R6.H1_H1 ;  /* 0x30000006ff0c7230 */ /* 0x000fc40000004100 */
        /* <DEDUP_REMOVED lines=27> */
.L_x_14201:
[----:B------:R-:W0:Y:S08]  /*0860*/  LDC.64 R60, c[0x0][0x280] ;  /* 0x0000a000ff3c7b82 */ /* 0x000e300000000a00 */
        /* <DEDUP_REMOVED lines=59> */
[----:B-----5:R-:W-:-:S05]  /*0c20*/  HADD2.F32 R28, -RZ, R40.H0_H0 ;  /* 0x20000028ff1c7230 */ /* 0x020fca0000004100 */
[----:B------:R-:W-:-:S04]  /*0c30*/  FMUL.FTZ R28, R28, UR6 ;  /* 0x000000061c1c7c20 */ /* 0x000fc80008410000 */
[----:B------:R-:W-:-:S07]  /*0c40*/  @P2 FADD.FTZ R28, R24, R28 ;  /* 0x0000001c181c2221 */ /* 0x000fce0000010000 */
.L_x_14143:
[----:B------:R-:W-:Y:S05]  /*0c50*/  BSYNC B1 ;  /* 0x0000000000017941 */ /* 0x000fea0003800000 */
.L_x_14142:
[----:B------:R-:W-:Y:S04]  /*0c60*/  BSSY B1, `(.L_x_14144) ;  /* 0x0000005000017945 */ /* 0x000fe80003800000 */
[----:B------:R-:W-:Y:S05]  /*0c70*/  @!P6 BRA `(.L_x_14145) ;  /* 0x00000000000ce947 */ /* 0x000fea0003800000 */
[----:B-----5:R-:W-:-:S05]  /*0c80*/  HADD2.F32 R29, -RZ, R40.H1_H1 ;  /* 0x30000028ff1d7230 */ /* 0x020fca0000004100 */
[----:B------:R-:W-:-:S04]  /*0c90*/  FMUL.FTZ R29, R29, UR6 ;  /* 0x000000061d1d7c20 */ /* 0x000fc80008410000 */
[----:B------:R-:W-:-:S07]  /*0ca0*/  @P2 FADD.FTZ R29, R25, R29 ;  /* 0x0000001d191d2221 */ /* 0x000fce0000010000 */
.L_x_14145:
[----:B------:R-:W-:Y:S05]  /*0cb0*/  BSYNC B1 ;  /* 0x0000000000017941 */ /* 0x000fea0003800000 */
.L_x_14144:
[----:B------:R-:W-:Y:S04]  /*0cc0*/  BSSY B1, `(.L_x_14146) ;  /* 0x0000005000017945 */ /* 0x000fe80003800000 */
[----:B------:R-:W-:Y:S05]  /*0cd0*/  @!P6 BRA `(.L_x_14147) ;  /* 0x00000000000ce947 */ /* 0x000fea0003800000 */
[----:B-----5:R-:W-:-:S05]  /*0ce0*/  HADD2.F32 R30, -RZ, R41.H0_H0 ;  /* 0x20000029ff1e7230 */ /* 0x020fca0000004100 */
[----:B------:R-:W-:-:S04]  /*0cf0*/  FMUL.FTZ R30, R30, UR6 ;  /* 0x000000061e1e7c20 */ /* 0x000fc80008410000 */
[----:B------:R-:W-:-:S07]  /*0d00*/  @P2 FADD.FTZ R30, R26, R30 ;  /* 0x0000001e1a1e2221 */ /* 0x000fce0000010000 */
.L_x_14147:
[----:B------:R-:W-:Y:S05]  /*0d10*/  BSYNC B1 ;  /* 0x0000000000017941 */ /* 0x000fea0003800000 */
.L_x_14146:
[----:B------:R-:W-:Y:S04]  /*0d20*/  BSSY B1, `(.L_x_14148) ;  /* 0x0000005000017945 */ /* 0x000fe80003800000 */
[----:B------:R-:W-:Y:S05]  /*0d30*/  @!P6 BRA `(.L_x_14149) ;  /* 0x00000000000ce947 */ /* 0x000fea0003800000 */
[----:B-----5:R-:W-:-:S05]  /*0d40*/  HADD2.F32 R31, -RZ, R41.H1_H1 ;  /* 0x30000029ff1f7230 */ /* 0x020fca0000004100 */
[----:B------:R-:W-:-:S04]  /*0d50*/  FMUL.FTZ R31, R31, UR6 ;  /* 0x000000061f1f7c20 */ /* 0x000fc80008410000 */
[----:B------:R-:W-:-:S07]  /*0d60*/  @P2 FADD.FTZ R31, R27, R31 ;  /* 0x0000001f1b1f2221 */ /* 0x000fce0000010000 */
.L_x_14149:
[----:B------:R-:W-:Y:S05]  /*0d70*/  BSYNC B1 ;  /* 0x0000000000017941 */ /* 0x000fea0003800000 */
.L_x_14148:
[----:B------:R-:W-:Y:S04]  /*0d80*/  BSSY B1, `(.L_x_14150) ;  /* 0x0000005000017945 */ /* 0x000fe80003800000 */
[----:B------:R-:W-:Y:S05]  /*0d90*/  @!P6 BRA `(.L_x_14151) ;  /* 0x00000000000ce947 */ /* 0x000fea0003800000 */
[----:B-----5:R-:W-:-:S05]  /*0da0*/  HADD2.F32 R36, -RZ, R42.H0_H0 ;  /* 0x2000002aff247230 */ /* 0x020fca0000004100 */
[----:B------:R-:W-:-:S04]  /*0db0*/  FMUL.FTZ R36, R36, UR6 ;  /* 0x0000000624247c20 */ /* 0x000fc80008410000 */
[----:B------:R-:W-:-:S07]  /*0dc0*/  @P2 FADD.FTZ R36, R32, R36 ;  /* 0x0000002420242221 */ /* 0x000fce0000010000 */
.L_x_14151:
[----:B------:R-:W-:Y:S05]  /*0dd0*/  BSYNC B1 ;  /* 0x0000000000017941 */ /* 0x000fea0003800000 */
.L_x_14150:
[----:B------:R-:W-:Y:S04]  /*0de0*/  BSSY B1, `(.L_x_14152) ;  /* 0x0000005000017945 */ /* 0x000fe80003800000 */
[----:B------:R-:W-:Y:S05]  /*0df0*/  @!P6 BRA `(.L_x_14153) ;  /* 0x00000000000ce947 */ /* 0x000fea0003800000 */
[----:B-----5:R-:W-:-:S05]  /*0e00*/  HADD2.F32 R37, -RZ, R42.H1_H1 ;  /* 0x3000002aff257230 */ /* 0x020fca0000004100 */
[----:B------:R-:W-:-:S04]  /*0e10*/  FMUL.FTZ R37, R37, UR6 ;  /* 0x0000000625257c20 */ /* 0x000fc80008410000 */
[----:B------:R-:W-:-:S07]  /*0e20*/  @P2 FADD.FTZ R37, R33, R37 ;  /* 0x0000002521252221 */ /* 0x000fce0000010000 */
.L_x_14153:
[----:B------:R-:W-:Y:S05]  /*0e30*/  BSYNC B1 ;  /* 0x0000000000017941 */ /* 0x000fea0003800000 */
.L_x_14152:
[----:B------:R-:W-:Y:S04]  /*0e40*/  BSSY B1, `(.L_x_14154) ;  /* 0x0000005000017945 */ /* 0x000fe80003800000 */
[----:B------:R-:W-:Y:S05]  /*0e50*/  @!P6 BRA `(.L_x_14155) ;  /* 0x00000000000ce947 */ /* 0x000fea0003800000 */
[----:B-----5:R-:W-:-:S05]  /*0e60*/  HADD2.F32 R38, -RZ, R43.H0_H0 ;  /* 0x2000002bff267230 */ /* 0x020fca0000004100 */
[----:B------:R-:W-:-:S04]  /*0e70*/  FMUL.FTZ R38, R38, UR6 ;  /* 0x0000000626267c20 */ /* 0x000fc80008410000 */
[----:B------:R-:W-:-:S07]  /*0e80*/  @P2 FADD.FTZ R38, R34, R38 ;  /* 0x0000002622262221 */ /* 0x000fce0000010000 */
.L_x_14155:
[----:B------:R-:W-:Y:S05]  /*0e90*/  BSYNC B1 ;  /* 0x0000000000017941 */ /* 0x000fea0003800000 */
.L_x_14154:
[----:B------:R-:W-:Y:S04]  /*0ea0*/  BSSY B1, `(.L_x_14156) ;  /* 0x0000005000017945 */ /* 0x000fe80003800000 */
[----:B------:R-:W-:Y:S05]  /*0eb0*/  @!P6 BRA `(.L_x_14157) ;  /* 0x00000000000ce947 */ /* 0x000fea0003800000 */
[----:B-----5:R-:W-:-:S05]  /*0ec0*/  HADD2.F32 R39, -RZ, R43.H1_H1 ;  /* 0x3000002bff277230 */ /* 0x020fca0000004100 */
[----:B------:R-:W-:-:S04]  /*0ed0*/  FMUL.FTZ R39, R39, UR6 ;  /* 0x0000000627277c20 */ /* 0x000fc80008410000 */
[----:B------:R-:W-:-:S07]  /*0ee0*/  @P2 FADD.FTZ R39, R35, R39 ;  /* 0x0000002723272221 */ /* 0x000fce0000010000 */
.L_x_14157:
[----:B------:R-:W-:Y:S05]  /*0ef0*/  BSYNC B1 ;  /* 0x0000000000017941 */ /* 0x000fea0003800000 */
.L_x_14156:
[----:B------:R0:W-:Y:S01]  /*0f00*/  STG.E.128 desc[UR4][R60.64], R28 ;  /* 0x0000001c3c007986 */ /* 0x0001e2000c101d04 */
[----:B------:R-:W-:Y:S02]  /*0f10*/  IADD3 R103, R103, 0x80, RZ ;  /* 0x0000008067677810 */ /* 0x000fe40007ffe0ff */
[----:B------:R-:W-:Y:S01]  /*0f20*/  IADD3 R99, R99, 0x80, RZ ;  /* 0x0000008063637810 */ /* 0x000fe20007ffe0ff */
[----:B------:R0:W-:Y:S06]  /*0f30*/  STG.E.128 desc[UR4][R60.64+0x10], R36 ;  /* 0x000010243c007986 */ /* 0x0001ec000c101d04 */
.L_x_14141:
[----:B------:R-:W-:Y:S05]  /*0f40*/  BSYNC B0 ;  /* 0x0000000000007941 */ /* 0x000fea0003800000 */
.L_x_14140:
        /* <DEDUP_REMOVED lines=41> */
[----:B-----5:R-:W-:-:S05]  /*11e0*/  HADD2.F32 R44, -RZ, R40.H0_H0 ;  /* 0x20000028ff2c7230 */ /* 0x020fca0000004100 */
[----:B------:R-:W-:-:S04]  /*11f0*/  FMUL.FTZ R44, R44, UR6 ;  /* 0x000000062c2c7c20 */ /* 0x000fc80008410000 */
[----:B------:R-:W-:-:S07]  /*1200*/  @P2 FADD.FTZ R44, R24, R44 ;  /* 0x0000002c182c2221 */ /* 0x000fce0000010000 */
.L_x_14161:
[----:B------:R-:W-:Y:S05]  /*1210*/  BSYNC B1 ;  /* 0x0000000000017941 */ /* 0x000fea0003800000 */
.L_x_14160:
[----:B------:R-:W-:Y:S04]  /*1220*/  BSSY B1, `(.L_x_14162) ;  /* 0x0000005000017945 */ /* 0x000fe80003800000 */
[----:B------:R-:W-:Y:S05]  /*1230*/  @!P6 BRA `(.L_x_14163) ;  /* 0x00000000000ce947 */ /* 0x000fea0003800000 */
[----:B-----5:R-:W-:-:S05]  /*1240*/  HADD2.F32 R45, -RZ, R40.H1_H1 ;  /* 0x30000028ff2d7230 */ /* 0x020fca0000004100 */
[----:B------:R-:W-:-:S04]  /*1250*/  FMUL.FTZ R45, R45, UR6 ;  /* 0x000000062d2d7c20 */ /* 0x000fc80008410000 */
[----:B------:R-:W-:-:S07]  /*1260*/  @P2 FADD.FTZ R45, R25, R45 ;  /* 0x0000002d192d2221 */ /* 0x000fce0000010000 */
.L_x_14163:
[----:B------:R-:W-:Y:S05]  /*1270*/  BSYNC B1 ;  /* 0x0000000000017941 */ /* 0x000fea0003800000 */
.L_x_14162:
[----:B------:R-:W-:Y:S04]  /*1280*/  BSSY B1, `(.L_x_14164) ;  /* 0x0000005000017945 */ /* 0x000fe80003800000 */
[----:B------:R-:W-:Y:S05]  /*1290*/  @!P6 BRA `(.L_x_14165) ;  /* 0x00000000000ce947 */ /* 0x000fea0003800000 */
[----:B-----5:R-:W-:-:S05]  /*12a0*/  HADD2.F32 R46, -RZ, R41.H0_H0 ;  /* 0x20000029ff2e7230 */ /* 0x020fca0000004100 */
[----:B------:R-:W-:-:S04]  /*12b0*/  FMUL.FTZ R46, R46, UR6 ;  /* 0x000000062e2e7c20 */ /* 0x000fc80008410000 */
[----:B------:R-:W-:-:S07]  /*12c0*/  @P2 FADD.FTZ R46, R26, R46 ;  /* 0x0000002e1a2e2221 */ /* 0x000fce0000010000 */
.L_x_14165:
[----:B------:R-:W-:Y:S05]  /*12d0*/  BSYNC B1 ;  /* 0x0000000000017941 */ /* 0x000fea0003800000 */
.L_x_14164:
[----:B------:R-:W-:Y:S04]  /*12e0*/  BSSY B1, `(.L_x_14166) ;  /* 0x0000005000017945 */ /* 0x000fe80003800000 */
[----:B------:R-:W-:Y:S05]  /*12f0*/  @!P6 BRA `(.L_x_14167) ;  /* 0x00000000000ce947 */ /* 0x000fea0003800000 */
[----:B-----5:R-:W-:-:S05]  /*1300*/  HADD2.F32 R47, -RZ, R41.H1_H1 ;  /* 0x30000029ff2f7230 */ /* 0x020fca0000004100 */
[----:B------:R-:W-:-:S04]  /*1310*/  FMUL.FTZ R47, R47, UR6 ;  /* 0x000000062f2f7c20 */ /* 0x000fc80008410000 */
[----:B------:R-:W-:-:S07]  /*1320*/  @P2 FADD.FTZ R47, R27, R47 ;  /* 0x0000002f1b2f2221 */ /* 0x000fce0000010000 */
.L_x_14167:
[----:B------:R-:W-:Y:S05]  /*1330*/  BSYNC B1 ;  /* 0x0000000000017941 */ /* 0x000fea0003800000 */
.L_x_14166:
[----:B------:R-:W-:Y:S04]  /*1340*/  BSSY B1, `(.L_x_14168) ;  /* 0x0000005000017945 */ /* 0x000fe80003800000 */
[----:B------:R-:W-:Y:S05]  /*1350*/  @!P6 BRA `(.L_x_14169) ;  /* 0x00000000000ce947 */ /* 0x000fea0003800000 */
[----:B-----5:R-:W-:-:S05]  /*1360*/  HADD2.F32 R48, -RZ, R42.H0_H0 ;  /* 0x2000002aff307230 */ /* 0x020fca0000004100 */
[----:B------:R-:W-:-:S04]  /*1370*/  FMUL.FTZ R48, R48, UR6 ;  /* 0x0000000630307c20 */ /* 0x000fc80008410000 */
[----:B------:R-:W-:-:S07]  /*1380*/  @P2 FADD.FTZ R48, R32, R48 ;  /* 0x0000003020302221 */ /* 0x000fce0000010000 */
.L_x_14169:
[----:B------:R-:W-:Y:S05]  /*1390*/  BSYNC B1 ;  /* 0x0000000000017941 */ /* 0x000fea0003800000 */
.L_x_14168:
[----:B------:R-:W-:Y:S04]  /*13a0*/  BSSY B1, `(.L_x_14170) ;  /* 0x0000005000017945 */ /* 0x000fe80003800000 */
[----:B------:R-:W-:Y:S05]  /*13b0*/  @!P6 BRA `(.L_x_14171) ;  /* 0x00000000000ce947 */ /* 0x000fea0003800000 */
[----:B-----5:R-:W-:-:S05]  /*13c0*/  HADD2.F32 R49, -RZ, R42.H1_H1 ;  /* 0x3000002aff317230 */ /* 0x020fca0000004100 */
[----:B------:R-:W-:-:S04]  /*13d0*/  FMUL.FTZ R49, R49, UR6 ;  /* 0x0000000631317c20 */ /* 0x000fc80008410000 */
[----:B------:R-:W-:-:S07]  /*13e0*/  @P2 FADD.FTZ R49, R33, R49 ;  /* 0x0000003121312221 */ /* 0x000fce0000010000 */
.L_x_14171:
[----:B------:R-:W-:Y:S05]  /*13f0*/  BSYNC B1 ;  /* 0x0000000000017941 */ /* 0x000fea0003800000 */
.L_x_14170:
[----:B------:R-:W-:Y:S04]  /*1400*/  BSSY B1, `(.L_x_14172) ;  /* 0x0000005000017945 */ /* 0x000fe80003800000 */
[----:B------:R-:W-:Y:S05]  /*1410*/  @!P6 BRA `(.L_x_14173) ;  /* 0x00000000000ce947 */ /* 0x000fea0003800000 */
[----:B-----5:R-:W-:-:S05]  /*1420*/  HADD2.F32 R50, -RZ, R43.H0_H0 ;  /* 0x2000002bff327230 */ /* 0x020fca0000004100 */
[----:B------:R-:W-:-:S04]  /*1430*/  FMUL.FTZ R50, R50, UR6 ;  /* 0x0000000632327c20 */ /* 0x000fc80008410000 */
[----:B------:R-:W-:-:S07]  /*1440*/  @P2 FADD.FTZ R50, R34, R50 ;  /* 0x0000003222322221 */ /* 0x000fce0000010000 */
.L_x_14173:
[----:B------:R-:W-:Y:S05]  /*1450*/  BSYNC B1 ;  /* 0x0000000000017941 */ /* 0x000fea0003800000 */
.L_x_14172:
[----:B------:R-:W-:Y:S04]  /*1460*/  BSSY B1, `(.L_x_14174) ;  /* 0x0000005000017945 */ /* 0x000fe80003800000 */
[----:B------:R-:W-:Y:S05]  /*1470*/  @!P6 BRA `(.L_x_14175) ;  /* 0x00000000000ce947 */ /* 0x000fea0003800000 */
[----:B-----5:R-:W-:-:S05]  /*1480*/  HADD2.F32 R51, -RZ, R43.H1_H1 ;  /* 0x3000002bff337230 */ /* 0x020fca0000004100 */
[----:B------:R-:W-:-:S04]  /*1490*/  FMUL.FTZ R51, R51, UR6 ;  /* 0x0000000633337c20 */ /* 0x000fc80008410000 */
[----:B------:R-:W-:-:S07]  /*14a0*/  @P2 FADD.FTZ R51, R35, R51 ;  /* 0x0000003323332221 */ /* 0x000fce0000010000 */
.L_x_14175:
[----:B------:R-:W-:Y:S05]  /*14b0*/  BSYNC B1 ;  /* 0x0000000000017941 */ /* 0x000fea0003800000 */
.L_x_14174:
[----:B------:R1:W-:Y:S01]  /*14c0*/  STG.E.128 desc[UR4][R60.64], R44 ;  /* 0x0000002c3c007986 */ /* 0x0003e2000c101d04 */
[----:B------:R-:W-:Y:S02]  /*14d0*/  IADD3 R103, R103, 0x80, RZ ;  /* 0x0000008067677810 */ /* 0x000fe40007ffe0ff */
[----:B------:R-:W-:Y:S01]  /*14e0*/  IADD3 R99, R99, 0x80, RZ ;  /* 0x0000008063637810 */ /* 0x000fe20007ffe0ff */
[----:B------:R1:W-:Y:S06]  /*14f0*/  STG.E.128 desc[UR4][R60.64+0x10], R48 ;  /* 0x000010303c007986 */ /* 0x0003ec000c101d04 */
.L_x_14159:
[----:B------:R-:W-:Y:S05]  /*1500*/  BSYNC B0 ;  /* 0x0000000000007941 */ /* 0x000fea0003800000 */
.L_x_14158:
        /* <DEDUP_REMOVED lines=41> */
[----:B-----5:R-:W-:-:S05]  /*17a0*/  HADD2.F32 R52, -RZ, R40.H0_H0 ;  /* 0x20000028ff347230 */ /* 0x020fca0000004100 */
[----:B------:R-:W-:-:S04]  /*17b0*/  FMUL.FTZ R52, R52, UR6 ;  /* 0x0000000634347c20 */ /* 0x000fc80008410000 */
[----:B------:R-:W-:-:S07]  /*17c0*/  @P0 FADD.FTZ R52, R24, R52 ;  /* 0x0000003418340221 */ /* 0x000fce0000010000 */
.L_x_14179:
[----:B------:R-:W-:Y:S05]  /*17d0*/  BSYNC B1 ;  /* 0x0000000000017941 */ /* 0x000fea0003800000 */
.L_x_14178:
[----:B------:R-:W-:Y:S04]  /*17e0*/  BSSY B1, `(.L_x_14180) ;  /* 0x0000005000017945 */ /* 0x000fe80003800000 */
[----:B------:R-:W-:Y:S05]  /*17f0*/  @!P2 BRA `(.L_x_14181) ;  /* 0x00000000000ca947 */ /* 0x000fea0003800000 */
[----:B-----5:R-:W-:-:S05]  /*1800*/  HADD2.F32 R53, -RZ, R40.H1_H1 ;  /* 0x30000028ff357230 */ /* 0x020fca0000004100 */
[----:B------:R-:W-:-:S04]  /*1810*/  FMUL.FTZ R53, R53, UR6 ;  /* 0x0000000635357c20 */ /* 0x000fc80008410000 */
[----:B------:R-:W-:-:S07]  /*1820*/  @P0 FADD.FTZ R53, R25, R53 ;  /* 0x0000003519350221 */ /* 0x000fce0000010000 */
.L_x_14181:
[----:B------:R-:W-:Y:S05]  /*1830*/  BSYNC B1 ;  /* 0x0000000000017941 */ /* 0x000fea0003800000 */
.L_x_14180:
[----:B------:R-:W-:Y:S04]  /*1840*/  BSSY B1, `(.L_x_14182) ;  /* 0x0000005000017945 */ /* 0x000fe80003800000 */
[----:B------:R-:W-:Y:S05]  /*1850*/  @!P2 BRA `(.L_x_14183) ;  /* 0x00000000000ca947 */ /* 0x000fea0003800000 */
[----:B-----5:R-:W-:-:S05]  /*1860*/  HADD2.F32 R54, -RZ, R41.H0_H0 ;  /* 0x20000029ff367230 */ /* 0x020fca0000004100 */
[----:B------:R-:W-:-:S04]  /*1870*/  FMUL.FTZ R54, R54, UR6 ;  /* 0x0000000636367c20 */ /* 0x000fc80008410000 */
[----:B------:R-:W-:-:S07]  /*1880*/  @P0 FADD.FTZ R54, R26, R54 ;  /* 0x000000361a360221 */ /* 0x000fce0000010000 */
.L_x_14183:
[----:B------:R-:W-:Y:S05]  /*1890*/  BSYNC B1 ;  /* 0x0000000000017941 */ /* 0x000fea0003800000 */
.L_x_14182:
[----:B------:R-:W-:Y:S04]  /*18a0*/  BSSY B1, `(.L_x_14184) ;  /* 0x0000005000017945 */ /* 0x000fe80003800000 */
[----:B------:R-:W-:Y:S05]  /*18b0*/  @!P2 BRA `(.L_x_14185) ;  /* 0x00000000000ca947 */ /* 0x000fea0003800000 */
[----:B-----5:R-:W-:-:S05]  /*18c0*/  HADD2.F32 R55, -RZ, R41.H1_H1 ;  /* 0x30000029ff377230 */ /* 0x020fca0000004100 */
[----:B------:R-:W-:-:S04]  /*18d0*/  FMUL.FTZ R55, R55, UR6 ;  /* 0x0000000637377c20 */ /* 0x000fc80008410000 */
[----:B------:R-:W-:-:S07]  /*18e0*/  @P0 FADD.FTZ R55, R27, R55 ;  /* 0x000000371b370221 */ /* 0x000fce0000010000 */
.L_x_14185:
[----:B------:R-:W-:Y:S05]  /*18f0*/  BSYNC B1 ;  /* 0x0000000000017941 */ /* 0x000fea0003800000 */
.L_x_14184:
[----:B------:R-:W-:Y:S04]  /*1900*/  BSSY B1, `(.L_x_14186) ;  /* 0x0000005000017945 */ /* 0x000fe80003800000 */
[----:B------:R-:W-:Y:S05]  /*1910*/  @!P2 BRA `(.L_x_14187) ;  /* 0x00000000000ca947 */ /* 0x000fea0003800000 */
[----:B-----5:R-:W-:-:S05]  /*1920*/  HADD2.F32 R56, -RZ, R42.H0_H0 ;  /* 0x2000002aff387230 */ /* 0x020fca0000004100 */
[----:B------:R-:W-:-:S04]  /*1930*/  FMUL.FTZ R56, R56, UR6 ;  /* 0x0000000638387c20 */ /* 0x000fc80008410000 */
[----:B------:R-:W-:-:S07]  /*1940*/  @P0 FADD.FTZ R56, R32, R56 ;  /* 0x0000003820380221 */ /* 0x000fce0000010000 */
.L_x_14187:
[----:B------:R-:W-:Y:S05]  /*1950*/  BSYNC B1 ;  /* 0x0000000000017941 */ /* 0x000fea0003800000 */
.L_x_14186:
[----:B------:R-:W-:Y:S04]  /*1960*/  BSSY B1, `(.L_x_14188) ;  /* 0x0000005000017945 */ /* 0x000fe80003800000 */
[----:B------:R-:W-:Y:S05]  /*1970*/  @!P2 BRA `(.L_x_14189) ;  /* 0x00000000000ca947 */ /* 0x000fea0003800000 */
[----:B-----5:R-:W-:-:S05]  /*1980*/  HADD2.F32 R57, -RZ, R42.H1_H1 ;  /* 0x3000002aff397230 */ /* 0x020fca0000004100 */
[----:B------:R-:W-:-:S04]  /*1990*/  FMUL.FTZ R57, R57, UR6 ;  /* 0x0000000639397c20 */ /* 0x000fc80008410000 */
[----:B------:R-:W-:-:S07]  /*19a0*/  @P0 FADD.FTZ R57, R33, R57 ;  /* 0x0000003921390221 */ /* 0x000fce0000010000 */
.L_x_14189:
[----:B------:R-:W-:Y:S05]  /*19b0*/  BSYNC B1 ;  /* 0x0000000000017941 */ /* 0x000fea0003800000 */
.L_x_14188:
[----:B------:R-:W-:Y:S04]  /*19c0*/  BSSY B1, `(.L_x_14190) ;  /* 0x0000005000017945 */ /* 0x000fe80003800000 */
[----:B------:R-:W-:Y:S05]  /*19d0*/  @!P2 BRA `(.L_x_14191) ;  /* 0x00000000000ca947 */ /* 0x000fea0003800000 */
[----:B-----5:R-:W-:-:S05]  /*19e0*/  HADD2.F32 R58, -RZ, R43.H0_H0 ;  /* 0x2000002bff3a7230 */ /* 0x020fca0000004100 */
[----:B------:R-:W-:-:S04]  /*19f0*/  FMUL.FTZ R58, R58, UR6 ;  /* 0x000000063a3a7c20 */ /* 0x000fc80008410000 */
[----:B------:R-:W-:-:S07]  /*1a00*/  @P0 FADD.FTZ R58, R34, R58 ;  /* 0x0000003a223a0221 */ /* 0x000fce0000010000 */
.L_x_14191:
[----:B------:R-:W-:Y:S05]  /*1a10*/  BSYNC B1 ;  /* 0x0000000000017941 */ /* 0x000fea0003800000 */
.L_x_14190:
[----:B------:R-:W-:Y:S04]  /*1a20*/  BSSY B1, `(.L_x_14192) ;  /* 0x0000005000017945 */ /* 0x000fe80003800000 */
[----:B------:R-:W-:Y:S05]  /*1a30*/  @!P2 BRA `(.L_x_14193) ;  /* 0x00000000000ca947 */ /* 0x000fea0003800000 */
[----:B-----5:R-:W-:-:S05]  /*1a40*/  HADD2.F32 R59, -RZ, R43.H1_H1 ;  /* 0x3000002bff3b7230 */ /* 0x020fca0000004100 */
[----:B------:R-:W-:-:S04]  /*1a50*/  FMUL.FTZ R59, R59, UR6 ;  /* 0x000000063b3b7c20 */ /* 0x000fc80008410000 */
[----:B------:R-:W-:-:S07]  /*1a60*/  @P0 FADD.FTZ R59, R35, R59 ;  /* 0x0000003b233b0221 */ /* 0x000fce0000010000 */
.L_x_14193:
[----:B------:R-:W-:Y:S05]  /*1a70*/  BSYNC B1 ;  /* 0x0000000000017941 */ /* 0x000fea0003800000 */
.L_x_14192:
[----:B------:R2:W-:Y:S04]  /*1a80*/  STG.E.128 desc[UR4][R62.64], R52 ;  /* 0x000000343e007986 */ /* 0x0005e8000c101d04 */
[----:B------:R2:W-:Y:S02]  /*1a90*/  STG.E.128 desc[UR4][R62.64+0x10], R56 ;  /* 0x000010383e007986 */ /* 0x0005e4000c101d04 */
.L_x_14177:
[----:B------:R-:W-:Y:S05]  /*1aa0*/  BSYNC B0 ;  /* 0x0000000000007941 */ /* 0x000fea0003800000 */
.L_x_14176:
        /* <DEDUP_REMOVED lines=104> */
.L_x_14212:
        /* <DEDUP_REMOVED lines=14> */
[----:B------:R-:W-:Y:S01]  /*2210*/  HFMA2.MMA R97, -RZ, RZ, 0, 0 ;  /* 0x00000000ff617435 */ /* 0x000fe200000001ff */
[----:B------:R-:W-:Y:S01]  /*2220*/  @!P0 IADD3 R62, R62, R99, RZ ;  /* 0x000000633e3e8210 */ /* 0x000fe20007ffe0ff */
[----:B------:R-:W-:Y:S01]  /*2230*/  BAR.SYNC.DEFER_BLOCKING 0x0 ;  /* 0x0000000000007b1d */ /* 0x000fe20000010000 */
[----:B------:R-:W-:-:S03]  /*2240*/  ISETP.NE.AND P6, PT, R95, RZ, PT ;  /* 0x000000ff5f00720c */ /* 0x000fc60003fc5270 */
[----:B------:R-:W-:Y:S02]  /*2250*/  @!P0 MOV R97, R94 ;  /* 0x0000005e00618202 */ /* 0x000fe40000000f00 */
[----:B------:R-:W-:Y:S03]  /*2260*/  BSSY B0, `(.L_x_14195) ;  /* 0x00000a6000007945 */ /* 0x000fe60003800000 */
[----:B------:R-:W1:Y:S01]  /*2270*/  SHFL.DOWN PT, R102, R97, 0x2, 0x1f ;  /* 0x08401f0061667f89 */ /* 0x000e6200000e0000 */
[----:B0-----:R-:W-:Y:S02]  /*2280*/  @!P0 LEA R99, R61, R60, 0x18 ;  /* 0x0000003c3d638211 */ /* 0x001fe400078ec0ff */
[----:B------:R-:W-:Y:S02]  /*2290*/  CS2R R60, SRZ ;  /* 0x00000000003c7805 */ /* 0x000fe4000001ff00 */
[----:B------:R-:W-:-:S02]  /*22a0*/  @!P0 LEA R99, R62, R99, 0x3 ;  /* 0x000000633e638211 */ /* 0x000fc400078e18ff */
[----:B-1----:R-:W-:Y:S02]  /*22b0*/  IADD3 R103, R102, R97, RZ ;  /* 0x0000006166677210 */ /* 0x002fe40007ffe0ff */
[----:B------:R-:W-:Y:S01]  /*22c0*/  I2FP.F32.S32 R102, R102 ;  /* 0x0000006600667245 */ /* 0x000fe20000201400 */
[----:B------:R0:W-:Y:S01]  /*22d0*/  @!P0 LDS.64 R60, [R99] ;  /* 0x00000000633c8984 */ /* 0x0001e20000000a00 */
[----:B------:R-:W-:Y:S02]  /*22e0*/  I2FP.F32.S32 R62, R103 ;  /* 0x00000067003e7245 */ /* 0x000fe40000201400 */
[----:B------:R-:W-:Y:S01]  /*22f0*/  LOP3.LUT P0, RZ, R63, 0x1f, R68, 0xf8, !PT ;  /* 0x0000001f3fff7812 */ /* 0x000fe2000780f844 */
[----:B------:R-:W1:Y:S01]  /*2300*/  SHFL.DOWN PT, R108, R103, 0x1, 0x1f ;  /* 0x08201f00676c7f89 */ /* 0x000e6200000e0000 */
[----:B------:R-:W2:Y:S01]  /*2310*/  MUFU.RCP R105, R62 ;  /* 0x0000003e00697308 */ /* 0x000ea20000001000 */
[----:B0-----:R-:W-:Y:S02]  /*2320*/  I2FP.F32.S32 R99, R97 ;  /* 0x0000006100637245 */ /* 0x001fe40000201400 */
[----:B-1----:R-:W-:-:S02]  /*2330*/  IADD3 R103, R103, R108, RZ ;  /* 0x0000006c67677210 */ /* 0x002fc40007ffe0ff */
[----:B------:R-:W-:Y:S02]  /*2340*/  I2FP.F32.S32 R108, R108 ;  /* 0x0000006c006c7245 */ /* 0x000fe40000201400 */
        /* <DEDUP_REMOVED lines=33> */
[----:B---3--:R-:W-:-:S04]  /*2560*/  @!P0 LEA R60, P2, R93, R60, 0x2 ;  /* 0x0000003c5d3c8211 */ /* 0x008fc800078410ff */
[C---:B------:R-:W-:Y:S01]  /*2570*/  @!P0 LEA.HI.X R61, R93.reuse, R61, R100, 0x2, P2 ;  /* 0x0000003d5d3d8211 */ /* 0x040fe200010f1464 */
[----:B------:R-:W1:Y:S01]  /*2580*/  MUFU.RSQ R99, R99 ;  /* 0x0000006300637308 */ /* 0x000e620000001400 */
        /* <DEDUP_REMOVED lines=8> */
[----:B------:R-:W-:-:S03]  /*2610*/  LOP3.LUT R67, R68, 0x7f, RZ, 0xc0, !PT ;  /* 0x0000007f44437812 */ /* 0x000fc600078ec0ff */
[----:B------:R-:W-:Y:S01]  /*2620*/  IMAD R61, R61, R98, RZ ;  /* 0x000000623d3d7224 */ /* 0x000fe200078e02ff */
[----:B------:R-:W-:-:S04]  /*2630*/  FSEL R98, R97, RZ, !P6 ;  /* 0x000000ff61627208 */ /* 0x000fc80007000000 */
        /* <DEDUP_REMOVED lines=36> */
.L_x_14198:
[----:B------:R-:W-:Y:S05]  /*2880*/  BSYNC B1 ;  /* 0x0000000000017941 */ /* 0x000fea0003800000 */
.L_x_14197:
        /* <DEDUP_REMOVED lines=34> */
.L_x_14200:
[----:B------:R-:W-:Y:S05]  /*2ab0*/  BSYNC B1 ;  /* 0x0000000000017941 */ /* 0x000fea0003800000 */
.L_x_14199:
        /* <DEDUP_REMOVED lines=32> */
.L_x_14196:
[----:B------:R-:W-:Y:S05]  /*2cc0*/  BSYNC B0 ;  /* 0x0000000000007941 */ /* 0x000fea0003800000 */
.L_x_14195:
[----:B------:R-:W-:Y:S02]  /*2cd0*/  IADD3 R93, R93, UR8, RZ ;  /* 0x000000085d5d7c10 */ /* 0x000fe4000fffe0ff */
[----:B012---:R-:W-:Y:S02]  /*2ce0*/  SEL R97, RZ, 0x1, P1 ;  /* 0x00000001ff617807 */ /* 0x007fe40000800000 */
[----:B------:R-:W-:-:S13]  /*2cf0*/  ISETP.GE.AND P0, PT, R93, UR9, PT ;  /* 0x000000095d007c0c */ /* 0x000fda000bf06270 */
[----:B------:R-:W-:Y:S05]  /*2d00*/  @!P0 BRA `(.L_x_14201) ;  /* 0xffffffd800d48947 */ /* 0x000fea000383ffff */
[----:B------:R-:W-:Y:S05]  /*2d10*/  EXIT ;  /* 0x000000000000794d */ /* 0x000fea0003800000 */
.L_x_14194:
[----:B------:R-:W-:Y:S01]  /*2d20*/  HFMA2.MMA R107, -RZ, RZ, 0, 5.9604644775390625e-08 ;  /* 0x00000001ff6b7435 */ /* 0x000fe200000001ff */
[----:B------:R-:W-:Y:S02]  /*2d30*/  MOV R108, R61 ;  /* 0x0000003d006c7202 */ /* 0x000fe40000000f00 */
[----:B------:R-:W-:Y:S02]  /*2d40*/  MOV R110, 0x1f ;  /* 0x0000001f006e7802 */ /* 0x000fe40000000f00 */
[----:B------:R-:W-:-:S07]  /*2d50*/  MOV R105, 0xffffffff ;  /* 0xffffffff00697802 */ /* 0x000fce0000000f00 */
[----:B-----5:R-:W-:Y:S05]  /*2d60*/  WARPSYNC.COLLECTIVE R105, `(.L_x_14202) ;  /* 0x0000000069087348 */ /* 0x020fea0003c00000 */
[----:B------:R0:W1:Y:S02]  /*2d70*/  SHFL.BFLY P6, R103, R108, R107, R110 ;  /* 0x0c00006b6c677389 */ /* 0x00006400000c006e */
[----:B01---5:R-:W-:Y:S01]  /*2d80*/  ENDCOLLECTIVE ;  /* 0x000000000000791b */ /* 0x023fe20003800000 */
.L_x_14202:
[----:B------:R-:W-:Y:S01]  /*2d90*/  HFMA2.MMA R107, -RZ, RZ, 0, 1.1920928955078125e-07 ;  /* 0x00000002ff6b7435 */ /* 0x000fe200000001ff */
[----:B------:R-:W-:-:S05]  /*2da0*/  MOV R60, R103 ;  /* 0x00000067003c7202 */ /* 0x000fca0000000f00 */
[----:B------:R-:W-:-:S05]  /*2db0*/  FADD.FTZ R97, R61, R60 ;  /* 0x0000003c3d617221 */ /* 0x000fca0000010000 */
[----:B------:R-:W-:-:S07]  /*2dc0*/  MOV R108, R97 ;  /* 0x00000061006c7202 */ /* 0x000fce0000000f00 */
[----:B------:R-:W-:Y:S05]  /*2dd0*/  WARPSYNC.COLLECTIVE R105, `(.L_x_14203) ;  /* 0x0000000069087348 */ /* 0x000fea0003c00000 */
[----:B------:R0:W1:Y:S02]  /*2de0*/  SHFL.BFLY P6, R103, R108, R107, R110 ;  /* 0x0c00006b6c677389 */ /* 0x00006400000c006e */
[----:B01----:R-:W-:Y:S01]  /*2df0*/  ENDCOLLECTIVE ;  /* 0x000000000000791b */ /* 0x003fe20003800000 */
.L_x_14203:
[----:B------:R-:W-:Y:S01]  /*2e00*/  HFMA2.MMA R107, -RZ, RZ, 0, 2.384185791015625e-07 ;  /* 0x00000004ff6b7435 */ /* 0x000fe200000001ff */
[----:B------:R-:W-:-:S05]  /*2e10*/  MOV R60, R103 ;  /* 0x00000067003c7202 */ /* 0x000fca0000000f00 */
[----:B------:R-:W-:-:S05]  /*2e20*/  FADD.FTZ R99, R97, R60 ;  /* 0x0000003c61637221 */ /* 0x000fca0000010000 */
[----:B------:R-:W-:-:S07]  /*2e30*/  MOV R108, R99 ;  /* 0x00000063006c7202 */ /* 0x000fce0000000f00 */
[----:B------:R-:W-:Y:S05]  /*2e40*/  WARPSYNC.COLLECTIVE R105, `(.L_x_14204) ;  /* 0x0000000069087348 */ /* 0x000fea0003c00000 */
[----:B------:R0:W1:Y:S02]  /*2e50*/  SHFL.BFLY P6, R103, R108, R107, R110 ;  /* 0x0c00006b6c677389 */ /* 0x00006400000c006e */
[----:B01----:R-:W-:Y:S01]  /*2e60*/  ENDCOLLECTIVE ;  /* 0x000000000000791b */ /* 0x003fe20003800000 */
.L_x_14204:
[----:B------:R-:W-:Y:S01]  /*2e70*/  HFMA2.MMA R107, -RZ, RZ, 0, 4.76837158203125e-07 ;  /* 0x00000008ff6b7435 */ /* 0x000fe200000001ff */
[----:B------:R-:W-:-:S05]  /*2e80*/  MOV R60, R103 ;  /* 0x00000067003c7202 */ /* 0x000fca0000000f00 */
[----:B------:R-:W-:-:S05]  /*2e90*/  FADD.FTZ R101, R99, R60 ;  /* 0x0000003c63657221 */ /* 0x000fca0000010000 */
[----:B------:R-:W-:-:S07]  /*2ea0*/  MOV R108, R101 ;  /* 0x00000065006c7202 */ /* 0x000fce0000000f00 */
[----:B------:R-:W-:Y:S05]  /*2eb0*/  WARPSYNC.COLLECTIVE R105, `(.L_x_14205) ;  /* 0x0000000069087348 */ /* 0x000fea0003c00000 */
[----:B------:R0:W1:Y:S02]  /*2ec0*/  SHFL.BFLY P6, R103, R108, R107, R110 ;  /* 0x0c00006b6c677389 */ /* 0x00006400000c006e */
[----:B01----:R-:W-:Y:S01]  /*2ed0*/  ENDCOLLECTIVE ;  /* 0x000000000000791b */ /* 0x003fe20003800000 */
.L_x_14205:
[----:B------:R-:W-:Y:S01]  /*2ee0*/  HFMA2.MMA R107, -RZ, RZ, 0, 9.5367431640625e-07 ;  /* 0x00000010ff6b7435 */ /* 0x000fe200000001ff */
[----:B------:R-:W-:-:S05]  /*2ef0*/  MOV R60, R103 ;  /* 0x00000067003c7202 */ /* 0x000fca0000000f00 */
[----:B------:R-:W-:-:S05]  /*2f00*/  FADD.FTZ R102, R101, R60 ;  /* 0x0000003c65667221 */ /* 0x000fca0000010000 */
[----:B------:R-:W-:-:S07]  /*2f10*/  MOV R108, R102 ;  /* 0x00000066006c7202 */ /* 0x000fce0000000f00 */
[----:B------:R-:W-:Y:S05]  /*2f20*/  WARPSYNC.COLLECTIVE R105, `(.L_x_14206) ;  /* 0x0000000069087348 */ /* 0x000fea0003c00000 */
[----:B------:R0:W1:Y:S02]  /*2f30*/  SHFL.BFLY P6, R103, R108, R107, R110 ;  /* 0x0c00006b6c677389 */ /* 0x00006400000c006e */
[----:B01----:R-:W-:Y:S01]  /*2f40*/  ENDCOLLECTIVE ;  /* 0x000000000000791b */ /* 0x003fe20003800000 */
.L_x_14206:
        /* <DEDUP_REMOVED lines=56> */
.L_x_14207:
[----:B------:R-:W-:Y:S01]  /*32d0*/  HFMA2.MMA R107, -RZ, RZ, 0, 1.1920928955078125e-07 ;  /* 0x00000002ff6b7435 */ /* 0x000fe200000001ff */
[----:B------:R-:W-:-:S05]  /*32e0*/  MOV R102, R103 ;  /* 0x0000006700667202 */ /* 0x000fca0000000f00 */
[----:B------:R-:W-:-:S05]  /*32f0*/  FADD.FTZ R102, R61, R102 ;  /* 0x000000663d667221 */ /* 0x000fca0000010000 */
[----:B------:R-:W-:-:S07]  /*3300*/  MOV R108, R102 ;  /* 0x00000066006c7202 */ /* 0x000fce0000000f00 */
[----:B------:R-:W-:Y:S05]  /*3310*/  WARPSYNC.COLLECTIVE R105, `(.L_x_14208) ;  /* 0x0000000069087348 */ /* 0x000fea0003c00000 */
[----:B------:R0:W1:Y:S02]  /*3320*/  SHFL.BFLY P6, R103, R108, R107, R110 ;  /* 0x0c00006b6c677389 */ /* 0x00006400000c006e */
[----:B01----:R-:W-:Y:S01]  /*3330*/  ENDCOLLECTIVE ;  /* 0x000000000000791b */ /* 0x003fe20003800000 */
.L_x_14208:
[----:B------:R-:W-:Y:S01]  /*3340*/  HFMA2.MMA R107, -RZ, RZ, 0, 2.384185791015625e-07 ;  /* 0x00000004ff6b7435 */ /* 0x000fe200000001ff */
[----:B------:R-:W-:-:S05]  /*3350*/  MOV R97, R103 ;  /* 0x0000006700617202 */ /* 0x000fca0000000f00 */
[----:B------:R-:W-:-:S05]  /*3360*/  FADD.FTZ R97, R102, R97 ;  /* 0x0000006166617221 */ /* 0x000fca0000010000 */
[----:B------:R-:W-:-:S07]  /*3370*/  MOV R108, R97 ;  /* 0x00000061006c7202 */ /* 0x000fce0000000f00 */
[----:B------:R-:W-:Y:S05]  /*3380*/  WARPSYNC.COLLECTIVE R105, `(.L_x_14209) ;  /* 0x0000000069087348 */ /* 0x000fea0003c00000 */
[----:B------:R0:W1:Y:S02]  /*3390*/  SHFL.BFLY P6, R103, R108, R107, R110 ;  /* 0x0c00006b6c677389 */ /* 0x00006400000c006e */
[----:B01----:R-:W-:Y:S01]  /*33a0*/  ENDCOLLECTIVE ;  /* 0x000000000000791b */ /* 0x003fe20003800000 */
.L_x_14209:
[----:B------:R-:W-:Y:S01]  /*33b0*/  HFMA2.MMA R107, -RZ, RZ, 0, 4.76837158203125e-07 ;  /* 0x00000008ff6b7435 */ /* 0x000fe200000001ff */
[----:B------:R-:W-:-:S05]  /*33c0*/  MOV R104, R103 ;  /* 0x0000006700687202 */ /* 0x000fca0000000f00 */
[----:B------:R-:W-:-:S05]  /*33d0*/  FADD.FTZ R104, R97, R104 ;  /* 0x0000006861687221 */ /* 0x000fca0000010000 */
[----:B------:R-:W-:-:S07]  /*33e0*/  MOV R108, R104 ;  /* 0x00000068006c7202 */ /* 0x000fce0000000f00 */
[----:B------:R-:W-:Y:S05]  /*33f0*/  WARPSYNC.COLLECTIVE R105, `(.L_x_14210) ;  /* 0x0000000069087348 */ /* 0x000fea0003c00000 */
[----:B------:R0:W1:Y:S02]  /*3400*/  SHFL.BFLY P6, R103, R108, R107, R110 ;  /* 0x0c00006b6c677389 */ /* 0x00006400000c006e */
[----:B01----:R-:W-:Y:S01]  /*3410*/  ENDCOLLECTIVE ;  /* 0x000000000000791b */ /* 0x003fe20003800000 */
.L_x_14210:
[----:B------:R-:W-:Y:S01]  /*3420*/  HFMA2.MMA R107, -RZ, RZ, 0, 9.5367431640625e-07 ;  /* 0x00000010ff6b7435 */ /* 0x000fe200000001ff */
[----:B------:R-:W-:-:S05]  /*3430*/  MOV R99, R103 ;  /* 0x0000006700637202 */ /* 0x000fca0000000f00 */
[----:B------:R-:W-:-:S05]  /*3440*/  FADD.FTZ R99, R104, R99 ;  /* 0x0000006368637221 */ /* 0x000fca0000010000 */
[----:B------:R-:W-:-:S07]  /*3450*/  MOV R108, R99 ;  /* 0x00000063006c7202 */ /* 0x000fce0000000f00 */
[----:B------:R-:W-:Y:S05]  /*3460*/  WARPSYNC.COLLECTIVE R105, `(.L_x_14211) ;  /* 0x0000000069087348 */ /* 0x000fea0003c00000 */
[----:B------:R0:W1:Y:S02]  /*3470*/  SHFL.BFLY P6, R103, R108, R107, R110 ;  /* 0x0c00006b6c677389 */ /* 0x00006400000c006e */
[----:B01----:R-:W-:Y:S01]  /*3480*/  ENDCOLLECTIVE ;  /* 0x000000000000791b */ /* 0x003fe20003800000 */
.L_x_14211:
[----:B------:R-:W-:Y:S01]  /*3490*/  MOV R106, R103 ;  /* 0x00000067006a7202 */ /* 0x000fe20000000f00 */
[----:B------:R-:W-:Y:S06]  /*34a0*/  BRA `(.L_x_14212) ;  /* 0xffffffec00207947 */ /* 0x000fec000383ffff */
.L_x_14213:
        /* <DEDUP_REMOVED lines=13> */
.L_x_23306:


//--------------------- .text._ZN10layer_norm13ln_fwd_kernelINS_13Kernel_traitsI6__halfS2_fS2_fjLj3072ELj1ELj1ELj4ELj16ENS_18Kernel_traits_baseILj3072ES2_S2_fS2_fjLj128EEEEELb0ELb0ELb1ELb1EEEvNS_9FwdParamsE --------------------------
	.section	.text._ZN10layer_norm13ln_fwd_kernelINS_13Kernel_traitsI6__halfS2_fS2_fjLj3072ELj1ELj1ELj4ELj16ENS_18Kernel_traits_baseILj3072ES2_S2_fS2_fjLj128EEEEELb0ELb0ELb1ELb1EEEvNS_9FwdParamsE,"ax",@progbits
	.align	128
        .global         _ZN10layer_norm13ln_fwd_kernelINS_13Kernel_traitsI6__halfS2_fS2_fjLj3072ELj1ELj1ELj4ELj16ENS_18Kernel_traits_baseILj3072ES2_S2_fS2_fjLj128EEEEELb0ELb0ELb1ELb1EEEvNS_9FwdParamsE
        .type           _ZN10layer_norm13ln_fwd_kernelINS_13Kernel_traitsI6__halfS2_fS2_fjLj3072ELj1ELj1ELj4ELj16ENS_18Kernel_traits_baseILj3072ES2_S2_fS2_fjLj128EEEEELb0ELb0ELb1ELb1EEEvNS_9FwdParamsE,@function
        .size           _ZN10layer_norm13ln_fwd_kernelINS_13Kernel_traitsI6__halfS2_fS2_fjLj3072ELj1ELj1ELj4ELj16ENS_18Kernel_traits_baseILj3072ES2_S2_fS2_fjLj128EEEEELb0ELb0ELb1ELb1EEEvNS_9FwdParamsE,(.L_x_23307 - _ZN10layer_norm13ln_fwd_kernelINS_13Kernel_traitsI6__halfS2_fS2_fjLj3072ELj1ELj1ELj4ELj16ENS_18Kernel_traits_baseILj3072ES2_S2_fS2_fjLj128EEEEELb0ELb0ELb1ELb1EEEvNS_9FwdParamsE)
        .other          _ZN10layer_norm13ln_fwd_kernelINS_13Kernel_traitsI6__halfS2_fS2_fjLj3072ELj1ELj1ELj4ELj16ENS_18Kernel_traits_baseILj3072ES2_S2_fS2_fjLj128EEEEELb0ELb0ELb1ELb1EEEvNS_9FwdParamsE,@"STO_CUDA_ENTRY STV_DEFAULT"
_ZN10layer_norm13ln_fwd_kernelINS_13Kernel_traitsI6__halfS2_fS2_fjLj3072ELj1ELj1ELj4ELj16ENS_18Kernel_traits_baseILj3072ES2_S2_fS2_fjLj128EEEEELb0ELb0ELb1ELb1EEEvNS_9FwdParamsE:
.text._ZN10layer_norm13ln_fwd_kernelINS_13Kernel_traitsI6__halfS2_fS2_fjLj3072ELj1ELj1ELj4ELj16ENS_18Kernel_traits_baseILj3072ES2_S2_fS2_fjLj128EEEEELb0ELb0ELb1ELb1EEEvNS_9FwdParamsE:
        /* <DEDUP_REMOVED lines=31> */
[----:B------:R-:W-:Y:S01]  /*01f0*/  SHF.L.U32 R87, R87, 0x2, RZ ;  /* 0x0000000257577819 */ /* 0x000fe200000006ff */
[----:B------:R-:W-:Y:S01]  /*0200*/  ULDC.U8 UR6, c[0x0][0x2a0] ;  /* 0x0000a80000067ab9 */ /* 0x000fe20000000000 */
[----:B------:R-:W-:Y:S01]  /*0210*/  SHF.R.U32.HI R97, RZ, 0x5, R66 ;  /* 0x00000005ff617819 */ /* 0x000fe20000011642 */
[----:B------:R-:W-:Y:S01]  /*0220*/  HFMA2.MMA R82, -RZ, RZ, 0, 5.9604644775390625e-08 ;  /* 0x00000001ff527435 */ /* 0x000fe200000001ff */
[--C-:B------:R-:W-:Y:S01]  /*0230*/  HADD2.F32 R65, -RZ, R8.reuse.H0_H0 ;  /* 0x20000008ff417230 */ /* 0x100fe20000004100 */
[C---:B------:R-:W-:Y:S01]  /*0240*/  LOP3.LUT R85, R66.reuse, 0x1f, RZ, 0xc0, !PT ;  /* 0x0000001f42557812 */ /* 0x040fe200078ec0ff */
[----:B------:R-:W-:Y:S01]  /*0250*/  HADD2.F32 R64, -RZ, R8.H1_H1 ;  /* 0x30000008ff407230 */ /* 0x000fe20000004100 */
[----:B------:R-:W-:Y:S01]  /*0260*/  LOP3.LUT R81, R66, 0x7f, RZ, 0xc0, !PT ;  /* 0x0000007f42517812 */ /* 0x000fe200078ec0ff */
[--C-:B------:R-:W-:Y:S01]  /*0270*/  HADD2.F32 R23, -RZ, R9.reuse.H0_H0 ;  /* 0x20000009ff177230 */ /* 0x100fe20000004100 */
[----:B------:R-:W-:Y:S01]  /*0280*/  LOP3.LUT R97, R97, 0x3, RZ, 0xc0, !PT ;  /* 0x0000000361617812 */ /* 0x000fe200078ec0ff */
[----:B------:R-:W-:Y:S01]  /*0290*/  HADD2.F32 R22, -RZ, R9.H1_H1 ;  /* 0x30000009ff167230 */ /* 0x000fe20000004100 */
[----:B------:R-:W-:Y:S01]  /*02a0*/  ULDC UR7, c[0x0][0x29c] ;  /* 0x0000a70000077ab9 */ /* 0x000fe20000000800 */
        /* <DEDUP_REMOVED lines=19> */
[--C-:B0-----:R-:W-:Y:S02]  /*03e0*/  HADD2.F32 R3, -RZ, R35.reuse.H0_H0 ;  /* 0x20000023ff037230 */ /* 0x101fe40000004100 */
[----:B------:R-:W-:Y:S01]  /*03f0*/  HADD2.F32 R2, -RZ, R35.H1_H1 ;  /* 0x30000023ff027230 */ /* 0x000fe20000004100 */
[----:B------:R-:W-:Y:S01]  /*0400*/  ISETP.NE.AND P4, PT, RZ, UR6, PT ;  /* 0x00000006ff007c0c */ /* 0x000fe2000bf85270 */
[----:B------:R-:W-:Y:S01]  /*0410*/  ULDC UR6, c[0x0][0x290] ;  /* 0x0000a40000067ab9 */ /* 0x000fe20000000800 */
[----:B--2---:R-:W-:-:S02]  /*0420*/  HADD2.F32 R90, -RZ, R62.H0_H0 ;  /* 0x2000003eff5a7230 */ /* 0x004fc40000004100 */
[----:B------:R-:W-:Y:S01]  /*0430*/  HADD2.F32 R95, -RZ, R62.H1_H1 ;  /* 0x3000003eff5f7230 */ /* 0x000fe20000004100 */
[----:B------:R-:W-:Y:S01]  /*0440*/  IADD3 R62, R87, 0x4, RZ ;  /* 0x00000004573e7810 */ /* 0x000fe20007ffe0ff */
        /* <DEDUP_REMOVED lines=19> */
[----:B------:R-:W-:-:S07]  /*0580*/  HADD2.F32 R93, -RZ, R61.H1_H1 ;  /* 0x3000003dff5d7230 */ /* 0x000fce0000004100 */
.L_x_14265:
        /* <DEDUP_REMOVED lines=60> */
[----:B-----5:R-:W-:-:S05]  /*0950*/  HADD2.F32 R40, -RZ, R32.H0_H0 ;  /* 0x20000020ff287230 */ /* 0x020fca0000004100 */
[----:B------:R-:W-:-:S04]  /*0960*/  FMUL.FTZ R40, R40, UR7 ;  /* 0x0000000728287c20 */ /* 0x000fc80008410000 */
[----:B------:R-:W-:-:S07]  /*0970*/  @P0 FADD.FTZ R40, R24, R40 ;  /* 0x0000002818280221 */ /* 0x000fce0000010000 */
.L_x_14215:
[----:B------:R-:W-:Y:S05]  /*0980*/  BSYNC B0 ;  /* 0x0000000000007941 */ /* 0x000fea0003800000 */
.L_x_14214:
[----:B------:R-:W-:Y:S04]  /*0990*/  BSSY B0, `(.L_x_14216) ;  /* 0x0000005000007945 */ /* 0x000fe80003800000 */
[----:B------:R-:W-:Y:S05]  /*09a0*/  @!P6 BRA `(.L_x_14217) ;  /* 0x00000000000ce947 */ /* 0x000fea0003800000 */
[----:B-----5:R-:W-:-:S05]  /*09b0*/  HADD2.F32 R41, -RZ, R32.H1_H1 ;  /* 0x30000020ff297230 */ /* 0x020fca0000004100 */
[----:B------:R-:W-:-:S04]  /*09c0*/  FMUL.FTZ R41, R41, UR7 ;  /* 0x0000000729297c20 */ /* 0x000fc80008410000 */
[----:B------:R-:W-:-:S07]  /*09d0*/  @P0 FADD.FTZ R41, R25, R41 ;  /* 0x0000002919290221 */ /* 0x000fce0000010000 */
.L_x_14217:
[----:B------:R-:W-:Y:S05]  /*09e0*/  BSYNC B0 ;  /* 0x0000000000007941 */ /* 0x000fea0003800000 */
.L_x_14216:
[----:B------:R-:W-:Y:S04]  /*09f0*/  BSSY B0, `(.L_x_14218) ;  /* 0x0000005000007945 */ /* 0x000fe80003800000 */
[----:B------:R-:W-:Y:S05]  /*0a00*/  @!P6 BRA `(.L_x_14219) ;  /* 0x00000000000ce947 */ /* 0x000fea0003800000 */
[----:B-----5:R-:W-:-:S05]  /*0a10*/  HADD2.F32 R42, -RZ, R33.H0_H0 ;  /* 0x20000021ff2a7230 */ /* 0x020fca0000004100 */
[----:B------:R-:W-:-:S04]  /*0a20*/  FMUL.FTZ R42, R42, UR7 ;  /* 0x000000072a2a7c20 */ /* 0x000fc80008410000 */
[----:B------:R-:W-:-:S07]  /*0a30*/  @P0 FADD.FTZ R42, R26, R42 ;  /* 0x0000002a1a2a0221 */ /* 0x000fce0000010000 */
.L_x_14219:
[----:B------:R-:W-:Y:S05]  /*0a40*/  BSYNC B0 ;  /* 0x0000000000007941 */ /* 0x000fea0003800000 */
.L_x_14218:
[----:B------:R-:W-:Y:S04]  /*0a50*/  BSSY B0, `(.L_x_14220) ;  /* 0x0000005000007945 */ /* 0x000fe80003800000 */
[----:B------:R-:W-:Y:S05]  /*0a60*/  @!P6 BRA `(.L_x_14221) ;  /* 0x00000000000ce947 */ /* 0x000fea0003800000 */
[----:B-----5:R-:W-:-:S05]  /*0a70*/  HADD2.F32 R43, -RZ, R33.H1_H1 ;  /* 0x30000021ff2b7230 */ /* 0x020fca0000004100 */
[----:B------:R-:W-:-:S04]  /*0a80*/  FMUL.FTZ R43, R43, UR7 ;  /* 0x000000072b2b7c20 */ /* 0x000fc80008410000 */
[----:B------:R-:W-:-:S07]  /*0a90*/  @P0 FADD.FTZ R43, R27, R43 ;  /* 0x0000002b1b2b0221 */ /* 0x000fce0000010000 */
.L_x_14221:
[----:B------:R-:W-:Y:S05]  /*0aa0*/  BSYNC B0 ;  /* 0x0000000000007941 */ /* 0x000fea0003800000 */
.L_x_14220:
[----:B------:R-:W-:Y:S04]  /*0ab0*/  BSSY B0, `(.L_x_14222) ;  /* 0x0000005000007945 */ /* 0x000fe80003800000 */
[----:B------:R-:W-:Y:S05]  /*0ac0*/  @!P6 BRA `(.L_x_14223) ;  /* 0x00000000000ce947 */ /* 0x000fea0003800000 */
[----:B-----5:R-:W-:-:S05]  /*0ad0*/  HADD2.F32 R36, -RZ, R34.H0_H0 ;  /* 0x20000022ff247230 */ /* 0x020fca0000004100 */
[----:B------:R-:W-:-:S04]  /*0ae0*/  FMUL.FTZ R36, R36, UR7 ;  /* 0x0000000724247c20 */ /* 0x000fc80008410000 */
[----:B------:R-:W-:-:S07]  /*0af0*/  @P0 FADD.FTZ R36, R28, R36 ;  /* 0x000000241c240221 */ /* 0x000fce0000010000 */
.L_x_14223:
[----:B------:R-:W-:Y:S05]  /*0b00*/  BSYNC B0 ;  /* 0x0000000000007941 */ /* 0x000fea0003800000 */
.L_x_14222:
[----:B------:R-:W-:Y:S04]  /*0b10*/  BSSY B0, `(.L_x_14224) ;  /* 0x0000005000007945 */ /* 0x000fe80003800000 */
[----:B------:R-:W-:Y:S05]  /*0b20*/  @!P6 BRA `(.L_x_14225) ;  /* 0x00000000000ce947 */ /* 0x000fea0003800000 */
[----:B-----5:R-:W-:-:S05]  /*0b30*/  HADD2.F32 R37, -RZ, R34.H1_H1 ;  /* 0x30000022ff257230 */ /* 0x020fca0000004100 */
[----:B------:R-:W-:-:S04]  /*0b40*/  FMUL.FTZ R37, R37, UR7 ;  /* 0x0000000725257c20 */ /* 0x000fc80008410000 */
[----:B------:R-:W-:-:S07]  /*0b50*/  @P0 FADD.FTZ R37, R29, R37 ;  /* 0x000000251d250221 */ /* 0x000fce0000010000 */
.L_x_14225:
[----:B------:R-:W-:Y:S05]  /*0b60*/  BSYNC B0 ;  /* 0x0000000000007941 */ /* 0x000fea0003800000 */
.L_x_14224:
[----:B------:R-:W-:Y:S04]  /*0b70*/  BSSY B0, `(.L_x_14226) ;  /* 0x0000005000007945 */ /* 0x000fe80003800000 */
[----:B------:R-:W-:Y:S05]  /*0b80*/  @!P6 BRA `(.L_x_14227) ;  /* 0x00000000000ce947 */ /* 0x000fea0003800000 */
[----:B-----5:R-:W-:-:S05]  /*0b90*/  HADD2.F32 R38, -RZ, R35.H0_H0 ;  /* 0x20000023ff267230 */ /* 0x020fca0000004100 */
[----:B------:R-:W-:-:S04]  /*0ba0*/  FMUL.FTZ R38, R38, UR7 ;  /* 0x0000000726267c20 */ /* 0x000fc80008410000 */
[----:B------:R-:W-:-:S07]  /*0bb0*/  @P0 FADD.FTZ R38, R30, R38 ;  /* 0x000000261e260221 */ /* 0x000fce0000010000 */
.L_x_14227:
[----:B------:R-:W-:Y:S05]  /*0bc0*/  BSYNC B0 ;  /* 0x0000000000007941 */ /* 0x000fea0003800000 */
.L_x_14226:
[----:B------:R-:W-:Y:S04]  /*0bd0*/  BSSY B0, `(.L_x_14228) ;  /* 0x0000005000007945 */ /* 0x000fe80003800000 */
[----:B------:R-:W-:Y:S05]  /*0be0*/  @!P6 BRA `(.L_x_14229) ;  /* 0x00000000000ce947 */ /* 0x000fea0003800000 */
[----:B-----5:R-:W-:-:S05]  /*0bf0*/  HADD2.F32 R39, -RZ, R35.H1_H1 ;  /* 0x30000023ff277230 */ /* 0x020fca0000004100 */
[----:B------:R-:W-:-:S04]  /*0c00*/  FMUL.FTZ R39, R39, UR7 ;  /* 0x0000000727277c20 */ /* 0x000fc80008410000 */
[----:B------:R-:W-:-:S07]  /*0c10*/  @P0 FADD.FTZ R39, R31, R39 ;  /* 0x000000271f270221 */ /* 0x000fce0000010000 */
.L_x_14229:
[----:B------:R-:W-:Y:S05]  /*0c20*/  BSYNC B0 ;  /* 0x0000000000007941 */ /* 0x000fea0003800000 */
.L_x_14228:
        /* <DEDUP_REMOVED lines=38> */
[----:B-----5:R-:W-:-:S05]  /*0e90*/  HADD2.F32 R48, -RZ, R32.H0_H0 ;  /* 0x20000020ff307230 */ /* 0x020fca0000004100 */
[----:B------:R-:W-:-:S04]  /*0ea0*/  FMUL.FTZ R48, R48, UR7 ;  /* 0x0000000730307c20 */ /* 0x000fc80008410000 */
[----:B------:R-:W-:-:S07]  /*0eb0*/  @P0 FADD.FTZ R48, R24, R48 ;  /* 0x0000003018300221 */ /* 0x000fce0000010000 */
.L_x_14231:
[----:B------:R-:W-:Y:S05]  /*0ec0*/  BSYNC B0 ;  /* 0x0000000000007941 */ /* 0x000fea0003800000 */
.L_x_14230:
[----:B------:R-:W-:Y:S04]  /*0ed0*/  BSSY B0, `(.L_x_14232) ;  /* 0x0000005000007945 */ /* 0x000fe80003800000 */
[----:B------:R-:W-:Y:S05]  /*0ee0*/  @!P6 BRA `(.L_x_14233) ;  /* 0x00000000000ce947 */ /* 0x000fea0003800000 */
[----:B-----5:R-:W-:-:S05]  /*0ef0*/  HADD2.F32 R49, -RZ, R32.H1_H1 ;  /* 0x30000020ff317230 */ /* 0x020fca0000004100 */
[----:B------:R-:W-:-:S04]  /*0f00*/  FMUL.FTZ R49, R49, UR7 ;  /* 0x0000000731317c20 */ /* 0x000fc80008410000 */
[----:B------:R-:W-:-:S07]  /*0f10*/  @P0 FADD.FTZ R49, R25, R49 ;  /* 0x0000003119310221 */ /* 0x000fce0000010000 */
.L_x_14233:
[----:B------:R-:W-:Y:S05]  /*0f20*/  BSYNC B0 ;  /* 0x0000000000007941 */ /* 0x000fea0003800000 */
.L_x_14232:
[----:B------:R-:W-:Y:S04]  /*0f30*/  BSSY B0, `(.L_x_14234) ;  /* 0x0000005000007945 */ /* 0x000fe80003800000 */
[----:B------:R-:W-:Y:S05]  /*0f40*/  @!P6 BRA `(.L_x_14235) ;  /* 0x00000000000ce947 */ /* 0x000fea0003800000 */
[----:B-----5:R-:W-:-:S05]  /*0f50*/  HADD2.F32 R50, -RZ, R33.H0_H0 ;  /* 0x20000021ff327230 */ /* 0x020fca0000004100 */
[----:B------:R-:W-:-:S04]  /*0f60*/  FMUL.FTZ R50, R50, UR7 ;  /* 0x0000000732327c20 */ /* 0x000fc80008410000 */
[----:B------:R-:W-:-:S07]  /*0f70*/  @P0 FADD.FTZ R50, R26, R50 ;  /* 0x000000321a320221 */ /* 0x000fce0000010000 */
.L_x_14235:
[----:B------:R-:W-:Y:S05]  /*0f80*/  BSYNC B0 ;  /* 0x0000000000007941 */ /* 0x000fea0003800000 */
.L_x_14234:
[----:B------:R-:W-:Y:S04]  /*0f90*/  BSSY B0, `(.L_x_14236) ;  /* 0x0000005000007945 */ /* 0x000fe80003800000 */
[----:B------:R-:W-:Y:S05]  /*0fa0*/  @!P6 BRA `(.L_x_14237) ;  /* 0x00000000000ce947 */ /* 0x000fea0003800000 */
[----:B-----5:R-:W-:-:S05]  /*0fb0*/  HADD2.F32 R51, -RZ, R33.H1_H1 ;  /* 0x30000021ff337230 */ /* 0x020fca0000004100 */
[----:B------:R-:W-:-:S04]  /*0fc0*/  FMUL.FTZ R51, R51, UR7 ;  /* 0x0000000733337c20 */ /* 0x000fc80008410000 */
[----:B------:R-:W-:-:S07]  /*0fd0*/  @P0 FADD.FTZ R51, R27, R51 ;  /* 0x000000331b330221 */ /* 0x000fce0000010000 */
.L_x_14237:
[----:B------:R-:W-:Y:S05]  /*0fe0*/  BSYNC B0 ;  /* 0x0000000000007941 */ /* 0x000fea0003800000 */
.L_x_14236:
[----:B------:R-:W-:Y:S04]  /*0ff0*/  BSSY B0, `(.L_x_14238) ;  /* 0x0000005000007945 */ /* 0x000fe80003800000 */
[----:B------:R-:W-:Y:S05]  /*1000*/  @!P6 BRA `(.L_x_14239) ;  /* 0x00000000000ce947 */ /* 0x000fea0003800000 */
[----:B-----5:R-:W-:-:S05]  /*1010*/  HADD2.F32 R44, -RZ, R34.H0_H0 ;  /* 0x20000022ff2c7230 */ /* 0x020fca0000004100 */
[----:B------:R-:W-:-:S04]  /*1020*/  FMUL.FTZ R44, R44, UR7 ;  /* 0x000000072c2c7c20 */ /* 0x000fc80008410000 */
[----:B------:R-:W-:-:S07]  /*1030*/  @P0 FADD.FTZ R44, R28, R44 ;  /* 0x0000002c1c2c0221 */ /* 0x000fce0000010000 */
.L_x_14239:
[----:B------:R-:W-:Y:S05]  /*1040*/  BSYNC B0 ;  /* 0x0000000000007941 */ /* 0x000fea0003800000 */
.L_x_14238:
[----:B------:R-:W-:Y:S04]  /*1050*/  BSSY B0, `(.L_x_14240) ;  /* 0x0000005000007945 */ /* 0x000fe80003800000 */
[----:B------:R-:W-:Y:S05]  /*1060*/  @!P6 BRA `(.L_x_14241) ;  /* 0x00000000000ce947 */ /* 0x000fea0003800000 */
[----:B-----5:R-:W-:-:S05]  /*1070*/  HADD2.F32 R45, -RZ, R34.H1_H1 ;  /* 0x30000022ff2d7230 */ /* 0x020fca0000004100 */
[----:B------:R-:W-:-:S04]  /*1080*/  FMUL.FTZ R45, R45, UR7 ;  /* 0x000000072d2d7c20 */ /* 0x000fc80008410000 */
[----:B------:R-:W-:-:S07]  /*1090*/  @P0 FADD.FTZ R45, R29, R45 ;  /* 0x0000002d1d2d0221 */ /* 0x000fce0000010000 */
.L_x_14241:
[----:B------:R-:W-:Y:S05]  /*10a0*/  BSYNC B0 ;  /* 0x0000000000007941 */ /* 0x000fea0003800000 */
.L_x_14240:
[----:B------:R-:W-:Y:S04]  /*10b0*/  BSSY B0, `(.L_x_14242) ;  /* 0x0000005000007945 */ /* 0x000fe80003800000 */
[----:B------:R-:W-:Y:S05]  /*10c0*/  @!P6 BRA `(.L_x_14243) ;  /* 0x00000000000ce947 */ /* 0x000fea0003800000 */
[----:B-----5:R-:W-:-:S05]  /*10d0*/  HADD2.F32 R46, -RZ, R35.H0_H0 ;  /* 0x20000023ff2e7230 */ /* 0x020fca0000004100 */
[----:B------:R-:W-:-:S04]  /*10e0*/  FMUL.FTZ R46, R46, UR7 ;  /* 0x000000072e2e7c20 */ /* 0x000fc80008410000 */
[----:B------:R-:W-:-:S07]  /*10f0*/  @P0 FADD.FTZ R46, R30, R46 ;  /* 0x0000002e1e2e0221 */ /* 0x000fce0000010000 */
.L_x_14243:
[----:B------:R-:W-:Y:S05]  /*1100*/  BSYNC B0 ;  /* 0x0000000000007941 */ /* 0x000fea0003800000 */
.L_x_14242:
[----:B------:R-:W-:Y:S04]  /*1110*/  BSSY B0, `(.L_x_14244) ;  /* 0x0000005000007945 */ /* 0x000fe80003800000 */
[----:B------:R-:W-:Y:S05]  /*1120*/  @!P6 BRA `(.L_x_14245) ;  /* 0x00000000000ce947 */ /* 0x000fea0003800000 */
[----:B-----5:R-:W-:-:S05]  /*1130*/  HADD2.F32 R47, -RZ, R35.H1_H1 ;  /* 0x30000023ff2f7230 */ /* 0x020fca0000004100 */
[----:B------:R-:W-:-:S04]  /*1140*/  FMUL.FTZ R47, R47, UR7 ;  /* 0x000000072f2f7c20 */ /* 0x000fc80008410000 */
[----:B------:R-:W-:-:S07]  /*1150*/  @P0 FADD.FTZ R47, R31, R47 ;  /* 0x0000002f1f2f0221 */ /* 0x000fce0000010000 */
.L_x_14245:
[----:B------:R-:W-:Y:S05]  /*1160*/  BSYNC B0 ;  /* 0x0000000000007941 */ /* 0x000fea0003800000 */
.L_x_14244:
        /* <DEDUP_REMOVED lines=34> */
[----:B-----5:R-:W-:-:S05]  /*1390*/  HADD2.F32 R56, -RZ, R32.H0_H0 ;  /* 0x20000020ff387230 */ /* 0x020fca0000004100 */
[----:B------:R-:W-:-:S04]  /*13a0*/  FMUL.FTZ R56, R56, UR7 ;  /* 0x0000000738387c20 */ /* 0x000fc80008410000 */
[----:B------:R-:W-:-:S07]  /*13b0*/  @P0 FADD.FTZ R56, R24, R56 ;  /* 0x0000003818380221 */ /* 0x000fce0000010000 */
.L_x_14247:
[----:B------:R-:W-:Y:S05]  /*13c0*/  BSYNC B0 ;  /* 0x0000000000007941 */ /* 0x000fea0003800000 */
.L_x_14246:
[----:B------:R-:W-:Y:S04]  /*13d0*/  BSSY B0, `(.L_x_14248) ;  /* 0x0000005000007945 */ /* 0x000fe80003800000 */
[----:B------:R-:W-:Y:S05]  /*13e0*/  @!P6 BRA `(.L_x_14249) ;  /* 0x00000000000ce947 */ /* 0x000fea0003800000 */
[----:B-----5:R-:W-:-:S05]  /*13f0*/  HADD2.F32 R57, -RZ, R32.H1_H1 ;  /* 0x30000020ff397230 */ /* 0x020fca0000004100 */
[----:B------:R-:W-:-:S04]  /*1400*/  FMUL.FTZ R57, R57, UR7 ;  /* 0x0000000739397c20 */ /* 0x000fc80008410000 */
[----:B------:R-:W-:-:S07]  /*1410*/  @P0 FADD.FTZ R57, R25, R57 ;  /* 0x0000003919390221 */ /* 0x000fce0000010000 */
.L_x_14249:
[----:B------:R-:W-:Y:S05]  /*1420*/  BSYNC B0 ;  /* 0x0000000000007941 */ /* 0x000fea0003800000 */
.L_x_14248:
[----:B------:R-:W-:Y:S04]  /*1430*/  BSSY B0, `(.L_x_14250) ;  /* 0x0000005000007945 */ /* 0x000fe80003800000 */
[----:B------:R-:W-:Y:S05]  /*1440*/  @!P6 BRA `(.L_x_14251) ;  /* 0x00000000000ce947 */ /* 0x000fea0003800000 */
[----:B-----5:R-:W-:-:S05]  /*1450*/  HADD2.F32 R58, -RZ, R33.H0_H0 ;  /* 0x20000021ff3a7230 */ /* 0x020fca0000004100 */
[----:B------:R-:W-:-:S04]  /*1460*/  FMUL.FTZ R58, R58, UR7 ;  /* 0x000000073a3a7c20 */ /* 0x000fc80008410000 */
[----:B------:R-:W-:-:S07]  /*1470*/  @P0 FADD.FTZ R58, R26, R58 ;  /* 0x0000003a1a3a0221 */ /* 0x000fce0000010000 */
.L_x_14251:
[----:B------:R-:W-:Y:S05]  /*1480*/  BSYNC B0 ;  /* 0x0000000000007941 */ /* 0x000fea0003800000 */
.L_x_14250:
[----:B------:R-:W-:Y:S04]  /*1490*/  BSSY B0, `(.L_x_14252) ;  /* 0x0000005000007945 */ /* 0x000fe80003800000 */
[----:B------:R-:W-:Y:S05]  /*14a0*/  @!P6 BRA `(.L_x_14253) ;  /* 0x00000000000ce947 */ /* 0x000fea0003800000 */
[----:B-----5:R-:W-:-:S05]  /*14b0*/  HADD2.F32 R59, -RZ, R33.H1_H1 ;  /* 0x30000021ff3b7230 */ /* 0x020fca0000004100 */
[----:B------:R-:W-:-:S04]  /*14c0*/  FMUL.FTZ R59, R59, UR7 ;  /* 0x000000073b3b7c20 */ /* 0x000fc80008410000 */
[----:B------:R-:W-:-:S07]  /*14d0*/  @P0 FADD.FTZ R59, R27, R59 ;  /* 0x0000003b1b3b0221 */ /* 0x000fce0000010000 */
.L_x_14253:
[----:B------:R-:W-:Y:S05]  /*14e0*/  BSYNC B0 ;  /* 0x0000000000007941 */ /* 0x000fea0003800000 */
.L_x_14252:
[----:B------:R-:W-:Y:S04]  /*14f0*/  BSSY B0, `(.L_x_14254) ;  /* 0x0000005000007945 */ /* 0x000fe80003800000 */
[----:B------:R-:W-:Y:S05]  /*1500*/  @!P6 BRA `(.L_x_14255) ;  /* 0x00000000000ce947 */ /* 0x000fea0003800000 */
[----:B-----5:R-:W-:-:S05]  /*1510*/  HADD2.F32 R52, -RZ, R34.H0_H0 ;  /* 0x20000022ff347230 */ /* 0x020fca0000004100 */
[----:B------:R-:W-:-:S04]  /*1520*/  FMUL.FTZ R52, R52, UR7 ;  /* 0x0000000734347c20 */ /* 0x000fc80008410000 */
[----:B------:R-:W-:-:S07]  /*1530*/  @P0 FADD.FTZ R52, R28, R52 ;  /* 0x000000341c340221 */ /* 0x000fce0000010000 */
.L_x_14255:
[----:B------:R-:W-:Y:S05]  /*1540*/  BSYNC B0 ;  /* 0x0000000000007941 */ /* 0x000fea0003800000 */
.L_x_14254:
[----:B------:R-:W-:Y:S04]  /*1550*/  BSSY B0, `(.L_x_14256) ;  /* 0x0000005000007945 */ /* 0x000fe80003800000 */
[----:B------:R-:W-:Y:S05]  /*1560*/  @!P6 BRA `(.L_x_14257) ;  /* 0x00000000000ce947 */ /* 0x000fea0003800000 */
[----:B-----5:R-:W-:-:S05]  /*1570*/  HADD2.F32 R53, -RZ, R34.H1_H1 ;  /* 0x30000022ff357230 */ /* 0x020fca0000004100 */
[----:B------:R-:W-:-:S04]  /*1580*/  FMUL.FTZ R53, R53, UR7 ;  /* 0x0000000735357c20 */ /* 0x000fc80008410000 */
[----:B------:R-:W-:-:S07]  /*1590*/  @P0 FADD.FTZ R53, R29, R53 ;  /* 0x000000351d350221 */ /* 0x000fce0000010000 */
.L_x_14257:
[----:B------:R-:W-:Y:S05]  /*15a0*/  BSYNC B0 ;  /* 0x0000000000007941 */ /* 0x000fea0003800000 */
.L_x_14256:
[----:B------:R-:W-:Y:S04]  /*15b0*/  BSSY B0, `(.L_x_14258) ;  /* 0x0000005000007945 */ /* 0x000fe80003800000 */
[----:B------:R-:W-:Y:S05]  /*15c0*/  @!P6 BRA `(.L_x_14259) ;  /* 0x00000000000ce947 */ /* 0x000fea0003800000 */
[----:B-----5:R-:W-:-:S05]  /*15d0*/  HADD2.F32 R54, -RZ, R35.H0_H0 ;  /* 0x20000023ff367230 */ /* 0x020fca0000004100 */
[----:B------:R-:W-:-:S04]  /*15e0*/  FMUL.FTZ R54, R54, UR7 ;  /* 0x0000000736367c20 */ /* 0x000fc80008410000 */
[----:B------:R-:W-:-:S07]  /*15f0*/  @P0 FADD.FTZ R54, R30, R54 ;  /* 0x000000361e360221 */ /* 0x000fce0000010000 */
.L_x_14259:
[----:B------:R-:W-:Y:S05]  /*1600*/  BSYNC B0 ;  /* 0x0000000000007941 */ /* 0x000fea0003800000 */
.L_x_14258:
[----:B------:R-:W-:Y:S04]  /*1610*/  BSSY B0, `(.L_x_14260) ;  /* 0x0000005000007945 */ /* 0x000fe80003800000 */
[----:B------:R-:W-:Y:S05]  /*1620*/  @!P6 BRA `(.L_x_14261) ;  /* 0x00000000000ce947 */ /* 0x000fea0003800000 */
[----:B-----5:R-:W-:-:S05]  /*1630*/  HADD2.F32 R55, -RZ, R35.H1_H1 ;  /* 0x30000023ff377230 */ /* 0x020fca0000004100 */
[----:B------:R-:W-:-:S04]  /*1640*/  FMUL.FTZ R55, R55, UR7 ;  /* 0x0000000737377c20 */ /* 0x000fc80008410000 */
[----:B------:R-:W-:-:S07]  /*1650*/  @P0 FADD.FTZ R55, R31, R55 ;  /* 0x000000371f370221 */ /* 0x000fce0000010000 */
.L_x_14261:
[----:B------:R-:W-:Y:S05]  /*1660*/  BSYNC B0 ;  /* 0x0000000000007941 */ /* 0x000fea0003800000 */
.L_x_14260:
[----:B------:R-:W-:Y:S01]  /*1670*/  FADD.FTZ R94, RZ, R40 ;  /* 0x00000028ff5e7221 */ /* 0x000fe20000010000 */
[----:B------:R-:W-:Y:S01]  /*1680*/  IMAD.WIDE.U32 R60, R83, 0x20, R60 ;  /* 0x00000020533c7825 */ /* 0x000fe200078e003c */
[----:B------:R-:W-:Y:S01]  /*1690*/  UMOV UR10, 0xffffffff ;  /* 0xffffffff000a7882 */ /* 0x000fe20000000000 */
[----:B------:R-:W-:Y:S02]  /*16a0*/  LOP3.LUT P0, RZ, R82, 0xff, RZ, 0xc0, !PT ;  /* 0x000000ff52ff7812 */ /* 0x000fe4000780c0ff */
[----:B------:R-:W-:Y:S01]  /*16b0*/  FADD.FTZ R101, R94, R41 ;  /* 0x000000295e657221 */ /* 0x000fe20000010000 */
[----:B------:R0:W-:Y:S01]  /*16c0*/  STG.E.128 desc[UR4][R60.64], R56 ;  /* 0x000000383c007986 */ /* 0x0001e2000c101d04 */
[----:B------:R-:W-:Y:S02]  /*16d0*/  SEL R82, R62, R87, !P0 ;  /* 0x000000573e527207 */ /* 0x000fe40004000000 */
        /* <DEDUP_REMOVED lines=93> */
.L_x_14276:
        /* <DEDUP_REMOVED lines=22> */
[----:B0-----:R-:W0:Y:S01]  /*1e10*/  SHFL.DOWN PT, R101, R82, 0x2, 0x1f ;  /* 0x08401f0052657f89 */ /* 0x001e2200000e0000 */
        /* <DEDUP_REMOVED lines=31> */
[----:B------:R-:W0:Y:S02]  /*2010*/  @!P1 LDC.64 R60, c[0x0][0x250] ;  /* 0x00009400ff3c9b82 */ /* 0x000e240000000a00 */
[----:B------:R-:W1:Y:S01]  /*2020*/  SHFL.IDX PT, R103, R103, RZ, 0x1f ;  /* 0x00001fff67677589 */ /* 0x000e6200000e0000 */
        /* <DEDUP_REMOVED lines=11> */
[----:B---3--:R-:W-:-:S05]  /*20e0*/  @!P1 LEA R82, P3, R86, R82, 0x2 ;  /* 0x0000005256529211 */ /* 0x008fca00078610ff */
        /* <DEDUP_REMOVED lines=33> */
[----:B------:R-:W-:Y:S01]  /*2300*/  FADD.FTZ R83, -R60, R55 ;  /* 0x000000373c537221 */ /* 0x000fe20000010100 */
[----:B------:R-:W-:Y:S01]  /*2310*/  LEA.HI R92, R37, R92, RZ, 0x3 ;  /* 0x0000005c255c7211 */ /* 0x000fe200078f18ff */
[----:B------:R-:W-:Y:S02]  /*2320*/  HADD2.F32 R50, -RZ, R63.H1_H1 ;  /* 0x3000003fff327230 */ /* 0x000fe40000004100 */
[C---:B------:R-:W-:Y:S01]  /*2330*/  FMUL.FTZ R38, R101.reuse, R38 ;  /* 0x0000002665267220 */ /* 0x040fe20000410000 */
[----:B------:R-:W0:Y:S01]  /*2340*/  LDC.64 R48, c[0x0][0x2b8] ;  /* 0x0000ae00ff307b82 */ /* 0x000e220000000a00 */
        /* <DEDUP_REMOVED lines=22> */
[----:B------:R-:W-:Y:S01]  /*24b0*/  LEA.HI.SX32 R53, R92, R81, 0x1d ;  /* 0x000000515c357211 */ /* 0x000fe200078feaff */
[----:B------:R-:W-:Y:S01]  /*24c0*/  FMUL.FTZ R101, R101, R83 ;  /* 0x0000005365657220 */ /* 0x000fe20000410000 */
[----:B------:R-:W-:Y:S01]  /*24d0*/  FFMA.FTZ R39, R38, R39, R19 ;  /* 0x0000002726277223 */ /* 0x000fe20000010013 */
[----:B------:R-:W-:Y:S01]  /*24e0*/  FFMA.FTZ R92, R51, R50, R18 ;  /* 0x00000032335c7223 */ /* 0x000fe20000010012 */
[----:B------:R-:W-:Y:S01]  /*24f0*/  FFMA.FTZ R38, R90, R96, R21 ;  /* 0x000000605a267223 */ /* 0x000fe20000010015 */
[----:B------:R-:W-:Y:S01]  /*2500*/  FFMA.FTZ R83, R95, R98, R20 ;  /* 0x000000625f537223 */ /* 0x000fe20000010014 */
[----:B------:R-:W-:Y:S01]  /*2510*/  FFMA.FTZ R36, R88, R36, R23 ;  /* 0x0000002458247223 */ /* 0x000fe20000010017 */
[----:B------:R-:W-:Y:S01]  /*2520*/  IADD3 R51, R53, 0x80, RZ ;  /* 0x0000008035337810 */ /* 0x000fe20007ffe0ff */
        /* <DEDUP_REMOVED lines=27> */
[----:B------:R-:W-:Y:S01]  /*26e0*/  F2FP.F16.F32.PACK_AB R43, R82, R61 ;  /* 0x0000003d522b723e */ /* 0x000fe200000000ff */
[--C-:B------:R-:W-:Y:S01]  /*26f0*/  IMAD.WIDE.U32 R50, R51, 0x10, R48.reuse ;  /* 0x0000001033327825 */ /* 0x100fe200078e0030 */
[----:B------:R-:W-:Y:S01]  /*2700*/  F2FP.F16.F32.PACK_AB R40, R59, R40 ;  /* 0x000000283b28723e */ /* 0x000fe200000000ff */
[----:B------:R0:W-:Y:S01]  /*2710*/  STG.E.128 desc[UR4][R52.64], R36 ;  /* 0x0000002434007986 */ /* 0x0001e2000c101d04 */
[----:B------:R-:W-:Y:S01]  /*2720*/  F2FP.F16.F32.PACK_AB R47, R101, R58 ;  /* 0x0000003a652f723e */ /* 0x000fe200000000ff */
[----:B------:R-:W-:Y:S01]  /*2730*/  IMAD.WIDE.U32 R48, R99, 0x10, R48 ;  /* 0x0000001063307825 */ /* 0x000fe200078e0030 */
[----:B------:R-:W-:Y:S01]  /*2740*/  F2FP.F16.F32.PACK_AB R46, R57, R56 ;  /* 0x00000038392e723e */ /* 0x000fe200000000ff */
[----:B------:R0:W-:Y:S01]  /*2750*/  STG.E.128 desc[UR4][R50.64], R40 ;  /* 0x0000002832007986 */ /* 0x0001e2000c101d04 */
[----:B------:R-:W-:Y:S02]  /*2760*/  F2FP.F16.F32.PACK_AB R45, R54, R45 ;  /* 0x0000002d362d723e */ /* 0x000fe400000000ff */
[----:B------:R-:W-:-:S05]  /*2770*/  F2FP.F16.F32.PACK_AB R44, R55, R44 ;  /* 0x0000002c372c723e */ /* 0x000fca00000000ff */
[----:B------:R0:W-:Y:S02]  /*2780*/  STG.E.128 desc[UR4][R48.64], R44 ;  /* 0x0000002c30007986 */ /* 0x0001e4000c101d04 */
.L_x_14264:
[----:B------:R-:W-:Y:S05]  /*2790*/  BSYNC B0 ;  /* 0x0000000000007941 */ /* 0x000fea0003800000 */
.L_x_14263:
[----:B------:R-:W-:Y:S02]  /*27a0*/  IADD3 R86, R86, UR8, RZ ;  /* 0x0000000856567c10 */ /* 0x000fe4000fffe0ff */
[----:B------:R-:W-:Y:S02]  /*27b0*/  SEL R82, RZ, 0x1, P0 ;  /* 0x00000001ff527807 */ /* 0x000fe40000000000 */
[----:B------:R-:W-:-:S13]  /*27c0*/  ISETP.GE.AND P1, PT, R86, UR9, PT ;  /* 0x0000000956007c0c */ /* 0x000fda000bf26270 */
[----:B------:R-:W-:Y:S05]  /*27d0*/  @!P1 BRA `(.L_x_14265) ;  /* 0xffffffdc006c9947 */ /* 0x000fea000383ffff */
[----:B------:R-:W-:Y:S05]  /*27e0*/  EXIT ;  /* 0x000000000000794d */ /* 0x000fea0003800000 */
.L_x_14262:
[----:B------:R-:W-:Y:S01]  /*27f0*/  HFMA2.MMA R104, -RZ, RZ, 0, 5.9604644775390625e-08 ;  /* 0x00000001ff687435 */ /* 0x000fe200000001ff */
[----:B------:R-:W-:Y:S02]  /*2800*/  MOV R105, R96 ;  /* 0x0000006000697202 */ /* 0x000fe40000000f00 */
[----:B------:R-:W-:Y:S02]  /*2810*/  MOV R107, 0x1f ;  /* 0x0000001f006b7802 */ /* 0x000fe40000000f00 */
[----:B------:R-:W-:-:S07]  /*2820*/  MOV R102, 0xffffffff ;  /* 0xffffffff00667802 */ /* 0x000fce0000000f00 */
[----:B-----5:R-:W-:Y:S05]  /*2830*/  WARPSYNC.COLLECTIVE R102, `(.L_x_14266) ;  /* 0x0000000066087348 */ /* 0x020fea0003c00000 */
[----:B------:R0:W1:Y:S02]  /*2840*/  SHFL.BFLY P1, R103, R105, R104, R107 ;  /* 0x0c00006869677389 */ /* 0x000064000002006b */
[----:B01---5:R-:W-:Y:S01]  /*2850*/  ENDCOLLECTIVE ;  /* 0x000000000000791b */ /* 0x023fe20003800000 */
.L_x_14266:
[----:B------:R-:W-:Y:S01]  /*2860*/  HFMA2.MMA R104, -RZ, RZ, 0, 1.1920928955078125e-07 ;  /* 0x00000002ff687435 */ /* 0x000fe200000001ff */
[----:B------:R-:W-:-:S05]  /*2870*/  MOV R61, R103 ;  /* 0x00000067003d7202 */ /* 0x000fca0000000f00 */
[----:B------:R-:W-:-:S05]  /*2880*/  FADD.FTZ R83, R96, R61 ;  /* 0x0000003d60537221 */ /* 0x000fca0000010000 */
[----:B------:R-:W-:-:S07]  /*2890*/  MOV R105, R83 ;  /* 0x0000005300697202 */ /* 0x000fce0000000f00 */
[----:B------:R-:W-:Y:S05]  /*28a0*/  WARPSYNC.COLLECTIVE R102, `(.L_x_14267) ;  /* 0x0000000066087348 */ /* 0x000fea0003c00000 */
[----:B------:R0:W1:Y:S02]  /*28b0*/  SHFL.BFLY P1, R103, R105, R104, R107 ;  /* 0x0c00006869677389 */ /* 0x000064000002006b */
[----:B01----:R-:W-:Y:S01]  /*28c0*/  ENDCOLLECTIVE ;  /* 0x000000000000791b */ /* 0x003fe20003800000 */
.L_x_14267:
[----:B------:R-:W-:Y:S01]  /*28d0*/  HFMA2.MMA R104, -RZ, RZ, 0, 2.384185791015625e-07 ;  /* 0x00000004ff687435 */ /* 0x000fe200000001ff */
[----:B------:R-:W-:-:S05]  /*28e0*/  MOV R60, R103 ;  /* 0x00000067003c7202 */ /* 0x000fca0000000f00 */
[----:B------:R-:W-:-:S05]  /*28f0*/  FADD.FTZ R98, R83, R60 ;  /* 0x0000003c53627221 */ /* 0x000fca0000010000 */
[----:B------:R-:W-:-:S07]  /*2900*/  MOV R105, R98 ;  /* 0x0000006200697202 */ /* 0x000fce0000000f00 */
[----:B------:R-:W-:Y:S05]  /*2910*/  WARPSYNC.COLLECTIVE R102, `(.L_x_14268) ;  /* 0x0000000066087348 */ /* 0x000fea0003c00000 */
[----:B------:R0:W1:Y:S02]  /*2920*/  SHFL.BFLY P1, R103, R105, R104, R107 ;  /* 0x0c00006869677389 */ /* 0x000064000002006b */
[----:B01----:R-:W-:Y:S01]  /*2930*/  ENDCOLLECTIVE ;  /* 0x000000000000791b */ /* 0x003fe20003800000 */
.L_x_14268:
[----:B------:R-:W-:Y:S01]  /*2940*/  HFMA2.MMA R104, -RZ, RZ, 0, 4.76837158203125e-07 ;  /* 0x00000008ff687435 */ /* 0x000fe200000001ff */
[----:B------:R-:W-:-:S05]  /*2950*/  MOV R61, R103 ;  /* 0x00000067003d7202 */ /* 0x000fca0000000f00 */
[----:B------:R-:W-:-:S05]  /*2960*/  FADD.FTZ R100, R98, R61 ;  /* 0x0000003d62647221 */ /* 0x000fca0000010000 */
[----:B------:R-:W-:-:S07]  /*2970*/  MOV R105, R100 ;  /* 0x0000006400697202 */ /* 0x000fce0000000f00 */
[----:B------:R-:W-:Y:S05]  /*2980*/  WARPSYNC.COLLECTIVE R102, `(.L_x_14269) ;  /* 0x0000000066087348 */ /* 0x000fea0003c00000 */
[----:B------:R0:W1:Y:S02]  /*2990*/  SHFL.BFLY P1, R103, R105, R104, R107 ;  /* 0x0c00006869677389 */ /* 0x000064000002006b */
[----:B01----:R-:W-:Y:S01]  /*29a0*/  ENDCOLLECTIVE ;  /* 0x000000000000791b */ /* 0x003fe20003800000 */
.L_x_14269:
[----:B------:R-:W-:Y:S01]  /*29b0*/  HFMA2.MMA R104, -RZ, RZ, 0, 9.5367431640625e-07 ;  /* 0x00000010ff687435 */ /* 0x000fe200000001ff */
[----:B------:R-:W-:-:S05]  /*29c0*/  MOV R61, R103 ;  /* 0x00000067003d7202 */ /* 0x000fca0000000f00 */
[----:B------:R-:W-:-:S05]  /*29d0*/  FADD.FTZ R101, R100, R61 ;  /* 0x0000003d64657221 */ /* 0x000fca0000010000 */
[----:B------:R-:W-:-:S07]  /*29e0*/  MOV R105, R101 ;  /* 0x0000006500697202 */ /* 0x000fce0000000f00 */
[----:B------:R-:W-:Y:S05]  /*29f0*/  WARPSYNC.COLLECTIVE R102, `(.L_x_14270) ;  /* 0x0000000066087348 */ /* 0x000fea0003c00000 */
[----:B------:R0:W1:Y:S02]  /*2a00*/  SHFL.BFLY P1, R103, R105, R104, R107 ;  /* 0x0c00006869677389 */ /* 0x000064000002006b */
[----:B01----:R-:W-:Y:S01]  /*2a10*/  ENDCOLLECTIVE ;  /* 0x000000000000791b */ /* 0x003fe20003800000 */
.L_x_14270:
        /* <DEDUP_REMOVED lines=56> */
.L_x_14271:
[----:B------:R-:W-:Y:S01]  /*2da0*/  HFMA2.MMA R104, -RZ, RZ, 0, 1.1920928955078125e-07 ;  /* 0x00000002ff687435 */ /* 0x000fe200000001ff */
[----:B------:R-:W-:-:S05]  /*2db0*/  MOV R96, R103 ;  /* 0x0000006700607202 */ /* 0x000fca0000000f00 */
[----:B------:R-:W-:-:S05]  /*2dc0*/  FADD.FTZ R96, R61, R96 ;  /* 0x000000603d607221 */ /* 0x000fca0000010000 */
[----:B------:R-:W-:-:S07]  /*2dd0*/  MOV R105, R96 ;  /* 0x0000006000697202 */ /* 0x000fce0000000f00 */
[----:B------:R-:W-:Y:S05]  /*2de0*/  WARPSYNC.COLLECTIVE R102, `(.L_x_14272) ;  /* 0x0000000066087348 */ /* 0x000fea0003c00000 */
[----:B------:R0:W1:Y:S02]  /*2df0*/  SHFL.BFLY P1, R103, R105, R104, R107 ;  /* 0x0c00006869677389 */ /* 0x000064000002006b */
[----:B01----:R-:W-:Y:S01]  /*2e00*/  ENDCOLLECTIVE ;  /* 0x000000000000791b */ /* 0x003fe20003800000 */
.L_x_14272:
[----:B------:R-:W-:Y:S01]  /*2e10*/  HFMA2.MMA R104, -RZ, RZ, 0, 2.384185791015625e-07 ;  /* 0x00000004ff687435 */ /* 0x000fe200000001ff */
[----:B------:R-:W-:-:S05]  /*2e20*/  MOV R83, R103 ;  /* 0x0000006700537202 */ /* 0x000fca0000000f00 */
[----:B------:R-:W-:-:S05]  /*2e30*/  FADD.FTZ R83, R96, R83 ;  /* 0x0000005360537221 */ /* 0x000fca0000010000 */
[----:B------:R-:W-:-:S07]  /*2e40*/  MOV R105, R83 ;  /* 0x0000005300697202 */ /* 0x000fce0000000f00 */
[----:B------:R-:W-:Y:S05]  /*2e50*/  WARPSYNC.COLLECTIVE R102, `(.L_x_14273) ;  /* 0x0000000066087348 */ /* 0x000fea0003c00000 */
[----:B------:R0:W1:Y:S02]  /*2e60*/  SHFL.BFLY P1, R103, R105, R104, R107 ;  /* 0x0c00006869677389 */ /* 0x000064000002006b */
[----:B01----:R-:W-:Y:S01]  /*2e70*/  ENDCOLLECTIVE ;  /* 0x000000000000791b */ /* 0x003fe20003800000 */
.L_x_14273:
[----:B------:R-:W-:Y:S01]  /*2e80*/  HFMA2.MMA R104, -RZ, RZ, 0, 4.76837158203125e-07 ;  /* 0x00000008ff687435 */ /* 0x000fe200000001ff */
[----:B------:R-:W-:-:S05]  /*2e90*/  MOV R98, R103 ;  /* 0x0000006700627202 */ /* 0x000fca0000000f00 */
[----:B------:R-:W-:-:S05]  /*2ea0*/  FADD.FTZ R98, R83, R98 ;  /* 0x0000006253627221 */ /* 0x000fca0000010000 */
[----:B------:R-:W-:-:S07]  /*2eb0*/  MOV R105, R98 ;  /* 0x0000006200697202 */ /* 0x000fce0000000f00 */
[----:B------:R-:W-:Y:S05]  /*2ec0*/  WARPSYNC.COLLECTIVE R102, `(.L_x_14274) ;  /* 0x0000000066087348 */ /* 0x000fea0003c00000 */
[----:B------:R0:W1:Y:S02]  /*2ed0*/  SHFL.BFLY P1, R103, R105, R104, R107 ;  /* 0x0c00006869677389 */ /* 0x000064000002006b */
[----:B01----:R-:W-:Y:S01]  /*2ee0*/  ENDCOLLECTIVE ;  /* 0x000000000000791b */ /* 0x003fe20003800000 */
.L_x_14274:
[----:B------:R-:W-:Y:S01]  /*2ef0*/  HFMA2.MMA R104, -RZ, RZ, 0, 9.5367431640625e-07 ;  /* 0x00000010ff687435 */ /* 0x000fe200000001ff */
[----:B------:R-:W-:-:S05]  /*2f00*/  MOV R101, R103 ;  /* 0x0000006700657202 */ /* 0x000fca0000000f00 */
[----:B------:R-:W-:-:S05]  /*2f10*/  FADD.FTZ R101, R98, R101 ;  /* 0x0000006562657221 */ /* 0x000fca0000010000 */
[----:B------:R-:W-:-:S07]  /*2f20*/  MOV R105, R101 ;  /* 0x0000006500697202 */ /* 0x000fce0000000f00 */
[----:B------:R-:W-:Y:S05]  /*2f30*/  WARPSYNC.COLLECTIVE R102, `(.L_x_14275) ;  /* 0x0000000066087348 */ /* 0x000fea0003c00000 */
[----:B------:R0:W1:Y:S02]  /*2f40*/  SHFL.BFLY P1, R103, R105, R104, R107 ;  /* 0x0c00006869677389 */ /* 0x000064000002006b */
[----:B01----:R-:W-:Y:S01]  /*2f50*/  ENDCOLLECTIVE ;  /* 0x000000000000791b */ /* 0x003fe20003800000 */
.L_x_14275:
[----:B------:R-:W-:Y:S01]  /*2f60*/  MOV R100, R103 ;  /* 0x0000006700647202 */ /* 0x000fe20000000f00 */
[----:B------:R-:W-:Y:S06]  /*2f70*/  BRA `(.L_x_14276) ;  /* 0xffffffec004c7947 */ /* 0x000fec000383ffff */
.L_x_14277:
        /* <DEDUP_REMOVED lines=16> */
.L_x_23307:


//--------------------- .text._ZN10layer_norm13ln_fwd_kernelINS_13Kernel_traitsI6__halfS2_fS2_fjLj3072ELj1ELj1ELj4ELj16ENS_18Kernel_traits_baseILj3072ES2_S2_fS2_fjLj128EEEEELb0ELb1ELb0ELb0EEEvNS_9FwdParamsE --------------------------
	.section	.text._ZN10layer_norm13ln_fwd_kernelINS_13Kernel_traitsI6__halfS2_fS2_fjLj3072ELj1ELj1ELj4ELj16ENS_18Kernel_traits_baseILj3072ES2_S2_fS2_fjLj128EEEEELb0ELb1ELb0ELb0EEEvNS_9FwdParamsE,"ax",@progbits
	.align	128
        .global         _ZN10layer_norm13ln_fwd_kernelINS_13Kernel_traitsI6__halfS2_fS2_fjLj3072ELj1ELj1ELj4ELj16ENS_18Kernel_traits_baseILj3072ES2_S2_fS2_fjLj128EEEEELb0ELb1ELb0ELb0EEEvNS_9FwdParamsE
        .type           _ZN10layer_norm13ln_fwd_kernelINS_13Kernel_traitsI6__halfS2_fS2_fjLj3072ELj1ELj1ELj4ELj16ENS_18Kernel_traits_baseILj3072ES2_S2_fS2_fjLj128EEEEELb0ELb1ELb0ELb0EEEvNS_9FwdParamsE,@function
        .size           _ZN10layer_norm13ln_fwd_kernelINS_13Kernel_traitsI6__halfS2_fS2_fjLj3072ELj1ELj1ELj4ELj16ENS_18Kernel_traits_baseILj3072ES2_S2_fS2_fjLj128EEEEELb0ELb1ELb0ELb0EEEvNS_9FwdParamsE,(.L_x_23308 - _ZN10layer_norm13ln_fwd_kernelINS_13Kernel_traitsI6__halfS2_fS2_fjLj3072ELj1ELj1ELj4ELj16ENS_18Kernel_traits_baseILj3072ES2_S2_fS2_fjLj128EEEEELb0ELb1ELb0ELb0EEEvNS_9FwdParamsE)
        .other          _ZN10layer_norm13ln_fwd_kernelINS_13Kernel_traitsI6__halfS2_fS2_fjLj3072ELj1ELj1ELj4ELj16ENS_18Kernel_traits_baseILj3072ES2_S2_fS2_fjLj128EEEEELb0ELb1ELb0ELb0EEEvNS_9FwdParamsE,@"STO_CUDA_ENTRY STV_DEFAULT"
_ZN10layer_norm13ln_fwd_kernelINS_13Kernel_traitsI6__halfS2_fS2_fjLj3072ELj1ELj1ELj4ELj16ENS_18Kernel_traits_baseILj3072ES2_S2_fS2_fjLj128EEEEELb0ELb1ELb0ELb0EEEvNS_9FwdParamsE:
.text._ZN10layer_norm13ln_fwd_kernelINS_13Kernel_traitsI6__halfS2_fS2_fjLj3072ELj1ELj1ELj4ELj16ENS_18Kernel_traits_baseILj3072ES2_S2_fS2_fjLj128EEEEELb0ELb1ELb0ELb0EEEvNS_9FwdParamsE:
        /* <DEDUP_REMOVED lines=30> */
.L_x_14279:
[----:B------:R-:W-:Y:S05]  /*01e0*/  BSYNC B0 ;  /* 0x0000000000007941 */ /* 0x000fea0003800000 */
.L_x_14278:
        /* <DEDUP_REMOVED lines=18> */
.L_x_14281:
[----:B------:R-:W-:Y:S05]  /*0310*/  BSYNC B0 ;  /* 0x0000000000007941 */ /* 0x000fea0003800000 */
.L_x_14280:
        /* <DEDUP_REMOVED lines=17> */
.L_x_14283:
[----:B------:R-:W-:Y:S05]  /*0430*/  BSYNC B0 ;  /* 0x0000000000007941 */ /* 0x000fea0003800000 */
.L_x_14282:
        /* <DEDUP_REMOVED lines=9> */
[----:B------:R-:W-:Y:S01]  /*04d0*/  UISETP.NE.U32.AND UP0, UPT, UR6, URZ, UPT ;  /* 0x0000003f0600728c */ /* 0x000fe2000bf05070 */
[--C-:B------:R-:W-:Y:S01]  /*04e0*/  HADD2.F32 R7, -RZ, R21.reuse.H0_H0 ;  /* 0x20000015ff077230 */ /* 0x100fe20000004100 */
[----:B------:R-:W-:Y:S01]  /*04f0*/  ULDC UR13, c[0x0][0x218] ;  /* 0x00008600000d7ab9 */ /* 0x000fe20000000800 */
[----:B------:R-:W-:Y:S01]  /*0500*/  HADD2.F32 R6, -RZ, R21.H1_H1 ;  /* 0x30000015ff067230 */ /* 0x000fe20000004100 */
[----:B------:R-:W-:Y:S01]  /*0510*/  ULDC.U8 UR6, c[0x0][0x2a0] ;  /* 0x0000a80000067ab9 */ /* 0x000fe20000000000 */
[--C-:B------:R-:W-:Y:S01]  /*0520*/  HADD2.F32 R3, -RZ, R23.reuse.H0_H0 ;  /* 0x20000017ff037230 */ /* 0x100fe20000004100 */
[----:B------:R-:W-:Y:S01]  /*0530*/  UISETP.NE.AND.EX UP0, UPT, UR7, URZ, UPT, UP0 ;  /* 0x0000003f0700728c */ /* 0x000fe2000bf05300 */
[----:B------:R-:W-:Y:S01]  /*0540*/  HADD2.F32 R2, -RZ, R23.H1_H1 ;  /* 0x30000017ff027230 */ /* 0x000fe20000004100 */
[----:B------:R-:W-:Y:S01]  /*0550*/  UISETP.NE.AND UP1, UPT, UR6, URZ, UPT ;  /* 0x0000003f0600728c */ /* 0x000fe2000bf25270 */
[--C-:B------:R-:W-:Y:S01]  /*0560*/  HADD2.F32 R0, -RZ, R24.reuse.H0_H0 ;  /* 0x20000018ff007230 */ /* 0x100fe20000004100 */
[----:B------:R-:W-:Y:S01]  /*0570*/  ULDC UR12, c[0x0][0x290] ;  /* 0x0000a400000c7ab9 */ /* 0x000fe20000000800 */
        /* <DEDUP_REMOVED lines=11> */
[----:B------:R-:W-:Y:S01]  /*0630*/  ULDC.64 UR8, c[0x0][0x230] ;  /* 0x00008c0000087ab9 */ /* 0x000fe20000000a00 */
[----:B------:R-:W-:Y:S01]  /*0640*/  HADD2.F32 R61, -RZ, R26.H1_H1 ;  /* 0x3000001aff3d7230 */ /* 0x000fe20000004100 */
[----:B------:R-:W-:Y:S01]  /*0650*/  VIMNMX R25, R25, 0x20, PT ;  /* 0x0000002019197848 */ /* 0x000fe20003fe0100 */
[--C-:B------:R-:W-:Y:S01]  /*0660*/  HADD2.F32 R60, -RZ, R27.reuse.H0_H0 ;  /* 0x2000001bff3c7230 */ /* 0x100fe20000004100 */
[----:B------:R-:W-:Y:S01]  /*0670*/  SHF.L.U32 R26, R19, 0x5, RZ ;  /* 0x00000005131a7819 */ /* 0x000fe200000006ff */
[----:B------:R-:W-:Y:S01]  /*0680*/  HADD2.F32 R62, -RZ, R27.H1_H1 ;  /* 0x3000001bff3e7230 */ /* 0x000fe20000004100 */
[----:B------:R-:W-:Y:S01]  /*0690*/  IADD3 R25, R25, R52, RZ ;  /* 0x0000003419197210 */ /* 0x000fe20007ffe0ff */
[--C-:B------:R-:W-:Y:S01]  /*06a0*/  HADD2.F32 R17, -RZ, R56.reuse.H0_H0 ;  /* 0x20000038ff117230 */ /* 0x100fe20000004100 */
[----:B------:R-:W-:Y:S01]  /*06b0*/  LOP3.LUT R27, R26, 0x3e0, RZ, 0xc0, !PT ;  /* 0x000003e01a1b7812 */ /* 0x000fe200078ec0ff */
[----:B------:R-:W-:Y:S01]  /*06c0*/  HADD2.F32 R16, -RZ, R56.H1_H1 ;  /* 0x30000038ff107230 */ /* 0x000fe20000004100 */
[----:B------:R-:W-:Y:S01]  /*06d0*/  SHF.L.U32 R25, R25, 0x3, RZ ;  /* 0x0000000319197819 */ /* 0x000fe200000006ff */
[----:B------:R-:W-:Y:S01]  /*06e0*/  HFMA2.MMA R56, -RZ, RZ, 0, 5.9604644775390625e-08 ;  /* 0x00000001ff387435 */ /* 0x000fe200000001ff */
[----:B------:R-:W-:Y:S01]  /*06f0*/  VIADDMNMX R27, R24, -R27, RZ, !PT ;  /* 0x8000001b181b7246 */ /* 0x000fe200078001ff */
[--C-:B------:R-:W-:Y:S01]  /*0700*/  HADD2.F32 R15, -RZ, R57.reuse.H0_H0 ;  /* 0x20000039ff0f7230 */ /* 0x100fe20000004100 */
[----:B------:R-:W-:Y:S01]  /*0710*/  I2FP.F32.U32 R25, R25 ;  /* 0x0000001900197245 */ /* 0x000fe20000201000 */
[----:B------:R-:W-:Y:S01]  /*0720*/  HADD2.F32 R14, -RZ, R57.H1_H1 ;  /* 0x30000039ff0e7230 */ /* 0x000fe20000004100 */
[----:B------:R-:W-:Y:S01]  /*0730*/  VIMNMX R27, R27, 0x20, PT ;  /* 0x000000201b1b7848 */ /* 0x000fe20003fe0100 */
[--C-:B------:R-:W-:Y:S01]  /*0740*/  HADD2.F32 R13, -RZ, R58.reuse.H0_H0 ;  /* 0x2000003aff0d7230 */ /* 0x100fe20000004100 */
[----:B------:R0:W1:Y:S01]  /*0750*/  MUFU.RCP R113, R25 ;  /* 0x0000001900717308 */ /* 0x0000620000001000 */
[----:B------:R-:W-:Y:S01]  /*0760*/  HADD2.F32 R12, -RZ, R58.H1_H1 ;  /* 0x3000003aff0c7230 */ /* 0x000fe20000004100 */
[----:B------:R-:W-:Y:S01]  /*0770*/  IADD3 R27, R52, R27, RZ ;  /* 0x0000001b341b7210 */ /* 0x000fe20007ffe0ff */
[--C-:B------:R-:W-:Y:S01]  /*0780*/  HADD2.F32 R11, -RZ, R59.reuse.H0_H0 ;  /* 0x2000003bff0b7230 */ /* 0x100fe20000004100 */
[----:B------:R-:W-:Y:S01]  /*0790*/  ULDC.64 UR10, c[0x0][0x238] ;  /* 0x00008e00000a7ab9 */ /* 0x000fe20000000a00 */
[----:B------:R-:W-:Y:S01]  /*07a0*/  HADD2.F32 R10, -RZ, R59.H1_H1 ;  /* 0x3000003bff0a7230 */ /* 0x000fe20000004100 */
[----:B------:R-:W-:Y:S01]  /*07b0*/  SHF.L.U32 R112, R27, 0x3, RZ ;  /* 0x000000031b707819 */ /* 0x000fe200000006ff */
        /* <DEDUP_REMOVED lines=49> */
.L_x_14297:
        /* <DEDUP_REMOVED lines=33> */
[----:B------:R-:W-:Y:S02]  /*0ce0*/  HADD2.F32 R32, -RZ, R34.H0_H0 ;  /* 0x20000022ff207230 */ /* 0x000fe40000004100 */
[----:B------:R-:W-:Y:S01]  /*0cf0*/  FMUL.FTZ R38, R38, R57 ;  /* 0x0000003926267220 */ /* 0x000fe20000410000 */
[--C-:B------:R-:W-:Y:S02]  /*0d00*/  HADD2.F32 R118, -RZ, R33.reuse.H0_H0 ;  /* 0x20000021ff767230 */ /* 0x100fe40000004100 */
[----:B------:R-:W-:-:S02]  /*0d10*/  HADD2.F32 R120, -RZ, R33.H1_H1 ;  /* 0x30000021ff787230 */ /* 0x000fc40000004100 */
[-C--:B------:R-:W-:Y:S01]  /*0d20*/  FMUL.FTZ R33, R116, R57.reuse ;  /* 0x0000003974217220 */ /* 0x080fe20000410000 */
        /* <DEDUP_REMOVED lines=27> */
.L_x_14285:
[----:B------:R-:W-:Y:S05]  /*0ee0*/  BSYNC B0 ;  /* 0x0000000000007941 */ /* 0x000fea0003800000 */
.L_x_14284:
[----:B------:R-:W-:Y:S04]  /*0ef0*/  BSSY B0, `(.L_x_14286) ;  /* 0x0000032000007945 */ /* 0x000fe80003800000 */
[----:B------:R-:W-:Y:S05]  /*0f00*/  @!P4 BRA `(.L_x_14287) ;  /* 0x0000000000c0c947 */ /* 0x000fea0003800000 */
        /* <DEDUP_REMOVED lines=9> */
[----:B------:R-:W-:-:S04]  /*0fa0*/  ISETP.NE.U32.AND P0, PT, RZ, UR8, PT ;  /* 0x00000008ff007c0c */ /* 0x000fc8000bf05070 */
[----:B------:R-:W-:Y:S01]  /*0fb0*/  ISETP.NE.AND.EX P0, PT, RZ, UR9, PT, P0 ;  /* 0x00000009ff007c0c */ /* 0x000fe2000bf05300 */
[--C-:B--2---:R-:W-:Y:S02]  /*0fc0*/  HADD2.F32 R46, -RZ, R40.reuse.H0_H0 ;  /* 0x20000028ff2e7230 */ /* 0x104fe40000004100 */
[----:B0-----:R-:W-:Y:S02]  /*0fd0*/  HADD2.F32 R58, -RZ, R40.H1_H1 ;  /* 0x30000028ff3a7230 */ /* 0x001fe40000004100 */
        /* <DEDUP_REMOVED lines=27> */
[----:B----4-:R-:W-:Y:S01]  /*1190*/  @P0 FADD.FTZ R44, R28, R44 ;  /* 0x0000002c1c2c0221 */ /* 0x010fe20000010000 */
[----:B------:R-:W-:Y:S01]  /*11a0*/  @P0 FADD.FTZ R45, R29, R45 ;  /* 0x0000002d1d2d0221 */ /* 0x000fe20000010000 */
[----:B------:R-:W-:Y:S01]  /*11b0*/  @P0 FADD.FTZ R46, R30, R46 ;  /* 0x0000002e1e2e0221 */ /* 0x000fe20000010000 */
[----:B------:R-:W-:Y:S01]  /*11c0*/  LEA.HI.X R59, R115, UR11, RZ, 0x5, P1 ;  /* 0x0000000b733b7c11 */ /* 0x000fe200088f2cff */
[----:B------:R-:W-:Y:S01]  /*11d0*/  @P0 FADD.FTZ R47, R31, R47 ;  /* 0x0000002f1f2f0221 */ /* 0x000fe20000010000 */
[----:B------:R-:W-:-:S03]  /*11e0*/  IADD3 R115, R115, 0x80, RZ ;  /* 0x0000008073737810 */ /* 0x000fc60007ffe0ff */
[----:B------:R1:W-:Y:S04]  /*11f0*/  STG.E.128 desc[UR4][R58.64], R40 ;  /* 0x000000283a007986 */ /* 0x0003e8000c101d04 */
[----:B------:R1:W-:Y:S02]  /*1200*/  STG.E.128 desc[UR4][R58.64+0x10], R44 ;  /* 0x0000102c3a007986 */ /* 0x0003e4000c101d04 */
.L_x_14287:
[----:B------:R-:W-:Y:S05]  /*1210*/  BSYNC B0 ;  /* 0x0000000000007941 */ /* 0x000fea0003800000 */
.L_x_14286:
        /* <DEDUP_REMOVED lines=10> */
[----:B------:R4:W5:Y:S01]  /*12c0*/  @P0 LDG.E.128 R28, desc[UR4][R52.64+0x10] ;  /* 0x00001004341c0981 */ /* 0x000962000c1e1d00 */
[----:B------:R-:W-:-:S04]  /*12d0*/  ISETP.NE.U32.AND P0, PT, RZ, UR8, PT ;  /* 0x00000008ff007c0c */ /* 0x000fc8000bf05070 */
[----:B------:R-:W-:Y:S01]  /*12e0*/  ISETP.NE.AND.EX P0, PT, RZ, UR9, PT, P0 ;  /* 0x00000009ff007c0c */ /* 0x000fe2000bf05300 */
[--C-:B--2---:R-:W-:Y:S02]  /*12f0*/  HADD2.F32 R54, -RZ, R48.reuse.H0_H0 ;  /* 0x20000030ff367230 */ /* 0x104fe40000004100 */
[----:B01----:R-:W-:Y:S02]  /*1300*/  HADD2.F32 R58, -RZ, R48.H1_H1 ;  /* 0x30000030ff3a7230 */ /* 0x003fe40000004100 */
[--C-:B------:R-:W-:Y:S02]  /*1310*/  HADD2.F32 R116, -RZ, R49.reuse.H0_H0 ;  /* 0x20000031ff747230 */ /* 0x100fe40000004100 */
[----:B------:R-:W-:Y:S02]  /*1320*/  HADD2.F32 R118, -RZ, R49.H1_H1 ;  /* 0x30000031ff767230 */ /* 0x000fe40000004100 */
[----:B------:R-:W-:Y:S01]  /*1330*/  FMUL.FTZ R49, R54, R57 ;  /* 0x0000003936317220 */ /* 0x000fe20000410000 */
[----:B------:R-:W-:-:S02]  /*1340*/  HADD2.F32 R48, -RZ, R50.H0_H0 ;  /* 0x20000032ff307230 */ /* 0x000fc40000004100 */
[----:B------:R-:W-:Y:S02]  /*1350*/  HADD2.F32 R120, -RZ, R50.H1_H1 ;  /* 0x30000032ff787230 */ /* 0x000fe40000004100 */
[-C--:B------:R-:W-:Y:S01]  /*1360*/  FMUL.FTZ R50, R58, R57.reuse ;  /* 0x000000393a327220 */ /* 0x080fe20000410000 */
[--C-:B------:R-:W-:Y:S02]  /*1370*/  HADD2.F32 R122, -RZ, R51.reuse.H0_H0 ;  /* 0x20000033ff7a7230 */ /* 0x100fe40000004100 */
[-C--:B------:R-:W-:Y:S01]  /*1380*/  FMUL.FTZ R118, R118, R57.reuse ;  /* 0x0000003976767220 */ /* 0x080fe20000410000 */
[----:B------:R-:W-:Y:S02]  /*1390*/  HADD2.F32 R124, -RZ, R51.H1_H1 ;  /* 0x30000033ff7c7230 */ /* 0x000fe40000004100 */
[-C--:B------:R-:W-:Y:S01]  /*13a0*/  FMUL.FTZ R51, R116, R57.reuse ;  /* 0x0000003974337220 */ /* 0x080fe20000410000 */
[-C--:B----4-:R-:W-:Y:S01]  /*13b0*/  FMUL.FTZ R53, R48, R57.reuse ;  /* 0x0000003930357220 */ /* 0x090fe20000410000 */
        /* <DEDUP_REMOVED lines=12> */
[----:B------:R-:W-:Y:S01]  /*1480*/  LEA.HI.X R59, R115, UR11, RZ, 0x5, P1 ;  /* 0x0000000b733b7c11 */ /* 0x000fe200088f2cff */
        /* <DEDUP_REMOVED lines=10> */
.L_x_14289:
[----:B------:R-:W-:Y:S05]  /*1530*/  BSYNC B0 ;  /* 0x0000000000007941 */ /* 0x000fea0003800000 */
.L_x_14288:
[----:B012---:R-:W-:Y:S01]  /*1540*/  FADD.FTZ R58, RZ, R32 ;  /* 0x00000020ff3a7221 */ /* 0x007fe20000010000 */
[----:B------:R-:W-:Y:S01]  /*1550*/  ISETP.GT.U32.AND P2, PT, R18, 0xff, PT ;  /* 0x000000ff1200780c */ /* 0x000fe20003f44070 */
[----:B------:R-:W-:Y:S01]  /*1560*/  UMOV UR6, 0xffffffff ;  /* 0xffffffff00067882 */ /* 0x000fe20000000000 */
[----:B------:R-:W-:Y:S01]  /*1570*/  LOP3.LUT P1, RZ, R56, 0xff, RZ, 0xc0, !PT ;  /* 0x000000ff38ff7812 */ /* 0x000fe2000782c0ff */
[----:B------:R-:W-:Y:S01]  /*1580*/  FADD.FTZ R57, R33, R58 ;  /* 0x0000003a21397221 */ /* 0x000fe20000010000 */
[----:B------:R-:W-:Y:S02]  /*1590*/  ISETP.GT.U32.AND P0, PT, R18, 0x17f, PT ;  /* 0x0000017f1200780c */ /* 0x000fe40003f04070 */
[----:B------:R-:W-:Y:S01]  /*15a0*/  LOP3.LUT P6, RZ, R19, 0x1f, RZ, 0xc0, !PT ;  /* 0x0000001f13ff7812 */ /* 0x000fe200078cc0ff */
[----:B------:R-:W-:-:S03]  /*15b0*/  FADD.FTZ R58, R34, R57 ;  /* 0x00000039223a7221 */ /* 0x000fc60000010000 */
[----:B------:R-:W-:Y:S01]  /*15c0*/  P2R R115, PR, RZ, 0x40 ;  /* 0x00000040ff737803 */ /* 0x000fe20000000000 */
        /* <DEDUP_REMOVED lines=19> */
[----:B------:R-:W-:-:S04]  /*1700*/  FADD.FTZ R56, R52, R59 ;  /* 0x0000003b34387221 */ /* 0x000fc80000010000 */
[----:B------:R-:W-:-:S04]  /*1710*/  FADD.FTZ R59, R53, R56 ;  /* 0x00000038353b7221 */ /* 0x000fc80000010000 */
[----:B------:R-:W-:Y:S01]  /*1720*/  FADD.FTZ R56, R54, R59 ;  /* 0x0000003b36387221 */ /* 0x000fe20000010000 */
[----:B------:R-:W-:-:S03]  /*1730*/  LOP3.LUT R59, R58, 0x7fffffc, RZ, 0xc0, !PT ;  /* 0x07fffffc3a3b7812 */ /* 0x000fc600078ec0ff */
[----:B------:R-:W-:Y:S01]  /*1740*/  @P0 FADD.FTZ R57, R55, R56 ;  /* 0x0000003837390221 */ /* 0x000fe20000010000 */
        /* <DEDUP_REMOVED lines=71> */
.L_x_14308:
        /* <DEDUP_REMOVED lines=41> */
[----:B------:R-:W-:Y:S02]  /*1e50*/  FMUL.FTZ R122, R122, R117 ;  /* 0x000000757a7a7220 */ /* 0x000fe40000410000 */
[----:B------:R-:W1:Y:S02]  /*1e60*/  SHFL.DOWN PT, R117, R120, 0x1, 0x1f ;  /* 0x08201f0078757f89 */ /* 0x000e6400000e0000 */
[----:B------:R-:W-:-:S05]  /*1e70*/  FFMA.FTZ R116, R116, R122, R57 ;  /* 0x0000007a74747223 */ /* 0x000fca0000010039 */
[----:B------:R-:W2:Y:S01]  /*1e80*/  SHFL.DOWN PT, R57, R116, 0x1, 0x1f ;  /* 0x08201f0074397f89 */ /* 0x000ea200000e0000 */
[-C--:B0-----:R-:W-:Y:S02]  /*1e90*/  IADD3 R118, R115, R56.reuse, RZ ;  /* 0x0000003873767210 */ /* 0x081fe40007ffe0ff */
[----:B------:R-:W-:Y:S01]  /*1ea0*/  I2FP.F32.S32 R56, R56 ;  /* 0x0000003800387245 */ /* 0x000fe20000201400 */
[----:B------:R-:W0:Y:S01]  /*1eb0*/  LDC R115, c[0x0][0x2d8] ;  /* 0x0000b600ff737b82 */ /* 0x000e220000000800 */
[----:B------:R-:W-:Y:S01]  /*1ec0*/  I2FP.F32.S32 R118, R118 ;  /* 0x0000007600767245 */ /* 0x000fe20000201400 */
[----:B-1----:R-:W-:-:S05]  /*1ed0*/  FADD.FTZ R119, R120, -R117 ;  /* 0x8000007578777221 */ /* 0x002fca0000010000 */
[----:B------:R-:W1:Y:S01]  /*1ee0*/  MUFU.RCP R118, R118 ;  /* 0x0000007600767308 */ /* 0x000e620000001000 */
[----:B------:R-:W-:Y:S01]  /*1ef0*/  FMUL.FTZ R124, R117, R56 ;  /* 0x00000038757c7220 */ /* 0x000fe20000410000 */
[----:B------:R-:W-:Y:S01]  /*1f00*/  FMUL.FTZ R122, R119, R119 ;  /* 0x00000077777a7220 */ /* 0x000fe20000410000 */
[----:B--2---:R-:W-:-:S03]  /*1f10*/  FADD.FTZ R57, R116, R57 ;  /* 0x0000003974397221 */ /* 0x004fc60000010000 */
[C---:B------:R-:W-:Y:S01]  /*1f20*/  FMUL.FTZ R122, R59.reuse, R122 ;  /* 0x0000007a3b7a7220 */ /* 0x040fe20000410000 */
[----:B------:R-:W-:-:S03]  /*1f30*/  FFMA.FTZ R59, R59, R120, R124 ;  /* 0x000000783b3b7223 */ /* 0x000fc6000001007c */
[----:B------:R-:W-:Y:S01]  /*1f40*/  FMUL.FTZ R122, R122, R56 ;  /* 0x000000387a7a7220 */ /* 0x000fe20000410000 */
[----:B-1----:R-:W-:-:S03]  /*1f50*/  FMUL.FTZ R117, R118, R59 ;  /* 0x0000003b76757220 */ /* 0x002fc60000410000 */
[----:B------:R-:W-:Y:S01]  /*1f60*/  FFMA.FTZ R122, R118, R122, R57 ;  /* 0x0000007a767a7223 */ /* 0x000fe20000010039 */
[----:B------:R-:W1:Y:S02]  /*1f70*/  @!P0 LDC.64 R58, c[0x0][0x250] ;  /* 0x00009400ff3a8b82 */ /* 0x000e640000000a00 */
[----:B------:R-:W2:Y:S04]  /*1f80*/  SHFL.IDX PT, R117, R117, RZ, 0x1f ;  /* 0x00001fff75757589 */ /* 0x000ea800000e0000 */
[----:B------:R-:W0:Y:S01]  /*1f90*/  SHFL.IDX PT, R122, R122, RZ, 0x1f ;  /* 0x00001fff7a7a7589 */ /* 0x000e2200000e0000 */
[----:B-1----:R-:W-:-:S04]  /*1fa0*/  @!P0 IMAD.WIDE R58, R114, 0x4, R58 ;  /* 0x00000004723a8825 */ /* 0x002fc800078e023a */
[----:B--2---:R-:W-:Y:S01]  /*1fb0*/  FMUL.FTZ R56, R117, R117 ;  /* 0x0000007575387220 */ /* 0x004fe20000410000 */
[----:B------:R1:W-:Y:S01]  /*1fc0*/  @!P0 STG.E desc[UR4][R58.64], R117 ;  /* 0x000000753a008986 */ /* 0x0003e2000c101904 */
[----:B0-----:R-:W-:-:S03]  /*1fd0*/  FFMA.FTZ R115, R122, UR12, R115 ;  /* 0x0000000c7a737c23 */ /* 0x001fc60008010073 */
[----:B------:R-:W-:Y:S02]  /*1fe0*/  FSEL R116, R56, RZ, !P2 ;  /* 0x000000ff38747208 */ /* 0x000fe40005000000 */
[----:B------:R-:W0:Y:S03]  /*1ff0*/  @!P0 LDC.64 R56, c[0x0][0x258] ;  /* 0x00009600ff388b82 */ /* 0x000e260000000a00 */
[----:B------:R-:W-:-:S04]  /*2000*/  FADD.FTZ R116, R115, R116 ;  /* 0x0000007473747221 */ /* 0x000fc80000010000 */
        /* <DEDUP_REMOVED lines=8> */
[----:B------:R-:W0:Y:S01]  /*2090*/  LDC.64 R116, c[0x0][0x2b8] ;  /* 0x0000ae00ff747b82 */ /* 0x000e220000000a00 */
[--C-:B------:R-:W-:Y:S01]  /*20a0*/  FADD.FTZ R119, R35, -R115.reuse ;  /* 0x8000007323777221 */ /* 0x100fe20000010000 */
[C---:B------:R-:W-:Y:S01]  /*20b0*/  FMUL.FTZ R57, R118.reuse, R57 ;  /* 0x0000003976397220 */ /* 0x040fe20000410000 */
[----:B------:R-:W-:Y:S01]  /*20c0*/  FMUL.FTZ R59, R118, R59 ;  /* 0x0000003b763b7220 */ /* 0x000fe20000410000 */
[--C-:B------:R-:W-:Y:S01]  /*20d0*/  FADD.FTZ R121, R38, -R115.reuse ;  /* 0x8000007326797221 */ /* 0x100fe20000010000 */
[--C-:B------:R-:W-:Y:S01]  /*20e0*/  FADD.FTZ R123, R39, -R115.reuse ;  /* 0x80000073277b7221 */ /* 0x100fe20000010000 */
[----:B------:R-:W-:Y:S01]  /*20f0*/  FFMA.FTZ R56, R63, R57, R70 ;  /* 0x000000393f387223 */ /* 0x000fe20000010046 */
[----:B------:R-:W-:Y:S01]  /*2100*/  FFMA.FTZ R59, R65, R59, R72 ;  /* 0x0000003b413b7223 */ /* 0x000fe20000010048 */
[----:B------:R-:W-:Y:S01]  /*2110*/  FADD.FTZ R57, R36, -R115 ;  /* 0x8000007324397221 */ /* 0x000fe20000010000 */
[C---:B------:R-:W-:Y:S01]  /*2120*/  FMUL.FTZ R119, R118.reuse, R119 ;  /* 0x0000007776777220 */ /* 0x040fe20000410000 */
[----:B------:R-:W-:-:S02]  /*2130*/  FMUL.FTZ R121, R118, R121 ;  /* 0x0000007976797220 */ /* 0x000fc40000410000 */
[----:B------:R-:W-:Y:S01]  /*2140*/  F2FP.F16.F32.PACK_AB R56, R59, R56 ;  /* 0x000000383b38723e */ /* 0x000fe200000000ff */
        /* <DEDUP_REMOVED lines=14> */
[----:B------:R-:W-:Y:S02]  /*2230*/  F2FP.F16.F32.PACK_AB R57, R122, R59 ;  /* 0x0000003b7a39723e */ /* 0x000fe400000000ff */
[----:B------:R-:W-:Y:S02]  /*2240*/  F2FP.F16.F32.PACK_AB R58, R119, R58 ;  /* 0x0000003a773a723e */ /* 0x000fe400000000ff */
[----:B------:R-:W-:-:S05]  /*2250*/  F2FP.F16.F32.PACK_AB R59, R120, R121 ;  /* 0x00000079783b723e */ /* 0x000fca00000000ff */
[----:B------:R0:W-:Y:S02]  /*2260*/  STG.E.128 desc[UR4][R116.64], R56 ;  /* 0x0000003874007986 */ /* 0x0001e4000c101d04 */
.L_x_14292:
[----:B------:R-:W-:Y:S05]  /*2270*/  BSYNC B0 ;  /* 0x0000000000007941 */ /* 0x000fea0003800000 */
.L_x_14291:
        /* <DEDUP_REMOVED lines=34> */
.L_x_14294:
[----:B------:R-:W-:Y:S05]  /*24a0*/  BSYNC B0 ;  /* 0x0000000000007941 */ /* 0x000fea0003800000 */
.L_x_14293:
        /* <DEDUP_REMOVED lines=33> */
.L_x_14296:
[----:B------:R-:W-:Y:S05]  /*26c0*/  BSYNC B0 ;  /* 0x0000000000007941 */ /* 0x000fea0003800000 */
.L_x_14295:
[----:B------:R-:W-:Y:S02]  /*26d0*/  IADD3 R114, R114, UR14, RZ ;  /* 0x0000000e72727c10 */ /* 0x000fe4000fffe0ff */
[----:B0123--:R-:W-:Y:S02]  /*26e0*/  SEL R56, RZ, 0x1, P1 ;  /* 0x00000001ff387807 */ /* 0x00ffe40000800000 */
[----:B------:R-:W-:-:S13]  /*26f0*/  ISETP.GE.AND P0, PT, R114, UR15, PT ;  /* 0x0000000f72007c0c */ /* 0x000fda000bf06270 */
[----:B------:R-:W-:Y:S05]  /*2700*/  @!P0 BRA `(.L_x_14297) ;  /* 0xffffffe000f08947 */ /* 0x000fea000383ffff */
[----:B------:R-:W-:Y:S05]  /*2710*/  EXIT ;  /* 0x000000000000794d */ /* 0x000fea0003800000 */
.L_x_14290:
[----:B------:R-:W-:Y:S01]  /*2720*/  HFMA2.MMA R115, -RZ, RZ, 0, 5.9604644775390625e-08 ;  /* 0x00000001ff737435 */ /* 0x000fe200000001ff */
[----:B------:R-:W-:Y:S02]  /*2730*/  MOV R124, R57 ;  /* 0x00000039007c7202 */ /* 0x000fe40000000f00 */
[----:B------:R-:W-:Y:S02]  /*2740*/  MOV R116, 0x1f ;  /* 0x0000001f00747802 */ /* 0x000fe40000000f00 */
[----:B------:R-:W-:-:S07]  /*2750*/  MOV R117, 0xffffffff ;  /* 0xffffffff00757802 */ /* 0x000fce0000000f00 */
[----:B------:R-:W-:Y:S05]  /*2760*/  WARPSYNC.COLLECTIVE R117, `(.L_x_14298) ;  /* 0x0000000075087348 */ /* 0x000fea0003c00000 */
[----:B------:R0:W1:Y:S02]  /*2770*/  SHFL.BFLY P6, R122, R124, R115, R116 ;  /* 0x0c0000737c7a7389 */ /* 0x00006400000c0074 */
[----:B01----:R-:W-:Y:S01]  /*2780*/  ENDCOLLECTIVE ;  /* 0x000000000000791b */ /* 0x003fe20003800000 */
.L_x_14298:
[----:B------:R-:W-:Y:S01]  /*2790*/  HFMA2.MMA R115, -RZ, RZ, 0, 1.1920928955078125e-07 ;  /* 0x00000002ff737435 */ /* 0x000fe200000001ff */
[----:B------:R-:W-:-:S05]  /*27a0*/  MOV R56, R122 ;  /* 0x0000007a00387202 */ /* 0x000fca0000000f00 */
[----:B------:R-:W-:-:S05]  /*27b0*/  FADD.FTZ R118, R57, R56 ;  /* 0x0000003839767221 */ /* 0x000fca0000010000 */
[----:B------:R-:W-:-:S07]  /*27c0*/  MOV R124, R118 ;  /* 0x00000076007c7202 */ /* 0x000fce0000000f00 */
[----:B------:R-:W-:Y:S05]  /*27d0*/  WARPSYNC.COLLECTIVE R117, `(.L_x_14299) ;  /* 0x0000000075087348 */ /* 0x000fea0003c00000 */
[----:B------:R0:W1:Y:S02]  /*27e0*/  SHFL.BFLY P6, R122, R124, R115, R116 ;  /* 0x0c0000737c7a7389 */ /* 0x00006400000c0074 */
[----:B01----:R-:W-:Y:S01]  /*27f0*/  ENDCOLLECTIVE ;  /* 0x000000000000791b */ /* 0x003fe20003800000 */
.L_x_14299:
[----:B------:R-:W-:Y:S01]  /*2800*/  HFMA2.MMA R115, -RZ, RZ, 0, 2.384185791015625e-07 ;  /* 0x00000004ff737435 */ /* 0x000fe200000001ff */
[----:B------:R-:W-:-:S05]  /*2810*/  MOV R119, R122 ;  /* 0x0000007a00777202 */ /* 0x000fca0000000f00 */
[----:B------:R-:W-:-:S05]  /*2820*/  FADD.FTZ R119, R118, R119 ;  /* 0x0000007776777221 */ /* 0x000fca0000010000 */
[----:B------:R-:W-:-:S07]  /*2830*/  MOV R124, R119 ;  /* 0x00000077007c7202 */ /* 0x000fce0000000f00 */
[----:B------:R-:W-:Y:S05]  /*2840*/  WARPSYNC.COLLECTIVE R117, `(.L_x_14300) ;  /* 0x0000000075087348 */ /* 0x000fea0003c00000 */
[----:B------:R0:W1:Y:S02]  /*2850*/  SHFL.BFLY P6, R122, R124, R115, R116 ;  /* 0x0c0000737c7a7389 */ /* 0x00006400000c0074 */
[----:B01----:R-:W-:Y:S01]  /*2860*/  ENDCOLLECTIVE ;  /* 0x000000000000791b */ /* 0x003fe20003800000 */
.L_x_14300:
[----:B------:R-:W-:Y:S01]  /*2870*/  HFMA2.MMA R115, -RZ, RZ, 0, 4.76837158203125e-07 ;  /* 0x00000008ff737435 */ /* 0x000fe200000001ff */
[----:B------:R-:W-:-:S05]  /*2880*/  MOV R56, R122 ;  /* 0x0000007a00387202 */ /* 0x000fca0000000f00 */
[----:B------:R-:W-:-:S05]  /*2890*/  FADD.FTZ R120, R119, R56 ;  /* 0x0000003877787221 */ /* 0x000fca0000010000 */
[----:B------:R-:W-:-:S07]  /*28a0*/  MOV R124, R120 ;  /* 0x00000078007c7202 */ /* 0x000fce0000000f00 */
[----:B------:R-:W-:Y:S05]  /*28b0*/  WARPSYNC.COLLECTIVE R117, `(.L_x_14301) ;  /* 0x0000000075087348 */ /* 0x000fea0003c00000 */
[----:B------:R0:W1:Y:S02]  /*28c0*/  SHFL.BFLY P6, R122, R124, R115, R116 ;  /* 0x0c0000737c7a7389 */ /* 0x00006400000c0074 */
[----:B01----:R-:W-:Y:S01]  /*28d0*/  ENDCOLLECTIVE ;  /* 0x000000000000791b */ /* 0x003fe20003800000 */
.L_x_14301:
[----:B------:R-:W-:Y:S01]  /*28e0*/  HFMA2.MMA R115, -RZ, RZ, 0, 9.5367431640625e-07 ;  /* 0x00000010ff737435 */ /* 0x000fe200000001ff */
[----:B------:R-:W-:-:S05]  /*28f0*/  MOV R121, R122 ;  /* 0x0000007a00797202 */ /* 0x000fca0000000f00 */
[----:B------:R-:W-:-:S05]  /*2900*/  FADD.FTZ R121, R120, R121 ;  /* 0x0000007978797221 */ /* 0x000fca0000010000 */
[----:B------:R-:W-:-:S07]  /*2910*/  MOV R124, R121 ;  /* 0x00000079007c7202 */ /* 0x000fce0000000f00 */
[----:B------:R-:W-:Y:S05]  /*2920*/  WARPSYNC.COLLECTIVE R117, `(.L_x_14302) ;  /* 0x0000000075087348 */ /* 0x000fea0003c00000 */
[----:B------:R0:W1:Y:S02]  /*2930*/  SHFL.BFLY P6, R122, R124, R115, R116 ;  /* 0x0c0000737c7a7389 */ /* 0x00006400000c0074 */
[----:B01----:R-:W-:Y:S01]  /*2940*/  ENDCOLLECTIVE ;  /* 0x000000000000791b */ /* 0x003fe20003800000 */
.L_x_14302:
        /* <DEDUP_REMOVED lines=58> */
.L_x_14303:
[----:B------:R-:W-:Y:S01]  /*2cf0*/  HFMA2.MMA R115, -RZ, RZ, 0, 1.1920928955078125e-07 ;  /* 0x00000002ff737435 */ /* 0x000fe200000001ff */
[----:B------:R-:W-:-:S05]  /*2d00*/  MOV R118, R122 ;  /* 0x0000007a00767202 */ /* 0x000fca0000000f00 */
[----:B------:R-:W-:-:S05]  /*2d10*/  FADD.FTZ R118, R57, R118 ;  /* 0x0000007639767221 */ /* 0x000fca0000010000 */
[----:B------:R-:W-:-:S07]  /*2d20*/  MOV R124, R118 ;  /* 0x00000076007c7202 */ /* 0x000fce0000000f00 */
[----:B------:R-:W-:Y:S05]  /*2d30*/  WARPSYNC.COLLECTIVE R117, `(.L_x_14304) ;  /* 0x0000000075087348 */ /* 0x000fea0003c00000 */
[----:B------:R0:W1:Y:S02]  /*2d40*/  SHFL.BFLY P6, R122, R124, R115, R116 ;  /* 0x0c0000737c7a7389 */ /* 0x00006400000c0074 */
[----:B01----:R-:W-:Y:S01]  /*2d50*/  ENDCOLLECTIVE ;  /* 0x000000000000791b */ /* 0x003fe20003800000 */
.L_x_14304:
[----:B------:R-:W-:Y:S01]  /*2d60*/  HFMA2.MMA R115, -RZ, RZ, 0, 2.384185791015625e-07 ;  /* 0x00000004ff737435 */ /* 0x000fe200000001ff */
[----:B------:R-:W-:-:S05]  /*2d70*/  MOV R119, R122 ;  /* 0x0000007a00777202 */ /* 0x000fca0000000f00 */
[----:B------:R-:W-:-:S05]  /*2d80*/  FADD.FTZ R119, R118, R119 ;  /* 0x0000007776777221 */ /* 0x000fca0000010000 */
[----:B------:R-:W-:-:S07]  /*2d90*/  MOV R124, R119 ;  /* 0x00000077007c7202 */ /* 0x000fce0000000f00 */
[----:B------:R-:W-:Y:S05]  /*2da0*/  WARPSYNC.COLLECTIVE R117, `(.L_x_14305) ;  /* 0x0000000075087348 */ /* 0x000fea0003c00000 */
[----:B------:R0:W1:Y:S02]  /*2db0*/  SHFL.BFLY P6, R122, R124, R115, R116 ;  /* 0x0c0000737c7a7389 */ /* 0x00006400000c0074 */
[----:B01----:R-:W-:Y:S01]  /*2dc0*/  ENDCOLLECTIVE ;  /* 0x000000000000791b */ /* 0x003fe20003800000 */
.L_x_14305:
[----:B------:R-:W-:Y:S01]  /*2dd0*/  HFMA2.MMA R115, -RZ, RZ, 0, 4.76837158203125e-07 ;  /* 0x00000008ff737435 */ /* 0x000fe200000001ff */
[----:B------:R-:W-:-:S05]  /*2de0*/  MOV R120, R122 ;  /* 0x0000007a00787202 */ /* 0x000fca0000000f00 */
[----:B------:R-:W-:-:S05]  /*2df0*/  FADD.FTZ R120, R119, R120 ;  /* 0x0000007877787221 */ /* 0x000fca0000010000 */
[----:B------:R-:W-:-:S07]  /*2e00*/  MOV R124, R120 ;  /* 0x00000078007c7202 */ /* 0x000fce0000000f00 */
[----:B------:R-:W-:Y:S05]  /*2e10*/  WARPSYNC.COLLECTIVE R117, `(.L_x_14306) ;  /* 0x0000000075087348 */ /* 0x000fea0003c00000 */
[----:B------:R0:W1:Y:S02]  /*2e20*/  SHFL.BFLY P6, R122, R124, R115, R116 ;  /* 0x0c0000737c7a7389 */ /* 0x00006400000c0074 */
[----:B01----:R-:W-:Y:S01]  /*2e30*/  ENDCOLLECTIVE ;  /* 0x000000000000791b */ /* 0x003fe20003800000 */
.L_x_14306:
[----:B------:R-:W-:Y:S01]  /*2e40*/  HFMA2.MMA R115, -RZ, RZ, 0, 9.5367431640625e-07 ;  /* 0x00000010ff737435 */ /* 0x000fe200000001ff */
[----:B------:R-:W-:-:S05]  /*2e50*/  MOV R121, R122 ;  /* 0x0000007a00797202 */ /* 0x000fca0000000f00 */
[----:B------:R-:W-:-:S05]  /*2e60*/  FADD.FTZ R121, R120, R121 ;  /* 0x0000007978797221 */ /* 0x000fca0000010000 */
[----:B------:R-:W-:-:S07]  /*2e70*/  MOV R124, R121 ;  /* 0x00000079007c7202 */ /* 0x000fce0000000f00 */
[----:B------:R-:W-:Y:S05]  /*2e80*/  WARPSYNC.COLLECTIVE R117, `(.L_x_14307) ;  /* 0x0000000075087348 */ /* 0x000fea0003c00000 */
[----:B------:R0:W1:Y:S02]  /*2e90*/  SHFL.BFLY P6, R122, R124, R115, R116 ;  /* 0x0c0000737c7a7389 */ /* 0x00006400000c0074 */
[----:B01----:R-:W-:Y:S01]  /*2ea0*/  ENDCOLLECTIVE ;  /* 0x000000000000791b */ /* 0x003fe20003800000 */
.L_x_14307:
[----:B------:R-:W-:Y:S05]  /*2eb0*/  BRA `(.L_x_14308) ;  /* 0xffffffec00407947 */ /* 0x000fea000383ffff */
.L_x_14309:
        /* <DEDUP_REMOVED lines=12> */
.L_x_23308:


//--------------------- .text._ZN10layer_norm13ln_fwd_kernelINS_13Kernel_traitsI6__halfS2_fS2_fjLj3072ELj1ELj1ELj4ELj16ENS_18Kernel_traits_baseILj3072ES2_S2_fS2_fjLj128EEEEELb0ELb1ELb0ELb1EEEvNS_9FwdParamsE --------------------------
	.section	.text._ZN10layer_norm13ln_fwd_kernelINS_13Kernel_traitsI6__halfS2_fS2_fjLj3072ELj1ELj1ELj4ELj16ENS_18Kernel_traits_baseILj3072ES2_S2_fS2_fjLj128EEEEELb0ELb1ELb0ELb1EEEvNS_9FwdParamsE,"ax",@progbits
	.align	128
        .global         _ZN10layer_norm13ln_fwd_kernelINS_13Kernel_traitsI6__halfS2_fS2_fjLj3072ELj1ELj1ELj4ELj16ENS_18Kernel_traits_baseILj3072ES2_S2_fS2_fjLj128EEEEELb0ELb1ELb0ELb1EEEvNS_9FwdParamsE
        .type           _ZN10layer_norm13ln_fwd_kernelINS_13Kernel_traitsI6__halfS2_fS2_fjLj3072ELj1ELj1ELj4ELj16ENS_18Kernel_traits_baseILj3072ES2_S2_fS2_fjLj128EEEEELb0ELb1ELb0ELb1EEEvNS_9FwdParamsE,@function
        .size           _ZN10layer_norm13ln_fwd_kernelINS_13Kernel_traitsI6__halfS2_fS2_fjLj3072ELj1ELj1ELj4ELj16ENS_18Kernel_traits_baseILj3072ES2_S2_fS2_fjLj128EEEEELb0ELb1ELb0ELb1EEEvNS_9FwdParamsE,(.L_x_23309 - _ZN10layer_norm13ln_fwd_kernelINS_13Kernel_traitsI6__halfS2_fS2_fjLj3072ELj1ELj1ELj4ELj16ENS_18Kernel_traits_baseILj3072ES2_S2_fS2_fjLj128EEEEELb0ELb1ELb0ELb1EEEvNS_9FwdParamsE)
        .other          _ZN10layer_norm13ln_fwd_kernelINS_13Kernel_traitsI6__halfS2_fS2_fjLj3072ELj1ELj1ELj4ELj16ENS_18Kernel_traits_baseILj3072ES2_S2_fS2_fjLj128EEEEELb0ELb1ELb0ELb1EEEvNS_9FwdParamsE,@"STO_CUDA_ENTRY STV_DEFAULT"
_ZN10layer_norm13ln_fwd_kernelINS_13Kernel_traitsI6__halfS2_fS2_fjLj3072ELj1ELj1ELj4ELj16ENS_18Kernel_traits_baseILj3072ES2_S2_fS2_fjLj128EEEEELb0ELb1ELb0ELb1EEEvNS_9FwdParamsE:
.text._ZN10layer_norm13ln_fwd_kernelINS_13Kernel_traitsI6__halfS2_fS2_fjLj3072ELj1ELj1ELj4ELj16ENS_18Kernel_traits_baseILj3072ES2_S2_fS2_fjLj128EEEEELb0ELb1ELb0ELb1EEEvNS_9FwdParamsE:
        /* <DEDUP_REMOVED lines=39> */
[----:B------:R-:W-:Y:S01]  /*0270*/  SHF.L.U32 R117, R117, 0x2, RZ ;  /* 0x0000000275757819 */ /* 0x000fe200000006ff */
[----:B------:R-:W-:Y:S01]  /*0280*/  HFMA2.MMA R123, -RZ, RZ, 0, 5.9604644775390625e-08 ;  /* 0x00000001ff7b7435 */ /* 0x000fe200000001ff */
[----:B------:R-:W-:Y:S01]  /*0290*/  SHF.R.U32.HI R118, RZ, 0x5, R19 ;  /* 0x00000005ff767819 */ /* 0x000fe20000011613 */
[--C-:B------:R-:W-:Y:S01]  /*02a0*/  HADD2.F32 R9, -RZ, R20.reuse.H0_H0 ;  /* 0x20000014ff097230 */ /* 0x100fe20000004100 */
[----:B------:R-:W-:Y:S01]  /*02b0*/  ISETP.NE.U32.AND P0, PT, RZ, UR6, PT ;  /* 0x00000006ff007c0c */ /* 0x000fe2000bf05070 */
[----:B------:R-:W-:Y:S01]  /*02c0*/  ULDC.U8 UR6, c[0x0][0x2a0] ;  /* 0x0000a80000067ab9 */ /* 0x000fe20000000000 */
[----:B------:R-:W-:Y:S01]  /*02d0*/  HADD2.F32 R8, -RZ, R20.H1_H1 ;  /* 0x30000014ff087230 */ /* 0x000fe20000004100 */
[----:B------:R-:W-:Y:S01]  /*02e0*/  ISETP.NE.AND P3, PT, RZ, UR6, PT ;  /* 0x00000006ff007c0c */ /* 0x000fe2000bf65270 */
[--C-:B0-----:R-:W-:Y:S01]  /*02f0*/  HADD2.F32 R7, -RZ, R21.reuse.H0_H0 ;  /* 0x20000015ff077230 */ /* 0x101fe20000004100 */
[----:B------:R-:W-:Y:S01]  /*0300*/  LOP3.LUT R119, R19, 0x1f, RZ, 0xc0, !PT ;  /* 0x0000001f13777812 */ /* 0x000fe200078ec0ff */
[----:B------:R-:W-:Y:S01]  /*0310*/  HADD2.F32 R6, -RZ, R21.H1_H1 ;  /* 0x30000015ff067230 */ /* 0x000fe20000004100 */
[----:B------:R-:W-:Y:S01]  /*0320*/  LOP3.LUT R118, R118, 0x3, RZ, 0xc0, !PT ;  /* 0x0000000376767812 */ /* 0x000fe200078ec0ff */
[--C-:B------:R-:W-:Y:S01]  /*0330*/  HADD2.F32 R5, -RZ, R22.reuse.H0_H0 ;  /* 0x20000016ff057230 */ /* 0x100fe20000004100 */
[----:B------:R-:W-:Y:S01]  /*0340*/  IADD3 R114, R117, 0x4, RZ ;  /* 0x0000000475727810 */ /* 0x000fe20007ffe0ff */
[----:B------:R-:W-:Y:S01]  /*0350*/  HADD2.F32 R4, -RZ, R22.H1_H1 ;  /* 0x30000016ff047230 */ /* 0x000fe20000004100 */
[----:B------:R-:W-:Y:S01]  /*0360*/  ISETP.NE.AND.EX P0, PT, RZ, UR7, PT, P0 ;  /* 0x00000007ff007c0c */ /* 0x000fe2000bf05300 */
[--C-:B-1----:R-:W-:Y:S01]  /*0370*/  HADD2.F32 R3, -RZ, R23.reuse.H0_H0 ;  /* 0x20000017ff037230 */ /* 0x102fe20000004100 */
        /* <DEDUP_REMOVED lines=70> */
[----:B------:R-:W-:-:S07]  /*07e0*/  HADD2.F32 R112, -RZ, R51.H1_H1 ;  /* 0x30000033ff707230 */ /* 0x000fce0000004100 */
.L_x_14311:
[----:B0-----:R-:W0:Y:S01]  /*07f0*/  LDC.64 R56, c[0x0][0x220] ;  /* 0x00008800ff387b82 */ /* 0x001e220000000a00 */
[----:B-1----:R-:W-:-:S05]  /*0800*/  IMAD R32, R116, UR7, RZ ;  /* 0x0000000774207c24 */ /* 0x002fca000f8e02ff */
[----:B------:R-:W-:Y:S02]  /*0810*/  SHF.R.S32.HI R33, RZ, 0x1f, R32 ;  /* 0x0000001fff217819 */ /* 0x000fe40000011420 */
[----:B------:R-:W1:Y:S02]  /*0820*/  @P0 LDC.64 R38, c[0x0][0x270] ;  /* 0x00009c00ff260b82 */ /* 0x000e640000000a00 */
[----:B------:R-:W-:Y:S02]  /*0830*/  LEA.HI R33, R33, R32, RZ, 0x3 ;  /* 0x0000002021217211 */ /* 0x000fe400078f18ff */
[----:B------:R-:W-:Y:S02]  /*0840*/  ISETP.NE.U32.AND P1, PT, RZ, UR8, PT ;  /* 0x00000008ff007c0c */ /* 0x000fe4000bf25070 */
[----:B------:R-:W-:Y:S02]  /*0850*/  LEA.HI.SX32 R120, R33, R18, 0x1d ;  /* 0x0000001221787211 */ /* 0x000fe400078feaff */
[----:B------:R-:W-:-:S03]  /*0860*/  ISETP.NE.AND.EX P1, PT, RZ, UR9, PT, P1 ;  /* 0x00000009ff007c0c */ /* 0x000fc6000bf25310 */
[----:B0-----:R-:W-:-:S06]  /*0870*/  IMAD.WIDE.U32 R32, R120, 0x10, R56 ;  /* 0x0000001078207825 */ /* 0x001fcc00078e0038 */
[----:B------:R-:W2:Y:S01]  /*0880*/  LDG.E.128 R32, desc[UR4][R32.64] ;  /* 0x0000000420207981 */ /* 0x000ea2000c1e1d00 */
[----:B-1----:R-:W-:-:S03]  /*0890*/  @P0 IMAD.WIDE R38, R116, 0x2, R38 ;  /* 0x0000000274260825 */ /* 0x002fc600078e0226 */
[----:B------:R-:W-:-:S03]  /*08a0*/  @P1 LEA R36, P2, R120, UR8, 0x5 ;  /* 0x0000000878241c11 */ /* 0x000fc6000f8428ff */
[----:B------:R0:W3:Y:S01]  /*08b0*/  @P0 LDG.E.U16 R38, desc[UR4][R38.64] ;  /* 0x0000000426260981 */ /* 0x0000e2000c1e1500 */
[----:B------:R-:W-:-:S05]  /*08c0*/  @P1 LEA.HI.X R37, R120, UR9, RZ, 0x5, P2 ;  /* 0x0000000978251c11 */ /* 0x000fca00090f2cff */
[----:B------:R-:W4:Y:S04]  /*08d0*/  @P1 LDG.E.128 R24, desc[UR4][R36.64] ;  /* 0x0000000424181981 */ /* 0x000f28000c1e1d00 */
[----:B------:R1:W5:Y:S01]  /*08e0*/  @P1 LDG.E.128 R28, desc[UR4][R36.64+0x10] ;  /* 0x00001004241c1981 */ /* 0x000362000c1e1d00 */
[----:B------:R-:W-:Y:S02]  /*08f0*/  ISETP.NE.U32.AND P2, PT, RZ, UR8, PT ;  /* 0x00000008ff007c0c */ /* 0x000fe4000bf45070 */
[----:B------:R-:W-:Y:S02]  /*0900*/  MOV R124, 0x3f800000 ;  /* 0x3f800000007c7802 */ /* 0x000fe40000000f00 */
[----:B------:R-:W-:Y:S02]  /*0910*/  ISETP.NE.AND.EX P2, PT, RZ, UR9, PT, P2 ;  /* 0x00000009ff007c0c */ /* 0x000fe4000bf45320 */
[----:B------:R-:W-:-:S02]  /*0920*/  IADD3 R121, R120, 0x80, RZ ;  /* 0x0000008078797810 */ /* 0x000fc40007ffe0ff */
[----:B------:R-:W-:-:S04]  /*0930*/  LEA R46, P4, R120, UR10, 0x5 ;  /* 0x0000000a782e7c11 */ /* 0x000fc8000f8828ff */
[----:B------:R-:W-:Y:S02]  /*0940*/  LEA.HI.X R47, R120, UR11, RZ, 0x5, P4 ;  /* 0x0000000b782f7c11 */ /* 0x000fe4000a0f2cff */
[----:B------:R-:W-:-:S04]  /*0950*/  @P1 LEA R52, P4, R121, UR8, 0x5 ;  /* 0x0000000879341c11 */ /* 0x000fc8000f8828ff */
[----:B------:R-:W-:Y:S01]  /*0960*/  @P1 LEA.HI.X R53, R121, UR9, RZ, 0x5, P4 ;  /* 0x0000000979351c11 */ /* 0x000fe2000a0f2cff */
[--C-:B--2---:R-:W-:Y:S02]  /*0970*/  HADD2.F32 R43, -RZ, R33.reuse.H0_H0 ;  /* 0x20000021ff2b7230 */ /* 0x104fe40000004100 */
[--C-:B0-----:R-:W-:Y:S02]  /*0980*/  HADD2.F32 R39, -RZ, R32.reuse.H0_H0 ;  /* 0x20000020ff277230 */ /* 0x101fe40000004100 */
[----:B------:R-:W-:Y:S02]  /*0990*/  HADD2.F32 R41, -RZ, R32.H1_H1 ;  /* 0x30000020ff297230 */ /* 0x000fe40000004100 */
[----:B------:R-:W-:Y:S02]  /*09a0*/  HADD2.F32 R33, -RZ, R33.H1_H1 ;  /* 0x30000021ff217230 */ /* 0x000fe40000004100 */
[----:B---3--:R-:W-:Y:S02]  /*09b0*/  @P0 HADD2.F32 R124, -RZ, R38.H0_H0 ;  /* 0x20000026ff7c0230 */ /* 0x008fe40000004100 */
[----:B------:R-:W-:-:S02]  /*09c0*/  HADD2.F32 R49, -RZ, R34.H1_H1 ;  /* 0x30000022ff317230 */ /* 0x000fc40000004100 */
[--C-:B-1----:R-:W-:Y:S02]  /*09d0*/  HADD2.F32 R37, -RZ, R35.reuse.H0_H0 ;  /* 0x20000023ff257230 */ /* 0x102fe40000004100 */
[----:B------:R-:W-:Y:S02]  /*09e0*/  HADD2.F32 R45, -RZ, R34.H0_H0 ;  /* 0x20000022ff2d7230 */ /* 0x000fe40000004100 */
        /* <DEDUP_REMOVED lines=21> */
[----:B-----5:R-:W-:Y:S01]  /*0b40*/  @P2 FADD.FTZ R36, R28, R36 ;  /* 0x000000241c242221 */ /* 0x020fe20000010000 */
[----:B------:R-:W-:Y:S01]  /*0b50*/  @P2 FADD.FTZ R37, R29, R37 ;  /* 0x000000251d252221 */ /* 0x000fe20000010000 */
[----:B------:R-:W-:Y:S01]  /*0b60*/  @P2 FADD.FTZ R38, R30, R38 ;  /* 0x000000261e262221 */ /* 0x000fe20000010000 */
[----:B------:R-:W-:Y:S01]  /*0b70*/  @P2 FADD.FTZ R39, R31, R39 ;  /* 0x000000271f272221 */ /* 0x000fe20000010000 */
[----:B------:R-:W-:Y:S01]  /*0b80*/  IMAD.WIDE.U32 R48, R121, 0x10, R56 ;  /* 0x0000001079307825 */ /* 0x000fe200078e0038 */
        /* <DEDUP_REMOVED lines=9> */
[----:B------:R-:W3:Y:S01]  /*0c20*/  @P1 LDG.E.128 R40, desc[UR4][R52.64] ;  /* 0x0000000434281981 */ /* 0x000ee2000c1e1d00 */
[----:B0-----:R-:W-:-:S02]  /*0c30*/  MOV R46, R30 ;  /* 0x0000001e002e7202 */ /* 0x001fc40000000f00 */
[----:B------:R-:W-:-:S06]  /*0c40*/  MOV R47, R31 ;  /* 0x0000001f002f7202 */ /* 0x000fcc0000000f00 */
[----:B------:R0:W4:Y:S01]  /*0c50*/  @P1 LDG.E.128 R44, desc[UR4][R52.64+0x10] ;  /* 0x00001004342c1981 */ /* 0x000122000c1e1d00 */
[----:B------:R-:W-:Y:S02]  /*0c60*/  LEA R60, P4, R121, UR10, 0x5 ;  /* 0x0000000a793c7c11 */ /* 0x000fe4000f8828ff */
[----:B------:R-:W-:Y:S01]  /*0c70*/  IADD3 R122, R120, 0x100, RZ ;  /* 0x00000100787a7810 */ /* 0x000fe20007ffe0ff */
[--C-:B--2---:R-:W-:Y:S02]  /*0c80*/  HADD2.F32 R55, -RZ, R48.reuse.H0_H0 ;  /* 0x20000030ff377230 */ /* 0x104fe40000004100 */
[----:B------:R-:W-:Y:S02]  /*0c90*/  HADD2.F32 R59, -RZ, R48.H1_H1 ;  /* 0x30000030ff3b7230 */ /* 0x000fe40000004100 */
[--C-:B------:R-:W-:Y:S02]  /*0ca0*/  HADD2.F32 R61, -RZ, R49.reuse.H0_H0 ;  /* 0x20000031ff3d7230 */ /* 0x100fe40000004100 */
[----:B------:R-:W-:-:S02]  /*0cb0*/  HADD2.F32 R49, -RZ, R49.H1_H1 ;  /* 0x30000031ff317230 */ /* 0x000fc40000004100 */
[--C-:B------:R-:W-:Y:S02]  /*0cc0*/  HADD2.F32 R125, -RZ, R50.reuse.H1_H1 ;  /* 0x30000032ff7d7230 */ /* 0x100fe40000004100 */
[--C-:B------:R-:W-:Y:S02]  /*0cd0*/  HADD2.F32 R48, -RZ, R51.reuse.H0_H0 ;  /* 0x20000033ff307230 */ /* 0x100fe40000004100 */
[----:B------:R-:W-:Y:S02]  /*0ce0*/  HADD2.F32 R63, -RZ, R50.H0_H0 ;  /* 0x20000032ff3f7230 */ /* 0x000fe40000004100 */
[----:B------:R-:W-:Y:S02]  /*0cf0*/  HADD2.F32 R51, -RZ, R51.H1_H1 ;  /* 0x30000033ff337230 */ /* 0x000fe40000004100 */
[-C--:B------:R-:W-:Y:S01]  /*0d00*/  FMUL.FTZ R55, R55, R124.reuse ;  /* 0x0000007c37377220 */ /* 0x080fe20000410000 */
[-C--:B------:R-:W-:Y:S01]  /*0d10*/  FMUL.FTZ R50, R59, R124.reuse ;  /* 0x0000007c3b327220 */ /* 0x080fe20000410000 */
[-C--:B0-----:R-:W-:Y:S01]  /*0d20*/  FMUL.FTZ R52, R49, R124.reuse ;  /* 0x0000007c31347220 */ /* 0x081fe20000410000 */
        /* <DEDUP_REMOVED lines=21> */
[----:B------:R-:W-:-:S04]  /*0e80*/  @P2 FADD.FTZ R55, R47, R55 ;  /* 0x000000372f372221 */ /* 0x000fc80000010000 */
[----:B------:R-:W-:Y:S04]  /*0e90*/  STG.E.128 desc[UR4][R60.64], R48 ;  /* 0x000000303c007986 */ /* 0x000fe8000c101d04 */
[----:B------:R0:W-:Y:S01]  /*0ea0*/  STG.E.128 desc[UR4][R60.64+0x10], R52 ;  /* 0x000010343c007986 */ /* 0x0001e2000c101d04 */
[----:B------:R-:W-:Y:S02]  /*0eb0*/  @P1 LEA R58, P4, R122, UR8, 0x5 ;  /* 0x000000087a3a1c11 */ /* 0x000fe4000f8828ff */
[----:B------:R-:W-:Y:S02]  /*0ec0*/  @P1 MOV R24, R40 ;  /* 0x0000002800181202 */ /* 0x000fe40000000f00 */
[----:B------:R-:W-:Y:S02]  /*0ed0*/  @P1 MOV R25, R41 ;  /* 0x0000002900191202 */ /* 0x000fe40000000f00 */
[----:B------:R-:W-:-:S02]  /*0ee0*/  @P1 MOV R26, R42 ;  /* 0x0000002a001a1202 */ /* 0x000fc40000000f00 */
[----:B------:R-:W-:Y:S01]  /*0ef0*/  @P1 MOV R27, R43 ;  /* 0x0000002b001b1202 */ /* 0x000fe20000000f00 */
[C---:B0-----:R-:W-:Y:S01]  /*0f00*/  IMAD.WIDE.U32 R60, R122.reuse, 0x10, R56 ;  /* 0x000000107a3c7825 */ /* 0x041fe200078e0038 */
[----:B------:R-:W-:-:S05]  /*0f10*/  @P1 LEA.HI.X R59, R122, UR9, RZ, 0x5, P4 ;  /* 0x000000097a3b1c11 */ /* 0x000fca000a0f2cff */
[----:B------:R-:W2:Y:S04]  /*0f20*/  LDG.E.128 R60, desc[UR4][R60.64] ;  /* 0x000000043c3c7981 */ /* 0x000ea8000c1e1d00 */
[----:B------:R-:W3:Y:S01]  /*0f30*/  @P1 LDG.E.128 R24, desc[UR4][R58.64] ;  /* 0x000000043a181981 */ /* 0x000ee2000c1e1d00 */
[----:B------:R-:W-:Y:S02]  /*0f40*/  @P1 MOV R28, R44 ;  /* 0x0000002c001c1202 */ /* 0x000fe40000000f00 */
[----:B------:R-:W-:Y:S02]  /*0f50*/  @P1 MOV R29, R45 ;  /* 0x0000002d001d1202 */ /* 0x000fe40000000f00 */
[----:B------:R-:W-:Y:S02]  /*0f60*/  @P1 MOV R30, R46 ;  /* 0x0000002e001e1202 */ /* 0x000fe40000000f00 */
[----:B------:R-:W-:-:S06]  /*0f70*/  @P1 MOV R31, R47 ;  /* 0x0000002f001f1202 */ /* 0x000fcc0000000f00 */
[----:B------:R0:W4:Y:S01]  /*0f80*/  @P1 LDG.E.128 R28, desc[UR4][R58.64+0x10] ;  /* 0x000010043a1c1981 */ /* 0x000122000c1e1d00 */
[----:B------:R-:W-:Y:S01]  /*0f90*/  UMOV UR6, 0xffffffff ;  /* 0xffffffff00067882 */ /* 0x000fe20000000000 */
[----:B--2---:R-:W-:-:S05]  /*0fa0*/  HADD2.F32 R57, -RZ, R60.H0_H0 ;  /* 0x2000003cff397230 */ /* 0x004fca0000004100 */
[----:B------:R-:W-:Y:S01]  /*0fb0*/  FMUL.FTZ R56, R57, R124 ;  /* 0x0000007c39387220 */ /* 0x000fe20000410000 */
[----:B---3--:R-:W-:Y:S01]  /*0fc0*/  @P1 MOV R40, R24 ;  /* 0x0000001800281202 */ /* 0x008fe20000000f00 */
[----:B------:R-:W-:Y:S02]  /*0fd0*/  HADD2.F32 R57, -RZ, R60.H1_H1 ;  /* 0x3000003cff397230 */ /* 0x000fe40000004100 */
[----:B------:R-:W-:Y:S01]  /*0fe0*/  FMUL.FTZ R56, R83, R56 ;  /* 0x0000003853387220 */ /* 0x000fe20000410000 */
[----:B------:R-:W-:-:S03]  /*0ff0*/  HADD2.F32 R125, -RZ, R61.H0_H0 ;  /* 0x2000003dff7d7230 */ /* 0x000fc60000004100 */
[----:B------:R-:W-:Y:S01]  /*1000*/  @P2 FADD.FTZ R56, R56, R40 ;  /* 0x0000002838382221 */ /* 0x000fe20000010000 */
[-C--:B------:R-:W-:Y:S01]  /*1010*/  FMUL.FTZ R40, R57, R124.reuse ;  /* 0x0000007c39287220 */ /* 0x080fe20000410000 */
[----:B------:R-:W-:Y:S01]  /*1020*/  @P1 MOV R41, R25 ;  /* 0x0000001900291202 */ /* 0x000fe20000000f00 */
[----:B------:R-:W-:Y:S01]  /*1030*/  FMUL.FTZ R125, R125, R124 ;  /* 0x0000007c7d7d7220 */ /* 0x000fe20000410000 */
[----:B------:R-:W-:Y:S02]  /*1040*/  HADD2.F32 R61, -RZ, R61.H1_H1 ;  /* 0x3000003dff3d7230 */ /* 0x000fe40000004100 */
[----:B------:R-:W-:Y:S01]  /*1050*/  FMUL.FTZ R57, R85, R40 ;  /* 0x0000002855397220 */ /* 0x000fe20000410000 */
[----:B------:R-:W-:Y:S01]  /*1060*/  @P1 MOV R42, R26 ;  /* 0x0000001a002a1202 */ /* 0x000fe20000000f00 */
[----:B0-----:R-:W-:Y:S02]  /*1070*/  FMUL.FTZ R58, R84, R125 ;  /* 0x0000007d543a7220 */ /* 0x001fe40000410000 */
[----:B------:R-:W-:Y:S01]  /*1080*/  @P2 FADD.FTZ R57, R57, R41 ;  /* 0x0000002939392221 */ /* 0x000fe20000010000 */
[----:B------:R-:W-:-:S02]  /*1090*/  HADD2.F32 R41, -RZ, R62.H0_H0 ;  /* 0x2000003eff297230 */ /* 0x000fc40000004100 */
[-C--:B------:R-:W-:Y:S01]  /*10a0*/  FMUL.FTZ R40, R61, R124.reuse ;  /* 0x0000007c3d287220 */ /* 0x080fe20000410000 */
[----:B------:R-:W-:Y:S02]  /*10b0*/  HADD2.F32 R125, -RZ, R62.H1_H1 ;  /* 0x3000003eff7d7230 */ /* 0x000fe40000004100 */
[--C-:B------:R-:W-:Y:S02]  /*10c0*/  HADD2.F32 R61, -RZ, R63.reuse.H0_H0 ;  /* 0x2000003fff3d7230 */ /* 0x100fe40000004100 */
[----:B------:R-:W-:Y:S01]  /*10d0*/  @P2 FADD.FTZ R58, R58, R42 ;  /* 0x0000002a3a3a2221 */ /* 0x000fe20000010000 */
[-C--:B------:R-:W-:Y:S01]  /*10e0*/  FMUL.FTZ R41, R41, R124.reuse ;  /* 0x0000007c29297220 */ /* 0x080fe20000410000 */
[----:B------:R-:W-:Y:S02]  /*10f0*/  HADD2.F32 R63, -RZ, R63.H1_H1 ;  /* 0x3000003fff3f7230 */ /* 0x000fe40000004100 */
[-C--:B------:R-:W-:Y:S01]  /*1100*/  FMUL.FTZ R42, R125, R124.reuse ;  /* 0x0000007c7d2a7220 */ /* 0x080fe20000410000 */
[----:B------:R-:W-:Y:S01]  /*1110*/  FMUL.FTZ R61, R61, R124 ;  /* 0x0000007c3d3d7220 */ /* 0x000fe20000410000 */
[----:B------:R-:W-:Y:S01]  /*1120*/  FMUL.FTZ R59, R87, R40 ;  /* 0x00000028573b7220 */ /* 0x000fe20000410000 */
[----:B------:R-:W-:Y:S01]  /*1130*/  @P1 MOV R43, R27 ;  /* 0x0000001b002b1202 */ /* 0x000fe20000000f00 */
[----:B------:R-:W-:Y:S01]  /*1140*/  FMUL.FTZ R40, R86, R41 ;  /* 0x0000002956287220 */ /* 0x000fe20000410000 */
[----:B------:R-:W-:Y:S01]  /*1150*/  FMUL.FTZ R41, R89, R42 ;  /* 0x0000002a59297220 */ /* 0x000fe20000410000 */
[----:B----4-:R-:W-:Y:S01]  /*1160*/  @P1 MOV R46, R30 ;  /* 0x0000001e002e1202 */ /* 0x010fe20000000f00 */
[----:B------:R-:W-:Y:S01]  /*1170*/  FMUL.FTZ R124, R63, R124 ;  /* 0x0000007c3f7c7220 */ /* 0x000fe20000410000 */
[----:B------:R-:W-:Y:S01]  /*1180*/  FMUL.FTZ R42, R88, R61 ;  /* 0x0000003d582a7220 */ /* 0x000fe20000410000 */
[----:B------:R-:W-:Y:S01]  /*1190*/  @P2 FADD.FTZ R59, R59, R43 ;  /* 0x0000002b3b3b2221 */ /* 0x000fe20000010000 */
[----:B------:R-:W-:Y:S01]  /*11a0*/  @P1 MOV R47, R31 ;  /* 0x0000001f002f1202 */ /* 0x000fe20000000f00 */
[----:B------:R-:W-:Y:S01]  /*11b0*/  FMUL.FTZ R43, R91, R124 ;  /* 0x0000007c5b2b7220 */ /* 0x000fe20000410000 */
[----:B------:R-:W-:Y:S01]  /*11c0*/  @P2 FADD.FTZ R42, R42, R46 ;  /* 0x0000002e2a2a2221 */ /* 0x000fe20000010000 */
[----:B------:R-:W-:-:S02]  /*11d0*/  FADD.FTZ R46, RZ, R32 ;  /* 0x00000020ff2e7221 */ /* 0x000fc40000010000 */
[----:B------:R-:W-:Y:S02]  /*11e0*/  @P2 FADD.FTZ R43, R43, R47 ;  /* 0x0000002f2b2b2221 */ /* 0x000fe40000010000 */
[----:B------:R-:W-:-:S04]  /*11f0*/  FADD.FTZ R47, R33, R46 ;  /* 0x0000002e212f7221 */ /* 0x000fc80000010000 */
[----:B------:R-:W-:-:S04]  /*1200*/  FADD.FTZ R46, R34, R47 ;  /* 0x0000002f222e7221 */ /* 0x000fc80000010000 */
[----:B------:R-:W-:-:S04]  /*1210*/  FADD.FTZ R47, R35, R46 ;  /* 0x0000002e232f7221 */ /* 0x000fc80000010000 */
[----:B------:R-:W-:-:S04]  /*1220*/  FADD.FTZ R46, R36, R47 ;  /* 0x0000002f242e7221 */ /* 0x000fc80000010000 */
[----:B------:R-:W-:Y:S01]  /*1230*/  FADD.FTZ R47, R37, R46 ;  /* 0x0000002e252f7221 */ /* 0x000fe20000010000 */
[----:B------:R-:W-:-:S03]  /*1240*/  @P1 MOV R44, R28 ;  /* 0x0000001c002c1202 */ /* 0x000fc60000000f00 */
[----:B------:R-:W-:Y:S01]  /*1250*/  FADD.FTZ R46, R38, R47 ;  /* 0x0000002f262e7221 */ /* 0x000fe20000010000 */
[----:B------:R-:W-:Y:S01]  /*1260*/  @P1 MOV R45, R29 ;  /* 0x0000001d002d1202 */ /* 0x000fe20000000f00 */
[----:B------:R-:W-:Y:S02]  /*1270*/  @P2 FADD.FTZ R40, R40, R44 ;  /* 0x0000002c28282221 */ /* 0x000fe40000010000 */
[----:B------:R-:W-:Y:S01]  /*1280*/  FADD.FTZ R47, R39, R46 ;  /* 0x0000002e272f7221 */ /* 0x000fe20000010000 */
[----:B------:R-:W-:Y:S01]  /*1290*/  LEA R44, P1, R122, UR10, 0x5 ;  /* 0x0000000a7a2c7c11 */ /* 0x000fe2000f8228ff */
[----:B------:R-:W-:Y:S02]  /*12a0*/  @P2 FADD.FTZ R41, R41, R45 ;  /* 0x0000002d29292221 */ /* 0x000fe40000010000 */
        /* <DEDUP_REMOVED lines=90> */
.L_x_14322:
        /* <DEDUP_REMOVED lines=105> */
[----:B------:R-:W-:Y:S01]  /*1ee0*/  FMUL.FTZ R51, R61, R51 ;  /* 0x000000333d337220 */ /* 0x000fe20000410000 */
[--C-:B-1----:R-:W-:Y:S01]  /*1ef0*/  FADD.FTZ R44, R49, -R60.reuse ;  /* 0x8000003c312c7221 */ /* 0x102fe20000010000 */
[----:B------:R-:W-:Y:S01]  /*1f00*/  FADD.FTZ R60, R43, -R60 ;  /* 0x8000003c2b3c7221 */ /* 0x000fe20000010000 */
[----:B------:R-:W-:Y:S01]  /*1f10*/  FFMA.FTZ R36, R98, R48, R9 ;  /* 0x0000003062247223 */ /* 0x000fe20000010009 */
[----:B------:R-:W-:Y:S01]  /*1f20*/  FFMA.FTZ R42, R115, R42, R64 ;  /* 0x0000002a732a7223 */ /* 0x000fe20000010040 */
[C---:B------:R-:W-:Y:S01]  /*1f30*/  FMUL.FTZ R44, R61.reuse, R44 ;  /* 0x0000002c3d2c7220 */ /* 0x040fe20000410000 */
        /* <DEDUP_REMOVED lines=8> */
[----:B------:R-:W-:Y:S01]  /*1fc0*/  F2FP.F16.F32.PACK_AB R34, R37, R34 ;  /* 0x000000222522723e */ /* 0x000fe200000000ff */
        /* <DEDUP_REMOVED lines=16> */
[----:B------:R-:W-:Y:S01]  /*20d0*/  F2FP.F16.F32.PACK_AB R43, R45, R42 ;  /* 0x0000002a2d2b723e */ /* 0x000fe200000000ff */
[----:B------:R-:W-:Y:S01]  /*20e0*/  FFMA.FTZ R54, R104, R54, R3 ;  /* 0x0000003668367223 */ /* 0x000fe20000010003 */
[----:B------:R-:W-:Y:S01]  /*20f0*/  F2FP.F16.F32.PACK_AB R35, R46, R35 ;  /* 0x000000232e23723e */ /* 0x000fe200000000ff */
[----:B------:R-:W-:Y:S01]  /*2100*/  FFMA.FTZ R55, R109, R55, R2 ;  /* 0x000000376d377223 */ /* 0x000fe20000010002 */
[----:B------:R-:W-:Y:S01]  /*2110*/  FFMA.FTZ R38, R102, R52, R5 ;  /* 0x0000003466267223 */ /* 0x000fe20000010005 */
[----:B------:R-:W-:Y:S01]  /*2120*/  FFMA.FTZ R53, R105, R53, R4 ;  /* 0x0000003569357223 */ /* 0x000fe20000010004 */
[----:B------:R-:W-:Y:S01]  /*2130*/  F2FP.F16.F32.PACK_AB R42, R41, R40 ;  /* 0x00000028292a723e */ /* 0x000fe200000000ff */
[----:B------:R-:W-:Y:S01]  /*2140*/  FFMA.FTZ R41, R111, R58, R20 ;  /* 0x0000003a6f297223 */ /* 0x000fe20000010014 */
[----:B------:R-:W-:Y:S01]  /*2150*/  LEA R48, P2, R120, UR14, 0x4 ;  /* 0x0000000e78307c11 */ /* 0x000fe2000f8420ff */
[----:B------:R-:W-:Y:S01]  /*2160*/  FFMA.FTZ R50, R108, R59, R23 ;  /* 0x0000003b6c327223 */ /* 0x000fe20000010017 */
[----:B------:R-:W-:Y:S01]  /*2170*/  F2FP.F16.F32.PACK_AB R37, R44, R37 ;  /* 0x000000252c25723e */ /* 0x000fe200000000ff */
[----:B------:R-:W-:Y:S01]  /*2180*/  FFMA.FTZ R40, R107, R56, R0 ;  /* 0x000000386b287223 */ /* 0x000fe20000010000 */
[----:B------:R-:W-:Y:S01]  /*2190*/  LEA R46, P4, R121, UR14, 0x4 ;  /* 0x0000000e792e7c11 */ /* 0x000fe2000f8820ff */
[----:B------:R-:W-:Y:S01]  /*21a0*/  FFMA.FTZ R57, R106, R57, R21 ;  /* 0x000000396a397223 */ /* 0x000fe20000010015 */
[----:B------:R-:W-:-:S02]  /*21b0*/  LEA R44, P5, R122, UR14, 0x4 ;  /* 0x0000000e7a2c7c11 */ /* 0x000fc4000f8a20ff */
[----:B------:R-:W-:Y:S02]  /*21c0*/  F2FP.F16.F32.PACK_AB R33, R124, R33 ;  /* 0x000000217c21723e */ /* 0x000fe400000000ff */
[----:B------:R-:W-:Y:S02]  /*21d0*/  F2FP.F16.F32.PACK_AB R32, R39, R32 ;  /* 0x000000202720723e */ /* 0x000fe400000000ff */
[----:B------:R-:W-:Y:S02]  /*21e0*/  LEA.HI.X R49, R120, UR15, RZ, 0x4, P2 ;  /* 0x0000000f78317c11 */ /* 0x000fe400090f24ff */
[----:B------:R-:W-:Y:S02]  /*21f0*/  F2FP.F16.F32.PACK_AB R39, R55, R54 ;  /* 0x000000363727723e */ /* 0x000fe400000000ff */
[----:B------:R-:W-:Y:S01]  /*2200*/  F2FP.F16.F32.PACK_AB R38, R53, R38 ;  /* 0x000000263526723e */ /* 0x000fe200000000ff */
[----:B------:R1:W-:Y:S01]  /*2210*/  STG.E.128 desc[UR4][R48.64], R32 ;  /* 0x0000002030007986 */ /* 0x0003e2000c101d04 */
[----:B------:R-:W-:-:S02]  /*2220*/  LEA.HI.X R47, R121, UR15, RZ, 0x4, P4 ;  /* 0x0000000f792f7c11 */ /* 0x000fc4000a0f24ff */
[----:B------:R-:W-:Y:S02]  /*2230*/  F2FP.F16.F32.PACK_AB R41, R50, R41 ;  /* 0x000000293229723e */ /* 0x000fe400000000ff */
[----:B------:R-:W-:Y:S01]  /*2240*/  F2FP.F16.F32.PACK_AB R40, R57, R40 ;  /* 0x000000283928723e */ /* 0x000fe200000000ff */
[----:B------:R1:W-:Y:S01]  /*2250*/  STG.E.128 desc[UR4][R46.64], R36 ;  /* 0x000000242e007986 */ /* 0x0003e2000c101d04 */
[----:B------:R-:W-:Y:S02]  /*2260*/  LEA.HI.X R45, R122, UR15, RZ, 0x4, P5 ;  /* 0x0000000f7a2d7c11 */ /* 0x000fe4000a8f24ff */
[----:B------:R-:W-:-:S03]  /*2270*/  IADD3 R116, R116, UR16, RZ ;  /* 0x0000001074747c10 */ /* 0x000fc6000fffe0ff */
[----:B------:R1:W-:Y:S01]  /*2280*/  STG.E.128 desc[UR4][R44.64], R40 ;  /* 0x000000282c007986 */ /* 0x0003e2000c101d04 */
[----:B------:R-:W-:-:S13]  /*2290*/  ISETP.GE.AND P2, PT, R116, UR17, PT ;  /* 0x0000001174007c0c */ /* 0x000fda000bf46270 */
[----:B------:R-:W-:Y:S05]  /*22a0*/  @!P2 BRA `(.L_x_14311) ;  /* 0xffffffe40050a947 */ /* 0x000fea000383ffff */
[----:B------:R-:W-:Y:S05]  /*22b0*/  EXIT ;  /* 0x000000000000794d */ /* 0x000fea0003800000 */
.L_x_14310:
[----:B------:R-:W-:Y:S01]  /*22c0*/  HFMA2.MMA R61, -RZ, RZ, 0, 5.9604644775390625e-08 ;  /* 0x00000001ff3d7435 */ /* 0x000fe200000001ff */
[----:B------:R-:W-:Y:S02]  /*22d0*/  MOV R60, 0x1f ;  /* 0x0000001f003c7802 */ /* 0x000fe40000000f00 */
[----:B------:R-:W-:-:S08]  /*22e0*/  MOV R47, 0xffffffff ;  /* 0xffffffff002f7802 */ /* 0x000fd00000000f00 */
[----:B------:R-:W-:Y:S05]  /*22f0*/  WARPSYNC.COLLECTIVE R47, `(.L_x_14312) ;  /* 0x000000002f087348 */ /* 0x000fea0003c00000 */
[----:B------:R0:W1:Y:S02]  /*2300*/  SHFL.BFLY P2, R45, R62, R61, R60 ;  /* 0x0c00003d3e2d7389 */ /* 0x000064000004003c */
[----:B01----:R-:W-:Y:S01]  /*2310*/  ENDCOLLECTIVE ;  /* 0x000000000000791b */ /* 0x003fe20003800000 */
.L_x_14312:
[----:B------:R-:W-:Y:S01]  /*2320*/  HFMA2.MMA R61, -RZ, RZ, 0, 1.1920928955078125e-07 ;  /* 0x00000002ff3d7435 */ /* 0x000fe200000001ff */
[----:B------:R-:W-:-:S05]  /*2330*/  FADD.FTZ R63, R62, R45 ;  /* 0x0000002d3e3f7221 */ /* 0x000fca0000010000 */
[----:B------:R-:W-:-:S07]  /*2340*/  MOV R62, R63 ;  /* 0x0000003f003e7202 */ /* 0x000fce0000000f00 */
[----:B------:R-:W-:Y:S05]  /*2350*/  WARPSYNC.COLLECTIVE R47, `(.L_x_14313) ;  /* 0x000000002f087348 */ /* 0x000fea0003c00000 */
[----:B------:R0:W1:Y:S02]  /*2360*/  SHFL.BFLY P2, R45, R62, R61, R60 ;  /* 0x0c00003d3e2d7389 */ /* 0x000064000004003c */
[----:B01----:R-:W-:Y:S01]  /*2370*/  ENDCOLLECTIVE ;  /* 0x000000000000791b */ /* 0x003fe20003800000 */
.L_x_14313:
[----:B------:R-:W-:Y:S01]  /*2380*/  HFMA2.MMA R61, -RZ, RZ, 0, 2.384185791015625e-07 ;  /* 0x00000004ff3d7435 */ /* 0x000fe200000001ff */
[----:B------:R-:W-:-:S05]  /*2390*/  FADD.FTZ R123, R63, R45 ;  /* 0x0000002d3f7b7221 */ /* 0x000fca0000010000 */
[----:B------:R-:W-:-:S07]  /*23a0*/  MOV R62, R123 ;  /* 0x0000007b003e7202 */ /* 0x000fce0000000f00 */
[----:B------:R-:W-:Y:S05]  /*23b0*/  WARPSYNC.COLLECTIVE R47, `(.L_x_14314) ;  /* 0x000000002f087348 */ /* 0x000fea0003c00000 */
[----:B------:R0:W1:Y:S02]  /*23c0*/  SHFL.BFLY P2, R45, R62, R61, R60 ;  /* 0x0c00003d3e2d7389 */ /* 0x000064000004003c */
[----:B01----:R-:W-:Y:S01]  /*23d0*/  ENDCOLLECTIVE ;  /* 0x000000000000791b */ /* 0x003fe20003800000 */
.L_x_14314:
[----:B------:R-:W-:Y:S01]  /*23e0*/  HFMA2.MMA R61, -RZ, RZ, 0, 4.76837158203125e-07 ;  /* 0x00000008ff3d7435 */ /* 0x000fe200000001ff */
[----:B------:R-:W-:-:S05]  /*23f0*/  FADD.FTZ R124, R123, R45 ;  /* 0x0000002d7b7c7221 */ /* 0x000fca0000010000 */
[----:B------:R-:W-:-:S07]  /*2400*/  MOV R62, R124 ;  /* 0x0000007c003e7202 */ /* 0x000fce0000000f00 */
[----:B------:R-:W-:Y:S05]  /*2410*/  WARPSYNC.COLLECTIVE R47, `(.L_x_14315) ;  /* 0x000000002f087348 */ /* 0x000fea0003c00000 */
[----:B------:R0:W1:Y:S02]  /*2420*/  SHFL.BFLY P2, R45, R62, R61, R60 ;  /* 0x0c00003d3e2d7389 */ /* 0x000064000004003c */
[----:B01----:R-:W-:Y:S01]  /*2430*/  ENDCOLLECTIVE ;  /* 0x000000000000791b */ /* 0x003fe20003800000 */
.L_x_14315:
[----:B------:R-:W-:Y:S01]  /*2440*/  HFMA2.MMA R61, -RZ, RZ, 0, 9.5367431640625e-07 ;  /* 0x00000010ff3d7435 */ /* 0x000fe200000001ff */
[----:B------:R-:W-:-:S05]  /*2450*/  FADD.FTZ R125, R124, R45 ;  /* 0x0000002d7c7d7221 */ /* 0x000fca0000010000 */
[----:B------:R-:W-:-:S07]  /*2460*/  MOV R62, R125 ;  /* 0x0000007d003e7202 */ /* 0x000fce0000000f00 */
[----:B------:R-:W-:Y:S05]  /*2470*/  WARPSYNC.COLLECTIVE R47, `(.L_x_14316) ;  /* 0x000000002f087348 */ /* 0x000fea0003c00000 */
[----:B------:R0:W1:Y:S02]  /*2480*/  SHFL.BFLY P2, R45, R62, R61, R60 ;  /* 0x0c00003d3e2d7389 */ /* 0x000064000004003c */
[----:B01----:R-:W-:Y:S01]  /*2490*/  ENDCOLLECTIVE ;  /* 0x000000000000791b */ /* 0x003fe20003800000 */
.L_x_14316:
        /* <DEDUP_REMOVED lines=55> */
.L_x_14317:
[----:B------:R-:W-:Y:S01]  /*2810*/  HFMA2.MMA R61, -RZ, RZ, 0, 1.1920928955078125e-07 ;  /* 0x00000002ff3d7435 */ /* 0x000fe200000001ff */
[----:B------:R-:W-:-:S05]  /*2820*/  FADD.FTZ R63, R62, R45 ;  /* 0x0000002d3e3f7221 */ /* 0x000fca0000010000 */
[----:B------:R-:W-:-:S07]  /*2830*/  MOV R62, R63 ;  /* 0x0000003f003e7202 */ /* 0x000fce0000000f00 */
[----:B------:R-:W-:Y:S05]  /*2840*/  WARPSYNC.COLLECTIVE R47, `(.L_x_14318) ;  /* 0x000000002f087348 */ /* 0x000fea0003c00000 */
[----:B------:R0:W1:Y:S02]  /*2850*/  SHFL.BFLY P2, R45, R62, R61, R60 ;  /* 0x0c00003d3e2d7389 */ /* 0x000064000004003c */
[----:B01----:R-:W-:Y:S01]  /*2860*/  ENDCOLLECTIVE ;  /* 0x000000000000791b */ /* 0x003fe20003800000 */
.L_x_14318:
[----:B------:R-:W-:Y:S01]  /*2870*/  HFMA2.MMA R61, -RZ, RZ, 0, 2.384185791015625e-07 ;  /* 0x00000004ff3d7435 */ /* 0x000fe200000001ff */
[----:B------:R-:W-:-:S05]  /*2880*/  FADD.FTZ R123, R63, R45 ;  /* 0x0000002d3f7b7221 */ /* 0x000fca0000010000 */
[----:B------:R-:W-:-:S07]  /*2890*/  MOV R62, R123 ;  /* 0x0000007b003e7202 */ /* 0x000fce0000000f00 */
[----:B------:R-:W-:Y:S05]  /*28a0*/  WARPSYNC.COLLECTIVE R47, `(.L_x_14319) ;  /* 0x000000002f087348 */ /* 0x000fea0003c00000 */
[----:B------:R0:W1:Y:S02]  /*28b0*/  SHFL.BFLY P2, R45, R62, R61, R60 ;  /* 0x0c00003d3e2d7389 */ /* 0x000064000004003c */
[----:B01----:R-:W-:Y:S01]  /*28c0*/  ENDCOLLECTIVE ;  /* 0x000000000000791b */ /* 0x003fe20003800000 */
.L_x_14319:
[----:B------:R-:W-:Y:S01]  /*28d0*/  HFMA2.MMA R61, -RZ, RZ, 0, 4.76837158203125e-07 ;  /* 0x00000008ff3d7435 */ /* 0x000fe200000001ff */
[----:B------:R-:W-:-:S05]  /*28e0*/  FADD.FTZ R124, R123, R45 ;  /* 0x0000002d7b7c7221 */ /* 0x000fca0000010000 */
[----:B------:R-:W-:-:S07]  /*28f0*/  MOV R62, R124 ;  /* 0x0000007c003e7202 */ /* 0x000fce0000000f00 */
[----:B------:R-:W-:Y:S05]  /*2900*/  WARPSYNC.COLLECTIVE R47, `(.L_x_14320) ;  /* 0x000000002f087348 */ /* 0x000fea0003c00000 */
[----:B------:R0:W1:Y:S02]  /*2910*/  SHFL.BFLY P2, R45, R62, R61, R60 ;  /* 0x0c00003d3e2d7389 */ /* 0x000064000004003c */
[----:B01----:R-:W-:Y:S01]  /*2920*/  ENDCOLLECTIVE ;  /* 0x000000000000791b */ /* 0x003fe20003800000 */
.L_x_14320:
[----:B------:R-:W-:Y:S01]  /*2930*/  HFMA2.MMA R61, -RZ, RZ, 0, 9.5367431640625e-07 ;  /* 0x00000010ff3d7435 */ /* 0x000fe200000001ff */
[----:B------:R-:W-:-:S05]  /*2940*/  FADD.FTZ R125, R124, R45 ;  /* 0x0000002d7c7d7221 */ /* 0x000fca0000010000 */
[----:B------:R-:W-:-:S07]  /*2950*/  MOV R62, R125 ;  /* 0x0000007d003e7202 */ /* 0x000fce0000000f00 */
[----:B------:R-:W-:Y:S05]  /*2960*/  WARPSYNC.COLLECTIVE R47, `(.L_x_14321) ;  /* 0x000000002f087348 */ /* 0x000fea0003c00000 */
[----:B------:R0:W1:Y:S02]  /*2970*/  SHFL.BFLY P2, R45, R62, R61, R60 ;  /* 0x0c00003d3e2d7389 */ /* 0x000064000004003c */
[----:B01----:R-:W-:Y:S01]  /*2980*/  ENDCOLLECTIVE ;  /* 0x000000000000791b */ /* 0x003fe20003800000 */
.L_x_14321:
[----:B------:R-:W-:Y:S05]  /*2990*/  BRA `(.L_x_14322) ;  /* 0xffffffec00ac7947 */ /* 0x000fea000383ffff */
.L_x_14323:
        /* <DEDUP_REMOVED lines=14> */
.L_x_23309:


//--------------------- .text._ZN10layer_norm13ln_fwd_kernelINS_13Kernel_traitsI6__halfS2_fS2_fjLj3072ELj1ELj1ELj4ELj16ENS_18Kernel_traits_baseILj3072ES2_S2_fS2_fjLj128EEEEELb0ELb1ELb1ELb0EEEvNS_9FwdParamsE --------------------------
	.section	.text._ZN10layer_norm13ln_fwd_kernelINS_13Kernel_traitsI6__halfS2_fS2_fjLj3072ELj1ELj1ELj4ELj16ENS_18Kernel_traits_baseILj3072ES2_S2_fS2_fjLj128EEEEELb0ELb1ELb1ELb0EEEvNS_9FwdParamsE,"ax",@progbits
	.align	128
        .global         _ZN10layer_norm13ln_fwd_kernelINS_13Kernel_traitsI6__halfS2_fS2_fjLj3072ELj1ELj1ELj4ELj16ENS_18Kernel_traits_baseILj3072ES2_S2_fS2_fjLj128EEEEELb0ELb1ELb1ELb0EEEvNS_9FwdParamsE
        .type           _ZN10layer_norm13ln_fwd_kernelINS_13Kernel_traitsI6__halfS2_fS2_fjLj3072ELj1ELj1ELj4ELj16ENS_18Kernel_traits_baseILj3072ES2_S2_fS2_fjLj128EEEEELb0ELb1ELb1ELb0EEEvNS_9FwdParamsE,@function
        .size           _ZN10layer_norm13ln_fwd_kernelINS_13Kernel_traitsI6__halfS2_fS2_fjLj3072ELj1ELj1ELj4ELj16ENS_18Kernel_traits_baseILj3072ES2_S2_fS2_fjLj128EEEEELb0ELb1ELb1ELb0EEEvNS_9FwdParamsE,(.L_x_23310 - _ZN10layer_norm13ln_fwd_kernelINS_13Kernel_traitsI6__halfS2_fS2_fjLj3072ELj1ELj1ELj4ELj16ENS_18Kernel_traits_baseILj3072ES2_S2_fS2_fjLj128EEEEELb0ELb1ELb1ELb0EEEvNS_9FwdParamsE)
        .other          _ZN10layer_norm13ln_fwd_kernelINS_13Kernel_traitsI6__halfS2_fS2_fjLj3072ELj1ELj1ELj4ELj16ENS_18Kernel_traits_baseILj3072ES2_S2_fS2_fjLj128EEEEELb0ELb1ELb1ELb0EEEvNS_9FwdParamsE,@"STO_CUDA_ENTRY STV_DEFAULT"
_ZN10layer_norm13ln_fwd_kernelINS_13Kernel_traitsI6__halfS2_fS2_fjLj3072ELj1ELj1ELj4ELj16ENS_18Kernel_traits_baseILj3072ES2_S2_fS2_fjLj128EEEEELb0ELb1ELb1ELb0EEEvNS_9FwdParamsE:
.text._ZN10layer_norm13ln_fwd_kernelINS_13Kernel_traitsI6__halfS2_fS2_fjLj3072ELj1ELj1ELj4ELj16ENS_18Kernel_traits_baseILj3072ES2_S2_fS2_fjLj128EEEEELb0ELb1ELb1ELb0EEEvNS_9FwdParamsE:
        /* <DEDUP_REMOVED lines=31> */
.L_x_14325:
[----:B------:R-:W-:Y:S05]  /*01f0*/  BSYNC B0 ;  /* 0x0000000000007941 */ /* 0x000fea0003800000 */
.L_x_14324:
        /* <DEDUP_REMOVED lines=18> */
.L_x_14327:
[----:B------:R-:W-:Y:S05]  /*0320*/  BSYNC B0 ;  /* 0x0000000000007941 */ /* 0x000fea0003800000 */
.L_x_14326:
        /* <DEDUP_REMOVED lines=17> */
.L_x_14329:
[----:B------:R-:W-:Y:S05]  /*0440*/  BSYNC B0 ;  /* 0x0000000000007941 */ /* 0x000fea0003800000 */
.L_x_14328:
[----:B------:R-:W0:Y:S02]  /*0450*/  S2UR UR6, SR_CTAID.X ;  /* 0x00000000000679c3 */ /* 0x000e240000002500 */
[----:B0-----:R-:W-:Y:S01]  /*0460*/  LEA.HI R118, R0, UR6, RZ, 0x19 ;  /* 0x0000000600767c11 */ /* 0x001fe2000f8fc8ff */
[----:B------:R-:W-:-:S03]  /*0470*/  ULDC UR6, c[0x0][0x214] ;  /* 0x0000850000067ab9 */ /* 0x000fc60000000800 */
[----:B------:R-:W-:-:S13]  /*0480*/  ISETP.GE.AND P0, PT, R118, UR6, PT ;  /* 0x0000000676007c0c */ /* 0x000fda000bf06270 */
[----:B------:R-:W-:Y:S05]  /*0490*/  @P0 EXIT ;  /* 0x000000000000094d */ /* 0x000fea0003800000 */
[----:B------:R-:W-:Y:S01]  /*04a0*/  SHF.R.S32.HI R52, RZ, 0x3, R52 ;  /* 0x00000003ff347819 */ /* 0x000fe20000011434 */
[--C-:B-----5:R-:W-:Y:S01]  /*04b0*/  HADD2.F32 R20, -RZ, R24.reuse.H0_H0 ;  /* 0x20000018ff147230 */ /* 0x120fe20000004100 */
[----:B------:R-:W-:Y:S01]  /*04c0*/  HFMA2.MMA R123, -RZ, RZ, 0, 5.9604644775390625e-08 ;  /* 0x00000001ff7b7435 */ /* 0x000fe200000001ff */
        /* <DEDUP_REMOVED lines=31> */
[----:B------:R-:W-:Y:S01]  /*06c0*/  ULDC.U8 UR6, c[0x0][0x2a0] ;  /* 0x0000a80000067ab9 */ /* 0x000fe20000000000 */
[----:B------:R-:W-:Y:S01]  /*06d0*/  HADD2.F32 R13, -RZ, R16.H1_H1 ;  /* 0x30000010ff0d7230 */ /* 0x000fe20000004100 */
[----:B------:R-:W-:Y:S01]  /*06e0*/  SHF.L.U32 R117, R27, 0x3, RZ ;  /* 0x000000031b757819 */ /* 0x000fe200000006ff */
        /* <DEDUP_REMOVED lines=57> */
[----:B01----:R-:W-:-:S07]  /*0a80*/  HADD2.F32 R116, -RZ, R35.H1_H1 ;  /* 0x30000023ff747230 */ /* 0x003fce0000004100 */
.L_x_14391:
        /* <DEDUP_REMOVED lines=57> */
[----:B-----5:R-:W-:-:S05]  /*0e20*/  HADD2.F32 R36, -RZ, R32.H0_H0 ;  /* 0x20000020ff247230 */ /* 0x020fca0000004100 */
[----:B------:R-:W-:-:S04]  /*0e30*/  FMUL.FTZ R43, R36, UR6 ;  /* 0x00000006242b7c20 */ /* 0x000fc80008410000 */
[----:B------:R-:W-:-:S04]  /*0e40*/  FMUL.FTZ R36, R4, R43 ;  /* 0x0000002b04247220 */ /* 0x000fc80000410000 */
[----:B------:R-:W-:-:S07]  /*0e50*/  @P0 FADD.FTZ R36, R24, R36 ;  /* 0x0000002418240221 */ /* 0x000fce0000010000 */
.L_x_14333:
[----:B------:R-:W-:Y:S05]  /*0e60*/  BSYNC B1 ;  /* 0x0000000000017941 */ /* 0x000fea0003800000 */
.L_x_14332:
[----:B------:R-:W-:Y:S04]  /*0e70*/  BSSY B1, `(.L_x_14334) ;  /* 0x0000006000017945 */ /* 0x000fe80003800000 */
[----:B------:R-:W-:Y:S05]  /*0e80*/  @!P6 BRA `(.L_x_14335) ;  /* 0x000000000010e947 */ /* 0x000fea0003800000 */
[----:B-----5:R-:W-:-:S05]  /*0e90*/  HADD2.F32 R37, -RZ, R32.H1_H1 ;  /* 0x30000020ff257230 */ /* 0x020fca0000004100 */
[----:B------:R-:W-:-:S04]  /*0ea0*/  FMUL.FTZ R60, R37, UR6 ;  /* 0x00000006253c7c20 */ /* 0x000fc80008410000 */
[----:B------:R-:W-:-:S04]  /*0eb0*/  FMUL.FTZ R37, R5, R60 ;  /* 0x0000003c05257220 */ /* 0x000fc80000410000 */
[----:B------:R-:W-:-:S07]  /*0ec0*/  @P0 FADD.FTZ R37, R25, R37 ;  /* 0x0000002519250221 */ /* 0x000fce0000010000 */
.L_x_14335:
[----:B------:R-:W-:Y:S05]  /*0ed0*/  BSYNC B1 ;  /* 0x0000000000017941 */ /* 0x000fea0003800000 */
.L_x_14334:
[----:B------:R-:W-:Y:S04]  /*0ee0*/  BSSY B1, `(.L_x_14336) ;  /* 0x0000006000017945 */ /* 0x000fe80003800000 */
[----:B------:R-:W-:Y:S05]  /*0ef0*/  @!P6 BRA `(.L_x_14337) ;  /* 0x000000000010e947 */ /* 0x000fea0003800000 */
[----:B-----5:R-:W-:-:S05]  /*0f00*/  HADD2.F32 R38, -RZ, R33.H0_H0 ;  /* 0x20000021ff267230 */ /* 0x020fca0000004100 */
[----:B------:R-:W-:-:S04]  /*0f10*/  FMUL.FTZ R43, R38, UR6 ;  /* 0x00000006262b7c20 */ /* 0x000fc80008410000 */
[----:B------:R-:W-:-:S04]  /*0f20*/  FMUL.FTZ R38, R6, R43 ;  /* 0x0000002b06267220 */ /* 0x000fc80000410000 */
[----:B------:R-:W-:-:S07]  /*0f30*/  @P0 FADD.FTZ R38, R26, R38 ;  /* 0x000000261a260221 */ /* 0x000fce0000010000 */
.L_x_14337:
[----:B------:R-:W-:Y:S05]  /*0f40*/  BSYNC B1 ;  /* 0x0000000000017941 */ /* 0x000fea0003800000 */
.L_x_14336:
[----:B------:R-:W-:Y:S04]  /*0f50*/  BSSY B1, `(.L_x_14338) ;  /* 0x0000006000017945 */ /* 0x000fe80003800000 */
[----:B------:R-:W-:Y:S05]  /*0f60*/  @!P6 BRA `(.L_x_14339) ;  /* 0x000000000010e947 */ /* 0x000fea0003800000 */
[----:B-----5:R-:W-:-:S05]  /*0f70*/  HADD2.F32 R39, -RZ, R33.H1_H1 ;  /* 0x30000021ff277230 */ /* 0x020fca0000004100 */
[----:B------:R-:W-:-:S04]  /*0f80*/  FMUL.FTZ R60, R39, UR6 ;  /* 0x00000006273c7c20 */ /* 0x000fc80008410000 */
[----:B------:R-:W-:-:S04]  /*0f90*/  FMUL.FTZ R39, R7, R60 ;  /* 0x0000003c07277220 */ /* 0x000fc80000410000 */
[----:B------:R-:W-:-:S07]  /*0fa0*/  @P0 FADD.FTZ R39, R27, R39 ;  /* 0x000000271b270221 */ /* 0x000fce0000010000 */
.L_x_14339:
[----:B------:R-:W-:Y:S05]  /*0fb0*/  BSYNC B1 ;  /* 0x0000000000017941 */ /* 0x000fea0003800000 */
.L_x_14338:
[----:B------:R-:W-:Y:S04]  /*0fc0*/  BSSY B1, `(.L_x_14340) ;  /* 0x0000006000017945 */ /* 0x000fe80003800000 */
[----:B------:R-:W-:Y:S05]  /*0fd0*/  @!P6 BRA `(.L_x_14341) ;  /* 0x000000000010e947 */ /* 0x000fea0003800000 */
[----:B-----5:R-:W-:-:S05]  /*0fe0*/  HADD2.F32 R40, -RZ, R34.H0_H0 ;  /* 0x20000022ff287230 */ /* 0x020fca0000004100 */
[----:B------:R-:W-:-:S04]  /*0ff0*/  FMUL.FTZ R43, R40, UR6 ;  /* 0x00000006282b7c20 */ /* 0x000fc80008410000 */
[----:B------:R-:W-:-:S04]  /*1000*/  FMUL.FTZ R40, R8, R43 ;  /* 0x0000002b08287220 */ /* 0x000fc80000410000 */
[----:B------:R-:W-:-:S07]  /*1010*/  @P0 FADD.FTZ R40, R28, R40 ;  /* 0x000000281c280221 */ /* 0x000fce0000010000 */
.L_x_14341:
[----:B------:R-:W-:Y:S05]  /*1020*/  BSYNC B1 ;  /* 0x0000000000017941 */ /* 0x000fea0003800000 */
.L_x_14340:
[----:B------:R-:W-:Y:S04]  /*1030*/  BSSY B1, `(.L_x_14342) ;  /* 0x0000006000017945 */ /* 0x000fe80003800000 */
[----:B------:R-:W-:Y:S05]  /*1040*/  @!P6 BRA `(.L_x_14343) ;  /* 0x000000000010e947 */ /* 0x000fea0003800000 */
[----:B-----5:R-:W-:-:S05]  /*1050*/  HADD2.F32 R41, -RZ, R34.H1_H1 ;  /* 0x30000022ff297230 */ /* 0x020fca0000004100 */
[----:B------:R-:W-:-:S04]  /*1060*/  FMUL.FTZ R60, R41, UR6 ;  /* 0x00000006293c7c20 */ /* 0x000fc80008410000 */
[----:B------:R-:W-:-:S04]  /*1070*/  FMUL.FTZ R41, R9, R60 ;  /* 0x0000003c09297220 */ /* 0x000fc80000410000 */
[----:B------:R-:W-:-:S07]  /*1080*/  @P0 FADD.FTZ R41, R29, R41 ;  /* 0x000000291d290221 */ /* 0x000fce0000010000 */
.L_x_14343:
[----:B------:R-:W-:Y:S05]  /*1090*/  BSYNC B1 ;  /* 0x0000000000017941 */ /* 0x000fea0003800000 */
.L_x_14342:
[----:B------:R-:W-:Y:S04]  /*10a0*/  BSSY B1, `(.L_x_14344) ;  /* 0x0000006000017945 */ /* 0x000fe80003800000 */
[----:B------:R-:W-:Y:S05]  /*10b0*/  @!P6 BRA `(.L_x_14345) ;  /* 0x000000000010e947 */ /* 0x000fea0003800000 */
[----:B-----5:R-:W-:-:S05]  /*10c0*/  HADD2.F32 R42, -RZ, R35.H0_H0 ;  /* 0x20000023ff2a7230 */ /* 0x020fca0000004100 */
[----:B------:R-:W-:-:S04]  /*10d0*/  FMUL.FTZ R43, R42, UR6 ;  /* 0x000000062a2b7c20 */ /* 0x000fc80008410000 */
[----:B------:R-:W-:-:S04]  /*10e0*/  FMUL.FTZ R42, R10, R43 ;  /* 0x0000002b0a2a7220 */ /* 0x000fc80000410000 */
[----:B------:R-:W-:-:S07]  /*10f0*/  @P0 FADD.FTZ R42, R30, R42 ;  /* 0x0000002a1e2a0221 */ /* 0x000fce0000010000 */
.L_x_14345:
[----:B------:R-:W-:Y:S05]  /*1100*/  BSYNC B1 ;  /* 0x0000000000017941 */ /* 0x000fea0003800000 */
.L_x_14344:
[----:B------:R-:W-:Y:S01]  /*1110*/  BSSY B1, `(.L_x_14346) ;  /* 0x0000007000017945 */ /* 0x000fe20003800000 */
[----:B------:R-:W-:-:S03]  /*1120*/  @!P6 FSEL R43, R31, RZ, P2 ;  /* 0x000000ff1f2be208 */ /* 0x000fc60001000000 */
[----:B------:R-:W-:Y:S05]  /*1130*/  @!P6 BRA `(.L_x_14347) ;  /* 0x000000000010e947 */ /* 0x000fea0003800000 */
[----:B-----5:R-:W-:-:S05]  /*1140*/  HADD2.F32 R43, -RZ, R35.H1_H1 ;  /* 0x30000023ff2b7230 */ /* 0x020fca0000004100 */
[----:B------:R-:W-:-:S04]  /*1150*/  FMUL.FTZ R60, R43, UR6 ;  /* 0x000000062b3c7c20 */ /* 0x000fc80008410000 */
[----:B------:R-:W-:-:S04]  /*1160*/  FMUL.FTZ R43, R11, R60 ;  /* 0x0000003c0b2b7220 */ /* 0x000fc80000410000 */
[----:B------:R-:W-:-:S07]  /*1170*/  @P0 FADD.FTZ R43, R31, R43 ;  /* 0x0000002b1f2b0221 */ /* 0x000fce0000010000 */
.L_x_14347:
[----:B------:R-:W-:Y:S05]  /*1180*/  BSYNC B1 ;  /* 0x0000000000017941 */ /* 0x000fea0003800000 */
.L_x_14346:
[----:B------:R-:W0:Y:S01]  /*1190*/  LDC.64 R60, c[0x0][0x238] ;  /* 0x00008e00ff3c7b82 */ /* 0x000e220000000a00 */
[----:B------:R-:W-:Y:S01]  /*11a0*/  IADD3 R122, R122, 0x80, RZ ;  /* 0x000000807a7a7810 */ /* 0x000fe20007ffe0ff */
[C---:B0-----:R-:W-:Y:S01]  /*11b0*/  IMAD.WIDE.U32 R60, R121.reuse, 0x20, R60 ;  /* 0x00000020793c7825 */ /* 0x041fe200078e003c */
[----:B------:R-:W-:-:S04]  /*11c0*/  IADD3 R121, R121, 0x80, RZ ;  /* 0x0000008079797810 */ /* 0x000fc80007ffe0ff */
[----:B------:R0:W-:Y:S04]  /*11d0*/  STG.E.128 desc[UR4][R60.64], R36 ;  /* 0x000000243c007986 */ /* 0x0001e8000c101d04 */
[----:B------:R0:W-:Y:S02]  /*11e0*/  STG.E.128 desc[UR4][R60.64+0x10], R40 ;  /* 0x000010283c007986 */ /* 0x0001e4000c101d04 */
.L_x_14331:
[----:B------:R-:W-:Y:S05]  /*11f0*/  BSYNC B0 ;  /* 0x0000000000007941 */ /* 0x000fea0003800000 */
.L_x_14330:
        /* <DEDUP_REMOVED lines=42> */
.L_x_14351:
[----:B------:R-:W-:Y:S05]  /*14a0*/  BSYNC B1 ;  /* 0x0000000000017941 */ /* 0x000fea0003800000 */
.L_x_14350:
[----:B------:R-:W-:Y:S04]  /*14b0*/  BSSY B1, `(.L_x_14352) ;  /* 0x0000006000017945 */ /* 0x000fe80003800000 */
[----:B------:R-:W-:Y:S05]  /*14c0*/  @!P6 BRA `(.L_x_14353) ;  /* 0x000000000010e947 */ /* 0x000fea0003800000 */
[----:B-----5:R-:W-:-:S05]  /*14d0*/  HADD2.F32 R45, -RZ, R32.H1_H1 ;  /* 0x30000020ff2d7230 */ /* 0x020fca0000004100 */
[----:B------:R-:W-:-:S04]  /*14e0*/  FMUL.FTZ R60, R45, UR6 ;  /* 0x000000062d3c7c20 */ /* 0x000fc80008410000 */
[----:B------:R-:W-:-:S04]  /*14f0*/  FMUL.FTZ R45, R13, R60 ;  /* 0x0000003c0d2d7220 */ /* 0x000fc80000410000 */
[----:B------:R-:W-:-:S07]  /*1500*/  @P0 FADD.FTZ R45, R25, R45 ;  /* 0x0000002d192d0221 */ /* 0x000fce0000010000 */
.L_x_14353:
[----:B------:R-:W-:Y:S05]  /*1510*/  BSYNC B1 ;  /* 0x0000000000017941 */ /* 0x000fea0003800000 */
.L_x_14352:
[----:B------:R-:W-:Y:S04]  /*1520*/  BSSY B1, `(.L_x_14354) ;  /* 0x0000006000017945 */ /* 0x000fe80003800000 */
[----:B------:R-:W-:Y:S05]  /*1530*/  @!P6 BRA `(.L_x_14355) ;  /* 0x000000000010e947 */ /* 0x000fea0003800000 */
[----:B-----5:R-:W-:-:S05]  /*1540*/  HADD2.F32 R46, -RZ, R33.H0_H0 ;  /* 0x20000021ff2e7230 */ /* 0x020fca0000004100 */
[----:B------:R-:W-:-:S04]  /*1550*/  FMUL.FTZ R51, R46, UR6 ;  /* 0x000000062e337c20 */ /* 0x000fc80008410000 */
[----:B------:R-:W-:-:S04]  /*1560*/  FMUL.FTZ R46, R14, R51 ;  /* 0x000000330e2e7220 */ /* 0x000fc80000410000 */
[----:B------:R-:W-:-:S07]  /*1570*/  @P0 FADD.FTZ R46, R26, R46 ;  /* 0x0000002e1a2e0221 */ /* 0x000fce0000010000 */
.L_x_14355:
[----:B------:R-:W-:Y:S05]  /*1580*/  BSYNC B1 ;  /* 0x0000000000017941 */ /* 0x000fea0003800000 */
.L_x_14354:
[----:B------:R-:W-:Y:S04]  /*1590*/  BSSY B1, `(.L_x_14356) ;  /* 0x0000006000017945 */ /* 0x000fe80003800000 */
[----:B------:R-:W-:Y:S05]  /*15a0*/  @!P6 BRA `(.L_x_14357) ;  /* 0x000000000010e947 */ /* 0x000fea0003800000 */
[----:B-----5:R-:W-:-:S05]  /*15b0*/  HADD2.F32 R47, -RZ, R33.H1_H1 ;  /* 0x30000021ff2f7230 */ /* 0x020fca0000004100 */
[----:B------:R-:W-:-:S04]  /*15c0*/  FMUL.FTZ R60, R47, UR6 ;  /* 0x000000062f3c7c20 */ /* 0x000fc80008410000 */
[----:B------:R-:W-:-:S04]  /*15d0*/  FMUL.FTZ R47, R15, R60 ;  /* 0x0000003c0f2f7220 */ /* 0x000fc80000410000 */
[----:B------:R-:W-:-:S07]  /*15e0*/  @P0 FADD.FTZ R47, R27, R47 ;  /* 0x0000002f1b2f0221 */ /* 0x000fce0000010000 */
.L_x_14357:
[----:B------:R-:W-:Y:S05]  /*15f0*/  BSYNC B1 ;  /* 0x0000000000017941 */ /* 0x000fea0003800000 */
.L_x_14356:
[----:B------:R-:W-:Y:S04]  /*1600*/  BSSY B1, `(.L_x_14358) ;  /* 0x0000006000017945 */ /* 0x000fe80003800000 */
[----:B------:R-:W-:Y:S05]  /*1610*/  @!P6 BRA `(.L_x_14359) ;  /* 0x000000000010e947 */ /* 0x000fea0003800000 */
[----:B-----5:R-:W-:-:S05]  /*1620*/  HADD2.F32 R48, -RZ, R34.H0_H0 ;  /* 0x20000022ff307230 */ /* 0x020fca0000004100 */
[----:B------:R-:W-:-:S04]  /*1630*/  FMUL.FTZ R51, R48, UR6 ;  /* 0x0000000630337c20 */ /* 0x000fc80008410000 */
[----:B------:R-:W-:-:S04]  /*1640*/  FMUL.FTZ R48, R16, R51 ;  /* 0x0000003310307220 */ /* 0x000fc80000410000 */
[----:B------:R-:W-:-:S07]  /*1650*/  @P0 FADD.FTZ R48, R28, R48 ;  /* 0x000000301c300221 */ /* 0x000fce0000010000 */
.L_x_14359:
[----:B------:R-:W-:Y:S05]  /*1660*/  BSYNC B1 ;  /* 0x0000000000017941 */ /* 0x000fea0003800000 */
.L_x_14358:
[----:B------:R-:W-:Y:S04]  /*1670*/  BSSY B1, `(.L_x_14360) ;  /* 0x0000006000017945 */ /* 0x000fe80003800000 */
[----:B------:R-:W-:Y:S05]  /*1680*/  @!P6 BRA `(.L_x_14361) ;  /* 0x000000000010e947 */ /* 0x000fea0003800000 */
[----:B-----5:R-:W-:-:S05]  /*1690*/  HADD2.F32 R49, -RZ, R34.H1_H1 ;  /* 0x30000022ff317230 */ /* 0x020fca0000004100 */
[----:B------:R-:W-:-:S04]  /*16a0*/  FMUL.FTZ R60, R49, UR6 ;  /* 0x00000006313c7c20 */ /* 0x000fc80008410000 */
[----:B------:R-:W-:-:S04]  /*16b0*/  FMUL.FTZ R49, R17, R60 ;  /* 0x0000003c11317220 */ /* 0x000fc80000410000 */
[----:B------:R-:W-:-:S07]  /*16c0*/  @P0 FADD.FTZ R49, R29, R49 ;  /* 0x000000311d310221 */ /* 0x000fce0000010000 */
.L_x_14361:
[----:B------:R-:W-:Y:S05]  /*16d0*/  BSYNC B1 ;  /* 0x0000000000017941 */ /* 0x000fea0003800000 */
.L_x_14360:
[----:B------:R-:W-:Y:S04]  /*16e0*/  BSSY B1, `(.L_x_14362) ;  /* 0x0000006000017945 */ /* 0x000fe80003800000 */
[----:B------:R-:W-:Y:S05]  /*16f0*/  @!P6 BRA `(.L_x_14363) ;  /* 0x000000000010e947 */ /* 0x000fea0003800000 */
[----:B-----5:R-:W-:-:S05]  /*1700*/  HADD2.F32 R50, -RZ, R35.H0_H0 ;  /* 0x20000023ff327230 */ /* 0x020fca0000004100 */
[----:B------:R-:W-:-:S04]  /*1710*/  FMUL.FTZ R51, R50, UR6 ;  /* 0x0000000632337c20 */ /* 0x000fc80008410000 */
[----:B------:R-:W-:-:S04]  /*1720*/  FMUL.FTZ R50, R18, R51 ;  /* 0x0000003312327220 */ /* 0x000fc80000410000 */
[----:B------:R-:W-:-:S07]  /*1730*/  @P0 FADD.FTZ R50, R30, R50 ;  /* 0x000000321e320221 */ /* 0x000fce0000010000 */
.L_x_14363:
[----:B------:R-:W-:Y:S05]  /*1740*/  BSYNC B1 ;  /* 0x0000000000017941 */ /* 0x000fea0003800000 */
.L_x_14362:
[----:B------:R-:W-:Y:S01]  /*1750*/  BSSY B1, `(.L_x_14364) ;  /* 0x0000007000017945 */ /* 0x000fe20003800000 */
[----:B------:R-:W-:-:S03]  /*1760*/  @!P6 FSEL R51, R31, RZ, P2 ;  /* 0x000000ff1f33e208 */ /* 0x000fc60001000000 */
[----:B------:R-:W-:Y:S05]  /*1770*/  @!P6 BRA `(.L_x_14365) ;  /* 0x000000000010e947 */ /* 0x000fea0003800000 */
[----:B-----5:R-:W-:-:S05]  /*1780*/  HADD2.F32 R51, -RZ, R35.H1_H1 ;  /* 0x30000023ff337230 */ /* 0x020fca0000004100 */
[----:B------:R-:W-:-:S04]  /*1790*/  FMUL.FTZ R60, R51, UR6 ;  /* 0x00000006333c7c20 */ /* 0x000fc80008410000 */
[----:B------:R-:W-:-:S04]  /*17a0*/  FMUL.FTZ R51, R19, R60 ;  /* 0x0000003c13337220 */ /* 0x000fc80000410000 */
[----:B------:R-:W-:-:S07]  /*17b0*/  @P0 FADD.FTZ R51, R31, R51 ;  /* 0x000000331f330221 */ /* 0x000fce0000010000 */
.L_x_14365:
[----:B------:R-:W-:Y:S05]  /*17c0*/  BSYNC B1 ;  /* 0x0000000000017941 */ /* 0x000fea0003800000 */
.L_x_14364:
[----:B------:R-:W0:Y:S01]  /*17d0*/  LDC.64 R60, c[0x0][0x238] ;  /* 0x00008e00ff3c7b82 */ /* 0x000e220000000a00 */
[----:B------:R-:W-:Y:S01]  /*17e0*/  IADD3 R122, R122, 0x80, RZ ;  /* 0x000000807a7a7810 */ /* 0x000fe20007ffe0ff */
[C---:B0-----:R-:W-:Y:S01]  /*17f0*/  IMAD.WIDE.U32 R60, R121.reuse, 0x20, R60 ;  /* 0x00000020793c7825 */ /* 0x041fe200078e003c */
[----:B------:R-:W-:-:S04]  /*1800*/  IADD3 R121, R121, 0x80, RZ ;  /* 0x0000008079797810 */ /* 0x000fc80007ffe0ff */
[----:B------:R1:W-:Y:S04]  /*1810*/  STG.E.128 desc[UR4][R60.64], R44 ;  /* 0x0000002c3c007986 */ /* 0x0003e8000c101d04 */
[----:B------:R1:W-:Y:S02]  /*1820*/  STG.E.128 desc[UR4][R60.64+0x10], R48 ;  /* 0x000010303c007986 */ /* 0x0003e4000c101d04 */
.L_x_14349:
[----:B------:R-:W-:Y:S05]  /*1830*/  BSYNC B0 ;  /* 0x0000000000007941 */ /* 0x000fea0003800000 */
.L_x_14348:
        /* <DEDUP_REMOVED lines=39> */
[----:B-----5:R-:W-:-:S05]  /*1ab0*/  HADD2.F32 R52, -RZ, R32.H0_H0 ;  /* 0x20000020ff347230 */ /* 0x020fca0000004100 */
[----:B------:R-:W-:-:S04]  /*1ac0*/  FMUL.FTZ R59, R52, UR6 ;  /* 0x00000006343b7c20 */ /* 0x000fc80008410000 */
[----:B------:R-:W-:-:S04]  /*1ad0*/  FMUL.FTZ R52, R20, R59 ;  /* 0x0000003b14347220 */ /* 0x000fc80000410000 */
[----:B------:R-:W-:-:S07]  /*1ae0*/  @P0 FADD.FTZ R52, R24, R52 ;  /* 0x0000003418340221 */ /* 0x000fce0000010000 */
.L_x_14369:
[----:B------:R-:W-:Y:S05]  /*1af0*/  BSYNC B1 ;  /* 0x0000000000017941 */ /* 0x000fea0003800000 */
.L_x_14368:
[----:B------:R-:W-:Y:S04]  /*1b00*/  BSSY B1, `(.L_x_14370) ;  /* 0x0000006000017945 */ /* 0x000fe80003800000 */
[----:B------:R-:W-:Y:S05]  /*1b10*/  @!P6 BRA `(.L_x_14371) ;  /* 0x000000000010e947 */ /* 0x000fea0003800000 */
[----:B-----5:R-:W-:-:S05]  /*1b20*/  HADD2.F32 R53, -RZ, R32.H1_H1 ;  /* 0x30000020ff357230 */ /* 0x020fca0000004100 */
[----:B------:R-:W-:-:S04]  /*1b30*/  FMUL.FTZ R58, R53, UR6 ;  /* 0x00000006353a7c20 */ /* 0x000fc80008410000 */
[----:B------:R-:W-:-:S04]  /*1b40*/  FMUL.FTZ R53, R21, R58 ;  /* 0x0000003a15357220 */ /* 0x000fc80000410000 */
[----:B------:R-:W-:-:S07]  /*1b50*/  @P0 FADD.FTZ R53, R25, R53 ;  /* 0x0000003519350221 */ /* 0x000fce0000010000 */
.L_x_14371:
[----:B------:R-:W-:Y:S05]  /*1b60*/  BSYNC B1 ;  /* 0x0000000000017941 */ /* 0x000fea0003800000 */
.L_x_14370:
[----:B------:R-:W-:Y:S04]  /*1b70*/  BSSY B1, `(.L_x_14372) ;  /* 0x0000006000017945 */ /* 0x000fe80003800000 */
[----:B------:R-:W-:Y:S05]  /*1b80*/  @!P6 BRA `(.L_x_14373) ;  /* 0x000000000010e947 */ /* 0x000fea0003800000 */
[----:B-----5:R-:W-:-:S05]  /*1b90*/  HADD2.F32 R54, -RZ, R33.H0_H0 ;  /* 0x20000021ff367230 */ /* 0x020fca0000004100 */
[----:B------:R-:W-:-:S04]  /*1ba0*/  FMUL.FTZ R59, R54, UR6 ;  /* 0x00000006363b7c20 */ /* 0x000fc80008410000 */
[----:B------:R-:W-:-:S04]  /*1bb0*/  FMUL.FTZ R54, R22, R59 ;  /* 0x0000003b16367220 */ /* 0x000fc80000410000 */
[----:B------:R-:W-:-:S07]  /*1bc0*/  @P0 FADD.FTZ R54, R26, R54 ;  /* 0x000000361a360221 */ /* 0x000fce0000010000 */
.L_x_14373:
[----:B------:R-:W-:Y:S05]  /*1bd0*/  BSYNC B1 ;  /* 0x0000000000017941 */ /* 0x000fea0003800000 */
.L_x_14372:
[----:B------:R-:W-:Y:S04]  /*1be0*/  BSSY B1, `(.L_x_14374) ;  /* 0x0000006000017945 */ /* 0x000fe80003800000 */
[----:B------:R-:W-:Y:S05]  /*1bf0*/  @!P6 BRA `(.L_x_14375) ;  /* 0x000000000010e947 */ /* 0x000fea0003800000 */
[----:B-----5:R-:W-:-:S05]  /*1c00*/  HADD2.F32 R55, -RZ, R33.H1_H1 ;  /* 0x30000021ff377230 */ /* 0x020fca0000004100 */
[----:B------:R-:W-:-:S04]  /*1c10*/  FMUL.FTZ R58, R55, UR6 ;  /* 0x00000006373a7c20 */ /* 0x000fc80008410000 */
[----:B------:R-:W-:-:S04]  /*1c20*/  FMUL.FTZ R55, R23, R58 ;  /* 0x0000003a17377220 */ /* 0x000fc80000410000 */
[----:B------:R-:W-:-:S07]  /*1c30*/  @P0 FADD.FTZ R55, R27, R55 ;  /* 0x000000371b370221 */ /* 0x000fce0000010000 */
.L_x_14375:
[----:B------:R-:W-:Y:S05]  /*1c40*/  BSYNC B1 ;  /* 0x0000000000017941 */ /* 0x000fea0003800000 */
.L_x_14374:
[----:B------:R-:W-:Y:S04]  /*1c50*/  BSSY B1, `(.L_x_14376) ;  /* 0x0000006000017945 */ /* 0x000fe80003800000 */
[----:B------:R-:W-:Y:S05]  /*1c60*/  @!P6 BRA `(.L_x_14377) ;  /* 0x000000000010e947 */ /* 0x000fea0003800000 */
[----:B-----5:R-:W-:-:S05]  /*1c70*/  HADD2.F32 R56, -RZ, R34.H0_H0 ;  /* 0x20000022ff387230 */ /* 0x020fca0000004100 */
[----:B------:R-:W-:-:S04]  /*1c80*/  FMUL.FTZ R59, R56, UR6 ;  /* 0x00000006383b7c20 */ /* 0x000fc80008410000 */
[----:B------:R-:W-:-:S04]  /*1c90*/  FMUL.FTZ R56, R64, R59 ;  /* 0x0000003b40387220 */ /* 0x000fc80000410000 */
[----:B------:R-:W-:-:S07]  /*1ca0*/  @P0 FADD.FTZ R56, R28, R56 ;  /* 0x000000381c380221 */ /* 0x000fce0000010000 */
.L_x_14377:
[----:B------:R-:W-:Y:S05]  /*1cb0*/  BSYNC B1 ;  /* 0x0000000000017941 */ /* 0x000fea0003800000 */
.L_x_14376:
[----:B------:R-:W-:Y:S04]  /*1cc0*/  BSSY B1, `(.L_x_14378) ;  /* 0x0000006000017945 */ /* 0x000fe80003800000 */
[----:B------:R-:W-:Y:S05]  /*1cd0*/  @!P6 BRA `(.L_x_14379) ;  /* 0x000000000010e947 */ /* 0x000fea0003800000 */
[----:B-----5:R-:W-:-:S05]  /*1ce0*/  HADD2.F32 R57, -RZ, R34.H1_H1 ;  /* 0x30000022ff397230 */ /* 0x020fca0000004100 */
[----:B------:R-:W-:-:S04]  /*1cf0*/  FMUL.FTZ R58, R57, UR6 ;  /* 0x00000006393a7c20 */ /* 0x000fc80008410000 */
[----:B------:R-:W-:-:S04]  /*1d00*/  FMUL.FTZ R57, R65, R58 ;  /* 0x0000003a41397220 */ /* 0x000fc80000410000 */
[----:B------:R-:W-:-:S07]  /*1d10*/  @P0 FADD.FTZ R57, R29, R57 ;  /* 0x000000391d390221 */ /* 0x000fce0000010000 */
.L_x_14379:
[----:B------:R-:W-:Y:S05]  /*1d20*/  BSYNC B1 ;  /* 0x0000000000017941 */ /* 0x000fea0003800000 */
.L_x_14378:
[----:B------:R-:W-:Y:S01]  /*1d30*/  BSSY B1, `(.L_x_14380) ;  /* 0x0000007000017945 */ /* 0x000fe20003800000 */
[----:B------:R-:W-:-:S03]  /*1d40*/  @!P6 FSEL R58, R30, RZ, P1 ;  /* 0x000000ff1e3ae208 */ /* 0x000fc60000800000 */
[----:B------:R-:W-:Y:S05]  /*1d50*/  @!P6 BRA `(.L_x_14381) ;  /* 0x000000000010e947 */ /* 0x000fea0003800000 */
[----:B-----5:R-:W-:-:S05]  /*1d60*/  HADD2.F32 R58, -RZ, R35.H0_H0 ;  /* 0x20000023ff3a7230 */ /* 0x020fca0000004100 */
[----:B------:R-:W-:-:S04]  /*1d70*/  FMUL.FTZ R59, R58, UR6 ;  /* 0x000000063a3b7c20 */ /* 0x000fc80008410000 */
[----:B------:R-:W-:-:S04]  /*1d80*/  FMUL.FTZ R58, R66, R59 ;  /* 0x0000003b423a7220 */ /* 0x000fc80000410000 */
[----:B------:R-:W-:-:S07]  /*1d90*/  @P0 FADD.FTZ R58, R30, R58 ;  /* 0x0000003a1e3a0221 */ /* 0x000fce0000010000 */
.L_x_14381:
[----:B------:R-:W-:Y:S05]  /*1da0*/  BSYNC B1 ;  /* 0x0000000000017941 */ /* 0x000fea0003800000 */
.L_x_14380:
[----:B------:R-:W-:Y:S01]  /*1db0*/  BSSY B1, `(.L_x_14382) ;  /* 0x0000007000017945 */ /* 0x000fe20003800000 */
[----:B------:R-:W-:-:S03]  /*1dc0*/  @!P6 FSEL R59, R31, RZ, P2 ;  /* 0x000000ff1f3be208 */ /* 0x000fc60001000000 */
[----:B------:R-:W-:Y:S05]  /*1dd0*/  @!P6 BRA `(.L_x_14383) ;  /* 0x000000000010e947 */ /* 0x000fea0003800000 */
[----:B-----5:R-:W-:-:S05]  /*1de0*/  HADD2.F32 R59, -RZ, R35.H1_H1 ;  /* 0x30000023ff3b7230 */ /* 0x020fca0000004100 */
[----:B------:R-:W-:-:S04]  /*1df0*/  FMUL.FTZ R120, R59, UR6 ;  /* 0x000000063b787c20 */ /* 0x000fc80008410000 */
[----:B------:R-:W-:-:S04]  /*1e00*/  FMUL.FTZ R59, R67, R120 ;  /* 0x00000078433b7220 */ /* 0x000fc80000410000 */
[----:B------:R-:W-:-:S07]  /*1e10*/  @P0 FADD.FTZ R59, R31, R59 ;  /* 0x0000003b1f3b0221 */ /* 0x000fce0000010000 */
.L_x_14383:
[----:B------:R-:W-:Y:S05]  /*1e20*/  BSYNC B1 ;  /* 0x0000000000017941 */ /* 0x000fea0003800000 */
.L_x_14382:
[----:B------:R2:W-:Y:S04]  /*1e30*/  STG.E.128 desc[UR4][R60.64], R52 ;  /* 0x000000343c007986 */ /* 0x0005e8000c101d04 */
[----:B------:R2:W-:Y:S02]  /*1e40*/  STG.E.128 desc[UR4][R60.64+0x10], R56 ;  /* 0x000010383c007986 */ /* 0x0005e4000c101d04 */
.L_x_14367:
[----:B------:R-:W-:Y:S05]  /*1e50*/  BSYNC B0 ;  /* 0x0000000000007941 */ /* 0x000fea0003800000 */
.L_x_14366:
        /* <DEDUP_REMOVED lines=104> */
.L_x_14402:
        /* <DEDUP_REMOVED lines=99> */
[----:B------:R-:W-:Y:S01]  /*2b10*/  F2FP.F16.F32.PACK_AB R60, R63, R60 ;  /* 0x0000003c3f3c723e */ /* 0x000fe200000000ff */
[----:B------:R-:W-:Y:S01]  /*2b20*/  FADD.FTZ R63, R40, -R121 ;  /* 0x80000079283f7221 */ /* 0x000fe20000010000 */
[----:B------:R-:W-:Y:S01]  /*2b30*/  FMUL.FTZ R123, R120, R123 ;  /* 0x0000007b787b7220 */ /* 0x000fe20000410000 */
[----:B------:R-:W-:Y:S02]  /*2b40*/  F2FP.F16.F32.PACK_AB R61, R62, R61 ;  /* 0x0000003d3e3d723e */ /* 0x000fe400000000ff */
[----:B------:R-:W-:Y:S01]  /*2b50*/  FMUL.FTZ R63, R120, R63 ;  /* 0x0000003f783f7220 */ /* 0x000fe20000410000 */
[----:B------:R-:W-:-:S03]  /*2b60*/  FFMA.FTZ R123, R73, R123, R80 ;  /* 0x0000007b497b7223 */ /* 0x000fc60000010050 */
[----:B------:R-:W-:Y:S01]  /*2b70*/  FFMA.FTZ R62, R71, R63, R78 ;  /* 0x0000003f473e7223 */ /* 0x000fe2000001004e */
[----:B------:R-:W-:-:S04]  /*2b80*/  FADD.FTZ R63, R42, -R121 ;  /* 0x800000792a3f7221 */ /* 0x000fc80000010000 */
[----:B------:R-:W-:Y:S01]  /*2b90*/  F2FP.F16.F32.PACK_AB R62, R123, R62 ;  /* 0x0000003e7b3e723e */ /* 0x000fe200000000ff */
[----:B------:R-:W-:Y:S01]  /*2ba0*/  FADD.FTZ R123, R43, -R121 ;  /* 0x800000792b7b7221 */ /* 0x000fe20000010000 */
[----:B------:R-:W-:-:S03]  /*2bb0*/  FMUL.FTZ R63, R120, R63 ;  /* 0x0000003f783f7220 */ /* 0x000fc60000410000 */
[----:B------:R-:W-:Y:S01]  /*2bc0*/  FMUL.FTZ R123, R120, R123 ;  /* 0x0000007b787b7220 */ /* 0x000fe20000410000 */
[----:B------:R-:W-:-:S03]  /*2bd0*/  FFMA.FTZ R63, R74, R63, R83 ;  /* 0x0000003f4a3f7223 */ /* 0x000fc60000010053 */
[----:B------:R-:W-:-:S05]  /*2be0*/  FFMA.FTZ R122, R75, R123, R84 ;  /* 0x0000007b4b7a7223 */ /* 0x000fca0000010054 */
[----:B------:R-:W-:Y:S02]  /*2bf0*/  F2FP.F16.F32.PACK_AB R63, R122, R63 ;  /* 0x0000003f7a3f723e */ /* 0x000fe400000000ff */
[----:B------:R-:W0:Y:S02]  /*2c00*/  LDC.64 R122, c[0x0][0x2b8] ;  /* 0x0000ae00ff7a7b82 */ /* 0x000e240000000a00 */
[C---:B0-----:R-:W-:Y:S01]  /*2c10*/  IMAD.WIDE.U32 R122, R119.reuse, 0x10, R122 ;  /* 0x00000010777a7825 */ /* 0x041fe200078e007a */
[----:B------:R-:W-:-:S04]  /*2c20*/  IADD3 R119, R119, 0x80, RZ ;  /* 0x0000008077777810 */ /* 0x000fc80007ffe0ff */
[----:B------:R0:W-:Y:S03]  /*2c30*/  STG.E.128 desc[UR4][R122.64], R60 ;  /* 0x0000003c7a007986 */ /* 0x0001e6000c101d04 */
.L_x_14388:
[----:B------:R-:W-:Y:S05]  /*2c40*/  BSYNC B1 ;  /* 0x0000000000017941 */ /* 0x000fea0003800000 */
.L_x_14387:
        /* <DEDUP_REMOVED lines=34> */
.L_x_14390:
[----:B------:R-:W-:Y:S05]  /*2e70*/  BSYNC B1 ;  /* 0x0000000000017941 */ /* 0x000fea0003800000 */
.L_x_14389:
        /* <DEDUP_REMOVED lines=26> */
[----:B------:R-:W-:-:S02]  /*3020*/  F2FP.F16.F32.PACK_AB R63, R120, R63 ;  /* 0x0000003f783f723e */ /* 0x000fc400000000ff */
[----:B------:R-:W-:Y:S02]  /*3030*/  F2FP.F16.F32.PACK_AB R61, R122, R121 ;  /* 0x000000797a3d723e */ /* 0x000fe400000000ff */
[----:B------:R-:W0:Y:S01]  /*3040*/  LDC.64 R120, c[0x0][0x2b8] ;  /* 0x0000ae00ff787b82 */ /* 0x000e220000000a00 */
[----:B------:R-:W-:Y:S01]  /*3050*/  F2FP.F16.F32.PACK_AB R60, R123, R60 ;  /* 0x0000003c7b3c723e */ /* 0x000fe200000000ff */
[----:B0-----:R-:W-:-:S05]  /*3060*/  IMAD.WIDE.U32 R120, R119, 0x10, R120 ;  /* 0x0000001077787825 */ /* 0x001fca00078e0078 */
[----:B------:R2:W-:Y:S02]  /*3070*/  STG.E.128 desc[UR4][R120.64], R60 ;  /* 0x0000003c78007986 */ /* 0x0005e4000c101d04 */
.L_x_14386:
[----:B------:R-:W-:Y:S05]  /*3080*/  BSYNC B0 ;  /* 0x0000000000007941 */ /* 0x000fea0003800000 */
.L_x_14385:
[----:B------:R-:W-:Y:S02]  /*3090*/  IADD3 R118, R118, UR8, RZ ;  /* 0x0000000876767c10 */ /* 0x000fe4000fffe0ff */
[----:B01----:R-:W-:Y:S02]  /*30a0*/  SEL R123, RZ, 0x1, P0 ;  /* 0x00000001ff7b7807 */ /* 0x003fe40000000000 */
[----:B------:R-:W-:-:S13]  /*30b0*/  ISETP.GE.AND P1, PT, R118, UR9, PT ;  /* 0x0000000976007c0c */ /* 0x000fda000bf26270 */
[----:B------:R-:W-:Y:S05]  /*30c0*/  @!P1 BRA `(.L_x_14391) ;  /* 0xffffffd800709947 */ /* 0x000fea000383ffff */
[----:B------:R-:W-:Y:S05]  /*30d0*/  EXIT ;  /* 0x000000000000794d */ /* 0x000fea0003800000 */
.L_x_14384:
[----:B------:R-:W-:Y:S01]  /*30e0*/  HFMA2.MMA R122, -RZ, RZ, 0, 5.9604644775390625e-08 ;  /* 0x00000001ff7a7435 */ /* 0x000fe200000001ff */
[----:B------:R-:W-:Y:S02]  /*30f0*/  MOV R123, 0x1f ;  /* 0x0000001f007b7802 */ /* 0x000fe40000000f00 */
[----:B------:R-:W-:-:S08]  /*3100*/  MOV R124, 0xffffffff ;  /* 0xffffffff007c7802 */ /* 0x000fd00000000f00 */
[----:B-----5:R-:W-:Y:S05]  /*3110*/  WARPSYNC.COLLECTIVE R124, `(.L_x_14392) ;  /* 0x000000007c087348 */ /* 0x020fea0003c00000 */
[----:B------:R0:W1:Y:S02]  /*3120*/  SHFL.BFLY P6, R61, R125, R122, R123 ;  /* 0x0c00007a7d3d7389 */ /* 0x00006400000c007b */
[----:B01---5:R-:W-:Y:S01]  /*3130*/  ENDCOLLECTIVE ;  /* 0x000000000000791b */ /* 0x023fe20003800000 */
.L_x_14392:
[----:B------:R-:W-:Y:S01]  /*3140*/  HFMA2.MMA R122, -RZ, RZ, 0, 1.1920928955078125e-07 ;  /* 0x00000002ff7a7435 */ /* 0x000fe200000001ff */
[----:B------:R-:W-:-:S10]  /*3150*/  FADD.FTZ R125, R125, R61 ;  /* 0x0000003d7d7d7221 */ /* 0x000fd40000010000 */
[----:B------:R-:W-:Y:S05]  /*3160*/  WARPSYNC.COLLECTIVE R124, `(.L_x_14393) ;  /* 0x000000007c087348 */ /* 0x000fea0003c00000 */
[----:B------:R0:W1:Y:S02]  /*3170*/  SHFL.BFLY P6, R61, R125, R122, R123 ;  /* 0x0c00007a7d3d7389 */ /* 0x00006400000c007b */
[----:B01----:R-:W-:Y:S01]  /*3180*/  ENDCOLLECTIVE ;  /* 0x000000000000791b */ /* 0x003fe20003800000 */
.L_x_14393:
[----:B------:R-:W-:Y:S01]  /*3190*/  HFMA2.MMA R122, -RZ, RZ, 0, 2.384185791015625e-07 ;  /* 0x00000004ff7a7435 */ /* 0x000fe200000001ff */
[----:B------:R-:W-:-:S05]  /*31a0*/  FADD.FTZ R60, R125, R61 ;  /* 0x0000003d7d3c7221 */ /* 0x000fca0000010000 */
[----:B------:R-:W-:-:S07]  /*31b0*/  MOV R125, R60 ;  /* 0x0000003c007d7202 */ /* 0x000fce0000000f00 */
[----:B------:R-:W-:Y:S05]  /*31c0*/  WARPSYNC.COLLECTIVE R124, `(.L_x_14394) ;  /* 0x000000007c087348 */ /* 0x000fea0003c00000 */
[----:B------:R0:W1:Y:S02]  /*31d0*/  SHFL.BFLY P6, R61, R125, R122, R123 ;  /* 0x0c00007a7d3d7389 */ /* 0x00006400000c007b */
[----:B01----:R-:W-:Y:S01]  /*31e0*/  ENDCOLLECTIVE ;  /* 0x000000000000791b */ /* 0x003fe20003800000 */
.L_x_14394:
[----:B------:R-:W-:Y:S01]  /*31f0*/  HFMA2.MMA R122, -RZ, RZ, 0, 4.76837158203125e-07 ;  /* 0x00000008ff7a7435 */ /* 0x000fe200000001ff */
[----:B------:R-:W-:-:S05]  /*3200*/  FADD.FTZ R60, R60, R61 ;  /* 0x0000003d3c3c7221 */ /* 0x000fca0000010000 */
[----:B------:R-:W-:-:S07]  /*3210*/  MOV R125, R60 ;  /* 0x0000003c007d7202 */ /* 0x000fce0000000f00 */
[----:B------:R-:W-:Y:S05]  /*3220*/  WARPSYNC.COLLECTIVE R124, `(.L_x_14395) ;  /* 0x000000007c087348 */ /* 0x000fea0003c00000 */
[----:B------:R0:W1:Y:S02]  /*3230*/  SHFL.BFLY P6, R61, R125, R122, R123 ;  /* 0x0c00007a7d3d7389 */ /* 0x00006400000c007b */
[----:B01----:R-:W-:Y:S01]  /*3240*/  ENDCOLLECTIVE ;  /* 0x000000000000791b */ /* 0x003fe20003800000 */
.L_x_14395:
[----:B------:R-:W-:Y:S01]  /*3250*/  MOV R122, 0x10 ;  /* 0x00000010007a7802 */ /* 0x000fe20000000f00 */
[----:B------:R-:W-:-:S07]  /*3260*/  FADD.FTZ R125, R60, R61 ;  /* 0x0000003d3c7d7221 */ /* 0x000fce0000010000 */
[----:B------:R-:W-:Y:S05]  /*3270*/  WARPSYNC.COLLECTIVE R124, `(.L_x_14396) ;  /* 0x000000007c087348 */ /* 0x000fea0003c00000 */
[----:B------:R0:W1:Y:S02]  /*3280*/  SHFL.BFLY P6, R61, R125, R122, R123 ;  /* 0x0c00007a7d3d7389 */ /* 0x00006400000c007b */
[----:B01----:R-:W-:Y:S01]  /*3290*/  ENDCOLLECTIVE ;  /* 0x000000000000791b */ /* 0x003fe20003800000 */
.L_x_14396:
        /* <DEDUP_REMOVED lines=55> */
.L_x_14397:
[----:B------:R-:W-:Y:S01]  /*3610*/  MOV R122, 0x2 ;  /* 0x00000002007a7802 */ /* 0x000fe20000000f00 */
[----:B------:R-:W-:-:S07]  /*3620*/  FADD.FTZ R125, R125, R61 ;  /* 0x0000003d7d7d7221 */ /* 0x000fce0000010000 */
[----:B------:R-:W-:Y:S05]  /*3630*/  WARPSYNC.COLLECTIVE R124, `(.L_x_14398) ;  /* 0x000000007c087348 */ /* 0x000fea0003c00000 */
[----:B------:R0:W1:Y:S02]  /*3640*/  SHFL.BFLY P6, R61, R125, R122, R123 ;  /* 0x0c00007a7d3d7389 */ /* 0x00006400000c007b */
[----:B01----:R-:W-:Y:S01]  /*3650*/  ENDCOLLECTIVE ;  /* 0x000000000000791b */ /* 0x003fe20003800000 */
.L_x_14398:
[----:B------:R-:W-:Y:S01]  /*3660*/  HFMA2.MMA R122, -RZ, RZ, 0, 2.384185791015625e-07 ;  /* 0x00000004ff7a7435 */ /* 0x000fe200000001ff */
[----:B------:R-:W-:-:S10]  /*3670*/  FADD.FTZ R125, R125, R61 ;  /* 0x0000003d7d7d7221 */ /* 0x000fd40000010000 */
[----:B------:R-:W-:Y:S05]  /*3680*/  WARPSYNC.COLLECTIVE R124, `(.L_x_14399) ;  /* 0x000000007c087348 */ /* 0x000fea0003c00000 */
[----:B------:R0:W1:Y:S02]  /*3690*/  SHFL.BFLY P6, R61, R125, R122, R123 ;  /* 0x0c00007a7d3d7389 */ /* 0x00006400000c007b */
[----:B01----:R-:W-:Y:S01]  /*36a0*/  ENDCOLLECTIVE ;  /* 0x000000000000791b */ /* 0x003fe20003800000 */
.L_x_14399:
[----:B------:R-:W-:Y:S01]  /*36b0*/  MOV R122, 0x8 ;  /* 0x00000008007a7802 */ /* 0x000fe20000000f00 */
[----:B------:R-:W-:-:S07]  /*36c0*/  FADD.FTZ R125, R125, R61 ;  /* 0x0000003d7d7d7221 */ /* 0x000fce0000010000 */
[----:B------:R-:W-:Y:S05]  /*36d0*/  WARPSYNC.COLLECTIVE R124, `(.L_x_14400) ;  /* 0x000000007c087348 */ /* 0x000fea0003c00000 */
[----:B------:R0:W1:Y:S02]  /*36e0*/  SHFL.BFLY P6, R61, R125, R122, R123 ;  /* 0x0c00007a7d3d7389 */ /* 0x00006400000c007b */
[----:B01----:R-:W-:Y:S01]  /*36f0*/  ENDCOLLECTIVE ;  /* 0x000000000000791b */ /* 0x003fe20003800000 */
.L_x_14400:
[----:B------:R-:W-:Y:S01]  /*3700*/  HFMA2.MMA R122, -RZ, RZ, 0, 9.5367431640625e-07 ;  /* 0x00000010ff7a7435 */ /* 0x000fe200000001ff */
[----:B------:R-:W-:-:S10]  /*3710*/  FADD.FTZ R125, R125, R61 ;  /* 0x0000003d7d7d7221 */ /* 0x000fd40000010000 */
[----:B------:R-:W-:Y:S05]  /*3720*/  WARPSYNC.COLLECTIVE R124, `(.L_x_14401) ;  /* 0x000000007c087348 */ /* 0x000fea0003c00000 */
[----:B------:R0:W1:Y:S02]  /*3730*/  SHFL.BFLY P6, R61, R125, R122, R123 ;  /* 0x0c00007a7d3d7389 */ /* 0x00006400000c007b */
[----:B01----:R-:W-:Y:S01]  /*3740*/  ENDCOLLECTIVE ;  /* 0x000000000000791b */ /* 0x003fe20003800000 */
.L_x_14401:
[----:B------:R-:W-:Y:S05]  /*3750*/  BRA `(.L_x_14402) ;  /* 0xffffffec00607947 */ /* 0x000fea000383ffff */
.L_x_14403:
        /* <DEDUP_REMOVED lines=10> */
.L_x_23310:


//--------------------- .text._ZN10layer_norm13ln_fwd_kernelINS_13Kernel_traitsI6__halfS2_fS2_fjLj3072ELj1ELj1ELj4ELj16ENS_18Kernel_traits_baseILj3072ES2_S2_fS2_fjLj128EEEEELb0ELb1ELb1ELb1EEEvNS_9FwdParamsE --------------------------
	.section	.text._ZN10layer_norm13ln_fwd_kernelINS_13Kernel_traitsI6__halfS2_fS2_fjLj3072ELj1ELj1ELj4ELj16ENS_18Kernel_traits_baseILj3072ES2_S2_fS2_fjLj128EEEEELb0ELb1ELb1ELb1EEEvNS_9FwdParamsE,"ax",@progbits
	.align	128
        .global         _ZN10layer_norm13ln_fwd_kernelINS_13Kernel_traitsI6__halfS2_fS2_fjLj3072ELj1ELj1ELj4ELj16ENS_18Kernel_traits_baseILj3072ES2_S2_fS2_fjLj128EEEEELb0ELb1ELb1ELb1EEEvNS_9FwdParamsE
        .type           _ZN10layer_norm13ln_fwd_kernelINS_13Kernel_traitsI6__halfS2_fS2_fjLj3072ELj1ELj1ELj4ELj16ENS_18Kernel_traits_baseILj3072ES2_S2_fS2_fjLj128EEEEELb0ELb1ELb1ELb1EEEvNS_9FwdParamsE,@function
        .size           _ZN10layer_norm13ln_fwd_kernelINS_13Kernel_traitsI6__halfS2_fS2_fjLj3072ELj1ELj1ELj4ELj16ENS_18Kernel_traits_baseILj3072ES2_S2_fS2_fjLj128EEEEELb0ELb1ELb1ELb1EEEvNS_9FwdParamsE,(.L_x_23311 - _ZN10layer_norm13ln_fwd_kernelINS_13Kernel_traitsI6__halfS2_fS2_fjLj3072ELj1ELj1ELj4ELj16ENS_18Kernel_traits_baseILj3072ES2_S2_fS2_fjLj128EEEEELb0ELb1ELb1ELb1EEEvNS_9FwdParamsE)
        .other          _ZN10layer_norm13ln_fwd_kernelINS_13Kernel_traitsI6__halfS2_fS2_fjLj3072ELj1ELj1ELj4ELj16ENS_18Kernel_traits_baseILj3072ES2_S2_fS2_fjLj128EEEEELb0ELb1ELb1ELb1EEEvNS_9FwdParamsE,@"STO_CUDA_ENTRY STV_DEFAULT"
_ZN10layer_norm13ln_fwd_kernelINS_13Kernel_traitsI6__halfS2_fS2_fjLj3072ELj1ELj1ELj4ELj16ENS_18Kernel_traits_baseILj3072ES2_S2_fS2_fjLj128EEEEELb0ELb1ELb1ELb1EEEvNS_9FwdParamsE:
.text._ZN10layer_norm13ln_fwd_kernelINS_13Kernel_traitsI6__halfS2_fS2_fjLj3072ELj1ELj1ELj4ELj16ENS_18Kernel_traits_baseILj3072ES2_S2_fS2_fjLj128EEEEELb0ELb1ELb1ELb1EEEvNS_9FwdParamsE:
        /* <DEDUP_REMOVED lines=37> */
[----:B------:R-:W-:Y:S01]  /*0250*/  SHF.L.U32 R95, R95, 0x2, RZ ;  /* 0x000000025f5f7819 */ /* 0x000fe200000006ff */
[----:B------:R1:W5:Y:S01]  /*0260*/  LDG.E.128 R20, desc[UR4][R2.64] ;  /* 0x0000000402147981 */ /* 0x000362000c1e1d00 */
[----:B------:R-:W-:Y:S01]  /*0270*/  SHF.R.U32.HI R104, RZ, 0x5, R19 ;  /* 0x00000005ff687819 */ /* 0x000fe20000011613 */
[----:B------:R-:W-:Y:S01]  /*0280*/  HFMA2.MMA R90, -RZ, RZ, 0, 5.9604644775390625e-08 ;  /* 0x00000001ff5a7435 */ /* 0x000fe200000001ff */
[--C-:B------:R-:W-:Y:S01]  /*0290*/  HADD2.F32 R17, -RZ, R36.reuse.H0_H0 ;  /* 0x20000024ff117230 */ /* 0x100fe20000004100 */
[----:B------:R-:W-:Y:S01]  /*02a0*/  ULDC.U8 UR6, c[0x0][0x2a0] ;  /* 0x0000a80000067ab9 */ /* 0x000fe20000000000 */
[----:B------:R-:W-:Y:S01]  /*02b0*/  HADD2.F32 R16, -RZ, R36.H1_H1 ;  /* 0x30000024ff107230 */ /* 0x000fe20000004100 */
[----:B------:R-:W-:Y:S01]  /*02c0*/  LOP3.LUT R93, R19, 0x1f, RZ, 0xc0, !PT ;  /* 0x0000001f135d7812 */ /* 0x000fe200078ec0ff */
[--C-:B------:R-:W-:Y:S01]  /*02d0*/  HADD2.F32 R15, -RZ, R37.reuse.H0_H0 ;  /* 0x20000025ff0f7230 */ /* 0x100fe20000004100 */
[----:B------:R-:W-:Y:S01]  /*02e0*/  LOP3.LUT R104, R104, 0x3, RZ, 0xc0, !PT ;  /* 0x0000000368687812 */ /* 0x000fe200078ec0ff */
[----:B------:R-:W-:Y:S01]  /*02f0*/  HADD2.F32 R14, -RZ, R37.H1_H1 ;  /* 0x30000025ff0e7230 */ /* 0x000fe20000004100 */
[----:B------:R-:W-:Y:S01]  /*0300*/  IADD3 R106, R95, 0x4, RZ ;  /* 0x000000045f6a7810 */ /* 0x000fe20007ffe0ff */
        /* <DEDUP_REMOVED lines=8> */
[--C-:B0-----:R-:W-:Y:S02]  /*0390*/  HADD2.F32 R7, -RZ, R33.reuse.H0_H0 ;  /* 0x20000021ff077230 */ /* 0x101fe40000004100 */
[----:B------:R-:W-:Y:S02]  /*03a0*/  HADD2.F32 R6, -RZ, R33.H1_H1 ;  /* 0x30000021ff067230 */ /* 0x000fe40000004100 */
[----:B------:R-:W-:-:S02]  /*03b0*/  HADD2.F32 R5, -RZ, R34.H0_H0 ;  /* 0x20000022ff057230 */ /* 0x000fc40000004100 */
[----:B------:R-:W-:Y:S02]  /*03c0*/  HADD2.F32 R4, -RZ, R34.H1_H1 ;  /* 0x30000022ff047230 */ /* 0x000fe40000004100 */
[--C-:B-1----:R-:W-:Y:S02]  /*03d0*/  HADD2.F32 R3, -RZ, R35.reuse.H0_H0 ;  /* 0x20000023ff037230 */ /* 0x102fe40000004100 */
        /* <DEDUP_REMOVED lines=9> */
[----:B------:R-:W-:Y:S01]  /*0470*/  ISETP.NE.AND P4, PT, RZ, UR6, PT ;  /* 0x00000006ff007c0c */ /* 0x000fe2000bf85270 */
[----:B------:R-:W-:Y:S01]  /*0480*/  ULDC UR6, c[0x0][0x290] ;  /* 0x0000a40000067ab9 */ /* 0x000fe20000000800 */
[----:B--2---:R-:W-:-:S02]  /*0490*/  HADD2.F32 R92, -RZ, R63.H0_H0 ;  /* 0x2000003fff5c7230 */ /* 0x004fc40000004100 */
[----:B------:R-:W-:Y:S02]  /*04a0*/  HADD2.F32 R97, -RZ, R63.H1_H1 ;  /* 0x3000003fff617230 */ /* 0x000fe40000004100 */
[--C-:B---3--:R-:W-:Y:S02]  /*04b0*/  HADD2.F32 R63, -RZ, R67.reuse.H0_H0 ;  /* 0x20000043ff3f7230 */ /* 0x108fe40000004100 */
[----:B------:R-:W-:Y:S02]  /*04c0*/  HADD2.F32 R67, -RZ, R67.H1_H1 ;  /* 0x30000043ff437230 */ /* 0x000fe40000004100 */
[----:B----4-:R-:W-:Y:S02]  /*04d0*/  HADD2.F32 R98, -RZ, R69.H0_H0 ;  /* 0x20000045ff627230 */ /* 0x010fe40000004100 */
[--C-:B------:R-:W-:Y:S02]  /*04e0*/  HADD2.F32 R100, -RZ, R70.reuse.H0_H0 ;  /* 0x20000046ff647230 */ /* 0x100fe40000004100 */
[----:B------:R-:W-:-:S02]  /*04f0*/  HADD2.F32 R101, -RZ, R70.H1_H1 ;  /* 0x30000046ff657230 */ /* 0x000fc40000004100 */
[----:B------:R-:W-:Y:S02]  /*0500*/  HADD2.F32 R105, -RZ, R74.H0_H0 ;  /* 0x2000004aff697230 */ /* 0x000fe40000004100 */
        /* <DEDUP_REMOVED lines=13> */
[----:B------:R-:W-:Y:S02]  /*05e0*/  HADD2.F32 R74, -RZ, R74.H1_H1 ;  /* 0x3000004aff4a7230 */ /* 0x000fe40000004100 */
[----:B------:R-:W-:-:S07]  /*05f0*/  HADD2.F32 R107, -RZ, R68.H1_H1 ;  /* 0x30000044ff6b7230 */ /* 0x000fce0000004100 */
.L_x_14455:
        /* <DEDUP_REMOVED lines=60> */
[----:B-----5:R-:W-:Y:S02]  /*09c0*/  HADD2.F32 R40, -RZ, R32.H0_H0 ;  /* 0x20000020ff287230 */ /* 0x020fe40000004100 */
[----:B------:R-:W-:-:S03]  /*09d0*/  HADD2.F32 R49, -RZ, R60.H0_H0 ;  /* 0x2000003cff317230 */ /* 0x000fc60000004100 */
[----:B------:R-:W-:-:S04]  /*09e0*/  FMUL.FTZ R40, R40, UR7 ;  /* 0x0000000728287c20 */ /* 0x000fc80008410000 */
[----:B------:R-:W-:-:S04]  /*09f0*/  FMUL.FTZ R40, R40, R49 ;  /* 0x0000003128287220 */ /* 0x000fc80000410000 */
[----:B------:R-:W-:-:S07]  /*0a00*/  @P0 FADD.FTZ R40, R24, R40 ;  /* 0x0000002818280221 */ /* 0x000fce0000010000 */
.L_x_14405:
[----:B------:R-:W-:Y:S05]  /*0a10*/  BSYNC B0 ;  /* 0x0000000000007941 */ /* 0x000fea0003800000 */
.L_x_14404:
[----:B------:R-:W-:Y:S04]  /*0a20*/  BSSY B0, `(.L_x_14406) ;  /* 0x0000007000007945 */ /* 0x000fe80003800000 */
[----:B------:R-:W-:Y:S05]  /*0a30*/  @!P6 BRA `(.L_x_14407) ;  /* 0x000000000014e947 */ /* 0x000fea0003800000 */
[----:B-----5:R-:W-:Y:S02]  /*0a40*/  HADD2.F32 R41, -RZ, R32.H1_H1 ;  /* 0x30000020ff297230 */ /* 0x020fe40000004100 */
[----:B------:R-:W-:-:S03]  /*0a50*/  HADD2.F32 R48, -RZ, R60.H1_H1 ;  /* 0x3000003cff307230 */ /* 0x000fc60000004100 */
[----:B------:R-:W-:-:S04]  /*0a60*/  FMUL.FTZ R41, R41, UR7 ;  /* 0x0000000729297c20 */ /* 0x000fc80008410000 */
[----:B------:R-:W-:-:S04]  /*0a70*/  FMUL.FTZ R41, R41, R48 ;  /* 0x0000003029297220 */ /* 0x000fc80000410000 */
[----:B------:R-:W-:-:S07]  /*0a80*/  @P0 FADD.FTZ R41, R25, R41 ;  /* 0x0000002919290221 */ /* 0x000fce0000010000 */
.L_x_14407:
[----:B------:R-:W-:Y:S05]  /*0a90*/  BSYNC B0 ;  /* 0x0000000000007941 */ /* 0x000fea0003800000 */
.L_x_14406:
[----:B------:R-:W-:Y:S04]  /*0aa0*/  BSSY B0, `(.L_x_14408) ;  /* 0x0000007000007945 */ /* 0x000fe80003800000 */
[----:B------:R-:W-:Y:S05]  /*0ab0*/  @!P6 BRA `(.L_x_14409) ;  /* 0x000000000014e947 */ /* 0x000fea0003800000 */
[----:B-----5:R-:W-:Y:S02]  /*0ac0*/  HADD2.F32 R42, -RZ, R33.H0_H0 ;  /* 0x20000021ff2a7230 */ /* 0x020fe40000004100 */
[----:B------:R-:W-:-:S03]  /*0ad0*/  HADD2.F32 R49, -RZ, R61.H0_H0 ;  /* 0x2000003dff317230 */ /* 0x000fc60000004100 */
[----:B------:R-:W-:-:S04]  /*0ae0*/  FMUL.FTZ R42, R42, UR7 ;  /* 0x000000072a2a7c20 */ /* 0x000fc80008410000 */
[----:B------:R-:W-:-:S04]  /*0af0*/  FMUL.FTZ R42, R42, R49 ;  /* 0x000000312a2a7220 */ /* 0x000fc80000410000 */
[----:B------:R-:W-:-:S07]  /*0b00*/  @P0 FADD.FTZ R42, R26, R42 ;  /* 0x0000002a1a2a0221 */ /* 0x000fce0000010000 */
.L_x_14409:
[----:B------:R-:W-:Y:S05]  /*0b10*/  BSYNC B0 ;  /* 0x0000000000007941 */ /* 0x000fea0003800000 */
.L_x_14408:
[----:B------:R-:W-:Y:S04]  /*0b20*/  BSSY B0, `(.L_x_14410) ;  /* 0x0000007000007945 */ /* 0x000fe80003800000 */
[----:B------:R-:W-:Y:S05]  /*0b30*/  @!P6 BRA `(.L_x_14411) ;  /* 0x000000000014e947 */ /* 0x000fea0003800000 */
[----:B-----5:R-:W-:Y:S02]  /*0b40*/  HADD2.F32 R43, -RZ, R33.H1_H1 ;  /* 0x30000021ff2b7230 */ /* 0x020fe40000004100 */
[----:B------:R-:W-:-:S03]  /*0b50*/  HADD2.F32 R48, -RZ, R61.H1_H1 ;  /* 0x3000003dff307230 */ /* 0x000fc60000004100 */
[----:B------:R-:W-:-:S04]  /*0b60*/  FMUL.FTZ R43, R43, UR7 ;  /* 0x000000072b2b7c20 */ /* 0x000fc80008410000 */
[----:B------:R-:W-:-:S04]  /*0b70*/  FMUL.FTZ R43, R43, R48 ;  /* 0x000000302b2b7220 */ /* 0x000fc80000410000 */
[----:B------:R-:W-:-:S07]  /*0b80*/  @P0 FADD.FTZ R43, R27, R43 ;  /* 0x0000002b1b2b0221 */ /* 0x000fce0000010000 */
.L_x_14411:
[----:B------:R-:W-:Y:S05]  /*0b90*/  BSYNC B0 ;  /* 0x0000000000007941 */ /* 0x000fea0003800000 */
.L_x_14410:
[----:B------:R-:W-:Y:S04]  /*0ba0*/  BSSY B0, `(.L_x_14412) ;  /* 0x0000007000007945 */ /* 0x000fe80003800000 */
[----:B------:R-:W-:Y:S05]  /*0bb0*/  @!P6 BRA `(.L_x_14413) ;  /* 0x000000000014e947 */ /* 0x000fea0003800000 */
[----:B-----5:R-:W-:Y:S02]  /*0bc0*/  HADD2.F32 R36, -RZ, R34.H0_H0 ;  /* 0x20000022ff247230 */ /* 0x020fe40000004100 */
[----:B------:R-:W-:-:S03]  /*0bd0*/  HADD2.F32 R49, -RZ, R62.H0_H0 ;  /* 0x2000003eff317230 */ /* 0x000fc60000004100 */
[----:B------:R-:W-:-:S04]  /*0be0*/  FMUL.FTZ R36, R36, UR7 ;  /* 0x0000000724247c20 */ /* 0x000fc80008410000 */
[----:B------:R-:W-:-:S04]  /*0bf0*/  FMUL.FTZ R36, R36, R49 ;  /* 0x0000003124247220 */ /* 0x000fc80000410000 */
[----:B------:R-:W-:-:S07]  /*0c00*/  @P0 FADD.FTZ R36, R28, R36 ;  /* 0x000000241c240221 */ /* 0x000fce0000010000 */
.L_x_14413:
[----:B------:R-:W-:Y:S05]  /*0c10*/  BSYNC B0 ;  /* 0x0000000000007941 */ /* 0x000fea0003800000 */
.L_x_14412:
[----:B------:R-:W-:Y:S04]  /*0c20*/  BSSY B0, `(.L_x_14414) ;  /* 0x0000007000007945 */ /* 0x000fe80003800000 */
[----:B------:R-:W-:Y:S05]  /*0c30*/  @!P6 BRA `(.L_x_14415) ;  /* 0x000000000014e947 */ /* 0x000fea0003800000 */
[----:B-----5:R-:W-:Y:S02]  /*0c40*/  HADD2.F32 R37, -RZ, R34.H1_H1 ;  /* 0x30000022ff257230 */ /* 0x020fe40000004100 */
[----:B------:R-:W-:-:S03]  /*0c50*/  HADD2.F32 R48, -RZ, R62.H1_H1 ;  /* 0x3000003eff307230 */ /* 0x000fc60000004100 */
[----:B------:R-:W-:-:S04]  /*0c60*/  FMUL.FTZ R37, R37, UR7 ;  /* 0x0000000725257c20 */ /* 0x000fc80008410000 */
[----:B------:R-:W-:-:S04]  /*0c70*/  FMUL.FTZ R37, R37, R48 ;  /* 0x0000003025257220 */ /* 0x000fc80000410000 */
[----:B------:R-:W-:-:S07]  /*0c80*/  @P0 FADD.FTZ R37, R29, R37 ;  /* 0x000000251d250221 */ /* 0x000fce0000010000 */
.L_x_14415:
[----:B------:R-:W-:Y:S05]  /*0c90*/  BSYNC B0 ;  /* 0x0000000000007941 */ /* 0x000fea0003800000 */
.L_x_14414:
[----:B------:R-:W-:Y:S04]  /*0ca0*/  BSSY B0, `(.L_x_14416) ;  /* 0x0000006000007945 */ /* 0x000fe80003800000 */
[----:B------:R-:W-:Y:S05]  /*0cb0*/  @!P6 BRA `(.L_x_14417) ;  /* 0x000000000010e947 */ /* 0x000fea0003800000 */
[----:B-----5:R-:W-:-:S05]  /*0cc0*/  HADD2.F32 R38, -RZ, R35.H0_H0 ;  /* 0x20000023ff267230 */ /* 0x020fca0000004100 */
[----:B------:R-:W-:-:S04]  /*0cd0*/  FMUL.FTZ R49, R38, UR7 ;  /* 0x0000000726317c20 */ /* 0x000fc80008410000 */
[----:B------:R-:W-:-:S04]  /*0ce0*/  FMUL.FTZ R38, R92, R49 ;  /* 0x000000315c267220 */ /* 0x000fc80000410000 */
[----:B------:R-:W-:-:S07]  /*0cf0*/  @P0 FADD.FTZ R38, R30, R38 ;  /* 0x000000261e260221 */ /* 0x000fce0000010000 */
.L_x_14417:
[----:B------:R-:W-:Y:S05]  /*0d00*/  BSYNC B0 ;  /* 0x0000000000007941 */ /* 0x000fea0003800000 */
.L_x_14416:
[----:B------:R-:W-:Y:S04]  /*0d10*/  BSSY B0, `(.L_x_14418) ;  /* 0x0000006000007945 */ /* 0x000fe80003800000 */
[----:B------:R-:W-:Y:S05]  /*0d20*/  @!P6 BRA `(.L_x_14419) ;  /* 0x000000000010e947 */ /* 0x000fea0003800000 */
[----:B-----5:R-:W-:-:S05]  /*0d30*/  HADD2.F32 R39, -RZ, R35.H1_H1 ;  /* 0x30000023ff277230 */ /* 0x020fca0000004100 */
[----:B------:R-:W-:-:S04]  /*0d40*/  FMUL.FTZ R48, R39, UR7 ;  /* 0x0000000727307c20 */ /* 0x000fc80008410000 */
[----:B------:R-:W-:-:S04]  /*0d50*/  FMUL.FTZ R39, R97, R48 ;  /* 0x0000003061277220 */ /* 0x000fc80000410000 */
[----:B------:R-:W-:-:S07]  /*0d60*/  @P0 FADD.FTZ R39, R31, R39 ;  /* 0x000000271f270221 */ /* 0x000fce0000010000 */
.L_x_14419:
[----:B------:R-:W-:Y:S05]  /*0d70*/  BSYNC B0 ;  /* 0x0000000000007941 */ /* 0x000fea0003800000 */
.L_x_14418:
        /* <DEDUP_REMOVED lines=43> */
.L_x_14421:
[----:B------:R-:W-:Y:S05]  /*1030*/  BSYNC B0 ;  /* 0x0000000000007941 */ /* 0x000fea0003800000 */
.L_x_14420:
[----:B------:R-:W-:Y:S04]  /*1040*/  BSSY B0, `(.L_x_14422) ;  /* 0x0000007000007945 */ /* 0x000fe80003800000 */
[----:B------:R-:W-:Y:S05]  /*1050*/  @!P6 BRA `(.L_x_14423) ;  /* 0x000000000014e947 */ /* 0x000fea0003800000 */
[----:B-----5:R-:W-:Y:S02]  /*1060*/  HADD2.F32 R58, -RZ, R32.H1_H1 ;  /* 0x30000020ff3a7230 */ /* 0x020fe40000004100 */
[----:B------:R-:W-:-:S03]  /*1070*/  HADD2.F32 R49, -RZ, R64.H1_H1 ;  /* 0x30000040ff317230 */ /* 0x000fc60000004100 */
[----:B------:R-:W-:-:S04]  /*1080*/  FMUL.FTZ R58, R58, UR7 ;  /* 0x000000073a3a7c20 */ /* 0x000fc80008410000 */
[----:B------:R-:W-:-:S04]  /*1090*/  FMUL.FTZ R49, R58, R49 ;  /* 0x000000313a317220 */ /* 0x000fc80000410000 */
[----:B------:R-:W-:-:S07]  /*10a0*/  @P0 FADD.FTZ R49, R25, R49 ;  /* 0x0000003119310221 */ /* 0x000fce0000010000 */
.L_x_14423:
[----:B------:R-:W-:Y:S05]  /*10b0*/  BSYNC B0 ;  /* 0x0000000000007941 */ /* 0x000fea0003800000 */
.L_x_14422:
[----:B------:R-:W-:Y:S04]  /*10c0*/  BSSY B0, `(.L_x_14424) ;  /* 0x0000007000007945 */ /* 0x000fe80003800000 */
[----:B------:R-:W-:Y:S05]  /*10d0*/  @!P6 BRA `(.L_x_14425) ;  /* 0x000000000014e947 */ /* 0x000fea0003800000 */
[----:B-----5:R-:W-:Y:S02]  /*10e0*/  HADD2.F32 R58, -RZ, R33.H0_H0 ;  /* 0x20000021ff3a7230 */ /* 0x020fe40000004100 */
[----:B------:R-:W-:-:S03]  /*10f0*/  HADD2.F32 R50, -RZ, R65.H0_H0 ;  /* 0x20000041ff327230 */ /* 0x000fc60000004100 */
[----:B------:R-:W-:-:S04]  /*1100*/  FMUL.FTZ R59, R58, UR7 ;  /* 0x000000073a3b7c20 */ /* 0x000fc80008410000 */
[----:B------:R-:W-:-:S04]  /*1110*/  FMUL.FTZ R50, R59, R50 ;  /* 0x000000323b327220 */ /* 0x000fc80000410000 */
[----:B------:R-:W-:-:S07]  /*1120*/  @P0 FADD.FTZ R50, R26, R50 ;  /* 0x000000321a320221 */ /* 0x000fce0000010000 */
.L_x_14425:
[----:B------:R-:W-:Y:S05]  /*1130*/  BSYNC B0 ;  /* 0x0000000000007941 */ /* 0x000fea0003800000 */
.L_x_14424:
[----:B------:R-:W-:Y:S04]  /*1140*/  BSSY B0, `(.L_x_14426) ;  /* 0x0000007000007945 */ /* 0x000fe80003800000 */
[----:B------:R-:W-:Y:S05]  /*1150*/  @!P6 BRA `(.L_x_14427) ;  /* 0x000000000014e947 */ /* 0x000fea0003800000 */
[----:B-----5:R-:W-:Y:S02]  /*1160*/  HADD2.F32 R58, -RZ, R33.H1_H1 ;  /* 0x30000021ff3a7230 */ /* 0x020fe40000004100 */
[----:B------:R-:W-:-:S03]  /*1170*/  HADD2.F32 R51, -RZ, R65.H1_H1 ;  /* 0x30000041ff337230 */ /* 0x000fc60000004100 */
[----:B------:R-:W-:-:S04]  /*1180*/  FMUL.FTZ R58, R58, UR7 ;  /* 0x000000073a3a7c20 */ /* 0x000fc80008410000 */
[----:B------:R-:W-:-:S04]  /*1190*/  FMUL.FTZ R51, R58, R51 ;  /* 0x000000333a337220 */ /* 0x000fc80000410000 */
[----:B------:R-:W-:-:S07]  /*11a0*/  @P0 FADD.FTZ R51, R27, R51 ;  /* 0x000000331b330221 */ /* 0x000fce0000010000 */
.L_x_14427:
[----:B------:R-:W-:Y:S05]  /*11b0*/  BSYNC B0 ;  /* 0x0000000000007941 */ /* 0x000fea0003800000 */
.L_x_14426:
[----:B------:R-:W-:Y:S04]  /*11c0*/  BSSY B0, `(.L_x_14428) ;  /* 0x0000007000007945 */ /* 0x000fe80003800000 */
[----:B------:R-:W-:Y:S05]  /*11d0*/  @!P6 BRA `(.L_x_14429) ;  /* 0x000000000014e947 */ /* 0x000fea0003800000 */
[----:B-----5:R-:W-:Y:S02]  /*11e0*/  HADD2.F32 R58, -RZ, R34.H0_H0 ;  /* 0x20000022ff3a7230 */ /* 0x020fe40000004100 */
[----:B------:R-:W-:-:S03]  /*11f0*/  HADD2.F32 R44, -RZ, R66.H0_H0 ;  /* 0x20000042ff2c7230 */ /* 0x000fc60000004100 */
[----:B------:R-:W-:-:S04]  /*1200*/  FMUL.FTZ R59, R58, UR7 ;  /* 0x000000073a3b7c20 */ /* 0x000fc80008410000 */
[----:B------:R-:W-:-:S04]  /*1210*/  FMUL.FTZ R44, R59, R44 ;  /* 0x0000002c3b2c7220 */ /* 0x000fc80000410000 */
[----:B------:R-:W-:-:S07]  /*1220*/  @P0 FADD.FTZ R44, R28, R44 ;  /* 0x0000002c1c2c0221 */ /* 0x000fce0000010000 */
.L_x_14429:
[----:B------:R-:W-:Y:S05]  /*1230*/  BSYNC B0 ;  /* 0x0000000000007941 */ /* 0x000fea0003800000 */
.L_x_14428:
[----:B------:R-:W-:Y:S04]  /*1240*/  BSSY B0, `(.L_x_14430) ;  /* 0x0000007000007945 */ /* 0x000fe80003800000 */
[----:B------:R-:W-:Y:S05]  /*1250*/  @!P6 BRA `(.L_x_14431) ;  /* 0x000000000014e947 */ /* 0x000fea0003800000 */
[----:B-----5:R-:W-:Y:S02]  /*1260*/  HADD2.F32 R58, -RZ, R34.H1_H1 ;  /* 0x30000022ff3a7230 */ /* 0x020fe40000004100 */
[----:B------:R-:W-:-:S03]  /*1270*/  HADD2.F32 R45, -RZ, R66.H1_H1 ;  /* 0x30000042ff2d7230 */ /* 0x000fc60000004100 */
[----:B------:R-:W-:-:S04]  /*1280*/  FMUL.FTZ R58, R58, UR7 ;  /* 0x000000073a3a7c20 */ /* 0x000fc80008410000 */
[----:B------:R-:W-:-:S04]  /*1290*/  FMUL.FTZ R45, R58, R45 ;  /* 0x0000002d3a2d7220 */ /* 0x000fc80000410000 */
[----:B------:R-:W-:-:S07]  /*12a0*/  @P0 FADD.FTZ R45, R29, R45 ;  /* 0x0000002d1d2d0221 */ /* 0x000fce0000010000 */
.L_x_14431:
[----:B------:R-:W-:Y:S05]  /*12b0*/  BSYNC B0 ;  /* 0x0000000000007941 */ /* 0x000fea0003800000 */
.L_x_14430:
[----:B------:R-:W-:Y:S04]  /*12c0*/  BSSY B0, `(.L_x_14432) ;  /* 0x0000006000007945 */ /* 0x000fe80003800000 */
[----:B------:R-:W-:Y:S05]  /*12d0*/  @!P6 BRA `(.L_x_14433) ;  /* 0x000000000010e947 */ /* 0x000fea0003800000 */
[----:B-----5:R-:W-:-:S05]  /*12e0*/  HADD2.F32 R46, -RZ, R35.H0_H0 ;  /* 0x20000023ff2e7230 */ /* 0x020fca0000004100 */
[----:B------:R-:W-:-:S04]  /*12f0*/  FMUL.FTZ R46, R46, UR7 ;  /* 0x000000072e2e7c20 */ /* 0x000fc80008410000 */
[----:B------:R-:W-:-:S04]  /*1300*/  FMUL.FTZ R46, R63, R46 ;  /* 0x0000002e3f2e7220 */ /* 0x000fc80000410000 */
[----:B------:R-:W-:-:S07]  /*1310*/  @P0 FADD.FTZ R46, R30, R46 ;  /* 0x0000002e1e2e0221 */ /* 0x000fce0000010000 */
.L_x_14433:
[----:B------:R-:W-:Y:S05]  /*1320*/  BSYNC B0 ;  /* 0x0000000000007941 */ /* 0x000fea0003800000 */
.L_x_14432:
[----:B------:R-:W-:Y:S04]  /*1330*/  BSSY B0, `(.L_x_14434) ;  /* 0x0000006000007945 */ /* 0x000fe80003800000 */
[----:B------:R-:W-:Y:S05]  /*1340*/  @!P6 BRA `(.L_x_14435) ;  /* 0x000000000010e947 */ /* 0x000fea0003800000 */
[----:B-----5:R-:W-:-:S05]  /*1350*/  HADD2.F32 R47, -RZ, R35.H1_H1 ;  /* 0x30000023ff2f7230 */ /* 0x020fca0000004100 */
[----:B------:R-:W-:-:S04]  /*1360*/  FMUL.FTZ R58, R47, UR7 ;  /* 0x000000072f3a7c20 */ /* 0x000fc80008410000 */
[----:B------:R-:W-:-:S04]  /*1370*/  FMUL.FTZ R47, R67, R58 ;  /* 0x0000003a432f7220 */ /* 0x000fc80000410000 */
[----:B------:R-:W-:-:S07]  /*1380*/  @P0 FADD.FTZ R47, R31, R47 ;  /* 0x0000002f1f2f0221 */ /* 0x000fce0000010000 */
.L_x_14435:
[----:B------:R-:W-:Y:S05]  /*1390*/  BSYNC B0 ;  /* 0x0000000000007941 */ /* 0x000fea0003800000 */
.L_x_14434:
        /* <DEDUP_REMOVED lines=36> */
[----:B------:R-:W-:-:S04]  /*15e0*/  FMUL.FTZ R56, R82, R91 ;  /* 0x0000005b52387220 */ /* 0x000fc80000410000 */
[----:B------:R-:W-:-:S07]  /*15f0*/  @P0 FADD.FTZ R56, R24, R56 ;  /* 0x0000003818380221 */ /* 0x000fce0000010000 */
.L_x_14437:
[----:B------:R-:W-:Y:S05]  /*1600*/  BSYNC B0 ;  /* 0x0000000000007941 */ /* 0x000fea0003800000 */
.L_x_14436:
[----:B------:R-:W-:Y:S04]  /*1610*/  BSSY B0, `(.L_x_14438) ;  /* 0x0000006000007945 */ /* 0x000fe80003800000 */
[----:B------:R-:W-:Y:S05]  /*1620*/  @!P6 BRA `(.L_x_14439) ;  /* 0x000000000010e947 */ /* 0x000fea0003800000 */
[----:B-----5:R-:W-:-:S05]  /*1630*/  HADD2.F32 R57, -RZ, R32.H1_H1 ;  /* 0x30000020ff397230 */ /* 0x020fca0000004100 */
[----:B------:R-:W-:-:S04]  /*1640*/  FMUL.FTZ R110, R57, UR7 ;  /* 0x00000007396e7c20 */ /* 0x000fc80008410000 */
[----:B------:R-:W-:-:S04]  /*1650*/  FMUL.FTZ R57, R85, R110 ;  /* 0x0000006e55397220 */ /* 0x000fc80000410000 */
[----:B------:R-:W-:-:S07]  /*1660*/  @P0 FADD.FTZ R57, R25, R57 ;  /* 0x0000003919390221 */ /* 0x000fce0000010000 */
.L_x_14439:
[----:B------:R-:W-:Y:S05]  /*1670*/  BSYNC B0 ;  /* 0x0000000000007941 */ /* 0x000fea0003800000 */
.L_x_14438:
[----:B------:R-:W-:Y:S04]  /*1680*/  BSSY B0, `(.L_x_14440) ;  /* 0x0000006000007945 */ /* 0x000fe80003800000 */
[----:B------:R-:W-:Y:S05]  /*1690*/  @!P6 BRA `(.L_x_14441) ;  /* 0x000000000010e947 */ /* 0x000fea0003800000 */
[----:B-----5:R-:W-:-:S05]  /*16a0*/  HADD2.F32 R58, -RZ, R33.H0_H0 ;  /* 0x20000021ff3a7230 */ /* 0x020fca0000004100 */
[----:B------:R-:W-:-:S04]  /*16b0*/  FMUL.FTZ R91, R58, UR7 ;  /* 0x000000073a5b7c20 */ /* 0x000fc80008410000 */
[----:B------:R-:W-:-:S04]  /*16c0*/  FMUL.FTZ R58, R84, R91 ;  /* 0x0000005b543a7220 */ /* 0x000fc80000410000 */
[----:B------:R-:W-:-:S07]  /*16d0*/  @P0 FADD.FTZ R58, R26, R58 ;  /* 0x0000003a1a3a0221 */ /* 0x000fce0000010000 */
.L_x_14441:
[----:B------:R-:W-:Y:S05]  /*16e0*/  BSYNC B0 ;  /* 0x0000000000007941 */ /* 0x000fea0003800000 */
.L_x_14440:
[----:B------:R-:W-:Y:S04]  /*16f0*/  BSSY B0, `(.L_x_14442) ;  /* 0x0000006000007945 */ /* 0x000fe80003800000 */
[----:B------:R-:W-:Y:S05]  /*1700*/  @!P6 BRA `(.L_x_14443) ;  /* 0x000000000010e947 */ /* 0x000fea0003800000 */
[----:B-----5:R-:W-:-:S05]  /*1710*/  HADD2.F32 R59, -RZ, R33.H1_H1 ;  /* 0x30000021ff3b7230 */ /* 0x020fca0000004100 */
[----:B------:R-:W-:-:S04]  /*1720*/  FMUL.FTZ R110, R59, UR7 ;  /* 0x000000073b6e7c20 */ /* 0x000fc80008410000 */
[----:B------:R-:W-:-:S04]  /*1730*/  FMUL.FTZ R59, R87, R110 ;  /* 0x0000006e573b7220 */ /* 0x000fc80000410000 */
[----:B------:R-:W-:-:S07]  /*1740*/  @P0 FADD.FTZ R59, R27, R59 ;  /* 0x0000003b1b3b0221 */ /* 0x000fce0000010000 */
.L_x_14443:
[----:B------:R-:W-:Y:S05]  /*1750*/  BSYNC B0 ;  /* 0x0000000000007941 */ /* 0x000fea0003800000 */
.L_x_14442:
[----:B------:R-:W-:Y:S04]  /*1760*/  BSSY B0, `(.L_x_14444) ;  /* 0x0000006000007945 */ /* 0x000fe80003800000 */
[----:B------:R-:W-:Y:S05]  /*1770*/  @!P6 BRA `(.L_x_14445) ;  /* 0x000000000010e947 */ /* 0x000fea0003800000 */
[----:B-----5:R-:W-:-:S05]  /*1780*/  HADD2.F32 R52, -RZ, R34.H0_H0 ;  /* 0x20000022ff347230 */ /* 0x020fca0000004100 */
[----:B------:R-:W-:-:S04]  /*1790*/  FMUL.FTZ R91, R52, UR7 ;  /* 0x00000007345b7c20 */ /* 0x000fc80008410000 */
[----:B------:R-:W-:-:S04]  /*17a0*/  FMUL.FTZ R52, R86, R91 ;  /* 0x0000005b56347220 */ /* 0x000fc80000410000 */
[----:B------:R-:W-:-:S07]  /*17b0*/  @P0 FADD.FTZ R52, R28, R52 ;  /* 0x000000341c340221 */ /* 0x000fce0000010000 */
.L_x_14445:
[----:B------:R-:W-:Y:S05]  /*17c0*/  BSYNC B0 ;  /* 0x0000000000007941 */ /* 0x000fea0003800000 */
.L_x_14444:
[----:B------:R-:W-:Y:S04]  /*17d0*/  BSSY B0, `(.L_x_14446) ;  /* 0x0000006000007945 */ /* 0x000fe80003800000 */
[----:B------:R-:W-:Y:S05]  /*17e0*/  @!P6 BRA `(.L_x_14447) ;  /* 0x000000000010e947 */ /* 0x000fea0003800000 */
[----:B-----5:R-:W-:-:S05]  /*17f0*/  HADD2.F32 R53, -RZ, R34.H1_H1 ;  /* 0x30000022ff357230 */ /* 0x020fca0000004100 */
[----:B------:R-:W-:-:S04]  /*1800*/  FMUL.FTZ R110, R53, UR7 ;  /* 0x00000007356e7c20 */ /* 0x000fc80008410000 */
[----:B------:R-:W-:-:S04]  /*1810*/  FMUL.FTZ R53, R89, R110 ;  /* 0x0000006e59357220 */ /* 0x000fc80000410000 */
[----:B------:R-:W-:-:S07]  /*1820*/  @P0 FADD.FTZ R53, R29, R53 ;  /* 0x000000351d350221 */ /* 0x000fce0000010000 */
.L_x_14447:
[----:B------:R-:W-:Y:S05]  /*1830*/  BSYNC B0 ;  /* 0x0000000000007941 */ /* 0x000fea0003800000 */
.L_x_14446:
[----:B------:R-:W-:Y:S04]  /*1840*/  BSSY B0, `(.L_x_14448) ;  /* 0x0000006000007945 */ /* 0x000fe80003800000 */
[----:B------:R-:W-:Y:S05]  /*1850*/  @!P6 BRA `(.L_x_14449) ;  /* 0x000000000010e947 */ /* 0x000fea0003800000 */
[----:B-----5:R-:W-:-:S05]  /*1860*/  HADD2.F32 R54, -RZ, R35.H0_H0 ;  /* 0x20000023ff367230 */ /* 0x020fca0000004100 */
[----:B------:R-:W-:-:S04]  /*1870*/  FMUL.FTZ R91, R54, UR7 ;  /* 0x00000007365b7c20 */ /* 0x000fc80008410000 */
[----:B------:R-:W-:-:S04]  /*1880*/  FMUL.FTZ R54, R88, R91 ;  /* 0x0000005b58367220 */ /* 0x000fc80000410000 */
[----:B------:R-:W-:-:S07]  /*1890*/  @P0 FADD.FTZ R54, R30, R54 ;  /* 0x000000361e360221 */ /* 0x000fce0000010000 */
.L_x_14449:
[----:B------:R-:W-:Y:S05]  /*18a0*/  BSYNC B0 ;  /* 0x0000000000007941 */ /* 0x000fea0003800000 */
.L_x_14448:
[----:B------:R-:W-:Y:S04]  /*18b0*/  BSSY B0, `(.L_x_14450) ;  /* 0x0000006000007945 */ /* 0x000fe80003800000 */
[----:B------:R-:W-:Y:S05]  /*18c0*/  @!P6 BRA `(.L_x_14451) ;  /* 0x000000000010e947 */ /* 0x000fea0003800000 */
[----:B-----5:R-:W-:-:S05]  /*18d0*/  HADD2.F32 R55, -RZ, R35.H1_H1 ;  /* 0x30000023ff377230 */ /* 0x020fca0000004100 */
[----:B------:R-:W-:-:S04]  /*18e0*/  FMUL.FTZ R55, R55, UR7 ;  /* 0x0000000737377c20 */ /* 0x000fc80008410000 */
[----:B------:R-:W-:-:S04]  /*18f0*/  FMUL.FTZ R55, R96, R55 ;  /* 0x0000003760377220 */ /* 0x000fc80000410000 */
[----:B------:R-:W-:-:S07]  /*1900*/  @P0 FADD.FTZ R55, R31, R55 ;  /* 0x000000371f370221 */ /* 0x000fce0000010000 */
.L_x_14451:
[----:B------:R-:W-:Y:S05]  /*1910*/  BSYNC B0 ;  /* 0x0000000000007941 */ /* 0x000fea0003800000 */
.L_x_14450:
        /* <DEDUP_REMOVED lines=100> */
.L_x_14466:
        /* <DEDUP_REMOVED lines=12> */
[----:B0-----:R-:W-:Y:S01]  /*2020*/  HFMA2.MMA R111, -RZ, RZ, 0, 0 ;  /* 0x00000000ff6f7435 */ /* 0x001fe200000001ff */
[----:B------:R-:W-:Y:S01]  /*2030*/  @!P1 IADD3 R90, R93, R90, RZ ;  /* 0x0000005a5d5a9210 */ /* 0x000fe20007ffe0ff */
[----:B------:R-:W-:Y:S04]  /*2040*/  BAR.SYNC.DEFER_BLOCKING 0x0 ;  /* 0x0000000000007b1d */ /* 0x000fe80000010000 */
[----:B------:R-:W-:Y:S02]  /*2050*/  @!P1 MOV R111, 0x300 ;  /* 0x00000300006f9802 */ /* 0x000fe40000000f00 */
[----:B------:R-:W-:Y:S02]  /*2060*/  BSSY B0, `(.L_x_14453) ;  /* 0x00000a9000007945 */ /* 0x000fe40003800000 */
[----:B------:R-:W-:Y:S01]  /*2070*/  I2FP.F32.S32 R116, R111 ;  /* 0x0000006f00747245 */ /* 0x000fe20000201400 */
[----:B------:R-:W0:Y:S01]  /*2080*/  SHFL.DOWN PT, R114, R111, 0x2, 0x1f ;  /* 0x08401f006f727f89 */ /* 0x000e2200000e0000 */
[----:B-1----:R-:W-:-:S02]  /*2090*/  @!P1 LEA R91, R73, R72, 0x18 ;  /* 0x00000048495b9211 */ /* 0x002fc400078ec0ff */
[----:B------:R-:W-:Y:S02]  /*20a0*/  CS2R R72, SRZ ;  /* 0x0000000000487805 */ /* 0x000fe4000001ff00 */
[----:B------:R-:W-:Y:S02]  /*20b0*/  @!P1 LEA R112, R90, R91, 0x3 ;  /* 0x0000005b5a709211 */ /* 0x000fe400078e18ff */
        /* <DEDUP_REMOVED lines=27> */
[C---:B------:R-:W-:Y:S02]  /*2270*/  FFMA.FTZ R73, R91.reuse, R72, R116 ;  /* 0x000000485b497223 */ /* 0x040fe40000010074 */
[----:B------:R-:W0:Y:S01]  /*2280*/  LDC R116, c[0x0][0x2d8] ;  /* 0x0000b600ff747b82 */ /* 0x000e220000000800 */
[----:B------:R-:W-:Y:S01]  /*2290*/  FMUL.FTZ R90, R91, R90 ;  /* 0x0000005a5b5a7220 */ /* 0x000fe20000410000 */
[----:B--2---:R-:W-:Y:S01]  /*22a0*/  FMUL.FTZ R115, R114, R73 ;  /* 0x0000004972737220 */ /* 0x004fe20000410000 */
[----:B-1----:R-:W-:Y:S02]  /*22b0*/  FADD.FTZ R73, R113, R112 ;  /* 0x0000007071497221 */ /* 0x002fe40000010000 */
        /* <DEDUP_REMOVED lines=33> */
[----:B------:R-:W-:-:S02]  /*24d0*/  HADD2.F32 R37, -RZ, R23.H1_H1 ;  /* 0x30000017ff257230 */ /* 0x000fc40000004100 */
[C---:B------:R-:W-:Y:S01]  /*24e0*/  FMUL.FTZ R49, R111.reuse, R112 ;  /* 0x000000706f317220 */ /* 0x040fe20000410000 */
[C---:B------:R-:W-:Y:S01]  /*24f0*/  FADD.FTZ R46, -R72.reuse, R46 ;  /* 0x0000002e482e7221 */ /* 0x040fe20000010100 */
[C---:B------:R-:W-:Y:S01]  /*2500*/  FADD.FTZ R120, -R72.reuse, R47 ;  /* 0x0000002f48787221 */ /* 0x040fe20000010100 */
[C---:B------:R-:W-:Y:S01]  /*2510*/  FADD.FTZ R52, -R72.reuse, R52 ;  /* 0x0000003448347221 */ /* 0x040fe20000010100 */
[C---:B------:R-:W-:Y:S01]  /*2520*/  FMUL.FTZ R41, R111.reuse, R90 ;  /* 0x0000005a6f297220 */ /* 0x040fe20000410000 */
[----:B------:R-:W-:Y:S01]  /*2530*/  FADD.FTZ R42, -R72, R42 ;  /* 0x0000002a482a7221 */ /* 0x000fe20000010100 */
        /* <DEDUP_REMOVED lines=9> */
[C---:B------:R-:W-:Y:S01]  /*25d0*/  FMUL.FTZ R46, R111.reuse, R52 ;  /* 0x000000346f2e7220 */ /* 0x040fe20000410000 */
[--C-:B------:R-:W-:Y:S01]  /*25e0*/  HADD2.F32 R37, -RZ, R21.reuse.H0_H0 ;  /* 0x20000015ff257230 */ /* 0x100fe20000004100 */
[----:B------:R-:W0:Y:S01]  /*25f0*/  LDC.64 R48, c[0x0][0x2b8] ;  /* 0x0000ae00ff307b82 */ /* 0x000e220000000a00 */
[----:B------:R-:W-:Y:S01]  /*2600*/  FMUL.FTZ R42, R111, R42 ;  /* 0x0000002a6f2a7220 */ /* 0x000fe20000410000 */
[----:B------:R-:W-:-:S02]  /*2610*/  HADD2.F32 R52, -RZ, R21.H1_H1 ;  /* 0x30000015ff347230 */ /* 0x000fc40000004100 */
        /* <DEDUP_REMOVED lines=10> */
[----:B------:R-:W-:-:S02]  /*26c0*/  HADD2.F32 R55, -RZ, R22.H0_H0 ;  /* 0x20000016ff377230 */ /* 0x000fc40000004100 */
[----:B------:R-:W-:Y:S01]  /*26d0*/  FFMA.FTZ R42, R43, R52, R14 ;  /* 0x000000342b2a7223 */ /* 0x000fe2000001000e */
[----:B------:R-:W-:Y:S02]  /*26e0*/  HADD2.F32 R57, -RZ, R22.H1_H1 ;  /* 0x30000016ff397230 */ /* 0x000fe40000004100 */
[----:B------:R-:W-:Y:S01]  /*26f0*/  FMUL.FTZ R45, R111, R110 ;  /* 0x0000006e6f2d7220 */ /* 0x000fe20000410000 */
[----:B------:R-:W-:Y:S01]  /*2700*/  HADD2.F32 R39, -RZ, R23.H0_H0 ;  /* 0x20000017ff277230 */ /* 0x000fe20000004100 */
[----:B------:R-:W-:Y:S01]  /*2710*/  SHF.R.S32.HI R52, RZ, 0x1f, R109 ;  /* 0x0000001fff347819 */ /* 0x000fe2000001146d */
[----:B------:R-:W-:Y:S01]  /*2720*/  FFMA.FTZ R90, R90, R55, R13 ;  /* 0x000000375a5a7223 */ /* 0x000fe2000001000d */
[----:B------:R-:W-:Y:S01]  /*2730*/  FFMA.FTZ R45, R45, R57, R12 ;  /* 0x000000392d2d7223 */ /* 0x000fe2000001000c */
[--C-:B------:R-:W-:Y:S01]  /*2740*/  HADD2.F32 R43, -RZ, R20.reuse.H1_H1 ;  /* 0x30000014ff2b7230 */ /* 0x100fe20000004100 */
[----:B------:R-:W-:Y:S01]  /*2750*/  LEA.HI R109, R52, R109, RZ, 0x3 ;  /* 0x0000006d346d7211 */ /* 0x000fe200078f18ff */
[----:B------:R-:W-:Y:S01]  /*2760*/  FFMA.FTZ R39, R108, R39, R11 ;  /* 0x000000276c277223 */ /* 0x000fe2000001000b */
[----:B------:R-:W-:-:S02]  /*2770*/  HADD2.F32 R55, -RZ, R20.H0_H0 ;  /* 0x20000014ff377230 */ /* 0x000fc40000004100 */
[C---:B------:R-:W-:Y:S01]  /*2780*/  FMUL.FTZ R40, R111.reuse, R40 ;  /* 0x000000286f287220 */ /* 0x040fe20000410000 */
[--C-:B------:R-:W-:Y:S02]  /*2790*/  HADD2.F32 R57, -RZ, R71.reuse.H0_H0 ;  /* 0x20000047ff397230 */ /* 0x100fe40000004100 */
[----:B------:R-:W-:Y:S01]  /*27a0*/  FMUL.FTZ R51, R111, R120 ;  /* 0x000000786f337220 */ /* 0x000fe20000410000 */
[----:B------:R-:W-:Y:S01]  /*27b0*/  HADD2.F32 R108, -RZ, R71.H1_H1 ;  /* 0x30000047ff6c7230 */ /* 0x000fe20000004100 */
[----:B------:R-:W-:Y:S01]  /*27c0*/  LEA.HI.SX32 R109, R109, R18, 0x1d ;  /* 0x000000126d6d7211 */ /* 0x000fe200078feaff */
[----:B------:R-:W-:Y:S01]  /*27d0*/  FFMA.FTZ R41, R41, R43, R16 ;  /* 0x0000002b29297223 */ /* 0x000fe20000010010 */
[----:B------:R-:W-:Y:S01]  /*27e0*/  FFMA.FTZ R40, R40, R55, R17 ;  /* 0x0000003728287223 */ /* 0x000fe20000010011 */
[----:B------:R-:W-:Y:S01]  /*27f0*/  FFMA.FTZ R43, R50, R57, R3 ;  /* 0x00000039322b7223 */ /* 0x000fe20000010003 */
[----:B------:R-:W-:Y:S01]  /*2800*/  FFMA.FTZ R108, R51, R108, R2 ;  /* 0x0000006c336c7223 */ /* 0x000fe20000010002 */
[----:B------:R-:W-:-:S02]  /*2810*/  HADD2.F32 R55, -RZ, R75.H0_H0 ;  /* 0x2000004bff377230 */ /* 0x000fc40000004100 */
[----:B------:R-:W-:Y:S01]  /*2820*/  FMUL.FTZ R72, R111, R72 ;  /* 0x000000486f487220 */ /* 0x000fe20000410000 */
[----:B------:R-:W-:Y:S01]  /*2830*/  HADD2.F32 R50, -RZ, R75.H1_H1 ;  /* 0x3000004bff327230 */ /* 0x000fe20000004100 */
[C---:B------:R-:W-:Y:S01]  /*2840*/  IADD3 R51, R109.reuse, 0x80, RZ ;  /* 0x000000806d337810 */ /* 0x040fe20007ffe0ff */
[----:B------:R-:W-:Y:S01]  /*2850*/  HADD2.F32 R57, -RZ, R68.H0_H0 ;  /* 0x20000044ff397230 */ /* 0x000fe20000004100 */
[----:B------:R-:W-:Y:S01]  /*2860*/  IADD3 R59, R109, 0x100, RZ ;  /* 0x000001006d3b7810 */ /* 0x000fe20007ffe0ff */
[C---:B------:R-:W-:Y:S01]  /*2870*/  FMUL.FTZ R116, R111.reuse, R116 ;  /* 0x000000746f747220 */ /* 0x040fe20000410000 */
[C---:B------:R-:W-:Y:S01]  /*2880*/  FMUL.FTZ R44, R111.reuse, R44 ;  /* 0x0000002c6f2c7220 */ /* 0x040fe20000410000 */
[----:B------:R-:W-:Y:S01]  /*2890*/  FMUL.FTZ R118, R111, R118 ;  /* 0x000000766f767220 */ /* 0x000fe20000410000 */
[----:B------:R-:W-:Y:S01]  /*28a0*/  FFMA.FTZ R55, R53, R55, R80 ;  /* 0x0000003735377223 */ /* 0x000fe20000010050 */
[----:B------:R-:W-:Y:S01]  /*28b0*/  FFMA.FTZ R72, R72, R50, R83 ;  /* 0x0000003248487223 */ /* 0x000fe20000010053 */
[----:B------:R-:W-:Y:S01]  /*28c0*/  FFMA.FTZ R57, R38, R57, R9 ;  /* 0x0000003926397223 */ /* 0x000fe20000010009 */
[----:B0-----:R-:W-:Y:S01]  /*28d0*/  IMAD.WIDE.U32 R52, R109, 0x10, R48 ;  /* 0x000000106d347825 */ /* 0x001fe200078e0030 */
[----:B------:R-:W-:-:S03]  /*28e0*/  F2FP.F16.F32.PACK_AB R38, R45, R90 ;  /* 0x0000005a2d26723e */ /* 0x000fc600000000ff */
[----:B------:R-:W-:Y:S01]  /*28f0*/  FFMA.FTZ R45, R98, R36, R7 ;  /* 0x00000024622d7223 */ /* 0x000fe20000010007 */
[----:B------:R-:W-:Y:S01]  /*2900*/  FFMA.FTZ R44, R100, R44, R5 ;  /* 0x0000002c642c7223 */ /* 0x000fe20000010005 */
[----:B------:R-:W-:-:S04]  /*2910*/  IMAD.WIDE.U32 R50, R51, 0x10, R48 ;  /* 0x0000001033327825 */ /* 0x000fc800078e0030 */
[----:B------:R-:W-:Y:S01]  /*2920*/  FFMA.FTZ R116, R69, R116, R6 ;  /* 0x0000007445747223 */ /* 0x000fe20000010006 */
[C---:B------:R-:W-:Y:S01]  /*2930*/  FMUL.FTZ R114, R111.reuse, R114 ;  /* 0x000000726f727220 */ /* 0x040fe20000410000 */
[----:B------:R-:W-:Y:S01]  /*2940*/  FMUL.FTZ R124, R111, R124 ;  /* 0x0000007c6f7c7220 */ /* 0x000fe20000410000 */
[----:B------:R-:W-:-:S04]  /*2950*/  IMAD.WIDE.U32 R48, R59, 0x10, R48 ;  /* 0x000000103b307825 */ /* 0x000fc800078e0030 */
[----:B------:R-:W-:Y:S01]  /*2960*/  FFMA.FTZ R59, R101, R118, R4 ;  /* 0x00000076653b7223 */ /* 0x000fe20000010004 */
        /* <DEDUP_REMOVED lines=19> */
[----:B------:R-:W-:Y:S01]  /*2aa0*/  F2FP.F16.F32.PACK_AB R46, R73, R46 ;  /* 0x0000002e492e723e */ /* 0x000fe200000000ff */
[----:B------:R0:W-:Y:S01]  /*2ab0*/  STG.E.128 desc[UR4][R50.64], R40 ;  /* 0x0000002832007986 */ /* 0x0001e2000c101d04 */
[----:B------:R-:W-:Y:S02]  /*2ac0*/  F2FP.F16.F32.PACK_AB R45, R122, R45 ;  /* 0x0000002d7a2d723e */ /* 0x000fe400000000ff */
[----:B------:R-:W-:-:S05]  /*2ad0*/  F2FP.F16.F32.PACK_AB R44, R59, R44 ;  /* 0x0000002c3b2c723e */ /* 0x000fca00000000ff */
[----:B------:R0:W-:Y:S02]  /*2ae0*/  STG.E.128 desc[UR4][R48.64], R44 ;  /* 0x0000002c30007986 */ /* 0x0001e4000c101d04 */
.L_x_14454:
[----:B------:R-:W-:Y:S05]  /*2af0*/  BSYNC B0 ;  /* 0x0000000000007941 */ /* 0x000fea0003800000 */
.L_x_14453:
[----:B------:R-:W-:Y:S02]  /*2b00*/  IADD3 R94, R94, UR8, RZ ;  /* 0x000000085e5e7c10 */ /* 0x000fe4000fffe0ff */
[----:B------:R-:W-:Y:S02]  /*2b10*/  SEL R90, RZ, 0x1, P0 ;  /* 0x00000001ff5a7807 */ /* 0x000fe40000000000 */
[----:B------:R-:W-:-:S13]  /*2b20*/  ISETP.GE.AND P1, PT, R94, UR9, PT ;  /* 0x000000095e007c0c */ /* 0x000fda000bf26270 */
[----:B------:R-:W-:Y:S05]  /*2b30*/  @!P1 BRA `(.L_x_14455) ;  /* 0xffffffd800b09947 */ /* 0x000fea000383ffff */
[----:B------:R-:W-:Y:S05]  /*2b40*/  EXIT ;  /* 0x000000000000794d */ /* 0x000fea0003800000 */
.L_x_14452:
[----:B------:R-:W-:Y:S01]  /*2b50*/  HFMA2.MMA R117, -RZ, RZ, 0, 5.9604644775390625e-08 ;  /* 0x00000001ff757435 */ /* 0x000fe200000001ff */
[----:B------:R-:W-:Y:S02]  /*2b60*/  MOV R118, R112 ;  /* 0x0000007000767202 */ /* 0x000fe40000000f00 */
[----:B------:R-:W-:Y:S02]  /*2b70*/  MOV R120, 0x1f ;  /* 0x0000001f00787802 */ /* 0x000fe40000000f00 */
[----:B------:R-:W-:-:S07]  /*2b80*/  MOV R115, 0xffffffff ;  /* 0xffffffff00737802 */ /* 0x000fce0000000f00 */
[----:B-----5:R-:W-:Y:S05]  /*2b90*/  WARPSYNC.COLLECTIVE R115, `(.L_x_14456) ;  /* 0x0000000073087348 */ /* 0x020fea0003c00000 */
[----:B------:R0:W1:Y:S02]  /*2ba0*/  SHFL.BFLY P1, R116, R118, R117, R120 ;  /* 0x0c00007576747389 */ /* 0x0000640000020078 */
[----:B01---5:R-:W-:Y:S01]  /*2bb0*/  ENDCOLLECTIVE ;  /* 0x000000000000791b */ /* 0x023fe20003800000 */
.L_x_14456:
[----:B------:R-:W-:Y:S01]  /*2bc0*/  HFMA2.MMA R117, -RZ, RZ, 0, 1.1920928955078125e-07 ;  /* 0x00000002ff757435 */ /* 0x000fe200000001ff */
[----:B------:R-:W-:-:S05]  /*2bd0*/  MOV R73, R116 ;  /* 0x0000007400497202 */ /* 0x000fca0000000f00 */
[----:B------:R-:W-:-:S05]  /*2be0*/  FADD.FTZ R91, R112, R73 ;  /* 0x00000049705b7221 */ /* 0x000fca0000010000 */
[----:B------:R-:W-:-:S07]  /*2bf0*/  MOV R118, R91 ;  /* 0x0000005b00767202 */ /* 0x000fce0000000f00 */
[----:B------:R-:W-:Y:S05]  /*2c00*/  WARPSYNC.COLLECTIVE R115, `(.L_x_14457) ;  /* 0x0000000073087348 */ /* 0x000fea0003c00000 */
[----:B------:R0:W1:Y:S02]  /*2c10*/  SHFL.BFLY P1, R116, R118, R117, R120 ;  /* 0x0c00007576747389 */ /* 0x0000640000020078 */
[----:B01----:R-:W-:Y:S01]  /*2c20*/  ENDCOLLECTIVE ;  /* 0x000000000000791b */ /* 0x003fe20003800000 */
.L_x_14457:
[----:B------:R-:W-:Y:S01]  /*2c30*/  HFMA2.MMA R117, -RZ, RZ, 0, 2.384185791015625e-07 ;  /* 0x00000004ff757435 */ /* 0x000fe200000001ff */
[----:B------:R-:W-:-:S05]  /*2c40*/  MOV R72, R116 ;  /* 0x0000007400487202 */ /* 0x000fca0000000f00 */
[----:B------:R-:W-:-:S05]  /*2c50*/  FADD.FTZ R111, R91, R72 ;  /* 0x000000485b6f7221 */ /* 0x000fca0000010000 */
[----:B------:R-:W-:-:S07]  /*2c60*/  MOV R118, R111 ;  /* 0x0000006f00767202 */ /* 0x000fce0000000f00 */
[----:B------:R-:W-:Y:S05]  /*2c70*/  WARPSYNC.COLLECTIVE R115, `(.L_x_14458) ;  /* 0x0000000073087348 */ /* 0x000fea0003c00000 */
[----:B------:R0:W1:Y:S02]  /*2c80*/  SHFL.BFLY P1, R116, R118, R117, R120 ;  /* 0x0c00007576747389 */ /* 0x0000640000020078 */
[----:B01----:R-:W-:Y:S01]  /*2c90*/  ENDCOLLECTIVE ;  /* 0x000000000000791b */ /* 0x003fe20003800000 */
.L_x_14458:
[----:B------:R-:W-:Y:S01]  /*2ca0*/  HFMA2.MMA R117, -RZ, RZ, 0, 4.76837158203125e-07 ;  /* 0x00000008ff757435 */ /* 0x000fe200000001ff */
[----:B------:R-:W-:-:S05]  /*2cb0*/  MOV R72, R116 ;  /* 0x0000007400487202 */ /* 0x000fca0000000f00 */
[----:B------:R-:W-:-:S05]  /*2cc0*/  FADD.FTZ R113, R111, R72 ;  /* 0x000000486f717221 */ /* 0x000fca0000010000 */
[----:B------:R-:W-:-:S07]  /*2cd0*/  MOV R118, R113 ;  /* 0x0000007100767202 */ /* 0x000fce0000000f00 */
[----:B------:R-:W-:Y:S05]  /*2ce0*/  WARPSYNC.COLLECTIVE R115, `(.L_x_14459) ;  /* 0x0000000073087348 */ /* 0x000fea0003c00000 */
[----:B------:R0:W1:Y:S02]  /*2cf0*/  SHFL.BFLY P1, R116, R118, R117, R120 ;  /* 0x0c00007576747389 */ /* 0x0000640000020078 */
[----:B01----:R-:W-:Y:S01]  /*2d00*/  ENDCOLLECTIVE ;  /* 0x000000000000791b */ /* 0x003fe20003800000 */
.L_x_14459:
[----:B------:R-:W-:Y:S01]  /*2d10*/  HFMA2.MMA R117, -RZ, RZ, 0, 9.5367431640625e-07 ;  /* 0x00000010ff757435 */ /* 0x000fe200000001ff */
[----:B------:R-:W-:-:S05]  /*2d20*/  MOV R72, R116 ;  /* 0x0000007400487202 */ /* 0x000fca0000000f00 */
[----:B------:R-:W-:-:S05]  /*2d30*/  FADD.FTZ R114, R113, R72 ;  /* 0x0000004871727221 */ /* 0x000fca0000010000 */
[----:B------:R-:W-:-:S07]  /*2d40*/  MOV R118, R114 ;  /* 0x0000007200767202 */ /* 0x000fce0000000f00 */
[----:B------:R-:W-:Y:S05]  /*2d50*/  WARPSYNC.COLLECTIVE R115, `(.L_x_14460) ;  /* 0x0000000073087348 */ /* 0x000fea0003c00000 */
[----:B------:R0:W1:Y:S02]  /*2d60*/  SHFL.BFLY P1, R116, R118, R117, R120 ;  /* 0x0c00007576747389 */ /* 0x0000640000020078 */
[----:B01----:R-:W-:Y:S01]  /*2d70*/  ENDCOLLECTIVE ;  /* 0x000000000000791b */ /* 0x003fe20003800000 */
.L_x_14460:
        /* <DEDUP_REMOVED lines=56> */
.L_x_14461:
[----:B------:R-:W-:Y:S01]  /*3100*/  HFMA2.MMA R117, -RZ, RZ, 0, 1.1920928955078125e-07 ;  /* 0x00000002ff757435 */ /* 0x000fe200000001ff */
[----:B------:R-:W-:-:S05]  /*3110*/  MOV R112, R116 ;  /* 0x0000007400707202 */ /* 0x000fca0000000f00 */
[----:B------:R-:W-:-:S05]  /*3120*/  FADD.FTZ R112, R73, R112 ;  /* 0x0000007049707221 */ /* 0x000fca0000010000 */
[----:B------:R-:W-:-:S07]  /*3130*/  MOV R118, R112 ;  /* 0x0000007000767202 */ /* 0x000fce0000000f00 */
[----:B------:R-:W-:Y:S05]  /*3140*/  WARPSYNC.COLLECTIVE R115, `(.L_x_14462) ;  /* 0x0000000073087348 */ /* 0x000fea0003c00000 */
[----:B------:R0:W1:Y:S02]  /*3150*/  SHFL.BFLY P1, R116, R118, R117, R120 ;  /* 0x0c00007576747389 */ /* 0x0000640000020078 */
[----:B01----:R-:W-:Y:S01]  /*3160*/  ENDCOLLECTIVE ;  /* 0x000000000000791b */ /* 0x003fe20003800000 */
.L_x_14462:
[----:B------:R-:W-:Y:S01]  /*3170*/  HFMA2.MMA R117, -RZ, RZ, 0, 2.384185791015625e-07 ;  /* 0x00000004ff757435 */ /* 0x000fe200000001ff */
[----:B------:R-:W-:-:S05]  /*3180*/  MOV R91, R116 ;  /* 0x00000074005b7202 */ /* 0x000fca0000000f00 */
[----:B------:R-:W-:-:S05]  /*3190*/  FADD.FTZ R91, R112, R91 ;  /* 0x0000005b705b7221 */ /* 0x000fca0000010000 */
[----:B------:R-:W-:-:S07]  /*31a0*/  MOV R118, R91 ;  /* 0x0000005b00767202 */ /* 0x000fce0000000f00 */
[----:B------:R-:W-:Y:S05]  /*31b0*/  WARPSYNC.COLLECTIVE R115, `(.L_x_14463) ;  /* 0x0000000073087348 */ /* 0x000fea0003c00000 */
[----:B------:R0:W1:Y:S02]  /*31c0*/  SHFL.BFLY P1, R116, R118, R117, R120 ;  /* 0x0c00007576747389 */ /* 0x0000640000020078 */
[----:B01----:R-:W-:Y:S01]  /*31d0*/  ENDCOLLECTIVE ;  /* 0x000000000000791b */ /* 0x003fe20003800000 */
.L_x_14463:
[----:B------:R-:W-:Y:S01]  /*31e0*/  HFMA2.MMA R117, -RZ, RZ, 0, 4.76837158203125e-07 ;  /* 0x00000008ff757435 */ /* 0x000fe200000001ff */
[----:B------:R-:W-:-:S05]  /*31f0*/  MOV R114, R116 ;  /* 0x0000007400727202 */ /* 0x000fca0000000f00 */
[----:B------:R-:W-:-:S05]  /*3200*/  FADD.FTZ R114, R91, R114 ;  /* 0x000000725b727221 */ /* 0x000fca0000010000 */
[----:B------:R-:W-:-:S07]  /*3210*/  MOV R118, R114 ;  /* 0x0000007200767202 */ /* 0x000fce0000000f00 */
[----:B------:R-:W-:Y:S05]  /*3220*/  WARPSYNC.COLLECTIVE R115, `(.L_x_14464) ;  /* 0x0000000073087348 */ /* 0x000fea0003c00000 */
[----:B------:R0:W1:Y:S02]  /*3230*/  SHFL.BFLY P1, R116, R118, R117, R120 ;  /* 0x0c00007576747389 */ /* 0x0000640000020078 */
[----:B01----:R-:W-:Y:S01]  /*3240*/  ENDCOLLECTIVE ;  /* 0x000000000000791b */ /* 0x003fe20003800000 */
.L_x_14464:
[----:B------:R-:W-:Y:S01]  /*3250*/  HFMA2.MMA R117, -RZ, RZ, 0, 9.5367431640625e-07 ;  /* 0x00000010ff757435 */ /* 0x000fe200000001ff */
[----:B------:R-:W-:-:S05]  /*3260*/  MOV R111, R116 ;  /* 0x00000074006f7202 */ /* 0x000fca0000000f00 */
[----:B------:R-:W-:-:S05]  /*3270*/  FADD.FTZ R111, R114, R111 ;  /* 0x0000006f726f7221 */ /* 0x000fca0000010000 */
[----:B------:R-:W-:-:S07]  /*3280*/  MOV R118, R111 ;  /* 0x0000006f00767202 */ /* 0x000fce0000000f00 */
[----:B------:R-:W-:Y:S05]  /*3290*/  WARPSYNC.COLLECTIVE R115, `(.L_x_14465) ;  /* 0x0000000073087348 */ /* 0x000fea0003c00000 */
[----:B------:R0:W1:Y:S02]  /*32a0*/  SHFL.BFLY P1, R116, R118, R117, R120 ;  /* 0x0c00007576747389 */ /* 0x0000640000020078 */
[----:B01----:R-:W-:Y:S01]  /*32b0*/  ENDCOLLECTIVE ;  /* 0x000000000000791b */ /* 0x003fe20003800000 */
.L_x_14465:
[----:B------:R-:W-:Y:S05]  /*32c0*/  BRA `(.L_x_14466) ;  /* 0xffffffec00247947 */ /* 0x000fea000383ffff */
.L_x_14467:
        /* <DEDUP_REMOVED lines=11> */
.L_x_23311:


//--------------------- .text._ZN10layer_norm13ln_fwd_kernelINS_13Kernel_traitsI6__halfS2_fS2_fjLj3072ELj1ELj1ELj4ELj16ENS_18Kernel_traits_baseILj3072ES2_S2_fS2_fjLj128EEEEELb1ELb0ELb0ELb0EEEvNS_9FwdParamsE --------------------------
	.section	.text._ZN10layer_norm13ln_fwd_kernelINS_13Kernel_traitsI6__halfS2_fS2_fjLj3072ELj1ELj1ELj4ELj16ENS_18Kernel_traits_baseILj3072ES2_S2_fS2_fjLj128EEEEELb1ELb0ELb0ELb0EEEvNS_9FwdParamsE,"ax",@progbits
	.align	128
        .global         _ZN10layer_norm13ln_fwd_kernelINS_13Kernel_traitsI6__halfS2_fS2_fjLj3072ELj1ELj1ELj4ELj16ENS_18Kernel_traits_baseILj3072ES2_S2_fS2_fjLj128EEEEELb1ELb0ELb0ELb0EEEvNS_9FwdParamsE
        .type           _ZN10layer_norm13ln_fwd_kernelINS_13Kernel_traitsI6__halfS2_fS2_fjLj3072ELj1ELj1ELj4ELj16ENS_18Kernel_traits_baseILj3072ES2_S2_fS2_fjLj128EEEEELb1ELb0ELb0ELb0EEEvNS_9FwdParamsE,@function
        .size           _ZN10layer_norm13ln_fwd_kernelINS_13Kernel_traitsI6__halfS2_fS2_fjLj3072ELj1ELj1ELj4ELj16ENS_18Kernel_traits_baseILj3072ES2_S2_fS2_fjLj128EEEEELb1ELb0ELb0ELb0EEEvNS_9FwdParamsE,(.L_x_23312 - _ZN10layer_norm13ln_fwd_kernelINS_13Kernel_traitsI6__halfS2_fS2_fjLj3072ELj1ELj1ELj4ELj16ENS_18Kernel_traits_baseILj3072ES2_S2_fS2_fjLj128EEEEELb1ELb0ELb0ELb0EEEvNS_9FwdParamsE)
        .other          _ZN10layer_norm13ln_fwd_kernelINS_13Kernel_traitsI6__halfS2_fS2_fjLj3072ELj1ELj1ELj4ELj16ENS_18Kernel_traits_baseILj3072ES2_S2_fS2_fjLj128EEEEELb1ELb0ELb0ELb0EEEvNS_9FwdParamsE,@"STO_CUDA_ENTRY STV_DEFAULT"
_ZN10layer_norm13ln_fwd_kernelINS_13Kernel_traitsI6__halfS2_fS2_fjLj3072ELj1ELj1ELj4ELj16ENS_18Kernel_traits_baseILj3072ES2_S2_fS2_fjLj128EEEEELb1ELb0ELb0ELb0EEEvNS_9FwdParamsE:
.text._ZN10layer_norm13ln_fwd_kernelINS_13Kernel_traitsI6__halfS2_fS2_fjLj3072ELj1ELj1ELj4ELj16ENS_18Kernel_traits_baseILj3072ES2_S2_fS2_fjLj128EEEEELb1ELb0ELb0ELb0EEEvNS_9FwdParamsE:
        /* <DEDUP_REMOVED lines=12> */
[----:B-1----:R-:W-:-:S06]  /*00c0*/  @P0 IMAD.MOV.U32 R5, RZ, RZ, R45 ;  /* 0x000000ffff050224 */ /* 0x002fcc00078e002d */
[----:B------:R-:W3:Y:S01]  /*00d0*/  @P0 LDG.E.64 R4, desc[UR4][R4.64] ;  /* 0x0000000404040981 */ /* 0x000ee2000c1e1b00 */
[----:B------:R-:W0:Y:S01]  /*00e0*/  S2R R61, SR_TID.X ;  /* 0x00000000003d7919 */ /* 0x000e220000002100 */
[----:B------:R-:W0:Y:S08]  /*00f0*/  S2UR UR8, SR_CTAID.X ;  /* 0x00000000000879c3 */ /* 0x000e300000002500 */
[----:B------:R-:W0:Y:S02]  /*0100*/  LDC R60, c[0x0][RZ] ;  /* 0x00000000ff3c7b82 */ /* 0x000e240000000800 */
[----:B0-----:R-:W-:Y:S01]  /*0110*/  IMAD R60, R60, UR8, R61 ;  /* 0x000000083c3c7c24 */ /* 0x001fe2000f8e023d */
[----:B------:R-:W-:Y:S01]  /*0120*/  LEA.HI R20, R61, UR8, RZ, 0x19 ;  /* 0x000000083d147c11 */ /* 0x000fe2000f8fc8ff */
[----:B------:R-:W-:Y:S01]  /*0130*/  BSSY B0, `(.L_x_14468) ;  /* 0x0000055000007945 */ /* 0x000fe20003800000 */
[----:B--2---:R-:W-:-:S02]  /*0140*/  @P0 R2UR UR6, R2 ;  /* 0x00000000020602ca */ /* 0x004fc400000e0000 */
[----:B------:R-:W-:Y:S02]  /*0150*/  @P0 R2UR UR7, R3 ;  /* 0x00000000030702ca */ /* 0x000fe400000e0000 */
[----:B---3--:R-:W-:-:S04]  /*0160*/  @P0 IADD3 R44, P1, R4, R7, RZ ;  /* 0x00000007042c0210 */ /* 0x008fc80007f3e0ff */
[----:B------:R-:W-:-:S04]  /*0170*/  @P0 IADD3.X R45, RZ, R5, RZ, P1, !PT ;  /* 0x00000005ff2d0210 */ /* 0x000fc80000ffe4ff */
[--C-:B------:R-:W-:Y:S01]  /*0180*/  SHF.R.U64 R23, R44, 0x2, R45.reuse ;  /* 0x000000022c177819 */ /* 0x100fe2000000122d */
[----:B------:R-:W-:Y:S01]  /*0190*/  IMAD.WIDE.U32 R4, R60, -0x326172a9, RZ ;  /* 0xcd9e8d573c047825 */ /* 0x000fe200078e00ff */
[----:B------:R-:W-:Y:S01]  /*01a0*/  SHF.R.U32.HI R22, RZ, 0x2, R45 ;  /* 0x00000002ff167819 */ /* 0x000fe2000001162d */
[----:B------:R-:W-:Y:S01]  /*01b0*/  UIADD3 UR18, UR7, -0x4498517b, URZ ;  /* 0xbb67ae8507127890 */ /* 0x000fe2000fffe03f */
[----:B------:R-:W0:Y:S01]  /*01c0*/  LDC R45, c[0x0][0x218] ;  /* 0x00008600ff2d7b82 */ /* 0x000e220000000800 */
[----:B------:R-:W-:Y:S01]  /*01d0*/  IMAD.WIDE.U32 R2, R23, -0x2daee0ad, RZ ;  /* 0xd2511f5317027825 */ /* 0x000fe200078e00ff */
[----:B------:R-:W-:-:S04]  /*01e0*/  LOP3.LUT R6, R5, UR6, R22, 0x96, !PT ;  /* 0x0000000605067c12 */ /* 0x000fc8000f8e9616 */
        /* <DEDUP_REMOVED lines=32> */
[----:B0-----:R-:W-:Y:S01]  /*03f0*/  SHF.R.S32.HI R0, RZ, 0x1f, R45 ;  /* 0x0000001fff007819 */ /* 0x001fe2000001142d */
[----:B------:R-:W-:-:S03]  /*0400*/  UIADD3 UR27, UR6, -0x4ab325aa, URZ ;  /* 0xb54cda56061b7890 */ /* 0x000fc6000fffe03f */
[----:B------:R-:W-:Y:S02]  /*0410*/  LOP3.LUT R98, R3, UR28, R6, 0x96, !PT ;  /* 0x0000001c03627c12 */ /* 0x000fe4000f8e9606 */
[----:B------:R-:W-:Y:S01]  /*0420*/  LOP3.LUT R3, R61, 0x7f, RZ, 0xc0, !PT ;  /* 0x0000007f3d037812 */ /* 0x000fe200078ec0ff */
[----:B------:R-:W-:Y:S01]  /*0430*/  IMAD.WIDE.U32 R4, R5, -0x326172a9, RZ ;  /* 0xcd9e8d5705047825 */ /* 0x000fe200078e00ff */
        /* <DEDUP_REMOVED lines=36> */
.L_x_14469:
[----:B------:R-:W-:Y:S05]  /*0680*/  BSYNC B0 ;  /* 0x0000000000007941 */ /* 0x000fea0003800000 */
.L_x_14468:
        /* <DEDUP_REMOVED lines=14> */
.L_x_14471:
[----:B------:R-:W-:Y:S05]  /*0770*/  BSYNC B0 ;  /* 0x0000000000007941 */ /* 0x000fea0003800000 */
.L_x_14470:
        /* <DEDUP_REMOVED lines=13> */
.L_x_14473:
[----:B------:R-:W-:Y:S05]  /*0850*/  BSYNC B0 ;  /* 0x0000000000007941 */ /* 0x000fea0003800000 */
.L_x_14472:
        /* <DEDUP_REMOVED lines=12> */
[C---:B------:R-:W-:Y:S01]  /*0920*/  LOP3.LUT R25, R61.reuse, 0x60, RZ, 0xc0, !PT ;  /* 0x000000603d197812 */ /* 0x040fe200078ec0ff */
[--C-:B------:R-:W-:Y:S01]  /*0930*/  HADD2.F32 R81, -RZ, R26.reuse.H0_H0 ;  /* 0x2000001aff517230 */ /* 0x100fe20000004100 */
[----:B------:R-:W-:Y:S01]  /*0940*/  HFMA2.MMA R103, -RZ, RZ, 0, 5.9604644775390625e-08 ;  /* 0x00000001ff677435 */ /* 0x000fe200000001ff */
        /* <DEDUP_REMOVED lines=10> */
[----:B------:R-:W-:Y:S01]  /*09f0*/  IMAD R29, R47, -0x326172a9, RZ ;  /* 0xcd9e8d572f1d7824 */ /* 0x000fe200078e02ff */
[----:B------:R-:W-:Y:S01]  /*0a00*/  VIADDMNMX R27, R24, -R27, RZ, !PT ;  /* 0x8000001b181b7246 */ /* 0x000fe200078001ff */
[----:B------:R-:W-:Y:S01]  /*0a10*/  IMAD.HI.U32 R94, R100, -0x326172a9, RZ ;  /* 0xcd9e8d57645e7827 */ /* 0x000fe200078e00ff */
[----:B------:R-:W-:Y:S01]  /*0a20*/  UISETP.NE.U32.AND UP0, UPT, UR8, URZ, UPT ;  /* 0x0000003f0800728c */ /* 0x000fe2000bf05070 */
[----:B------:R-:W-:Y:S01]  /*0a30*/  LOP3.LUT R97, R44, 0x3, RZ, 0xc0, !PT ;  /* 0x000000032c617812 */ /* 0x000fe200078ec0ff */
[----:B------:R-:W-:Y:S01]  /*0a40*/  ULDC UR35, c[0x0][0x218] ;  /* 0x0000860000237ab9 */ /* 0x000fe20000000800 */
[----:B------:R-:W-:Y:S01]  /*0a50*/  IMAD.IADD R25, R25, 0x1, R26 ;  /* 0x0000000119197824 */ /* 0x000fe200078e021a */
[----:B------:R-:W-:Y:S01]  /*0a60*/  VIMNMX R27, R27, 0x20, PT ;  /* 0x000000201b1b7848 */ /* 0x000fe20003fe0100 */
[----:B------:R-:W-:Y:S01]  /*0a70*/  IMAD R24, R46, -0x2daee0ad, RZ ;  /* 0xd2511f532e187824 */ /* 0x000fe200078e02ff */
[----:B------:R-:W-:Y:S01]  /*0a80*/  LOP3.LUT R94, R94, UR33, R29, 0x96, !PT ;  /* 0x000000215e5e7c12 */ /* 0x000fe2000f8e961d */
[----:B------:R-:W-:Y:S01]  /*0a90*/  IMAD.HI.U32 R93, R98, -0x2daee0ad, RZ ;  /* 0xd2511f53625d7827 */ /* 0x000fe200078e00ff */
[----:B------:R-:W-:Y:S01]  /*0aa0*/  SHF.L.U32 R25, R25, 0x3, RZ ;  /* 0x0000000319197819 */ /* 0x000fe200000006ff */
[----:B------:R-:W-:Y:S01]  /*0ab0*/  ULDC.U8 UR8, c[0x0][0x2a0] ;  /* 0x0000a80000087ab9 */ /* 0x000fe20000000000 */
[----:B------:R-:W-:Y:S01]  /*0ac0*/  UISETP.NE.AND.EX UP0, UPT, UR9, URZ, UPT, UP0 ;  /* 0x0000003f0900728c */ /* 0x000fe2000bf05300 */
[----:B------:R-:W-:Y:S01]  /*0ad0*/  IMAD.IADD R27, R26, 0x1, R27 ;  /* 0x000000011a1b7824 */ /* 0x000fe200078e021b */
[----:B------:R-:W-:Y:S01]  /*0ae0*/  I2FP.F32.U32 R25, R25 ;  /* 0x0000001900197245 */ /* 0x000fe20000201000 */
[--C-:B------:R-:W-:Y:S01]  /*0af0*/  HADD2.F32 R18, -RZ, R4.reuse.H0_H0 ;  /* 0x20000004ff127230 */ /* 0x100fe20000004100 */
[----:B------:R-:W-:Y:S01]  /*0b00*/  LOP3.LUT R93, R93, UR34, R24, 0x96, !PT ;  /* 0x000000225d5d7c12 */ /* 0x000fe2000f8e9618 */
[----:B------:R-:W-:Y:S01]  /*0b10*/  HADD2.F32 R19, -RZ, R4.H1_H1 ;  /* 0x30000004ff137230 */ /* 0x000fe20000004100 */
[----:B------:R0:W1:Y:S01]  /*0b20*/  MUFU.RCP R101, R25 ;  /* 0x0000001900657308 */ /* 0x0000620000001000 */
[--C-:B------:R-:W-:Y:S01]  /*0b30*/  HADD2.F32 R16, -RZ, R5.reuse.H0_H0 ;  /* 0x20000005ff107230 */ /* 0x100fe20000004100 */
[----:B------:R-:W-:Y:S01]  /*0b40*/  SHF.L.U32 R99, R27, 0x3, RZ ;  /* 0x000000031b637819 */ /* 0x000fe200000006ff */
        /* <DEDUP_REMOVED lines=43> */
.L_x_14655:
        /* <DEDUP_REMOVED lines=40> */
.L_x_14477:
[----:B------:R-:W-:-:S07]  /*1080*/  MOV R108, R100 ;  /* 0x00000064006c7202 */ /* 0x000fce0000000f00 */
.L_x_14478:
[----:B------:R-:W-:Y:S05]  /*1090*/  BSYNC B1 ;  /* 0x0000000000017941 */ /* 0x000fea0003800000 */
.L_x_14476:
        /* <DEDUP_REMOVED lines=16> */
.L_x_14482:
[----:B------:R-:W-:Y:S05]  /*11a0*/  BSYNC B2 ;  /* 0x0000000000027941 */ /* 0x000fea0003800000 */
.L_x_14481:
        /* <DEDUP_REMOVED lines=44> */
.L_x_14480:
[----:B------:R-:W-:Y:S05]  /*1470*/  BSYNC B1 ;  /* 0x0000000000017941 */ /* 0x000fea0003800000 */
.L_x_14479:
[----:B------:R-:W0:Y:S01]  /*1480*/  LDC R107, c[0x0][0x298] ;  /* 0x0000a600ff6b7b82 */ /* 0x000e220000000800 */
[----:B------:R-:W-:Y:S01]  /*1490*/  I2FP.F32.U32 R34, R108 ;  /* 0x0000006c00227245 */ /* 0x000fe20000201000 */
[----:B-----5:R-:W-:Y:S01]  /*14a0*/  HADD2.F32 R57, -RZ, R36.H0_H0 ;  /* 0x20000024ff397230 */ /* 0x020fe20000004100 */
[----:B------:R-:W-:Y:S01]  /*14b0*/  ISETP.NE.U32.AND P0, PT, R32, RZ, PT ;  /* 0x000000ff2000720c */ /* 0x000fe20003f05070 */
[----:B------:R-:W-:Y:S01]  /*14c0*/  IMAD.MOV.U32 R111, RZ, RZ, 0x2f800000 ;  /* 0x2f800000ff6f7424 */ /* 0x000fe200078e00ff */
[----:B------:R-:W-:Y:S01]  /*14d0*/  ISETP.NE.AND P1, PT, R56, 0x1, PT ;  /* 0x000000013800780c */ /* 0x000fe20003f25270 */
[----:B------:R-:W-:Y:S01]  /*14e0*/  BSSY B1, `(.L_x_14483) ;  /* 0x0000015000017945 */ /* 0x000fe20003800000 */
[----:B------:R-:W-:Y:S01]  /*14f0*/  FMUL.FTZ R32, R57, R106 ;  /* 0x0000006a39207220 */ /* 0x000fe20000410000 */
[----:B------:R-:W1:Y:S01]  /*1500*/  LDC R110, c[0x0][0x294] ;  /* 0x0000a500ff6e7b82 */ /* 0x000e620000000800 */
[----:B------:R-:W-:Y:S01]  /*1510*/  FFMA.FTZ R35, R34, R111, 1.1641532182693481445e-10 ;  /* 0x2f00000022237423 */ /* 0x000fe2000001006f */
[----:B------:R-:W-:-:S02]  /*1520*/  ISETP.NE.AND.EX P0, PT, R33, RZ, PT, P0 ;  /* 0x000000ff2100720c */ /* 0x000fc40003f05300 */
        /* <DEDUP_REMOVED lines=15> */
.L_x_14484:
[----:B------:R-:W-:-:S07]  /*1620*/  MOV R33, R100 ;  /* 0x0000006400217202 */ /* 0x000fce0000000f00 */
.L_x_14485:
[----:B------:R-:W-:Y:S05]  /*1630*/  BSYNC B1 ;  /* 0x0000000000017941 */ /* 0x000fea0003800000 */
.L_x_14483:
        /* <DEDUP_REMOVED lines=16> */
.L_x_14489:
[----:B------:R-:W-:Y:S05]  /*1740*/  BSYNC B2 ;  /* 0x0000000000027941 */ /* 0x000fea0003800000 */
.L_x_14488:
        /* <DEDUP_REMOVED lines=44> */
.L_x_14487:
[----:B------:R-:W-:Y:S05]  /*1a10*/  BSYNC B1 ;  /* 0x0000000000017941 */ /* 0x000fea0003800000 */
.L_x_14486:
        /* <DEDUP_REMOVED lines=21> */
.L_x_14491:
[----:B------:R-:W-:-:S07]  /*1b70*/  IMAD.MOV.U32 R36, RZ, RZ, R100 ;  /* 0x000000ffff247224 */ /* 0x000fce00078e0064 */
.L_x_14492:
[----:B------:R-:W-:Y:S05]  /*1b80*/  BSYNC B1 ;  /* 0x0000000000017941 */ /* 0x000fea0003800000 */
.L_x_14490:
        /* <DEDUP_REMOVED lines=16> */
.L_x_14496:
[----:B------:R-:W-:Y:S05]  /*1c90*/  BSYNC B2 ;  /* 0x0000000000027941 */ /* 0x000fea0003800000 */
.L_x_14495:
        /* <DEDUP_REMOVED lines=44> */
.L_x_14494:
[----:B------:R-:W-:Y:S05]  /*1f60*/  BSYNC B1 ;  /* 0x0000000000017941 */ /* 0x000fea0003800000 */
.L_x_14493:
[----:B------:R-:W-:Y:S01]  /*1f70*/  I2FP.F32.U32 R34, R36 ;  /* 0x0000002400227245 */ /* 0x000fe20000201000 */
[----:B------:R-:W-:Y:S01]  /*1f80*/  HADD2.F32 R57, -RZ, R37.H0_H0 ;  /* 0x20000025ff397230 */ /* 0x000fe20000004100 */
        /* <DEDUP_REMOVED lines=18> */
.L_x_14498:
[----:B------:R-:W-:-:S07]  /*20b0*/  MOV R35, R100 ;  /* 0x0000006400237202 */ /* 0x000fce0000000f00 */
.L_x_14499:
[----:B------:R-:W-:Y:S05]  /*20c0*/  BSYNC B1 ;  /* 0x0000000000017941 */ /* 0x000fea0003800000 */
.L_x_14497:
        /* <DEDUP_REMOVED lines=16> */
.L_x_14503:
[----:B------:R-:W-:Y:S05]  /*21d0*/  BSYNC B2 ;  /* 0x0000000000027941 */ /* 0x000fea0003800000 */
.L_x_14502:
        /* <DEDUP_REMOVED lines=44> */
.L_x_14501:
[----:B------:R-:W-:Y:S05]  /*24a0*/  BSYNC B1 ;  /* 0x0000000000017941 */ /* 0x000fea0003800000 */
.L_x_14500:
        /* <DEDUP_REMOVED lines=20> */
.L_x_14505:
[----:B------:R-:W-:-:S07]  /*25f0*/  IMAD.MOV.U32 R97, RZ, RZ, R100 ;  /* 0x000000ffff617224 */ /* 0x000fce00078e0064 */
.L_x_14506:
[----:B------:R-:W-:Y:S05]  /*2600*/  BSYNC B1 ;  /* 0x0000000000017941 */ /* 0x000fea0003800000 */
.L_x_14504:
        /* <DEDUP_REMOVED lines=16> */
.L_x_14510:
[----:B------:R-:W-:Y:S05]  /*2710*/  BSYNC B2 ;  /* 0x0000000000027941 */ /* 0x000fea0003800000 */
.L_x_14509:
        /* <DEDUP_REMOVED lines=44> */
.L_x_14508:
[----:B------:R-:W-:Y:S05]  /*29e0*/  BSYNC B1 ;  /* 0x0000000000017941 */ /* 0x000fea0003800000 */
.L_x_14507:
        /* <DEDUP_REMOVED lines=20> */
.L_x_14512:
[----:B------:R-:W-:-:S07]  /*2b30*/  MOV R37, R100 ;  /* 0x0000006400257202 */ /* 0x000fce0000000f00 */
.L_x_14513:
[----:B------:R-:W-:Y:S05]  /*2b40*/  BSYNC B1 ;  /* 0x0000000000017941 */ /* 0x000fea0003800000 */
.L_x_14511:
        /* <DEDUP_REMOVED lines=16> */
.L_x_14517:
[----:B------:R-:W-:Y:S05]  /*2c50*/  BSYNC B2 ;  /* 0x0000000000027941 */ /* 0x000fea0003800000 */
.L_x_14516:
        /* <DEDUP_REMOVED lines=44> */
.L_x_14515:
[----:B------:R-:W-:Y:S05]  /*2f20*/  BSYNC B1 ;  /* 0x0000000000017941 */ /* 0x000fea0003800000 */
.L_x_14514:
[----:B------:R-:W-:Y:S01]  /*2f30*/  I2FP.F32.U32 R56, R37 ;  /* 0x0000002500387245 */ /* 0x000fe20000201000 */
[----:B------:R-:W-:Y:S01]  /*2f40*/  HADD2.F32 R57, -RZ, R38.H1_H1 ;  /* 0x30000026ff397230 */ /* 0x000fe20000004100 */
[----:B------:R-:W-:Y:S01]  /*2f50*/  ISETP.NE.AND P5, PT, R58, 0x1, PT ;  /* 0x000000013a00780c */ /* 0x000fe20003fa5270 */
[----:B------:R-:W-:Y:S02]  /*2f60*/  BSSY B1, `(.L_x_14518) ;  /* 0x0000012000017945 */ /* 0x000fe40003800000 */
        /* <DEDUP_REMOVED lines=16> */
.L_x_14519:
[----:B------:R-:W-:-:S07]  /*3070*/  IMAD.MOV.U32 R38, RZ, RZ, R100 ;  /* 0x000000ffff267224 */ /* 0x000fce00078e0064 */
.L_x_14520:
[----:B------:R-:W-:Y:S05]  /*3080*/  BSYNC B1 ;  /* 0x0000000000017941 */ /* 0x000fea0003800000 */
.L_x_14518:
        /* <DEDUP_REMOVED lines=16> */
.L_x_14524:
[----:B------:R-:W-:Y:S05]  /*3190*/  BSYNC B2 ;  /* 0x0000000000027941 */ /* 0x000fea0003800000 */
.L_x_14523:
        /* <DEDUP_REMOVED lines=44> */
.L_x_14522:
[----:B------:R-:W-:Y:S05]  /*3460*/  BSYNC B1 ;  /* 0x0000000000017941 */ /* 0x000fea0003800000 */
.L_x_14521:
        /* <DEDUP_REMOVED lines=20> */
.L_x_14526:
[----:B------:R-:W-:-:S07]  /*35b0*/  MOV R114, R100 ;  /* 0x0000006400727202 */ /* 0x000fce0000000f00 */
.L_x_14527:
[----:B------:R-:W-:Y:S05]  /*35c0*/  BSYNC B1 ;  /* 0x0000000000017941 */ /* 0x000fea0003800000 */
.L_x_14525:
        /* <DEDUP_REMOVED lines=18> */
.L_x_14531:
[----:B------:R-:W-:Y:S05]  /*36f0*/  BSYNC B2 ;  /* 0x0000000000027941 */ /* 0x000fea0003800000 */
.L_x_14530:
        /* <DEDUP_REMOVED lines=44> */
.L_x_14529:
[----:B------:R-:W-:Y:S05]  /*39c0*/  BSYNC B1 ;  /* 0x0000000000017941 */ /* 0x000fea0003800000 */
.L_x_14528:
[----:B------:R-:W-:Y:S01]  /*39d0*/  I2FP.F32.U32 R56, R114 ;  /* 0x0000007200387245 */ /* 0x000fe20000201000 */
[----:B------:R-:W-:Y:S01]  /*39e0*/  HADD2.F32 R39, -RZ, R39.H1_H1 ;  /* 0x30000027ff277230 */ /* 0x000fe20000004100 */
        /* <DEDUP_REMOVED lines=25> */
[----:B------:R-:W-:Y:S01]  /*3b80*/  LOP3.LUT R58, R58, R107, RZ, 0xfc, !PT ;  /* 0x0000006b3a3a7212 */ /* 0x000fe200078efcff */
[C---:B------:R-:W-:Y:S01]  /*3b90*/  VIADD R107, R102.reuse, 0x80 ;  /* 0x00000080666b7836 */ /* 0x040fe20000000000 */
[----:B------:R-:W-:Y:S01]  /*3ba0*/  LEA.HI.X R57, R102, UR13, RZ, 0x3, P1 ;  /* 0x0000000d66397c11 */ /* 0x000fe200088f1cff */
[----:B------:R0:W-:Y:S01]  /*3bb0*/  STG.E.128 desc[UR4][R108.64], R32 ;  /* 0x000000206c007986 */ /* 0x0001e2000c101d04 */
[----:B------:R-:W-:-:S03]  /*3bc0*/  LOP3.LUT R59, R59, R111, R105, 0xfe, !PT ;  /* 0x0000006f3b3b7212 */ /* 0x000fc600078efe69 */
[----:B------:R0:W-:Y:S04]  /*3bd0*/  STG.E.128 desc[UR4][R108.64+0x10], R36 ;  /* 0x000010246c007986 */ /* 0x0001e8000c101d04 */
[----:B------:R0:W-:Y:S02]  /*3be0*/  STG.E.64 desc[UR4][R56.64], R58 ;  /* 0x0000003a38007986 */ /* 0x0001e4000c101b04 */
.L_x_14475:
[----:B------:R-:W-:Y:S05]  /*3bf0*/  BSYNC B0 ;  /* 0x0000000000007941 */ /* 0x000fea0003800000 */
.L_x_14474:
        /* <DEDUP_REMOVED lines=15> */
[----:B0-----:R-:W-:-:S11]  /*3cf0*/  IADD3 R56, R97, 0x1, RZ ;  /* 0x0000000161387810 */ /* 0x001fd60007ffe0ff */
        /* <DEDUP_REMOVED lines=9> */
.L_x_14535:
[----:B------:R-:W-:-:S07]  /*3d90*/  MOV R108, R100 ;  /* 0x00000064006c7202 */ /* 0x000fce0000000f00 */
.L_x_14536:
[----:B------:R-:W-:Y:S05]  /*3da0*/  BSYNC B1 ;  /* 0x0000000000017941 */ /* 0x000fea0003800000 */
.L_x_14534:
        /* <DEDUP_REMOVED lines=16> */
.L_x_14540:
[----:B------:R-:W-:Y:S05]  /*3eb0*/  BSYNC B2 ;  /* 0x0000000000027941 */ /* 0x000fea0003800000 */
.L_x_14539:
        /* <DEDUP_REMOVED lines=44> */
.L_x_14538:
[----:B------:R-:W-:Y:S05]  /*4180*/  BSYNC B1 ;  /* 0x0000000000017941 */ /* 0x000fea0003800000 */
.L_x_14537:
        /* <DEDUP_REMOVED lines=10> */
[----:B------:R-:W-:Y:S01]  /*4230*/  ISETP.NE.AND.EX P0, PT, R41, RZ, PT, P0 ;  /* 0x000000ff2900720c */ /* 0x000fe20003f05300 */
        /* <DEDUP_REMOVED lines=15> */
.L_x_14542:
[----:B------:R-:W-:-:S07]  /*4330*/  MOV R41, R100 ;  /* 0x0000006400297202 */ /* 0x000fce0000000f00 */
.L_x_14543:
[----:B------:R-:W-:Y:S05]  /*4340*/  BSYNC B1 ;  /* 0x0000000000017941 */ /* 0x000fea0003800000 */
.L_x_14541:
        /* <DEDUP_REMOVED lines=16> */
.L_x_14547:
[----:B------:R-:W-:Y:S05]  /*4450*/  BSYNC B2 ;  /* 0x0000000000027941 */ /* 0x000fea0003800000 */
.L_x_14546:
        /* <DEDUP_REMOVED lines=44> */
.L_x_14545:
[----:B------:R-:W-:Y:S05]  /*4720*/  BSYNC B1 ;  /* 0x0000000000017941 */ /* 0x000fea0003800000 */
.L_x_14544:
        /* <DEDUP_REMOVED lines=21> */
.L_x_14549:
[----:B------:R-:W-:-:S07]  /*4880*/  IMAD.MOV.U32 R44, RZ, RZ, R100 ;  /* 0x000000ffff2c7224 */ /* 0x000fce00078e0064 */
.L_x_14550:
[----:B------:R-:W-:Y:S05]  /*4890*/  BSYNC B1 ;  /* 0x0000000000017941 */ /* 0x000fea0003800000 */
.L_x_14548:
        /* <DEDUP_REMOVED lines=16> */
.L_x_14554:
[----:B------:R-:W-:Y:S05]  /*49a0*/  BSYNC B2 ;  /* 0x0000000000027941 */ /* 0x000fea0003800000 */
.L_x_14553:
        /* <DEDUP_REMOVED lines=44> */
.L_x_14552:
[----:B------:R-:W-:Y:S05]  /*4c70*/  BSYNC B1 ;  /* 0x0000000000017941 */ /* 0x000fea0003800000 */
.L_x_14551:
        /* <DEDUP_REMOVED lines=20> */
.L_x_14556:
[----:B------:R-:W-:-:S07]  /*4dc0*/  MOV R43, R100 ;  /* 0x00000064002b7202 */ /* 0x000fce0000000f00 */
.L_x_14557:
[----:B------:R-:W-:Y:S05]  /*4dd0*/  BSYNC B1 ;  /* 0x0000000000017941 */ /* 0x000fea0003800000 */
.L_x_14555:
        /* <DEDUP_REMOVED lines=16> */
.L_x_14561:
[----:B------:R-:W-:Y:S05]  /*4ee0*/  BSYNC B2 ;  /* 0x0000000000027941 */ /* 0x000fea0003800000 */
.L_x_14560:
        /* <DEDUP_REMOVED lines=44> */
.L_x_14559:
[----:B------:R-:W-:Y:S05]  /*51b0*/  BSYNC B1 ;  /* 0x0000000000017941 */ /* 0x000fea0003800000 */
.L_x_14558:
        /* <DEDUP_REMOVED lines=20> */
.L_x_14563:
[----:B------:R-:W-:-:S07]  /*5300*/  IMAD.MOV.U32 R97, RZ, RZ, R100 ;  /* 0x000000ffff617224 */ /* 0x000fce00078e0064 */
.L_x_14564:
[----:B------:R-:W-:Y:S05]  /*5310*/  BSYNC B1 ;  /* 0x0000000000017941 */ /* 0x000fea0003800000 */
.L_x_14562:
        /* <DEDUP_REMOVED lines=16> */
.L_x_14568:
[----:B------:R-:W-:Y:S05]  /*5420*/  BSYNC B2 ;  /* 0x0000000000027941 */ /* 0x000fea0003800000 */
.L_x_14567:
        /* <DEDUP_REMOVED lines=44> */
.L_x_14566:
[----:B------:R-:W-:Y:S05]  /*56f0*/  BSYNC B1 ;  /* 0x0000000000017941 */ /* 0x000fea0003800000 */
.L_x_14565:
        /* <DEDUP_REMOVED lines=20> */
.L_x_14570:
[----:B------:R-:W-:-:S07]  /*5840*/  MOV R45, R100 ;  /* 0x00000064002d7202 */ /* 0x000fce0000000f00 */
.L_x_14571:
[----:B------:R-:W-:Y:S05]  /*5850*/  BSYNC B1 ;  /* 0x0000000000017941 */ /* 0x000fea0003800000 */
.L_x_14569:
        /* <DEDUP_REMOVED lines=16> */
.L_x_14575:
[----:B------:R-:W-:Y:S05]  /*5960*/  BSYNC B2 ;  /* 0x0000000000027941 */ /* 0x000fea0003800000 */
.L_x_14574:
        /* <DEDUP_REMOVED lines=44> */
.L_x_14573:
[----:B------:R-:W-:Y:S05]  /*5c30*/  BSYNC B1 ;  /* 0x0000000000017941 */ /* 0x000fea0003800000 */
.L_x_14572:
        /* <DEDUP_REMOVED lines=20> */
.L_x_14577:
[----:B------:R-:W-:-:S07]  /*5d80*/  IMAD.MOV.U32 R46, RZ, RZ, R100 ;  /* 0x000000ffff2e7224 */ /* 0x000fce00078e0064 */
.L_x_14578:
[----:B------:R-:W-:Y:S05]  /*5d90*/  BSYNC B1 ;  /* 0x0000000000017941 */ /* 0x000fea0003800000 */
.L_x_14576:
        /* <DEDUP_REMOVED lines=16> */
.L_x_14582:
[----:B------:R-:W-:Y:S05]  /*5ea0*/  BSYNC B2 ;  /* 0x0000000000027941 */ /* 0x000fea0003800000 */
.L_x_14581:
        /* <DEDUP_REMOVED lines=44> */
.L_x_14580:
[----:B------:R-:W-:Y:S05]  /*6170*/  BSYNC B1 ;  /* 0x0000000000017941 */ /* 0x000fea0003800000 */
.L_x_14579:
        /* <DEDUP_REMOVED lines=20> */
.L_x_14584:
[----:B------:R-:W-:-:S07]  /*62c0*/  MOV R115, R100 ;  /* 0x0000006400737202 */ /* 0x000fce0000000f00 */
.L_x_14585:
[----:B------:R-:W-:Y:S05]  /*62d0*/  BSYNC B1 ;  /* 0x0000000000017941 */ /* 0x000fea0003800000 */
.L_x_14583:
        /* <DEDUP_REMOVED lines=18> */
.L_x_14589:
[----:B------:R-:W-:Y:S05]  /*6400*/  BSYNC B2 ;  /* 0x0000000000027941 */ /* 0x000fea0003800000 */
.L_x_14588:
        /* <DEDUP_REMOVED lines=44> */
.L_x_14587:
[----:B------:R-:W-:Y:S05]  /*66d0*/  BSYNC B1 ;  /* 0x0000000000017941 */ /* 0x000fea0003800000 */
.L_x_14586:
        /* <DEDUP_REMOVED lines=30> */
[----:B------:R-:W-:Y:S01]  /*68c0*/  LOP3.LUT R59, R59, R113, R105, 0xfe, !PT ;  /* 0x000000713b3b7212 */ /* 0x000fe200078efe69 */
[----:B------:R-:W-:Y:S02]  /*68d0*/  VIADD R107, R107, 0x80 ;  /* 0x000000806b6b7836 */ /* 0x000fe40000000000 */
[----:B------:R1:W-:Y:S04]  /*68e0*/  STG.E.128 desc[UR4][R108.64+0x10], R44 ;  /* 0x0000102c6c007986 */ /* 0x0003e8000c101d04 */
[----:B------:R1:W-:Y:S02]  /*68f0*/  STG.E.64 desc[UR4][R56.64], R58 ;  /* 0x0000003a38007986 */ /* 0x0003e4000c101b04 */
.L_x_14533:
[----:B------:R-:W-:Y:S05]  /*6900*/  BSYNC B0 ;  /* 0x0000000000007941 */ /* 0x000fea0003800000 */
.L_x_14532:
        /* <DEDUP_REMOVED lines=15> */
[----:B01----:R-:W-:-:S11]  /*6a00*/  IADD3 R56, R97, 0x1, RZ ;  /* 0x0000000161387810 */ /* 0x003fd60007ffe0ff */
        /* <DEDUP_REMOVED lines=9> */
.L_x_14593:
[----:B------:R-:W-:-:S07]  /*6aa0*/  MOV R108, R100 ;  /* 0x00000064006c7202 */ /* 0x000fce0000000f00 */
.L_x_14594:
[----:B------:R-:W-:Y:S05]  /*6ab0*/  BSYNC B1 ;  /* 0x0000000000017941 */ /* 0x000fea0003800000 */
.L_x_14592:
        /* <DEDUP_REMOVED lines=16> */
.L_x_14598:
[----:B------:R-:W-:Y:S05]  /*6bc0*/  BSYNC B2 ;  /* 0x0000000000027941 */ /* 0x000fea0003800000 */
.L_x_14597:
        /* <DEDUP_REMOVED lines=44> */
.L_x_14596:
[----:B------:R-:W-:Y:S05]  /*6e90*/  BSYNC B1 ;  /* 0x0000000000017941 */ /* 0x000fea0003800000 */
.L_x_14595:
        /* <DEDUP_REMOVED lines=26> */
.L_x_14600:
[----:B------:R-:W-:-:S07]  /*7040*/  MOV R49, R100 ;  /* 0x0000006400317202 */ /* 0x000fce0000000f00 */
.L_x_14601:
[----:B------:R-:W-:Y:S05]  /*7050*/  BSYNC B1 ;  /* 0x0000000000017941 */ /* 0x000fea0003800000 */
.L_x_14599:
        /* <DEDUP_REMOVED lines=16> */
.L_x_14605:
[----:B------:R-:W-:Y:S05]  /*7160*/  BSYNC B2 ;  /* 0x0000000000027941 */ /* 0x000fea0003800000 */
.L_x_14604:
        /* <DEDUP_REMOVED lines=44> */
.L_x_14603:
[----:B------:R-:W-:Y:S05]  /*7430*/  BSYNC B1 ;  /* 0x0000000000017941 */ /* 0x000fea0003800000 */
.L_x_14602:
        /* <DEDUP_REMOVED lines=21> */
.L_x_14607:
[----:B------:R-:W-:-:S07]  /*7590*/  IMAD.MOV.U32 R52, RZ, RZ, R100 ;  /* 0x000000ffff347224 */ /* 0x000fce00078e0064 */
.L_x_14608:
[----:B------:R-:W-:Y:S05]  /*75a0*/  BSYNC B1 ;  /* 0x0000000000017941 */ /* 0x000fea0003800000 */
.L_x_14606:
        /* <DEDUP_REMOVED lines=16> */
.L_x_14612:
[----:B------:R-:W-:Y:S05]  /*76b0*/  BSYNC B2 ;  /* 0x0000000000027941 */ /* 0x000fea0003800000 */
.L_x_14611:
        /* <DEDUP_REMOVED lines=44> */
.L_x_14610:
[----:B------:R-:W-:Y:S05]  /*7980*/  BSYNC B1 ;  /* 0x0000000000017941 */ /* 0x000fea0003800000 */
.L_x_14609:
        /* <DEDUP_REMOVED lines=20> */
.L_x_14614:
[----:B------:R-:W-:-:S07]  /*7ad0*/  IMAD.MOV.U32 R51, RZ, RZ, R100 ;  /* 0x000000ffff337224 */ /* 0x000fce00078e0064 */
.L_x_14615:
[----:B------:R-:W-:Y:S05]  /*7ae0*/  BSYNC B1 ;  /* 0x0000000000017941 */ /* 0x000fea0003800000 */
.L_x_14613:
        /* <DEDUP_REMOVED lines=16> */
.L_x_14619:
[----:B------:R-:W-:Y:S05]  /*7bf0*/  BSYNC B2 ;  /* 0x0000000000027941 */ /* 0x000fea0003800000 */
.L_x_14618:
        /* <DEDUP_REMOVED lines=44> */
.L_x_14617:
[----:B------:R-:W-:Y:S05]  /*7ec0*/  BSYNC B1 ;  /* 0x0000000000017941 */ /* 0x000fea0003800000 */
.L_x_14616:
        /* <DEDUP_REMOVED lines=20> */
.L_x_14621:
[----:B------:R-:W-:-:S07]  /*8010*/  IMAD.MOV.U32 R97, RZ, RZ, R100 ;  /* 0x000000ffff617224 */ /* 0x000fce00078e0064 */
.L_x_14622:
[----:B------:R-:W-:Y:S05]  /*8020*/  BSYNC B1 ;  /* 0x0000000000017941 */ /* 0x000fea0003800000 */
.L_x_14620:
        /* <DEDUP_REMOVED lines=16> */
.L_x_14626:
[----:B------:R-:W-:Y:S05]  /*8130*/  BSYNC B2 ;  /* 0x0000000000027941 */ /* 0x000fea0003800000 */
.L_x_14625:
        /* <DEDUP_REMOVED lines=44> */
.L_x_14624:
[----:B------:R-:W-:Y:S05]  /*8400*/  BSYNC B1 ;  /* 0x0000000000017941 */ /* 0x000fea0003800000 */
.L_x_14623:
        /* <DEDUP_REMOVED lines=20> */
.L_x_14628:
[----:B------:R-:W-:-:S07]  /*8550*/  IMAD.MOV.U32 R53, RZ, RZ, R100 ;  /* 0x000000ffff357224 */ /* 0x000fce00078e0064 */
.L_x_14629:
[----:B------:R-:W-:Y:S05]  /*8560*/  BSYNC B1 ;  /* 0x0000000000017941 */ /* 0x000fea0003800000 */
.L_x_14627:
        /* <DEDUP_REMOVED lines=16> */
.L_x_14633:
[----:B------:R-:W-:Y:S05]  /*8670*/  BSYNC B2 ;  /* 0x0000000000027941 */ /* 0x000fea0003800000 */
.L_x_14632:
        /* <DEDUP_REMOVED lines=44> */
.L_x_14631:
[----:B------:R-:W-:Y:S05]  /*8940*/  BSYNC B1 ;  /* 0x0000000000017941 */ /* 0x000fea0003800000 */
.L_x_14630:
        /* <DEDUP_REMOVED lines=20> */
.L_x_14635:
[----:B------:R-:W-:-:S07]  /*8a90*/  IMAD.MOV.U32 R54, RZ, RZ, R100 ;  /* 0x000000ffff367224 */ /* 0x000fce00078e0064 */
.L_x_14636:
[----:B------:R-:W-:Y:S05]  /*8aa0*/  BSYNC B1 ;  /* 0x0000000000017941 */ /* 0x000fea0003800000 */
.L_x_14634:
        /* <DEDUP_REMOVED lines=16> */
.L_x_14640:
[----:B------:R-:W-:Y:S05]  /*8bb0*/  BSYNC B2 ;  /* 0x0000000000027941 */ /* 0x000fea0003800000 */
.L_x_14639:
        /* <DEDUP_REMOVED lines=44> */
.L_x_14638:
[----:B------:R-:W-:Y:S05]  /*8e80*/  BSYNC B1 ;  /* 0x0000000000017941 */ /* 0x000fea0003800000 */
.L_x_14637:
        /* <DEDUP_REMOVED lines=20> */
.L_x_14642:
[----:B------:R-:W-:-:S07]  /*8fd0*/  IMAD.MOV.U32 R115, RZ, RZ, R100 ;  /* 0x000000ffff737224 */ /* 0x000fce00078e0064 */
.L_x_14643:
[----:B------:R-:W-:Y:S05]  /*8fe0*/  BSYNC B1 ;  /* 0x0000000000017941 */ /* 0x000fea0003800000 */
.L_x_14641:
        /* <DEDUP_REMOVED lines=18> */
.L_x_14647:
[----:B------:R-:W-:Y:S05]  /*9110*/  BSYNC B2 ;  /* 0x0000000000027941 */ /* 0x000fea0003800000 */
.L_x_14646:
        /* <DEDUP_REMOVED lines=44> */
.L_x_14645:
[----:B------:R-:W-:Y:S05]  /*93e0*/  BSYNC B1 ;  /* 0x0000000000017941 */ /* 0x000fea0003800000 */
.L_x_14644:
        /* <DEDUP_REMOVED lines=33> */
.L_x_14591:
[----:B------:R-:W-:Y:S05]  /*9600*/  BSYNC B0 ;  /* 0x0000000000007941 */ /* 0x000fea0003800000 */
.L_x_14590:
        /* <DEDUP_REMOVED lines=104> */
.L_x_14666:
        /* <DEDUP_REMOVED lines=22> */
[----:B------:R-:W-:Y:S02]  /*9df0*/  @!P0 MOV R103, R99 ;  /* 0x0000006300678202 */ /* 0x000fe40000000f00 */
        /* <DEDUP_REMOVED lines=83> */
.L_x_14650:
[----:B------:R-:W-:Y:S05]  /*a330*/  BSYNC B0 ;  /* 0x0000000000007941 */ /* 0x000fea0003800000 */
.L_x_14649:
        /* <DEDUP_REMOVED lines=35> */
.L_x_14652:
[----:B------:R-:W-:Y:S05]  /*a570*/  BSYNC B0 ;  /* 0x0000000000007941 */ /* 0x000fea0003800000 */
.L_x_14651:
        /* <DEDUP_REMOVED lines=34> */
.L_x_14654:
[----:B------:R-:W-:Y:S05]  /*a7a0*/  BSYNC B0 ;  /* 0x0000000000007941 */ /* 0x000fea0003800000 */
.L_x_14653:
[----:B------:R-:W-:Y:S02]  /*a7b0*/  IADD3 R20, R20, UR16, RZ ;  /* 0x0000001014147c10 */ /* 0x000fe4000fffe0ff */
[----:B0--3--:R-:W-:Y:S02]  /*a7c0*/  SEL R103, RZ, 0x1, P1 ;  /* 0x00000001ff677807 */ /* 0x009fe40000800000 */
[----:B------:R-:W-:-:S13]  /*a7d0*/  ISETP.GE.AND P0, PT, R20, UR17, PT ;  /* 0x0000001114007c0c */ /* 0x000fda000bf06270 */
[----:B------:R-:W-:Y:S05]  /*a7e0*/  @!P0 BRA `(.L_x_14655) ;  /* 0xffffff6400848947 */ /* 0x000fea000383ffff */
[----:B------:R-:W-:Y:S05]  /*a7f0*/  EXIT ;  /* 0x000000000000794d */ /* 0x000fea0003800000 */
.L_x_14648:
[----:B------:R-:W-:Y:S01]  /*a800*/  HFMA2.MMA R112, -RZ, RZ, 0, 1.847743988037109375e-06 ;  /* 0x0000001fff707435 */ /* 0x000fe200000001ff */
[----:B------:R-:W-:Y:S01]  /*a810*/  MOV R110, R57 ;  /* 0x00000039006e7202 */ /* 0x000fe20000000f00 */
[----:B------:R-:W-:Y:S01]  /*a820*/  IMAD.MOV.U32 R111, RZ, RZ, 0x1 ;  /* 0x00000001ff6f7424 */ /* 0x000fe200078e00ff */
[----:B------:R-:W-:-:S08]  /*a830*/  MOV R109, 0xffffffff ;  /* 0xffffffff006d7802 */ /* 0x000fd00000000f00 */
[----:B------:R-:W-:Y:S05]  /*a840*/  WARPSYNC.COLLECTIVE R109, `(.L_x_14656) ;  /* 0x000000006d087348 */ /* 0x000fea0003c00000 */
[----:B------:R0:W1:Y:S02]  /*a850*/  SHFL.BFLY P4, R107, R110, R111, R112 ;  /* 0x0c00006f6e6b7389 */ /* 0x0000640000080070 */
[----:B01----:R-:W-:Y:S01]  /*a860*/  ENDCOLLECTIVE ;  /* 0x000000000000791b */ /* 0x003fe20003800000 */
.L_x_14656:
[----:B------:R-:W-:Y:S01]  /*a870*/  HFMA2.MMA R111, -RZ, RZ, 0, 1.1920928955078125e-07 ;  /* 0x00000002ff6f7435 */ /* 0x000fe200000001ff */
[----:B------:R-:W-:-:S04]  /*a880*/  IMAD.MOV.U32 R56, RZ, RZ, R107 ;  /* 0x000000ffff387224 */ /* 0x000fc800078e006b */
[----:B------:R-:W-:-:S05]  /*a890*/  FADD.FTZ R103, R57, R56 ;  /* 0x0000003839677221 */ /* 0x000fca0000010000 */
[----:B------:R-:W-:-:S07]  /*a8a0*/  MOV R110, R103 ;  /* 0x00000067006e7202 */ /* 0x000fce0000000f00 */
[----:B------:R-:W-:Y:S05]  /*a8b0*/  WARPSYNC.COLLECTIVE R109, `(.L_x_14657) ;  /* 0x000000006d087348 */ /* 0x000fea0003c00000 */
[----:B------:R0:W1:Y:S02]  /*a8c0*/  SHFL.BFLY P4, R107, R110, R111, R112 ;  /* 0x0c00006f6e6b7389 */ /* 0x0000640000080070 */
[----:B01----:R-:W-:Y:S01]  /*a8d0*/  ENDCOLLECTIVE ;  /* 0x000000000000791b */ /* 0x003fe20003800000 */
.L_x_14657:
[----:B------:R-:W-:Y:S01]  /*a8e0*/  HFMA2.MMA R111, -RZ, RZ, 0, 2.384185791015625e-07 ;  /* 0x00000004ff6f7435 */ /* 0x000fe200000001ff */
[----:B------:R-:W-:-:S04]  /*a8f0*/  IMAD.MOV.U32 R56, RZ, RZ, R107 ;  /* 0x000000ffff387224 */ /* 0x000fc800078e006b */
[----:B------:R-:W-:-:S05]  /*a900*/  FADD.FTZ R104, R103, R56 ;  /* 0x0000003867687221 */ /* 0x000fca0000010000 */
[----:B------:R-:W-:-:S07]  /*a910*/  MOV R110, R104 ;  /* 0x00000068006e7202 */ /* 0x000fce0000000f00 */
[----:B------:R-:W-:Y:S05]  /*a920*/  WARPSYNC.COLLECTIVE R109, `(.L_x_14658) ;  /* 0x000000006d087348 */ /* 0x000fea0003c00000 */
[----:B------:R0:W1:Y:S02]  /*a930*/  SHFL.BFLY P4, R107, R110, R111, R112 ;  /* 0x0c00006f6e6b7389 */ /* 0x0000640000080070 */
[----:B01----:R-:W-:Y:S01]  /*a940*/  ENDCOLLECTIVE ;  /* 0x000000000000791b */ /* 0x003fe20003800000 */
.L_x_14658:
[----:B------:R-:W-:Y:S01]  /*a950*/  HFMA2.MMA R111, -RZ, RZ, 0, 4.76837158203125e-07 ;  /* 0x00000008ff6f7435 */ /* 0x000fe200000001ff */
[----:B------:R-:W-:-:S04]  /*a960*/  IMAD.MOV.U32 R105, RZ, RZ, R107 ;  /* 0x000000ffff697224 */ /* 0x000fc800078e006b */
[----:B------:R-:W-:-:S05]  /*a970*/  FADD.FTZ R105, R104, R105 ;  /* 0x0000006968697221 */ /* 0x000fca0000010000 */
[----:B------:R-:W-:-:S07]  /*a980*/  MOV R110, R105 ;  /* 0x00000069006e7202 */ /* 0x000fce0000000f00 */
[----:B------:R-:W-:Y:S05]  /*a990*/  WARPSYNC.COLLECTIVE R109, `(.L_x_14659) ;  /* 0x000000006d087348 */ /* 0x000fea0003c00000 */
[----:B------:R0:W1:Y:S02]  /*a9a0*/  SHFL.BFLY P4, R107, R110, R111, R112 ;  /* 0x0c00006f6e6b7389 */ /* 0x0000640000080070 */
[----:B01----:R-:W-:Y:S01]  /*a9b0*/  ENDCOLLECTIVE ;  /* 0x000000000000791b */ /* 0x003fe20003800000 */
.L_x_14659:
[----:B------:R-:W-:Y:S01]  /*a9c0*/  HFMA2.MMA R111, -RZ, RZ, 0, 9.5367431640625e-07 ;  /* 0x00000010ff6f7435 */ /* 0x000fe200000001ff */
[----:B------:R-:W-:-:S04]  /*a9d0*/  IMAD.MOV.U32 R56, RZ, RZ, R107 ;  /* 0x000000ffff387224 */ /* 0x000fc800078e006b */
[----:B------:R-:W-:-:S05]  /*a9e0*/  FADD.FTZ R106, R105, R56 ;  /* 0x00000038696a7221 */ /* 0x000fca0000010000 */
[----:B------:R-:W-:-:S07]  /*a9f0*/  MOV R110, R106 ;  /* 0x0000006a006e7202 */ /* 0x000fce0000000f00 */
[----:B------:R-:W-:Y:S05]  /*aa00*/  WARPSYNC.COLLECTIVE R109, `(.L_x_14660) ;  /* 0x000000006d087348 */ /* 0x000fea0003c00000 */
[----:B------:R0:W1:Y:S02]  /*aa10*/  SHFL.BFLY P4, R107, R110, R111, R112 ;  /* 0x0c00006f6e6b7389 */ /* 0x0000640000080070 */
[----:B01----:R-:W-:Y:S01]  /*aa20*/  ENDCOLLECTIVE ;  /* 0x000000000000791b */ /* 0x003fe20003800000 */
.L_x_14660:
        /* <DEDUP_REMOVED lines=56> */
.L_x_14661:
[----:B------:R-:W-:Y:S01]  /*adb0*/  HFMA2.MMA R111, -RZ, RZ, 0, 1.1920928955078125e-07 ;  /* 0x00000002ff6f7435 */ /* 0x000fe200000001ff */
[----:B------:R-:W-:-:S05]  /*adc0*/  MOV R104, R107 ;  /* 0x0000006b00687202 */ /* 0x000fca0000000f00 */
[----:B------:R-:W-:-:S04]  /*add0*/  FADD.FTZ R104, R57, R104 ;  /* 0x0000006839687221 */ /* 0x000fc80000010000 */
[----:B------:R-:W-:-:S07]  /*ade0*/  IMAD.MOV.U32 R110, RZ, RZ, R104 ;  /* 0x000000ffff6e7224 */ /* 0x000fce00078e0068 */
[----:B------:R-:W-:Y:S05]  /*adf0*/  WARPSYNC.COLLECTIVE R109, `(.L_x_14662) ;  /* 0x000000006d087348 */ /* 0x000fea0003c00000 */
[----:B------:R0:W1:Y:S02]  /*ae00*/  SHFL.BFLY P4, R107, R110, R111, R112 ;  /* 0x0c00006f6e6b7389 */ /* 0x0000640000080070 */
[----:B01----:R-:W-:Y:S01]  /*ae10*/  ENDCOLLECTIVE ;  /* 0x000000000000791b */ /* 0x003fe20003800000 */
.L_x_14662:
[----:B------:R-:W-:Y:S01]  /*ae20*/  HFMA2.MMA R111, -RZ, RZ, 0, 2.384185791015625e-07 ;  /* 0x00000004ff6f7435 */ /* 0x000fe200000001ff */
[----:B------:R-:W-:-:S05]  /*ae30*/  MOV R103, R107 ;  /* 0x0000006b00677202 */ /* 0x000fca0000000f00 */
[----:B------:R-:W-:-:S04]  /*ae40*/  FADD.FTZ R103, R104, R103 ;  /* 0x0000006768677221 */ /* 0x000fc80000010000 */
[----:B------:R-:W-:-:S07]  /*ae50*/  IMAD.MOV.U32 R110, RZ, RZ, R103 ;  /* 0x000000ffff6e7224 */ /* 0x000fce00078e0067 */
[----:B------:R-:W-:Y:S05]  /*ae60*/  WARPSYNC.COLLECTIVE R109, `(.L_x_14663) ;  /* 0x000000006d087348 */ /* 0x000fea0003c00000 */
[----:B------:R0:W1:Y:S02]  /*ae70*/  SHFL.BFLY P4, R107, R110, R111, R112 ;  /* 0x0c00006f6e6b7389 */ /* 0x0000640000080070 */
[----:B01----:R-:W-:Y:S01]  /*ae80*/  ENDCOLLECTIVE ;  /* 0x000000000000791b */ /* 0x003fe20003800000 */
.L_x_14663:
[----:B------:R-:W-:Y:S01]  /*ae90*/  HFMA2.MMA R111, -RZ, RZ, 0, 4.76837158203125e-07 ;  /* 0x00000008ff6f7435 */ /* 0x000fe200000001ff */
[----:B------:R-:W-:-:S05]  /*aea0*/  MOV R106, R107 ;  /* 0x0000006b006a7202 */ /* 0x000fca0000000f00 */
[----:B------:R-:W-:-:S04]  /*aeb0*/  FADD.FTZ R106, R103, R106 ;  /* 0x0000006a676a7221 */ /* 0x000fc80000010000 */
[----:B------:R-:W-:-:S07]  /*aec0*/  IMAD.MOV.U32 R110, RZ, RZ, R106 ;  /* 0x000000ffff6e7224 */ /* 0x000fce00078e006a */
[----:B------:R-:W-:Y:S05]  /*aed0*/  WARPSYNC.COLLECTIVE R109, `(.L_x_14664) ;  /* 0x000000006d087348 */ /* 0x000fea0003c00000 */
[----:B------:R0:W1:Y:S02]  /*aee0*/  SHFL.BFLY P4, R107, R110, R111, R112 ;  /* 0x0c00006f6e6b7389 */ /* 0x0000640000080070 */
[----:B01----:R-:W-:Y:S01]  /*aef0*/  ENDCOLLECTIVE ;  /* 0x000000000000791b */ /* 0x003fe20003800000 */
.L_x_14664:
[----:B------:R-:W-:Y:S01]  /*af00*/  HFMA2.MMA R111, -RZ, RZ, 0, 9.5367431640625e-07 ;  /* 0x00000010ff6f7435 */ /* 0x000fe200000001ff */
[----:B------:R-:W-:-:S05]  /*af10*/  MOV R105, R107 ;  /* 0x0000006b00697202 */ /* 0x000fca0000000f00 */
[----:B------:R-:W-:-:S04]  /*af20*/  FADD.FTZ R105, R106, R105 ;  /* 0x000000696a697221 */ /* 0x000fc80000010000 */
[----:B------:R-:W-:-:S07]  /*af30*/  IMAD.MOV.U32 R110, RZ, RZ, R105 ;  /* 0x000000ffff6e7224 */ /* 0x000fce00078e0069 */
[----:B------:R-:W-:Y:S05]  /*af40*/  WARPSYNC.COLLECTIVE R109, `(.L_x_14665) ;  /* 0x000000006d087348 */ /* 0x000fea0003c00000 */
[----:B------:R0:W1:Y:S02]  /*af50*/  SHFL.BFLY P4, R107, R110, R111, R112 ;  /* 0x0c00006f6e6b7389 */ /* 0x0000640000080070 */
[----:B01----:R-:W-:Y:S01]  /*af60*/  ENDCOLLECTIVE ;  /* 0x000000000000791b */ /* 0x003fe20003800000 */
.L_x_14665:
[----:B------:R-:W-:Y:S01]  /*af70*/  MOV R108, R107 ;  /* 0x0000006b006c7202 */ /* 0x000fe20000000f00 */
[----:B------:R-:W-:Y:S06]  /*af80*/  BRA `(.L_x_14666) ;  /* 0xffffffec00407947 */ /* 0x000fec000383ffff */
.L_x_14667:
        /* <DEDUP_REMOVED lines=15> */
.L_x_23312:


//--------------------- .text._ZN10layer_norm13ln_fwd_kernelINS_13Kernel_traitsI6__halfS2_fS2_fjLj3072ELj1ELj1ELj4ELj16ENS_18Kernel_traits_baseILj3072ES2_S2_fS2_fjLj128EEEEELb1ELb0ELb0ELb1EEEvNS_9FwdParamsE --------------------------
	.section	.text._ZN10layer_norm13ln_fwd_kernelINS_13Kernel_traitsI6__halfS2_fS2_fjLj3072ELj1ELj1ELj4ELj16ENS_18Kernel_traits_baseILj3072ES2_S2_fS2_fjLj128EEEEELb1ELb0ELb0ELb1EEEvNS_9FwdParamsE,"ax",@progbits
	.align	128
        .global         _ZN10layer_norm13ln_fwd_kernelINS_13Kernel_traitsI6__halfS2_fS2_fjLj3072ELj1ELj1ELj4ELj16ENS_18Kernel_traits_baseILj3072ES2_S2_fS2_fjLj128EEEEELb1ELb0ELb0ELb1EEEvNS_9FwdParamsE
        .type           _ZN10layer_norm13ln_fwd_kernelINS_13Kernel_traitsI6__halfS2_fS2_fjLj3072ELj1ELj1ELj4ELj16ENS_18Kernel_traits_baseILj3072ES2_S2_fS2_fjLj128EEEEELb1ELb0ELb0ELb1EEEvNS_9FwdParamsE,@function
        .size           _ZN10layer_norm13ln_fwd_kernelINS_13Kernel_traitsI6__halfS2_fS2_fjLj3072ELj1ELj1ELj4ELj16ENS_18Kernel_traits_baseILj3072ES2_S2_fS2_fjLj128EEEEELb1ELb0ELb0ELb1EEEvNS_9FwdParamsE,(.L_x_23313 - _ZN10layer_norm13ln_fwd_kernelINS_13Kernel_traitsI6__halfS2_fS2_fjLj3072ELj1ELj1ELj4ELj16ENS_18Kernel_traits_baseILj3072ES2_S2_fS2_fjLj128EEEEELb1ELb0ELb0ELb1EEEvNS_9FwdParamsE)
        .other          _ZN10layer_norm13ln_fwd_kernelINS_13Kernel_traitsI6__halfS2_fS2_fjLj3072ELj1ELj1ELj4ELj16ENS_18Kernel_traits_baseILj3072ES2_S2_fS2_fjLj128EEEEELb1ELb0ELb0ELb1EEEvNS_9FwdParamsE,@"STO_CUDA_ENTRY STV_DEFAULT"
_ZN10layer_norm13ln_fwd_kernelINS_13Kernel_traitsI6__halfS2_fS2_fjLj3072ELj1ELj1ELj4ELj16ENS_18Kernel_traits_baseILj3072ES2_S2_fS2_fjLj128EEEEELb1ELb0ELb0ELb1EEEvNS_9FwdParamsE:
.text._ZN10layer_norm13ln_fwd_kernelINS_13Kernel_traitsI6__halfS2_fS2_fjLj3072ELj1ELj1ELj4ELj16ENS_18Kernel_traits_baseILj3072ES2_S2_fS2_fjLj128EEEEELb1ELb0ELb0ELb1EEEvNS_9FwdParamsE:
        /* <DEDUP_REMOVED lines=47> */
[----:B------:R-:W-:-:S03]  /*02f0*/  UIADD3 UR21, UR7, 0x32370b8f, URZ ;  /* 0x32370b8f07157890 */ /* 0x000fc6000fffe03f */
[----:B------:R-:W-:-:S03]  /*0300*/  IMAD.WIDE.U32 R8, R8, -0x326172a9, RZ ;  /* 0xcd9e8d5708087825 */ /* 0x000fc600078e00ff */
[----:B------:R-:W-:Y:S02]  /*0310*/  LOP3.LUT R12, R7, UR21, R2, 0x96, !PT ;  /* 0x00000015070c7c12 */ /* 0x000fe4000f8e9602 */
[----:B------:R-:W-:Y:S01]  /*0320*/  LOP3.LUT R4, R9, UR20, R4, 0x96, !PT ;  /* 0x0000001409047c12 */ /* 0x000fe2000f8e9604 */
[----:B------:R-:W-:Y:S02]  /*0330*/  UIADD3 UR22, UR6, 0x78dde6e4, URZ ;  /* 0x78dde6e406167890 */ /* 0x000fe4000fffe03f */
[----:B------:R-:W-:Y:S01]  /*0340*/  UIADD3 UR23, UR7, -0x126145ec, URZ ;  /* 0xed9eba1407177890 */ /* 0x000fe2000fffe03f */
[----:B------:R-:W-:-:S04]  /*0350*/  IMAD.WIDE.U32 R12, R12, -0x326172a9, RZ ;  /* 0xcd9e8d570c0c7825 */ /* 0x000fc800078e00ff */
[----:B------:R-:W-:Y:S01]  /*0360*/  IMAD.WIDE.U32 R4, R4, -0x2daee0ad, RZ ;  /* 0xd2511f5304047825 */ /* 0x000fe200078e00ff */
[----:B------:R-:W-:-:S04]  /*0370*/  LOP3.LUT R14, R13, UR22, R8, 0x96, !PT ;  /* 0x000000160d0e7c12 */ /* 0x000fc8000f8e9608 */
[----:B------:R-:W-:Y:S01]  /*0380*/  LOP3.LUT R6, R5, UR23, R6, 0x96, !PT ;  /* 0x0000001705067c12 */ /* 0x000fe2000f8e9606 */
[----:B------:R-:W-:Y:S01]  /*0390*/  UIADD3 UR24, UR6, 0x1715609d, URZ ;  /* 0x1715609d06187890 */ /* 0x000fe2000fffe03f */
[----:B------:R-:W-:Y:S01]  /*03a0*/  IMAD.WIDE.U32 R14, R14, -0x2daee0ad, RZ ;  /* 0xd2511f530e0e7825 */ /* 0x000fe200078e00ff */
[----:B------:R-:W-:-:S03]  /*03b0*/  UIADD3 UR25, UR7, -0x56f99767, URZ ;  /* 0xa906689907197890 */ /* 0x000fc6000fffe03f */
[----:B------:R-:W-:-:S03]  /*03c0*/  IMAD.WIDE.U32 R6, R6, -0x326172a9, RZ ;  /* 0xcd9e8d5706067825 */ /* 0x000fc600078e00ff */
[----:B------:R-:W-:Y:S02]  /*03d0*/  LOP3.LUT R16, R15, UR25, R4, 0x96, !PT ;  /* 0x000000190f107c12 */ /* 0x000fe4000f8e9604 */
[----:B------:R-:W-:Y:S01]  /*03e0*/  LOP3.LUT R12, R7, UR24, R12, 0x96, !PT ;  /* 0x00000018070c7c12 */ /* 0x000fe2000f8e960c */
[----:B------:R-:W-:Y:S01]  /*03f0*/  UIADD3 UR26, UR6, -0x4ab325aa, URZ ;  /* 0xb54cda56061a7890 */ /* 0x000fe2000fffe03f */
[----:B------:R-:W-:Y:S01]  /*0400*/  ISETP.NE.U32.AND P0, PT, RZ, UR10, PT ;  /* 0x0000000aff007c0c */ /* 0x000fe2000bf05070 */
[----:B------:R-:W-:Y:S01]  /*0410*/  UIADD3 UR27, UR7, 0x646e171e, URZ ;  /* 0x646e171e071b7890 */ /* 0x000fe2000fffe03f */
[----:B------:R-:W-:-:S04]  /*0420*/  IMAD.WIDE.U32 R16, R16, -0x326172a9, RZ ;  /* 0xcd9e8d5710107825 */ /* 0x000fc800078e00ff */
[----:B------:R-:W-:Y:S01]  /*0430*/  IMAD.WIDE.U32 R12, R12, -0x2daee0ad, RZ ;  /* 0xd2511f530c0c7825 */ /* 0x000fe200078e00ff */
[----:B------:R-:W-:Y:S02]  /*0440*/  ISETP.NE.AND.EX P0, PT, RZ, UR11, PT, P0 ;  /* 0x0000000bff007c0c */ /* 0x000fe4000bf05300 */
[----:B------:R-:W-:Y:S01]  /*0450*/  IADD3 R2, P1, R0, UR10, RZ ;  /* 0x0000000a00027c10 */ /* 0x000fe2000ff3e0ff */
[----:B------:R-:W-:Y:S01]  /*0460*/  ULDC UR10, c[0x0][0x214] ;  /* 0x00008500000a7ab9 */ /* 0x000fe20000000800 */
[----:B------:R-:W-:Y:S02]  /*0470*/  LOP3.LUT R15, R17, UR26, R6, 0x96, !PT ;  /* 0x0000001a110f7c12 */ /* 0x000fe4000f8e9606 */
[----:B------:R-:W-:Y:S01]  /*0480*/  LOP3.LUT R18, R13, UR27, R14, 0x96, !PT ;  /* 0x0000001b0d127c12 */ /* 0x000fe2000f8e960e */
[----:B------:R-:W-:Y:S01]  /*0490*/  UIADD3 UR29, UR7, 0x1fd5c5a3, URZ ;  /* 0x1fd5c5a3071d7890 */ /* 0x000fe2000fffe03f */
[----:B------:R-:W-:Y:S01]  /*04a0*/  IADD3.X R3, RZ, UR11, RZ, P1, !PT ;  /* 0x0000000bff037c10 */ /* 0x000fe20008ffe4ff */
[----:B------:R-:W-:Y:S01]  /*04b0*/  UIADD3 UR28, UR6, 0x5384540f, URZ ;  /* 0x5384540f061c7890 */ /* 0x000fe2000fffe03f */
[----:B------:R-:W-:Y:S01]  /*04c0*/  IMAD.WIDE.U32 R14, R15, -0x2daee0ad, RZ ;  /* 0xd2511f530f0e7825 */ /* 0x000fe200078e00ff */
[----:B------:R-:W-:-:S02]  /*04d0*/  ISETP.GE.AND P1, PT, R60, UR10, PT ;  /* 0x0000000a3c007c0c */ /* 0x000fc4000bf26270 */
[----:B------:R-:W5:Y:S01]  /*04e0*/  @P0 LDG.E.128 R8, desc[UR4][R2.64] ;  /* 0x0000000402080981 */ /* 0x000f62000c1e1d00 */
[----:B------:R-:W-:Y:S01]  /*04f0*/  IMAD.WIDE.U32 R18, R18, -0x326172a9, RZ ;  /* 0xcd9e8d5712127825 */ /* 0x000fe200078e00ff */
[----:B------:R-:W-:Y:S02]  /*0500*/  LOP3.LUT R41, R15, UR29, R12, 0x96, !PT ;  /* 0x0000001d0f297c12 */ /* 0x000fe4000f8e960c */
[----:B------:R-:W5:Y:S02]  /*0510*/  @P0 LDG.E.128 R4, desc[UR4][R2.64+0x800] ;  /* 0x0008000402040981 */ /* 0x000f64000c1e1d00 */
[----:B------:R-:W-:Y:S02]  /*0520*/  LOP3.LUT R40, R19, UR28, R16, 0x96, !PT ;  /* 0x0000001c13287c12 */ /* 0x000fe4000f8e9610 */
[----:B------:R0:W5:Y:S01]  /*0530*/  @P0 LDG.E.128 R36, desc[UR4][R2.64+0x1000] ;  /* 0x0010000402240981 */ /* 0x000162000c1e1d00 */
[----:B------:R-:W-:Y:S01]  /*0540*/  UIADD3 UR30, UR6, -0xe443238, URZ ;  /* 0xf1bbcdc8061e7890 */ /* 0x000fe2000fffe03f */
[----:B------:R-:W-:Y:S01]  /*0550*/  IMAD.HI.U32 R15, R41, -0x326172a9, RZ ;  /* 0xcd9e8d57290f7827 */ /* 0x000fe200078e00ff */
[----:B------:R-:W-:-:S03]  /*0560*/  UIADD3 UR31, UR7, -0x24c28bd8, URZ ;  /* 0xdb3d7428071f7890 */ /* 0x000fc6000fffe03f */
[----:B------:R-:W-:Y:S01]  /*0570*/  IMAD.HI.U32 R13, R40, -0x2daee0ad, RZ ;  /* 0xd2511f53280d7827 */ /* 0x000fe200078e00ff */
[----:B0-----:R-:W-:Y:S02]  /*0580*/  IADD3 R2, P2, R0, UR8, RZ ;  /* 0x0000000800027c10 */ /* 0x001fe4000ff5e0ff */
[----:B------:R-:W-:-:S03]  /*0590*/  LOP3.LUT R0, R15, UR30, R18, 0x96, !PT ;  /* 0x0000001e0f007c12 */ /* 0x000fc6000f8e9612 */
[----:B------:R-:W-:Y:S01]  /*05a0*/  IMAD.X R3, RZ, RZ, UR9, P2 ;  /* 0x00000009ff037e24 */ /* 0x000fe200090e06ff */
        /* <DEDUP_REMOVED lines=27> */
[----:B------:R-:W-:Y:S01]  /*0760*/  IMAD R37, R40, -0x2daee0ad, RZ ;  /* 0xd2511f5328257824 */ /* 0x000fe200078e02ff */
[----:B------:R-:W-:Y:S01]  /*0770*/  ULDC UR10, c[0x0][0x218] ;  /* 0x00008600000a7ab9 */ /* 0x000fe20000000800 */
[----:B------:R-:W-:Y:S01]  /*0780*/  IMAD R41, R41, -0x326172a9, RZ ;  /* 0xcd9e8d5729297824 */ /* 0x000fe200078e02ff */
[----:B------:R-:W-:Y:S01]  /*0790*/  UISETP.NE.AND UP1, UPT, UR8, URZ, UPT ;  /* 0x0000003f0800728c */ /* 0x000fe2000bf25270 */
[----:B------:R-:W-:Y:S01]  /*07a0*/  IMAD.HI.U32 R4, R90, -0x326172a9, RZ ;  /* 0xcd9e8d575a047827 */ /* 0x000fe200078e00ff */
[----:B------:R-:W-:Y:S01]  /*07b0*/  ULDC UR11, c[0x0][0x290] ;  /* 0x0000a400000b7ab9 */ /* 0x000fe20000000800 */
[----:B------:R-:W-:Y:S01]  /*07c0*/  ULDC.64 UR12, c[0x0][0x2b8] ;  /* 0x0000ae00000c7ab9 */ /* 0x000fe20000000a00 */
[----:B------:R-:W-:Y:S01]  /*07d0*/  ULDC.64 UR14, c[0x0][0x210] ;  /* 0x00008400000e7ab9 */ /* 0x000fe20000000a00 */
[----:B0-----:R-:W-:Y:S01]  /*07e0*/  IMAD.WIDE.U32 R2, R0, -0x2daee0ad, RZ ;  /* 0xd2511f5300027825 */ /* 0x001fe200078e00ff */
        /* <DEDUP_REMOVED lines=44> */
.L_x_14837:
        /* <DEDUP_REMOVED lines=36> */
.L_x_14669:
[----:B------:R-:W-:-:S07]  /*0cf0*/  MOV R36, R90 ;  /* 0x0000005a00247202 */ /* 0x000fce0000000f00 */
.L_x_14670:
[----:B------:R-:W-:Y:S05]  /*0d00*/  BSYNC B0 ;  /* 0x0000000000007941 */ /* 0x000fea0003800000 */
.L_x_14668:
        /* <DEDUP_REMOVED lines=16> */
.L_x_14674:
[----:B------:R-:W-:Y:S05]  /*0e10*/  BSYNC B1 ;  /* 0x0000000000017941 */ /* 0x000fea0003800000 */
.L_x_14673:
        /* <DEDUP_REMOVED lines=43> */
.L_x_14672:
[----:B------:R-:W-:Y:S05]  /*10d0*/  BSYNC B0 ;  /* 0x0000000000007941 */ /* 0x000fea0003800000 */
.L_x_14671:
[----:B------:R-:W0:Y:S01]  /*10e0*/  LDC R106, c[0x0][0x298] ;  /* 0x0000a600ff6a7b82 */ /* 0x000e220000000800 */
[----:B------:R-:W-:Y:S01]  /*10f0*/  HFMA2.MMA R104, -RZ, RZ, 0.1171875, 0 ;  /* 0x2f800000ff687435 */ /* 0x000fe200000001ff */
[----:B------:R-:W-:Y:S01]  /*1100*/  I2FP.F32.U32 R31, R36 ;  /* 0x00000024001f7245 */ /* 0x000fe20000201000 */
[----:B-----5:R-:W-:Y:S01]  /*1110*/  HADD2.F32 R30, -RZ, R24.H0_H0 ;  /* 0x20000018ff1e7230 */ /* 0x020fe20000004100 */
[----:B------:R-:W-:Y:S01]  /*1120*/  ISETP.NE.U32.AND P0, PT, R28, RZ, PT ;  /* 0x000000ff1c00720c */ /* 0x000fe20003f05070 */
[----:B------:R-:W-:Y:S01]  /*1130*/  BSSY B0, `(.L_x_14675) ;  /* 0x0000016000007945 */ /* 0x000fe20003800000 */
[----:B------:R-:W-:Y:S02]  /*1140*/  ISETP.NE.AND P2, PT, R34, 0x1, PT ;  /* 0x000000012200780c */ /* 0x000fe40003f45270 */
[----:B------:R-:W1:Y:S01]  /*1150*/  LDC R105, c[0x0][0x294] ;  /* 0x0000a500ff697b82 */ /* 0x000e620000000800 */
[----:B------:R-:W-:Y:S02]  /*1160*/  ISETP.NE.AND.EX P0, PT, R29, RZ, PT, P0 ;  /* 0x000000ff1d00720c */ /* 0x000fe40003f05300 */
[----:B------:R-:W-:Y:S01]  /*1170*/  FFMA.FTZ R28, R31, R104, 1.1641532182693481445e-10 ;  /* 0x2f0000001f1c7423 */ /* 0x000fe20000010068 */
[----:B------:R-:W-:Y:S01]  /*1180*/  FMUL.FTZ R31, R30, R107 ;  /* 0x0000006b1e1f7220 */ /* 0x000fe20000410000 */
[----:B------:R-:W-:-:S03]  /*1190*/  VIADD R30, R34, 0x1 ;  /* 0x00000001221e7836 */ /* 0x000fc60000000000 */
        /* <DEDUP_REMOVED lines=14> */
.L_x_14676:
[----:B------:R-:W-:-:S07]  /*1280*/  IMAD.MOV.U32 R33, RZ, RZ, R90 ;  /* 0x000000ffff217224 */ /* 0x000fce00078e005a */
.L_x_14677:
[----:B------:R-:W-:Y:S05]  /*1290*/  BSYNC B0 ;  /* 0x0000000000007941 */ /* 0x000fea0003800000 */
.L_x_14675:
        /* <DEDUP_REMOVED lines=16> */
.L_x_14681:
[----:B------:R-:W-:Y:S05]  /*13a0*/  BSYNC B1 ;  /* 0x0000000000017941 */ /* 0x000fea0003800000 */
.L_x_14680:
        /* <DEDUP_REMOVED lines=43> */
.L_x_14679:
[----:B------:R-:W-:Y:S05]  /*1660*/  BSYNC B0 ;  /* 0x0000000000007941 */ /* 0x000fea0003800000 */
.L_x_14678:
        /* <DEDUP_REMOVED lines=21> */
.L_x_14683:
[----:B------:R-:W-:-:S07]  /*17c0*/  IMAD.MOV.U32 R24, RZ, RZ, R90 ;  /* 0x000000ffff187224 */ /* 0x000fce00078e005a */
.L_x_14684:
[----:B------:R-:W-:Y:S05]  /*17d0*/  BSYNC B0 ;  /* 0x0000000000007941 */ /* 0x000fea0003800000 */
.L_x_14682:
        /* <DEDUP_REMOVED lines=16> */
.L_x_14688:
[----:B------:R-:W-:Y:S05]  /*18e0*/  BSYNC B1 ;  /* 0x0000000000017941 */ /* 0x000fea0003800000 */
.L_x_14687:
        /* <DEDUP_REMOVED lines=43> */
.L_x_14686:
[----:B------:R-:W-:Y:S05]  /*1ba0*/  BSYNC B0 ;  /* 0x0000000000007941 */ /* 0x000fea0003800000 */
.L_x_14685:
        /* <DEDUP_REMOVED lines=21> */
.L_x_14690:
[----:B------:R-:W-:-:S07]  /*1d00*/  IMAD.MOV.U32 R24, RZ, RZ, R90 ;  /* 0x000000ffff187224 */ /* 0x000fce00078e005a */
.L_x_14691:
[----:B------:R-:W-:Y:S05]  /*1d10*/  BSYNC B0 ;  /* 0x0000000000007941 */ /* 0x000fea0003800000 */
.L_x_14689:
        /* <DEDUP_REMOVED lines=16> */
.L_x_14695:
[----:B------:R-:W-:Y:S05]  /*1e20*/  BSYNC B1 ;  /* 0x0000000000017941 */ /* 0x000fea0003800000 */
.L_x_14694:
        /* <DEDUP_REMOVED lines=43> */
.L_x_14693:
[----:B------:R-:W-:Y:S05]  /*20e0*/  BSYNC B0 ;  /* 0x0000000000007941 */ /* 0x000fea0003800000 */
.L_x_14692:
        /* <DEDUP_REMOVED lines=20> */
.L_x_14697:
[----:B------:R-:W-:-:S07]  /*2230*/  MOV R35, R90 ;  /* 0x0000005a00237202 */ /* 0x000fce0000000f00 */
.L_x_14698:
[----:B------:R-:W-:Y:S05]  /*2240*/  BSYNC B0 ;  /* 0x0000000000007941 */ /* 0x000fea0003800000 */
.L_x_14696:
        /* <DEDUP_REMOVED lines=16> */
.L_x_14702:
[----:B------:R-:W-:Y:S05]  /*2350*/  BSYNC B1 ;  /* 0x0000000000017941 */ /* 0x000fea0003800000 */
.L_x_14701:
        /* <DEDUP_REMOVED lines=43> */
.L_x_14700:
[----:B------:R-:W-:Y:S05]  /*2610*/  BSYNC B0 ;  /* 0x0000000000007941 */ /* 0x000fea0003800000 */
.L_x_14699:
        /* <DEDUP_REMOVED lines=20> */
.L_x_14704:
[----:B------:R-:W-:-:S07]  /*2760*/  IMAD.MOV.U32 R35, RZ, RZ, R90 ;  /* 0x000000ffff237224 */ /* 0x000fce00078e005a */
.L_x_14705:
[----:B------:R-:W-:Y:S05]  /*2770*/  BSYNC B0 ;  /* 0x0000000000007941 */ /* 0x000fea0003800000 */
.L_x_14703:
        /* <DEDUP_REMOVED lines=16> */
.L_x_14709:
[----:B------:R-:W-:Y:S05]  /*2880*/  BSYNC B1 ;  /* 0x0000000000017941 */ /* 0x000fea0003800000 */
.L_x_14708:
        /* <DEDUP_REMOVED lines=43> */
.L_x_14707:
[----:B------:R-:W-:Y:S05]  /*2b40*/  BSYNC B0 ;  /* 0x0000000000007941 */ /* 0x000fea0003800000 */
.L_x_14706:
        /* <DEDUP_REMOVED lines=20> */
.L_x_14711:
[----:B------:R-:W-:-:S07]  /*2c90*/  MOV R26, R90 ;  /* 0x0000005a001a7202 */ /* 0x000fce0000000f00 */
.L_x_14712:
[----:B------:R-:W-:Y:S05]  /*2ca0*/  BSYNC B0 ;  /* 0x0000000000007941 */ /* 0x000fea0003800000 */
.L_x_14710:
        /* <DEDUP_REMOVED lines=16> */
.L_x_14716:
[----:B------:R-:W-:Y:S05]  /*2db0*/  BSYNC B1 ;  /* 0x0000000000017941 */ /* 0x000fea0003800000 */
.L_x_14715:
        /* <DEDUP_REMOVED lines=43> */
.L_x_14714:
[----:B------:R-:W-:Y:S05]  /*3070*/  BSYNC B0 ;  /* 0x0000000000007941 */ /* 0x000fea0003800000 */
.L_x_14713:
        /* <DEDUP_REMOVED lines=20> */
.L_x_14718:
[----:B------:R-:W-:-:S07]  /*31c0*/  MOV R26, R90 ;  /* 0x0000005a001a7202 */ /* 0x000fce0000000f00 */
.L_x_14719:
[----:B------:R-:W-:Y:S05]  /*31d0*/  BSYNC B0 ;  /* 0x0000000000007941 */ /* 0x000fea0003800000 */
.L_x_14717:
        /* <DEDUP_REMOVED lines=18> */
.L_x_14723:
[----:B------:R-:W-:Y:S05]  /*3300*/  BSYNC B1 ;  /* 0x0000000000017941 */ /* 0x000fea0003800000 */
.L_x_14722:
        /* <DEDUP_REMOVED lines=43> */
.L_x_14721:
[----:B------:R-:W-:Y:S05]  /*35c0*/  BSYNC B0 ;  /* 0x0000000000007941 */ /* 0x000fea0003800000 */
.L_x_14720:
[----:B------:R-:W-:Y:S01]  /*35d0*/  I2FP.F32.U32 R25, R26 ;  /* 0x0000001a00197245 */ /* 0x000fe20000201000 */
[----:B------:R-:W0:Y:S01]  /*35e0*/  LDC.64 R74, c[0x0][0x238] ;  /* 0x00008e00ff4a7b82 */ /* 0x000e220000000a00 */
[----:B------:R-:W-:Y:S01]  /*35f0*/  ISETP.NE.AND P6, PT, R32, RZ, PT ;  /* 0x000000ff2000720c */ /* 0x000fe20003fc5270 */
[----:B------:R-:W-:Y:S01]  /*3600*/  HADD2.F32 R28, -RZ, R27.H1_H1 ;  /* 0x3000001bff1c7230 */ /* 0x000fe20000004100 */
[----:B------:R-:W-:Y:S01]  /*3610*/  SEL R32, RZ, 0x10000, P5 ;  /* 0x00010000ff207807 */ /* 0x000fe20002800000 */
[----:B------:R-:W-:Y:S01]  /*3620*/  FFMA.FTZ R26, R25, R104, 1.1641532182693481445e-10 ;  /* 0x2f000000191a7423 */ /* 0x000fe20000010068 */
[----:B------:R-:W-:Y:S02]  /*3630*/  SEL R97, RZ, 0x100, P4 ;  /* 0x00000100ff617807 */ /* 0x000fe40002000000 */
[----:B------:R-:W-:Y:S01]  /*3640*/  ISETP.NE.AND P5, PT, R33, RZ, PT ;  /* 0x000000ff2100720c */ /* 0x000fe20003fa5270 */
[----:B------:R-:W1:Y:S01]  /*3650*/  @P1 LDC.64 R24, c[0x0][0x230] ;  /* 0x00008c00ff181b82 */ /* 0x000e620000000a00 */
[----:B------:R-:W-:Y:S01]  /*3660*/  ISETP.NE.AND P4, PT, R34, RZ, PT ;  /* 0x000000ff2200720c */ /* 0x000fe20003f85270 */
[----:B------:R-:W-:Y:S01]  /*3670*/  FMUL.FTZ R33, R28, R107 ;  /* 0x0000006b1c217220 */ /* 0x000fe20000410000 */
[----:B------:R-:W-:-:S02]  /*3680*/  SEL R30, RZ, 0x1, P2 ;  /* 0x00000001ff1e7807 */ /* 0x000fc40001000000 */
[----:B------:R-:W-:Y:S01]  /*3690*/  FSETP.GTU.FTZ.AND P2, PT, R26, R105, PT ;  /* 0x000000691a00720b */ /* 0x000fe20003f5c000 */
[----:B------:R-:W-:Y:S01]  /*36a0*/  FMUL.FTZ R33, R33, R106 ;  /* 0x0000006a21217220 */ /* 0x000fe20000410000 */
[----:B------:R-:W-:Y:S01]  /*36b0*/  SEL R29, RZ, 0x1, P4 ;  /* 0x00000001ff1d7807 */ /* 0x000fe20002000000 */
[----:B------:R-:W2:Y:S01]  /*36c0*/  LDC.64 R76, c[0x0][0x240] ;  /* 0x00009000ff4c7b82 */ /* 0x000ea20000000a00 */
[----:B------:R-:W-:Y:S01]  /*36d0*/  SEL R26, RZ, 0x1, P5 ;  /* 0x00000001ff1a7807 */ /* 0x000fe20002800000 */
[----:B------:R-:W-:Y:S01]  /*36e0*/  IMAD.WIDE.U32 R30, R30, 0x1000000, RZ ;  /* 0x010000001e1e7825 */ /* 0x000fe200078e00ff */
[----:B------:R-:W-:Y:S02]  /*36f0*/  SEL R34, RZ, 0x1000000, P2 ;  /* 0x01000000ff227807 */ /* 0x000fe40001000000 */
[----:B------:R-:W-:Y:S01]  /*3700*/  SEL R35, RZ, 0x1, P6 ;  /* 0x00000001ff237807 */ /* 0x000fe20003000000 */
[----:B------:R-:W-:Y:S01]  /*3710*/  IMAD.WIDE.U32 R28, R29, 0x10000, RZ ;  /* 0x000100001d1c7825 */ /* 0x000fe200078e00ff */
[----:B------:R-:W-:-:S02]  /*3720*/  LOP3.LUT R97, R97, R34, R32, 0xfe, !PT ;  /* 0x0000002261617212 */ /* 0x000fc400078efe20 */
[----:B------:R-:W-:Y:S01]  /*3730*/  FSEL R39, R33, RZ, !P2 ;  /* 0x000000ff21277208 */ /* 0x000fe20005000000 */
[----:B------:R-:W-:Y:S01]  /*3740*/  IMAD.WIDE.U32 R26, R26, 0x100, RZ ;  /* 0x000001001a1a7825 */ /* 0x000fe200078e00ff */
[----:B------:R-:W-:-:S03]  /*3750*/  IADD3 R109, R95, 0x80, RZ ;  /* 0x000000805f6d7810 */ /* 0x000fc60007ffe0ff */
[----:B0-----:R-:W-:Y:S01]  /*3760*/  IMAD.WIDE.U32 R32, R95, 0x20, R74 ;  /* 0x000000205f207825 */ /* 0x001fe200078e004a */
[----:B------:R-:W-:-:S03]  /*3770*/  LOP3.LUT R28, R26, R30, R28, 0xfe, !PT ;  /* 0x0000001e1a1c7212 */ /* 0x000fc600078efe1c */
[----:B------:R-:W-:Y:S01]  /*3780*/  @P0 FADD.FTZ R39, R47, R39 ;  /* 0x000000272f270221 */ /* 0x000fe20000010000 */
[----:B------:R-:W-:Y:S02]  /*3790*/  SEL R30, RZ, 0x1, P3 ;  /* 0x00000001ff1e7807 */ /* 0x000fe40001800000 */
[----:B------:R-:W-:Y:S01]  /*37a0*/  LOP3.LUT R28, R28, R35, RZ, 0xfc, !PT ;  /* 0x000000231c1c7212 */ /* 0x000fe200078efcff */
[----:B-1----:R-:W-:Y:S01]  /*37b0*/  @P1 IMAD.WIDE.U32 R34, R109, 0x20, R24 ;  /* 0x000000206d221825 */ /* 0x002fe200078e0018 */
[----:B------:R-:W-:Y:S01]  /*37c0*/  LOP3.LUT R31, R31, R97, R30, 0xfe, !PT ;  /* 0x000000611f1f7212 */ /* 0x000fe200078efe1e */
[----:B------:R0:W-:Y:S02]  /*37d0*/  STG.E.128 desc[UR4][R32.64], R40 ;  /* 0x0000002820007986 */ /* 0x0001e4000c101d04 */
[----:B------:R-:W-:Y:S01]  /*37e0*/  IMAD.WIDE.U32 R24, R109, 0x10, R52 ;  /* 0x000000106d187825 */ /* 0x000fe200078e0034 */
[----:B------:R-:W-:Y:S01]  /*37f0*/  LOP3.LUT R29, R27, R31, R29, 0xfe, !PT ;  /* 0x0000001f1b1d7212 */ /* 0x000fe200078efe1d */
[----:B------:R0:W-:Y:S02]  /*3800*/  STG.E.128 desc[UR4][R32.64+0x10], R36 ;  /* 0x0000102420007986 */ /* 0x0001e4000c101d04 */
[----:B--2---:R-:W-:-:S05]  /*3810*/  IMAD.WIDE.U32 R30, R95, 0x8, R76 ;  /* 0x000000085f1e7825 */ /* 0x004fca00078e004c */
        /* <DEDUP_REMOVED lines=16> */
.L_x_14725:
[----:B------:R-:W-:-:S07]  /*3920*/  MOV R34, R90 ;  /* 0x0000005a00227202 */ /* 0x000fce0000000f00 */
.L_x_14726:
[----:B------:R-:W-:Y:S05]  /*3930*/  BSYNC B0 ;  /* 0x0000000000007941 */ /* 0x000fea0003800000 */
.L_x_14724:
        /* <DEDUP_REMOVED lines=16> */
.L_x_14730:
[----:B------:R-:W-:Y:S05]  /*3a40*/  BSYNC B1 ;  /* 0x0000000000017941 */ /* 0x000fea0003800000 */
.L_x_14729:
        /* <DEDUP_REMOVED lines=43> */
.L_x_14728:
[----:B------:R-:W-:Y:S05]  /*3d00*/  BSYNC B0 ;  /* 0x0000000000007941 */ /* 0x000fea0003800000 */
.L_x_14727:
[----:B------:R-:W-:Y:S01]  /*3d10*/  I2FP.F32.U32 R29, R34 ;  /* 0x00000022001d7245 */ /* 0x000fe20000201000 */
[----:B-----5:R-:W-:Y:S01]  /*3d20*/  HADD2.F32 R30, -RZ, R24.H0_H0 ;  /* 0x20000018ff1e7230 */ /* 0x020fe20000004100 */
        /* <DEDUP_REMOVED lines=19> */
.L_x_14732:
[----:B------:R-:W-:-:S07]  /*3e60*/  IMAD.MOV.U32 R30, RZ, RZ, R90 ;  /* 0x000000ffff1e7224 */ /* 0x000fce00078e005a */
.L_x_14733:
[----:B------:R-:W-:Y:S05]  /*3e70*/  BSYNC B0 ;  /* 0x0000000000007941 */ /* 0x000fea0003800000 */
.L_x_14731:
        /* <DEDUP_REMOVED lines=16> */
.L_x_14737:
[----:B------:R-:W-:Y:S05]  /*3f80*/  BSYNC B1 ;  /* 0x0000000000017941 */ /* 0x000fea0003800000 */
.L_x_14736:
        /* <DEDUP_REMOVED lines=43> */
.L_x_14735:
[----:B------:R-:W-:Y:S05]  /*4240*/  BSYNC B0 ;  /* 0x0000000000007941 */ /* 0x000fea0003800000 */
.L_x_14734:
        /* <DEDUP_REMOVED lines=21> */
.L_x_14739:
[----:B------:R-:W-:-:S07]  /*43a0*/  MOV R24, R90 ;  /* 0x0000005a00187202 */ /* 0x000fce0000000f00 */
.L_x_14740:
[----:B------:R-:W-:Y:S05]  /*43b0*/  BSYNC B0 ;  /* 0x0000000000007941 */ /* 0x000fea0003800000 */
.L_x_14738:
        /* <DEDUP_REMOVED lines=16> */
.L_x_14744:
[----:B------:R-:W-:Y:S05]  /*44c0*/  BSYNC B1 ;  /* 0x0000000000017941 */ /* 0x000fea0003800000 */
.L_x_14743:
        /* <DEDUP_REMOVED lines=43> */
.L_x_14742:
[----:B------:R-:W-:Y:S05]  /*4780*/  BSYNC B0 ;  /* 0x0000000000007941 */ /* 0x000fea0003800000 */
.L_x_14741:
        /* <DEDUP_REMOVED lines=21> */
.L_x_14746:
[----:B------:R-:W-:-:S07]  /*48e0*/  MOV R24, R90 ;  /* 0x0000005a00187202 */ /* 0x000fce0000000f00 */
.L_x_14747:
[----:B------:R-:W-:Y:S05]  /*48f0*/  BSYNC B0 ;  /* 0x0000000000007941 */ /* 0x000fea0003800000 */
.L_x_14745:
        /* <DEDUP_REMOVED lines=16> */
.L_x_14751:
[----:B------:R-:W-:Y:S05]  /*4a00*/  BSYNC B1 ;  /* 0x0000000000017941 */ /* 0x000fea0003800000 */
.L_x_14750:
        /* <DEDUP_REMOVED lines=43> */
.L_x_14749:
[----:B------:R-:W-:Y:S05]  /*4cc0*/  BSYNC B0 ;  /* 0x0000000000007941 */ /* 0x000fea0003800000 */
.L_x_14748:
        /* <DEDUP_REMOVED lines=20> */
.L_x_14753:
[----:B------:R-:W-:-:S07]  /*4e10*/  IMAD.MOV.U32 R30, RZ, RZ, R90 ;  /* 0x000000ffff1e7224 */ /* 0x000fce00078e005a */
.L_x_14754:
[----:B------:R-:W-:Y:S05]  /*4e20*/  BSYNC B0 ;  /* 0x0000000000007941 */ /* 0x000fea0003800000 */
.L_x_14752:
        /* <DEDUP_REMOVED lines=16> */
.L_x_14758:
[----:B------:R-:W-:Y:S05]  /*4f30*/  BSYNC B1 ;  /* 0x0000000000017941 */ /* 0x000fea0003800000 */
.L_x_14757:
        /* <DEDUP_REMOVED lines=43> */
.L_x_14756:
[----:B------:R-:W-:Y:S05]  /*51f0*/  BSYNC B0 ;  /* 0x0000000000007941 */ /* 0x000fea0003800000 */
.L_x_14755:
        /* <DEDUP_REMOVED lines=20> */
.L_x_14760:
[----:B------:R-:W-:-:S07]  /*5340*/  MOV R29, R90 ;  /* 0x0000005a001d7202 */ /* 0x000fce0000000f00 */
.L_x_14761:
[----:B------:R-:W-:Y:S05]  /*5350*/  BSYNC B0 ;  /* 0x0000000000007941 */ /* 0x000fea0003800000 */
.L_x_14759:
        /* <DEDUP_REMOVED lines=16> */
.L_x_14765:
[----:B------:R-:W-:Y:S05]  /*5460*/  BSYNC B1 ;  /* 0x0000000000017941 */ /* 0x000fea0003800000 */
.L_x_14764:
        /* <DEDUP_REMOVED lines=43> */
.L_x_14763:
[----:B------:R-:W-:Y:S05]  /*5720*/  BSYNC B0 ;  /* 0x0000000000007941 */ /* 0x000fea0003800000 */
.L_x_14762:
        /* <DEDUP_REMOVED lines=20> */
.L_x_14767:
[----:B------:R-:W-:-:S07]  /*5870*/  MOV R26, R90 ;  /* 0x0000005a001a7202 */ /* 0x000fce0000000f00 */
.L_x_14768:
[----:B------:R-:W-:Y:S05]  /*5880*/  BSYNC B0 ;  /* 0x0000000000007941 */ /* 0x000fea0003800000 */
.L_x_14766:
        /* <DEDUP_REMOVED lines=16> */
.L_x_14772:
[----:B------:R-:W-:Y:S05]  /*5990*/  BSYNC B1 ;  /* 0x0000000000017941 */ /* 0x000fea0003800000 */
.L_x_14771:
        /* <DEDUP_REMOVED lines=43> */
.L_x_14770:
[----:B------:R-:W-:Y:S05]  /*5c50*/  BSYNC B0 ;  /* 0x0000000000007941 */ /* 0x000fea0003800000 */
.L_x_14769:
        /* <DEDUP_REMOVED lines=20> */
.L_x_14774:
[----:B------:R-:W-:-:S07]  /*5da0*/  IMAD.MOV.U32 R26, RZ, RZ, R90 ;  /* 0x000000ffff1a7224 */ /* 0x000fce00078e005a */
.L_x_14775:
[----:B------:R-:W-:Y:S05]  /*5db0*/  BSYNC B0 ;  /* 0x0000000000007941 */ /* 0x000fea0003800000 */
.L_x_14773:
        /* <DEDUP_REMOVED lines=18> */
.L_x_14779:
[----:B------:R-:W-:Y:S05]  /*5ee0*/  BSYNC B1 ;  /* 0x0000000000017941 */ /* 0x000fea0003800000 */
.L_x_14778:
        /* <DEDUP_REMOVED lines=43> */
.L_x_14777:
[----:B------:R-:W-:Y:S05]  /*61a0*/  BSYNC B0 ;  /* 0x0000000000007941 */ /* 0x000fea0003800000 */
.L_x_14776:
[----:B------:R-:W-:Y:S01]  /*61b0*/  I2FP.F32.U32 R25, R26 ;  /* 0x0000001a00197245 */ /* 0x000fe20000201000 */
[----:B------:R-:W-:Y:S01]  /*61c0*/  HADD2.F32 R26, -RZ, R27.H1_H1 ;  /* 0x3000001bff1a7230 */ /* 0x000fe20000004100 */
[----:B------:R-:W-:Y:S02]  /*61d0*/  SEL R108, RZ, 0x10000, P5 ;  /* 0x00010000ff6c7807 */ /* 0x000fe40002800000 */
[----:B------:R-:W-:Y:S01]  /*61e0*/  SEL R101, RZ, 0x100, P4 ;  /* 0x00000100ff657807 */ /* 0x000fe20002000000 */
[----:B------:R-:W-:Y:S01]  /*61f0*/  FFMA.FTZ R24, R25, R104, 1.1641532182693481445e-10 ;  /* 0x2f00000019187423 */ /* 0x000fe20000010068 */
[----:B------:R-:W-:Y:S02]  /*6200*/  ISETP.NE.AND P5, PT, R98, RZ, PT ;  /* 0x000000ff6200720c */ /* 0x000fe40003fa5270 */
[----:B------:R-:W-:Y:S02]  /*6210*/  ISETP.NE.AND P4, PT, R99, RZ, PT ;  /* 0x000000ff6300720c */ /* 0x000fe40003f85270 */
[----:B------:R-:W-:-:S02]  /*6220*/  SEL R96, RZ, 0x1, P2 ;  /* 0x00000001ff607807 */ /* 0x000fc40001000000 */
[----:B------:R-:W-:Y:S02]  /*6230*/  SEL R54, RZ, 0x1, P4 ;  /* 0x00000001ff367807 */ /* 0x000fe40002000000 */
[----:B------:R-:W-:Y:S01]  /*6240*/  SEL R27, RZ, 0x1, P5 ;  /* 0x00000001ff1b7807 */ /* 0x000fe20002800000 */
[----:B------:R-:W-:Y:S01]  /*6250*/  IMAD.WIDE.U32 R96, R96, 0x1000000, RZ ;  /* 0x0100000060607825 */ /* 0x000fe200078e00ff */
[----:B------:R-:W-:-:S03]  /*6260*/  ISETP.NE.AND P6, PT, R31, RZ, PT ;  /* 0x000000ff1f00720c */ /* 0x000fc60003fc5270 */
[----:B------:R-:W-:Y:S01]  /*6270*/  FMUL.FTZ R31, R26, R107 ;  /* 0x0000006b1a1f7220 */ /* 0x000fe20000410000 */
[----:B------:R-:W-:Y:S01]  /*6280*/  FSETP.GTU.FTZ.AND P2, PT, R24, R105, PT ;  /* 0x000000691800720b */ /* 0x000fe20003f5c000 */
[----:B------:R-:W-:Y:S01]  /*6290*/  IMAD.WIDE.U32 R54, R54, 0x10000, RZ ;  /* 0x0001000036367825 */ /* 0x000fe200078e00ff */
[----:B------:R-:W-:-:S03]  /*62a0*/  SEL R99, RZ, 0x1, P6 ;  /* 0x00000001ff637807 */ /* 0x000fc60003000000 */
[----:B------:R-:W-:Y:S01]  /*62b0*/  FMUL.FTZ R31, R31, R106 ;  /* 0x0000006a1f1f7220 */ /* 0x000fe20000410000 */
[----:B------:R-:W-:Y:S01]  /*62c0*/  SEL R98, RZ, 0x1000000, P2 ;  /* 0x01000000ff627807 */ /* 0x000fe20001000000 */
[----:B------:R-:W-:Y:S01]  /*62d0*/  IMAD.WIDE.U32 R26, R27, 0x100, RZ ;  /* 0x000001001b1a7825 */ /* 0x000fe200078e00ff */
[----:B------:R-:W-:Y:S01]  /*62e0*/  IADD3 R103, R95, 0x100, RZ ;  /* 0x000001005f677810 */ /* 0x000fe20007ffe0ff */
[----:B------:R-:W0:Y:S01]  /*62f0*/  @P1 LDC.64 R24, c[0x0][0x230] ;  /* 0x00008c00ff181b82 */ /* 0x000e220000000a00 */
[----:B------:R-:W-:Y:S02]  /*6300*/  LOP3.LUT R101, R101, R98, R108, 0xfe, !PT ;  /* 0x0000006265657212 */ /* 0x000fe400078efe6c */
[----:B------:R-:W-:Y:S01]  /*6310*/  LOP3.LUT R26, R26, R96, R54, 0xfe, !PT ;  /* 0x000000601a1a7212 */ /* 0x000fe200078efe36 */
[----:B------:R-:W-:Y:S01]  /*6320*/  IMAD.WIDE.U32 R52, R103, 0x10, R52 ;  /* 0x0000001067347825 */ /* 0x000fe200078e0034 */
[----:B------:R-:W-:Y:S02]  /*6330*/  SEL R96, RZ, 0x1, P3 ;  /* 0x00000001ff607807 */ /* 0x000fe40001800000 */
[----:B------:R-:W-:-:S02]  /*6340*/  FSEL R31, R31, RZ, !P2 ;  /* 0x000000ff1f1f7208 */ /* 0x000fc40005000000 */
[----:B------:R-:W-:Y:S02]  /*6350*/  LOP3.LUT R97, R97, R101, R96, 0xfe, !PT ;  /* 0x0000006561617212 */ /* 0x000fe400078efe60 */
[----:B------:R-:W-:Y:S01]  /*6360*/  LOP3.LUT R26, R26, R99, RZ, 0xfc, !PT ;  /* 0x000000631a1a7212 */ /* 0x000fe200078efcff */
[----:B------:R-:W-:-:S04]  /*6370*/  IMAD.WIDE.U32 R98, R109, 0x20, R74 ;  /* 0x000000206d627825 */ /* 0x000fc800078e004a */
[----:B------:R-:W-:Y:S01]  /*6380*/  @P0 FADD.FTZ R31, R47, R31 ;  /* 0x0000001f2f1f0221 */ /* 0x000fe20000010000 */
        /* <DEDUP_REMOVED lines=21> */
.L_x_14781:
[----:B------:R-:W-:-:S07]  /*64e0*/  IMAD.MOV.U32 R98, RZ, RZ, R90 ;  /* 0x000000ffff627224 */ /* 0x000fce00078e005a */
.L_x_14782:
[----:B------:R-:W-:Y:S05]  /*64f0*/  BSYNC B0 ;  /* 0x0000000000007941 */ /* 0x000fea0003800000 */
.L_x_14780:
        /* <DEDUP_REMOVED lines=16> */
.L_x_14786:
[----:B------:R-:W-:Y:S05]  /*6600*/  BSYNC B1 ;  /* 0x0000000000017941 */ /* 0x000fea0003800000 */
.L_x_14785:
        /* <DEDUP_REMOVED lines=43> */
.L_x_14784:
[----:B------:R-:W-:Y:S05]  /*68c0*/  BSYNC B0 ;  /* 0x0000000000007941 */ /* 0x000fea0003800000 */
.L_x_14783:
        /* <DEDUP_REMOVED lines=21> */
.L_x_14788:
[----:B------:R-:W-:-:S07]  /*6a20*/  MOV R25, R90 ;  /* 0x0000005a00197202 */ /* 0x000fce0000000f00 */
.L_x_14789:
[----:B------:R-:W-:Y:S05]  /*6a30*/  BSYNC B0 ;  /* 0x0000000000007941 */ /* 0x000fea0003800000 */
.L_x_14787:
        /* <DEDUP_REMOVED lines=16> */
.L_x_14793:
[----:B------:R-:W-:Y:S05]  /*6b40*/  BSYNC B1 ;  /* 0x0000000000017941 */ /* 0x000fea0003800000 */
.L_x_14792:
        /* <DEDUP_REMOVED lines=41> */
[----:B------:R-:W-:Y:S02]  /*6de0*/  MOV R90, R96 ;  /* 0x00000060005a7202 */ /* 0x000fe40000000f00 */
[----:B------:R-:W-:-:S07]  /*6df0*/  LOP3.LUT R3, R3, UR33, R26, 0x96, !PT ;  /* 0x0000002103037c12 */ /* 0x000fce000f8e961a */
.L_x_14791:
[----:B------:R-:W-:Y:S05]  /*6e00*/  BSYNC B0 ;  /* 0x0000000000007941 */ /* 0x000fea0003800000 */
.L_x_14790:
        /* <DEDUP_REMOVED lines=21> */
.L_x_14795:
[----:B------:R-:W-:-:S07]  /*6f60*/  MOV R52, R90 ;  /* 0x0000005a00347202 */ /* 0x000fce0000000f00 */
.L_x_14796:
[----:B------:R-:W-:Y:S05]  /*6f70*/  BSYNC B0 ;  /* 0x0000000000007941 */ /* 0x000fea0003800000 */
.L_x_14794:
        /* <DEDUP_REMOVED lines=16> */
.L_x_14800:
[----:B------:R-:W-:Y:S05]  /*7080*/  BSYNC B1 ;  /* 0x0000000000017941 */ /* 0x000fea0003800000 */
.L_x_14799:
        /* <DEDUP_REMOVED lines=43> */
.L_x_14798:
[----:B------:R-:W-:Y:S05]  /*7340*/  BSYNC B0 ;  /* 0x0000000000007941 */ /* 0x000fea0003800000 */
.L_x_14797:
        /* <DEDUP_REMOVED lines=20> */
.L_x_14802:
[----:B------:R-:W-:-:S07]  /*7490*/  IMAD.MOV.U32 R27, RZ, RZ, R90 ;  /* 0x000000ffff1b7224 */ /* 0x000fce00078e005a */
.L_x_14803:
[----:B------:R-:W-:Y:S05]  /*74a0*/  BSYNC B0 ;  /* 0x0000000000007941 */ /* 0x000fea0003800000 */
.L_x_14801:
        /* <DEDUP_REMOVED lines=16> */
.L_x_14807:
[----:B------:R-:W-:Y:S05]  /*75b0*/  BSYNC B1 ;  /* 0x0000000000017941 */ /* 0x000fea0003800000 */
.L_x_14806:
        /* <DEDUP_REMOVED lines=43> */
.L_x_14805:
[----:B------:R-:W-:Y:S05]  /*7870*/  BSYNC B0 ;  /* 0x0000000000007941 */ /* 0x000fea0003800000 */
.L_x_14804:
        /* <DEDUP_REMOVED lines=20> */
.L_x_14809:
[----:B------:R-:W-:-:S07]  /*79c0*/  MOV R100, R90 ;  /* 0x0000005a00647202 */ /* 0x000fce0000000f00 */
.L_x_14810:
[----:B------:R-:W-:Y:S05]  /*79d0*/  BSYNC B0 ;  /* 0x0000000000007941 */ /* 0x000fea0003800000 */
.L_x_14808:
        /* <DEDUP_REMOVED lines=16> */
.L_x_14814:
[----:B------:R-:W-:Y:S05]  /*7ae0*/  BSYNC B1 ;  /* 0x0000000000017941 */ /* 0x000fea0003800000 */
.L_x_14813:
        /* <DEDUP_REMOVED lines=43> */
.L_x_14812:
[----:B------:R-:W-:Y:S05]  /*7da0*/  BSYNC B0 ;  /* 0x0000000000007941 */ /* 0x000fea0003800000 */
.L_x_14811:
        /* <DEDUP_REMOVED lines=20> */
.L_x_14816:
[----:B------:R-:W-:-:S07]  /*7ef0*/  MOV R53, R90 ;  /* 0x0000005a00357202 */ /* 0x000fce0000000f00 */
.L_x_14817:
[----:B------:R-:W-:Y:S05]  /*7f00*/  BSYNC B0 ;  /* 0x0000000000007941 */ /* 0x000fea0003800000 */
.L_x_14815:
        /* <DEDUP_REMOVED lines=16> */
.L_x_14821:
[----:B------:R-:W-:Y:S05]  /*8010*/  BSYNC B1 ;  /* 0x0000000000017941 */ /* 0x000fea0003800000 */
.L_x_14820:
        /* <DEDUP_REMOVED lines=43> */
.L_x_14819:
[----:B------:R-:W-:Y:S05]  /*82d0*/  BSYNC B0 ;  /* 0x0000000000007941 */ /* 0x000fea0003800000 */
.L_x_14818:
        /* <DEDUP_REMOVED lines=20> */
.L_x_14823:
[----:B------:R-:W-:-:S07]  /*8420*/  IMAD.MOV.U32 R54, RZ, RZ, R90 ;  /* 0x000000ffff367224 */ /* 0x000fce00078e005a */
.L_x_14824:
[----:B------:R-:W-:Y:S05]  /*8430*/  BSYNC B0 ;  /* 0x0000000000007941 */ /* 0x000fea0003800000 */
.L_x_14822:
        /* <DEDUP_REMOVED lines=16> */
.L_x_14828:
[----:B------:R-:W-:Y:S05]  /*8540*/  BSYNC B1 ;  /* 0x0000000000017941 */ /* 0x000fea0003800000 */
.L_x_14827:
        /* <DEDUP_REMOVED lines=43> */
.L_x_14826:
[----:B------:R-:W-:Y:S05]  /*8800*/  BSYNC B0 ;  /* 0x0000000000007941 */ /* 0x000fea0003800000 */
.L_x_14825:
        /* <DEDUP_REMOVED lines=20> */
.L_x_14830:
[----:B------:R-:W-:-:S07]  /*8950*/  MOV R111, R90 ;  /* 0x0000005a006f7202 */ /* 0x000fce0000000f00 */
.L_x_14831:
[----:B------:R-:W-:Y:S05]  /*8960*/  BSYNC B0 ;  /* 0x0000000000007941 */ /* 0x000fea0003800000 */
.L_x_14829:
        /* <DEDUP_REMOVED lines=18> */
.L_x_14835:
[----:B------:R-:W-:Y:S05]  /*8a90*/  BSYNC B1 ;  /* 0x0000000000017941 */ /* 0x000fea0003800000 */
.L_x_14834:
        /* <DEDUP_REMOVED lines=42> */
[----:B------:R-:W-:-:S11]  /*8d40*/  HFMA2.MMA R96, -RZ, RZ, 0, 0 ;  /* 0x00000000ff607435 */ /* 0x000fd600000001ff */
.L_x_14833:
[----:B------:R-:W-:Y:S05]  /*8d50*/  BSYNC B0 ;  /* 0x0000000000007941 */ /* 0x000fea0003800000 */
.L_x_14832:
[----:B------:R-:W-:Y:S01]  /*8d60*/  FADD.FTZ R98, RZ, R40 ;  /* 0x00000028ff627221 */ /* 0x000fe20000010000 */
[----:B------:R-:W-:Y:S01]  /*8d70*/  SEL R97, RZ, 0x10000, P5 ;  /* 0x00010000ff617807 */ /* 0x000fe20002800000 */
[----:B------:R-:W-:Y:S01]  /*8d80*/  IMAD.WIDE.U32 R74, R103, 0x20, R74 ;  /* 0x00000020674a7825 */ /* 0x000fe200078e004a */
[----:B------:R-:W-:-:S03]  /*8d90*/  ISETP.NE.AND P5, PT, R110, RZ, PT ;  /* 0x000000ff6e00720c */ /* 0x000fc60003fa5270 */
[----:B------:R-:W-:Y:S01]  /*8da0*/  FADD.FTZ R99, R41, R98 ;  /* 0x0000006229637221 */ /* 0x000fe20000010000 */
[----:B------:R-:W-:Y:S01]  /*8db0*/  ISETP.NE.AND P6, PT, R108, RZ, PT ;  /* 0x000000ff6c00720c */ /* 0x000fe20003fc5270 */
[----:B------:R-:W-:Y:S01]  /*8dc0*/  IMAD.WIDE.U32 R76, R103, 0x8, R76 ;  /* 0x00000008674c7825 */ /* 0x000fe200078e004c */
[----:B------:R-:W-:-:S03]  /*8dd0*/  SEL R110, RZ, 0x100, P4 ;  /* 0x00000100ff6e7807 */ /* 0x000fc60002000000 */
[----:B------:R-:W-:Y:S01]  /*8de0*/  FADD.FTZ R98, R42, R99 ;  /* 0x000000632a627221 */ /* 0x000fe20000010000 */
[----:B------:R0:W-:Y:S01]  /*8df0*/  STG.E.128 desc[UR4][R74.64], R24 ;  /* 0x000000184a007986 */ /* 0x0001e2000c101d04 */
[----:B------:R-:W-:Y:S02]  /*8e00*/  UMOV UR8, 0xffffffff ;  /* 0xffffffff00087882 */ /* 0x000fe40000000000 */
[----:B------:R-:W-:-:S04]  /*8e10*/  FADD.FTZ R99, R43, R98 ;  /* 0x000000622b637221 */ /* 0x000fc80000010000 */
[----:B------:R-:W-:-:S04]  /*8e20*/  FADD.FTZ R98, R36, R99 ;  /* 0x0000006324627221 */ /* 0x000fc80000010000 */
[----:B------:R-:W-:-:S04]  /*8e30*/  FADD.FTZ R99, R37, R98 ;  /* 0x0000006225637221 */ /* 0x000fc80000010000 */
[----:B------:R-:W-:-:S04]  /*8e40*/  FADD.FTZ R98, R38, R99 ;  /* 0x0000006326627221 */ /* 0x000fc80000010000 */
[----:B------:R-:W-:-:S04]  /*8e50*/  FADD.FTZ R99, R39, R98 ;  /* 0x0000006227637221 */ /* 0x000fc80000010000 */
[----:B------:R-:W-:Y:S01]  /*8e60*/  FADD.FTZ R98, R32, R99 ;  /* 0x0000006320627221 */ /* 0x000fe20000010000 */
[----:B------:R-:W-:Y:S02]  /*8e70*/  I2FP.F32.U32 R99, R111 ;  /* 0x0000006f00637245 */ /* 0x000fe40000201000 */
[----:B------:R-:W-:Y:S01]  /*8e80*/  SEL R111, RZ, 0x1, P6 ;  /* 0x00000001ff6f7807 */ /* 0x000fe20003000000 */
[----:B------:R-:W-:Y:S01]  /*8e90*/  FADD.FTZ R101, R33, R98 ;  /* 0x0000006221657221 */ /* 0x000fe20000010000 */
[----:B------:R-:W-:Y:S02]  /*8ea0*/  HADD2.F32 R98, -RZ, R55.H1_H1 ;  /* 0x30000037ff627230 */ /* 0x000fe40000004100 */
[----:B------:R-:W-:Y:S01]  /*8eb0*/  FFMA.FTZ R104, R99, R104, 1.1641532182693481445e-10 ;  /* 0x2f00000063687423 */ /* 0x000fe20000010068 */
[----:B------:R-:W-:Y:S01]  /*8ec0*/  SEL R55, RZ, 0x1, P2 ;  /* 0x00000001ff377807 */ /* 0x000fe20001000000 */
[----:B------:R-:W-:Y:S01]  /*8ed0*/  FADD.FTZ R100, R34, R101 ;  /* 0x0000006522647221 */ /* 0x000fe20000010000 */
[----:B------:R-:W-:Y:S01]  /*8ee0*/  FMUL.FTZ R107, R98, R107 ;  /* 0x0000006b626b7220 */ /* 0x000fe20000410000 */
[----:B------:R-:W-:-:S02]  /*8ef0*/  SEL R98, RZ, 0x1, P5 ;  /* 0x00000001ff627807 */ /* 0x000fc40002800000 */
[----:B------:R-:W-:Y:S01]  /*8f00*/  FADD.FTZ R99, R35, R100 ;  /* 0x0000006423637221 */ /* 0x000fe20000010000 */
[----:B------:R-:W-:Y:S01]  /*8f10*/  SEL R100, RZ, 0x1, P1 ;  /* 0x00000001ff647807 */ /* 0x000fe20000800000 */
[----:B------:R-:W-:Y:S01]  /*8f20*/  FMUL.FTZ R107, R107, R106 ;  /* 0x0000006a6b6b7220 */ /* 0x000fe20000410000 */
[----:B------:R-:W-:Y:S01]  /*8f30*/  FSETP.GTU.FTZ.AND P2, PT, R104, R105, PT ;  /* 0x000000696800720b */ /* 0x000fe20003f5c000 */
[----:B------:R-:W-:Y:S01]  /*8f40*/  FADD.FTZ R108, R28, R99 ;  /* 0x000000631c6c7221 */ /* 0x000fe20000010000 */
[----:B------:R-:W-:Y:S01]  /*8f50*/  IMAD.WIDE.U32 R104, R55, 0x1000000, RZ ;  /* 0x0100000037687825 */ /* 0x000fe200078e00ff */
[----:B------:R-:W-:-:S03]  /*8f60*/  LOP3.LUT P1, RZ, R62, 0x1f, RZ, 0xc0, !PT ;  /* 0x0000001f3eff7812 */ /* 0x000fc6000782c0ff */
[----:B------:R-:W-:Y:S01]  /*8f70*/  FADD.FTZ R55, R29, R108 ;  /* 0x0000006c1d377221 */ /* 0x000fe20000010000 */
[----:B------:R-:W-:Y:S01]  /*8f80*/  IMAD.WIDE.U32 R100, R100, 0x10000, RZ ;  /* 0x0001000064647825 */ /* 0x000fe200078e00ff */
[----:B------:R-:W-:-:S03]  /*8f90*/  SEL R113, RZ, 0x1000000, P2 ;  /* 0x01000000ff717807 */ /* 0x000fc60001000000 */
[----:B------:R-:W-:Y:S01]  /*8fa0*/  FADD.FTZ R106, R30, R55 ;  /* 0x000000371e6a7221 */ /* 0x000fe20000010000 */
[----:B------:R-:W-:Y:S01]  /*8fb0*/  IMAD.WIDE.U32 R98, R98, 0x100, RZ ;  /* 0x0000010062627825 */ /* 0x000fe200078e00ff */
[----:B------:R-:W-:-:S03]  /*8fc0*/  LOP3.LUT R113, R110, R113, R97, 0xfe, !PT ;  /* 0x000000716e717212 */ /* 0x000fc600078efe61 */
[----:B------:R-:W-:Y:S01]  /*8fd0*/  FADD.FTZ R97, R31, R106 ;  /* 0x0000006a1f617221 */ /* 0x000fe20000010000 */
[----:B------:R-:W-:Y:S02]  /*8fe0*/  FSEL R55, R107, RZ, !P2 ;  /* 0x000000ff6b377208 */ /* 0x000fe40005000000 */
[----:B------:R-:W-:Y:S01]  /*8ff0*/  LOP3.LUT R98, R98, R104, R100, 0xfe, !PT ;  /* 0x0000006862627212 */ /* 0x000fe200078efe64 */
[----:B------:R-:W-:Y:S01]  /*9000*/  FADD.FTZ R100, R24, R97 ;  /* 0x0000006118647221 */ /* 0x000fe20000010000 */
[----:B------:R-:W-:Y:S01]  /*9010*/  SEL R104, RZ, 0x1, P3 ;  /* 0x00000001ff687807 */ /* 0x000fe20001800000 */
[----:B------:R-:W-:Y:S01]  /*9020*/  @P0 FADD.FTZ R55, R47, R55 ;  /* 0x000000372f370221 */ /* 0x000fe20000010000 */
[----:B------:R-:W-:Y:S01]  /*9030*/  LOP3.LUT R98, R98, R111, RZ, 0xfc, !PT ;  /* 0x0000006f62627212 */ /* 0x000fe200078efcff */
[----:B------:R-:W-:Y:S01]  /*9040*/  FADD.FTZ R97, R25, R100 ;  /* 0x0000006419617221 */ /* 0x000fe20000010000 */
[----:B------:R-:W-:Y:S02]  /*9050*/  LOP3.LUT R105, R105, R113, R104, 0xfe, !PT ;  /* 0x0000007169697212 */ /* 0x000fe400078efe68 */
[----:B------:R0:W-:Y:S01]  /*9060*/  STG.E.128 desc[UR4][R74.64+0x10], R52 ;  /* 0x000010344a007986 */ /* 0x0001e2000c101d04 */
[----:B------:R-:W-:Y:S01]  /*9070*/  FADD.FTZ R100, R26, R97 ;  /* 0x000000611a647221 */ /* 0x000fe20000010000 */
[----:B------:R-:W-:-:S02]  /*9080*/  LOP3.LUT R99, R99, R105, R101, 0xfe, !PT ;  /* 0x0000006963637212 */ /* 0x000fc400078efe65 */
[----:B------:R-:W-:Y:S01]  /*9090*/  LOP3.LUT P0, RZ, R102, 0xff, RZ, 0xc0, !PT ;  /* 0x000000ff66ff7812 */ /* 0x000fe2000780c0ff */
[----:B------:R-:W-:Y:S01]  /*90a0*/  FADD.FTZ R97, R27, R100 ;  /* 0x000000641b617221 */ /* 0x000fe20000010000 */
[----:B------:R-:W-:Y:S01]  /*90b0*/  SHF.R.U32.HI R100, RZ, 0x5, R62 ;  /* 0x00000005ff647819 */ /* 0x000fe2000001163e */
[----:B------:R0:W-:Y:S02]  /*90c0*/  STG.E.64 desc[UR4][R76.64], R98 ;  /* 0x000000624c007986 */ /* 0x0001e4000c101b04 */
[----:B------:R-:W-:Y:S01]  /*90d0*/  FADD.FTZ R102, R52, R97 ;  /* 0x0000006134667221 */ /* 0x000fe20000010000 */
[----:B------:R-:W-:-:S03]  /*90e0*/  LOP3.LUT R97, R100, 0x7fffffc, RZ, 0xc0, !PT ;  /* 0x07fffffc64617812 */ /* 0x000fc600078ec0ff */
[----:B------:R-:W-:-:S04]  /*90f0*/  FADD.FTZ R101, R53, R102 ;  /* 0x0000006635657221 */ /* 0x000fc80000010000 */
[----:B------:R-:W-:Y:S01]  /*9100*/  FADD.FTZ R102, R54, R101 ;  /* 0x0000006536667221 */ /* 0x000fe20000010000 */
[----:B------:R-:W-:-:S03]  /*9110*/  @!P0 VIADD R97, R97, 0x4 ;  /* 0x0000000461618836 */ /* 0x000fc60000000000 */
        /* <DEDUP_REMOVED lines=70> */
.L_x_14848:
[----:B------:R-:W2:Y:S01]  /*9580*/  @!P1 S2R R76, SR_CgaCtaId ;  /* 0x00000000004c9919 */ /* 0x000ea20000008800 */
[----:B------:R-:W-:Y:S01]  /*9590*/  LOP3.LUT R104, R62, 0x1f, RZ, 0xc0, !PT ;  /* 0x0000001f3e687812 */ /* 0x000fe200078ec0ff */
[----:B------:R-:W-:Y:S05]  /*95a0*/  WARPSYNC.ALL ;  /* 0x0000000000007948 */ /* 0x000fea0003800000 */
[----:B------:R-:W-:Y:S02]  /*95b0*/  ISETP.GT.U32.AND P2, PT, R104, 0x3, PT ;  /* 0x000000036800780c */ /* 0x000fe40003f44070 */
[----:B------:R-:W-:Y:S02]  /*95c0*/  @!P1 MOV R75, 0x400 ;  /* 0x00000400004b9802 */ /* 0x000fe40000000f00 */
[----:B------:R-:W-:-:S09]  /*95d0*/  LOP3.LUT R100, R100, 0x3, RZ, 0xc0, !PT ;  /* 0x0000000364647812 */ /* 0x000fd200078ec0ff */
[----:B------:R-:W3:Y:S01]  /*95e0*/  @!P2 S2R R77, SR_CgaCtaId ;  /* 0x00000000004da919 */ /* 0x000ee20000008800 */
[----:B--2---:R-:W-:Y:S02]  /*95f0*/  @!P1 LEA R76, R76, R75, 0x18 ;  /* 0x0000004b4c4c9211 */ /* 0x004fe400078ec0ff */
[C---:B------:R-:W-:Y:S01]  /*9600*/  @!P1 IADD3 R75, R97.reuse, R100, RZ ;  /* 0x00000064614b9210 */ /* 0x040fe20007ffe0ff */
        /* <DEDUP_REMOVED lines=84> */
[C---:B-1----:R-:W-:Y:S01]  /*9b50*/  FMUL.FTZ R40, R33.reuse, R77 ;  /* 0x0000004d21287220 */ /* 0x042fe20000410000 */
[C---:B------:R-:W-:Y:S01]  /*9b60*/  FMUL.FTZ R27, R33.reuse, R42 ;  /* 0x0000002a211b7220 */ /* 0x040fe20000410000 */
[C---:B------:R-:W-:Y:S01]  /*9b70*/  FMUL.FTZ R41, R33.reuse, R36 ;  /* 0x0000002421297220 */ /* 0x040fe20000410000 */
[C---:B------:R-:W-:Y:S01]  /*9b80*/  FMUL.FTZ R77, R33.reuse, R38 ;  /* 0x00000026214d7220 */ /* 0x040fe20000410000 */
[--C-:B------:R-:W-:Y:S01]  /*9b90*/  FADD.FTZ R54, R54, -R98.reuse ;  /* 0x8000006236367221 */ /* 0x100fe20000010000 */
[C---:B------:R-:W-:Y:S01]  /*9ba0*/  FMUL.FTZ R42, R33.reuse, R43 ;  /* 0x0000002b212a7220 */ /* 0x040fe20000410000 */
[----:B------:R-:W-:Y:S01]  /*9bb0*/  FMUL.FTZ R36, R33, R32 ;  /* 0x0000002021247220 */ /* 0x000fe20000410000 */
[----:B------:R-:W-:Y:S01]  /*9bc0*/  FADD.FTZ R98, R55, -R98 ;  /* 0x8000006237627221 */ /* 0x000fe20000010000 */
[C---:B------:R-:W-:Y:S01]  /*9bd0*/  FMUL.FTZ R32, R33.reuse, R30 ;  /* 0x0000001e21207220 */ /* 0x040fe20000410000 */
[C---:B------:R-:W-:Y:S01]  /*9be0*/  FMUL.FTZ R31, R33.reuse, R104 ;  /* 0x00000068211f7220 */ /* 0x040fe20000410000 */
[----:B------:R-:W-:Y:S01]  /*9bf0*/  FMUL.FTZ R102, R33, R102 ;  /* 0x0000006621667220 */ /* 0x000fe20000410000 */
[----:B------:R-:W-:Y:S01]  /*9c00*/  FFMA.FTZ R30, R27, R63, R58 ;  /* 0x0000003f1b1e7223 */ /* 0x000fe2000001003a */
[----:B------:R-:W-:Y:S01]  /*9c10*/  FMUL.FTZ R35, R33, R34 ;  /* 0x0000002221237220 */ /* 0x000fe20000410000 */
[----:B------:R-:W-:Y:S01]  /*9c20*/  FFMA.FTZ R27, R77, R67, R22 ;  /* 0x000000434d1b7223 */ /* 0x000fe20000010016 */
[----:B------:R0:W-:Y:S01]  /*9c30*/  @!P1 STG.E desc[UR4][R74.64], R97 ;  /* 0x000000614a009986 */ /* 0x0001e2000c101904 */
[C---:B------:R-:W-:Y:S01]  /*9c40*/  FMUL.FTZ R120, R33.reuse, R37 ;  /* 0x0000002521787220 */ /* 0x040fe20000410000 */
        /* <DEDUP_REMOVED lines=16> */
[----:B0-----:R-:W-:Y:S01]  /*9d50*/  FFMA.FTZ R75, R40, R64, R59 ;  /* 0x00000040284b7223 */ /* 0x001fe2000001003b */
[----:B------:R-:W-:Y:S01]  /*9d60*/  FFMA.FTZ R36, R36, R78, R17 ;  /* 0x0000004e24247223 */ /* 0x000fe20000010011 */
[----:B--2---:R-:W-:Y:S01]  /*9d70*/  IMAD.WIDE.U32 R40, R109, 0x10, R24 ;  /* 0x000000106d287825 */ /* 0x004fe200078e0018 */
[----:B------:R-:W-:-:S03]  /*9d80*/  F2FP.F16.F32.PACK_AB R25, R77, R30 ;  /* 0x0000001e4d19723e */ /* 0x000fc600000000ff */
[----:B------:R-:W-:Y:S01]  /*9d90*/  FFMA.FTZ R76, R76, R0, R61 ;  /* 0x000000004c4c7223 */ /* 0x000fe2000001003d */
[----:B------:R-:W-:Y:S01]  /*9da0*/  FFMA.FTZ R100, R100, R70, R21 ;  /* 0x0000004664647223 */ /* 0x000fe20000010015 */
[----:B------:R-:W-:Y:S01]  /*9db0*/  FFMA.FTZ R97, R120, R68, R23 ;  /* 0x0000004478617223 */ /* 0x000fe20000010017 */
[----:B------:R-:W-:Y:S01]  /*9dc0*/  FFMA.FTZ R30, R53, R73, R16 ;  /* 0x00000049351e7223 */ /* 0x000fe20000010010 */
[----:B------:R-:W-:Y:S01]  /*9dd0*/  FFMA.FTZ R114, R114, R82, R13 ;  /* 0x0000005272727223 */ /* 0x000fe2000001000d */
[----:B------:R-:W-:Y:S01]  /*9de0*/  LEA R38, P1, R95, UR12, 0x4 ;  /* 0x0000000c5f267c11 */ /* 0x000fe2000f8220ff */
[----:B-1----:R-:W-:Y:S01]  /*9df0*/  FFMA.FTZ R28, R31, R69, R20 ;  /* 0x000000451f1c7223 */ /* 0x002fe20000010014 */
        /* <DEDUP_REMOVED lines=18> */
[----:B------:R-:W-:Y:S02]  /*9f20*/  F2FP.F16.F32.PACK_AB R24, R75, R76 ;  /* 0x0000004c4b18723e */ /* 0x000fe400000000ff */
[----:B------:R-:W-:Y:S02]  /*9f30*/  LEA.HI.X R39, R95, UR13, RZ, 0x4, P1 ;  /* 0x0000000d5f277c11 */ /* 0x000fe400088f24ff */
[----:B------:R-:W-:Y:S02]  /*9f40*/  F2FP.F16.F32.PACK_AB R31, R114, R31 ;  /* 0x0000001f721f723e */ /* 0x000fe400000000ff */
[----:B------:R-:W-:Y:S01]  /*9f50*/  F2FP.F16.F32.PACK_AB R30, R35, R30 ;  /* 0x0000001e231e723e */ /* 0x000fe200000000ff */
[----:B------:R0:W-:Y:S01]  /*9f60*/  STG.E.128 desc[UR4][R38.64], R24 ;  /* 0x0000001826007986 */ /* 0x0001e2000c101d04 */
[----:B------:R-:W-:-:S02]  /*9f70*/  F2FP.F16.F32.PACK_AB R35, R98, R99 ;  /* 0x000000636223723e */ /* 0x000fc400000000ff */
[----:B------:R-:W-:Y:S01]  /*9f80*/  F2FP.F16.F32.PACK_AB R34, R118, R53 ;  /* 0x000000357622723e */ /* 0x000fe200000000ff */
[----:B------:R0:W-:Y:S01]  /*9f90*/  STG.E.128 desc[UR4][R40.64], R28 ;  /* 0x0000001c28007986 */ /* 0x0001e2000c101d04 */
[----:B------:R-:W-:Y:S02]  /*9fa0*/  F2FP.F16.F32.PACK_AB R33, R52, R33 ;  /* 0x000000213421723e */ /* 0x000fe400000000ff */
[----:B------:R-:W-:Y:S02]  /*9fb0*/  LEA.HI.X R37, R103, UR13, RZ, 0x4, P2 ;  /* 0x0000000d67257c11 */ /* 0x000fe400090f24ff */
[----:B------:R-:W-:Y:S02]  /*9fc0*/  F2FP.F16.F32.PACK_AB R32, R43, R42 ;  /* 0x0000002a2b20723e */ /* 0x000fe400000000ff */
[----:B------:R-:W-:Y:S02]  /*9fd0*/  ISETP.GE.AND P1, PT, R60, UR15, PT ;  /* 0x0000000f3c007c0c */ /* 0x000fe4000bf26270 */
[----:B------:R-:W-:Y:S01]  /*9fe0*/  SEL R102, RZ, 0x1, P0 ;  /* 0x00000001ff667807 */ /* 0x000fe20000000000 */
[----:B------:R0:W-:Y:S10]  /*9ff0*/  STG.E.128 desc[UR4][R36.64], R32 ;  /* 0x0000002024007986 */ /* 0x0001f4000c101d04 */
[----:B------:R-:W-:Y:S05]  /*a000*/  @!P1 BRA `(.L_x_14837) ;  /* 0xffffff6800a89947 */ /* 0x000fea000383ffff */
[----:B------:R-:W-:Y:S05]  /*a010*/  EXIT ;  /* 0x000000000000794d */ /* 0x000fea0003800000 */
.L_x_14836:
[----:B------:R-:W-:Y:S01]  /*a020*/  HFMA2.MMA R105, -RZ, RZ, 0, 5.9604644775390625e-08 ;  /* 0x00000001ff697435 */ /* 0x000fe200000001ff */
[----:B------:R-:W-:Y:S01]  /*a030*/  MOV R106, R102 ;  /* 0x00000066006a7202 */ /* 0x000fe20000000f00 */
[----:B------:R-:W-:Y:S01]  /*a040*/  IMAD.MOV.U32 R108, RZ, RZ, 0x1f ;  /* 0x0000001fff6c7424 */ /* 0x000fe200078e00ff */
[----:B------:R-:W-:-:S08]  /*a050*/  MOV R101, 0xffffffff ;  /* 0xffffffff00657802 */ /* 0x000fd00000000f00 */
[----:B------:R-:W-:Y:S05]  /*a060*/  WARPSYNC.COLLECTIVE R101, `(.L_x_14838) ;  /* 0x0000000065087348 */ /* 0x000fea0003c00000 */
[----:B------:R0:W1:Y:S02]  /*a070*/  SHFL.BFLY P2, R104, R106, R105, R108 ;  /* 0x0c0000696a687389 */ /* 0x000064000004006c */
[----:B01----:R-:W-:Y:S01]  /*a080*/  ENDCOLLECTIVE ;  /* 0x000000000000791b */ /* 0x003fe20003800000 */
.L_x_14838:
[----:B------:R-:W-:Y:S01]  /*a090*/  HFMA2.MMA R105, -RZ, RZ, 0, 1.1920928955078125e-07 ;  /* 0x00000002ff697435 */ /* 0x000fe200000001ff */
[----:B------:R-:W-:-:S05]  /*a0a0*/  MOV R75, R104 ;  /* 0x00000068004b7202 */ /* 0x000fca0000000f00 */
[----:B------:R-:W-:-:S04]  /*a0b0*/  FADD.FTZ R76, R102, R75 ;  /* 0x0000004b664c7221 */ /* 0x000fc80000010000 */
[----:B------:R-:W-:-:S07]  /*a0c0*/  IMAD.MOV.U32 R106, RZ, RZ, R76 ;  /* 0x000000ffff6a7224 */ /* 0x000fce00078e004c */
[----:B------:R-:W-:Y:S05]  /*a0d0*/  WARPSYNC.COLLECTIVE R101, `(.L_x_14839) ;  /* 0x0000000065087348 */ /* 0x000fea0003c00000 */
[----:B------:R0:W1:Y:S02]  /*a0e0*/  SHFL.BFLY P2, R104, R106, R105, R108 ;  /* 0x0c0000696a687389 */ /* 0x000064000004006c */
[----:B01----:R-:W-:Y:S01]  /*a0f0*/  ENDCOLLECTIVE ;  /* 0x000000000000791b */ /* 0x003fe20003800000 */
.L_x_14839:
[----:B------:R-:W-:Y:S01]  /*a100*/  HFMA2.MMA R105, -RZ, RZ, 0, 2.384185791015625e-07 ;  /* 0x00000004ff697435 */ /* 0x000fe200000001ff */
[----:B------:R-:W-:-:S05]  /*a110*/  MOV R75, R104 ;  /* 0x00000068004b7202 */ /* 0x000fca0000000f00 */
[----:B------:R-:W-:-:S04]  /*a120*/  FADD.FTZ R77, R76, R75 ;  /* 0x0000004b4c4d7221 */ /* 0x000fc80000010000 */
[----:B------:R-:W-:-:S07]  /*a130*/  IMAD.MOV.U32 R106, RZ, RZ, R77 ;  /* 0x000000ffff6a7224 */ /* 0x000fce00078e004d */
[----:B------:R-:W-:Y:S05]  /*a140*/  WARPSYNC.COLLECTIVE R101, `(.L_x_14840) ;  /* 0x0000000065087348 */ /* 0x000fea0003c00000 */
[----:B------:R0:W1:Y:S02]  /*a150*/  SHFL.BFLY P2, R104, R106, R105, R108 ;  /* 0x0c0000696a687389 */ /* 0x000064000004006c */
[----:B01----:R-:W-:Y:S01]  /*a160*/  ENDCOLLECTIVE ;  /* 0x000000000000791b */ /* 0x003fe20003800000 */
.L_x_14840:
[----:B------:R-:W-:Y:S01]  /*a170*/  HFMA2.MMA R105, -RZ, RZ, 0, 4.76837158203125e-07 ;  /* 0x00000008ff697435 */ /* 0x000fe200000001ff */
[----:B------:R-:W-:-:S05]  /*a180*/  MOV R74, R104 ;  /* 0x00000068004a7202 */ /* 0x000fca0000000f00 */
[----:B------:R-:W-:-:S04]  /*a190*/  FADD.FTZ R98, R77, R74 ;  /* 0x0000004a4d627221 */ /* 0x000fc80000010000 */
[----:B------:R-:W-:-:S07]  /*a1a0*/  IMAD.MOV.U32 R106, RZ, RZ, R98 ;  /* 0x000000ffff6a7224 */ /* 0x000fce00078e0062 */
[----:B------:R-:W-:Y:S05]  /*a1b0*/  WARPSYNC.COLLECTIVE R101, `(.L_x_14841) ;  /* 0x0000000065087348 */ /* 0x000fea0003c00000 */
[----:B------:R0:W1:Y:S02]  /*a1c0*/  SHFL.BFLY P2, R104, R106, R105, R108 ;  /* 0x0c0000696a687389 */ /* 0x000064000004006c */
[----:B01----:R-:W-:Y:S01]  /*a1d0*/  ENDCOLLECTIVE ;  /* 0x000000000000791b */ /* 0x003fe20003800000 */
.L_x_14841:
[----:B------:R-:W-:Y:S01]  /*a1e0*/  HFMA2.MMA R105, -RZ, RZ, 0, 9.5367431640625e-07 ;  /* 0x00000010ff697435 */ /* 0x000fe200000001ff */
[----:B------:R-:W-:-:S05]  /*a1f0*/  MOV R75, R104 ;  /* 0x00000068004b7202 */ /* 0x000fca0000000f00 */
[----:B------:R-:W-:-:S04]  /*a200*/  FADD.FTZ R99, R98, R75 ;  /* 0x0000004b62637221 */ /* 0x000fc80000010000 */
[----:B------:R-:W-:-:S07]  /*a210*/  IMAD.MOV.U32 R106, RZ, RZ, R99 ;  /* 0x000000ffff6a7224 */ /* 0x000fce00078e0063 */
[----:B------:R-:W-:Y:S05]  /*a220*/  WARPSYNC.COLLECTIVE R101, `(.L_x_14842) ;  /* 0x0000000065087348 */ /* 0x000fea0003c00000 */
[----:B------:R0:W1:Y:S02]  /*a230*/  SHFL.BFLY P2, R104, R106, R105, R108 ;  /* 0x0c0000696a687389 */ /* 0x000064000004006c */
[----:B01----:R-:W-:Y:S01]  /*a240*/  ENDCOLLECTIVE ;  /* 0x000000000000791b */ /* 0x003fe20003800000 */
.L_x_14842:
        /* <DEDUP_REMOVED lines=56> */
.L_x_14843:
[----:B------:R-:W-:Y:S01]  /*a5d0*/  HFMA2.MMA R105, -RZ, RZ, 0, 1.1920928955078125e-07 ;  /* 0x00000002ff697435 */ /* 0x000fe200000001ff */
[----:B------:R-:W-:-:S05]  /*a5e0*/  MOV R76, R104 ;  /* 0x00000068004c7202 */ /* 0x000fca0000000f00 */
[----:B------:R-:W-:-:S04]  /*a5f0*/  FADD.FTZ R76, R75, R76 ;  /* 0x0000004c4b4c7221 */ /* 0x000fc80000010000 */
[----:B------:R-:W-:-:S07]  /*a600*/  IMAD.MOV.U32 R106, RZ, RZ, R76 ;  /* 0x000000ffff6a7224 */ /* 0x000fce00078e004c */
[----:B------:R-:W-:Y:S05]  /*a610*/  WARPSYNC.COLLECTIVE R101, `(.L_x_14844) ;  /* 0x0000000065087348 */ /* 0x000fea0003c00000 */
[----:B------:R0:W1:Y:S02]  /*a620*/  SHFL.BFLY P2, R104, R106, R105, R108 ;  /* 0x0c0000696a687389 */ /* 0x000064000004006c */
[----:B01----:R-:W-:Y:S01]  /*a630*/  ENDCOLLECTIVE ;  /* 0x000000000000791b */ /* 0x003fe20003800000 */
.L_x_14844:
[----:B------:R-:W-:Y:S01]  /*a640*/  HFMA2.MMA R105, -RZ, RZ, 0, 2.384185791015625e-07 ;  /* 0x00000004ff697435 */ /* 0x000fe200000001ff */
[----:B------:R-:W-:-:S05]  /*a650*/  MOV R77, R104 ;  /* 0x00000068004d7202 */ /* 0x000fca0000000f00 */
[----:B------:R-:W-:-:S04]  /*a660*/  FADD.FTZ R77, R76, R77 ;  /* 0x0000004d4c4d7221 */ /* 0x000fc80000010000 */
[----:B------:R-:W-:-:S07]  /*a670*/  IMAD.MOV.U32 R106, RZ, RZ, R77 ;  /* 0x000000ffff6a7224 */ /* 0x000fce00078e004d */
[----:B------:R-:W-:Y:S05]  /*a680*/  WARPSYNC.COLLECTIVE R101, `(.L_x_14845) ;  /* 0x0000000065087348 */ /* 0x000fea0003c00000 */
[----:B------:R0:W1:Y:S02]  /*a690*/  SHFL.BFLY P2, R104, R106, R105, R108 ;  /* 0x0c0000696a687389 */ /* 0x000064000004006c */
[----:B01----:R-:W-:Y:S01]  /*a6a0*/  ENDCOLLECTIVE ;  /* 0x000000000000791b */ /* 0x003fe20003800000 */
.L_x_14845:
[----:B------:R-:W-:Y:S01]  /*a6b0*/  HFMA2.MMA R105, -RZ, RZ, 0, 4.76837158203125e-07 ;  /* 0x00000008ff697435 */ /* 0x000fe200000001ff */
[----:B------:R-:W-:-:S05]  /*a6c0*/  MOV R98, R104 ;  /* 0x0000006800627202 */ /* 0x000fca0000000f00 */
[----:B------:R-:W-:-:S04]  /*a6d0*/  FADD.FTZ R98, R77, R98 ;  /* 0x000000624d627221 */ /* 0x000fc80000010000 */
[----:B------:R-:W-:-:S07]  /*a6e0*/  IMAD.MOV.U32 R106, RZ, RZ, R98 ;  /* 0x000000ffff6a7224 */ /* 0x000fce00078e0062 */
[----:B------:R-:W-:Y:S05]  /*a6f0*/  WARPSYNC.COLLECTIVE R101, `(.L_x_14846) ;  /* 0x0000000065087348 */ /* 0x000fea0003c00000 */
[----:B------:R0:W1:Y:S02]  /*a700*/  SHFL.BFLY P2, R104, R106, R105, R108 ;  /* 0x0c0000696a687389 */ /* 0x000064000004006c */
[----:B01----:R-:W-:Y:S01]  /*a710*/  ENDCOLLECTIVE ;  /* 0x000000000000791b */ /* 0x003fe20003800000 */
.L_x_14846:
[----:B------:R-:W-:Y:S01]  /*a720*/  HFMA2.MMA R105, -RZ, RZ, 0, 9.5367431640625e-07 ;  /* 0x00000010ff697435 */ /* 0x000fe200000001ff */
[----:B------:R-:W-:-:S05]  /*a730*/  MOV R99, R104 ;  /* 0x0000006800637202 */ /* 0x000fca0000000f00 */
[----:B------:R-:W-:-:S04]  /*a740*/  FADD.FTZ R99, R98, R99 ;  /* 0x0000006362637221 */ /* 0x000fc80000010000 */
[----:B------:R-:W-:-:S07]  /*a750*/  IMAD.MOV.U32 R106, RZ, RZ, R99 ;  /* 0x000000ffff6a7224 */ /* 0x000fce00078e0063 */
[----:B------:R-:W-:Y:S05]  /*a760*/  WARPSYNC.COLLECTIVE R101, `(.L_x_14847) ;  /* 0x0000000065087348 */ /* 0x000fea0003c00000 */
[----:B------:R0:W1:Y:S02]  /*a770*/  SHFL.BFLY P2, R104, R106, R105, R108 ;  /* 0x0c0000696a687389 */ /* 0x000064000004006c */
[----:B01----:R-:W-:Y:S01]  /*a780*/  ENDCOLLECTIVE ;  /* 0x000000000000791b */ /* 0x003fe20003800000 */
.L_x_14847:
[----:B------:R-:W-:Y:S01]  /*a790*/  MOV R102, R104 ;  /* 0x0000006800667202 */ /* 0x000fe20000000f00 */
[----:B------:R-:W-:Y:S06]  /*a7a0*/  BRA `(.L_x_14848) ;  /* 0xffffffec00747947 */ /* 0x000fec000383ffff */
.L_x_14849:
        /* <DEDUP_REMOVED lines=13> */
.L_x_23313:


//--------------------- .text._ZN10layer_norm13ln_fwd_kernelINS_13Kernel_traitsI6__halfS2_fS2_fjLj3072ELj1ELj1ELj4ELj16ENS_18Kernel_traits_baseILj3072ES2_S2_fS2_fjLj128EEEEELb1ELb0ELb1ELb0EEEvNS_9FwdParamsE --------------------------
	.section	.text._ZN10layer_norm13ln_fwd_kernelINS_13Kernel_traitsI6__halfS2_fS2_fjLj3072ELj1ELj1ELj4ELj16ENS_18Kernel_traits_baseILj3072ES2_S2_fS2_fjLj128EEEEELb1ELb0ELb1ELb0EEEvNS_9FwdParamsE,"ax",@progbits
	.align	128
        .global         _ZN10layer_norm13ln_fwd_kernelINS_13Kernel_traitsI6__halfS2_fS2_fjLj3072ELj1ELj1ELj4ELj16ENS_18Kernel_traits_baseILj3072ES2_S2_fS2_fjLj128EEEEELb1ELb0ELb1ELb0EEEvNS_9FwdParamsE
        .type           _ZN10layer_norm13ln_fwd_kernelINS_13Kernel_traitsI6__halfS2_fS2_fjLj3072ELj1ELj1ELj4ELj16ENS_18Kernel_traits_baseILj3072ES2_S2_fS2_fjLj128EEEEELb1ELb0ELb1ELb0EEEvNS_9FwdParamsE,@function
        .size           _ZN10layer_norm13ln_fwd_kernelINS_13Kernel_traitsI6__halfS2_fS2_fjLj3072ELj1ELj1ELj4ELj16ENS_18Kernel_traits_baseILj3072ES2_S2_fS2_fjLj128EEEEELb1ELb0ELb1ELb0EEEvNS_9FwdParamsE,(.L_x_23314 - _ZN10layer_norm13ln_fwd_kernelINS_13Kernel_traitsI6__halfS2_fS2_fjLj3072ELj1ELj1ELj4ELj16ENS_18Kernel_traits_baseILj3072ES2_S2_fS2_fjLj128EEEEELb1ELb0ELb1ELb0EEEvNS_9FwdParamsE)
        .other          _ZN10layer_norm13ln_fwd_kernelINS_13Kernel_traitsI6__halfS2_fS2_fjLj3072ELj1ELj1ELj4ELj16ENS_18Kernel_traits_baseILj3072ES2_S2_fS2_fjLj128EEEEELb1ELb0ELb1ELb0EEEvNS_9FwdParamsE,@"STO_CUDA_ENTRY STV_DEFAULT"
_ZN10layer_norm13ln_fwd_kernelINS_13Kernel_traitsI6__halfS2_fS2_fjLj3072ELj1ELj1ELj4ELj16ENS_18Kernel_traits_baseILj3072ES2_S2_fS2_fjLj128EEEEELb1ELb0ELb1ELb0EEEvNS_9FwdParamsE:
.text._ZN10layer_norm13ln_fwd_kernelINS_13Kernel_traitsI6__halfS2_fS2_fjLj3072ELj1ELj1ELj4ELj16ENS_18Kernel_traits_baseILj3072ES2_S2_fS2_fjLj128EEEEELb1ELb0ELb1ELb0EEEvNS_9FwdParamsE:
        /* <DEDUP_REMOVED lines=103> */
.L_x_14851:
[----:B------:R-:W-:Y:S05]  /*0670*/  BSYNC B0 ;  /* 0x0000000000007941 */ /* 0x000fea0003800000 */
.L_x_14850:
        /* <DEDUP_REMOVED lines=14> */
.L_x_14853:
[----:B------:R-:W-:Y:S05]  /*0760*/  BSYNC B0 ;  /* 0x0000000000007941 */ /* 0x000fea0003800000 */
.L_x_14852:
        /* <DEDUP_REMOVED lines=13> */
.L_x_14855:
[----:B------:R-:W-:Y:S05]  /*0840*/  BSYNC B0 ;  /* 0x0000000000007941 */ /* 0x000fea0003800000 */
.L_x_14854:
[----:B------:R-:W-:Y:S01]  /*0850*/  ULDC UR8, c[0x0][0x214] ;  /* 0x0000850000087ab9 */ /* 0x000fe20000000800 */
[----:B------:R-:W-:Y:S02]  /*0860*/  LOP3.LUT R112, R15, UR30, R6, 0x96, !PT ;  /* 0x0000001e0f707c12 */ /* 0x000fe4000f8e9606 */
        /* <DEDUP_REMOVED lines=15> */
[----:B------:R-:W-:Y:S01]  /*0960*/  IMAD.SHL.U32 R32, R64, 0x20, RZ ;  /* 0x0000002040207824 */ /* 0x000fe200078e00ff */
[----:B------:R-:W-:Y:S01]  /*0970*/  LOP3.LUT R108, R108, 0x3, RZ, 0xc0, !PT ;  /* 0x000000036c6c7812 */ /* 0x000fe200078ec0ff */
[--C-:B------:R-:W-:Y:S01]  /*0980*/  HADD2.F32 R66, -RZ, R33.reuse.H0_H0 ;  /* 0x20000021ff427230 */ /* 0x100fe20000004100 */
[----:B------:R-:W-:Y:S01]  /*0990*/  VIMNMX R25, R25, 0x20, PT ;  /* 0x0000002019197848 */ /* 0x000fe20003fe0100 */
[----:B------:R-:W-:Y:S01]  /*09a0*/  HADD2.F32 R69, -RZ, R33.H1_H1 ;  /* 0x30000021ff457230 */ /* 0x000fe20000004100 */
[----:B------:R-:W-:Y:S01]  /*09b0*/  LOP3.LUT R33, R32, 0x3e0, RZ, 0xc0, !PT ;  /* 0x000003e020217812 */ /* 0x000fe200078ec0ff */
[--C-:B------:R-:W-:Y:S01]  /*09c0*/  HADD2.F32 R87, -RZ, R27.reuse.H0_H0 ;  /* 0x2000001bff577230 */ /* 0x100fe20000004100 */
[----:B------:R-:W-:Y:S01]  /*09d0*/  IADD3 R25, R25, R44, RZ ;  /* 0x0000002c19197210 */ /* 0x000fe20007ffe0ff */
[----:B------:R-:W-:Y:S01]  /*09e0*/  HADD2.F32 R88, -RZ, R27.H1_H1 ;  /* 0x3000001bff587230 */ /* 0x000fe20000004100 */
[----:B------:R-:W-:Y:S01]  /*09f0*/  VIADDMNMX R33, R24, -R33, RZ, !PT ;  /* 0x8000002118217246 */ /* 0x000fe200078001ff */
[----:B------:R-:W-:Y:S01]  /*0a00*/  IMAD R27, R45, -0x2daee0ad, RZ ;  /* 0xd2511f532d1b7824 */ /* 0x000fe200078e02ff */
[----:B------:R-:W-:Y:S01]  /*0a10*/  ULDC.U8 UR8, c[0x0][0x2a0] ;  /* 0x0000a80000087ab9 */ /* 0x000fe20000000000 */
[----:B------:R-:W-:Y:S01]  /*0a20*/  IMAD.SHL.U32 R25, R25, 0x8, RZ ;  /* 0x0000000819197824 */ /* 0x000fe200078e00ff */
[----:B------:R-:W-:Y:S01]  /*0a30*/  VIMNMX R33, R33, 0x20, PT ;  /* 0x0000002021217848 */ /* 0x000fe20003fe0100 */
[----:B------:R-:W-:Y:S01]  /*0a40*/  IMAD R24, R46, -0x326172a9, RZ ;  /* 0xcd9e8d572e187824 */ /* 0x000fe200078e02ff */
[----:B------:R-:W-:Y:S01]  /*0a50*/  ULDC UR9, c[0x0][0x294] ;  /* 0x0000a50000097ab9 */ /* 0x000fe20000000800 */
[----:B------:R-:W-:Y:S01]  /*0a60*/  IMAD.HI.U32 R105, R112, -0x326172a9, RZ ;  /* 0xcd9e8d5770697827 */ /* 0x000fe200078e00ff */
[----:B------:R-:W-:Y:S01]  /*0a70*/  I2FP.F32.U32 R25, R25 ;  /* 0x0000001900197245 */ /* 0x000fe20000201000 */
[----:B------:R-:W-:Y:S01]  /*0a80*/  ULDC UR12, c[0x0][0x290] ;  /* 0x0000a400000c7ab9 */ /* 0x000fe20000000800 */
[----:B------:R-:W-:Y:S01]  /*0a90*/  UISETP.NE.AND UP0, UPT, UR8, URZ, UPT ;  /* 0x0000003f0800728c */ /* 0x000fe2000bf05270 */
[----:B------:R-:W-:Y:S01]  /*0aa0*/  IMAD.HI.U32 R106, R110, -0x2daee0ad, RZ ;  /* 0xd2511f536e6a7827 */ /* 0x000fe200078e00ff */
[----:B------:R0:W1:Y:S01]  /*0ab0*/  MUFU.RCP R111, R25 ;  /* 0x00000019006f7308 */ /* 0x0000620000001000 */
[----:B------:R-:W-:Y:S01]  /*0ac0*/  LOP3.LUT R105, R105, UR31, R24, 0x96, !PT ;  /* 0x0000001f69697c12 */ /* 0x000fe2000f8e9618 */
[----:B------:R-:W-:Y:S01]  /*0ad0*/  ULDC.64 UR10, c[0x0][0x298] ;  /* 0x0000a600000a7ab9 */ /* 0x000fe20000000a00 */
[----:B------:R-:W-:Y:S01]  /*0ae0*/  IMAD.IADD R33, R44, 0x1, R33 ;  /* 0x000000012c217824 */ /* 0x000fe200078e0221 */
[----:B------:R-:W-:Y:S01]  /*0af0*/  LOP3.LUT R106, R106, UR32, R27, 0x96, !PT ;  /* 0x000000206a6a7c12 */ /* 0x000fe2000f8e961b */
[--C-:B------:R-:W-:Y:S01]  /*0b00*/  HADD2.F32 R12, -RZ, R10.reuse.H0_H0 ;  /* 0x2000000aff0c7230 */ /* 0x100fe20000004100 */
[----:B------:R-:W-:Y:S01]  /*0b10*/  ULDC.64 UR14, c[0x0][0x210] ;  /* 0x00008400000e7ab9 */ /* 0x000fe20000000a00 */
[----:B------:R-:W-:Y:S01]  /*0b20*/  HADD2.F32 R13, -RZ, R10.H1_H1 ;  /* 0x3000000aff0d7230 */ /* 0x000fe20000004100 */
[----:B------:R-:W-:Y:S01]  /*0b30*/  SHF.L.U32 R109, R33, 0x3, RZ ;  /* 0x00000003216d7819 */ /* 0x000fe200000006ff */
        /* <DEDUP_REMOVED lines=39> */
.L_x_15089:
        /* <DEDUP_REMOVED lines=8> */
[----:B------:R-:W-:Y:S04]  /*0e30*/  BSSY B0, `(.L_x_14856) ;  /* 0x000031e000007945 */ /* 0x000fe80003800000 */
[----:B------:R-:W-:-:S04]  /*0e40*/  SHF.R.S32.HI R119, RZ, 0x1f, R114 ;  /* 0x0000001fff777819 */ /* 0x000fc80000011472 */
[----:B------:R-:W-:Y:S02]  /*0e50*/  LEA.HI R119, R119, R114, RZ, 0x3 ;  /* 0x0000007277777211 */ /* 0x000fe400078f18ff */
[----:B------:R-:W-:Y:S02]  /*0e60*/  SHF.R.S32.HI R114, RZ, 0x1f, R18 ;  /* 0x0000001fff727819 */ /* 0x000fe40000011412 */
[----:B--2---:R-:W-:-:S13]  /*0e70*/  ISETP.GE.AND P2, PT, R117, 0x1, PT ;  /* 0x000000017500780c */ /* 0x004fda0003f46270 */
[----:B------:R-:W-:-:S04]  /*0e80*/  @P2 VIADD R118, R117, 0xffffffff ;  /* 0xffffffff75762836 */ /* 0x000fc80000000000 */
[----:B------:R-:W-:-:S05]  /*0e90*/  @P2 IMAD R118, R118, R115, RZ ;  /* 0x0000007376762224 */ /* 0x000fca00078e02ff */
[----:B------:R-:W-:-:S04]  /*0ea0*/  @P2 SHF.R.S32.HI R63, RZ, 0x1f, R118 ;  /* 0x0000001fff3f2819 */ /* 0x000fc80000011476 */
[----:B------:R-:W-:Y:S02]  /*0eb0*/  @P2 LEA.HI R63, R63, R118, RZ, 0x3 ;  /* 0x000000763f3f2211 */ /* 0x000fe400078f18ff */
[----:B------:R-:W-:Y:S02]  /*0ec0*/  LEA.HI.SX32 R118, R119, R20, 0x1d ;  /* 0x0000001477767211 */ /* 0x000fe400078feaff */
[----:B------:R-:W-:Y:S02]  /*0ed0*/  @P2 LOP3.LUT R20, R64, 0x7f, RZ, 0xc0, !PT ;  /* 0x0000007f40142812 */ /* 0x000fe400078ec0ff */
[----:B------:R-:W-:Y:S02]  /*0ee0*/  MOV R119, RZ ;  /* 0x000000ff00777202 */ /* 0x000fe40000000f00 */
        /* <DEDUP_REMOVED lines=31> */
.L_x_14861:
[----:B------:R-:W-:-:S07]  /*10e0*/  MOV R62, R112 ;  /* 0x00000070003e7202 */ /* 0x000fce0000000f00 */
.L_x_14862:
[----:B------:R-:W-:Y:S05]  /*10f0*/  BSYNC B2 ;  /* 0x0000000000027941 */ /* 0x000fea0003800000 */
.L_x_14860:
        /* <DEDUP_REMOVED lines=16> */
.L_x_14866:
[----:B------:R-:W-:Y:S05]  /*1200*/  BSYNC B3 ;  /* 0x0000000000037941 */ /* 0x000fea0003800000 */
.L_x_14865:
        /* <DEDUP_REMOVED lines=44> */
.L_x_14864:
[----:B------:R-:W-:Y:S05]  /*14d0*/  BSYNC B2 ;  /* 0x0000000000027941 */ /* 0x000fea0003800000 */
.L_x_14863:
[----:B------:R-:W-:Y:S01]  /*14e0*/  I2FP.F32.U32 R36, R62 ;  /* 0x0000003e00247245 */ /* 0x000fe20000201000 */
[----:B-----5:R-:W-:Y:S02]  /*14f0*/  HADD2.F32 R37, -RZ, R28.H0_H0 ;  /* 0x2000001cff257230 */ /* 0x020fe40000004100 */
[----:B------:R-:W-:-:S03]  /*1500*/  IMAD.MOV.U32 R39, RZ, RZ, 0x2f800000 ;  /* 0x2f800000ff277424 */ /* 0x000fc600078e00ff */
[----:B------:R-:W-:Y:S01]  /*1510*/  FMUL.FTZ R37, R37, UR11 ;  /* 0x0000000b25257c20 */ /* 0x000fe20008410000 */
[----:B------:R-:W-:-:S03]  /*1520*/  FFMA.FTZ R36, R36, R39, 1.1641532182693481445e-10 ;  /* 0x2f00000024247423 */ /* 0x000fc60000010027 */
[----:B------:R-:W-:Y:S02]  /*1530*/  FMUL.FTZ R37, R37, UR10 ;  /* 0x0000000a25257c20 */ /* 0x000fe40008410000 */
[----:B------:R-:W-:-:S04]  /*1540*/  FSETP.GTU.FTZ.AND P5, PT, R36, UR9, PT ;  /* 0x0000000924007c0b */ /* 0x000fc8000bfbc000 */
[----:B------:R-:W-:Y:S02]  /*1550*/  FSEL R36, R37, RZ, !P5 ;  /* 0x000000ff25247208 */ /* 0x000fe40006800000 */
[----:B------:R-:W-:-:S03]  /*1560*/  SEL R104, RZ, 0x1, P5 ;  /* 0x00000001ff687807 */ /* 0x000fc60002800000 */
[----:B------:R-:W-:-:S07]  /*1570*/  @P3 FADD.FTZ R36, R24, R36 ;  /* 0x0000002418243221 */ /* 0x000fce0000010000 */
.L_x_14859:
[----:B------:R-:W-:Y:S05]  /*1580*/  BSYNC B1 ;  /* 0x0000000000017941 */ /* 0x000fea0003800000 */
.L_x_14858:
        /* <DEDUP_REMOVED lines=18> */
.L_x_14870:
[----:B------:R-:W-:-:S07]  /*16b0*/  IMAD.MOV.U32 R37, RZ, RZ, R112 ;  /* 0x000000ffff257224 */ /* 0x000fce00078e0070 */
.L_x_14871:
[----:B------:R-:W-:Y:S05]  /*16c0*/  BSYNC B2 ;  /* 0x0000000000027941 */ /* 0x000fea0003800000 */
.L_x_14869:
        /* <DEDUP_REMOVED lines=16> */
.L_x_14875:
[----:B------:R-:W-:Y:S05]  /*17d0*/  BSYNC B3 ;  /* 0x0000000000037941 */ /* 0x000fea0003800000 */
.L_x_14874:
        /* <DEDUP_REMOVED lines=44> */
.L_x_14873:
[----:B------:R-:W-:Y:S05]  /*1aa0*/  BSYNC B2 ;  /* 0x0000000000027941 */ /* 0x000fea0003800000 */
.L_x_14872:
[----:B------:R-:W-:Y:S01]  /*1ab0*/  HFMA2.MMA R40, -RZ, RZ, 0.1171875, 0 ;  /* 0x2f800000ff287435 */ /* 0x000fe200000001ff */
[----:B------:R-:W-:Y:S01]  /*1ac0*/  I2FP.F32.U32 R37, R37 ;  /* 0x0000002500257245 */ /* 0x000fe20000201000 */
[----:B-----5:R-:W-:-:S05]  /*1ad0*/  HADD2.F32 R38, -RZ, R28.H1_H1 ;  /* 0x3000001cff267230 */ /* 0x020fca0000004100 */
[----:B------:R-:W-:-:S03]  /*1ae0*/  FMUL.FTZ R38, R38, UR11 ;  /* 0x0000000b26267c20 */ /* 0x000fc60008410000 */
[----:B------:R-:W-:Y:S01]  /*1af0*/  FFMA.FTZ R37, R37, R40, 1.1641532182693481445e-10 ;  /* 0x2f00000025257423 */ /* 0x000fe20000010028 */
[----:B------:R-:W-:-:S04]  /*1b00*/  FMUL.FTZ R38, R38, UR10 ;  /* 0x0000000a26267c20 */ /* 0x000fc80008410000 */
[----:B------:R-:W-:-:S04]  /*1b10*/  FSETP.GTU.FTZ.AND P5, PT, R37, UR9, PT ;  /* 0x0000000925007c0b */ /* 0x000fc8000bfbc000 */
[----:B------:R-:W-:Y:S02]  /*1b20*/  FSEL R37, R38, RZ, !P5 ;  /* 0x000000ff26257208 */ /* 0x000fe40006800000 */
[----:B------:R-:W-:-:S03]  /*1b30*/  SEL R96, RZ, 0x1, P5 ;  /* 0x00000001ff607807 */ /* 0x000fc60002800000 */
[----:B------:R-:W-:-:S07]  /*1b40*/  @P3 FADD.FTZ R37, R25, R37 ;  /* 0x0000002519253221 */ /* 0x000fce0000010000 */
.L_x_14868:
[----:B------:R-:W-:Y:S05]  /*1b50*/  BSYNC B1 ;  /* 0x0000000000017941 */ /* 0x000fea0003800000 */
.L_x_14867:
        /* <DEDUP_REMOVED lines=18> */
.L_x_14879:
[----:B------:R-:W-:-:S07]  /*1c80*/  MOV R98, R112 ;  /* 0x0000007000627202 */ /* 0x000fce0000000f00 */
.L_x_14880:
[----:B------:R-:W-:Y:S05]  /*1c90*/  BSYNC B2 ;  /* 0x0000000000027941 */ /* 0x000fea0003800000 */
.L_x_14878:
        /* <DEDUP_REMOVED lines=16> */
.L_x_14884:
[----:B------:R-:W-:Y:S05]  /*1da0*/  BSYNC B3 ;  /* 0x0000000000037941 */ /* 0x000fea0003800000 */
.L_x_14883:
        /* <DEDUP_REMOVED lines=44> */
.L_x_14882:
[----:B------:R-:W-:Y:S05]  /*2070*/  BSYNC B2 ;  /* 0x0000000000027941 */ /* 0x000fea0003800000 */
.L_x_14881:
        /* <DEDUP_REMOVED lines=10> */
.L_x_14877:
[----:B------:R-:W-:Y:S05]  /*2120*/  BSYNC B1 ;  /* 0x0000000000017941 */ /* 0x000fea0003800000 */
.L_x_14876:
        /* <DEDUP_REMOVED lines=18> */
.L_x_14888:
[----:B------:R-:W-:-:S07]  /*2250*/  IMAD.MOV.U32 R39, RZ, RZ, R112 ;  /* 0x000000ffff277224 */ /* 0x000fce00078e0070 */
.L_x_14889:
[----:B------:R-:W-:Y:S05]  /*2260*/  BSYNC B2 ;  /* 0x0000000000027941 */ /* 0x000fea0003800000 */
.L_x_14887:
        /* <DEDUP_REMOVED lines=16> */
.L_x_14893:
[----:B------:R-:W-:Y:S05]  /*2370*/  BSYNC B3 ;  /* 0x0000000000037941 */ /* 0x000fea0003800000 */
.L_x_14892:
        /* <DEDUP_REMOVED lines=44> */
.L_x_14891:
[----:B------:R-:W-:Y:S05]  /*2640*/  BSYNC B2 ;  /* 0x0000000000027941 */ /* 0x000fea0003800000 */
.L_x_14890:
        /* <DEDUP_REMOVED lines=10> */
.L_x_14886:
[----:B------:R-:W-:Y:S05]  /*26f0*/  BSYNC B1 ;  /* 0x0000000000017941 */ /* 0x000fea0003800000 */
.L_x_14885:
        /* <DEDUP_REMOVED lines=18> */
.L_x_14897:
[----:B------:R-:W-:-:S07]  /*2820*/  MOV R100, R112 ;  /* 0x0000007000647202 */ /* 0x000fce0000000f00 */
.L_x_14898:
[----:B------:R-:W-:Y:S05]  /*2830*/  BSYNC B2 ;  /* 0x0000000000027941 */ /* 0x000fea0003800000 */
.L_x_14896:
        /* <DEDUP_REMOVED lines=16> */
.L_x_14902:
[----:B------:R-:W-:Y:S05]  /*2940*/  BSYNC B3 ;  /* 0x0000000000037941 */ /* 0x000fea0003800000 */
.L_x_14901:
        /* <DEDUP_REMOVED lines=44> */
.L_x_14900:
[----:B------:R-:W-:Y:S05]  /*2c10*/  BSYNC B2 ;  /* 0x0000000000027941 */ /* 0x000fea0003800000 */
.L_x_14899:
[----:B------:R-:W-:Y:S01]  /*2c20*/  I2FP.F32.U32 R40, R100 ;  /* 0x0000006400287245 */ /* 0x000fe20000201000 */
[----:B------:R-:W-:Y:S02]  /*2c30*/  HADD2.F32 R41, -RZ, R30.H0_H0 ;  /* 0x2000001eff297230 */ /* 0x000fe40000004100 */
        /* <DEDUP_REMOVED lines=8> */
.L_x_14895:
[----:B------:R-:W-:Y:S05]  /*2cc0*/  BSYNC B1 ;  /* 0x0000000000017941 */ /* 0x000fea0003800000 */
.L_x_14894:
        /* <DEDUP_REMOVED lines=18> */
.L_x_14906:
[----:B------:R-:W-:-:S07]  /*2df0*/  IMAD.MOV.U32 R41, RZ, RZ, R112 ;  /* 0x000000ffff297224 */ /* 0x000fce00078e0070 */
.L_x_14907:
[----:B------:R-:W-:Y:S05]  /*2e00*/  BSYNC B2 ;  /* 0x0000000000027941 */ /* 0x000fea0003800000 */
.L_x_14905:
        /* <DEDUP_REMOVED lines=16> */
.L_x_14911:
[----:B------:R-:W-:Y:S05]  /*2f10*/  BSYNC B3 ;  /* 0x0000000000037941 */ /* 0x000fea0003800000 */
.L_x_14910:
        /* <DEDUP_REMOVED lines=44> */
.L_x_14909:
[----:B------:R-:W-:Y:S05]  /*31e0*/  BSYNC B2 ;  /* 0x0000000000027941 */ /* 0x000fea0003800000 */
.L_x_14908:
[----:B------:R-:W-:Y:S01]  /*31f0*/  HFMA2.MMA R62, -RZ, RZ, 0.1171875, 0 ;  /* 0x2f800000ff3e7435 */ /* 0x000fe200000001ff */
[----:B------:R-:W-:Y:S01]  /*3200*/  I2FP.F32.U32 R41, R41 ;  /* 0x0000002900297245 */ /* 0x000fe20000201000 */
[----:B------:R-:W-:-:S05]  /*3210*/  HADD2.F32 R42, -RZ, R30.H1_H1 ;  /* 0x3000001eff2a7230 */ /* 0x000fca0000004100 */
[----:B------:R-:W-:-:S03]  /*3220*/  FMUL.FTZ R42, R42, UR11 ;  /* 0x0000000b2a2a7c20 */ /* 0x000fc60008410000 */
[----:B------:R-:W-:Y:S01]  /*3230*/  FFMA.FTZ R41, R41, R62, 1.1641532182693481445e-10 ;  /* 0x2f00000029297423 */ /* 0x000fe2000001003e */
[----:B------:R-:W-:-:S04]  /*3240*/  FMUL.FTZ R42, R42, UR10 ;  /* 0x0000000a2a2a7c20 */ /* 0x000fc80008410000 */
[----:B------:R-:W-:-:S04]  /*3250*/  FSETP.GTU.FTZ.AND P5, PT, R41, UR9, PT ;  /* 0x0000000929007c0b */ /* 0x000fc8000bfbc000 */
[----:B------:R-:W-:Y:S02]  /*3260*/  FSEL R41, R42, RZ, !P5 ;  /* 0x000000ff2a297208 */ /* 0x000fe40006800000 */
[----:B------:R-:W-:-:S03]  /*3270*/  SEL R101, RZ, 0x1, P5 ;  /* 0x00000001ff657807 */ /* 0x000fc60002800000 */
[----:B------:R-:W-:-:S07]  /*3280*/  @P3 FADD.FTZ R41, R33, R41 ;  /* 0x0000002921293221 */ /* 0x000fce0000010000 */
.L_x_14904:
[----:B------:R-:W-:Y:S05]  /*3290*/  BSYNC B1 ;  /* 0x0000000000017941 */ /* 0x000fea0003800000 */
.L_x_14903:
        /* <DEDUP_REMOVED lines=18> */
.L_x_14915:
[----:B------:R-:W-:-:S07]  /*33c0*/  MOV R102, R112 ;  /* 0x0000007000667202 */ /* 0x000fce0000000f00 */
.L_x_14916:
[----:B------:R-:W-:Y:S05]  /*33d0*/  BSYNC B2 ;  /* 0x0000000000027941 */ /* 0x000fea0003800000 */
.L_x_14914:
        /* <DEDUP_REMOVED lines=16> */
.L_x_14920:
[----:B------:R-:W-:Y:S05]  /*34e0*/  BSYNC B3 ;  /* 0x0000000000037941 */ /* 0x000fea0003800000 */
.L_x_14919:
        /* <DEDUP_REMOVED lines=44> */
.L_x_14918:
[----:B------:R-:W-:Y:S05]  /*37b0*/  BSYNC B2 ;  /* 0x0000000000027941 */ /* 0x000fea0003800000 */
.L_x_14917:
[----:B------:R-:W-:Y:S01]  /*37c0*/  I2FP.F32.U32 R42, R102 ;  /* 0x00000066002a7245 */ /* 0x000fe20000201000 */
[----:B------:R-:W-:-:S04]  /*37d0*/  IMAD.MOV.U32 R43, RZ, RZ, 0x2f800000 ;  /* 0x2f800000ff2b7424 */ /* 0x000fc800078e00ff */
[----:B------:R-:W-:Y:S01]  /*37e0*/  FFMA.FTZ R42, R42, R43, 1.1641532182693481445e-10 ;  /* 0x2f0000002a2a7423 */ /* 0x000fe2000001002b */
[----:B------:R-:W-:-:S04]  /*37f0*/  HADD2.F32 R43, -RZ, R31.H0_H0 ;  /* 0x2000001fff2b7230 */ /* 0x000fc80000004100 */
[----:B------:R-:W-:Y:S01]  /*3800*/  FSETP.GTU.FTZ.AND P5, PT, R42, UR9, PT ;  /* 0x000000092a007c0b */ /* 0x000fe2000bfbc000 */
[----:B------:R-:W-:-:S03]  /*3810*/  FMUL.FTZ R43, R43, UR11 ;  /* 0x0000000b2b2b7c20 */ /* 0x000fc60008410000 */
[----:B------:R-:W-:Y:S01]  /*3820*/  SEL R102, RZ, 0x1, P5 ;  /* 0x00000001ff667807 */ /* 0x000fe20002800000 */
[----:B------:R-:W-:-:S05]  /*3830*/  FMUL.FTZ R43, R43, UR10 ;  /* 0x0000000a2b2b7c20 */ /* 0x000fca0008410000 */
[----:B------:R-:W-:-:S05]  /*3840*/  FSEL R42, R43, RZ, !P5 ;  /* 0x000000ff2b2a7208 */ /* 0x000fca0006800000 */
[----:B------:R-:W-:-:S07]  /*3850*/  @P3 FADD.FTZ R42, R34, R42 ;  /* 0x0000002a222a3221 */ /* 0x000fce0000010000 */
.L_x_14913:
[----:B------:R-:W-:Y:S05]  /*3860*/  BSYNC B1 ;  /* 0x0000000000017941 */ /* 0x000fea0003800000 */
.L_x_14912:
        /* <DEDUP_REMOVED lines=18> */
.L_x_14924:
[----:B------:R-:W-:-:S07]  /*3990*/  IMAD.MOV.U32 R43, RZ, RZ, R112 ;  /* 0x000000ffff2b7224 */ /* 0x000fce00078e0070 */
.L_x_14925:
[----:B------:R-:W-:Y:S05]  /*39a0*/  BSYNC B2 ;  /* 0x0000000000027941 */ /* 0x000fea0003800000 */
.L_x_14923:
        /* <DEDUP_REMOVED lines=16> */
.L_x_14929:
[----:B------:R-:W-:Y:S05]  /*3ab0*/  BSYNC B3 ;  /* 0x0000000000037941 */ /* 0x000fea0003800000 */
.L_x_14928:
        /* <DEDUP_REMOVED lines=44> */
.L_x_14927:
[----:B------:R-:W-:Y:S05]  /*3d80*/  BSYNC B2 ;  /* 0x0000000000027941 */ /* 0x000fea0003800000 */
.L_x_14926:
        /* <DEDUP_REMOVED lines=10> */
.L_x_14922:
[----:B------:R-:W-:Y:S05]  /*3e30*/  BSYNC B1 ;  /* 0x0000000000017941 */ /* 0x000fea0003800000 */
.L_x_14921:
        /* <DEDUP_REMOVED lines=26> */
.L_x_14931:
[----:B------:R-:W-:Y:S05]  /*3fe0*/  BSYNC B1 ;  /* 0x0000000000017941 */ /* 0x000fea0003800000 */
.L_x_14930:
[----:B------:R-:W-:Y:S01]  /*3ff0*/  IADD3 R118, R118, 0x80, RZ ;  /* 0x0000008076767810 */ /* 0x000fe20007ffe0ff */
[----:B------:R-:W-:-:S07]  /*4000*/  VIADD R119, R119, 0x80 ;  /* 0x0000008077777836 */ /* 0x000fce0000000000 */
.L_x_14857:
[----:B------:R-:W-:Y:S05]  /*4010*/  BSYNC B0 ;  /* 0x0000000000007941 */ /* 0x000fea0003800000 */
.L_x_14856:
        /* <DEDUP_REMOVED lines=32> */
.L_x_14937:
[----:B------:R-:W-:-:S07]  /*4220*/  IMAD.MOV.U32 R62, RZ, RZ, R112 ;  /* 0x000000ffff3e7224 */ /* 0x000fce00078e0070 */
.L_x_14938:
[----:B------:R-:W-:Y:S05]  /*4230*/  BSYNC B2 ;  /* 0x0000000000027941 */ /* 0x000fea0003800000 */
.L_x_14936:
        /* <DEDUP_REMOVED lines=16> */
.L_x_14942:
[----:B------:R-:W-:Y:S05]  /*4340*/  BSYNC B3 ;  /* 0x0000000000037941 */ /* 0x000fea0003800000 */
.L_x_14941:
        /* <DEDUP_REMOVED lines=44> */
.L_x_14940:
[----:B------:R-:W-:Y:S05]  /*4610*/  BSYNC B2 ;  /* 0x0000000000027941 */ /* 0x000fea0003800000 */
.L_x_14939:
[----:B------:R-:W-:Y:S01]  /*4620*/  HFMA2.MMA R45, -RZ, RZ, 0.1171875, 0 ;  /* 0x2f800000ff2d7435 */ /* 0x000fe200000001ff */
[----:B------:R-:W-:Y:S01]  /*4630*/  I2FP.F32.U32 R44, R62 ;  /* 0x0000003e002c7245 */ /* 0x000fe20000201000 */
[----:B-----5:R-:W-:-:S05]  /*4640*/  HADD2.F32 R46, -RZ, R28.H0_H0 ;  /* 0x2000001cff2e7230 */ /* 0x020fca0000004100 */
[----:B------:R-:W-:-:S03]  /*4650*/  FMUL.FTZ R46, R46, UR11 ;  /* 0x0000000b2e2e7c20 */ /* 0x000fc60008410000 */
[----:B------:R-:W-:Y:S01]  /*4660*/  FFMA.FTZ R44, R44, R45, 1.1641532182693481445e-10 ;  /* 0x2f0000002c2c7423 */ /* 0x000fe2000001002d */
[----:B------:R-:W-:-:S04]  /*4670*/  FMUL.FTZ R46, R46, UR10 ;  /* 0x0000000a2e2e7c20 */ /* 0x000fc80008410000 */
[----:B------:R-:W-:-:S04]  /*4680*/  FSETP.GTU.FTZ.AND P5, PT, R44, UR9, PT ;  /* 0x000000092c007c0b */ /* 0x000fc8000bfbc000 */
[----:B------:R-:W-:Y:S02]  /*4690*/  FSEL R44, R46, RZ, !P5 ;  /* 0x000000ff2e2c7208 */ /* 0x000fe40006800000 */
[----:B------:R-:W-:-:S03]  /*46a0*/  SEL R104, RZ, 0x1, P5 ;  /* 0x00000001ff687807 */ /* 0x000fc60002800000 */
[----:B------:R-:W-:-:S07]  /*46b0*/  @P3 FADD.FTZ R44, R24, R44 ;  /* 0x0000002c182c3221 */ /* 0x000fce0000010000 */
.L_x_14935:
[----:B------:R-:W-:Y:S05]  /*46c0*/  BSYNC B1 ;  /* 0x0000000000017941 */ /* 0x000fea0003800000 */
.L_x_14934:
        /* <DEDUP_REMOVED lines=18> */
.L_x_14946:
[----:B------:R-:W-:-:S07]  /*47f0*/  MOV R45, R112 ;  /* 0x00000070002d7202 */ /* 0x000fce0000000f00 */
.L_x_14947:
[----:B------:R-:W-:Y:S05]  /*4800*/  BSYNC B2 ;  /* 0x0000000000027941 */ /* 0x000fea0003800000 */
.L_x_14945:
        /* <DEDUP_REMOVED lines=16> */
.L_x_14951:
[----:B------:R-:W-:Y:S05]  /*4910*/  BSYNC B3 ;  /* 0x0000000000037941 */ /* 0x000fea0003800000 */
.L_x_14950:
        /* <DEDUP_REMOVED lines=44> */
.L_x_14949:
[----:B------:R-:W-:Y:S05]  /*4be0*/  BSYNC B2 ;  /* 0x0000000000027941 */ /* 0x000fea0003800000 */
.L_x_14948:
[----:B------:R-:W-:Y:S01]  /*4bf0*/  I2FP.F32.U32 R45, R45 ;  /* 0x0000002d002d7245 */ /* 0x000fe20000201000 */
[----:B-----5:R-:W-:Y:S02]  /*4c00*/  HADD2.F32 R48, -RZ, R28.H1_H1 ;  /* 0x3000001cff307230 */ /* 0x020fe40000004100 */
        /* <DEDUP_REMOVED lines=8> */
.L_x_14944:
[----:B------:R-:W-:Y:S05]  /*4c90*/  BSYNC B1 ;  /* 0x0000000000017941 */ /* 0x000fea0003800000 */
.L_x_14943:
        /* <DEDUP_REMOVED lines=18> */
.L_x_14955:
[----:B------:R-:W-:-:S07]  /*4dc0*/  IMAD.MOV.U32 R98, RZ, RZ, R112 ;  /* 0x000000ffff627224 */ /* 0x000fce00078e0070 */
.L_x_14956:
[----:B------:R-:W-:Y:S05]  /*4dd0*/  BSYNC B2 ;  /* 0x0000000000027941 */ /* 0x000fea0003800000 */
.L_x_14954:
        /* <DEDUP_REMOVED lines=16> */
.L_x_14960:
[----:B------:R-:W-:Y:S05]  /*4ee0*/  BSYNC B3 ;  /* 0x0000000000037941 */ /* 0x000fea0003800000 */
.L_x_14959:
        /* <DEDUP_REMOVED lines=44> */
.L_x_14958:
[----:B------:R-:W-:Y:S05]  /*51b0*/  BSYNC B2 ;  /* 0x0000000000027941 */ /* 0x000fea0003800000 */
.L_x_14957:
        /* <DEDUP_REMOVED lines=10> */
.L_x_14953:
[----:B------:R-:W-:Y:S05]  /*5260*/  BSYNC B1 ;  /* 0x0000000000017941 */ /* 0x000fea0003800000 */
.L_x_14952:
        /* <DEDUP_REMOVED lines=18> */
.L_x_14964:
[----:B------:R-:W-:-:S07]  /*5390*/  MOV R47, R112 ;  /* 0x00000070002f7202 */ /* 0x000fce0000000f00 */
.L_x_14965:
[----:B------:R-:W-:Y:S05]  /*53a0*/  BSYNC B2 ;  /* 0x0000000000027941 */ /* 0x000fea0003800000 */
.L_x_14963:
        /* <DEDUP_REMOVED lines=16> */
.L_x_14969:
[----:B------:R-:W-:Y:S05]  /*54b0*/  BSYNC B3 ;  /* 0x0000000000037941 */ /* 0x000fea0003800000 */
.L_x_14968:
        /* <DEDUP_REMOVED lines=44> */
.L_x_14967:
[----:B------:R-:W-:Y:S05]  /*5780*/  BSYNC B2 ;  /* 0x0000000000027941 */ /* 0x000fea0003800000 */
.L_x_14966:
        /* <DEDUP_REMOVED lines=10> */
.L_x_14962:
[----:B------:R-:W-:Y:S05]  /*5830*/  BSYNC B1 ;  /* 0x0000000000017941 */ /* 0x000fea0003800000 */
.L_x_14961:
        /* <DEDUP_REMOVED lines=18> */
.L_x_14973:
[----:B------:R-:W-:-:S07]  /*5960*/  IMAD.MOV.U32 R100, RZ, RZ, R112 ;  /* 0x000000ffff647224 */ /* 0x000fce00078e0070 */
.L_x_14974:
[----:B------:R-:W-:Y:S05]  /*5970*/  BSYNC B2 ;  /* 0x0000000000027941 */ /* 0x000fea0003800000 */
.L_x_14972:
        /* <DEDUP_REMOVED lines=16> */
.L_x_14978:
[----:B------:R-:W-:Y:S05]  /*5a80*/  BSYNC B3 ;  /* 0x0000000000037941 */ /* 0x000fea0003800000 */
.L_x_14977:
        /* <DEDUP_REMOVED lines=44> */
.L_x_14976:
[----:B------:R-:W-:Y:S05]  /*5d50*/  BSYNC B2 ;  /* 0x0000000000027941 */ /* 0x000fea0003800000 */
.L_x_14975:
[----:B------:R-:W-:Y:S01]  /*5d60*/  HFMA2.MMA R49, -RZ, RZ, 0.1171875, 0 ;  /* 0x2f800000ff317435 */ /* 0x000fe200000001ff */
[----:B------:R-:W-:Y:S01]  /*5d70*/  I2FP.F32.U32 R48, R100 ;  /* 0x0000006400307245 */ /* 0x000fe20000201000 */
[----:B------:R-:W-:-:S05]  /*5d80*/  HADD2.F32 R51, -RZ, R30.H0_H0 ;  /* 0x2000001eff337230 */ /* 0x000fca0000004100 */
[----:B------:R-:W-:-:S03]  /*5d90*/  FMUL.FTZ R51, R51, UR11 ;  /* 0x0000000b33337c20 */ /* 0x000fc60008410000 */
[----:B------:R-:W-:Y:S01]  /*5da0*/  FFMA.FTZ R48, R48, R49, 1.1641532182693481445e-10 ;  /* 0x2f00000030307423 */ /* 0x000fe20000010031 */
[----:B------:R-:W-:-:S04]  /*5db0*/  FMUL.FTZ R51, R51, UR10 ;  /* 0x0000000a33337c20 */ /* 0x000fc80008410000 */
[----:B------:R-:W-:-:S04]  /*5dc0*/  FSETP.GTU.FTZ.AND P5, PT, R48, UR9, PT ;  /* 0x0000000930007c0b */ /* 0x000fc8000bfbc000 */
[----:B------:R-:W-:Y:S02]  /*5dd0*/  FSEL R48, R51, RZ, !P5 ;  /* 0x000000ff33307208 */ /* 0x000fe40006800000 */
[----:B------:R-:W-:-:S03]  /*5de0*/  SEL R100, RZ, 0x1, P5 ;  /* 0x00000001ff647807 */ /* 0x000fc60002800000 */
[----:B------:R-:W-:-:S07]  /*5df0*/  @P3 FADD.FTZ R48, R32, R48 ;  /* 0x0000003020303221 */ /* 0x000fce0000010000 */
.L_x_14971:
[----:B------:R-:W-:Y:S05]  /*5e00*/  BSYNC B1 ;  /* 0x0000000000017941 */ /* 0x000fea0003800000 */
.L_x_14970:
        /* <DEDUP_REMOVED lines=18> */
.L_x_14982:
[----:B------:R-:W-:-:S07]  /*5f30*/  MOV R49, R112 ;  /* 0x0000007000317202 */ /* 0x000fce0000000f00 */
.L_x_14983:
[----:B------:R-:W-:Y:S05]  /*5f40*/  BSYNC B2 ;  /* 0x0000000000027941 */ /* 0x000fea0003800000 */
.L_x_14981:
        /* <DEDUP_REMOVED lines=16> */
.L_x_14987:
[----:B------:R-:W-:Y:S05]  /*6050*/  BSYNC B3 ;  /* 0x0000000000037941 */ /* 0x000fea0003800000 */
.L_x_14986:
        /* <DEDUP_REMOVED lines=44> */
.L_x_14985:
[----:B------:R-:W-:Y:S05]  /*6320*/  BSYNC B2 ;  /* 0x0000000000027941 */ /* 0x000fea0003800000 */
.L_x_14984:
[----:B------:R-:W-:Y:S01]  /*6330*/  I2FP.F32.U32 R49, R49 ;  /* 0x0000003100317245 */ /* 0x000fe20000201000 */
[----:B------:R-:W-:Y:S02]  /*6340*/  HADD2.F32 R62, -RZ, R30.H1_H1 ;  /* 0x3000001eff3e7230 */ /* 0x000fe40000004100 */
        /* <DEDUP_REMOVED lines=8> */
.L_x_14980:
[----:B------:R-:W-:Y:S05]  /*63d0*/  BSYNC B1 ;  /* 0x0000000000017941 */ /* 0x000fea0003800000 */
.L_x_14979:
        /* <DEDUP_REMOVED lines=18> */
.L_x_14991:
[----:B------:R-:W-:-:S07]  /*6500*/  IMAD.MOV.U32 R102, RZ, RZ, R112 ;  /* 0x000000ffff667224 */ /* 0x000fce00078e0070 */
.L_x_14992:
[----:B------:R-:W-:Y:S05]  /*6510*/  BSYNC B2 ;  /* 0x0000000000027941 */ /* 0x000fea0003800000 */
.L_x_14990:
        /* <DEDUP_REMOVED lines=16> */
.L_x_14996:
[----:B------:R-:W-:Y:S05]  /*6620*/  BSYNC B3 ;  /* 0x0000000000037941 */ /* 0x000fea0003800000 */
.L_x_14995:
        /* <DEDUP_REMOVED lines=44> */
.L_x_14994:
[----:B------:R-:W-:Y:S05]  /*68f0*/  BSYNC B2 ;  /* 0x0000000000027941 */ /* 0x000fea0003800000 */
.L_x_14993:
[----:B------:R-:W-:Y:S01]  /*6900*/  HFMA2.MMA R51, -RZ, RZ, 0.1171875, 0 ;  /* 0x2f800000ff337435 */ /* 0x000fe200000001ff */
[----:B------:R-:W-:-:S09]  /*6910*/  I2FP.F32.U32 R50, R102 ;  /* 0x0000006600327245 */ /* 0x000fd20000201000 */
        /* <DEDUP_REMOVED lines=8> */
.L_x_14989:
[----:B------:R-:W-:Y:S05]  /*69a0*/  BSYNC B1 ;  /* 0x0000000000017941 */ /* 0x000fea0003800000 */
.L_x_14988:
        /* <DEDUP_REMOVED lines=18> */
.L_x_15000:
[----:B------:R-:W-:-:S07]  /*6ad0*/  MOV R51, R112 ;  /* 0x0000007000337202 */ /* 0x000fce0000000f00 */
.L_x_15001:
[----:B------:R-:W-:Y:S05]  /*6ae0*/  BSYNC B2 ;  /* 0x0000000000027941 */ /* 0x000fea0003800000 */
.L_x_14999:
        /* <DEDUP_REMOVED lines=16> */
.L_x_15005:
[----:B------:R-:W-:Y:S05]  /*6bf0*/  BSYNC B3 ;  /* 0x0000000000037941 */ /* 0x000fea0003800000 */
.L_x_15004:
        /* <DEDUP_REMOVED lines=44> */
.L_x_15003:
[----:B------:R-:W-:Y:S05]  /*6ec0*/  BSYNC B2 ;  /* 0x0000000000027941 */ /* 0x000fea0003800000 */
.L_x_15002:
        /* <DEDUP_REMOVED lines=10> */
.L_x_14998:
[----:B------:R-:W-:Y:S05]  /*6f70*/  BSYNC B1 ;  /* 0x0000000000017941 */ /* 0x000fea0003800000 */
.L_x_14997:
        /* <DEDUP_REMOVED lines=26> */
.L_x_15007:
[----:B------:R-:W-:Y:S05]  /*7120*/  BSYNC B1 ;  /* 0x0000000000017941 */ /* 0x000fea0003800000 */
.L_x_15006:
[----:B------:R-:W-:Y:S01]  /*7130*/  VIADD R118, R118, 0x80 ;  /* 0x0000008076767836 */ /* 0x000fe20000000000 */
[----:B------:R-:W-:-:S07]  /*7140*/  IADD3 R119, R119, 0x80, RZ ;  /* 0x0000008077777810 */ /* 0x000fce0007ffe0ff */
.L_x_14933:
[----:B------:R-:W-:Y:S05]  /*7150*/  BSYNC B0 ;  /* 0x0000000000007941 */ /* 0x000fea0003800000 */
.L_x_14932:
        /* <DEDUP_REMOVED lines=31> */
.L_x_15013:
[----:B------:R-:W-:-:S07]  /*7350*/  MOV R62, R112 ;  /* 0x00000070003e7202 */ /* 0x000fce0000000f00 */
.L_x_15014:
[----:B------:R-:W-:Y:S05]  /*7360*/  BSYNC B2 ;  /* 0x0000000000027941 */ /* 0x000fea0003800000 */
.L_x_15012:
        /* <DEDUP_REMOVED lines=16> */
.L_x_15018:
[----:B------:R-:W-:Y:S05]  /*7470*/  BSYNC B3 ;  /* 0x0000000000037941 */ /* 0x000fea0003800000 */
.L_x_15017:
        /* <DEDUP_REMOVED lines=44> */
.L_x_15016:
[----:B------:R-:W-:Y:S05]  /*7740*/  BSYNC B2 ;  /* 0x0000000000027941 */ /* 0x000fea0003800000 */
.L_x_15015:
        /* <DEDUP_REMOVED lines=10> */
.L_x_15011:
[----:B------:R-:W-:Y:S05]  /*77f0*/  BSYNC B1 ;  /* 0x0000000000017941 */ /* 0x000fea0003800000 */
.L_x_15010:
        /* <DEDUP_REMOVED lines=18> */
.L_x_15022:
[----:B------:R-:W-:-:S07]  /*7920*/  IMAD.MOV.U32 R53, RZ, RZ, R112 ;  /* 0x000000ffff357224 */ /* 0x000fce00078e0070 */
.L_x_15023:
[----:B------:R-:W-:Y:S05]  /*7930*/  BSYNC B2 ;  /* 0x0000000000027941 */ /* 0x000fea0003800000 */
.L_x_15021:
        /* <DEDUP_REMOVED lines=16> */
.L_x_15027:
[----:B------:R-:W-:Y:S05]  /*7a40*/  BSYNC B3 ;  /* 0x0000000000037941 */ /* 0x000fea0003800000 */
.L_x_15026:
        /* <DEDUP_REMOVED lines=44> */
.L_x_15025:
[----:B------:R-:W-:Y:S05]  /*7d10*/  BSYNC B2 ;  /* 0x0000000000027941 */ /* 0x000fea0003800000 */
.L_x_15024:
        /* <DEDUP_REMOVED lines=10> */
.L_x_15020:
[----:B------:R-:W-:Y:S05]  /*7dc0*/  BSYNC B1 ;  /* 0x0000000000017941 */ /* 0x000fea0003800000 */
.L_x_15019:
        /* <DEDUP_REMOVED lines=18> */
.L_x_15031:
[----:B------:R-:W-:-:S07]  /*7ef0*/  MOV R98, R112 ;  /* 0x0000007000627202 */ /* 0x000fce0000000f00 */
.L_x_15032:
[----:B------:R-:W-:Y:S05]  /*7f00*/  BSYNC B2 ;  /* 0x0000000000027941 */ /* 0x000fea0003800000 */
.L_x_15030:
        /* <DEDUP_REMOVED lines=16> */
.L_x_15036:
[----:B------:R-:W-:Y:S05]  /*8010*/  BSYNC B3 ;  /* 0x0000000000037941 */ /* 0x000fea0003800000 */
.L_x_15035:
        /* <DEDUP_REMOVED lines=44> */
.L_x_15034:
[----:B------:R-:W-:Y:S05]  /*82e0*/  BSYNC B2 ;  /* 0x0000000000027941 */ /* 0x000fea0003800000 */
.L_x_15033:
        /* <DEDUP_REMOVED lines=10> */
.L_x_15029:
[----:B------:R-:W-:Y:S05]  /*8390*/  BSYNC B1 ;  /* 0x0000000000017941 */ /* 0x000fea0003800000 */
.L_x_15028:
        /* <DEDUP_REMOVED lines=18> */
.L_x_15040:
[----:B------:R-:W-:-:S07]  /*84c0*/  IMAD.MOV.U32 R55, RZ, RZ, R112 ;  /* 0x000000ffff377224 */ /* 0x000fce00078e0070 */
.L_x_15041:
[----:B------:R-:W-:Y:S05]  /*84d0*/  BSYNC B2 ;  /* 0x0000000000027941 */ /* 0x000fea0003800000 */
.L_x_15039:
        /* <DEDUP_REMOVED lines=16> */
.L_x_15045:
[----:B------:R-:W-:Y:S05]  /*85e0*/  BSYNC B3 ;  /* 0x0000000000037941 */ /* 0x000fea0003800000 */
.L_x_15044:
        /* <DEDUP_REMOVED lines=44> */
.L_x_15043:
[----:B------:R-:W-:Y:S05]  /*88b0*/  BSYNC B2 ;  /* 0x0000000000027941 */ /* 0x000fea0003800000 */
.L_x_15042:
        /* <DEDUP_REMOVED lines=10> */
.L_x_15038:
[----:B------:R-:W-:Y:S05]  /*8960*/  BSYNC B1 ;  /* 0x0000000000017941 */ /* 0x000fea0003800000 */
.L_x_15037:
        /* <DEDUP_REMOVED lines=18> */
.L_x_15049:
[----:B------:R-:W-:-:S07]  /*8a90*/  MOV R100, R112 ;  /* 0x0000007000647202 */ /* 0x000fce0000000f00 */
.L_x_15050:
[----:B------:R-:W-:Y:S05]  /*8aa0*/  BSYNC B2 ;  /* 0x0000000000027941 */ /* 0x000fea0003800000 */
.L_x_15048:
        /* <DEDUP_REMOVED lines=16> */
.L_x_15054:
[----:B------:R-:W-:Y:S05]  /*8bb0*/  BSYNC B3 ;  /* 0x0000000000037941 */ /* 0x000fea0003800000 */
.L_x_15053:
        /* <DEDUP_REMOVED lines=44> */
.L_x_15052:
[----:B------:R-:W-:Y:S05]  /*8e80*/  BSYNC B2 ;  /* 0x0000000000027941 */ /* 0x000fea0003800000 */
.L_x_15051:
        /* <DEDUP_REMOVED lines=10> */
.L_x_15047:
[----:B------:R-:W-:Y:S05]  /*8f30*/  BSYNC B1 ;  /* 0x0000000000017941 */ /* 0x000fea0003800000 */
.L_x_15046:
        /* <DEDUP_REMOVED lines=18> */
.L_x_15058:
[----:B------:R-:W-:-:S07]  /*9060*/  IMAD.MOV.U32 R57, RZ, RZ, R112 ;  /* 0x000000ffff397224 */ /* 0x000fce00078e0070 */
.L_x_15059:
[----:B------:R-:W-:Y:S05]  /*9070*/  BSYNC B2 ;  /* 0x0000000000027941 */ /* 0x000fea0003800000 */
.L_x_15057:
        /* <DEDUP_REMOVED lines=16> */
.L_x_15063:
[----:B------:R-:W-:Y:S05]  /*9180*/  BSYNC B3 ;  /* 0x0000000000037941 */ /* 0x000fea0003800000 */
.L_x_15062:
        /* <DEDUP_REMOVED lines=44> */
.L_x_15061:
[----:B------:R-:W-:Y:S05]  /*9450*/  BSYNC B2 ;  /* 0x0000000000027941 */ /* 0x000fea0003800000 */
.L_x_15060:
        /* <DEDUP_REMOVED lines=10> */
.L_x_15056:
[----:B------:R-:W-:Y:S05]  /*9500*/  BSYNC B1 ;  /* 0x0000000000017941 */ /* 0x000fea0003800000 */
.L_x_15055:
        /* <DEDUP_REMOVED lines=18> */
.L_x_15067:
[----:B------:R-:W-:-:S07]  /*9630*/  MOV R102, R112 ;  /* 0x0000007000667202 */ /* 0x000fce0000000f00 */
.L_x_15068:
[----:B------:R-:W-:Y:S05]  /*9640*/  BSYNC B2 ;  /* 0x0000000000027941 */ /* 0x000fea0003800000 */
.L_x_15066:
        /* <DEDUP_REMOVED lines=16> */
.L_x_15072:
[----:B------:R-:W-:Y:S05]  /*9750*/  BSYNC B3 ;  /* 0x0000000000037941 */ /* 0x000fea0003800000 */
.L_x_15071:
        /* <DEDUP_REMOVED lines=44> */
.L_x_15070:
[----:B------:R-:W-:Y:S05]  /*9a20*/  BSYNC B2 ;  /* 0x0000000000027941 */ /* 0x000fea0003800000 */
.L_x_15069:
        /* <DEDUP_REMOVED lines=10> */
.L_x_15065:
[----:B------:R-:W-:Y:S05]  /*9ad0*/  BSYNC B1 ;  /* 0x0000000000017941 */ /* 0x000fea0003800000 */
.L_x_15064:
        /* <DEDUP_REMOVED lines=18> */
.L_x_15076:
[----:B------:R-:W-:-:S07]  /*9c00*/  IMAD.MOV.U32 R59, RZ, RZ, R112 ;  /* 0x000000ffff3b7224 */ /* 0x000fce00078e0070 */
.L_x_15077:
[----:B------:R-:W-:Y:S05]  /*9c10*/  BSYNC B2 ;  /* 0x0000000000027941 */ /* 0x000fea0003800000 */
.L_x_15075:
        /* <DEDUP_REMOVED lines=16> */
.L_x_15081:
[----:B------:R-:W-:Y:S05]  /*9d20*/  BSYNC B3 ;  /* 0x0000000000037941 */ /* 0x000fea0003800000 */
.L_x_15080:
        /* <DEDUP_REMOVED lines=44> */
.L_x_15079:
[----:B------:R-:W-:Y:S05]  /*9ff0*/  BSYNC B2 ;  /* 0x0000000000027941 */ /* 0x000fea0003800000 */
.L_x_15078:
        /* <DEDUP_REMOVED lines=10> */
.L_x_15074:
[----:B------:R-:W-:Y:S05]  /*a0a0*/  BSYNC B1 ;  /* 0x0000000000017941 */ /* 0x000fea0003800000 */
.L_x_15073:
        /* <DEDUP_REMOVED lines=25> */
.L_x_15009:
[----:B------:R-:W-:Y:S05]  /*a240*/  BSYNC B0 ;  /* 0x0000000000007941 */ /* 0x000fea0003800000 */
.L_x_15008:
[----:B0123--:R-:W-:Y:S01]  /*a250*/  FADD.FTZ R60, RZ, R36 ;  /* 0x00000024ff3c7221 */ /* 0x00ffe20000010000 */
        /* <DEDUP_REMOVED lines=102> */
.L_x_15100:
        /* <DEDUP_REMOVED lines=98> */
[C---:B------:R-:W-:Y:S01]  /*aee0*/  FMUL.FTZ R121, R116.reuse, R121 ;  /* 0x0000007974797220 */ /* 0x040fe20000410000 */
[----:B------:R-:W-:Y:S01]  /*aef0*/  F2FP.F16.F32.PACK_AB R60, R63, R60 ;  /* 0x0000003c3f3c723e */ /* 0x000fe200000000ff */
        /* <DEDUP_REMOVED lines=17> */
.L_x_15086:
[----:B------:R-:W-:Y:S05]  /*b010*/  BSYNC B1 ;  /* 0x0000000000017941 */ /* 0x000fea0003800000 */
.L_x_15085:
        /* <DEDUP_REMOVED lines=29> */
[----:B0-----:R-:W-:-:S02]  /*b1f0*/  IMAD.WIDE.U32 R114, R113, 0x10, R114 ;  /* 0x0000001071727825 */ /* 0x001fc400078e0072 */
[----:B------:R-:W-:Y:S02]  /*b200*/  F2FP.F16.F32.PACK_AB R61, R62, R61 ;  /* 0x0000003d3e3d723e */ /* 0x000fe400000000ff */
[----:B------:R-:W-:Y:S01]  /*b210*/  F2FP.F16.F32.PACK_AB R62, R118, R119 ;  /* 0x00000077763e723e */ /* 0x000fe200000000ff */
[----:B------:R-:W-:Y:S01]  /*b220*/  VIADD R113, R113, 0x80 ;  /* 0x0000008071717836 */ /* 0x000fe20000000000 */
[----:B------:R-:W-:-:S05]  /*b230*/  F2FP.F16.F32.PACK_AB R63, R120, R63 ;  /* 0x0000003f783f723e */ /* 0x000fca00000000ff */
[----:B------:R1:W-:Y:S02]  /*b240*/  STG.E.128 desc[UR6][R114.64], R60 ;  /* 0x0000003c72007986 */ /* 0x0003e4000c101d06 */
.L_x_15088:
[----:B------:R-:W-:Y:S05]  /*b250*/  BSYNC B1 ;  /* 0x0000000000017941 */ /* 0x000fea0003800000 */
.L_x_15087:
        /* <DEDUP_REMOVED lines=25> */
[----:B------:R-:W-:-:S02]  /*b3f0*/  FFMA.FTZ R117, R82, R60, R91 ;  /* 0x0000003c52757223 */ /* 0x000fc4000001005b */
[----:B------:R-:W-:Y:S02]  /*b400*/  F2FP.F16.F32.PACK_AB R63, R122, R121 ;  /* 0x000000797a3f723e */ /* 0x000fe400000000ff */
[----:B------:R-:W-:Y:S02]  /*b410*/  F2FP.F16.F32.PACK_AB R62, R119, R62 ;  /* 0x0000003e773e723e */ /* 0x000fe400000000ff */
[----:B------:R-:W-:Y:S01]  /*b420*/  F2FP.F16.F32.PACK_AB R61, R118, R61 ;  /* 0x0000003d763d723e */ /* 0x000fe200000000ff */
[----:B0-----:R-:W-:Y:S01]  /*b430*/  IMAD.WIDE.U32 R114, R113, 0x10, R114 ;  /* 0x0000001071727825 */ /* 0x001fe200078e0072 */
[----:B------:R-:W-:-:S05]  /*b440*/  F2FP.F16.F32.PACK_AB R60, R117, R116 ;  /* 0x00000074753c723e */ /* 0x000fca00000000ff */
[----:B------:R2:W-:Y:S02]  /*b450*/  STG.E.128 desc[UR6][R114.64], R60 ;  /* 0x0000003c72007986 */ /* 0x0005e4000c101d06 */
.L_x_15084:
[----:B------:R-:W-:Y:S05]  /*b460*/  BSYNC B0 ;  /* 0x0000000000007941 */ /* 0x000fea0003800000 */
.L_x_15083:
[----:B------:R-:W-:Y:S02]  /*b470*/  IADD3 R18, R18, UR14, RZ ;  /* 0x0000000e12127c10 */ /* 0x000fe4000fffe0ff */
[----:B------:R-:W-:Y:S02]  /*b480*/  SEL R116, RZ, 0x1, P3 ;  /* 0x00000001ff747807 */ /* 0x000fe40001800000 */
[----:B------:R-:W-:-:S13]  /*b490*/  ISETP.GE.AND P2, PT, R18, UR15, PT ;  /* 0x0000000f12007c0c */ /* 0x000fda000bf46270 */
[----:B------:R-:W-:Y:S05]  /*b4a0*/  @!P2 BRA `(.L_x_15089) ;  /* 0xffffff580040a947 */ /* 0x000fea000383ffff */
[----:B------:R-:W-:Y:S05]  /*b4b0*/  EXIT ;  /* 0x000000000000794d */ /* 0x000fea0003800000 */
.L_x_15082:
[----:B------:R-:W-:Y:S01]  /*b4c0*/  HFMA2.MMA R116, -RZ, RZ, 0, 5.9604644775390625e-08 ;  /* 0x00000001ff747435 */ /* 0x000fe200000001ff */
[----:B------:R-:W-:Y:S01]  /*b4d0*/  IMAD.MOV.U32 R125, RZ, RZ, R61 ;  /* 0x000000ffff7d7224 */ /* 0x000fe200078e003d */
[----:B------:R-:W-:Y:S01]  /*b4e0*/  MOV R118, 0xffffffff ;  /* 0xffffffff00767802 */ /* 0x000fe20000000f00 */
[----:B------:R-:W-:-:S08]  /*b4f0*/  IMAD.MOV.U32 R117, RZ, RZ, 0x1f ;  /* 0x0000001fff757424 */ /* 0x000fd000078e00ff */
[----:B-----5:R-:W-:Y:S05]  /*b500*/  WARPSYNC.COLLECTIVE R118, `(.L_x_15090) ;  /* 0x0000000076087348 */ /* 0x020fea0003c00000 */
[----:B------:R0:W1:Y:S02]  /*b510*/  SHFL.BFLY P6, R123, R125, R116, R117 ;  /* 0x0c0000747d7b7389 */ /* 0x00006400000c0075 */
[----:B01---5:R-:W-:Y:S01]  /*b520*/  ENDCOLLECTIVE ;  /* 0x000000000000791b */ /* 0x023fe20003800000 */
.L_x_15090:
[----:B------:R-:W-:Y:S02]  /*b530*/  IMAD.MOV.U32 R116, RZ, RZ, 0x2 ;  /* 0x00000002ff747424 */ /* 0x000fe400078e00ff */
[----:B------:R-:W-:-:S04]  /*b540*/  IMAD.MOV.U32 R60, RZ, RZ, R123 ;  /* 0x000000ffff3c7224 */ /* 0x000fc800078e007b */
[----:B------:R-:W-:-:S05]  /*b550*/  FADD.FTZ R119, R61, R60 ;  /* 0x0000003c3d777221 */ /* 0x000fca0000010000 */
[----:B------:R-:W-:-:S07]  /*b560*/  MOV R125, R119 ;  /* 0x00000077007d7202 */ /* 0x000fce0000000f00 */
[----:B------:R-:W-:Y:S05]  /*b570*/  WARPSYNC.COLLECTIVE R118, `(.L_x_15091) ;  /* 0x0000000076087348 */ /* 0x000fea0003c00000 */
[----:B------:R0:W1:Y:S02]  /*b580*/  SHFL.BFLY P6, R123, R125, R116, R117 ;  /* 0x0c0000747d7b7389 */ /* 0x00006400000c0075 */
[----:B01----:R-:W-:Y:S01]  /*b590*/  ENDCOLLECTIVE ;  /* 0x000000000000791b */ /* 0x003fe20003800000 */
.L_x_15091:
[----:B------:R-:W-:Y:S01]  /*b5a0*/  HFMA2.MMA R116, -RZ, RZ, 0, 2.384185791015625e-07 ;  /* 0x00000004ff747435 */ /* 0x000fe200000001ff */
[----:B------:R-:W-:-:S05]  /*b5b0*/  MOV R60, R123 ;  /* 0x0000007b003c7202 */ /* 0x000fca0000000f00 */
[----:B------:R-:W-:-:S04]  /*b5c0*/  FADD.FTZ R120, R119, R60 ;  /* 0x0000003c77787221 */ /* 0x000fc80000010000 */
[----:B------:R-:W-:-:S07]  /*b5d0*/  IMAD.MOV.U32 R125, RZ, RZ, R120 ;  /* 0x000000ffff7d7224 */ /* 0x000fce00078e0078 */
[----:B------:R-:W-:Y:S05]  /*b5e0*/  WARPSYNC.COLLECTIVE R118, `(.L_x_15092) ;  /* 0x0000000076087348 */ /* 0x000fea0003c00000 */
[----:B------:R0:W1:Y:S02]  /*b5f0*/  SHFL.BFLY P6, R123, R125, R116, R117 ;  /* 0x0c0000747d7b7389 */ /* 0x00006400000c0075 */
[----:B01----:R-:W-:Y:S01]  /*b600*/  ENDCOLLECTIVE ;  /* 0x000000000000791b */ /* 0x003fe20003800000 */
.L_x_15092:
[----:B------:R-:W-:Y:S02]  /*b610*/  IMAD.MOV.U32 R116, RZ, RZ, 0x8 ;  /* 0x00000008ff747424 */ /* 0x000fe400078e00ff */
[----:B------:R-:W-:-:S04]  /*b620*/  IMAD.MOV.U32 R121, RZ, RZ, R123 ;  /* 0x000000ffff797224 */ /* 0x000fc800078e007b */
[----:B------:R-:W-:-:S05]  /*b630*/  FADD.FTZ R121, R120, R121 ;  /* 0x0000007978797221 */ /* 0x000fca0000010000 */
[----:B------:R-:W-:-:S07]  /*b640*/  MOV R125, R121 ;  /* 0x00000079007d7202 */ /* 0x000fce0000000f00 */
[----:B------:R-:W-:Y:S05]  /*b650*/  WARPSYNC.COLLECTIVE R118, `(.L_x_15093) ;  /* 0x0000000076087348 */ /* 0x000fea0003c00000 */
[----:B------:R0:W1:Y:S02]  /*b660*/  SHFL.BFLY P6, R123, R125, R116, R117 ;  /* 0x0c0000747d7b7389 */ /* 0x00006400000c0075 */
[----:B01----:R-:W-:Y:S01]  /*b670*/  ENDCOLLECTIVE ;  /* 0x000000000000791b */ /* 0x003fe20003800000 */
.L_x_15093:
[----:B------:R-:W-:Y:S01]  /*b680*/  HFMA2.MMA R116, -RZ, RZ, 0, 9.5367431640625e-07 ;  /* 0x00000010ff747435 */ /* 0x000fe200000001ff */
[----:B------:R-:W-:-:S05]  /*b690*/  MOV R60, R123 ;  /* 0x0000007b003c7202 */ /* 0x000fca0000000f00 */
[----:B------:R-:W-:-:S04]  /*b6a0*/  FADD.FTZ R122, R121, R60 ;  /* 0x0000003c797a7221 */ /* 0x000fc80000010000 */
[----:B------:R-:W-:-:S07]  /*b6b0*/  IMAD.MOV.U32 R125, RZ, RZ, R122 ;  /* 0x000000ffff7d7224 */ /* 0x000fce00078e007a */
[----:B------:R-:W-:Y:S05]  /*b6c0*/  WARPSYNC.COLLECTIVE R118, `(.L_x_15094) ;  /* 0x0000000076087348 */ /* 0x000fea0003c00000 */
[----:B------:R0:W1:Y:S02]  /*b6d0*/  SHFL.BFLY P6, R123, R125, R116, R117 ;  /* 0x0c0000747d7b7389 */ /* 0x00006400000c0075 */
[----:B01----:R-:W-:Y:S01]  /*b6e0*/  ENDCOLLECTIVE ;  /* 0x000000000000791b */ /* 0x003fe20003800000 */
.L_x_15094:
        /* <DEDUP_REMOVED lines=57> */
.L_x_15095:
[----:B------:R-:W-:Y:S01]  /*ba80*/  HFMA2.MMA R116, -RZ, RZ, 0, 1.1920928955078125e-07 ;  /* 0x00000002ff747435 */ /* 0x000fe200000001ff */
[----:B------:R-:W-:-:S05]  /*ba90*/  MOV R120, R123 ;  /* 0x0000007b00787202 */ /* 0x000fca0000000f00 */
[----:B------:R-:W-:-:S04]  /*baa0*/  FADD.FTZ R120, R61, R120 ;  /* 0x000000783d787221 */ /* 0x000fc80000010000 */
[----:B------:R-:W-:-:S07]  /*bab0*/  IMAD.MOV.U32 R125, RZ, RZ, R120 ;  /* 0x000000ffff7d7224 */ /* 0x000fce00078e0078 */
[----:B------:R-:W-:Y:S05]  /*bac0*/  WARPSYNC.COLLECTIVE R118, `(.L_x_15096) ;  /* 0x0000000076087348 */ /* 0x000fea0003c00000 */
[----:B------:R0:W1:Y:S02]  /*bad0*/  SHFL.BFLY P6, R123, R125, R116, R117 ;  /* 0x0c0000747d7b7389 */ /* 0x00006400000c0075 */
[----:B01----:R-:W-:Y:S01]  /*bae0*/  ENDCOLLECTIVE ;  /* 0x000000000000791b */ /* 0x003fe20003800000 */
.L_x_15096:
[----:B------:R-:W-:Y:S02]  /*baf0*/  IMAD.MOV.U32 R116, RZ, RZ, 0x4 ;  /* 0x00000004ff747424 */ /* 0x000fe400078e00ff */
[----:B------:R-:W-:-:S04]  /*bb00*/  IMAD.MOV.U32 R119, RZ, RZ, R123 ;  /* 0x000000ffff777224 */ /* 0x000fc800078e007b */
[----:B------:R-:W-:-:S05]  /*bb10*/  FADD.FTZ R119, R120, R119 ;  /* 0x0000007778777221 */ /* 0x000fca0000010000 */
[----:B------:R-:W-:-:S07]  /*bb20*/  MOV R125, R119 ;  /* 0x00000077007d7202 */ /* 0x000fce0000000f00 */
[----:B------:R-:W-:Y:S05]  /*bb30*/  WARPSYNC.COLLECTIVE R118, `(.L_x_15097) ;  /* 0x0000000076087348 */ /* 0x000fea0003c00000 */
[----:B------:R0:W1:Y:S02]  /*bb40*/  SHFL.BFLY P6, R123, R125, R116, R117 ;  /* 0x0c0000747d7b7389 */ /* 0x00006400000c0075 */
[----:B01----:R-:W-:Y:S01]  /*bb50*/  ENDCOLLECTIVE ;  /* 0x000000000000791b */ /* 0x003fe20003800000 */
.L_x_15097:
[----:B------:R-:W-:Y:S01]  /*bb60*/  HFMA2.MMA R116, -RZ, RZ, 0, 4.76837158203125e-07 ;  /* 0x00000008ff747435 */ /* 0x000fe200000001ff */
[----:B------:R-:W-:-:S05]  /*bb70*/  MOV R122, R123 ;  /* 0x0000007b007a7202 */ /* 0x000fca0000000f00 */
[----:B------:R-:W-:-:S04]  /*bb80*/  FADD.FTZ R122, R119, R122 ;  /* 0x0000007a777a7221 */ /* 0x000fc80000010000 */
[----:B------:R-:W-:-:S07]  /*bb90*/  IMAD.MOV.U32 R125, RZ, RZ, R122 ;  /* 0x000000ffff7d7224 */ /* 0x000fce00078e007a */
[----:B------:R-:W-:Y:S05]  /*bba0*/  WARPSYNC.COLLECTIVE R118, `(.L_x_15098) ;  /* 0x0000000076087348 */ /* 0x000fea0003c00000 */
[----:B------:R0:W1:Y:S02]  /*bbb0*/  SHFL.BFLY P6, R123, R125, R116, R117 ;  /* 0x0c0000747d7b7389 */ /* 0x00006400000c0075 */
[----:B01----:R-:W-:Y:S01]  /*bbc0*/  ENDCOLLECTIVE ;  /* 0x000000000000791b */ /* 0x003fe20003800000 */
.L_x_15098:
[----:B------:R-:W-:Y:S02]  /*bbd0*/  IMAD.MOV.U32 R116, RZ, RZ, 0x10 ;  /* 0x00000010ff747424 */ /* 0x000fe400078e00ff */
[----:B------:R-:W-:-:S04]  /*bbe0*/  IMAD.MOV.U32 R121, RZ, RZ, R123 ;  /* 0x000000ffff797224 */ /* 0x000fc800078e007b */
[----:B------:R-:W-:-:S05]  /*bbf0*/  FADD.FTZ R121, R122, R121 ;  /* 0x000000797a797221 */ /* 0x000fca0000010000 */
[----:B------:R-:W-:-:S07]  /*bc00*/  MOV R125, R121 ;  /* 0x00000079007d7202 */ /* 0x000fce0000000f00 */
[----:B------:R-:W-:Y:S05]  /*bc10*/  WARPSYNC.COLLECTIVE R118, `(.L_x_15099) ;  /* 0x0000000076087348 */ /* 0x000fea0003c00000 */
[----:B------:R0:W1:Y:S02]  /*bc20*/  SHFL.BFLY P6, R123, R125, R116, R117 ;  /* 0x0c0000747d7b7389 */ /* 0x00006400000c0075 */
[----:B01----:R-:W-:Y:S01]  /*bc30*/  ENDCOLLECTIVE ;  /* 0x000000000000791b */ /* 0x003fe20003800000 */
.L_x_15099:
[----:B------:R-:W-:Y:S01]  /*bc40*/  MOV R124, R123 ;  /* 0x0000007b007c7202 */ /* 0x000fe20000000f00 */
[----:B------:R-:W-:Y:S06]  /*bc50*/  BRA `(.L_x_15100) ;  /* 0xffffffec00187947 */ /* 0x000fec000383ffff */
.L_x_15101:
        /* <DEDUP_REMOVED lines=10> */
.L_x_23314:


//--------------------- .text._ZN10layer_norm13ln_fwd_kernelINS_13Kernel_traitsI6__halfS2_fS2_fjLj3072ELj1ELj1ELj4ELj16ENS_18Kernel_traits_baseILj3072ES2_S2_fS2_fjLj128EEEEELb1ELb0ELb1ELb1EEEvNS_9FwdParamsE --------------------------
	.section	.text._ZN10layer_norm13ln_fwd_kernelINS_13Kernel_traitsI6__halfS2_fS2_fjLj3072ELj1ELj1ELj4ELj16ENS_18Kernel_traits_baseILj3072ES2_S2_fS2_fjLj128EEEEELb1ELb0ELb1ELb1EEEvNS_9FwdParamsE,"ax",@progbits
	.align	128
        .global         _ZN10layer_norm13ln_fwd_kernelINS_13Kernel_traitsI6__halfS2_fS2_fjLj3072ELj1ELj1ELj4ELj16ENS_18Kernel_traits_baseILj3072ES2_S2_fS2_fjLj128EEEEELb1ELb0ELb1ELb1EEEvNS_9FwdParamsE
        .type           _ZN10layer_norm13ln_fwd_kernelINS_13Kernel_traitsI6__halfS2_fS2_fjLj3072ELj1ELj1ELj4ELj16ENS_18Kernel_traits_baseILj3072ES2_S2_fS2_fjLj128EEEEELb1ELb0ELb1ELb1EEEvNS_9FwdParamsE,@function
        .size           _ZN10layer_norm13ln_fwd_kernelINS_13Kernel_traitsI6__halfS2_fS2_fjLj3072ELj1ELj1ELj4ELj16ENS_18Kernel_traits_baseILj3072ES2_S2_fS2_fjLj128EEEEELb1ELb0ELb1ELb1EEEvNS_9FwdParamsE,(.L_x_23315 - _ZN10layer_norm13ln_fwd_kernelINS_13Kernel_traitsI6__halfS2_fS2_fjLj3072ELj1ELj1ELj4ELj16ENS_18Kernel_traits_baseILj3072ES2_S2_fS2_fjLj128EEEEELb1ELb0ELb1ELb1EEEvNS_9FwdParamsE)
        .other          _ZN10layer_norm13ln_fwd_kernelINS_13Kernel_traitsI6__halfS2_fS2_fjLj3072ELj1ELj1ELj4ELj16ENS_18Kernel_traits_baseILj3072ES2_S2_fS2_fjLj128EEEEELb1ELb0ELb1ELb1EEEvNS_9FwdParamsE,@"STO_CUDA_ENTRY STV_DEFAULT"
_ZN10layer_norm13ln_fwd_kernelINS_13Kernel_traitsI6__halfS2_fS2_fjLj3072ELj1ELj1ELj4ELj16ENS_18Kernel_traits_baseILj3072ES2_S2_fS2_fjLj128EEEEELb1ELb0ELb1ELb1EEEvNS_9FwdParamsE:
.text._ZN10layer_norm13ln_fwd_kernelINS_13Kernel_traitsI6__halfS2_fS2_fjLj3072ELj1ELj1ELj4ELj16ENS_18Kernel_traits_baseILj3072ES2_S2_fS2_fjLj128EEEEELb1ELb0ELb1ELb1EEEvNS_9FwdParamsE:
[----:B------:R-:W-:Y:S08]  /*0000*/  LDC R1, c[0x0][0x28] ;  /* 0x00000a00ff017b82 */ /* 0x000ff00000000800 */
[----:B------:R-:W0:Y:S01]  /*0010*/  LDC R36, c[0x0][0x2e8] ;  /* 0x0000ba00ff247b82 */ /* 0x000e220000000800 */
[----:B------:R-:W-:Y:S01]  /*0020*/  ULDC.U8 UR4, c[0x0][0x2f4] ;  /* 0x0000bd0000047ab9 */ /* 0x000fe20000000000 */
[----:B------:R-:W-:Y:S01]  /*0030*/  ULDC.64 UR6, c[0x0][0x208] ;  /* 0x0000820000067ab9 */ /* 0x000fe20000000a00 */
[----:B------:R-:W-:Y:S01]  /*0040*/  ISETP.NE.AND P0, PT, RZ, UR4, PT ;  /* 0x00000004ff007c0c */ /* 0x000fe2000bf05270 */
[----:B------:R-:W-:-:S04]  /*0050*/  ULDC.64 UR4, c[0x0][0x2e0] ;  /* 0x0000b80000047ab9 */ /* 0x000fc80000000a00 */
[----:B------:R-:W1:Y:S01]  /*0060*/  LDC R7, c[0x0][0x2ec] ;  /* 0x0000bb00ff077b82 */ /* 0x000e620000000800 */
[----:B------:R-:W-:Y:S01]  /*0070*/  MOV R2, UR4 ;  /* 0x0000000400027c02 */ /* 0x000fe20008000f00 */
[----:B------:R-:W-:Y:S01]  /*0080*/  IMAD.U32 R3, RZ, RZ, UR5 ;  /* 0x00000005ff037e24 */ /* 0x000fe2000f8e00ff */
[----:B------:R-:W2:Y:S01]  /*0090*/  S2R R0, SR_TID.X ;  /* 0x0000000000007919 */ /* 0x000ea20000002100 */
[----:B------:R-:W-:-:S04]  /*00a0*/  ULDC.64 UR10, c[0x0][0x2c8] ;  /* 0x0000b200000a7ab9 */ /* 0x000fc80000000a00 */
        /* <DEDUP_REMOVED lines=43> */
[----:B------:R-:W-:Y:S01]  /*0360*/  IMAD.SHL.U32 R2, R0, 0x10, RZ ;  /* 0x0000001000027824 */ /* 0x000fe200078e00ff */
[----:B------:R-:W-:Y:S01]  /*0370*/  ISETP.NE.U32.AND P0, PT, RZ, UR10, PT ;  /* 0x0000000aff007c0c */ /* 0x000fe2000bf05070 */
[----:B------:R-:W-:Y:S01]  /*0380*/  UIADD3 UR22, UR4, 0x1715609d, URZ ;  /* 0x1715609d04167890 */ /* 0x000fe2000fffe03f */
[----:B------:R-:W-:Y:S02]  /*0390*/  IMAD.WIDE.U32 R6, R7, -0x2daee0ad, RZ ;  /* 0xd2511f5307067825 */ /* 0x000fe400078e00ff */
[----:B------:R-:W-:Y:S02]  /*03a0*/  LOP3.LUT R20, R2, 0x7f0, RZ, 0xc0, !PT ;  /* 0x000007f002147812 */ /* 0x000fe400078ec0ff */
[----:B------:R-:W-:Y:S01]  /*03b0*/  IMAD.WIDE.U32 R14, R14, -0x326172a9, RZ ;  /* 0xcd9e8d570e0e7825 */ /* 0x000fe200078e00ff */
[----:B------:R-:W-:Y:S02]  /*03c0*/  ISETP.NE.AND.EX P0, PT, RZ, UR11, PT, P0 ;  /* 0x0000000bff007c0c */ /* 0x000fe4000bf05300 */
[----:B------:R-:W-:-:S02]  /*03d0*/  LOP3.LUT R13, R7, UR23, R4, 0x96, !PT ;  /* 0x00000017070d7c12 */ /* 0x000fc4000f8e9604 */
        /* <DEDUP_REMOVED lines=8> */
[----:B------:R-:W-:Y:S02]  /*0460*/  LOP3.LUT R7, R13, UR24, R14, 0x96, !PT ;  /* 0x000000180d077c12 */ /* 0x000fe4000f8e960e */
[----:B------:R-:W5:Y:S02]  /*0470*/  @P0 LDG.E.128 R8, desc[UR6][R2.64] ;  /* 0x0000000602080981 */ /* 0x000f64000c1e1d00 */
[----:B------:R-:W-:-:S02]  /*0480*/  LOP3.LUT R14, R5, UR25, R6, 0x96, !PT ;  /* 0x00000019050e7c12 */ /* 0x000fc4000f8e9606 */
        /* <DEDUP_REMOVED lines=24> */
[----:B------:R-:W-:Y:S01]  /*0610*/  @!P0 CS2R R32, SRZ ;  /* 0x0000000000208805 */ /* 0x000fe2000001ff00 */
[----:B------:R-:W5:Y:S01]  /*0620*/  LDG.E.128 R28, desc[UR6][R12.64] ;  /* 0x000000060c1c7981 */ /* 0x000f62000c1e1d00 */
[----:B------:R-:W-:-:S03]  /*0630*/  HADD2.F32 R3, -RZ, R8.H0_H0 ;  /* 0x20000008ff037230 */ /* 0x000fc60000004100 */
[----:B------:R-:W5:Y:S01]  /*0640*/  LDG.E.128 R24, desc[UR6][R12.64+0x800] ;  /* 0x000800060c187981 */ /* 0x000f62000c1e1d00 */
[----:B------:R-:W-:-:S03]  /*0650*/  HADD2.F32 R4, -RZ, R8.H1_H1 ;  /* 0x30000008ff047230 */ /* 0x000fc60000004100 */
[----:B------:R0:W5:Y:S01]  /*0660*/  LDG.E.128 R20, desc[UR6][R12.64+0x1000] ;  /* 0x001000060c147981 */ /* 0x000162000c1e1d00 */
[--C-:B------:R-:W-:Y:S01]  /*0670*/  HADD2.F32 R5, -RZ, R9.reuse.H0_H0 ;  /* 0x20000009ff057230 */ /* 0x100fe20000004100 */
[----:B------:R-:W-:Y:S01]  /*0680*/  UIADD3 UR31, UR5, -0x695add53, URZ ;  /* 0x96a522ad051f7890 */ /* 0x000fe2000fffe03f */
[----:B------:R-:W-:Y:S01]  /*0690*/  HADD2.F32 R6, -RZ, R9.H1_H1 ;  /* 0x30000009ff067230 */ /* 0x000fe20000004100 */
[----:B------:R-:W-:Y:S01]  /*06a0*/  @!P0 CS2R R34, SRZ ;  /* 0x0000000000228805 */ /* 0x000fe2000001ff00 */
[--C-:B------:R-:W-:Y:S01]  /*06b0*/  HADD2.F32 R7, -RZ, R10.reuse.H0_H0 ;  /* 0x2000000aff077230 */ /* 0x100fe20000004100 */
[----:B------:R-:W-:Y:S01]  /*06c0*/  UIADD3 UR30, UR4, -0x700cb87f, URZ ;  /* 0x8ff34781041e7890 */ /* 0x000fe2000fffe03f */
[----:B------:R-:W-:Y:S01]  /*06d0*/  HADD2.F32 R8, -RZ, R10.H1_H1 ;  /* 0x3000000aff087230 */ /* 0x000fe20000004100 */
[----:B------:R-:W-:Y:S01]  /*06e0*/  HFMA2.MMA R83, -RZ, RZ, 0, 0 ;  /* 0x00000000ff537435 */ /* 0x000fe200000001ff */
[--C-:B------:R-:W-:Y:S01]  /*06f0*/  HADD2.F32 R9, -RZ, R11.reuse.H0_H0 ;  /* 0x2000000bff097230 */ /* 0x100fe20000004100 */
[----:B------:R-:W-:Y:S01]  /*0700*/  LOP3.LUT R81, R36, 0x3, RZ, 0xc0, !PT ;  /* 0x0000000324517812 */ /* 0x000fe200078ec0ff */
[----:B------:R-:W-:Y:S01]  /*0710*/  HADD2.F32 R10, -RZ, R11.H1_H1 ;  /* 0x3000000bff0a7230 */ /* 0x000fe20000004100 */
[----:B------:R-:W-:Y:S01]  /*0720*/  ULDC.U8 UR8, c[0x0][0x2a0] ;  /* 0x0000a80000087ab9 */ /* 0x000fe20000000000 */
[--C-:B------:R-:W-:Y:S01]  /*0730*/  HADD2.F32 R11, -RZ, R16.reuse.H0_H0 ;  /* 0x20000010ff0b7230 */ /* 0x100fe20000004100 */
[----:B------:R-:W-:Y:S01]  /*0740*/  LOP3.LUT R92, R0, 0x7f, RZ, 0xc0, !PT ;  /* 0x0000007f005c7812 */ /* 0x000fe200078ec0ff */
[----:B0-----:R-:W-:Y:S01]  /*0750*/  HADD2.F32 R12, -RZ, R16.H1_H1 ;  /* 0x30000010ff0c7230 */ /* 0x001fe20000004100 */
        /* <DEDUP_REMOVED lines=15> */
[----:B------:R-:W-:-:S02]  /*0850*/  IMAD R33, R38, -0x2daee0ad, RZ ;  /* 0xd2511f5326217824 */ /* 0x000fc400078e02ff */
[----:B------:R-:W-:-:S04]  /*0860*/  IMAD.WIDE.U32 R78, R78, -0x2daee0ad, RZ ;  /* 0xd2511f534e4e7825 */ /* 0x000fc800078e00ff */
[----:B------:R-:W-:Y:S01]  /*0870*/  IMAD R32, R39, -0x326172a9, RZ ;  /* 0xcd9e8d5727207824 */ /* 0x000fe200078e02ff */
[----:B------:R-:W-:Y:S01]  /*0880*/  LOP3.LUT R76, R79, UR31, R33, 0x96, !PT ;  /* 0x0000001f4f4c7c12 */ /* 0x000fe2000f8e9621 */
[----:B------:R-:W-:Y:S01]  /*0890*/  IMAD.HI.U32 R75, R82, -0x326172a9, RZ ;  /* 0xcd9e8d57524b7827 */ /* 0x000fe200078e00ff */
[----:B------:R-:W-:-:S03]  /*08a0*/  MOV R79, R37 ;  /* 0x00000025004f7202 */ /* 0x000fc60000000f00 */
[--C-:B------:R-:W-:Y:S01]  /*08b0*/  HADD2.F32 R71, -RZ, R34.reuse.H0_H0 ;  /* 0x20000022ff477230 */ /* 0x100fe20000004100 */
[----:B------:R-:W-:Y:S01]  /*08c0*/  LOP3.LUT R75, R75, UR30, R32, 0x96, !PT ;  /* 0x0000001e4b4b7c12 */ /* 0x000fe2000f8e9620 */
[----:B------:R-:W-:Y:S02]  /*08d0*/  HADD2.F32 R72, -RZ, R34.H1_H1 ;  /* 0x30000022ff487230 */ /* 0x000fe40000004100 */
[--C-:B------:R-:W-:Y:S02]  /*08e0*/  HADD2.F32 R73, -RZ, R35.reuse.H0_H0 ;  /* 0x20000023ff497230 */ /* 0x100fe40000004100 */
[----:B------:R-:W-:Y:S02]  /*08f0*/  HADD2.F32 R74, -RZ, R35.H1_H1 ;  /* 0x30000023ff4a7230 */ /* 0x000fe40000004100 */
[----:B------:R-:W-:Y:S02]  /*0900*/  IMAD.MOV.U32 R104, RZ, RZ, 0x1 ;  /* 0x00000001ff687424 */ /* 0x000fe400078e00ff */
[----:B------:R-:W-:-:S07]  /*0910*/  IMAD R82, R82, -0x326172a9, RZ ;  /* 0xcd9e8d5752527824 */ /* 0x000fce00078e02ff */
.L_x_15327:
[----:B0-----:R-:W0:Y:S08]  /*0920*/  LDC.64 R44, c[0x0][0x280] ;  /* 0x0000a000ff2c7b82 */ /* 0x001e300000000a00 */
[----:B------:R-:W1:Y:S08]  /*0930*/  LDC.64 R84, c[0x0][0x230] ;  /* 0x00008c00ff547b82 */ /* 0x000e700000000a00 */
[----:B------:R-:W2:Y:S01]  /*0940*/  LDC R101, c[0x0][0x218] ;  /* 0x00008600ff657b82 */ /* 0x000ea20000000800 */
[----:B0-----:R-:W-:-:S07]  /*0950*/  IMAD.WIDE R44, R2, 0x4, R44 ;  /* 0x00000004022c7825 */ /* 0x001fce00078e022c */
[----:B------:R-:W0:Y:S01]  /*0960*/  LDC.64 R50, c[0x0][0x288] ;  /* 0x0000a200ff327b82 */ /* 0x000e220000000a00 */
[----:B------:R3:W4:Y:S01]  /*0970*/  LDG.E R44, desc[UR6][R44.64] ;  /* 0x000000062c2c7981 */ /* 0x000722000c1e1900 */
[----:B------:R-:W-:Y:S02]  /*0980*/  MOV R105, RZ ;  /* 0x000000ff00697202 */ /* 0x000fe40000000f00 */
[----:B-1----:R-:W-:-:S04]  /*0990*/  ISETP.NE.U32.AND P0, PT, R84, RZ, PT ;  /* 0x000000ff5400720c */ /* 0x002fc80003f05070 */
[----:B------:R-:W-:Y:S01]  /*09a0*/  ISETP.NE.AND.EX P0, PT, R85, RZ, PT, P0 ;  /* 0x000000ff5500720c */ /* 0x000fe20003f05300 */
[----:B--2---:R-:W-:-:S05]  /*09b0*/  IMAD R52, R2, R101, RZ ;  /* 0x0000006502347224 */ /* 0x004fca00078e02ff */
[----:B---3--:R-:W-:-:S04]  /*09c0*/  SHF.R.S32.HI R45, RZ, 0x1f, R52 ;  /* 0x0000001fff2d7819 */ /* 0x008fc80000011434 */
[----:B------:R-:W-:-:S03]  /*09d0*/  LEA.HI R45, R45, R52, RZ, 0x3 ;  /* 0x000000342d2d7211 */ /* 0x000fc600078f18ff */
[----:B------:R-:W1:Y:S01]  /*09e0*/  @P0 LDC.64 R46, c[0x0][0x230] ;  /* 0x00008c00ff2e0b82 */ /* 0x000e620000000a00 */
[----:B0-----:R-:W-:Y:S01]  /*09f0*/  IMAD.WIDE R50, R2, 0x4, R50 ;  /* 0x0000000402327825 */ /* 0x001fe200078e0232 */
[----:B------:R-:W-:-:S04]  /*0a00*/  LEA.HI.SX32 R107, R45, R92, 0x1d ;  /* 0x0000005c2d6b7211 */ /* 0x000fc800078feaff */
[----:B-----5:R0:W5:Y:S01]  /*0a10*/  LDG.E R102, desc[UR6][R50.64] ;  /* 0x0000000632667981 */ /* 0x020162000c1e1900 */
        /* <DEDUP_REMOVED lines=17> */
[----:B------:R-:W-:Y:S01]  /*0b30*/  @!P4 ISETP.NE.AND.EX P1, PT, R85, RZ, PT, P1 ;  /* 0x000000ff5500c20c */ /* 0x000fe20003f25310 */
[----:B------:R-:W-:-:S03]  /*0b40*/  @!P4 IMAD.MOV.U32 R52, RZ, RZ, R81 ;  /* 0x000000ffff34c224 */ /* 0x000fc600078e0051 */
        /* <DEDUP_REMOVED lines=14> */
.L_x_15105:
[----:B------:R-:W-:-:S07]  /*0c30*/  MOV R54, R82 ;  /* 0x0000005200367202 */ /* 0x000fce0000000f00 */
.L_x_15106:
[----:B------:R-:W-:Y:S05]  /*0c40*/  BSYNC B1 ;  /* 0x0000000000017941 */ /* 0x000fea0003800000 */
.L_x_15104:
        /* <DEDUP_REMOVED lines=16> */
.L_x_15110:
[----:B------:R-:W-:Y:S05]  /*0d50*/  BSYNC B2 ;  /* 0x0000000000027941 */ /* 0x000fea0003800000 */
.L_x_15109:
        /* <DEDUP_REMOVED lines=44> */
.L_x_15108:
[----:B------:R-:W-:Y:S05]  /*1020*/  BSYNC B1 ;  /* 0x0000000000017941 */ /* 0x000fea0003800000 */
.L_x_15107:
        /* <DEDUP_REMOVED lines=10> */
.L_x_15103:
[----:B------:R-:W-:Y:S05]  /*10d0*/  BSYNC B0 ;  /* 0x0000000000007941 */ /* 0x000fea0003800000 */
.L_x_15102:
        /* <DEDUP_REMOVED lines=18> */
.L_x_15114:
[----:B------:R-:W-:-:S07]  /*1200*/  IMAD.MOV.U32 R45, RZ, RZ, R82 ;  /* 0x000000ffff2d7224 */ /* 0x000fce00078e0052 */
.L_x_15115:
[----:B------:R-:W-:Y:S05]  /*1210*/  BSYNC B1 ;  /* 0x0000000000017941 */ /* 0x000fea0003800000 */
.L_x_15113:
        /* <DEDUP_REMOVED lines=16> */
.L_x_15119:
[----:B------:R-:W-:Y:S05]  /*1320*/  BSYNC B2 ;  /* 0x0000000000027941 */ /* 0x000fea0003800000 */
.L_x_15118:
        /* <DEDUP_REMOVED lines=44> */
.L_x_15117:
[----:B------:R-:W-:Y:S05]  /*15f0*/  BSYNC B1 ;  /* 0x0000000000017941 */ /* 0x000fea0003800000 */
.L_x_15116:
        /* <DEDUP_REMOVED lines=10> */
.L_x_15112:
[----:B------:R-:W-:Y:S05]  /*16a0*/  BSYNC B0 ;  /* 0x0000000000007941 */ /* 0x000fea0003800000 */
.L_x_15111:
        /* <DEDUP_REMOVED lines=18> */
.L_x_15123:
[----:B------:R-:W-:-:S07]  /*17d0*/  MOV R54, R82 ;  /* 0x0000005200367202 */ /* 0x000fce0000000f00 */
.L_x_15124:
[----:B------:R-:W-:Y:S05]  /*17e0*/  BSYNC B1 ;  /* 0x0000000000017941 */ /* 0x000fea0003800000 */
.L_x_15122:
        /* <DEDUP_REMOVED lines=16> */
.L_x_15128:
[----:B------:R-:W-:Y:S05]  /*18f0*/  BSYNC B2 ;  /* 0x0000000000027941 */ /* 0x000fea0003800000 */
.L_x_15127:
        /* <DEDUP_REMOVED lines=44> */
.L_x_15126:
[----:B------:R-:W-:Y:S05]  /*1bc0*/  BSYNC B1 ;  /* 0x0000000000017941 */ /* 0x000fea0003800000 */
.L_x_15125:
        /* <DEDUP_REMOVED lines=10> */
.L_x_15121:
[----:B------:R-:W-:Y:S05]  /*1c70*/  BSYNC B0 ;  /* 0x0000000000007941 */ /* 0x000fea0003800000 */
.L_x_15120:
        /* <DEDUP_REMOVED lines=18> */
.L_x_15132:
[----:B------:R-:W-:-:S07]  /*1da0*/  IMAD.MOV.U32 R47, RZ, RZ, R82 ;  /* 0x000000ffff2f7224 */ /* 0x000fce00078e0052 */
.L_x_15133:
[----:B------:R-:W-:Y:S05]  /*1db0*/  BSYNC B1 ;  /* 0x0000000000017941 */ /* 0x000fea0003800000 */
.L_x_15131:
        /* <DEDUP_REMOVED lines=16> */
.L_x_15137:
[----:B------:R-:W-:Y:S05]  /*1ec0*/  BSYNC B2 ;  /* 0x0000000000027941 */ /* 0x000fea0003800000 */
.L_x_15136:
        /* <DEDUP_REMOVED lines=44> */
.L_x_15135:
[----:B------:R-:W-:Y:S05]  /*2190*/  BSYNC B1 ;  /* 0x0000000000017941 */ /* 0x000fea0003800000 */
.L_x_15134:
        /* <DEDUP_REMOVED lines=10> */
.L_x_15130:
[----:B------:R-:W-:Y:S05]  /*2240*/  BSYNC B0 ;  /* 0x0000000000007941 */ /* 0x000fea0003800000 */
.L_x_15129:
        /* <DEDUP_REMOVED lines=18> */
.L_x_15141:
[----:B------:R-:W-:-:S07]  /*2370*/  MOV R56, R82 ;  /* 0x0000005200387202 */ /* 0x000fce0000000f00 */
.L_x_15142:
[----:B------:R-:W-:Y:S05]  /*2380*/  BSYNC B1 ;  /* 0x0000000000017941 */ /* 0x000fea0003800000 */
.L_x_15140:
        /* <DEDUP_REMOVED lines=16> */
.L_x_15146:
[----:B------:R-:W-:Y:S05]  /*2490*/  BSYNC B2 ;  /* 0x0000000000027941 */ /* 0x000fea0003800000 */
.L_x_15145:
        /* <DEDUP_REMOVED lines=44> */
.L_x_15144:
[----:B------:R-:W-:Y:S05]  /*2760*/  BSYNC B1 ;  /* 0x0000000000017941 */ /* 0x000fea0003800000 */
.L_x_15143:
        /* <DEDUP_REMOVED lines=10> */
.L_x_15139:
[----:B------:R-:W-:Y:S05]  /*2810*/  BSYNC B0 ;  /* 0x0000000000007941 */ /* 0x000fea0003800000 */
.L_x_15138:
        /* <DEDUP_REMOVED lines=18> */
.L_x_15150:
[----:B------:R-:W-:-:S07]  /*2940*/  IMAD.MOV.U32 R49, RZ, RZ, R82 ;  /* 0x000000ffff317224 */ /* 0x000fce00078e0052 */
.L_x_15151:
[----:B------:R-:W-:Y:S05]  /*2950*/  BSYNC B1 ;  /* 0x0000000000017941 */ /* 0x000fea0003800000 */
.L_x_15149:
        /* <DEDUP_REMOVED lines=16> */
.L_x_15155:
[----:B------:R-:W-:Y:S05]  /*2a60*/  BSYNC B2 ;  /* 0x0000000000027941 */ /* 0x000fea0003800000 */
.L_x_15154:
        /* <DEDUP_REMOVED lines=44> */
.L_x_15153:
[----:B------:R-:W-:Y:S05]  /*2d30*/  BSYNC B1 ;  /* 0x0000000000017941 */ /* 0x000fea0003800000 */
.L_x_15152:
        /* <DEDUP_REMOVED lines=10> */
.L_x_15148:
[----:B------:R-:W-:Y:S05]  /*2de0*/  BSYNC B0 ;  /* 0x0000000000007941 */ /* 0x000fea0003800000 */
.L_x_15147:
        /* <DEDUP_REMOVED lines=18> */
.L_x_15159:
[----:B------:R-:W-:-:S07]  /*2f10*/  MOV R58, R82 ;  /* 0x00000052003a7202 */ /* 0x000fce0000000f00 */
.L_x_15160:
[----:B------:R-:W-:Y:S05]  /*2f20*/  BSYNC B1 ;  /* 0x0000000000017941 */ /* 0x000fea0003800000 */
.L_x_15158:
        /* <DEDUP_REMOVED lines=16> */
.L_x_15164:
[----:B------:R-:W-:Y:S05]  /*3030*/  BSYNC B2 ;  /* 0x0000000000027941 */ /* 0x000fea0003800000 */
.L_x_15163:
        /* <DEDUP_REMOVED lines=44> */
.L_x_15162:
[----:B------:R-:W-:Y:S05]  /*3300*/  BSYNC B1 ;  /* 0x0000000000017941 */ /* 0x000fea0003800000 */
.L_x_15161:
        /* <DEDUP_REMOVED lines=10> */
.L_x_15157:
[----:B------:R-:W-:Y:S05]  /*33b0*/  BSYNC B0 ;  /* 0x0000000000007941 */ /* 0x000fea0003800000 */
.L_x_15156:
        /* <DEDUP_REMOVED lines=18> */
.L_x_15168:
[----:B------:R-:W-:-:S07]  /*34e0*/  IMAD.MOV.U32 R51, RZ, RZ, R82 ;  /* 0x000000ffff337224 */ /* 0x000fce00078e0052 */
.L_x_15169:
[----:B------:R-:W-:Y:S05]  /*34f0*/  BSYNC B1 ;  /* 0x0000000000017941 */ /* 0x000fea0003800000 */
.L_x_15167:
        /* <DEDUP_REMOVED lines=16> */
.L_x_15173:
[----:B------:R-:W-:Y:S05]  /*3600*/  BSYNC B2 ;  /* 0x0000000000027941 */ /* 0x000fea0003800000 */
.L_x_15172:
        /* <DEDUP_REMOVED lines=44> */
.L_x_15171:
[----:B------:R-:W-:Y:S05]  /*38d0*/  BSYNC B1 ;  /* 0x0000000000017941 */ /* 0x000fea0003800000 */
.L_x_15170:
        /* <DEDUP_REMOVED lines=10> */
.L_x_15166:
[----:B------:R-:W-:Y:S05]  /*3980*/  BSYNC B0 ;  /* 0x0000000000007941 */ /* 0x000fea0003800000 */
.L_x_15165:
        /* <DEDUP_REMOVED lines=31> */
.L_x_15175:
[----:B------:R-:W-:Y:S05]  /*3b80*/  BSYNC B0 ;  /* 0x0000000000007941 */ /* 0x000fea0003800000 */
.L_x_15174:
        /* <DEDUP_REMOVED lines=22> */
.L_x_15179:
[----:B------:R-:W-:-:S07]  /*3cf0*/  IMAD.MOV.U32 R60, RZ, RZ, R82 ;  /* 0x000000ffff3c7224 */ /* 0x000fce00078e0052 */
.L_x_15180:
[----:B------:R-:W-:Y:S05]  /*3d00*/  BSYNC B1 ;  /* 0x0000000000017941 */ /* 0x000fea0003800000 */
.L_x_15178:
        /* <DEDUP_REMOVED lines=16> */
.L_x_15184:
[----:B------:R-:W-:Y:S05]  /*3e10*/  BSYNC B2 ;  /* 0x0000000000027941 */ /* 0x000fea0003800000 */
.L_x_15183:
        /* <DEDUP_REMOVED lines=44> */
.L_x_15182:
[----:B------:R-:W-:Y:S05]  /*40e0*/  BSYNC B1 ;  /* 0x0000000000017941 */ /* 0x000fea0003800000 */
.L_x_15181:
        /* <DEDUP_REMOVED lines=10> */
.L_x_15177:
[----:B------:R-:W-:Y:S05]  /*4190*/  BSYNC B0 ;  /* 0x0000000000007941 */ /* 0x000fea0003800000 */
.L_x_15176:
        /* <DEDUP_REMOVED lines=18> */
.L_x_15188:
[----:B------:R-:W-:-:S07]  /*42c0*/  MOV R53, R82 ;  /* 0x0000005200357202 */ /* 0x000fce0000000f00 */
.L_x_15189:
[----:B------:R-:W-:Y:S05]  /*42d0*/  BSYNC B1 ;  /* 0x0000000000017941 */ /* 0x000fea0003800000 */
.L_x_15187:
        /* <DEDUP_REMOVED lines=16> */
.L_x_15193:
[----:B------:R-:W-:Y:S05]  /*43e0*/  BSYNC B2 ;  /* 0x0000000000027941 */ /* 0x000fea0003800000 */
.L_x_15192:
        /* <DEDUP_REMOVED lines=44> */
.L_x_15191:
[----:B------:R-:W-:Y:S05]  /*46b0*/  BSYNC B1 ;  /* 0x0000000000017941 */ /* 0x000fea0003800000 */
.L_x_15190:
        /* <DEDUP_REMOVED lines=10> */
.L_x_15186:
[----:B------:R-:W-:Y:S05]  /*4760*/  BSYNC B0 ;  /* 0x0000000000007941 */ /* 0x000fea0003800000 */
.L_x_15185:
        /* <DEDUP_REMOVED lines=18> */
.L_x_15197:
[----:B------:R-:W-:-:S07]  /*4890*/  IMAD.MOV.U32 R62, RZ, RZ, R82 ;  /* 0x000000ffff3e7224 */ /* 0x000fce00078e0052 */
.L_x_15198:
[----:B------:R-:W-:Y:S05]  /*48a0*/  BSYNC B1 ;  /* 0x0000000000017941 */ /* 0x000fea0003800000 */
.L_x_15196:
        /* <DEDUP_REMOVED lines=16> */
.L_x_15202:
[----:B------:R-:W-:Y:S05]  /*49b0*/  BSYNC B2 ;  /* 0x0000000000027941 */ /* 0x000fea0003800000 */
.L_x_15201:
        /* <DEDUP_REMOVED lines=44> */
.L_x_15200:
[----:B------:R-:W-:Y:S05]  /*4c80*/  BSYNC B1 ;  /* 0x0000000000017941 */ /* 0x000fea0003800000 */
.L_x_15199:
        /* <DEDUP_REMOVED lines=10> */
.L_x_15195:
[----:B------:R-:W-:Y:S05]  /*4d30*/  BSYNC B0 ;  /* 0x0000000000007941 */ /* 0x000fea0003800000 */
.L_x_15194:
        /* <DEDUP_REMOVED lines=18> */
.L_x_15206:
[----:B------:R-:W-:-:S07]  /*4e60*/  MOV R55, R82 ;  /* 0x0000005200377202 */ /* 0x000fce0000000f00 */
.L_x_15207:
[----:B------:R-:W-:Y:S05]  /*4e70*/  BSYNC B1 ;  /* 0x0000000000017941 */ /* 0x000fea0003800000 */
.L_x_15205:
        /* <DEDUP_REMOVED lines=16> */
.L_x_15211:
[----:B------:R-:W-:Y:S05]  /*4f80*/  BSYNC B2 ;  /* 0x0000000000027941 */ /* 0x000fea0003800000 */
.L_x_15210:
        /* <DEDUP_REMOVED lines=44> */
.L_x_15209:
[----:B------:R-:W-:Y:S05]  /*5250*/  BSYNC B1 ;  /* 0x0000000000017941 */ /* 0x000fea0003800000 */
.L_x_15208:
        /* <DEDUP_REMOVED lines=10> */
.L_x_15204:
[----:B------:R-:W-:Y:S05]  /*5300*/  BSYNC B0 ;  /* 0x0000000000007941 */ /* 0x000fea0003800000 */
.L_x_15203:
        /* <DEDUP_REMOVED lines=18> */
.L_x_15215:
[----:B------:R-:W-:-:S07]  /*5430*/  IMAD.MOV.U32 R64, RZ, RZ, R82 ;  /* 0x000000ffff407224 */ /* 0x000fce00078e0052 */
.L_x_15216:
[----:B------:R-:W-:Y:S05]  /*5440*/  BSYNC B1 ;  /* 0x0000000000017941 */ /* 0x000fea0003800000 */
.L_x_15214:
        /* <DEDUP_REMOVED lines=16> */
.L_x_15220:
[----:B------:R-:W-:Y:S05]  /*5550*/  BSYNC B2 ;  /* 0x0000000000027941 */ /* 0x000fea0003800000 */
.L_x_15219:
        /* <DEDUP_REMOVED lines=44> */
.L_x_15218:
[----:B------:R-:W-:Y:S05]  /*5820*/  BSYNC B1 ;  /* 0x0000000000017941 */ /* 0x000fea0003800000 */
.L_x_15217:
        /* <DEDUP_REMOVED lines=10> */
.L_x_15213:
[----:B------:R-:W-:Y:S05]  /*58d0*/  BSYNC B0 ;  /* 0x0000000000007941 */ /* 0x000fea0003800000 */
.L_x_15212:
        /* <DEDUP_REMOVED lines=18> */
.L_x_15224:
[----:B------:R-:W-:-:S07]  /*5a00*/  MOV R57, R82 ;  /* 0x0000005200397202 */ /* 0x000fce0000000f00 */
.L_x_15225:
[----:B------:R-:W-:Y:S05]  /*5a10*/  BSYNC B1 ;  /* 0x0000000000017941 */ /* 0x000fea0003800000 */
.L_x_15223:
        /* <DEDUP_REMOVED lines=16> */
.L_x_15229:
[----:B------:R-:W-:Y:S05]  /*5b20*/  BSYNC B2 ;  /* 0x0000000000027941 */ /* 0x000fea0003800000 */
.L_x_15228:
        /* <DEDUP_REMOVED lines=44> */
.L_x_15227:
[----:B------:R-:W-:Y:S05]  /*5df0*/  BSYNC B1 ;  /* 0x0000000000017941 */ /* 0x000fea0003800000 */
.L_x_15226:
        /* <DEDUP_REMOVED lines=10> */
.L_x_15222:
[----:B------:R-:W-:Y:S05]  /*5ea0*/  BSYNC B0 ;  /* 0x0000000000007941 */ /* 0x000fea0003800000 */
.L_x_15221:
        /* <DEDUP_REMOVED lines=18> */
.L_x_15233:
[----:B------:R-:W-:-:S07]  /*5fd0*/  IMAD.MOV.U32 R66, RZ, RZ, R82 ;  /* 0x000000ffff427224 */ /* 0x000fce00078e0052 */
.L_x_15234:
[----:B------:R-:W-:Y:S05]  /*5fe0*/  BSYNC B1 ;  /* 0x0000000000017941 */ /* 0x000fea0003800000 */
.L_x_15232:
        /* <DEDUP_REMOVED lines=16> */
.L_x_15238:
[----:B------:R-:W-:Y:S05]  /*60f0*/  BSYNC B2 ;  /* 0x0000000000027941 */ /* 0x000fea0003800000 */
.L_x_15237:
        /* <DEDUP_REMOVED lines=44> */
.L_x_15236:
[----:B------:R-:W-:Y:S05]  /*63c0*/  BSYNC B1 ;  /* 0x0000000000017941 */ /* 0x000fea0003800000 */
.L_x_15235:
        /* <DEDUP_REMOVED lines=10> */
.L_x_15231:
[----:B------:R-:W-:Y:S05]  /*6470*/  BSYNC B0 ;  /* 0x0000000000007941 */ /* 0x000fea0003800000 */
.L_x_15230:
        /* <DEDUP_REMOVED lines=18> */
.L_x_15242:
[----:B------:R-:W-:-:S07]  /*65a0*/  MOV R59, R82 ;  /* 0x00000052003b7202 */ /* 0x000fce0000000f00 */
.L_x_15243:
[----:B------:R-:W-:Y:S05]  /*65b0*/  BSYNC B1 ;  /* 0x0000000000017941 */ /* 0x000fea0003800000 */
.L_x_15241:
        /* <DEDUP_REMOVED lines=16> */
.L_x_15247:
[----:B------:R-:W-:Y:S05]  /*66c0*/  BSYNC B2 ;  /* 0x0000000000027941 */ /* 0x000fea0003800000 */
.L_x_15246:
        /* <DEDUP_REMOVED lines=44> */
.L_x_15245:
[----:B------:R-:W-:Y:S05]  /*6990*/  BSYNC B1 ;  /* 0x0000000000017941 */ /* 0x000fea0003800000 */
.L_x_15244:
        /* <DEDUP_REMOVED lines=10> */
.L_x_15240:
[----:B------:R-:W-:Y:S05]  /*6a40*/  BSYNC B0 ;  /* 0x0000000000007941 */ /* 0x000fea0003800000 */
.L_x_15239:
        /* <DEDUP_REMOVED lines=30> */
.L_x_15249:
[----:B------:R-:W-:Y:S05]  /*6c30*/  BSYNC B0 ;  /* 0x0000000000007941 */ /* 0x000fea0003800000 */
.L_x_15248:
        /* <DEDUP_REMOVED lines=22> */
.L_x_15253:
[----:B------:R-:W-:-:S07]  /*6da0*/  MOV R81, R82 ;  /* 0x0000005200517202 */ /* 0x000fce0000000f00 */
.L_x_15254:
[----:B------:R-:W-:Y:S05]  /*6db0*/  BSYNC B1 ;  /* 0x0000000000017941 */ /* 0x000fea0003800000 */
.L_x_15252:
        /* <DEDUP_REMOVED lines=16> */
.L_x_15258:
[----:B------:R-:W-:Y:S05]  /*6ec0*/  BSYNC B2 ;  /* 0x0000000000027941 */ /* 0x000fea0003800000 */
.L_x_15257:
        /* <DEDUP_REMOVED lines=44> */
.L_x_15256:
[----:B------:R-:W-:Y:S05]  /*7190*/  BSYNC B1 ;  /* 0x0000000000017941 */ /* 0x000fea0003800000 */
.L_x_15255:
        /* <DEDUP_REMOVED lines=10> */
.L_x_15251:
[----:B------:R-:W-:Y:S05]  /*7240*/  BSYNC B0 ;  /* 0x0000000000007941 */ /* 0x000fea0003800000 */
.L_x_15250:
        /* <DEDUP_REMOVED lines=18> */
.L_x_15262:
[----:B------:R-:W-:-:S07]  /*7370*/  IMAD.MOV.U32 R61, RZ, RZ, R82 ;  /* 0x000000ffff3d7224 */ /* 0x000fce00078e0052 */
.L_x_15263:
[----:B------:R-:W-:Y:S05]  /*7380*/  BSYNC B1 ;  /* 0x0000000000017941 */ /* 0x000fea0003800000 */
.L_x_15261:
        /* <DEDUP_REMOVED lines=16> */
.L_x_15267:
[----:B------:R-:W-:Y:S05]  /*7490*/  BSYNC B2 ;  /* 0x0000000000027941 */ /* 0x000fea0003800000 */
.L_x_15266:
        /* <DEDUP_REMOVED lines=44> */
.L_x_15265:
[----:B------:R-:W-:Y:S05]  /*7760*/  BSYNC B1 ;  /* 0x0000000000017941 */ /* 0x000fea0003800000 */
.L_x_15264:
        /* <DEDUP_REMOVED lines=10> */
.L_x_15260:
[----:B------:R-:W-:Y:S05]  /*7810*/  BSYNC B0 ;  /* 0x0000000000007941 */ /* 0x000fea0003800000 */
.L_x_15259:
        /* <DEDUP_REMOVED lines=18> */
.L_x_15271:
[----:B------:R-:W-:-:S07]  /*7940*/  MOV R81, R82 ;  /* 0x0000005200517202 */ /* 0x000fce0000000f00 */
.L_x_15272:
[----:B------:R-:W-:Y:S05]  /*7950*/  BSYNC B1 ;  /* 0x0000000000017941 */ /* 0x000fea0003800000 */
.L_x_15270:
        /* <DEDUP_REMOVED lines=16> */
.L_x_15276:
[----:B------:R-:W-:Y:S05]  /*7a60*/  BSYNC B2 ;  /* 0x0000000000027941 */ /* 0x000fea0003800000 */
.L_x_15275:
        /* <DEDUP_REMOVED lines=44> */
.L_x_15274:
[----:B------:R-:W-:Y:S05]  /*7d30*/  BSYNC B1 ;  /* 0x0000000000017941 */ /* 0x000fea0003800000 */
.L_x_15273:
        /* <DEDUP_REMOVED lines=10> */
.L_x_15269:
[----:B------:R-:W-:Y:S05]  /*7de0*/  BSYNC B0 ;  /* 0x0000000000007941 */ /* 0x000fea0003800000 */
.L_x_15268:
        /* <DEDUP_REMOVED lines=18> */
.L_x_15280:
[----:B------:R-:W-:-:S07]  /*7f10*/  IMAD.MOV.U32 R63, RZ, RZ, R82 ;  /* 0x000000ffff3f7224 */ /* 0x000fce00078e0052 */
.L_x_15281:
[----:B------:R-:W-:Y:S05]  /*7f20*/  BSYNC B1 ;  /* 0x0000000000017941 */ /* 0x000fea0003800000 */
.L_x_15279:
        /* <DEDUP_REMOVED lines=16> */
.L_x_15285:
[----:B------:R-:W-:Y:S05]  /*8030*/  BSYNC B2 ;  /* 0x0000000000027941 */ /* 0x000fea0003800000 */
.L_x_15284:
        /* <DEDUP_REMOVED lines=44> */
.L_x_15283:
[----:B------:R-:W-:Y:S05]  /*8300*/  BSYNC B1 ;  /* 0x0000000000017941 */ /* 0x000fea0003800000 */
.L_x_15282:
        /* <DEDUP_REMOVED lines=10> */
.L_x_15278:
[----:B------:R-:W-:Y:S05]  /*83b0*/  BSYNC B0 ;  /* 0x0000000000007941 */ /* 0x000fea0003800000 */
.L_x_15277:
        /* <DEDUP_REMOVED lines=18> */
.L_x_15289:
[----:B------:R-:W-:-:S07]  /*84e0*/  MOV R81, R82 ;  /* 0x0000005200517202 */ /* 0x000fce0000000f00 */
.L_x_15290:
[----:B------:R-:W-:Y:S05]  /*84f0*/  BSYNC B1 ;  /* 0x0000000000017941 */ /* 0x000fea0003800000 */
.L_x_15288:
        /* <DEDUP_REMOVED lines=16> */
.L_x_15294:
[----:B------:R-:W-:Y:S05]  /*8600*/  BSYNC B2 ;  /* 0x0000000000027941 */ /* 0x000fea0003800000 */
.L_x_15293:
        /* <DEDUP_REMOVED lines=44> */
.L_x_15292:
[----:B------:R-:W-:Y:S05]  /*88d0*/  BSYNC B1 ;  /* 0x0000000000017941 */ /* 0x000fea0003800000 */
.L_x_15291:
        /* <DEDUP_REMOVED lines=10> */
.L_x_15287:
[----:B------:R-:W-:Y:S05]  /*8980*/  BSYNC B0 ;  /* 0x0000000000007941 */ /* 0x000fea0003800000 */
.L_x_15286:
        /* <DEDUP_REMOVED lines=18> */
.L_x_15298:
[----:B------:R-:W-:-:S07]  /*8ab0*/  IMAD.MOV.U32 R65, RZ, RZ, R82 ;  /* 0x000000ffff417224 */ /* 0x000fce00078e0052 */
.L_x_15299:
[----:B------:R-:W-:Y:S05]  /*8ac0*/  BSYNC B1 ;  /* 0x0000000000017941 */ /* 0x000fea0003800000 */
.L_x_15297:
        /* <DEDUP_REMOVED lines=16> */
.L_x_15303:
[----:B------:R-:W-:Y:S05]  /*8bd0*/  BSYNC B2 ;  /* 0x0000000000027941 */ /* 0x000fea0003800000 */
.L_x_15302:
        /* <DEDUP_REMOVED lines=44> */
.L_x_15301:
[----:B------:R-:W-:Y:S05]  /*8ea0*/  BSYNC B1 ;  /* 0x0000000000017941 */ /* 0x000fea0003800000 */
.L_x_15300:
[----:B------:R-:W-:Y:S01]  /*8eb0*/  I2FP.F32.U32 R65, R65 ;  /* 0x0000004100417245 */ /* 0x000fe20000201000 */
[----:B------:R-:W-:Y:S01]  /*8ec0*/  HADD2.F32 R81, -RZ, R38.H1_H1 ;  /* 0x30000026ff517230 */ /* 0x000fe20000004100 */
[----:B------:R-:W-:-:S04]  /*8ed0*/  MOV R66, 0x2f800000 ;  /* 0x2f80000000427802 */ /* 0x000fc80000000f00 */
[----:B------:R-:W-:Y:S01]  /*8ee0*/  FMUL.FTZ R81, R81, UR11 ;  /* 0x0000000b51517c20 */ /* 0x000fe20008410000 */
[----:B------:R-:W-:-:S03]  /*8ef0*/  FFMA.FTZ R65, R65, R66, 1.1641532182693481445e-10 ;  /* 0x2f00000041417423 */ /* 0x000fc60000010042 */
[----:B------:R-:W-:Y:S02]  /*8f00*/  FMUL.FTZ R81, R81, UR10 ;  /* 0x0000000a51517c20 */ /* 0x000fe40008410000 */
[----:B------:R-:W-:-:S04]  /*8f10*/  FSETP.GTU.FTZ.AND P1, PT, R65, UR9, PT ;  /* 0x0000000941007c0b */ /* 0x000fc8000bf3c000 */
[----:B------:R-:W-:Y:S02]  /*8f20*/  FSEL R65, R81, RZ, !P1 ;  /* 0x000000ff51417208 */ /* 0x000fe40004800000 */
[----:B------:R-:W-:-:S03]  /*8f30*/  SEL R98, RZ, 0x1, P1 ;  /* 0x00000001ff627807 */ /* 0x000fc60000800000 */
[----:B------:R-:W-:-:S07]  /*8f40*/  @P0 FADD.FTZ R65, R41, R65 ;  /* 0x0000004129410221 */ /* 0x000fce0000010000 */
.L_x_15296:
[----:B------:R-:W-:Y:S05]  /*8f50*/  BSYNC B0 ;  /* 0x0000000000007941 */ /* 0x000fea0003800000 */
.L_x_15295:
        /* <DEDUP_REMOVED lines=18> */
.L_x_15307:
[----:B------:R-:W-:-:S07]  /*9080*/  MOV R81, R82 ;  /* 0x0000005200517202 */ /* 0x000fce0000000f00 */
.L_x_15308:
[----:B------:R-:W-:Y:S05]  /*9090*/  BSYNC B1 ;  /* 0x0000000000017941 */ /* 0x000fea0003800000 */
.L_x_15306:
        /* <DEDUP_REMOVED lines=16> */
.L_x_15312:
[----:B------:R-:W-:Y:S05]  /*91a0*/  BSYNC B2 ;  /* 0x0000000000027941 */ /* 0x000fea0003800000 */
.L_x_15311:
        /* <DEDUP_REMOVED lines=44> */
.L_x_15310:
[----:B------:R-:W-:Y:S05]  /*9470*/  BSYNC B1 ;  /* 0x0000000000017941 */ /* 0x000fea0003800000 */
.L_x_15309:
        /* <DEDUP_REMOVED lines=10> */
.L_x_15305:
[----:B------:R-:W-:Y:S05]  /*9520*/  BSYNC B0 ;  /* 0x0000000000007941 */ /* 0x000fea0003800000 */
.L_x_15304:
        /* <DEDUP_REMOVED lines=18> */
.L_x_15316:
[----:B------:R-:W-:-:S07]  /*9650*/  MOV R67, R82 ;  /* 0x0000005200437202 */ /* 0x000fce0000000f00 */
.L_x_15317:
[----:B------:R-:W-:Y:S05]  /*9660*/  BSYNC B1 ;  /* 0x0000000000017941 */ /* 0x000fea0003800000 */
.L_x_15315:
        /* <DEDUP_REMOVED lines=16> */
.L_x_15321:
[----:B------:R-:W-:Y:S05]  /*9770*/  BSYNC B2 ;  /* 0x0000000000027941 */ /* 0x000fea0003800000 */
.L_x_15320:
        /* <DEDUP_REMOVED lines=44> */
.L_x_15319:
[----:B------:R-:W-:Y:S05]  /*9a40*/  BSYNC B1 ;  /* 0x0000000000017941 */ /* 0x000fea0003800000 */
.L_x_15318:
        /* <DEDUP_REMOVED lines=10> */
.L_x_15314:
[----:B------:R-:W-:Y:S05]  /*9af0*/  BSYNC B0 ;  /* 0x0000000000007941 */ /* 0x000fea0003800000 */
.L_x_15313:
        /* <DEDUP_REMOVED lines=52> */
.L_x_15323:
[----:B------:R-:W-:Y:S05]  /*9e40*/  BSYNC B0 ;  /* 0x0000000000007941 */ /* 0x000fea0003800000 */
.L_x_15322:
        /* <DEDUP_REMOVED lines=72> */
.L_x_15338:
        /* <DEDUP_REMOVED lines=15> */
[----:B------:R-:W-:Y:S04]  /*a3c0*/  BAR.SYNC.DEFER_BLOCKING 0x0 ;  /* 0x0000000000007b1d */ /* 0x000fe80000010000 */
[----:B------:R-:W-:Y:S02]  /*a3d0*/  @!P1 MOV R88, 0x300 ;  /* 0x0000030000589802 */ /* 0x000fe40000000f00 */
[----:B------:R-:W-:Y:S03]  /*a3e0*/  BSSY B0, `(.L_x_15325) ;  /* 0x00000b5000007945 */ /* 0x000fe60003800000 */
[----:B------:R-:W1:Y:S01]  /*a3f0*/  SHFL.DOWN PT, R91, R88, 0x2, 0x1f ;  /* 0x08401f00585b7f89 */ /* 0x000e6200000e0000 */
[----:B0-----:R-:W-:-:S02]  /*a400*/  @!P1 LEA R86, R85, R84, 0x18 ;  /* 0x0000005455569211 */ /* 0x001fc400078ec0ff */
[----:B------:R-:W-:-:S03]  /*a410*/  CS2R R84, SRZ ;  /* 0x0000000000547805 */ /* 0x000fc6000001ff00 */
[----:B------:R-:W-:Y:S01]  /*a420*/  @!P1 IMAD R89, R89, 0x8, R86 ;  /* 0x0000000859599824 */ /* 0x000fe200078e0256 */
[----:B-1----:R-:W-:Y:S01]  /*a430*/  I2FP.F32.S32 R108, R91 ;  /* 0x0000005b006c7245 */ /* 0x002fe20000201400 */
[----:B------:R-:W-:-:S03]  /*a440*/  IMAD.IADD R104, R91, 0x1, R88 ;  /* 0x000000015b687824 */ /* 0x000fc600078e0258 */
[----:B------:R0:W-:Y:S01]  /*a450*/  @!P1 LDS.64 R84, [R89] ;  /* 0x0000000059549984 */ /* 0x0001e20000000a00 */
[----:B------:R-:W-:Y:S02]  /*a460*/  LOP3.LUT P1, RZ, R87, 0x1f, R0, 0xf8, !PT ;  /* 0x0000001f57ff7812 */ /* 0x000fe4000782f800 */
[----:B------:R-:W-:Y:S01]  /*a470*/  I2FP.F32.S32 R86, R104 ;  /* 0x0000006800567245 */ /* 0x000fe20000201400 */
[----:B------:R-:W1:Y:S03]  /*a480*/  SHFL.DOWN PT, R107, R104, 0x1, 0x1f ;  /* 0x08201f00686b7f89 */ /* 0x000e6600000e0000 */
        /* <DEDUP_REMOVED lines=60> */
[----:B------:R-:W-:Y:S01]  /*a850*/  FMUL.FTZ R86, R89, R58 ;  /* 0x0000003a59567220 */ /* 0x000fe20000410000 */
[C---:B------:R-:W-:Y:S01]  /*a860*/  FADD.FTZ R112, -R84.reuse, R60 ;  /* 0x0000003c54707221 */ /* 0x040fe20000010100 */
[----:B------:R-:W-:Y:S01]  /*a870*/  FADD.FTZ R114, -R84, R61 ;  /* 0x0000003d54727221 */ /* 0x000fe20000010100 */
[----:B------:R-:W-:-:S02]  /*a880*/  HADD2.F32 R47, -RZ, R31.H0_H0 ;  /* 0x2000001fff2f7230 */ /* 0x000fc40000004100 */
[C---:B------:R-:W-:Y:S01]  /*a890*/  FMUL.FTZ R64, R89.reuse, R44 ;  /* 0x0000002c59407220 */ /* 0x040fe20000410000 */
[--C-:B------:R-:W-:Y:S02]  /*a8a0*/  HADD2.F32 R51, -RZ, R30.reuse.H0_H0 ;  /* 0x2000001eff337230 */ /* 0x100fe40000004100 */
[C---:B------:R-:W-:Y:S01]  /*a8b0*/  FMUL.FTZ R58, R89.reuse, R66 ;  /* 0x00000042593a7220 */ /* 0x040fe20000410000 */
[C---:B------:R-:W-:Y:S01]  /*a8c0*/  FADD.FTZ R108, -R84.reuse, R57 ;  /* 0x00000039546c7221 */ /* 0x040fe20000010100 */
[C---:B------:R-:W-:Y:S01]  /*a8d0*/  FADD.FTZ R118, -R84.reuse, R63 ;  /* 0x0000003f54767221 */ /* 0x040fe20000010100 */
[----:B------:R-:W-:Y:S01]  /*a8e0*/  FADD.FTZ R124, -R84, R67 ;  /* 0x00000043547c7221 */ /* 0x000fe20000010100 */
[----:B------:R-:W-:Y:S02]  /*a8f0*/  HADD2.F32 R60, -RZ, R31.H1_H1 ;  /* 0x3000001fff3c7230 */ /* 0x000fe40000004100 */
[C---:B------:R-:W-:Y:S01]  /*a900*/  FMUL.FTZ R48, R89.reuse, R48 ;  /* 0x0000003059307220 */ /* 0x040fe20000410000 */
[----:B------:R-:W-:Y:S01]  /*a910*/  FMUL.FTZ R44, R89, R50 ;  /* 0x00000032592c7220 */ /* 0x000fe20000410000 */
[----:B------:R-:W-:-:S02]  /*a920*/  HADD2.F32 R61, -RZ, R30.H1_H1 ;  /* 0x3000001eff3d7230 */ /* 0x000fc40000004100 */
[C---:B------:R-:W-:Y:S01]  /*a930*/  FMUL.FTZ R63, R89.reuse, R88 ;  /* 0x00000058593f7220 */ /* 0x040fe20000410000 */
[--C-:B------:R-:W-:Y:S02]  /*a940*/  HADD2.F32 R66, -RZ, R29.reuse.H1_H1 ;  /* 0x3000001dff427230 */ /* 0x100fe40000004100 */
[C---:B------:R-:W-:Y:S01]  /*a950*/  FMUL.FTZ R57, R89.reuse, R90 ;  /* 0x0000005a59397220 */ /* 0x040fe20000410000 */
[----:B------:R-:W-:Y:S01]  /*a960*/  FMUL.FTZ R67, R89, R92 ;  /* 0x0000005c59437220 */ /* 0x000fe20000410000 */
[----:B------:R-:W-:Y:S01]  /*a970*/  FADD.FTZ R46, -R84, R46 ;  /* 0x0000002e542e7221 */ /* 0x000fe20000010100 */
[----:B------:R-:W-:Y:S01]  /*a980*/  FFMA.FTZ R47, R44, R47, R9 ;  /* 0x0000002f2c2f7223 */ /* 0x000fe20000010009 */
[----:B------:R-:W-:Y:S01]  /*a990*/  FFMA.FTZ R48, R48, R51, R7 ;  /* 0x0000003330307223 */ /* 0x000fe20000010007 */
[----:B------:R-:W-:Y:S01]  /*a9a0*/  FFMA.FTZ R44, R67, R60, R10 ;  /* 0x0000003c432c7223 */ /* 0x000fe2000001000a */
[----:B------:R-:W-:Y:S01]  /*a9b0*/  FFMA.FTZ R51, R57, R61, R8 ;  /* 0x0000003d39337223 */ /* 0x000fe20000010008 */
[----:B------:R-:W-:Y:S01]  /*a9c0*/  FFMA.FTZ R63, R63, R66, R6 ;  /* 0x000000423f3f7223 */ /* 0x000fe20000010006 */
[----:B------:R-:W-:Y:S01]  /*a9d0*/  FADD.FTZ R116, -R84, R62 ;  /* 0x0000003e54747221 */ /* 0x000fe20000010100 */
[----:B------:R-:W-:-:S02]  /*a9e0*/  HADD2.F32 R60, -RZ, R29.H0_H0 ;  /* 0x2000001dff3c7230 */ /* 0x000fc40000004100 */
[C---:B------:R-:W-:Y:S01]  /*a9f0*/  FMUL.FTZ R62, R89.reuse, R46 ;  /* 0x0000002e593e7220 */ /* 0x040fe20000410000 */
[----:B------:R-:W-:Y:S02]  /*aa00*/  HADD2.F32 R57, -RZ, R28.H0_H0 ;  /* 0x2000001cff397230 */ /* 0x000fe40000004100 */
[C---:B------:R-:W-:Y:S01]  /*aa10*/  FADD.FTZ R54, -R84.reuse, R54 ;  /* 0x0000003654367221 */ /* 0x040fe20000010100 */
[----:B------:R-:W-:Y:S02]  /*aa20*/  HADD2.F32 R66, -RZ, R27.H0_H0 ;  /* 0x2000001bff427230 */ /* 0x000fe40000004100 */
[----:B------:R-:W-:Y:S01]  /*aa30*/  FADD.FTZ R106, -R84, R56 ;  /* 0x00000038546a7221 */ /* 0x000fe20000010100 */
[----:B------:R-:W-:Y:S02]  /*aa40*/  IMAD R101, R102, R101, RZ ;  /* 0x0000006566657224 */ /* 0x000fe400078e02ff */
[----:B------:R-:W-:Y:S01]  /*aa50*/  FADD.FTZ R110, -R84, R59 ;  /* 0x0000003b546e7221 */ /* 0x000fe20000010100 */
[----:B------:R-:W-:Y:S01]  /*aa60*/  FFMA.FTZ R62, R62, R60, R5 ;  /* 0x0000003c3e3e7223 */ /* 0x000fe20000010005 */
[----:B------:R-:W-:Y:S01]  /*aa70*/  FFMA.FTZ R64, R64, R57, R3 ;  /* 0x0000003940407223 */ /* 0x000fe20000010003 */
[----:B------:R-:W-:Y:S01]  /*aa80*/  FFMA.FTZ R66, R86, R66, R17 ;  /* 0x0000004256427223 */ /* 0x000fe20000010011 */
[C---:B------:R-:W-:Y:S01]  /*aa90*/  FADD.FTZ R52, -R84.reuse, R52 ;  /* 0x0000003454347221 */ /* 0x040fe20000010100 */
[C---:B------:R-:W-:Y:S01]  /*aaa0*/  FADD.FTZ R102, -R84.reuse, R53 ;  /* 0x0000003554667221 */ /* 0x040fe20000010100 */
[----:B------:R-:W-:Y:S01]  /*aab0*/  FADD.FTZ R104, -R84, R55 ;  /* 0x0000003754687221 */ /* 0x000fe20000010100 */
[----:B------:R-:W-:Y:S01]  /*aac0*/  FMUL.FTZ R56, R89, R54 ;  /* 0x0000003659387220 */ /* 0x000fe20000410000 */
[----:B------:R-:W-:Y:S01]  /*aad0*/  SHF.R.S32.HI R60, RZ, 0x1f, R101 ;  /* 0x0000001fff3c7819 */ /* 0x000fe20000011465 */
[----:B------:R-:W-:-:S02]  /*aae0*/  HADD2.F32 R57, -RZ, R26.H0_H0 ;  /* 0x2000001aff397230 */ /* 0x000fc40000004100 */
[C---:B------:R-:W-:Y:S01]  /*aaf0*/  FMUL.FTZ R84, R89.reuse, R106 ;  /* 0x0000006a59547220 */ /* 0x040fe20000410000 */
[----:B------:R-:W-:Y:S02]  /*ab00*/  HADD2.F32 R86, -RZ, R25.H0_H0 ;  /* 0x20000019ff567230 */ /* 0x000fe40000004100 */
[C---:B------:R-:W-:Y:S01]  /*ab10*/  FMUL.FTZ R87, R89.reuse, R110 ;  /* 0x0000006e59577220 */ /* 0x040fe20000410000 */
[----:B------:R-:W-:Y:S01]  /*ab20*/  HADD2.F32 R67, -RZ, R27.H1_H1 ;  /* 0x3000001bff437230 */ /* 0x000fe20000004100 */
[----:B------:R-:W-:Y:S01]  /*ab30*/  LEA.HI R101, R60, R101, RZ, 0x3 ;  /* 0x000000653c657211 */ /* 0x000fe200078f18ff */
[----:B------:R-:W-:Y:S02]  /*ab40*/  HADD2.F32 R60, -RZ, R26.H1_H1 ;  /* 0x3000001aff3c7230 */ /* 0x000fe40000004100 */
[----:B------:R-:W-:Y:S01]  /*ab50*/  FFMA.FTZ R84, R84, R57, R15 ;  /* 0x0000003954547223 */ /* 0x000fe2000001000f */
[----:B------:R-:W-:Y:S01]  /*ab60*/  FFMA.FTZ R86, R56, R86, R13 ;  /* 0x0000005638567223 */ /* 0x000fe2000001000d */
[----:B------:R-:W-:Y:S01]  /*ab70*/  FMUL.FTZ R85, R89, R108 ;  /* 0x0000006c59557220 */ /* 0x000fe20000410000 */
[----:B------:R-:W0:Y:S01]  /*ab80*/  LDC.64 R56, c[0x0][0x2b8] ;  /* 0x0000ae00ff387b82 */ /* 0x000e220000000a00 */
[----:B------:R-:W-:Y:S01]  /*ab90*/  FFMA.FTZ R67, R87, R67, R18 ;  /* 0x0000004357437223 */ /* 0x000fe20000010012 */
[----:B------:R-:W-:-:S02]  /*aba0*/  HADD2.F32 R87, -RZ, R25.H1_H1 ;  /* 0x30000019ff577230 */ /* 0x000fc40000004100 */
[----:B------:R-:W-:Y:S01]  /*abb0*/  FMUL.FTZ R59, R89, R104 ;  /* 0x00000068593b7220 */ /* 0x000fe20000410000 */
[----:B------:R-:W-:Y:S01]  /*abc0*/  FFMA.FTZ R85, R85, R60, R16 ;  /* 0x0000003c55557223 */ /* 0x000fe20000010010 */
[----:B------:R-:W-:Y:S02]  /*abd0*/  HADD2.F32 R60, -RZ, R24.H0_H0 ;  /* 0x20000018ff3c7230 */ /* 0x000fe40000004100 */
[----:B------:R-:W-:Y:S01]  /*abe0*/  FMUL.FTZ R52, R89, R52 ;  /* 0x0000003459347220 */ /* 0x000fe20000410000 */
[----:B------:R-:W-:Y:S02]  /*abf0*/  HADD2.F32 R88, -RZ, R23.H0_H0 ;  /* 0x20000017ff587230 */ /* 0x000fe40000004100 */
[----:B------:R-:W-:Y:S01]  /*ac00*/  FFMA.FTZ R87, R59, R87, R14 ;  /* 0x000000573b577223 */ /* 0x000fe2000001000e */
[----:B------:R-:W-:Y:S02]  /*ac10*/  HADD2.F32 R59, -RZ, R22.H0_H0 ;  /* 0x20000016ff3b7230 */ /* 0x000fe40000004100 */
[----:B------:R-:W-:Y:S01]  /*ac20*/  FMUL.FTZ R54, R89, R120 ;  /* 0x0000007859367220 */ /* 0x000fe20000410000 */
[----:B------:R-:W-:-:S02]  /*ac30*/  HADD2.F32 R61, -RZ, R28.H1_H1 ;  /* 0x3000001cff3d7230 */ /* 0x000fc40000004100 */
[----:B------:R-:W-:Y:S01]  /*ac40*/  FFMA.FTZ R52, R52, R60, R11 ;  /* 0x0000003c34347223 */ /* 0x000fe2000001000b */
[----:B------:R-:W-:Y:S01]  /*ac50*/  FFMA.FTZ R88, R58, R88, R73 ;  /* 0x000000583a587223 */ /* 0x000fe20000010049 */
[----:B------:R-:W-:Y:S01]  /*ac60*/  HADD2.F32 R60, -RZ, R22.H1_H1 ;  /* 0x30000016ff3c7230 */ /* 0x000fe20000004100 */
[----:B------:R-:W-:Y:S01]  /*ac70*/  LOP3.LUT R92, R0, 0x7f, RZ, 0xc0, !PT ;  /* 0x0000007f005c7812 */ /* 0x000fe200078ec0ff */
[--C-:B------:R-:W-:Y:S02]  /*ac80*/  HADD2.F32 R58, -RZ, R21.reuse.H0_H0 ;  /* 0x20000015ff3a7230 */ /* 0x100fe40000004100 */
[C---:B------:R-:W-:Y:S01]  /*ac90*/  FMUL.FTZ R50, R89.reuse, R116 ;  /* 0x0000007459327220 */ /* 0x040fe20000410000 */
[C---:B------:R-:W-:Y:S01]  /*aca0*/  FMUL.FTZ R53, R89.reuse, R122 ;  /* 0x0000007a59357220 */ /* 0x040fe20000410000 */
[----:B------:R-:W-:Y:S01]  /*acb0*/  FFMA.FTZ R103, R54, R59, R71 ;  /* 0x0000003b36677223 */ /* 0x000fe20000010047 */
[----:B------:R-:W-:Y:S02]  /*acc0*/  HADD2.F32 R54, -RZ, R21.H1_H1 ;  /* 0x30000015ff367230 */ /* 0x000fe40000004100 */
[----:B------:R-:W-:Y:S01]  /*acd0*/  FMUL.FTZ R49, R89, R118 ;  /* 0x0000007659317220 */ /* 0x000fe20000410000 */
[----:B------:R-:W-:Y:S01]  /*ace0*/  FFMA.FTZ R65, R65, R61, R4 ;  /* 0x0000003d41417223 */ /* 0x000fe20000010004 */
[----:B------:R-:W-:Y:S01]  /*acf0*/  LEA.HI.SX32 R101, R101, R92, 0x1d ;  /* 0x0000005c65657211 */ /* 0x000fe200078feaff */
[C---:B------:R-:W-:Y:S01]  /*ad00*/  FMUL.FTZ R55, R89.reuse, R102 ;  /* 0x0000006659377220 */ /* 0x040fe20000410000 */
[C---:B------:R-:W-:Y:S01]  /*ad10*/  FMUL.FTZ R46, R89.reuse, R112 ;  /* 0x00000070592e7220 */ /* 0x040fe20000410000 */
[----:B------:R-:W-:Y:S01]  /*ad20*/  FMUL.FTZ R45, R89, R114 ;  /* 0x00000072592d7220 */ /* 0x000fe20000410000 */
[----:B------:R-:W-:-:S02]  /*ad30*/  HADD2.F32 R61, -RZ, R24.H1_H1 ;  /* 0x30000018ff3d7230 */ /* 0x000fc40000004100 */
[----:B------:R-:W-:Y:S01]  /*ad40*/  FFMA.FTZ R104, R53, R60, R72 ;  /* 0x0000003c35687223 */ /* 0x000fe20000010048 */
[----:B------:R-:W-:Y:S02]  /*ad50*/  HADD2.F32 R90, -RZ, R23.H1_H1 ;  /* 0x30000017ff5a7230 */ /* 0x000fe40000004100 */
[----:B------:R-:W-:Y:S01]  /*ad60*/  FFMA.FTZ R91, R50, R58, R69 ;  /* 0x0000003a325b7223 */ /* 0x000fe20000010045 */
[----:B------:R-:W-:Y:S01]  /*ad70*/  FMUL.FTZ R89, R89, R124 ;  /* 0x0000007c59597220 */ /* 0x000fe20000410000 */
[--C-:B------:R-:W-:Y:S02]  /*ad80*/  HADD2.F32 R50, -RZ, R20.reuse.H0_H0 ;  /* 0x20000014ff327230 */ /* 0x100fe40000004100 */
[----:B------:R-:W-:Y:S01]  /*ad90*/  FFMA.FTZ R102, R49, R54, R70 ;  /* 0x0000003631667223 */ /* 0x000fe20000010046 */
[----:B------:R-:W-:Y:S01]  /*ada0*/  HADD2.F32 R53, -RZ, R20.H1_H1 ;  /* 0x30000014ff357230 */ /* 0x000fe20000004100 */
[C---:B------:R-:W-:Y:S01]  /*adb0*/  IADD3 R49, R101.reuse, 0x100, RZ ;  /* 0x0000010065317810 */ /* 0x040fe20007ffe0ff */
[----:B------:R-:W-:-:S02]  /*adc0*/  VIADD R59, R101, 0x80 ;  /* 0x00000080653b7836 */ /* 0x000fc40000000000 */
[----:B------:R-:W-:Y:S01]  /*add0*/  FFMA.FTZ R55, R55, R61, R12 ;  /* 0x0000003d37377223 */ /* 0x000fe2000001000c */
[----:B------:R-:W-:Y:S01]  /*ade0*/  FFMA.FTZ R105, R89, R90, R74 ;  /* 0x0000005a59697223 */ /* 0x000fe2000001004a */
[----:B------:R-:W-:Y:S01]  /*adf0*/  FFMA.FTZ R89, R46, R50, R19 ;  /* 0x000000322e597223 */ /* 0x000fe20000010013 */
[----:B------:R-:W-:Y:S01]  /*ae00*/  FFMA.FTZ R90, R45, R53, R68 ;  /* 0x000000352d5a7223 */ /* 0x000fe20000010044 */
[--C-:B0-----:R-:W-:Y:S01]  /*ae10*/  IMAD.WIDE.U32 R60, R101, 0x10, R56.reuse ;  /* 0x00000010653c7825 */ /* 0x101fe200078e0038 */
[----:B------:R-:W-:Y:S02]  /*ae20*/  F2FP.F16.F32.PACK_AB R47, R44, R47 ;  /* 0x0000002f2c2f723e */ /* 0x000fe400000000ff */
[----:B------:R-:W-:Y:S01]  /*ae30*/  F2FP.F16.F32.PACK_AB R46, R51, R48 ;  /* 0x00000030332e723e */ /* 0x000fe200000000ff */
[--C-:B------:R-:W-:Y:S01]  /*ae40*/  IMAD.WIDE.U32 R58, R59, 0x10, R56.reuse ;  /* 0x000000103b3a7825 */ /* 0x100fe200078e0038 */
[----:B------:R-:W-:Y:S02]  /*ae50*/  F2FP.F16.F32.PACK_AB R45, R63, R62 ;  /* 0x0000003e3f2d723e */ /* 0x000fe400000000ff */
[----:B------:R-:W-:Y:S01]  /*ae60*/  F2FP.F16.F32.PACK_AB R44, R65, R64 ;  /* 0x00000040412c723e */ /* 0x000fe200000000ff */
[----:B------:R-:W-:Y:S01]  /*ae70*/  IMAD.WIDE.U32 R56, R49, 0x10, R56 ;  /* 0x0000001031387825 */ /* 0x000fe200078e0038 */
[----:B------:R-:W-:-:S02]  /*ae80*/  F2FP.F16.F32.PACK_AB R51, R67, R66 ;  /* 0x000000424333723e */ /* 0x000fc400000000ff */
[----:B------:R-:W-:Y:S01]  /*ae90*/  F2FP.F16.F32.PACK_AB R50, R85, R84 ;  /* 0x000000545532723e */ /* 0x000fe200000000ff */
[----:B------:R0:W-:Y:S01]  /*aea0*/  STG.E.128 desc[UR6][R60.64], R44 ;  /* 0x0000002c3c007986 */ /* 0x0001e2000c101d06 */
[----:B------:R-:W-:Y:S02]  /*aeb0*/  F2FP.F16.F32.PACK_AB R49, R87, R86 ;  /* 0x000000565731723e */ /* 0x000fe400000000ff */
[----:B------:R-:W-:Y:S02]  /*aec0*/  F2FP.F16.F32.PACK_AB R48, R55, R52 ;  /* 0x000000343730723e */ /* 0x000fe400000000ff */
[----:B------:R-:W-:Y:S02]  /*aed0*/  F2FP.F16.F32.PACK_AB R55, R105, R88 ;  /* 0x000000586937723e */ /* 0x000fe400000000ff */
[----:B------:R-:W-:Y:S01]  /*aee0*/  F2FP.F16.F32.PACK_AB R54, R104, R103 ;  /* 0x000000676836723e */ /* 0x000fe200000000ff */
[----:B------:R0:W-:Y:S01]  /*aef0*/  STG.E.128 desc[UR6][R58.64], R48 ;  /* 0x000000303a007986 */ /* 0x0001e2000c101d06 */
[----:B------:R-:W-:-:S02]  /*af00*/  F2FP.F16.F32.PACK_AB R53, R102, R91 ;  /* 0x0000005b6635723e */ /* 0x000fc400000000ff */
[----:B------:R-:W-:-:S05]  /*af10*/  F2FP.F16.F32.PACK_AB R52, R90, R89 ;  /* 0x000000595a34723e */ /* 0x000fca00000000ff */
[----:B------:R0:W-:Y:S02]  /*af20*/  STG.E.128 desc[UR6][R56.64], R52 ;  /* 0x0000003438007986 */ /* 0x0001e4000c101d06 */
.L_x_15326:
[----:B------:R-:W-:Y:S05]  /*af30*/  BSYNC B0 ;  /* 0x0000000000007941 */ /* 0x000fea0003800000 */
.L_x_15325:
[----:B------:R-:W-:Y:S02]  /*af40*/  IADD3 R2, R2, UR12, RZ ;  /* 0x0000000c02027c10 */ /* 0x000fe4000fffe0ff */
[----:B------:R-:W-:Y:S02]  /*af50*/  SEL R104, RZ, 0x1, P0 ;  /* 0x00000001ff687807 */ /* 0x000fe40000000000 */
[----:B------:R-:W-:-:S13]  /*af60*/  ISETP.GE.AND P1, PT, R2, UR13, PT ;  /* 0x0000000d02007c0c */ /* 0x000fda000bf26270 */
[----:B------:R-:W-:Y:S05]  /*af70*/  @!P1 BRA `(.L_x_15327) ;  /* 0xffffff5800689947 */ /* 0x000fea000383ffff */
[----:B------:R-:W-:Y:S05]  /*af80*/  EXIT ;  /* 0x000000000000794d */ /* 0x000fea0003800000 */
.L_x_15324:
[----:B------:R-:W-:Y:S01]  /*af90*/  HFMA2.MMA R110, -RZ, RZ, 0, 1.847743988037109375e-06 ;  /* 0x0000001fff6e7435 */ /* 0x000fe200000001ff */
[----:B------:R-:W-:Y:S01]  /*afa0*/  IMAD.MOV.U32 R105, RZ, RZ, 0x1 ;  /* 0x00000001ff697424 */ /* 0x000fe200078e00ff */
[----:B------:R-:W-:-:S09]  /*afb0*/  MOV R91, 0xffffffff ;  /* 0xffffffff005b7802 */ /* 0x000fd20000000f00 */
[----:B0-----:R-:W-:Y:S05]  /*afc0*/  WARPSYNC.COLLECTIVE R91, `(.L_x_15328) ;  /* 0x000000005b087348 */ /* 0x001fea0003c00000 */
[----:B------:R1:W2:Y:S02]  /*afd0*/  SHFL.BFLY P3, R90, R108, R105, R110 ;  /* 0x0c0000696c5a7389 */ /* 0x0002a4000006006e */
[----:B012---:R-:W-:Y:S01]  /*afe0*/  ENDCOLLECTIVE ;  /* 0x000000000000791b */ /* 0x007fe20003800000 */
.L_x_15328:
[----:B------:R-:W-:Y:S01]  /*aff0*/  HFMA2.MMA R105, -RZ, RZ, 0, 1.1920928955078125e-07 ;  /* 0x00000002ff697435 */ /* 0x000fe200000001ff */
[----:B------:R-:W-:-:S04]  /*b000*/  IMAD.MOV.U32 R85, RZ, RZ, R90 ;  /* 0x000000ffff557224 */ /* 0x000fc800078e005a */
[----:B------:R-:W-:-:S05]  /*b010*/  FADD.FTZ R86, R108, R85 ;  /* 0x000000556c567221 */ /* 0x000fca0000010000 */
[----:B------:R-:W-:-:S07]  /*b020*/  MOV R108, R86 ;  /* 0x00000056006c7202 */ /* 0x000fce0000000f00 */
[----:B------:R-:W-:Y:S05]  /*b030*/  WARPSYNC.COLLECTIVE R91, `(.L_x_15329) ;  /* 0x000000005b087348 */ /* 0x000fea0003c00000 */
[----:B------:R0:W1:Y:S02]  /*b040*/  SHFL.BFLY P3, R90, R108, R105, R110 ;  /* 0x0c0000696c5a7389 */ /* 0x000064000006006e */
[----:B01----:R-:W-:Y:S01]  /*b050*/  ENDCOLLECTIVE ;  /* 0x000000000000791b */ /* 0x003fe20003800000 */
.L_x_15329:
[----:B------:R-:W-:Y:S01]  /*b060*/  HFMA2.MMA R105, -RZ, RZ, 0, 2.384185791015625e-07 ;  /* 0x00000004ff697435 */ /* 0x000fe200000001ff */
[----:B------:R-:W-:-:S04]  /*b070*/  IMAD.MOV.U32 R85, RZ, RZ, R90 ;  /* 0x000000ffff557224 */ /* 0x000fc800078e005a */
[----:B------:R-:W-:-:S05]  /*b080*/  FADD.FTZ R87, R86, R85 ;  /* 0x0000005556577221 */ /* 0x000fca0000010000 */
[----:B------:R-:W-:-:S07]  /*b090*/  MOV R108, R87 ;  /* 0x00000057006c7202 */ /* 0x000fce0000000f00 */
[----:B------:R-:W-:Y:S05]  /*b0a0*/  WARPSYNC.COLLECTIVE R91, `(.L_x_15330) ;  /* 0x000000005b087348 */ /* 0x000fea0003c00000 */
[----:B------:R0:W1:Y:S02]  /*b0b0*/  SHFL.BFLY P3, R90, R108, R105, R110 ;  /* 0x0c0000696c5a7389 */ /* 0x000064000006006e */
[----:B01----:R-:W-:Y:S01]  /*b0c0*/  ENDCOLLECTIVE ;  /* 0x000000000000791b */ /* 0x003fe20003800000 */
.L_x_15330:
[----:B------:R-:W-:Y:S01]  /*b0d0*/  HFMA2.MMA R105, -RZ, RZ, 0, 4.76837158203125e-07 ;  /* 0x00000008ff697435 */ /* 0x000fe200000001ff */
[----:B------:R-:W-:-:S04]  /*b0e0*/  IMAD.MOV.U32 R84, RZ, RZ, R90 ;  /* 0x000000ffff547224 */ /* 0x000fc800078e005a */
[----:B------:R-:W-:-:S05]  /*b0f0*/  FADD.FTZ R88, R87, R84 ;  /* 0x0000005457587221 */ /* 0x000fca0000010000 */
[----:B------:R-:W-:-:S07]  /*b100*/  MOV R108, R88 ;  /* 0x00000058006c7202 */ /* 0x000fce0000000f00 */
[----:B------:R-:W-:Y:S05]  /*b110*/  WARPSYNC.COLLECTIVE R91, `(.L_x_15331) ;  /* 0x000000005b087348 */ /* 0x000fea0003c00000 */
[----:B------:R0:W1:Y:S02]  /*b120*/  SHFL.BFLY P3, R90, R108, R105, R110 ;  /* 0x0c0000696c5a7389 */ /* 0x000064000006006e */
[----:B01----:R-:W-:Y:S01]  /*b130*/  ENDCOLLECTIVE ;  /* 0x000000000000791b */ /* 0x003fe20003800000 */
.L_x_15331:
[----:B------:R-:W-:Y:S01]  /*b140*/  HFMA2.MMA R105, -RZ, RZ, 0, 9.5367431640625e-07 ;  /* 0x00000010ff697435 */ /* 0x000fe200000001ff */
[----:B------:R-:W-:-:S04]  /*b150*/  IMAD.MOV.U32 R85, RZ, RZ, R90 ;  /* 0x000000ffff557224 */ /* 0x000fc800078e005a */
[----:B------:R-:W-:-:S05]  /*b160*/  FADD.FTZ R89, R88, R85 ;  /* 0x0000005558597221 */ /* 0x000fca0000010000 */
[----:B------:R-:W-:-:S07]  /*b170*/  MOV R108, R89 ;  /* 0x00000059006c7202 */ /* 0x000fce0000000f00 */
[----:B------:R-:W-:Y:S05]  /*b180*/  WARPSYNC.COLLECTIVE R91, `(.L_x_15332) ;  /* 0x000000005b087348 */ /* 0x000fea0003c00000 */
[----:B------:R0:W1:Y:S02]  /*b190*/  SHFL.BFLY P3, R90, R108, R105, R110 ;  /* 0x0c0000696c5a7389 */ /* 0x000064000006006e */
[----:B01----:R-:W-:Y:S01]  /*b1a0*/  ENDCOLLECTIVE ;  /* 0x000000000000791b */ /* 0x003fe20003800000 */
.L_x_15332:
        /* <DEDUP_REMOVED lines=56> */
.L_x_15333:
[----:B------:R-:W-:Y:S01]  /*b530*/  HFMA2.MMA R105, -RZ, RZ, 0, 1.1920928955078125e-07 ;  /* 0x00000002ff697435 */ /* 0x000fe200000001ff */
[----:B------:R-:W-:-:S04]  /*b540*/  IMAD.MOV.U32 R86, RZ, RZ, R90 ;  /* 0x000000ffff567224 */ /* 0x000fc800078e005a */
[----:B------:R-:W-:-:S05]  /*b550*/  FADD.FTZ R86, R85, R86 ;  /* 0x0000005655567221 */ /* 0x000fca0000010000 */
[----:B------:R-:W-:-:S07]  /*b560*/  MOV R108, R86 ;  /* 0x00000056006c7202 */ /* 0x000fce0000000f00 */
[----:B------:R-:W-:Y:S05]  /*b570*/  WARPSYNC.COLLECTIVE R91, `(.L_x_15334) ;  /* 0x000000005b087348 */ /* 0x000fea0003c00000 */
[----:B------:R0:W1:Y:S02]  /*b580*/  SHFL.BFLY P3, R90, R108, R105, R110 ;  /* 0x0c0000696c5a7389 */ /* 0x000064000006006e */
[----:B01----:R-:W-:Y:S01]  /*b590*/  ENDCOLLECTIVE ;  /* 0x000000000000791b */ /* 0x003fe20003800000 */
.L_x_15334:
[----:B------:R-:W-:Y:S01]  /*b5a0*/  HFMA2.MMA R105, -RZ, RZ, 0, 2.384185791015625e-07 ;  /* 0x00000004ff697435 */ /* 0x000fe200000001ff */
[----:B------:R-:W-:-:S04]  /*b5b0*/  IMAD.MOV.U32 R87, RZ, RZ, R90 ;  /* 0x000000ffff577224 */ /* 0x000fc800078e005a */
[----:B------:R-:W-:-:S05]  /*b5c0*/  FADD.FTZ R87, R86, R87 ;  /* 0x0000005756577221 */ /* 0x000fca0000010000 */
[----:B------:R-:W-:-:S07]  /*b5d0*/  MOV R108, R87 ;  /* 0x00000057006c7202 */ /* 0x000fce0000000f00 */
[----:B------:R-:W-:Y:S05]  /*b5e0*/  WARPSYNC.COLLECTIVE R91, `(.L_x_15335) ;  /* 0x000000005b087348 */ /* 0x000fea0003c00000 */
[----:B------:R0:W1:Y:S02]  /*b5f0*/  SHFL.BFLY P3, R90, R108, R105, R110 ;  /* 0x0c0000696c5a7389 */ /* 0x000064000006006e */
[----:B01----:R-:W-:Y:S01]  /*b600*/  ENDCOLLECTIVE ;  /* 0x000000000000791b */ /* 0x003fe20003800000 */
.L_x_15335:
[----:B------:R-:W-:Y:S01]  /*b610*/  HFMA2.MMA R105, -RZ, RZ, 0, 4.76837158203125e-07 ;  /* 0x00000008ff697435 */ /* 0x000fe200000001ff */
[----:B------:R-:W-:-:S04]  /*b620*/  IMAD.MOV.U32 R88, RZ, RZ, R90 ;  /* 0x000000ffff587224 */ /* 0x000fc800078e005a */
[----:B------:R-:W-:-:S05]  /*b630*/  FADD.FTZ R88, R87, R88 ;  /* 0x0000005857587221 */ /* 0x000fca0000010000 */
[----:B------:R-:W-:-:S07]  /*b640*/  MOV R108, R88 ;  /* 0x00000058006c7202 */ /* 0x000fce0000000f00 */
[----:B------:R-:W-:Y:S05]  /*b650*/  WARPSYNC.COLLECTIVE R91, `(.L_x_15336) ;  /* 0x000000005b087348 */ /* 0x000fea0003c00000 */
[----:B------:R0:W1:Y:S02]  /*b660*/  SHFL.BFLY P3, R90, R108, R105, R110 ;  /* 0x0c0000696c5a7389 */ /* 0x000064000006006e */
[----:B01----:R-:W-:Y:S01]  /*b670*/  ENDCOLLECTIVE ;  /* 0x000000000000791b */ /* 0x003fe20003800000 */
.L_x_15336:
[----:B------:R-:W-:Y:S01]  /*b680*/  HFMA2.MMA R105, -RZ, RZ, 0, 9.5367431640625e-07 ;  /* 0x00000010ff697435 */ /* 0x000fe200000001ff */
[----:B------:R-:W-:-:S04]  /*b690*/  IMAD.MOV.U32 R89, RZ, RZ, R90 ;  /* 0x000000ffff597224 */ /* 0x000fc800078e005a */
[----:B------:R-:W-:-:S05]  /*b6a0*/  FADD.FTZ R89, R88, R89 ;  /* 0x0000005958597221 */ /* 0x000fca0000010000 */
[----:B------:R-:W-:-:S07]  /*b6b0*/  MOV R108, R89 ;  /* 0x00000059006c7202 */ /* 0x000fce0000000f00 */
[----:B------:R-:W-:Y:S05]  /*b6c0*/  WARPSYNC.COLLECTIVE R91, `(.L_x_15337) ;  /* 0x000000005b087348 */ /* 0x000fea0003c00000 */
[----:B------:R0:W1:Y:S02]  /*b6d0*/  SHFL.BFLY P3, R90, R108, R105, R110 ;  /* 0x0c0000696c5a7389 */ /* 0x000064000006006e */
[----:B01----:R-:W-:Y:S01]  /*b6e0*/  ENDCOLLECTIVE ;  /* 0x000000000000791b */ /* 0x003fe20003800000 */
.L_x_15337:
[----:B------:R-:W-:Y:S05]  /*b6f0*/  BRA `(.L_x_15338) ;  /* 0xffffffe800f47947 */ /* 0x000fea000383ffff */
.L_x_15339:
        /* <DEDUP_REMOVED lines=16> */
.L_x_23315:


//--------------------- .text._ZN10layer_norm13ln_fwd_kernelINS_13Kernel_traitsI6__halfS2_fS2_fjLj3072ELj1ELj1ELj4ELj16ENS_18Kernel_traits_baseILj3072ES2_S2_fS2_fjLj128EEEEELb1ELb1ELb0ELb0EEEvNS_9FwdParamsE --------------------------
	.section	.text._ZN10layer_norm13ln_fwd_kernelINS_13Kernel_traitsI6__halfS2_fS2_fjLj3072ELj1ELj1ELj4ELj16ENS_18Kernel_traits_baseILj3072ES2_S2_fS2_fjLj128EEEEELb1ELb1ELb0ELb0EEEvNS_9FwdParamsE,"ax",@progbits
	.align	128
        .global         _ZN10layer_norm13ln_fwd_kernelINS_13Kernel_traitsI6__halfS2_fS2_fjLj3072ELj1ELj1ELj4ELj16ENS_18Kernel_traits_baseILj3072ES2_S2_fS2_fjLj128EEEEELb1ELb1ELb0ELb0EEEvNS_9FwdParamsE
        .type           _ZN10layer_norm13ln_fwd_kernelINS_13Kernel_traitsI6__halfS2_fS2_fjLj3072ELj1ELj1ELj4ELj16ENS_18Kernel_traits_baseILj3072ES2_S2_fS2_fjLj128EEEEELb1ELb1ELb0ELb0EEEvNS_9FwdParamsE,@function
        .size           _ZN10layer_norm13ln_fwd_kernelINS_13Kernel_traitsI6__halfS2_fS2_fjLj3072ELj1ELj1ELj4ELj16ENS_18Kernel_traits_baseILj3072ES2_S2_fS2_fjLj128EEEEELb1ELb1ELb0ELb0EEEvNS_9FwdParamsE,(.L_x_23316 - _ZN10layer_norm13ln_fwd_kernelINS_13Kernel_traitsI6__halfS2_fS2_fjLj3072ELj1ELj1ELj4ELj16ENS_18Kernel_traits_baseILj3072ES2_S2_fS2_fjLj128EEEEELb1ELb1ELb0ELb0EEEvNS_9FwdParamsE)
        .other          _ZN10layer_norm13ln_fwd_kernelINS_13Kernel_traitsI6__halfS2_fS2_fjLj3072ELj1ELj1ELj4ELj16ENS_18Kernel_traits_baseILj3072ES2_S2_fS2_fjLj128EEEEELb1ELb1ELb0ELb0EEEvNS_9FwdParamsE,@"STO_CUDA_ENTRY STV_DEFAULT"
_ZN10layer_norm13ln_fwd_kernelINS_13Kernel_traitsI6__halfS2_fS2_fjLj3072ELj1ELj1ELj4ELj16ENS_18Kernel_traits_baseILj3072ES2_S2_fS2_fjLj128EEEEELb1ELb1ELb0ELb0EEEvNS_9FwdParamsE:
.text._ZN10layer_norm13ln_fwd_kernelINS_13Kernel_traitsI6__halfS2_fS2_fjLj3072ELj1ELj1ELj4ELj16ENS_18Kernel_traits_baseILj3072ES2_S2_fS2_fjLj128EEEEELb1ELb1ELb0ELb0EEEvNS_9FwdParamsE:
        /* <DEDUP_REMOVED lines=108> */
.L_x_15341:
[----:B------:R-:W-:Y:S05]  /*06c0*/  BSYNC B0 ;  /* 0x0000000000007941 */ /* 0x000fea0003800000 */
.L_x_15340:
        /* <DEDUP_REMOVED lines=15> */
[----:B------:R-:W-:Y:S01]  /*07c0*/  VIADD R13, R13, 0x80 ;  /* 0x000000800d0d7836 */ /* 0x000fe20000000000 */
[----:B------:R-:W-:-:S02]  /*07d0*/  @!P0 CS2R R44, SRZ ;  /* 0x00000000002c8805 */ /* 0x000fc4000001ff00 */
[----:B0-----:R-:W-:-:S07]  /*07e0*/  @!P0 CS2R R46, SRZ ;  /* 0x00000000002e8805 */ /* 0x001fce000001ff00 */
.L_x_15343:
[----:B------:R-:W-:Y:S05]  /*07f0*/  BSYNC B0 ;  /* 0x0000000000007941 */ /* 0x000fea0003800000 */
.L_x_15342:
        /* <DEDUP_REMOVED lines=17> */
.L_x_15345:
[----:B------:R-:W-:Y:S05]  /*0910*/  BSYNC B0 ;  /* 0x0000000000007941 */ /* 0x000fea0003800000 */
.L_x_15344:
        /* <DEDUP_REMOVED lines=24> */
[----:B------:R-:W-:Y:S01]  /*0aa0*/  HFMA2.MMA R126, -RZ, RZ, 0, 5.9604644775390625e-08 ;  /* 0x00000001ff7e7435 */ /* 0x000fe200000001ff */
[----:B------:R-:W-:Y:S01]  /*0ab0*/  IMAD.IADD R33, R33, 0x1, R62 ;  /* 0x0000000121217824 */ /* 0x000fe200078e023e */
[----:B------:R-:W-:Y:S01]  /*0ac0*/  VIADDMNMX R35, R32, -R35, RZ, !PT ;  /* 0x8000002320237246 */ /* 0x000fe200078001ff */
[----:B------:R-:W-:Y:S01]  /*0ad0*/  IMAD R36, R63, -0x326172a9, RZ ;  /* 0xcd9e8d573f247824 */ /* 0x000fe200078e02ff */
[----:B------:R-:W-:Y:S01]  /*0ae0*/  UISETP.NE.U32.AND UP0, UPT, UR8, URZ, UPT ;  /* 0x0000003f0800728c */ /* 0x000fe2000bf05070 */
[----:B------:R-:W-:Y:S01]  /*0af0*/  IMAD.HI.U32 R99, R98, -0x326172a9, RZ ;  /* 0xcd9e8d5762637827 */ /* 0x000fe200078e00ff */
[----:B------:R-:W-:Y:S01]  /*0b00*/  SHF.L.U32 R33, R33, 0x3, RZ ;  /* 0x0000000321217819 */ /* 0x000fe200000006ff */
[----:B------:R-:W-:Y:S01]  /*0b10*/  ULDC.U8 UR8, c[0x0][0x2a0] ;  /* 0x0000a80000087ab9 */ /* 0x000fe20000000000 */
[----:B------:R-:W-:Y:S01]  /*0b20*/  VIMNMX R35, R35, 0x20, PT ;  /* 0x0000002023237848 */ /* 0x000fe20003fe0100 */
[----:B------:R-:W-:Y:S01]  /*0b30*/  IMAD R32, R61, -0x2daee0ad, RZ ;  /* 0xd2511f533d207824 */ /* 0x000fe200078e02ff */
[----:B------:R-:W-:Y:S01]  /*0b40*/  I2FP.F32.U32 R33, R33 ;  /* 0x0000002100217245 */ /* 0x000fe20000201000 */
[----:B------:R-:W-:Y:S01]  /*0b50*/  IMAD.HI.U32 R101, R100, -0x2daee0ad, RZ ;  /* 0xd2511f5364657827 */ /* 0x000fe200078e00ff */
[----:B------:R-:W-:Y:S01]  /*0b60*/  LOP3.LUT R99, R99, UR33, R36, 0x96, !PT ;  /* 0x0000002163637c12 */ /* 0x000fe2000f8e9624 */
[----:B------:R-:W-:Y:S01]  /*0b70*/  UISETP.NE.AND.EX UP0, UPT, UR9, URZ, UPT, UP0 ;  /* 0x0000003f0900728c */ /* 0x000fe2000bf05300 */
[----:B------:R0:W1:Y:S01]  /*0b80*/  MUFU.RCP R122, R33 ;  /* 0x00000021007a7308 */ /* 0x0000620000001000 */
[----:B------:R-:W-:Y:S01]  /*0b90*/  IMAD.IADD R35, R62, 0x1, R35 ;  /* 0x000000013e237824 */ /* 0x000fe200078e0223 */
[----:B------:R-:W-:Y:S01]  /*0ba0*/  LOP3.LUT R101, R101, UR34, R32, 0x96, !PT ;  /* 0x0000002265657c12 */ /* 0x000fe2000f8e9620 */
[--C-:B------:R-:W-:Y:S01]  /*0bb0*/  HADD2.F32 R26, -RZ, R16.reuse.H0_H0 ;  /* 0x20000010ff1a7230 */ /* 0x100fe20000004100 */
[----:B------:R-:W-:Y:S01]  /*0bc0*/  LOP3.LUT R135, R60, 0x3, RZ, 0xc0, !PT ;  /* 0x000000033c877812 */ /* 0x000fe200078ec0ff */
[----:B------:R-:W-:Y:S01]  /*0bd0*/  HADD2.F32 R25, -RZ, R16.H1_H1 ;  /* 0x30000010ff197230 */ /* 0x000fe20000004100 */
[----:B------:R-:W-:Y:S01]  /*0be0*/  SHF.L.U32 R124, R35, 0x3, RZ ;  /* 0x00000003237c7819 */ /* 0x000fe200000006ff */
        /* <DEDUP_REMOVED lines=8> */
[----:B------:R-:W-:Y:S01]  /*0c70*/  HADD2.F32 R20, -RZ, R19.H0_H0 ;  /* 0x20000013ff147230 */ /* 0x000fe20000004100 */
        /* <DEDUP_REMOVED lines=8> */
[----:B------:R-:W-:Y:S02]  /*0d00*/  HADD2.F32 R12, -RZ, R11.H0_H0 ;  /* 0x2000000bff0c7230 */ /* 0x000fe40000004100 */
[----:B------:R-:W-:-:S02]  /*0d10*/  HADD2.F32 R19, -RZ, R19.H1_H1 ;  /* 0x30000013ff137230 */ /* 0x000fc40000004100 */
        /* <DEDUP_REMOVED lines=50> */
.L_x_15527:
        /* <DEDUP_REMOVED lines=40> */
.L_x_15349:
[----:B------:R-:W-:-:S07]  /*12c0*/  MOV R130, R98 ;  /* 0x0000006200827202 */ /* 0x000fce0000000f00 */
.L_x_15350:
[----:B------:R-:W-:Y:S05]  /*12d0*/  BSYNC B1 ;  /* 0x0000000000017941 */ /* 0x000fea0003800000 */
.L_x_15348:
        /* <DEDUP_REMOVED lines=16> */
.L_x_15354:
[----:B------:R-:W-:Y:S05]  /*13e0*/  BSYNC B2 ;  /* 0x0000000000027941 */ /* 0x000fea0003800000 */
.L_x_15353:
        /* <DEDUP_REMOVED lines=42> */
.L_x_15352:
[----:B------:R-:W-:Y:S05]  /*1690*/  BSYNC B1 ;  /* 0x0000000000017941 */ /* 0x000fea0003800000 */
.L_x_15351:
[----:B------:R-:W0:Y:S01]  /*16a0*/  LDC R128, c[0x0][0x298] ;  /* 0x0000a600ff807b82 */ /* 0x000e220000000800 */
[----:B------:R-:W-:Y:S01]  /*16b0*/  I2FP.F32.U32 R43, R130 ;  /* 0x00000082002b7245 */ /* 0x000fe20000201000 */
[----:B------:R-:W-:Y:S01]  /*16c0*/  IMAD.MOV.U32 R130, RZ, RZ, 0x2f800000 ;  /* 0x2f800000ff827424 */ /* 0x000fe200078e00ff */
[----:B------:R-:W-:Y:S01]  /*16d0*/  ISETP.NE.U32.AND P0, PT, R40, RZ, PT ;  /* 0x000000ff2800720c */ /* 0x000fe20003f05070 */
[----:B-----5:R-:W-:Y:S01]  /*16e0*/  HADD2.F32 R42, -RZ, R44.H0_H0 ;  /* 0x2000002cff2a7230 */ /* 0x020fe20000004100 */
[----:B------:R-:W-:Y:S01]  /*16f0*/  BSSY B1, `(.L_x_15355) ;  /* 0x0000017000017945 */ /* 0x000fe20003800000 */
[----:B------:R-:W-:Y:S01]  /*1700*/  FFMA.FTZ R40, R43, R130, 1.1641532182693481445e-10 ;  /* 0x2f0000002b287423 */ /* 0x000fe20000010082 */
[----:B------:R-:W-:Y:S01]  /*1710*/  ISETP.NE.AND.EX P0, PT, R41, RZ, PT, P0 ;  /* 0x000000ff2900720c */ /* 0x000fe20003f05300 */
[----:B------:R-:W1:Y:S01]  /*1720*/  LDC R129, c[0x0][0x294] ;  /* 0x0000a500ff817b82 */ /* 0x000e620000000800 */
[----:B------:R-:W-:-:S04]  /*1730*/  FMUL.FTZ R43, R42, R127 ;  /* 0x0000007f2a2b7220 */ /* 0x000fc80000410000 */
        /* <DEDUP_REMOVED lines=17> */
.L_x_15356:
[----:B------:R-:W-:-:S07]  /*1850*/  MOV R41, R98 ;  /* 0x0000006200297202 */ /* 0x000fce0000000f00 */
.L_x_15357:
[----:B------:R-:W-:Y:S05]  /*1860*/  BSYNC B1 ;  /* 0x0000000000017941 */ /* 0x000fea0003800000 */
.L_x_15355:
        /* <DEDUP_REMOVED lines=16> */
.L_x_15361:
[----:B------:R-:W-:Y:S05]  /*1970*/  BSYNC B2 ;  /* 0x0000000000027941 */ /* 0x000fea0003800000 */
.L_x_15360:
        /* <DEDUP_REMOVED lines=42> */
.L_x_15359:
[----:B------:R-:W-:Y:S05]  /*1c20*/  BSYNC B1 ;  /* 0x0000000000017941 */ /* 0x000fea0003800000 */
.L_x_15358:
        /* <DEDUP_REMOVED lines=22> */
.L_x_15363:
[----:B------:R-:W-:-:S07]  /*1d90*/  IMAD.MOV.U32 R44, RZ, RZ, R98 ;  /* 0x000000ffff2c7224 */ /* 0x000fce00078e0062 */
.L_x_15364:
[----:B------:R-:W-:Y:S05]  /*1da0*/  BSYNC B1 ;  /* 0x0000000000017941 */ /* 0x000fea0003800000 */
.L_x_15362:
        /* <DEDUP_REMOVED lines=16> */
.L_x_15368:
[----:B------:R-:W-:Y:S05]  /*1eb0*/  BSYNC B2 ;  /* 0x0000000000027941 */ /* 0x000fea0003800000 */
.L_x_15367:
        /* <DEDUP_REMOVED lines=42> */
.L_x_15366:
[----:B------:R-:W-:Y:S05]  /*2160*/  BSYNC B1 ;  /* 0x0000000000017941 */ /* 0x000fea0003800000 */
.L_x_15365:
        /* <DEDUP_REMOVED lines=21> */
.L_x_15370:
[----:B------:R-:W-:-:S07]  /*22c0*/  MOV R43, R98 ;  /* 0x00000062002b7202 */ /* 0x000fce0000000f00 */
.L_x_15371:
[----:B------:R-:W-:Y:S05]  /*22d0*/  BSYNC B1 ;  /* 0x0000000000017941 */ /* 0x000fea0003800000 */
.L_x_15369:
        /* <DEDUP_REMOVED lines=16> */
.L_x_15375:
[----:B------:R-:W-:Y:S05]  /*23e0*/  BSYNC B2 ;  /* 0x0000000000027941 */ /* 0x000fea0003800000 */
.L_x_15374:
        /* <DEDUP_REMOVED lines=42> */
.L_x_15373:
[----:B------:R-:W-:Y:S05]  /*2690*/  BSYNC B1 ;  /* 0x0000000000017941 */ /* 0x000fea0003800000 */
.L_x_15372:
        /* <DEDUP_REMOVED lines=21> */
.L_x_15377:
[----:B------:R-:W-:-:S07]  /*27f0*/  IMAD.MOV.U32 R133, RZ, RZ, R98 ;  /* 0x000000ffff857224 */ /* 0x000fce00078e0062 */
.L_x_15378:
[----:B------:R-:W-:Y:S05]  /*2800*/  BSYNC B1 ;  /* 0x0000000000017941 */ /* 0x000fea0003800000 */
.L_x_15376:
        /* <DEDUP_REMOVED lines=16> */
.L_x_15382:
[----:B------:R-:W-:Y:S05]  /*2910*/  BSYNC B2 ;  /* 0x0000000000027941 */ /* 0x000fea0003800000 */
.L_x_15381:
        /* <DEDUP_REMOVED lines=42> */
.L_x_15380:
[----:B------:R-:W-:Y:S05]  /*2bc0*/  BSYNC B1 ;  /* 0x0000000000017941 */ /* 0x000fea0003800000 */
.L_x_15379:
        /* <DEDUP_REMOVED lines=21> */
.L_x_15384:
[----:B------:R-:W-:-:S07]  /*2d20*/  MOV R45, R98 ;  /* 0x00000062002d7202 */ /* 0x000fce0000000f00 */
.L_x_15385:
[----:B------:R-:W-:Y:S05]  /*2d30*/  BSYNC B1 ;  /* 0x0000000000017941 */ /* 0x000fea0003800000 */
.L_x_15383:
        /* <DEDUP_REMOVED lines=16> */
.L_x_15389:
[----:B------:R-:W-:Y:S05]  /*2e40*/  BSYNC B2 ;  /* 0x0000000000027941 */ /* 0x000fea0003800000 */
.L_x_15388:
        /* <DEDUP_REMOVED lines=42> */
.L_x_15387:
[----:B------:R-:W-:Y:S05]  /*30f0*/  BSYNC B1 ;  /* 0x0000000000017941 */ /* 0x000fea0003800000 */
.L_x_15386:
        /* <DEDUP_REMOVED lines=21> */
.L_x_15391:
[----:B------:R-:W-:-:S07]  /*3250*/  IMAD.MOV.U32 R46, RZ, RZ, R98 ;  /* 0x000000ffff2e7224 */ /* 0x000fce00078e0062 */
.L_x_15392:
[----:B------:R-:W-:Y:S05]  /*3260*/  BSYNC B1 ;  /* 0x0000000000017941 */ /* 0x000fea0003800000 */
.L_x_15390:
        /* <DEDUP_REMOVED lines=16> */
.L_x_15396:
[----:B------:R-:W-:Y:S05]  /*3370*/  BSYNC B2 ;  /* 0x0000000000027941 */ /* 0x000fea0003800000 */
.L_x_15395:
        /* <DEDUP_REMOVED lines=42> */
.L_x_15394:
[----:B------:R-:W-:Y:S05]  /*3620*/  BSYNC B1 ;  /* 0x0000000000017941 */ /* 0x000fea0003800000 */
.L_x_15393:
        /* <DEDUP_REMOVED lines=21> */
.L_x_15398:
[----:B------:R-:W-:-:S07]  /*3780*/  MOV R133, R98 ;  /* 0x0000006200857202 */ /* 0x000fce0000000f00 */
.L_x_15399:
[----:B------:R-:W-:Y:S05]  /*3790*/  BSYNC B1 ;  /* 0x0000000000017941 */ /* 0x000fea0003800000 */
.L_x_15397:
        /* <DEDUP_REMOVED lines=18> */
.L_x_15403:
[----:B------:R-:W-:Y:S05]  /*38c0*/  BSYNC B2 ;  /* 0x0000000000027941 */ /* 0x000fea0003800000 */
.L_x_15402:
        /* <DEDUP_REMOVED lines=42> */
.L_x_15401:
[----:B------:R-:W-:Y:S05]  /*3b70*/  BSYNC B1 ;  /* 0x0000000000017941 */ /* 0x000fea0003800000 */
.L_x_15400:
[----:B------:R-:W-:Y:S01]  /*3b80*/  I2FP.F32.U32 R65, R133 ;  /* 0x0000008500417245 */ /* 0x000fe20000201000 */
[----:B------:R-:W-:Y:S01]  /*3b90*/  HADD2.F32 R64, -RZ, R47.H1_H1 ;  /* 0x3000002fff407230 */ /* 0x000fe20000004100 */
        /* <DEDUP_REMOVED lines=33> */
.L_x_15347:
[----:B------:R-:W-:Y:S05]  /*3db0*/  BSYNC B0 ;  /* 0x0000000000007941 */ /* 0x000fea0003800000 */
.L_x_15346:
        /* <DEDUP_REMOVED lines=25> */
.L_x_15407:
[----:B------:R-:W-:-:S07]  /*3f50*/  MOV R129, R98 ;  /* 0x0000006200817202 */ /* 0x000fce0000000f00 */
.L_x_15408:
[----:B------:R-:W-:Y:S05]  /*3f60*/  BSYNC B1 ;  /* 0x0000000000017941 */ /* 0x000fea0003800000 */
.L_x_15406:
        /* <DEDUP_REMOVED lines=16> */
.L_x_15412:
[----:B------:R-:W-:Y:S05]  /*4070*/  BSYNC B2 ;  /* 0x0000000000027941 */ /* 0x000fea0003800000 */
.L_x_15411:
        /* <DEDUP_REMOVED lines=42> */
.L_x_15410:
[----:B------:R-:W-:Y:S05]  /*4320*/  BSYNC B1 ;  /* 0x0000000000017941 */ /* 0x000fea0003800000 */
.L_x_15409:
[----:B------:R-:W0:Y:S01]  /*4330*/  LDC R131, c[0x0][0x298] ;  /* 0x0000a600ff837b82 */ /* 0x000e220000000800 */
[----:B------:R-:W-:Y:S01]  /*4340*/  I2FP.F32.U32 R50, R129 ;  /* 0x0000008100327245 */ /* 0x000fe20000201000 */
[----:B------:R-:W-:Y:S01]  /*4350*/  HFMA2.MMA R129, -RZ, RZ, 0.1171875, 0 ;  /* 0x2f800000ff817435 */ /* 0x000fe200000001ff */
[----:B-----5:R-:W-:Y:S01]  /*4360*/  HADD2.F32 R66, -RZ, R52.H0_H0 ;  /* 0x20000034ff427230 */ /* 0x020fe20000004100 */
[----:B------:R-:W-:Y:S01]  /*4370*/  ISETP.NE.U32.AND P0, PT, R48, RZ, PT ;  /* 0x000000ff3000720c */ /* 0x000fe20003f05070 */
[----:B------:R-:W-:Y:S03]  /*4380*/  BSSY B1, `(.L_x_15413) ;  /* 0x0000017000017945 */ /* 0x000fe60003800000 */
[----:B------:R-:W1:Y:S01]  /*4390*/  LDC R130, c[0x0][0x294] ;  /* 0x0000a500ff827b82 */ /* 0x000e620000000800 */
[----:B------:R-:W-:Y:S01]  /*43a0*/  FMUL.FTZ R66, R66, R127 ;  /* 0x0000007f42427220 */ /* 0x000fe20000410000 */
[----:B------:R-:W-:-:S02]  /*43b0*/  ISETP.NE.AND.EX P0, PT, R49, RZ, PT, P0 ;  /* 0x000000ff3100720c */ /* 0x000fc40003f05300 */
        /* <DEDUP_REMOVED lines=18> */
.L_x_15414:
[----:B------:R-:W-:-:S07]  /*44e0*/  IMAD.MOV.U32 R49, RZ, RZ, R98 ;  /* 0x000000ffff317224 */ /* 0x000fce00078e0062 */
.L_x_15415:
[----:B------:R-:W-:Y:S05]  /*44f0*/  BSYNC B1 ;  /* 0x0000000000017941 */ /* 0x000fea0003800000 */
.L_x_15413:
        /* <DEDUP_REMOVED lines=16> */
.L_x_15419:
[----:B------:R-:W-:Y:S05]  /*4600*/  BSYNC B2 ;  /* 0x0000000000027941 */ /* 0x000fea0003800000 */
.L_x_15418:
        /* <DEDUP_REMOVED lines=42> */
.L_x_15417:
[----:B------:R-:W-:Y:S05]  /*48b0*/  BSYNC B1 ;  /* 0x0000000000017941 */ /* 0x000fea0003800000 */
.L_x_15416:
        /* <DEDUP_REMOVED lines=22> */
.L_x_15421:
[----:B------:R-:W-:-:S07]  /*4a20*/  MOV R52, R98 ;  /* 0x0000006200347202 */ /* 0x000fce0000000f00 */
.L_x_15422:
[----:B------:R-:W-:Y:S05]  /*4a30*/  BSYNC B1 ;  /* 0x0000000000017941 */ /* 0x000fea0003800000 */
.L_x_15420:
        /* <DEDUP_REMOVED lines=16> */
.L_x_15426:
[----:B------:R-:W-:Y:S05]  /*4b40*/  BSYNC B2 ;  /* 0x0000000000027941 */ /* 0x000fea0003800000 */
.L_x_15425:
        /* <DEDUP_REMOVED lines=42> */
.L_x_15424:
[----:B------:R-:W-:Y:S05]  /*4df0*/  BSYNC B1 ;  /* 0x0000000000017941 */ /* 0x000fea0003800000 */
.L_x_15423:
        /* <DEDUP_REMOVED lines=21> */
.L_x_15428:
[----:B------:R-:W-:-:S07]  /*4f50*/  MOV R51, R98 ;  /* 0x0000006200337202 */ /* 0x000fce0000000f00 */
.L_x_15429:
[----:B------:R-:W-:Y:S05]  /*4f60*/  BSYNC B1 ;  /* 0x0000000000017941 */ /* 0x000fea0003800000 */
.L_x_15427:
        /* <DEDUP_REMOVED lines=16> */
.L_x_15433:
[----:B------:R-:W-:Y:S05]  /*5070*/  BSYNC B2 ;  /* 0x0000000000027941 */ /* 0x000fea0003800000 */
.L_x_15432:
        /* <DEDUP_REMOVED lines=42> */
.L_x_15431:
[----:B------:R-:W-:Y:S05]  /*5320*/  BSYNC B1 ;  /* 0x0000000000017941 */ /* 0x000fea0003800000 */
.L_x_15430:
        /* <DEDUP_REMOVED lines=21> */
.L_x_15435:
[----:B------:R-:W-:-:S07]  /*5480*/  IMAD.MOV.U32 R134, RZ, RZ, R98 ;  /* 0x000000ffff867224 */ /* 0x000fce00078e0062 */
.L_x_15436:
[----:B------:R-:W-:Y:S05]  /*5490*/  BSYNC B1 ;  /* 0x0000000000017941 */ /* 0x000fea0003800000 */
.L_x_15434:
        /* <DEDUP_REMOVED lines=16> */
.L_x_15440:
[----:B------:R-:W-:Y:S05]  /*55a0*/  BSYNC B2 ;  /* 0x0000000000027941 */ /* 0x000fea0003800000 */
.L_x_15439:
        /* <DEDUP_REMOVED lines=42> */
.L_x_15438:
[----:B------:R-:W-:Y:S05]  /*5850*/  BSYNC B1 ;  /* 0x0000000000017941 */ /* 0x000fea0003800000 */
.L_x_15437:
        /* <DEDUP_REMOVED lines=21> */
.L_x_15442:
[----:B------:R-:W-:-:S07]  /*59b0*/  MOV R53, R98 ;  /* 0x0000006200357202 */ /* 0x000fce0000000f00 */
.L_x_15443:
[----:B------:R-:W-:Y:S05]  /*59c0*/  BSYNC B1 ;  /* 0x0000000000017941 */ /* 0x000fea0003800000 */
.L_x_15441:
        /* <DEDUP_REMOVED lines=16> */
.L_x_15447:
[----:B------:R-:W-:Y:S05]  /*5ad0*/  BSYNC B2 ;  /* 0x0000000000027941 */ /* 0x000fea0003800000 */
.L_x_15446:
        /* <DEDUP_REMOVED lines=42> */
.L_x_15445:
[----:B------:R-:W-:Y:S05]  /*5d80*/  BSYNC B1 ;  /* 0x0000000000017941 */ /* 0x000fea0003800000 */
.L_x_15444:
        /* <DEDUP_REMOVED lines=21> */
.L_x_15449:
[----:B------:R-:W-:-:S07]  /*5ee0*/  MOV R54, R98 ;  /* 0x0000006200367202 */ /* 0x000fce0000000f00 */
.L_x_15450:
[----:B------:R-:W-:Y:S05]  /*5ef0*/  BSYNC B1 ;  /* 0x0000000000017941 */ /* 0x000fea0003800000 */
.L_x_15448:
        /* <DEDUP_REMOVED lines=16> */
.L_x_15454:
[----:B------:R-:W-:Y:S05]  /*6000*/  BSYNC B2 ;  /* 0x0000000000027941 */ /* 0x000fea0003800000 */
.L_x_15453:
        /* <DEDUP_REMOVED lines=42> */
.L_x_15452:
[----:B------:R-:W-:Y:S05]  /*62b0*/  BSYNC B1 ;  /* 0x0000000000017941 */ /* 0x000fea0003800000 */
.L_x_15451:
        /* <DEDUP_REMOVED lines=21> */
.L_x_15456:
[----:B------:R-:W-:-:S07]  /*6410*/  IMAD.MOV.U32 R134, RZ, RZ, R98 ;  /* 0x000000ffff867224 */ /* 0x000fce00078e0062 */
.L_x_15457:
[----:B------:R-:W-:Y:S05]  /*6420*/  BSYNC B1 ;  /* 0x0000000000017941 */ /* 0x000fea0003800000 */
.L_x_15455:
        /* <DEDUP_REMOVED lines=18> */
.L_x_15461:
[----:B------:R-:W-:Y:S05]  /*6550*/  BSYNC B2 ;  /* 0x0000000000027941 */ /* 0x000fea0003800000 */
.L_x_15460:
        /* <DEDUP_REMOVED lines=43> */
.L_x_15459:
[----:B------:R-:W-:Y:S05]  /*6810*/  BSYNC B1 ;  /* 0x0000000000017941 */ /* 0x000fea0003800000 */
.L_x_15458:
[----:B------:R-:W-:Y:S01]  /*6820*/  I2FP.F32.U32 R64, R134 ;  /* 0x0000008600407245 */ /* 0x000fe20000201000 */
[----:B------:R-:W-:Y:S01]  /*6830*/  HADD2.F32 R66, -RZ, R55.H1_H1 ;  /* 0x30000037ff427230 */ /* 0x000fe20000004100 */
        /* <DEDUP_REMOVED lines=17> */
[----:B------:R-:W-:Y:S01]  /*6950*/  SEL R129, RZ, 0x1, P3 ;  /* 0x00000001ff817807 */ /* 0x000fe20001800000 */
[----:B------:R-:W-:Y:S01]  /*6960*/  FMUL.FTZ R55, R11, R134 ;  /* 0x000000860b377220 */ /* 0x000fe20000410000 */
[----:B------:R-:W-:-:S02]  /*6970*/  LOP3.LUT R66, R66, R64, R130, 0xfe, !PT ;  /* 0x0000004042427212 */ /* 0x000fc400078efe82 */
[----:B------:R-:W-:Y:S01]  /*6980*/  LOP3.LUT R129, R65, R132, R129, 0xfe, !PT ;  /* 0x0000008441817212 */ /* 0x000fe200078efe81 */
[----:B------:R-:W-:Y:S01]  /*6990*/  @P0 FADD.FTZ R55, R39, R55 ;  /* 0x0000003727370221 */ /* 0x000fe20000010000 */
[C---:B------:R-:W-:Y:S02]  /*69a0*/  LEA R132, P1, R128.reuse, UR10, 0x5 ;  /* 0x0000000a80847c11 */ /* 0x040fe4000f8228ff */
[----:B------:R-:W-:Y:S02]  /*69b0*/  SEL R65, RZ, 0x1, P6 ;  /* 0x00000001ff417807 */ /* 0x000fe40003000000 */
        /* <DEDUP_REMOVED lines=9> */
.L_x_15405:
[----:B------:R-:W-:Y:S05]  /*6a50*/  BSYNC B0 ;  /* 0x0000000000007941 */ /* 0x000fea0003800000 */
.L_x_15404:
        /* <DEDUP_REMOVED lines=25> */
.L_x_15465:
[----:B------:R-:W-:-:S07]  /*6bf0*/  IMAD.MOV.U32 R129, RZ, RZ, R98 ;  /* 0x000000ffff817224 */ /* 0x000fce00078e0062 */
.L_x_15466:
[----:B------:R-:W-:Y:S05]  /*6c00*/  BSYNC B1 ;  /* 0x0000000000017941 */ /* 0x000fea0003800000 */
.L_x_15464:
        /* <DEDUP_REMOVED lines=16> */
.L_x_15470:
[----:B------:R-:W-:Y:S05]  /*6d10*/  BSYNC B2 ;  /* 0x0000000000027941 */ /* 0x000fea0003800000 */
.L_x_15469:
        /* <DEDUP_REMOVED lines=42> */
.L_x_15468:
[----:B------:R-:W-:Y:S05]  /*6fc0*/  BSYNC B1 ;  /* 0x0000000000017941 */ /* 0x000fea0003800000 */
.L_x_15467:
[----:B------:R-:W0:Y:S01]  /*6fd0*/  LDC R131, c[0x0][0x298] ;  /* 0x0000a600ff837b82 */ /* 0x000e220000000800 */
[----:B------:R-:W-:Y:S01]  /*6fe0*/  I2FP.F32.U32 R58, R129 ;  /* 0x00000081003a7245 */ /* 0x000fe20000201000 */
[----:B-----5:R-:W-:Y:S01]  /*6ff0*/  HADD2.F32 R66, -RZ, R60.H0_H0 ;  /* 0x2000003cff427230 */ /* 0x020fe20000004100 */
[----:B------:R-:W-:Y:S01]  /*7000*/  ISETP.NE.U32.AND P0, PT, R56, RZ, PT ;  /* 0x000000ff3800720c */ /* 0x000fe20003f05070 */
[----:B------:R-:W-:Y:S01]  /*7010*/  IMAD.MOV.U32 R129, RZ, RZ, 0x2f800000 ;  /* 0x2f800000ff817424 */ /* 0x000fe200078e00ff */
[----:B------:R-:W-:Y:S02]  /*7020*/  BSSY B1, `(.L_x_15471) ;  /* 0x0000017000017945 */ /* 0x000fe40003800000 */
[----:B------:R-:W-:Y:S01]  /*7030*/  FMUL.FTZ R66, R66, R127 ;  /* 0x0000007f42427220 */ /* 0x000fe20000410000 */
[----:B------:R-:W1:Y:S01]  /*7040*/  LDC R130, c[0x0][0x294] ;  /* 0x0000a500ff827b82 */ /* 0x000e620000000800 */
[----:B------:R-:W-:Y:S01]  /*7050*/  FFMA.FTZ R59, R58, R129, 1.1641532182693481445e-10 ;  /* 0x2f0000003a3b7423 */ /* 0x000fe20000010081 */
[----:B------:R-:W-:Y:S01]  /*7060*/  ISETP.NE.AND.EX P0, PT, R57, RZ, PT, P0 ;  /* 0x000000ff3900720c */ /* 0x000fe20003f05300 */
[----:B0-----:R-:W-:-:S03]  /*7070*/  FMUL.FTZ R66, R66, R131 ;  /* 0x0000008342427220 */ /* 0x001fc60000410000 */
        /* <DEDUP_REMOVED lines=16> */
.L_x_15472:
[----:B------:R-:W-:-:S07]  /*7180*/  MOV R57, R98 ;  /* 0x0000006200397202 */ /* 0x000fce0000000f00 */
.L_x_15473:
[----:B------:R-:W-:Y:S05]  /*7190*/  BSYNC B1 ;  /* 0x0000000000017941 */ /* 0x000fea0003800000 */
.L_x_15471:
        /* <DEDUP_REMOVED lines=16> */
.L_x_15477:
[----:B------:R-:W-:Y:S05]  /*72a0*/  BSYNC B2 ;  /* 0x0000000000027941 */ /* 0x000fea0003800000 */
.L_x_15476:
        /* <DEDUP_REMOVED lines=42> */
.L_x_15475:
[----:B------:R-:W-:Y:S05]  /*7550*/  BSYNC B1 ;  /* 0x0000000000017941 */ /* 0x000fea0003800000 */
.L_x_15474:
        /* <DEDUP_REMOVED lines=22> */
.L_x_15479:
[----:B------:R-:W-:-:S07]  /*76c0*/  IMAD.MOV.U32 R60, RZ, RZ, R98 ;  /* 0x000000ffff3c7224 */ /* 0x000fce00078e0062 */
.L_x_15480:
[----:B------:R-:W-:Y:S05]  /*76d0*/  BSYNC B1 ;  /* 0x0000000000017941 */ /* 0x000fea0003800000 */
.L_x_15478:
        /* <DEDUP_REMOVED lines=16> */
.L_x_15484:
[----:B------:R-:W-:Y:S05]  /*77e0*/  BSYNC B2 ;  /* 0x0000000000027941 */ /* 0x000fea0003800000 */
.L_x_15483:
        /* <DEDUP_REMOVED lines=42> */
.L_x_15482:
[----:B------:R-:W-:Y:S05]  /*7a90*/  BSYNC B1 ;  /* 0x0000000000017941 */ /* 0x000fea0003800000 */
.L_x_15481:
        /* <DEDUP_REMOVED lines=21> */
.L_x_15486:
[----:B------:R-:W-:-:S07]  /*7bf0*/  MOV R59, R98 ;  /* 0x00000062003b7202 */ /* 0x000fce0000000f00 */
.L_x_15487:
[----:B------:R-:W-:Y:S05]  /*7c00*/  BSYNC B1 ;  /* 0x0000000000017941 */ /* 0x000fea0003800000 */
.L_x_15485:
        /* <DEDUP_REMOVED lines=16> */
.L_x_15491:
[----:B------:R-:W-:Y:S05]  /*7d10*/  BSYNC B2 ;  /* 0x0000000000027941 */ /* 0x000fea0003800000 */
.L_x_15490:
        /* <DEDUP_REMOVED lines=42> */
.L_x_15489:
[----:B------:R-:W-:Y:S05]  /*7fc0*/  BSYNC B1 ;  /* 0x0000000000017941 */ /* 0x000fea0003800000 */
.L_x_15488:
        /* <DEDUP_REMOVED lines=21> */
.L_x_15493:
[----:B------:R-:W-:-:S07]  /*8120*/  MOV R134, R98 ;  /* 0x0000006200867202 */ /* 0x000fce0000000f00 */
.L_x_15494:
[----:B------:R-:W-:Y:S05]  /*8130*/  BSYNC B1 ;  /* 0x0000000000017941 */ /* 0x000fea0003800000 */
.L_x_15492:
        /* <DEDUP_REMOVED lines=16> */
.L_x_15498:
[----:B------:R-:W-:Y:S05]  /*8240*/  BSYNC B2 ;  /* 0x0000000000027941 */ /* 0x000fea0003800000 */
.L_x_15497:
        /* <DEDUP_REMOVED lines=42> */
.L_x_15496:
[----:B------:R-:W-:Y:S05]  /*84f0*/  BSYNC B1 ;  /* 0x0000000000017941 */ /* 0x000fea0003800000 */
.L_x_15495:
        /* <DEDUP_REMOVED lines=21> */
.L_x_15500:
[----:B------:R-:W-:-:S07]  /*8650*/  IMAD.MOV.U32 R61, RZ, RZ, R98 ;  /* 0x000000ffff3d7224 */ /* 0x000fce00078e0062 */
.L_x_15501:
[----:B------:R-:W-:Y:S05]  /*8660*/  BSYNC B1 ;  /* 0x0000000000017941 */ /* 0x000fea0003800000 */
.L_x_15499:
        /* <DEDUP_REMOVED lines=16> */
.L_x_15505:
[----:B------:R-:W-:Y:S05]  /*8770*/  BSYNC B2 ;  /* 0x0000000000027941 */ /* 0x000fea0003800000 */
.L_x_15504:
        /* <DEDUP_REMOVED lines=42> */
.L_x_15503:
[----:B------:R-:W-:Y:S05]  /*8a20*/  BSYNC B1 ;  /* 0x0000000000017941 */ /* 0x000fea0003800000 */
.L_x_15502:
        /* <DEDUP_REMOVED lines=21> */
.L_x_15507:
[----:B------:R-:W-:-:S07]  /*8b80*/  MOV R62, R98 ;  /* 0x00000062003e7202 */ /* 0x000fce0000000f00 */
.L_x_15508:
[----:B------:R-:W-:Y:S05]  /*8b90*/  BSYNC B1 ;  /* 0x0000000000017941 */ /* 0x000fea0003800000 */
.L_x_15506:
        /* <DEDUP_REMOVED lines=16> */
.L_x_15512:
[----:B------:R-:W-:Y:S05]  /*8ca0*/  BSYNC B2 ;  /* 0x0000000000027941 */ /* 0x000fea0003800000 */
.L_x_15511:
        /* <DEDUP_REMOVED lines=42> */
.L_x_15510:
[----:B------:R-:W-:Y:S05]  /*8f50*/  BSYNC B1 ;  /* 0x0000000000017941 */ /* 0x000fea0003800000 */
.L_x_15509:
        /* <DEDUP_REMOVED lines=21> */
.L_x_15514:
[----:B------:R-:W-:-:S07]  /*90b0*/  MOV R134, R98 ;  /* 0x0000006200867202 */ /* 0x000fce0000000f00 */
.L_x_15515:
[----:B------:R-:W-:Y:S05]  /*90c0*/  BSYNC B1 ;  /* 0x0000000000017941 */ /* 0x000fea0003800000 */
.L_x_15513:
        /* <DEDUP_REMOVED lines=18> */
.L_x_15519:
[----:B------:R-:W-:Y:S05]  /*91f0*/  BSYNC B2 ;  /* 0x0000000000027941 */ /* 0x000fea0003800000 */
.L_x_15518:
        /* <DEDUP_REMOVED lines=42> */
.L_x_15517:
[----:B------:R-:W-:Y:S05]  /*94a0*/  BSYNC B1 ;  /* 0x0000000000017941 */ /* 0x000fea0003800000 */
.L_x_15516:
        /* <DEDUP_REMOVED lines=34> */
.L_x_15463:
[----:B------:R-:W-:Y:S05]  /*96d0*/  BSYNC B0 ;  /* 0x0000000000007941 */ /* 0x000fea0003800000 */
.L_x_15462:
        /* <DEDUP_REMOVED lines=104> */
.L_x_15538:
        /* <DEDUP_REMOVED lines=22> */
[----:B------:R-:W-:Y:S02]  /*9ec0*/  @!P0 MOV R66, R124 ;  /* 0x0000007c00428202 */ /* 0x000fe40000000f00 */
        /* <DEDUP_REMOVED lines=83> */
.L_x_15522:
[----:B------:R-:W-:Y:S05]  /*a400*/  BSYNC B0 ;  /* 0x0000000000007941 */ /* 0x000fea0003800000 */
.L_x_15521:
        /* <DEDUP_REMOVED lines=35> */
.L_x_15524:
[----:B------:R-:W-:Y:S05]  /*a640*/  BSYNC B0 ;  /* 0x0000000000007941 */ /* 0x000fea0003800000 */
.L_x_15523:
        /* <DEDUP_REMOVED lines=34> */
.L_x_15526:
[----:B------:R-:W-:Y:S05]  /*a870*/  BSYNC B0 ;  /* 0x0000000000007941 */ /* 0x000fea0003800000 */
.L_x_15525:
[----:B------:R-:W-:Y:S02]  /*a880*/  IADD3 R27, R27, UR16, RZ ;  /* 0x000000101b1b7c10 */ /* 0x000fe4000fffe0ff */
[----:B-123--:R-:W-:Y:S02]  /*a890*/  SEL R126, RZ, 0x1, P1 ;  /* 0x00000001ff7e7807 */ /* 0x00efe40000800000 */
[----:B------:R-:W-:-:S13]  /*a8a0*/  ISETP.GE.AND P0, PT, R27, UR17, PT ;  /* 0x000000111b007c0c */ /* 0x000fda000bf06270 */
[----:B------:R-:W-:Y:S05]  /*a8b0*/  @!P0 BRA `(.L_x_15527) ;  /* 0xffffff6400e08947 */ /* 0x000fea000383ffff */
[----:B------:R-:W-:Y:S05]  /*a8c0*/  EXIT ;  /* 0x000000000000794d */ /* 0x000fea0003800000 */
.L_x_15520:
[----:B------:R-:W-:Y:S01]  /*a8d0*/  HFMA2.MMA R134, -RZ, RZ, 0, 1.847743988037109375e-06 ;  /* 0x0000001fff867435 */ /* 0x000fe200000001ff */
[----:B------:R-:W-:Y:S01]  /*a8e0*/  MOV R132, R65 ;  /* 0x0000004100847202 */ /* 0x000fe20000000f00 */
[----:B------:R-:W-:Y:S01]  /*a8f0*/  IMAD.MOV.U32 R133, RZ, RZ, 0x1 ;  /* 0x00000001ff857424 */ /* 0x000fe200078e00ff */
[----:B------:R-:W-:-:S08]  /*a900*/  MOV R131, 0xffffffff ;  /* 0xffffffff00837802 */ /* 0x000fd00000000f00 */
[----:B------:R-:W-:Y:S05]  /*a910*/  WARPSYNC.COLLECTIVE R131, `(.L_x_15528) ;  /* 0x0000000083087348 */ /* 0x000fea0003c00000 */
[----:B------:R0:W1:Y:S02]  /*a920*/  SHFL.BFLY P4, R130, R132, R133, R134 ;  /* 0x0c00008584827389 */ /* 0x0000640000080086 */
[----:B01----:R-:W-:Y:S01]  /*a930*/  ENDCOLLECTIVE ;  /* 0x000000000000791b */ /* 0x003fe20003800000 */
.L_x_15528:
[----:B------:R-:W-:Y:S01]  /*a940*/  HFMA2.MMA R133, -RZ, RZ, 0, 1.1920928955078125e-07 ;  /* 0x00000002ff857435 */ /* 0x000fe200000001ff */
[----:B------:R-:W-:-:S04]  /*a950*/  IMAD.MOV.U32 R64, RZ, RZ, R130 ;  /* 0x000000ffff407224 */ /* 0x000fc800078e0082 */
[----:B------:R-:W-:-:S05]  /*a960*/  FADD.FTZ R126, R65, R64 ;  /* 0x00000040417e7221 */ /* 0x000fca0000010000 */
[----:B------:R-:W-:-:S07]  /*a970*/  MOV R132, R126 ;  /* 0x0000007e00847202 */ /* 0x000fce0000000f00 */
[----:B------:R-:W-:Y:S05]  /*a980*/  WARPSYNC.COLLECTIVE R131, `(.L_x_15529) ;  /* 0x0000000083087348 */ /* 0x000fea0003c00000 */
[----:B------:R0:W1:Y:S02]  /*a990*/  SHFL.BFLY P4, R130, R132, R133, R134 ;  /* 0x0c00008584827389 */ /* 0x0000640000080086 */
[----:B01----:R-:W-:Y:S01]  /*a9a0*/  ENDCOLLECTIVE ;  /* 0x000000000000791b */ /* 0x003fe20003800000 */
.L_x_15529:
[----:B------:R-:W-:Y:S01]  /*a9b0*/  HFMA2.MMA R133, -RZ, RZ, 0, 2.384185791015625e-07 ;  /* 0x00000004ff857435 */ /* 0x000fe200000001ff */
[----:B------:R-:W-:-:S04]  /*a9c0*/  IMAD.MOV.U32 R127, RZ, RZ, R130 ;  /* 0x000000ffff7f7224 */ /* 0x000fc800078e0082 */
[----:B------:R-:W-:-:S05]  /*a9d0*/  FADD.FTZ R127, R126, R127 ;  /* 0x0000007f7e7f7221 */ /* 0x000fca0000010000 */
[----:B------:R-:W-:-:S07]  /*a9e0*/  MOV R132, R127 ;  /* 0x0000007f00847202 */ /* 0x000fce0000000f00 */
[----:B------:R-:W-:Y:S05]  /*a9f0*/  WARPSYNC.COLLECTIVE R131, `(.L_x_15530) ;  /* 0x0000000083087348 */ /* 0x000fea0003c00000 */
[----:B------:R0:W1:Y:S02]  /*aa00*/  SHFL.BFLY P4, R130, R132, R133, R134 ;  /* 0x0c00008584827389 */ /* 0x0000640000080086 */
[----:B01----:R-:W-:Y:S01]  /*aa10*/  ENDCOLLECTIVE ;  /* 0x000000000000791b */ /* 0x003fe20003800000 */
.L_x_15530:
[----:B------:R-:W-:Y:S01]  /*aa20*/  HFMA2.MMA R133, -RZ, RZ, 0, 4.76837158203125e-07 ;  /* 0x00000008ff857435 */ /* 0x000fe200000001ff */
[----:B------:R-:W-:-:S04]  /*aa30*/  IMAD.MOV.U32 R64, RZ, RZ, R130 ;  /* 0x000000ffff407224 */ /* 0x000fc800078e0082 */
[----:B------:R-:W-:-:S05]  /*aa40*/  FADD.FTZ R128, R127, R64 ;  /* 0x000000407f807221 */ /* 0x000fca0000010000 */
[----:B------:R-:W-:-:S07]  /*aa50*/  MOV R132, R128 ;  /* 0x0000008000847202 */ /* 0x000fce0000000f00 */
[----:B------:R-:W-:Y:S05]  /*aa60*/  WARPSYNC.COLLECTIVE R131, `(.L_x_15531) ;  /* 0x0000000083087348 */ /* 0x000fea0003c00000 */
[----:B------:R0:W1:Y:S02]  /*aa70*/  SHFL.BFLY P4, R130, R132, R133, R134 ;  /* 0x0c00008584827389 */ /* 0x0000640000080086 */
[----:B01----:R-:W-:Y:S01]  /*aa80*/  ENDCOLLECTIVE ;  /* 0x000000000000791b */ /* 0x003fe20003800000 */
.L_x_15531:
[----:B------:R-:W-:Y:S01]  /*aa90*/  HFMA2.MMA R133, -RZ, RZ, 0, 9.5367431640625e-07 ;  /* 0x00000010ff857435 */ /* 0x000fe200000001ff */
[----:B------:R-:W-:-:S04]  /*aaa0*/  IMAD.MOV.U32 R129, RZ, RZ, R130 ;  /* 0x000000ffff817224 */ /* 0x000fc800078e0082 */
[----:B------:R-:W-:-:S05]  /*aab0*/  FADD.FTZ R129, R128, R129 ;  /* 0x0000008180817221 */ /* 0x000fca0000010000 */
[----:B------:R-:W-:-:S07]  /*aac0*/  MOV R132, R129 ;  /* 0x0000008100847202 */ /* 0x000fce0000000f00 */
[----:B------:R-:W-:Y:S05]  /*aad0*/  WARPSYNC.COLLECTIVE R131, `(.L_x_15532) ;  /* 0x0000000083087348 */ /* 0x000fea0003c00000 */
[----:B------:R0:W1:Y:S02]  /*aae0*/  SHFL.BFLY P4, R130, R132, R133, R134 ;  /* 0x0c00008584827389 */ /* 0x0000640000080086 */
[----:B01----:R-:W-:Y:S01]  /*aaf0*/  ENDCOLLECTIVE ;  /* 0x000000000000791b */ /* 0x003fe20003800000 */
.L_x_15532:
[----:B------:R-:W-:Y:S01]  /*ab00*/  HFMA2.MMA R133, -RZ, RZ, 0, 5.9604644775390625e-08 ;  /* 0x00000001ff857435 */ /* 0x000fe200000001ff */
        /* <DEDUP_REMOVED lines=56> */
.L_x_15533:
[----:B------:R-:W-:Y:S01]  /*ae90*/  HFMA2.MMA R133, -RZ, RZ, 0, 1.1920928955078125e-07 ;  /* 0x00000002ff857435 */ /* 0x000fe200000001ff */
[----:B------:R-:W-:-:S04]  /*aea0*/  IMAD.MOV.U32 R126, RZ, RZ, R130 ;  /* 0x000000ffff7e7224 */ /* 0x000fc800078e0082 */
[----:B------:R-:W-:-:S05]  /*aeb0*/  FADD.FTZ R126, R65, R126 ;  /* 0x0000007e417e7221 */ /* 0x000fca0000010000 */
[----:B------:R-:W-:-:S07]  /*aec0*/  MOV R132, R126 ;  /* 0x0000007e00847202 */ /* 0x000fce0000000f00 */
[----:B------:R-:W-:Y:S05]  /*aed0*/  WARPSYNC.COLLECTIVE R131, `(.L_x_15534) ;  /* 0x0000000083087348 */ /* 0x000fea0003c00000 */
[----:B------:R0:W1:Y:S02]  /*aee0*/  SHFL.BFLY P4, R130, R132, R133, R134 ;  /* 0x0c00008584827389 */ /* 0x0000640000080086 */
[----:B01----:R-:W-:Y:S01]  /*aef0*/  ENDCOLLECTIVE ;  /* 0x000000000000791b */ /* 0x003fe20003800000 */
.L_x_15534:
[----:B------:R-:W-:Y:S01]  /*af00*/  HFMA2.MMA R133, -RZ, RZ, 0, 2.384185791015625e-07 ;  /* 0x00000004ff857435 */ /* 0x000fe200000001ff */
[----:B------:R-:W-:-:S04]  /*af10*/  IMAD.MOV.U32 R127, RZ, RZ, R130 ;  /* 0x000000ffff7f7224 */ /* 0x000fc800078e0082 */
[----:B------:R-:W-:-:S05]  /*af20*/  FADD.FTZ R127, R126, R127 ;  /* 0x0000007f7e7f7221 */ /* 0x000fca0000010000 */
[----:B------:R-:W-:-:S07]  /*af30*/  MOV R132, R127 ;  /* 0x0000007f00847202 */ /* 0x000fce0000000f00 */
[----:B------:R-:W-:Y:S05]  /*af40*/  WARPSYNC.COLLECTIVE R131, `(.L_x_15535) ;  /* 0x0000000083087348 */ /* 0x000fea0003c00000 */
[----:B------:R0:W1:Y:S02]  /*af50*/  SHFL.BFLY P4, R130, R132, R133, R134 ;  /* 0x0c00008584827389 */ /* 0x0000640000080086 */
[----:B01----:R-:W-:Y:S01]  /*af60*/  ENDCOLLECTIVE ;  /* 0x000000000000791b */ /* 0x003fe20003800000 */
.L_x_15535:
[----:B------:R-:W-:Y:S01]  /*af70*/  HFMA2.MMA R133, -RZ, RZ, 0, 4.76837158203125e-07 ;  /* 0x00000008ff857435 */ /* 0x000fe200000001ff */
[----:B------:R-:W-:-:S04]  /*af80*/  IMAD.MOV.U32 R128, RZ, RZ, R130 ;  /* 0x000000ffff807224 */ /* 0x000fc800078e0082 */
[----:B------:R-:W-:-:S05]  /*af90*/  FADD.FTZ R128, R127, R128 ;  /* 0x000000807f807221 */ /* 0x000fca0000010000 */
[----:B------:R-:W-:-:S07]  /*afa0*/  MOV R132, R128 ;  /* 0x0000008000847202 */ /* 0x000fce0000000f00 */
[----:B------:R-:W-:Y:S05]  /*afb0*/  WARPSYNC.COLLECTIVE R131, `(.L_x_15536) ;  /* 0x0000000083087348 */ /* 0x000fea0003c00000 */
[----:B------:R0:W1:Y:S02]  /*afc0*/  SHFL.BFLY P4, R130, R132, R133, R134 ;  /* 0x0c00008584827389 */ /* 0x0000640000080086 */
[----:B01----:R-:W-:Y:S01]  /*afd0*/  ENDCOLLECTIVE ;  /* 0x000000000000791b */ /* 0x003fe20003800000 */
.L_x_15536:
[----:B------:R-:W-:Y:S01]  /*afe0*/  HFMA2.MMA R133, -RZ, RZ, 0, 9.5367431640625e-07 ;  /* 0x00000010ff857435 */ /* 0x000fe200000001ff */
[----:B------:R-:W-:-:S04]  /*aff0*/  IMAD.MOV.U32 R129, RZ, RZ, R130 ;  /* 0x000000ffff817224 */ /* 0x000fc800078e0082 */
[----:B------:R-:W-:-:S05]  /*b000*/  FADD.FTZ R129, R128, R129 ;  /* 0x0000008180817221 */ /* 0x000fca0000010000 */
[----:B------:R-:W-:-:S07]  /*b010*/  MOV R132, R129 ;  /* 0x0000008100847202 */ /* 0x000fce0000000f00 */
[----:B------:R-:W-:Y:S05]  /*b020*/  WARPSYNC.COLLECTIVE R131, `(.L_x_15537) ;  /* 0x0000000083087348 */ /* 0x000fea0003c00000 */
[----:B------:R0:W1:Y:S02]  /*b030*/  SHFL.BFLY P4, R130, R132, R133, R134 ;  /* 0x0c00008584827389 */ /* 0x0000640000080086 */
[----:B01----:R-:W-:Y:S01]  /*b040*/  ENDCOLLECTIVE ;  /* 0x000000000000791b */ /* 0x003fe20003800000 */
.L_x_15537:
[----:B------:R-:W-:Y:S05]  /*b050*/  BRA `(.L_x_15538) ;  /* 0xffffffec00407947 */ /* 0x000fea000383ffff */
.L_x_15539:
        /* <DEDUP_REMOVED lines=10> */
.L_x_23316:


//--------------------- .text._ZN10layer_norm13ln_fwd_kernelINS_13Kernel_traitsI6__halfS2_fS2_fjLj3072ELj1ELj1ELj4ELj16ENS_18Kernel_traits_baseILj3072ES2_S2_fS2_fjLj128EEEEELb1ELb1ELb0ELb1EEEvNS_9FwdParamsE --------------------------
	.section	.text._ZN10layer_norm13ln_fwd_kernelINS_13Kernel_traitsI6__halfS2_fS2_fjLj3072ELj1ELj1ELj4ELj16ENS_18Kernel_traits_baseILj3072ES2_S2_fS2_fjLj128EEEEELb1ELb1ELb0ELb1EEEvNS_9FwdParamsE,"ax",@progbits
	.align	128
        .global         _ZN10layer_norm13ln_fwd_kernelINS_13Kernel_traitsI6__halfS2_fS2_fjLj3072ELj1ELj1ELj4ELj16ENS_18Kernel_traits_baseILj3072ES2_S2_fS2_fjLj128EEEEELb1ELb1ELb0ELb1EEEvNS_9FwdParamsE
        .type           _ZN10layer_norm13ln_fwd_kernelINS_13Kernel_traitsI6__halfS2_fS2_fjLj3072ELj1ELj1ELj4ELj16ENS_18Kernel_traits_baseILj3072ES2_S2_fS2_fjLj128EEEEELb1ELb1ELb0ELb1EEEvNS_9FwdParamsE,@function
        .size           _ZN10layer_norm13ln_fwd_kernelINS_13Kernel_traitsI6__halfS2_fS2_fjLj3072ELj1ELj1ELj4ELj16ENS_18Kernel_traits_baseILj3072ES2_S2_fS2_fjLj128EEEEELb1ELb1ELb0ELb1EEEvNS_9FwdParamsE,(.L_x_23317 - _ZN10layer_norm13ln_fwd_kernelINS_13Kernel_traitsI6__halfS2_fS2_fjLj3072ELj1ELj1ELj4ELj16ENS_18Kernel_traits_baseILj3072ES2_S2_fS2_fjLj128EEEEELb1ELb1ELb0ELb1EEEvNS_9FwdParamsE)
        .other          _ZN10layer_norm13ln_fwd_kernelINS_13Kernel_traitsI6__halfS2_fS2_fjLj3072ELj1ELj1ELj4ELj16ENS_18Kernel_traits_baseILj3072ES2_S2_fS2_fjLj128EEEEELb1ELb1ELb0ELb1EEEvNS_9FwdParamsE,@"STO_CUDA_ENTRY STV_DEFAULT"
_ZN10layer_norm13ln_fwd_kernelINS_13Kernel_traitsI6__halfS2_fS2_fjLj3072ELj1ELj1ELj4ELj16ENS_18Kernel_traits_baseILj3072ES2_S2_fS2_fjLj128EEEEELb1ELb1ELb0ELb1EEEvNS_9FwdParamsE:
.text._ZN10layer_norm13ln_fwd_kernelINS_13Kernel_traitsI6__halfS2_fS2_fjLj3072ELj1ELj1ELj4ELj16ENS_18Kernel_traits_baseILj3072ES2_S2_fS2_fjLj128EEEEELb1ELb1ELb0ELb1EEEvNS_9FwdParamsE:
        /* <DEDUP_REMOVED lines=45> */
[----:B------:R-:W-:-:S04]  /*02d0*/  LOP3.LUT R7, R5, UR19, R8, 0x96, !PT ;  /* 0x0000001305077c12 */ /* 0x000fc8000f8e9608 */
[----:B------:R-:W-:Y:S01]  /*02e0*/  LOP3.LUT R8, R3, UR20, R6, 0x96, !PT ;  /* 0x0000001403087c12 */ /* 0x000fe2000f8e9606 */
[----:B------:R-:W-:-:S04]  /*02f0*/  UIADD3 UR21, UR6, -0x255992d5, URZ ;  /* 0xdaa66d2b06157890 */ /* 0x000fc8000fffe03f */
        /* <DEDUP_REMOVED lines=19> */
[----:B------:R-:W-:Y:S01]  /*0430*/  ISETP.NE.U32.AND P0, PT, RZ, UR10, PT ;  /* 0x0000000aff007c0c */ /* 0x000fe2000bf05070 */
[----:B------:R-:W-:Y:S02]  /*0440*/  UIADD3 UR27, UR6, -0x4ab325aa, URZ ;  /* 0xb54cda56061b7890 */ /* 0x000fe4000fffe03f */
[----:B------:R-:W-:Y:S01]  /*0450*/  IMAD.WIDE.U32 R18, R18, -0x326172a9, RZ ;  /* 0xcd9e8d5712127825 */ /* 0x000fe200078e00ff */
[----:B------:R-:W-:Y:S02]  /*0460*/  LOP3.LUT R22, R17, UR28, R6, 0x96, !PT ;  /* 0x0000001c11167c12 */ /* 0x000fe4000f8e9606 */
[----:B------:R-:W-:Y:S01]  /*0470*/  ISETP.NE.AND.EX P0, PT, RZ, UR11, PT, P0 ;  /* 0x0000000bff007c0c */ /* 0x000fe2000bf05300 */
[----:B------:R-:W-:Y:S01]  /*0480*/  UIADD3 UR29, UR6, 0x5384540f, URZ ;  /* 0x5384540f061d7890 */ /* 0x000fe2000fffe03f */
[----:B------:R-:W-:Y:S01]  /*0490*/  IADD3 R2, P1, R24, UR10, RZ ;  /* 0x0000000a18027c10 */ /* 0x000fe2000ff3e0ff */
[----:B------:R-:W-:Y:S01]  /*04a0*/  IMAD.WIDE.U32 R22, R22, -0x326172a9, RZ ;  /* 0xcd9e8d5716167825 */ /* 0x000fe200078e00ff */
[----:B------:R-:W-:Y:S01]  /*04b0*/  LOP3.LUT R20, R19, UR27, R14, 0x96, !PT ;  /* 0x0000001b13147c12 */ /* 0x000fe2000f8e960e */
[----:B------:R-:W-:Y:S01]  /*04c0*/  UIADD3 UR30, UR7, 0x1fd5c5a3, URZ ;  /* 0x1fd5c5a3071e7890 */ /* 0x000fe2000fffe03f */
[----:B------:R-:W-:Y:S01]  /*04d0*/  IADD3.X R3, RZ, UR11, RZ, P1, !PT ;  /* 0x0000000bff037c10 */ /* 0x000fe20008ffe4ff */
[----:B------:R-:W-:Y:S01]  /*04e0*/  ULDC.64 UR10, c[0x0][0x278] ;  /* 0x00009e00000a7ab9 */ /* 0x000fe20000000a00 */
[----:B------:R-:W-:Y:S01]  /*04f0*/  ISETP.GE.AND P1, PT, R0, UR12, PT ;  /* 0x0000000c00007c0c */ /* 0x000fe2000bf26270 */
[----:B------:R-:W-:Y:S01]  /*0500*/  IMAD.WIDE.U32 R20, R20, -0x2daee0ad, RZ ;  /* 0xd2511f5314147825 */ /* 0x000fe200078e00ff */
[----:B------:R-:W-:-:S02]  /*0510*/  LOP3.LUT R31, R23, UR29, R18, 0x96, !PT ;  /* 0x0000001d171f7c12 */ /* 0x000fc4000f8e9612 */
[----:B------:R-:W-:Y:S01]  /*0520*/  LEA R28, P2, R124, UR10, 0x4 ;  /* 0x0000000a7c1c7c11 */ /* 0x000fe2000f8420ff */
[----:B------:R-:W5:Y:S01]  /*0530*/  @P0 LDG.E.128 R8, desc[UR4][R2.64] ;  /* 0x0000000402080981 */ /* 0x000f62000c1e1d00 */
[----:B------:R-:W-:Y:S01]  /*0540*/  LOP3.LUT R33, R21, UR30, R16, 0x96, !PT ;  /* 0x0000001e15217c12 */ /* 0x000fe2000f8e9610 */
[----:B------:R-:W-:Y:S01]  /*0550*/  UIADD3 UR32, UR7, -0x24c28bd8, URZ ;  /* 0xdb3d742807207890 */ /* 0x000fe2000fffe03f */
[----:B------:R-:W-:Y:S01]  /*0560*/  IADD3.X R29, RZ, UR11, RZ, P2, !PT ;  /* 0x0000000bff1d7c10 */ /* 0x000fe200097fe4ff */
[----:B------:R-:W5:Y:S04]  /*0570*/  @P0 LDG.E.128 R4, desc[UR4][R2.64+0x800] ;  /* 0x0008000402040981 */ /* 0x000f68000c1e1d00 */
[----:B------:R0:W5:Y:S01]  /*0580*/  @P0 LDG.E.128 R12, desc[UR4][R2.64+0x1000] ;  /* 0x00100004020c0981 */ /* 0x000162000c1e1d00 */
[----:B------:R-:W-:Y:S01]  /*0590*/  UIADD3 UR31, UR6, -0xe443238, URZ ;  /* 0xf1bbcdc8061f7890 */ /* 0x000fe2000fffe03f */
[----:B------:R-:W-:-:S04]  /*05a0*/  IMAD.HI.U32 R17, R33, -0x326172a9, RZ ;  /* 0xcd9e8d5721117827 */ /* 0x000fc800078e00ff */
[----:B0-----:R-:W-:Y:S01]  /*05b0*/  IMAD.HI.U32 R3, R31, -0x2daee0ad, RZ ;  /* 0xd2511f531f037827 */ /* 0x001fe200078e00ff */
[----:B------:R-:W-:-:S04]  /*05c0*/  IADD3 R2, P2, R24, UR8, RZ ;  /* 0x0000000818027c10 */ /* 0x000fc8000ff5e0ff */
[----:B------:R-:W-:Y:S01]  /*05d0*/  LOP3.LUT R85, R3, UR32, R20, 0x96, !PT ;  /* 0x0000002003557c12 */ /* 0x000fe2000f8e9614 */
[----:B------:R-:W-:Y:S01]  /*05e0*/  IMAD.X R3, RZ, RZ, UR9, P2 ;  /* 0x00000009ff037e24 */ /* 0x000fe200090e06ff */
[----:B------:R-:W-:Y:S01]  /*05f0*/  LOP3.LUT R30, R17, UR31, R22, 0x96, !PT ;  /* 0x0000001f111e7c12 */ /* 0x000fe2000f8e9616 */
[----:B------:R-:W-:Y:S06]  /*0600*/  @P1 EXIT ;  /* 0x000000000000194d */ /* 0x000fec0003800000 */
[----:B------:R-:W2:Y:S04]  /*0610*/  LDG.E.128 R20, desc[UR4][R2.64] ;  /* 0x0000000402147981 */ /* 0x000ea8000c1e1d00 */
[----:B------:R-:W3:Y:S04]  /*0620*/  LDG.E.128 R16, desc[UR4][R2.64+0x800] ;  /* 0x0008000402107981 */ /* 0x000ee8000c1e1d00 */
        /* <DEDUP_REMOVED lines=8> */
[----:B------:R-:W5:Y:S01]  /*06b0*/  LDG.E.128 R56, desc[UR4][R28.64] ;  /* 0x000000041c387981 */ /* 0x000f62000c1e1d00 */
[----:B------:R-:W-:Y:S01]  /*06c0*/  UIADD3 UR33, UR6, -0x700cb87f, URZ ;  /* 0x8ff3478106217890 */ /* 0x000fe2000fffe03f */
[----:B------:R-:W-:Y:S01]  /*06d0*/  IMAD R31, R31, -0x2daee0ad, RZ ;  /* 0xd2511f531f1f7824 */ /* 0x000fe200078e02ff */
[----:B------:R-:W-:Y:S01]  /*06e0*/  UIADD3 UR34, UR7, -0x695add53, URZ ;  /* 0x96a522ad07227890 */ /* 0x000fe2000fffe03f */
[----:B------:R0:W5:Y:S01]  /*06f0*/  LDG.E.128 R52, desc[UR4][R28.64+0x800] ;  /* 0x000800041c347981 */ /* 0x000162000c1e1d00 */
[----:B------:R-:W-:Y:S01]  /*0700*/  IMAD R33, R33, -0x326172a9, RZ ;  /* 0xcd9e8d5721217824 */ /* 0x000fe200078e02ff */
[----:B------:R-:W-:Y:S01]  /*0710*/  ULDC.64 UR8, c[0x0][0x270] ;  /* 0x00009c0000087ab9 */ /* 0x000fe20000000a00 */
[----:B------:R-:W-:Y:S01]  /*0720*/  IMAD.HI.U32 R80, R85, -0x326172a9, RZ ;  /* 0xcd9e8d5755507827 */ /* 0x000fe200078e00ff */
[----:B------:R-:W-:Y:S01]  /*0730*/  HFMA2.MMA R75, -RZ, RZ, 0, 5.9604644775390625e-08 ;  /* 0x00000001ff4b7435 */ /* 0x000fe200000001ff */
[----:B------:R-:W-:Y:S01]  /*0740*/  LOP3.LUT R84, R84, 0x3, RZ, 0xc0, !PT ;  /* 0x0000000354547812 */ /* 0x000fe200078ec0ff */
[----:B------:R-:W-:Y:S01]  /*0750*/  ULDC UR10, c[0x0][0x218] ;  /* 0x00008600000a7ab9 */ /* 0x000fe20000000800 */
[--C-:B------:R-:W-:Y:S01]  /*0760*/  HADD2.F32 R117, -RZ, R8.reuse.H0_H0 ;  /* 0x20000008ff757230 */ /* 0x100fe20000004100 */
[----:B------:R-:W-:Y:S01]  /*0770*/  ULDC.U8 UR11, c[0x0][0x2a0] ;  /* 0x0000a800000b7ab9 */ /* 0x000fe20000000000 */
[----:B------:R-:W-:Y:S01]  /*0780*/  HADD2.F32 R115, -RZ, R8.H1_H1 ;  /* 0x30000008ff737230 */ /* 0x000fe20000004100 */
[----:B------:R-:W-:Y:S01]  /*0790*/  ULDC UR12, c[0x0][0x290] ;  /* 0x0000a400000c7ab9 */ /* 0x000fe20000000800 */
[----:B0-----:R-:W-:Y:S01]  /*07a0*/  IMAD.WIDE.U32 R28, R30, -0x2daee0ad, RZ ;  /* 0xd2511f531e1c7825 */ /* 0x001fe200078e00ff */
[----:B------:R-:W-:Y:S01]  /*07b0*/  UISETP.NE.U32.AND UP0, UPT, UR8, URZ, UPT ;  /* 0x0000003f0800728c */ /* 0x000fe2000bf05070 */
[----:B------:R-:W-:-:S02]  /*07c0*/  ULDC.64 UR14, c[0x0][0x2b8] ;  /* 0x0000ae00000e7ab9 */ /* 0x000fc40000000a00 */
[--C-:B------:R-:W-:Y:S01]  /*07d0*/  HADD2.F32 R114, -RZ, R9.reuse.H0_H0 ;  /* 0x20000009ff727230 */ /* 0x100fe20000004100 */
[----:B------:R-:W-:Y:S01]  /*07e0*/  ULDC.64 UR16, c[0x0][0x210] ;  /* 0x0000840000107ab9 */ /* 0x000fe20000000a00 */
        /* <DEDUP_REMOVED lines=17> */
[----:B------:R-:W-:Y:S01]  /*0900*/  LOP3.LUT R80, R80, UR33, R33, 0x96, !PT ;  /* 0x0000002150507c12 */ /* 0x000fe2000f8e9621 */
[----:B------:R-:W-:Y:S01]  /*0910*/  HADD2.F32 R6, -RZ, R7.H0_H0 ;  /* 0x20000007ff067230 */ /* 0x000fe20000004100 */
[----:B------:R-:W-:Y:S01]  /*0920*/  LOP3.LUT R72, R29, UR34, R31, 0x96, !PT ;  /* 0x000000221d487c12 */ /* 0x000fe2000f8e961f */
[----:B------:R-:W-:Y:S01]  /*0930*/  HADD2.F32 R14, -RZ, R15.H0_H0 ;  /* 0x2000000fff0e7230 */ /* 0x000fe20000004100 */
[----:B------:R-:W-:Y:S01]  /*0940*/  MOV R81, R28 ;  /* 0x0000001c00517202 */ /* 0x000fe20000000f00 */
[----:B------:R-:W-:-:S02]  /*0950*/  HADD2.F32 R7, -RZ, R7.H1_H1 ;  /* 0x30000007ff077230 */ /* 0x000fc40000004100 */
[----:B------:R-:W-:Y:S02]  /*0960*/  HADD2.F32 R15, -RZ, R15.H1_H1 ;  /* 0x3000000fff0f7230 */ /* 0x000fe40000004100 */
[----:B------:R-:W-:Y:S02]  /*0970*/  IMAD R85, R85, -0x326172a9, RZ ;  /* 0xcd9e8d5755557824 */ /* 0x000fe400078e02ff */
[----:B------:R-:W-:Y:S01]  /*0980*/  IMAD.MOV.U32 R71, RZ, RZ, RZ ;  /* 0x000000ffff477224 */ /* 0x000fe200078e00ff */
[----:B------:R-:W-:Y:S01]  /*0990*/  UISETP.NE.AND.EX UP0, UPT, UR9, URZ, UPT, UP0 ;  /* 0x0000003f0900728c */ /* 0x000fe2000bf05300 */
[--C-:B--2---:R-:W-:Y:S02]  /*09a0*/  HADD2.F32 R99, -RZ, R20.reuse.H0_H0 ;  /* 0x20000014ff637230 */ /* 0x104fe40000004100 */
[----:B------:R-:W-:Y:S02]  /*09b0*/  HADD2.F32 R98, -RZ, R20.H1_H1 ;  /* 0x30000014ff627230 */ /* 0x000fe40000004100 */
[----:B------:R-:W-:-:S02]  /*09c0*/  HADD2.F32 R97, -RZ, R21.H0_H0 ;  /* 0x20000015ff617230 */ /* 0x000fc40000004100 */
[----:B------:R-:W-:Y:S02]  /*09d0*/  HADD2.F32 R96, -RZ, R21.H1_H1 ;  /* 0x30000015ff607230 */ /* 0x000fe40000004100 */
[--C-:B------:R-:W-:Y:S02]  /*09e0*/  HADD2.F32 R95, -RZ, R22.reuse.H0_H0 ;  /* 0x20000016ff5f7230 */ /* 0x100fe40000004100 */
[----:B------:R-:W-:Y:S02]  /*09f0*/  HADD2.F32 R94, -RZ, R22.H1_H1 ;  /* 0x30000016ff5e7230 */ /* 0x000fe40000004100 */
[--C-:B------:R-:W-:Y:S02]  /*0a00*/  HADD2.F32 R93, -RZ, R23.reuse.H0_H0 ;  /* 0x20000017ff5d7230 */ /* 0x100fe40000004100 */
[----:B------:R-:W-:Y:S02]  /*0a10*/  HADD2.F32 R92, -RZ, R23.H1_H1 ;  /* 0x30000017ff5c7230 */ /* 0x000fe40000004100 */
[----:B---3--:R-:W-:-:S02]  /*0a20*/  HADD2.F32 R91, -RZ, R16.H0_H0 ;  /* 0x20000010ff5b7230 */ /* 0x008fc40000004100 */
        /* <DEDUP_REMOVED lines=22> */
[----:B------:R-:W-:-:S07]  /*0b90*/  HADD2.F32 R67, -RZ, R67.H1_H1 ;  /* 0x30000043ff437230 */ /* 0x000fce0000004100 */
.L_x_15709:
[----:B0-----:R-:W0:Y:S01]  /*0ba0*/  LDC.64 R28, c[0x0][0x230] ;  /* 0x00008c00ff1c7b82 */ /* 0x001e220000000a00 */
[----:B------:R-:W-:Y:S01]  /*0bb0*/  PLOP3.LUT P0, PT, PT, PT, UP0, 0x80, 0x0 ;  /* 0x000000000000781c */ /* 0x000fe20003f0f008 */
[----:B------:R-:W-:Y:S01]  /*0bc0*/  IMAD R26, R0, UR10, RZ ;  /* 0x0000000a001a7c24 */ /* 0x000fe2000f8e02ff */
[----:B------:R-:W-:Y:S01]  /*0bd0*/  PLOP3.LUT P2, PT, PT, PT, UP0, 0x80, 0x0 ;  /* 0x000000000000781c */ /* 0x000fe20003f4f008 */
[----:B------:R-:W-:Y:S01]  /*0be0*/  @UP0 ULDC.64 UR8, c[0x0][0x270] ;  /* 0x00009c0000080ab9 */ /* 0x000fe20000000a00 */
[----:B------:R-:W-:Y:S02]  /*0bf0*/  MOV R31, 0x2 ;  /* 0x00000002001f7802 */ /* 0x000fe40000000f00 */
[----:B------:R-:W-:Y:S01]  /*0c00*/  SHF.R.S32.HI R27, RZ, 0x1f, R26 ;  /* 0x0000001fff1b7819 */ /* 0x000fe2000001141a */
[----:B------:R-:W1:Y:S03]  /*0c10*/  LDC.64 R82, c[0x0][0x220] ;  /* 0x00008800ff527b82 */ /* 0x000e660000000a00 */
[----:B------:R-:W-:-:S03]  /*0c20*/  LEA.HI R73, R27, R26, RZ, 0x3 ;  /* 0x0000001a1b497211 */ /* 0x000fc600078f18ff */
[----:B------:R-:W-:Y:S01]  /*0c30*/  @P0 IMAD.WIDE R26, R0, R31, UR8 ;  /* 0x00000008001a0e25 */ /* 0x000fe2000f8e021f */
[----:B------:R-:W-:-:S04]  /*0c40*/  LEA.HI.SX32 R73, R73, R124, 0x1d ;  /* 0x0000007c49497211 */ /* 0x000fc800078feaff */
[----:B------:R1:W2:Y:S01]  /*0c50*/  @P2 LDG.E.U16 R30, desc[UR4][R26.64] ;  /* 0x000000041a1e2981 */ /* 0x0002a2000c1e1500 */
[----:B0-----:R-:W-:-:S04]  /*0c60*/  ISETP.NE.U32.AND P1, PT, R28, RZ, PT ;  /* 0x000000ff1c00720c */ /* 0x001fc80003f25070 */
[----:B------:R-:W-:-:S13]  /*0c70*/  ISETP.NE.AND.EX P1, PT, R29, RZ, PT, P1 ;  /* 0x000000ff1d00720c */ /* 0x000fda0003f25310 */
[----:B------:R-:W0:Y:S01]  /*0c80*/  @P1 LDC.64 R24, c[0x0][0x230] ;  /* 0x00008c00ff181b82 */ /* 0x000e220000000a00 */
[----:B-1----:R-:W-:-:S04]  /*0c90*/  IMAD.WIDE.U32 R26, R73, 0x10, R82 ;  /* 0x00000010491a7825 */ /* 0x002fc800078e0052 */
[----:B0-----:R-:W-:-:S05]  /*0ca0*/  @P1 IMAD.WIDE.U32 R24, R73, 0x20, R24 ;  /* 0x0000002049181825 */ /* 0x001fca00078e0018 */
[----:B-----5:R0:W5:Y:S04]  /*0cb0*/  @P1 LDG.E.128 R48, desc[UR4][R24.64] ;  /* 0x0000000418301981 */ /* 0x020168000c1e1d00 */
[----:B------:R0:W5:Y:S04]  /*0cc0*/  @P1 LDG.E.128 R44, desc[UR4][R24.64+0x10] ;  /* 0x00001004182c1981 */ /* 0x000168000c1e1d00 */
[----:B------:R-:W5:Y:S01]  /*0cd0*/  LDG.E.128 R24, desc[UR4][R26.64] ;  /* 0x000000041a187981 */ /* 0x000f62000c1e1d00 */
[----:B------:R-:W-:Y:S02]  /*0ce0*/  ISETP.NE.AND P0, PT, R84, 0x1, PT ;  /* 0x000000015400780c */ /* 0x000fe40003f05270 */
[----:B------:R-:W-:Y:S01]  /*0cf0*/  PLOP3.LUT P2, PT, PT, PT, UP0, 0x80, 0x0 ;  /* 0x000000000000781c */ /* 0x000fe20003f4f008 */
[----:B------:R-:W-:Y:S01]  /*0d00*/  BSSY B0, `(.L_x_15540) ;  /* 0x000000e000007945 */ /* 0x000fe20003800000 */
[----:B------:R-:W-:-:S11]  /*0d10*/  MOV R76, 0x3f800000 ;  /* 0x3f800000004c7802 */ /* 0x000fd60000000f00 */
[----:B--2---:R-:W-:Y:S02]  /*0d20*/  @P2 HADD2.F32 R76, -RZ, R30.H0_H0 ;  /* 0x2000001eff4c2230 */ /* 0x004fe40000004100 */
[----:B------:R-:W-:Y:S01]  /*0d30*/  VIADD R30, R84, 0x1 ;  /* 0x00000001541e7836 */ /* 0x000fe20000000000 */
[----:B0-----:R-:W-:Y:S06]  /*0d40*/  @!P0 BRA `(.L_x_15541) ;  /* 0x0000000000208947 */ /* 0x001fec0003800000 */
        /* <DEDUP_REMOVED lines=8> */
.L_x_15541:
[----:B------:R-:W-:-:S07]  /*0dd0*/  MOV R38, R85 ;  /* 0x0000005500267202 */ /* 0x000fce0000000f00 */
.L_x_15542:
[----:B------:R-:W-:Y:S05]  /*0de0*/  BSYNC B0 ;  /* 0x0000000000007941 */ /* 0x000fea0003800000 */
.L_x_15540:
        /* <DEDUP_REMOVED lines=16> */
.L_x_15546:
[----:B------:R-:W-:Y:S05]  /*0ef0*/  BSYNC B1 ;  /* 0x0000000000017941 */ /* 0x000fea0003800000 */
.L_x_15545:
        /* <DEDUP_REMOVED lines=44> */
.L_x_15544:
[----:B------:R-:W-:Y:S05]  /*11c0*/  BSYNC B0 ;  /* 0x0000000000007941 */ /* 0x000fea0003800000 */
.L_x_15543:
[----:B------:R-:W0:Y:S01]  /*11d0*/  LDC R118, c[0x0][0x298] ;  /* 0x0000a600ff767b82 */ /* 0x000e220000000800 */
[----:B------:R-:W-:Y:S01]  /*11e0*/  I2FP.F32.U32 R32, R38 ;  /* 0x0000002600207245 */ /* 0x000fe20000201000 */
[----:B-----5:R-:W-:Y:S01]  /*11f0*/  HADD2.F32 R31, -RZ, R24.H0_H0 ;  /* 0x20000018ff1f7230 */ /* 0x020fe20000004100 */
[----:B------:R-:W-:Y:S01]  /*1200*/  ISETP.NE.U32.AND P0, PT, R28, RZ, PT ;  /* 0x000000ff1c00720c */ /* 0x000fe20003f05070 */
[----:B------:R-:W-:Y:S01]  /*1210*/  IMAD.MOV.U32 R89, RZ, RZ, 0x2f800000 ;  /* 0x2f800000ff597424 */ /* 0x000fe200078e00ff */
[----:B------:R-:W-:Y:S01]  /*1220*/  BSSY B0, `(.L_x_15547) ;  /* 0x0000018000007945 */ /* 0x000fe20003800000 */
[----:B------:R-:W-:Y:S02]  /*1230*/  HADD2.F32 R40, -RZ, R56.H0_H0 ;  /* 0x20000038ff287230 */ /* 0x000fe40000004100 */
[----:B------:R-:W-:Y:S01]  /*1240*/  FMUL.FTZ R31, R31, R76 ;  /* 0x0000004c1f1f7220 */ /* 0x000fe20000410000 */
[----:B------:R-:W1:Y:S01]  /*1250*/  LDC R119, c[0x0][0x294] ;  /* 0x0000a500ff777b82 */ /* 0x000e620000000800 */
[----:B------:R-:W-:Y:S01]  /*1260*/  FFMA.FTZ R32, R32, R89, 1.1641532182693481445e-10 ;  /* 0x2f00000020207423 */ /* 0x000fe20000010059 */
[----:B------:R-:W-:Y:S01]  /*1270*/  ISETP.NE.AND.EX P0, PT, R29, RZ, PT, P0 ;  /* 0x000000ff1d00720c */ /* 0x000fe20003f05300 */
[----:B0-----:R-:W-:-:S03]  /*1280*/  FMUL.FTZ R31, R31, R118 ;  /* 0x000000761f1f7220 */ /* 0x001fc60000410000 */
        /* <DEDUP_REMOVED lines=16> */
.L_x_15548:
[----:B------:R-:W-:-:S07]  /*1390*/  MOV R29, R85 ;  /* 0x00000055001d7202 */ /* 0x000fce0000000f00 */
.L_x_15549:
[----:B------:R-:W-:Y:S05]  /*13a0*/  BSYNC B0 ;  /* 0x0000000000007941 */ /* 0x000fea0003800000 */
.L_x_15547:
        /* <DEDUP_REMOVED lines=16> */
.L_x_15553:
[----:B------:R-:W-:Y:S05]  /*14b0*/  BSYNC B1 ;  /* 0x0000000000017941 */ /* 0x000fea0003800000 */
.L_x_15552:
        /* <DEDUP_REMOVED lines=44> */
.L_x_15551:
[----:B------:R-:W-:Y:S05]  /*1780*/  BSYNC B0 ;  /* 0x0000000000007941 */ /* 0x000fea0003800000 */
.L_x_15550:
[----:B------:R-:W-:Y:S01]  /*1790*/  I2FP.F32.U32 R30, R29 ;  /* 0x0000001d001e7245 */ /* 0x000fe20000201000 */
[----:B------:R-:W-:Y:S01]  /*17a0*/  HADD2.F32 R29, -RZ, R24.H1_H1 ;  /* 0x30000018ff1d7230 */ /* 0x000fe20000004100 */
[----:B------:R-:W-:Y:S01]  /*17b0*/  BSSY B0, `(.L_x_15554) ;  /* 0x0000016000007945 */ /* 0x000fe20003800000 */
[----:B------:R-:W-:Y:S02]  /*17c0*/  IADD3 R32, R31, 0x1, RZ ;  /* 0x000000011f207810 */ /* 0x000fe40007ffe0ff */
[----:B------:R-:W-:Y:S01]  /*17d0*/  FFMA.FTZ R30, R30, R89, 1.1641532182693481445e-10 ;  /* 0x2f0000001e1e7423 */ /* 0x000fe20000010059 */
[----:B------:R-:W-:-:S04]  /*17e0*/  FMUL.FTZ R29, R29, R76 ;  /* 0x0000004c1d1d7220 */ /* 0x000fc80000410000 */
        /* <DEDUP_REMOVED lines=17> */
.L_x_15555:
[----:B------:R-:W-:-:S07]  /*1900*/  MOV R29, R85 ;  /* 0x00000055001d7202 */ /* 0x000fce0000000f00 */
.L_x_15556:
[----:B------:R-:W-:Y:S05]  /*1910*/  BSYNC B0 ;  /* 0x0000000000007941 */ /* 0x000fea0003800000 */
.L_x_15554:
        /* <DEDUP_REMOVED lines=16> */
.L_x_15560:
[----:B------:R-:W-:Y:S05]  /*1a20*/  BSYNC B1 ;  /* 0x0000000000017941 */ /* 0x000fea0003800000 */
.L_x_15559:
        /* <DEDUP_REMOVED lines=44> */
.L_x_15558:
[----:B------:R-:W-:Y:S05]  /*1cf0*/  BSYNC B0 ;  /* 0x0000000000007941 */ /* 0x000fea0003800000 */
.L_x_15557:
[----:B------:R-:W-:Y:S01]  /*1d00*/  I2FP.F32.U32 R30, R29 ;  /* 0x0000001d001e7245 */ /* 0x000fe20000201000 */
[----:B------:R-:W-:Y:S01]  /*1d10*/  HADD2.F32 R29, -RZ, R25.H0_H0 ;  /* 0x20000019ff1d7230 */ /* 0x000fe20000004100 */
[----:B------:R-:W-:Y:S01]  /*1d20*/  BSSY B0, `(.L_x_15561) ;  /* 0x0000016000007945 */ /* 0x000fe20003800000 */
[----:B------:R-:W-:Y:S02]  /*1d30*/  HADD2.F32 R42, -RZ, R57.H0_H0 ;  /* 0x20000039ff2a7230 */ /* 0x000fe40000004100 */
        /* <DEDUP_REMOVED lines=19> */
.L_x_15562:
[----:B------:R-:W-:-:S07]  /*1e70*/  MOV R38, R85 ;  /* 0x0000005500267202 */ /* 0x000fce0000000f00 */
.L_x_15563:
[----:B------:R-:W-:Y:S05]  /*1e80*/  BSYNC B0 ;  /* 0x0000000000007941 */ /* 0x000fea0003800000 */
.L_x_15561:
        /* <DEDUP_REMOVED lines=16> */
.L_x_15567:
[----:B------:R-:W-:Y:S05]  /*1f90*/  BSYNC B1 ;  /* 0x0000000000017941 */ /* 0x000fea0003800000 */
.L_x_15566:
        /* <DEDUP_REMOVED lines=44> */
.L_x_15565:
[----:B------:R-:W-:Y:S05]  /*2260*/  BSYNC B0 ;  /* 0x0000000000007941 */ /* 0x000fea0003800000 */
.L_x_15564:
        /* <DEDUP_REMOVED lines=22> */
.L_x_15569:
[----:B------:R-:W-:-:S07]  /*23d0*/  MOV R25, R85 ;  /* 0x0000005500197202 */ /* 0x000fce0000000f00 */
.L_x_15570:
[----:B------:R-:W-:Y:S05]  /*23e0*/  BSYNC B0 ;  /* 0x0000000000007941 */ /* 0x000fea0003800000 */
.L_x_15568:
        /* <DEDUP_REMOVED lines=16> */
.L_x_15574:
[----:B------:R-:W-:Y:S05]  /*24f0*/  BSYNC B1 ;  /* 0x0000000000017941 */ /* 0x000fea0003800000 */
.L_x_15573:
        /* <DEDUP_REMOVED lines=44> */
.L_x_15572:
[----:B------:R-:W-:Y:S05]  /*27c0*/  BSYNC B0 ;  /* 0x0000000000007941 */ /* 0x000fea0003800000 */
.L_x_15571:
[----:B------:R-:W-:Y:S01]  /*27d0*/  I2FP.F32.U32 R30, R25 ;  /* 0x00000019001e7245 */ /* 0x000fe20000201000 */
[----:B------:R-:W-:Y:S01]  /*27e0*/  HADD2.F32 R25, -RZ, R26.H0_H0 ;  /* 0x2000001aff197230 */ /* 0x000fe20000004100 */
[----:B------:R-:W-:Y:S01]  /*27f0*/  ISETP.NE.AND P4, PT, R32, 0x1, PT ;  /* 0x000000012000780c */ /* 0x000fe20003f85270 */
[----:B------:R-:W-:Y:S01]  /*2800*/  HADD2.F32 R36, -RZ, R58.H0_H0 ;  /* 0x2000003aff247230 */ /* 0x000fe20000004100 */
        /* <DEDUP_REMOVED lines=18> */
.L_x_15576:
[----:B------:R-:W-:-:S07]  /*2930*/  MOV R25, R85 ;  /* 0x0000005500197202 */ /* 0x000fce0000000f00 */
.L_x_15577:
[----:B------:R-:W-:Y:S05]  /*2940*/  BSYNC B0 ;  /* 0x0000000000007941 */ /* 0x000fea0003800000 */
.L_x_15575:
        /* <DEDUP_REMOVED lines=16> */
.L_x_15581:
[----:B------:R-:W-:Y:S05]  /*2a50*/  BSYNC B1 ;  /* 0x0000000000017941 */ /* 0x000fea0003800000 */
.L_x_15580:
        /* <DEDUP_REMOVED lines=44> */
.L_x_15579:
[----:B------:R-:W-:Y:S05]  /*2d20*/  BSYNC B0 ;  /* 0x0000000000007941 */ /* 0x000fea0003800000 */
.L_x_15578:
[----:B------:R-:W-:Y:S01]  /*2d30*/  I2FP.F32.U32 R30, R25 ;  /* 0x00000019001e7245 */ /* 0x000fe20000201000 */
[----:B------:R-:W-:Y:S01]  /*2d40*/  HADD2.F32 R25, -RZ, R26.H1_H1 ;  /* 0x3000001aff197230 */ /* 0x000fe20000004100 */
[----:B------:R-:W-:Y:S01]  /*2d50*/  ISETP.NE.AND P5, PT, R31, 0x1, PT ;  /* 0x000000011f00780c */ /* 0x000fe20003fa5270 */
[----:B------:R-:W-:Y:S01]  /*2d60*/  HADD2.F32 R26, -RZ, R58.H1_H1 ;  /* 0x3000003aff1a7230 */ /* 0x000fe20000004100 */
[----:B------:R-:W-:Y:S01]  /*2d70*/  BSSY B0, `(.L_x_15582) ;  /* 0x0000013000007945 */ /* 0x000fe20003800000 */
        /* <DEDUP_REMOVED lines=17> */
.L_x_15583:
[----:B------:R-:W-:-:S07]  /*2e90*/  MOV R25, R85 ;  /* 0x0000005500197202 */ /* 0x000fce0000000f00 */
.L_x_15584:
[----:B------:R-:W-:Y:S05]  /*2ea0*/  BSYNC B0 ;  /* 0x0000000000007941 */ /* 0x000fea0003800000 */
.L_x_15582:
        /* <DEDUP_REMOVED lines=16> */
.L_x_15588:
[----:B------:R-:W-:Y:S05]  /*2fb0*/  BSYNC B1 ;  /* 0x0000000000017941 */ /* 0x000fea0003800000 */
.L_x_15587:
        /* <DEDUP_REMOVED lines=44> */
.L_x_15586:
[----:B------:R-:W-:Y:S05]  /*3280*/  BSYNC B0 ;  /* 0x0000000000007941 */ /* 0x000fea0003800000 */
.L_x_15585:
        /* <DEDUP_REMOVED lines=22> */
.L_x_15590:
[----:B------:R-:W-:-:S07]  /*33f0*/  MOV R25, R85 ;  /* 0x0000005500197202 */ /* 0x000fce0000000f00 */
.L_x_15591:
[----:B------:R-:W-:Y:S05]  /*3400*/  BSYNC B0 ;  /* 0x0000000000007941 */ /* 0x000fea0003800000 */
.L_x_15589:
        /* <DEDUP_REMOVED lines=18> */
.L_x_15595:
[----:B------:R-:W-:Y:S05]  /*3530*/  BSYNC B1 ;  /* 0x0000000000017941 */ /* 0x000fea0003800000 */
.L_x_15594:
        /* <DEDUP_REMOVED lines=44> */
.L_x_15593:
[----:B------:R-:W-:Y:S05]  /*3800*/  BSYNC B0 ;  /* 0x0000000000007941 */ /* 0x000fea0003800000 */
.L_x_15592:
[----:B------:R-:W-:Y:S01]  /*3810*/  SEL R33, RZ, 0x10000, P5 ;  /* 0x00010000ff217807 */ /* 0x000fe20002800000 */
[----:B------:R-:W0:Y:S01]  /*3820*/  LDC.64 R120, c[0x0][0x238] ;  /* 0x00008e00ff787b82 */ /* 0x000e220000000a00 */
[----:B------:R-:W-:Y:S01]  /*3830*/  ISETP.NE.AND P5, PT, R24, RZ, PT ;  /* 0x000000ff1800720c */ /* 0x000fe20003fa5270 */
[----:B------:R-:W-:Y:S01]  /*3840*/  HADD2.F32 R27, -RZ, R27.H1_H1 ;  /* 0x3000001bff1b7230 */ /* 0x000fe20000004100 */
[----:B------:R-:W-:Y:S02]  /*3850*/  I2FP.F32.U32 R24, R25 ;  /* 0x0000001900187245 */ /* 0x000fe40000201000 */
[----:B------:R-:W-:Y:S02]  /*3860*/  SEL R34, RZ, 0x100, P4 ;  /* 0x00000100ff227807 */ /* 0x000fe40002000000 */
[----:B------:R-:W-:Y:S01]  /*3870*/  ISETP.NE.AND P4, PT, R29, RZ, PT ;  /* 0x000000ff1d00720c */ /* 0x000fe20003f85270 */
[----:B------:R-:W-:Y:S01]  /*3880*/  FFMA.FTZ R24, R24, R89, 1.1641532182693481445e-10 ;  /* 0x2f00000018187423 */ /* 0x000fe20000010059 */
[----:B------:R-:W-:Y:S01]  /*3890*/  SEL R29, RZ, 0x1, P3 ;  /* 0x00000001ff1d7807 */ /* 0x000fe20001800000 */
[----:B------:R-:W1:Y:S01]  /*38a0*/  LDC.64 R122, c[0x0][0x240] ;  /* 0x00009000ff7a7b82 */ /* 0x000e620000000a00 */
[----:B------:R-:W-:Y:S01]  /*38b0*/  FMUL.FTZ R27, R27, R76 ;  /* 0x0000004c1b1b7220 */ /* 0x000fe20000410000 */
[----:B------:R-:W-:-:S02]  /*38c0*/  ISETP.NE.AND P6, PT, R28, RZ, PT ;  /* 0x000000ff1c00720c */ /* 0x000fc40003fc5270 */
[----:B------:R-:W-:Y:S02]  /*38d0*/  FSETP.GTU.FTZ.AND P3, PT, R24, R119, PT ;  /* 0x000000771800720b */ /* 0x000fe40003f7c000 */
[----:B------:R-:W-:Y:S02]  /*38e0*/  SEL R24, RZ, 0x1, P2 ;  /* 0x00000001ff187807 */ /* 0x000fe40001000000 */
[----:B------:R-:W-:Y:S01]  /*38f0*/  SEL R25, RZ, 0x1000000, P3 ;  /* 0x01000000ff197807 */ /* 0x000fe20001800000 */
[----:B------:R-:W2:Y:S01]  /*3900*/  @P1 LDC.64 R30, c[0x0][0x230] ;  /* 0x00008c00ff1e1b82 */ /* 0x000ea20000000a00 */
[----:B------:R-:W-:Y:S02]  /*3910*/  SEL R26, RZ, 0x1, P4 ;  /* 0x00000001ff1a7807 */ /* 0x000fe40002000000 */
[----:B------:R-:W-:Y:S01]  /*3920*/  LOP3.LUT R34, R34, R25, R33, 0xfe, !PT ;  /* 0x0000001922227212 */ /* 0x000fe200078efe21 */
[----:B------:R-:W-:-:S04]  /*3930*/  IMAD.WIDE.U32 R24, R24, 0x1000000, RZ ;  /* 0x0100000018187825 */ /* 0x000fc800078e00ff */
[----:B------:R-:W-:Y:S01]  /*3940*/  FMUL.FTZ R33, R27, R118 ;  /* 0x000000761b217220 */ /* 0x000fe20000410000 */
[----:B------:R-:W-:Y:S01]  /*3950*/  SEL R28, RZ, 0x1, P5 ;  /* 0x00000001ff1c7807 */ /* 0x000fe20002800000 */
[----:B------:R-:W-:Y:S01]  /*3960*/  IMAD.WIDE.U32 R26, R26, 0x10000, RZ ;  /* 0x000100001a1a7825 */ /* 0x000fe200078e00ff */
[----:B------:R-:W-:Y:S02]  /*3970*/  LOP3.LUT R25, R25, R34, R29, 0xfe, !PT ;  /* 0x0000002219197212 */ /* 0x000fe400078efe1d */
[----:B------:R-:W-:Y:S01]  /*3980*/  FSEL R33, R33, RZ, !P3 ;  /* 0x000000ff21217208 */ /* 0x000fe20005800000 */
[----:B------:R-:W-:Y:S01]  /*3990*/  HADD2.F32 R34, -RZ, R59.H1_H1 ;  /* 0x3000003bff227230 */ /* 0x000fe20000004100 */
[----:B------:R-:W-:Y:S01]  /*39a0*/  IADD3 R77, R73, 0x80, RZ ;  /* 0x00000080494d7810 */ /* 0x000fe20007ffe0ff */
[----:B------:R-:W-:-:S04]  /*39b0*/  IMAD.WIDE.U32 R28, R28, 0x100, RZ ;  /* 0x000001001c1c7825 */ /* 0x000fc800078e00ff */
[----:B------:R-:W-:Y:S01]  /*39c0*/  FMUL.FTZ R39, R33, R34 ;  /* 0x0000002221277220 */ /* 0x000fe20000410000 */
[----:B------:R-:W-:Y:S02]  /*39d0*/  LOP3.LUT R24, R28, R24, R26, 0xfe, !PT ;  /* 0x000000181c187212 */ /* 0x000fe400078efe1a */
[----:B------:R-:W-:Y:S01]  /*39e0*/  LOP3.LUT R25, R29, R25, R27, 0xfe, !PT ;  /* 0x000000191d197212 */ /* 0x000fe200078efe1b */
[----:B0-----:R-:W-:-:S04]  /*39f0*/  IMAD.WIDE.U32 R26, R73, 0x20, R120 ;  /* 0x00000020491a7825 */ /* 0x001fc800078e0078 */
[----:B------:R-:W-:Y:S01]  /*3a00*/  @P0 FADD.FTZ R39, R47, R39 ;  /* 0x000000272f270221 */ /* 0x000fe20000010000 */
[----:B------:R-:W-:Y:S01]  /*3a10*/  SEL R29, RZ, 0x1, P6 ;  /* 0x00000001ff1d7807 */ /* 0x000fe20003000000 */
[----:B--2---:R-:W-:Y:S01]  /*3a20*/  @P1 IMAD.WIDE.U32 R30, R77, 0x20, R30 ;  /* 0x000000204d1e1825 */ /* 0x004fe200078e001e */
[----:B------:R-:W-:Y:S02]  /*3a30*/  STG.E.128 desc[UR4][R26.64], R40 ;  /* 0x000000281a007986 */ /* 0x000fe4000c101d04 */
[----:B------:R-:W-:Y:S01]  /*3a40*/  LOP3.LUT R24, R24, R29, RZ, 0xfc, !PT ;  /* 0x0000001d18187212 */ /* 0x000fe200078efcff */
[----:B-1----:R-:W-:Y:S01]  /*3a50*/  IMAD.WIDE.U32 R28, R73, 0x8, R122 ;  /* 0x00000008491c7825 */ /* 0x002fe200078e007a */
        /* <DEDUP_REMOVED lines=18> */
.L_x_15597:
[----:B------:R-:W-:-:S07]  /*3b80*/  IMAD.MOV.U32 R60, RZ, RZ, R85 ;  /* 0x000000ffff3c7224 */ /* 0x000fce00078e0055 */
.L_x_15598:
[----:B------:R-:W-:Y:S05]  /*3b90*/  BSYNC B0 ;  /* 0x0000000000007941 */ /* 0x000fea0003800000 */
.L_x_15596:
        /* <DEDUP_REMOVED lines=16> */
.L_x_15602:
[----:B------:R-:W-:Y:S05]  /*3ca0*/  BSYNC B1 ;  /* 0x0000000000017941 */ /* 0x000fea0003800000 */
.L_x_15601:
        /* <DEDUP_REMOVED lines=44> */
.L_x_15600:
[----:B------:R-:W-:Y:S05]  /*3f70*/  BSYNC B0 ;  /* 0x0000000000007941 */ /* 0x000fea0003800000 */
.L_x_15599:
[----:B------:R-:W-:Y:S01]  /*3f80*/  I2FP.F32.U32 R28, R60 ;  /* 0x0000003c001c7245 */ /* 0x000fe20000201000 */
[----:B-----5:R-:W-:Y:S01]  /*3f90*/  HADD2.F32 R29, -RZ, R24.H0_H0 ;  /* 0x20000018ff1d7230 */ /* 0x020fe20000004100 */
[----:B------:R-:W-:Y:S01]  /*3fa0*/  BSSY B0, `(.L_x_15603) ;  /* 0x0000016000007945 */ /* 0x000fe20003800000 */
[----:B------:R-:W-:Y:S01]  /*3fb0*/  HADD2.F32 R32, -RZ, R52.H0_H0 ;  /* 0x20000034ff207230 */ /* 0x000fe20000004100 */
        /* <DEDUP_REMOVED lines=19> */
.L_x_15604:
[----:B------:R-:W-:-:S07]  /*40f0*/  IMAD.MOV.U32 R30, RZ, RZ, R85 ;  /* 0x000000ffff1e7224 */ /* 0x000fce00078e0055 */
.L_x_15605:
[----:B------:R-:W-:Y:S05]  /*4100*/  BSYNC B0 ;  /* 0x0000000000007941 */ /* 0x000fea0003800000 */
.L_x_15603:
        /* <DEDUP_REMOVED lines=16> */
.L_x_15609:
[----:B------:R-:W-:Y:S05]  /*4210*/  BSYNC B1 ;  /* 0x0000000000017941 */ /* 0x000fea0003800000 */
.L_x_15608:
        /* <DEDUP_REMOVED lines=44> */
.L_x_15607:
[----:B------:R-:W-:Y:S05]  /*44e0*/  BSYNC B0 ;  /* 0x0000000000007941 */ /* 0x000fea0003800000 */
.L_x_15606:
        /* <DEDUP_REMOVED lines=23> */
.L_x_15611:
[----:B------:R-:W-:-:S07]  /*4660*/  IMAD.MOV.U32 R30, RZ, RZ, R85 ;  /* 0x000000ffff1e7224 */ /* 0x000fce00078e0055 */
.L_x_15612:
[----:B------:R-:W-:Y:S05]  /*4670*/  BSYNC B0 ;  /* 0x0000000000007941 */ /* 0x000fea0003800000 */
.L_x_15610:
        /* <DEDUP_REMOVED lines=16> */
.L_x_15616:
[----:B------:R-:W-:Y:S05]  /*4780*/  BSYNC B1 ;  /* 0x0000000000017941 */ /* 0x000fea0003800000 */
.L_x_15615:
        /* <DEDUP_REMOVED lines=44> */
.L_x_15614:
[----:B------:R-:W-:Y:S05]  /*4a50*/  BSYNC B0 ;  /* 0x0000000000007941 */ /* 0x000fea0003800000 */
.L_x_15613:
        /* <DEDUP_REMOVED lines=23> */
.L_x_15618:
[----:B------:R-:W-:-:S07]  /*4bd0*/  IMAD.MOV.U32 R30, RZ, RZ, R85 ;  /* 0x000000ffff1e7224 */ /* 0x000fce00078e0055 */
.L_x_15619:
[----:B------:R-:W-:Y:S05]  /*4be0*/  BSYNC B0 ;  /* 0x0000000000007941 */ /* 0x000fea0003800000 */
.L_x_15617:
        /* <DEDUP_REMOVED lines=16> */
.L_x_15623:
[----:B------:R-:W-:Y:S05]  /*4cf0*/  BSYNC B1 ;  /* 0x0000000000017941 */ /* 0x000fea0003800000 */
.L_x_15622:
        /* <DEDUP_REMOVED lines=44> */
.L_x_15621:
[----:B------:R-:W-:Y:S05]  /*4fc0*/  BSYNC B0 ;  /* 0x0000000000007941 */ /* 0x000fea0003800000 */
.L_x_15620:
        /* <DEDUP_REMOVED lines=22> */
.L_x_15625:
[----:B------:R-:W-:-:S07]  /*5130*/  IMAD.MOV.U32 R25, RZ, RZ, R85 ;  /* 0x000000ffff197224 */ /* 0x000fce00078e0055 */
.L_x_15626:
[----:B------:R-:W-:Y:S05]  /*5140*/  BSYNC B0 ;  /* 0x0000000000007941 */ /* 0x000fea0003800000 */
.L_x_15624:
        /* <DEDUP_REMOVED lines=16> */
.L_x_15630:
[----:B------:R-:W-:Y:S05]  /*5250*/  BSYNC B1 ;  /* 0x0000000000017941 */ /* 0x000fea0003800000 */
.L_x_15629:
        /* <DEDUP_REMOVED lines=44> */
.L_x_15628:
[----:B------:R-:W-:Y:S05]  /*5520*/  BSYNC B0 ;  /* 0x0000000000007941 */ /* 0x000fea0003800000 */
.L_x_15627:
        /* <DEDUP_REMOVED lines=9> */
[----:B------:R-:W-:-:S03]  /*55c0*/  HADD2.F32 R28, -RZ, R54.H0_H0 ;  /* 0x20000036ff1c7230 */ /* 0x000fc60000004100 */
        /* <DEDUP_REMOVED lines=12> */
.L_x_15632:
[----:B------:R-:W-:-:S07]  /*5690*/  IMAD.MOV.U32 R25, RZ, RZ, R85 ;  /* 0x000000ffff197224 */ /* 0x000fce00078e0055 */
.L_x_15633:
[----:B------:R-:W-:Y:S05]  /*56a0*/  BSYNC B0 ;  /* 0x0000000000007941 */ /* 0x000fea0003800000 */
.L_x_15631:
        /* <DEDUP_REMOVED lines=16> */
.L_x_15637:
[----:B------:R-:W-:Y:S05]  /*57b0*/  BSYNC B1 ;  /* 0x0000000000017941 */ /* 0x000fea0003800000 */
.L_x_15636:
        /* <DEDUP_REMOVED lines=44> */
.L_x_15635:
[----:B------:R-:W-:Y:S05]  /*5a80*/  BSYNC B0 ;  /* 0x0000000000007941 */ /* 0x000fea0003800000 */
.L_x_15634:
[----:B------:R-:W-:Y:S01]  /*5a90*/  I2FP.F32.U32 R30, R25 ;  /* 0x00000019001e7245 */ /* 0x000fe20000201000 */
[----:B------:R-:W-:Y:S01]  /*5aa0*/  HADD2.F32 R25, -RZ, R26.H1_H1 ;  /* 0x3000001aff197230 */ /* 0x000fe20000004100 */
[----:B------:R-:W-:Y:S01]  /*5ab0*/  ISETP.NE.AND P5, PT, R61, 0x1, PT ;  /* 0x000000013d00780c */ /* 0x000fe20003fa5270 */
[----:B------:R-:W-:Y:S01]  /*5ac0*/  HADD2.F32 R26, -RZ, R54.H1_H1 ;  /* 0x30000036ff1a7230 */ /* 0x000fe20000004100 */
        /* <DEDUP_REMOVED lines=18> */
.L_x_15639:
[----:B------:R-:W-:-:S07]  /*5bf0*/  IMAD.MOV.U32 R25, RZ, RZ, R85 ;  /* 0x000000ffff197224 */ /* 0x000fce00078e0055 */
.L_x_15640:
[----:B------:R-:W-:Y:S05]  /*5c00*/  BSYNC B0 ;  /* 0x0000000000007941 */ /* 0x000fea0003800000 */
.L_x_15638:
        /* <DEDUP_REMOVED lines=16> */
.L_x_15644:
[----:B------:R-:W-:Y:S05]  /*5d10*/  BSYNC B1 ;  /* 0x0000000000017941 */ /* 0x000fea0003800000 */
.L_x_15643:
        /* <DEDUP_REMOVED lines=44> */
.L_x_15642:
[----:B------:R-:W-:Y:S05]  /*5fe0*/  BSYNC B0 ;  /* 0x0000000000007941 */ /* 0x000fea0003800000 */
.L_x_15641:
[----:B------:R-:W-:Y:S01]  /*5ff0*/  HADD2.F32 R61, -RZ, R27.H0_H0 ;  /* 0x2000001bff3d7230 */ /* 0x000fe20000004100 */
[----:B------:R-:W-:Y:S01]  /*6000*/  I2FP.F32.U32 R26, R25 ;  /* 0x00000019001a7245 */ /* 0x000fe20000201000 */
[----:B------:R-:W-:Y:S01]  /*6010*/  HADD2.F32 R30, -RZ, R55.H0_H0 ;  /* 0x20000037ff1e7230 */ /* 0x000fe20000004100 */
[----:B------:R-:W-:Y:S01]  /*6020*/  ISETP.NE.AND P6, PT, R60, 0x1, PT ;  /* 0x000000013c00780c */ /* 0x000fe20003fc5270 */
[----:B------:R-:W-:Y:S01]  /*6030*/  BSSY B0, `(.L_x_15645) ;  /* 0x0000013000007945 */ /* 0x000fe20003800000 */
[----:B------:R-:W-:Y:S01]  /*6040*/  FMUL.FTZ R61, R61, R76 ;  /* 0x0000004c3d3d7220 */ /* 0x000fe20000410000 */
[----:B------:R-:W-:Y:S01]  /*6050*/  FFMA.FTZ R26, R26, R89, 1.1641532182693481445e-10 ;  /* 0x2f0000001a1a7423 */ /* 0x000fe20000010059 */
[----:B------:R-:W-:Y:S02]  /*6060*/  IADD3 R78, R60, 0x1, RZ ;  /* 0x000000013c4e7810 */ /* 0x000fe40007ffe0ff */
[----:B------:R-:W-:Y:S02]  /*6070*/  FMUL.FTZ R61, R61, R118 ;  /* 0x000000763d3d7220 */ /* 0x000fe40000410000 */
        /* <DEDUP_REMOVED lines=13> */
.L_x_15646:
[----:B------:R-:W-:-:S07]  /*6150*/  IMAD.MOV.U32 R25, RZ, RZ, R85 ;  /* 0x000000ffff197224 */ /* 0x000fce00078e0055 */
.L_x_15647:
[----:B------:R-:W-:Y:S05]  /*6160*/  BSYNC B0 ;  /* 0x0000000000007941 */ /* 0x000fea0003800000 */
.L_x_15645:
        /* <DEDUP_REMOVED lines=18> */
.L_x_15651:
[----:B------:R-:W-:Y:S05]  /*6290*/  BSYNC B1 ;  /* 0x0000000000017941 */ /* 0x000fea0003800000 */
.L_x_15650:
        /* <DEDUP_REMOVED lines=44> */
.L_x_15649:
[----:B------:R-:W-:Y:S05]  /*6560*/  BSYNC B0 ;  /* 0x0000000000007941 */ /* 0x000fea0003800000 */
.L_x_15648:
[----:B------:R-:W-:Y:S01]  /*6570*/  ISETP.NE.AND P6, PT, R31, RZ, PT ;  /* 0x000000ff1f00720c */ /* 0x000fe20003fc5270 */
[----:B------:R-:W-:Y:S01]  /*6580*/  HADD2.F32 R27, -RZ, R27.H1_H1 ;  /* 0x3000001bff1b7230 */ /* 0x000fe20000004100 */
[----:B------:R-:W-:Y:S02]  /*6590*/  SEL R31, RZ, 0x10000, P5 ;  /* 0x00010000ff1f7807 */ /* 0x000fe40002800000 */
[----:B------:R-:W-:Y:S02]  /*65a0*/  ISETP.NE.AND P5, PT, R24, RZ, PT ;  /* 0x000000ff1800720c */ /* 0x000fe40003fa5270 */
[----:B------:R-:W-:Y:S01]  /*65b0*/  I2FP.F32.U32 R24, R25 ;  /* 0x0000001900187245 */ /* 0x000fe20000201000 */
[----:B------:R-:W-:Y:S01]  /*65c0*/  FMUL.FTZ R27, R27, R76 ;  /* 0x0000004c1b1b7220 */ /* 0x000fe20000410000 */
[----:B------:R-:W-:Y:S02]  /*65d0*/  SEL R25, RZ, 0x1, P2 ;  /* 0x00000001ff197807 */ /* 0x000fe40001000000 */
[----:B------:R-:W-:Y:S01]  /*65e0*/  SEL R26, RZ, 0x100, P4 ;  /* 0x00000100ff1a7807 */ /* 0x000fe20002000000 */
[----:B------:R-:W-:Y:S01]  /*65f0*/  FFMA.FTZ R24, R24, R89, 1.1641532182693481445e-10 ;  /* 0x2f00000018187423 */ /* 0x000fe20000010059 */
[----:B------:R-:W-:Y:S01]  /*6600*/  ISETP.NE.AND P4, PT, R74, RZ, PT ;  /* 0x000000ff4a00720c */ /* 0x000fe20003f85270 */
[----:B------:R-:W-:Y:S01]  /*6610*/  FMUL.FTZ R27, R27, R118 ;  /* 0x000000761b1b7220 */ /* 0x000fe20000410000 */
[----:B------:R-:W-:-:S02]  /*6620*/  SEL R62, RZ, 0x1, P5 ;  /* 0x00000001ff3e7807 */ /* 0x000fc40002800000 */
[----:B------:R-:W-:Y:S02]  /*6630*/  FSETP.GTU.FTZ.AND P2, PT, R24, R119, PT ;  /* 0x000000771800720b */ /* 0x000fe40003f5c000 */
[----:B------:R-:W-:Y:S01]  /*6640*/  SEL R60, RZ, 0x1, P4 ;  /* 0x00000001ff3c7807 */ /* 0x000fe20002000000 */
[----:B------:R-:W-:Y:S01]  /*6650*/  IMAD.WIDE.U32 R62, R62, 0x100, RZ ;  /* 0x000001003e3e7825 */ /* 0x000fe200078e00ff */
[----:B------:R-:W-:Y:S02]  /*6660*/  SEL R24, RZ, 0x1000000, P2 ;  /* 0x01000000ff187807 */ /* 0x000fe40001000000 */
[----:B------:R-:W-:Y:S01]  /*6670*/  FSEL R27, R27, RZ, !P2 ;  /* 0x000000ff1b1b7208 */ /* 0x000fe20005000000 */
[----:B------:R-:W-:Y:S01]  /*6680*/  IMAD.WIDE.U32 R60, R60, 0x10000, RZ ;  /* 0x000100003c3c7825 */ /* 0x000fe200078e00ff */
[----:B------:R-:W-:Y:S02]  /*6690*/  LOP3.LUT R26, R26, R24, R31, 0xfe, !PT ;  /* 0x000000181a1a7212 */ /* 0x000fe400078efe1f */
[----:B------:R-:W-:Y:S01]  /*66a0*/  SEL R31, RZ, 0x1, P3 ;  /* 0x00000001ff1f7807 */ /* 0x000fe20001800000 */
[----:B------:R-:W-:Y:S01]  /*66b0*/  IMAD.WIDE.U32 R24, R25, 0x1000000, RZ ;  /* 0x0100000019187825 */ /* 0x000fe200078e00ff */
[----:B------:R-:W-:-:S04]  /*66c0*/  IADD3 R74, R73, 0x100, RZ ;  /* 0x00000100494a7810 */ /* 0x000fc80007ffe0ff */
[----:B------:R-:W-:Y:S02]  /*66d0*/  LOP3.LUT R25, R25, R26, R31, 0xfe, !PT ;  /* 0x0000001a19197212 */ /* 0x000fe400078efe1f */
[----:B------:R-:W-:Y:S01]  /*66e0*/  LOP3.LUT R26, R62, R24, R60, 0xfe, !PT ;  /* 0x000000183e1a7212 */ /* 0x000fe200078efe3c */
[----:B------:R-:W-:Y:S01]  /*66f0*/  HADD2.F32 R24, -RZ, R55.H1_H1 ;  /* 0x30000037ff187230 */ /* 0x000fe20000004100 */
[----:B------:R-:W-:-:S04]  /*6700*/  LOP3.LUT R61, R63, R25, R61, 0xfe, !PT ;  /* 0x000000193f3d7212 */ /* 0x000fc800078efe3d */
[----:B------:R-:W-:Y:S01]  /*6710*/  FMUL.FTZ R31, R27, R24 ;  /* 0x000000181b1f7220 */ /* 0x000fe20000410000 */
[----:B------:R-:W-:Y:S01]  /*6720*/  SEL R27, RZ, 0x1, P6 ;  /* 0x00000001ff1b7807 */ /* 0x000fe20003000000 */
[----:B------:R-:W-:-:S04]  /*6730*/  IMAD.WIDE.U32 R24, R77, 0x20, R120 ;  /* 0x000000204d187825 */ /* 0x000fc800078e0078 */
[----:B------:R-:W-:Y:S01]  /*6740*/  @P0 FADD.FTZ R31, R47, R31 ;  /* 0x0000001f2f1f0221 */ /* 0x000fe20000010000 */
[----:B------:R-:W-:Y:S01]  /*6750*/  LOP3.LUT R60, R26, R27, RZ, 0xfc, !PT ;  /* 0x0000001b1a3c7212 */ /* 0x000fe200078efcff */
[----:B------:R-:W-:Y:S01]  /*6760*/  IMAD.WIDE.U32 R26, R77, 0x8, R122 ;  /* 0x000000084d1a7825 */ /* 0x000fe200078e007a */
        /* <DEDUP_REMOVED lines=10> */
[C---:B------:R-:W-:Y:S01]  /*6810*/  ISETP.NE.AND P1, PT, R78.reuse, 0x1, PT ;  /* 0x000000014e00780c */ /* 0x040fe20003f25270 */
[----:B------:R-:W-:-:S12]  /*6820*/  VIADD R79, R78, 0x1 ;  /* 0x000000014e4f7836 */ /* 0x000fd80000000000 */
        /* <DEDUP_REMOVED lines=9> */
.L_x_15653:
[----:B------:R-:W-:-:S07]  /*68c0*/  MOV R82, R85 ;  /* 0x0000005500527202 */ /* 0x000fce0000000f00 */
.L_x_15654:
[----:B------:R-:W-:Y:S05]  /*68d0*/  BSYNC B0 ;  /* 0x0000000000007941 */ /* 0x000fea0003800000 */
.L_x_15652:
        /* <DEDUP_REMOVED lines=16> */
.L_x_15658:
[----:B------:R-:W-:Y:S05]  /*69e0*/  BSYNC B1 ;  /* 0x0000000000017941 */ /* 0x000fea0003800000 */
.L_x_15657:
        /* <DEDUP_REMOVED lines=39> */
[----:B------:R-:W-:Y:S01]  /*6c60*/  IMAD.MOV.U32 R85, RZ, RZ, R24 ;  /* 0x000000ffff557224 */ /* 0x000fe200078e0018 */
[----:B------:R-:W-:Y:S01]  /*6c70*/  LOP3.LUT R80, R25, UR33, R80, 0x96, !PT ;  /* 0x0000002119507c12 */ /* 0x000fe2000f8e9650 */
[----:B------:R-:W-:-:S05]  /*6c80*/  IMAD.WIDE.U32 R24, R27, -0x2daee0ad, RZ ;  /* 0xd2511f531b187825 */ /* 0x000fca00078e00ff */
[----:B------:R-:W-:Y:S02]  /*6c90*/  LOP3.LUT R72, R25, UR34, R26, 0x96, !PT ;  /* 0x0000002219487c12 */ /* 0x000fe4000f8e961a */
[----:B------:R-:W-:-:S07]  /*6ca0*/  MOV R81, R24 ;  /* 0x0000001800517202 */ /* 0x000fce0000000f00 */
.L_x_15656:
[----:B------:R-:W-:Y:S05]  /*6cb0*/  BSYNC B0 ;  /* 0x0000000000007941 */ /* 0x000fea0003800000 */
.L_x_15655:
[----:B------:R-:W-:Y:S01]  /*6cc0*/  I2FP.F32.U32 R24, R82 ;  /* 0x0000005200187245 */ /* 0x000fe20000201000 */
[----:B-----5:R-:W-:Y:S01]  /*6cd0*/  HADD2.F32 R25, -RZ, R60.H0_H0 ;  /* 0x2000003cff197230 */ /* 0x020fe20000004100 */
        /* <DEDUP_REMOVED lines=20> */
.L_x_15660:
[----:B------:R-:W-:-:S07]  /*6e20*/  MOV R25, R85 ;  /* 0x0000005500197202 */ /* 0x000fce0000000f00 */
.L_x_15661:
[----:B------:R-:W-:Y:S05]  /*6e30*/  BSYNC B0 ;  /* 0x0000000000007941 */ /* 0x000fea0003800000 */
.L_x_15659:
        /* <DEDUP_REMOVED lines=16> */
.L_x_15665:
[----:B------:R-:W-:Y:S05]  /*6f40*/  BSYNC B1 ;  /* 0x0000000000017941 */ /* 0x000fea0003800000 */
.L_x_15664:
        /* <DEDUP_REMOVED lines=42> */
[----:B------:R-:W-:Y:S01]  /*71f0*/  HFMA2.MMA R27, -RZ, RZ, 0, 0 ;  /* 0x00000000ff1b7435 */ /* 0x000fe200000001ff */
[----:B------:R-:W-:-:S10]  /*7200*/  MOV R81, R26 ;  /* 0x0000001a00517202 */ /* 0x000fd40000000f00 */
.L_x_15663:
[----:B------:R-:W-:Y:S05]  /*7210*/  BSYNC B0 ;  /* 0x0000000000007941 */ /* 0x000fea0003800000 */
.L_x_15662:
        /* <DEDUP_REMOVED lines=22> */
.L_x_15667:
[----:B------:R-:W-:-:S07]  /*7380*/  MOV R60, R85 ;  /* 0x00000055003c7202 */ /* 0x000fce0000000f00 */
.L_x_15668:
[----:B------:R-:W-:Y:S05]  /*7390*/  BSYNC B0 ;  /* 0x0000000000007941 */ /* 0x000fea0003800000 */
.L_x_15666:
        /* <DEDUP_REMOVED lines=16> */
.L_x_15672:
[----:B------:R-:W-:Y:S05]  /*74a0*/  BSYNC B1 ;  /* 0x0000000000017941 */ /* 0x000fea0003800000 */
.L_x_15671:
        /* <DEDUP_REMOVED lines=44> */
.L_x_15670:
[----:B------:R-:W-:Y:S05]  /*7770*/  BSYNC B0 ;  /* 0x0000000000007941 */ /* 0x000fea0003800000 */
.L_x_15669:
        /* <DEDUP_REMOVED lines=21> */
.L_x_15674:
[----:B------:R-:W-:-:S07]  /*78d0*/  MOV R27, R85 ;  /* 0x00000055001b7202 */ /* 0x000fce0000000f00 */
.L_x_15675:
[----:B------:R-:W-:Y:S05]  /*78e0*/  BSYNC B0 ;  /* 0x0000000000007941 */ /* 0x000fea0003800000 */
.L_x_15673:
        /* <DEDUP_REMOVED lines=16> */
.L_x_15679:
[----:B------:R-:W-:Y:S05]  /*79f0*/  BSYNC B1 ;  /* 0x0000000000017941 */ /* 0x000fea0003800000 */
.L_x_15678:
        /* <DEDUP_REMOVED lines=44> */
.L_x_15677:
[----:B------:R-:W-:Y:S05]  /*7cc0*/  BSYNC B0 ;  /* 0x0000000000007941 */ /* 0x000fea0003800000 */
.L_x_15676:
        /* <DEDUP_REMOVED lines=21> */
.L_x_15681:
[----:B------:R-:W-:-:S07]  /*7e20*/  MOV R84, R85 ;  /* 0x0000005500547202 */ /* 0x000fce0000000f00 */
.L_x_15682:
[----:B------:R-:W-:Y:S05]  /*7e30*/  BSYNC B0 ;  /* 0x0000000000007941 */ /* 0x000fea0003800000 */
.L_x_15680:
        /* <DEDUP_REMOVED lines=16> */
.L_x_15686:
[----:B------:R-:W-:Y:S05]  /*7f40*/  BSYNC B1 ;  /* 0x0000000000017941 */ /* 0x000fea0003800000 */
.L_x_15685:
        /* <DEDUP_REMOVED lines=42> */
[----:B------:R-:W-:Y:S01]  /*81f0*/  IMAD.MOV.U32 R82, RZ, RZ, RZ ;  /* 0x000000ffff527224 */ /* 0x000fe200078e00ff */
[----:B------:R-:W-:-:S07]  /*8200*/  MOV R81, R60 ;  /* 0x0000003c00517202 */ /* 0x000fce0000000f00 */
.L_x_15684:
[----:B------:R-:W-:Y:S05]  /*8210*/  BSYNC B0 ;  /* 0x0000000000007941 */ /* 0x000fea0003800000 */
.L_x_15683:
        /* <DEDUP_REMOVED lines=21> */
.L_x_15688:
[----:B------:R-:W-:-:S07]  /*8370*/  MOV R61, R85 ;  /* 0x00000055003d7202 */ /* 0x000fce0000000f00 */
.L_x_15689:
[----:B------:R-:W-:Y:S05]  /*8380*/  BSYNC B0 ;  /* 0x0000000000007941 */ /* 0x000fea0003800000 */
.L_x_15687:
        /* <DEDUP_REMOVED lines=16> */
.L_x_15693:
[----:B------:R-:W-:Y:S05]  /*8490*/  BSYNC B1 ;  /* 0x0000000000017941 */ /* 0x000fea0003800000 */
.L_x_15692:
        /* <DEDUP_REMOVED lines=40> */
[----:B------:R-:W-:Y:S01]  /*8720*/  HFMA2.MMA R83, -RZ, RZ, 0, 0 ;  /* 0x00000000ff537435 */ /* 0x000fe200000001ff */
[----:B------:R-:W-:-:S03]  /*8730*/  MOV R81, R82 ;  /* 0x0000005200517202 */ /* 0x000fc60000000f00 */
[----:B------:R-:W-:Y:S02]  /*8740*/  LOP3.LUT R80, R85, UR33, R80, 0x96, !PT ;  /* 0x0000002155507c12 */ /* 0x000fe4000f8e9650 */
[----:B------:R-:W-:-:S07]  /*8750*/  MOV R85, R84 ;  /* 0x0000005400557202 */ /* 0x000fce0000000f00 */
.L_x_15691:
[----:B------:R-:W-:Y:S05]  /*8760*/  BSYNC B0 ;  /* 0x0000000000007941 */ /* 0x000fea0003800000 */
.L_x_15690:
[----:B------:R-:W-:Y:S01]  /*8770*/  I2FP.F32.U32 R82, R61 ;  /* 0x0000003d00527245 */ /* 0x000fe20000201000 */
[----:B------:R-:W-:Y:S01]  /*8780*/  HADD2.F32 R61, -RZ, R62.H1_H1 ;  /* 0x3000003eff3d7230 */ /* 0x000fe20000004100 */
[----:B------:R-:W-:Y:S01]  /*8790*/  ISETP.NE.AND P5, PT, R83, 0x1, PT ;  /* 0x000000015300780c */ /* 0x000fe20003fa5270 */
[----:B------:R-:W-:Y:S02]  /*87a0*/  BSSY B0, `(.L_x_15694) ;  /* 0x0000013000007945 */ /* 0x000fe40003800000 */
[----:B------:R-:W-:Y:S01]  /*87b0*/  FFMA.FTZ R82, R82, R89, 1.1641532182693481445e-10 ;  /* 0x2f00000052527423 */ /* 0x000fe20000010059 */
[----:B------:R-:W-:-:S04]  /*87c0*/  FMUL.FTZ R61, R61, R76 ;  /* 0x0000004c3d3d7220 */ /* 0x000fc80000410000 */
[----:B------:R-:W-:Y:S01]  /*87d0*/  FMUL.FTZ R61, R61, R118 ;  /* 0x000000763d3d7220 */ /* 0x000fe20000410000 */
[----:B------:R-:W-:Y:S01]  /*87e0*/  FSETP.GTU.FTZ.AND P4, PT, R82, R119, PT ;  /* 0x000000775200720b */ /* 0x000fe20003f9c000 */
[----:B------:R-:W-:-:S03]  /*87f0*/  VIADD R82, R83, 0x1 ;  /* 0x0000000153527836 */ /* 0x000fc60000000000 */
        /* <DEDUP_REMOVED lines=12> */
.L_x_15695:
[----:B------:R-:W-:-:S07]  /*88c0*/  IMAD.MOV.U32 R62, RZ, RZ, R85 ;  /* 0x000000ffff3e7224 */ /* 0x000fce00078e0055 */
.L_x_15696:
[----:B------:R-:W-:Y:S05]  /*88d0*/  BSYNC B0 ;  /* 0x0000000000007941 */ /* 0x000fea0003800000 */
.L_x_15694:
        /* <DEDUP_REMOVED lines=16> */
.L_x_15700:
[----:B------:R-:W-:Y:S05]  /*89e0*/  BSYNC B1 ;  /* 0x0000000000017941 */ /* 0x000fea0003800000 */
.L_x_15699:
        /* <DEDUP_REMOVED lines=40> */
[----:B------:R-:W-:Y:S01]  /*8c70*/  MOV R81, R82 ;  /* 0x0000005200517202 */ /* 0x000fe20000000f00 */
[----:B------:R-:W-:-:S03]  /*8c80*/  HFMA2.MMA R82, -RZ, RZ, 0, 0 ;  /* 0x00000000ff527435 */ /* 0x000fc600000001ff */
[----:B------:R-:W-:Y:S01]  /*8c90*/  LOP3.LUT R80, R85, UR33, R80, 0x96, !PT ;  /* 0x0000002155507c12 */ /* 0x000fe2000f8e9650 */
[----:B------:R-:W-:-:S07]  /*8ca0*/  IMAD.MOV.U32 R85, RZ, RZ, R84 ;  /* 0x000000ffff557224 */ /* 0x000fce00078e0054 */
.L_x_15698:
[----:B------:R-:W-:Y:S05]  /*8cb0*/  BSYNC B0 ;  /* 0x0000000000007941 */ /* 0x000fea0003800000 */
.L_x_15697:
        /* <DEDUP_REMOVED lines=21> */
.L_x_15702:
[----:B------:R-:W-:-:S07]  /*8e10*/  MOV R88, R85 ;  /* 0x0000005500587202 */ /* 0x000fce0000000f00 */
.L_x_15703:
[----:B------:R-:W-:Y:S05]  /*8e20*/  BSYNC B0 ;  /* 0x0000000000007941 */ /* 0x000fea0003800000 */
.L_x_15701:
        /* <DEDUP_REMOVED lines=18> */
.L_x_15707:
[----:B------:R-:W-:Y:S05]  /*8f50*/  BSYNC B1 ;  /* 0x0000000000017941 */ /* 0x000fea0003800000 */
.L_x_15706:
        /* <DEDUP_REMOVED lines=39> */
[----:B------:R-:W-:Y:S01]  /*91d0*/  HFMA2.MMA R84, -RZ, RZ, 0, 0 ;  /* 0x00000000ff547435 */ /* 0x000fe200000001ff */
[----:B------:R-:W-:Y:S01]  /*91e0*/  MOV R81, R82 ;  /* 0x0000005200517202 */ /* 0x000fe20000000f00 */
[----:B------:R-:W-:-:S04]  /*91f0*/  IMAD.WIDE.U32 R82, R85, -0x326172a9, RZ ;  /* 0xcd9e8d5755527825 */ /* 0x000fc800078e00ff */
[----:B------:R-:W-:Y:S01]  /*9200*/  IMAD.MOV.U32 R85, RZ, RZ, R82 ;  /* 0x000000ffff557224 */ /* 0x000fe200078e0052 */
[----:B------:R-:W-:-:S07]  /*9210*/  LOP3.LUT R80, R83, UR33, R80, 0x96, !PT ;  /* 0x0000002153507c12 */ /* 0x000fce000f8e9650 */
.L_x_15705:
[----:B------:R-:W-:Y:S05]  /*9220*/  BSYNC B0 ;  /* 0x0000000000007941 */ /* 0x000fea0003800000 */
.L_x_15704:
[----:B------:R-:W-:Y:S01]  /*9230*/  I2FP.F32.U32 R82, R88 ;  /* 0x0000005800527245 */ /* 0x000fe20000201000 */
[----:B------:R-:W-:Y:S01]  /*9240*/  HADD2.F32 R63, -RZ, R63.H1_H1 ;  /* 0x3000003fff3f7230 */ /* 0x000fe20000004100 */
[----:B------:R-:W-:Y:S01]  /*9250*/  SEL R83, RZ, 0x10000, P5 ;  /* 0x00010000ff537807 */ /* 0x000fe20002800000 */
[----:B------:R-:W-:Y:S01]  /*9260*/  UMOV UR8, 0xffffffff ;  /* 0xffffffff00087882 */ /* 0x000fe20000000000 */
[----:B------:R-:W-:Y:S01]  /*9270*/  ISETP.NE.AND P5, PT, R79, RZ, PT ;  /* 0x000000ff4f00720c */ /* 0x000fe20003fa5270 */
[----:B------:R-:W-:Y:S01]  /*9280*/  FFMA.FTZ R82, R82, R89, 1.1641532182693481445e-10 ;  /* 0x2f00000052527423 */ /* 0x000fe20000010059 */
[----:B------:R-:W-:Y:S02]  /*9290*/  FMUL.FTZ R63, R63, R76 ;  /* 0x0000004c3f3f7220 */ /* 0x000fe40000410000 */
[----:B------:R-:W-:Y:S02]  /*92a0*/  SEL R88, RZ, 0x1, P5 ;  /* 0x00000001ff587807 */ /* 0x000fe40002800000 */
[----:B------:R-:W-:Y:S01]  /*92b0*/  FMUL.FTZ R63, R63, R118 ;  /* 0x000000763f3f7220 */ /* 0x000fe20000410000 */
[----:B------:R-:W-:-:S02]  /*92c0*/  FSETP.GTU.FTZ.AND P6, PT, R82, R119, PT ;  /* 0x000000775200720b */ /* 0x000fc40003fdc000 */
[----:B------:R-:W-:Y:S01]  /*92d0*/  SEL R82, RZ, 0x100, P4 ;  /* 0x00000100ff527807 */ /* 0x000fe20002000000 */
[----:B------:R-:W-:Y:S01]  /*92e0*/  IMAD.WIDE.U32 R88, R88, 0x100, RZ ;  /* 0x0000010058587825 */ /* 0x000fe200078e00ff */
[----:B------:R-:W-:Y:S02]  /*92f0*/  FSEL R63, R63, RZ, !P6 ;  /* 0x000000ff3f3f7208 */ /* 0x000fe40007000000 */
[----:B------:R-:W-:Y:S02]  /*9300*/  SEL R76, RZ, 0x1000000, P6 ;  /* 0x01000000ff4c7807 */ /* 0x000fe40003000000 */
[----:B------:R-:W-:Y:S01]  /*9310*/  SEL R119, RZ, 0x1, P3 ;  /* 0x00000001ff777807 */ /* 0x000fe20001800000 */
[----:B------:R-:W-:Y:S01]  /*9320*/  FMUL.FTZ R63, R100, R63 ;  /* 0x0000003f643f7220 */ /* 0x000fe20000410000 */
[----:B------:R-:W-:Y:S02]  /*9330*/  LOP3.LUT R82, R82, R76, R83, 0xfe, !PT ;  /* 0x0000004c52527212 */ /* 0x000fe400078efe53 */
[----:B------:R-:W-:Y:S01]  /*9340*/  SEL R76, RZ, 0x1, P2 ;  /* 0x00000001ff4c7807 */ /* 0x000fe20001000000 */
[----:B------:R-:W-:Y:S01]  /*9350*/  @P0 FADD.FTZ R63, R47, R63 ;  /* 0x0000003f2f3f0221 */ /* 0x000fe20000010000 */
[----:B------:R-:W-:Y:S01]  /*9360*/  ISETP.NE.AND P0, PT, R78, RZ, PT ;  /* 0x000000ff4e00720c */ /* 0x000fe20003f05270 */
[----:B------:R-:W-:-:S05]  /*9370*/  IMAD.WIDE.U32 R78, R74, 0x20, R120 ;  /* 0x000000204a4e7825 */ /* 0x000fca00078e0078 */
[----:B------:R-:W-:Y:S04]  /*9380*/  STG.E.128 desc[UR4][R78.64], R24 ;  /* 0x000000184e007986 */ /* 0x000fe8000c101d04 */
[----:B------:R0:W-:Y:S02]  /*9390*/  STG.E.128 desc[UR4][R78.64+0x10], R60 ;  /* 0x0000103c4e007986 */ /* 0x0001e4000c101d04 */
[----:B0-----:R-:W-:-:S04]  /*93a0*/  IMAD.WIDE.U32 R78, R76, 0x1000000, RZ ;  /* 0x010000004c4e7825 */ /* 0x001fc800078e00ff */
[----:B------:R-:W-:Y:S01]  /*93b0*/  FADD.FTZ R76, RZ, R40 ;  /* 0x00000028ff4c7221 */ /* 0x000fe20000010000 */
[----:B------:R-:W-:Y:S02]  /*93c0*/  LOP3.LUT R119, R79, R82, R119, 0xfe, !PT ;  /* 0x000000524f777212 */ /* 0x000fe400078efe77 */
[----:B------:R-:W-:Y:S02]  /*93d0*/  SEL R82, RZ, 0x1, P1 ;  /* 0x00000001ff527807 */ /* 0x000fe40000800000 */
[----:B------:R-:W-:Y:S02]  /*93e0*/  SEL R79, RZ, 0x1, P0 ;  /* 0x00000001ff4f7807 */ /* 0x000fe40000000000 */
[----:B------:R-:W-:Y:S01]  /*93f0*/  LOP3.LUT P0, RZ, R75, 0xff, RZ, 0xc0, !PT ;  /* 0x000000ff4bff7812 */ /* 0x000fe2000780c0ff */
[----:B------:R-:W-:-:S05]  /*9400*/  IMAD.WIDE.U32 R82, R82, 0x10000, RZ ;  /* 0x0001000052527825 */ /* 0x000fca00078e00ff */
[----:B------:R-:W-:Y:S01]  /*9410*/  LOP3.LUT R83, R89, R119, R83, 0xfe, !PT ;  /* 0x0000007759537212 */ /* 0x000fe200078efe53 */
[----:B------:R-:W-:Y:S01]  /*9420*/  FADD.FTZ R89, R41, R76 ;  /* 0x0000004c29597221 */ /* 0x000fe20000010000 */
[----:B------:R-:W-:-:S03]  /*9430*/  LOP3.LUT R78, R88, R78, R82, 0xfe, !PT ;  /* 0x0000004e584e7212 */ /* 0x000fc600078efe52 */
[----:B------:R-:W-:Y:S01]  /*9440*/  FADD.FTZ R76, R42, R89 ;  /* 0x000000592a4c7221 */ /* 0x000fe20000010000 */
[----:B------:R-:W-:Y:S01]  /*9450*/  LOP3.LUT R82, R78, R79, RZ, 0xfc, !PT ;  /* 0x0000004f4e527212 */ /* 0x000fe200078efcff */
[----:B------:R-:W-:-:S04]  /*9460*/  IMAD.WIDE.U32 R78, R74, 0x8, R122 ;  /* 0x000000084a4e7825 */ /* 0x000fc800078e007a */
[----:B------:R-:W-:Y:S01]  /*9470*/  FADD.FTZ R89, R43, R76 ;  /* 0x0000004c2b597221 */ /* 0x000fe20000010000 */
[----:B------:R0:W-:Y:S03]  /*9480*/  STG.E.64 desc[UR4][R78.64], R82 ;  /* 0x000000524e007986 */ /* 0x0001e6000c101b04 */
[----:B------:R-:W-:-:S04]  /*9490*/  FADD.FTZ R76, R36, R89 ;  /* 0x00000059244c7221 */ /* 0x000fc80000010000 */
[----:B------:R-:W-:-:S04]  /*94a0*/  FADD.FTZ R89, R37, R76 ;  /* 0x0000004c25597221 */ /* 0x000fc80000010000 */
[----:B------:R-:W-:-:S04]  /*94b0*/  FADD.FTZ R76, R38, R89 ;  /* 0x00000059264c7221 */ /* 0x000fc80000010000 */
[----:B------:R-:W-:-:S04]  /*94c0*/  FADD.FTZ R89, R39, R76 ;  /* 0x0000004c27597221 */ /* 0x000fc80000010000 */
[----:B------:R-:W-:-:S04]  /*94d0*/  FADD.FTZ R76, R32, R89 ;  /* 0x00000059204c7221 */ /* 0x000fc80000010000 */
[----:B------:R-:W-:-:S04]  /*94e0*/  FADD.FTZ R89, R33, R76 ;  /* 0x0000004c21597221 */ /* 0x000fc80000010000 */
[----:B------:R-:W-:-:S04]  /*94f0*/  FADD.FTZ R76, R34, R89 ;  /* 0x00000059224c7221 */ /* 0x000fc80000010000 */
[----:B0-----:R-:W-:Y:S02]  /*9500*/  FADD.FTZ R79, R35, R76 ;  /* 0x0000004c234f7221 */ /* 0x001fe40000010000 */
[----:B------:R-:W0:Y:S02]  /*9510*/  S2R R76, SR_TID.X ;  /* 0x00000000004c7919 */ /* 0x000e240000002100 */
        /* <DEDUP_REMOVED lines=8> */
[----:B0-----:R-:W-:-:S03]  /*95a0*/  SHF.R.U32.HI R83, RZ, 0x5, R76 ;  /* 0x00000005ff537819 */ /* 0x001fc6000001164c */
[----:B------:R-:W-:Y:S01]  /*95b0*/  FADD.FTZ R78, R60, R79 ;  /* 0x0000004f3c4e7221 */ /* 0x000fe20000010000 */
[----:B------:R-:W-:Y:S02]  /*95c0*/  LOP3.LUT P1, RZ, R76, 0x1f, RZ, 0xc0, !PT ;  /* 0x0000001f4cff7812 */ /* 0x000fe4000782c0ff */
[----:B------:R-:W-:Y:S01]  /*95d0*/  LOP3.LUT R82, R83, 0x7fffffc, RZ, 0xc0, !PT ;  /* 0x07fffffc53527812 */ /* 0x000fe200078ec0ff */
[----:B------:R-:W-:-:S03]  /*95e0*/  FADD.FTZ R75, R61, R78 ;  /* 0x0000004e3d4b7221 */ /* 0x000fc60000010000 */
[----:B------:R-:W-:Y:S01]  /*95f0*/  @!P0 IADD3 R82, R82, 0x4, RZ ;  /* 0x0000000452528810 */ /* 0x000fe20007ffe0ff */
        /* <DEDUP_REMOVED lines=71> */
.L_x_15720:
[----:B------:R-:W2:Y:S01]  /*9a70*/  @!P1 S2R R118, SR_CgaCtaId ;  /* 0x0000000000769919 */ /* 0x000ea20000008800 */
[----:B------:R-:W-:Y:S01]  /*9a80*/  LOP3.LUT R89, R76, 0x1f, RZ, 0xc0, !PT ;  /* 0x0000001f4c597812 */ /* 0x000fe200078ec0ff */
[----:B-1----:R-:W-:Y:S01]  /*9a90*/  FADD.FTZ R79, R121, R122 ;  /* 0x0000007a794f7221 */ /* 0x002fe20000010000 */
[----:B------:R-:W-:Y:S01]  /*9aa0*/  LOP3.LUT R75, R83, 0x3, RZ, 0xc0, !PT ;  /* 0x00000003534b7812 */ /* 0x000fe200078ec0ff */
[----:B------:R-:W-:Y:S05]  /*9ab0*/  WARPSYNC.ALL ;  /* 0x0000000000007948 */ /* 0x000fea0003800000 */
[----:B------:R-:W-:Y:S01]  /*9ac0*/  ISETP.GT.U32.AND P2, PT, R89, 0x3, PT ;  /* 0x000000035900780c */ /* 0x000fe20003f44070 */
[----:B------:R-:W-:Y:S01]  /*9ad0*/  HFMA2.MMA R119, -RZ, RZ, 0, 0 ;  /* 0x00000000ff777435 */ /* 0x000fe200000001ff */
[----:B------:R-:W-:-:S11]  /*9ae0*/  @!P1 MOV R83, 0x400 ;  /* 0x0000040000539802 */ /* 0x000fd60000000f00 */
[----:B------:R-:W1:Y:S01]  /*9af0*/  @!P2 S2R R88, SR_CgaCtaId ;  /* 0x000000000058a919 */ /* 0x000e620000008800 */
[----:B------:R-:W-:-:S05]  /*9b00*/  @!P2 IMAD.MOV.U32 R119, RZ, RZ, 0x300 ;  /* 0x00000300ff77a424 */ /* 0x000fca00078e00ff */
[----:B0-----:R-:W-:Y:S02]  /*9b10*/  I2FP.F32.S32 R121, R119 ;  /* 0x0000007700797245 */ /* 0x001fe40000201400 */
[----:B--2---:R-:W-:Y:S02]  /*9b20*/  @!P1 LEA R118, R118, R83, 0x18 ;  /* 0x0000005376769211 */ /* 0x004fe400078ec0ff */
[C---:B------:R-:W-:Y:S02]  /*9b30*/  @!P1 IADD3 R83, R82.reuse, R75, RZ ;  /* 0x0000004b52539210 */ /* 0x040fe40007ffe0ff */
[----:B------:R-:W-:Y:S02]  /*9b40*/  @!P2 IADD3 R82, R82, R89, RZ ;  /* 0x000000595252a210 */ /* 0x000fe40007ffe0ff */
[----:B------:R-:W-:Y:S01]  /*9b50*/  @!P2 MOV R89, 0x400 ;  /* 0x000004000059a802 */ /* 0x000fe20000000f00 */
[----:B------:R-:W-:-:S05]  /*9b60*/  @!P1 IMAD R83, R83, 0x8, R118 ;  /* 0x0000000853539824 */ /* 0x000fca00078e0276 */
[----:B------:R0:W-:Y:S01]  /*9b70*/  @!P1 STS.64 [R83], R78 ;  /* 0x0000004e53009388 */ /* 0x0001e20000000a00 */
[----:B------:R-:W-:Y:S01]  /*9b80*/  BAR.SYNC.DEFER_BLOCKING 0x0 ;  /* 0x0000000000007b1d */ /* 0x000fe20000010000 */
[----:B------:R-:W-:Y:S02]  /*9b90*/  LOP3.LUT P1, RZ, R75, 0x1f, R76, 0xf8, !PT ;  /* 0x0000001f4bff7812 */ /* 0x000fe4000782f84c */
[----:B-1----:R-:W-:Y:S02]  /*9ba0*/  @!P2 LEA R89, R88, R89, 0x18 ;  /* 0x000000595859a211 */ /* 0x002fe400078ec0ff */
[----:B0-----:R-:W-:Y:S02]  /*9bb0*/  CS2R R78, SRZ ;  /* 0x00000000004e7805 */ /* 0x001fe4000001ff00 */
[----:B------:R-:W-:Y:S02]  /*9bc0*/  @!P2 LEA R89, R82, R89, 0x3 ;  /* 0x000000595259a211 */ /* 0x000fe400078e18ff */
[----:B------:R-:W0:Y:S04]  /*9bd0*/  SHFL.DOWN PT, R82, R119, 0x2, 0x1f ;  /* 0x08401f0077527f89 */ /* 0x000e2800000e0000 */
[----:B------:R-:W1:Y:S01]  /*9be0*/  @!P2 LDS.64 R78, [R89] ;  /* 0x00000000594ea984 */ /* 0x000e620000000a00 */
[----:B------:R-:W-:-:S02]  /*9bf0*/  ISETP.NE.AND P2, PT, RZ, UR11, PT ;  /* 0x0000000bff007c0c */ /* 0x000fc4000bf45270 */
[----:B0-----:R-:W-:Y:S02]  /*9c00*/  I2FP.F32.S32 R88, R82 ;  /* 0x0000005200587245 */ /* 0x001fe40000201400 */
[----:B------:R-:W-:-:S05]  /*9c10*/  IADD3 R82, R82, R119, RZ ;  /* 0x0000007752527210 */ /* 0x000fca0007ffe0ff */
[----:B------:R-:W0:Y:S04]  /*9c20*/  SHFL.DOWN PT, R119, R82, 0x1, 0x1f ;  /* 0x08201f0052777f89 */ /* 0x000e2800000e0000 */
[----:B-1----:R-:W1:Y:S01]  /*9c30*/  SHFL.DOWN PT, R83, R78, 0x2, 0x1f ;  /* 0x08401f004e537f89 */ /* 0x002e6200000e0000 */
[-C--:B0-----:R-:W-:Y:S02]  /*9c40*/  IADD3 R75, R82, R119.reuse, RZ ;  /* 0x00000077524b7210 */ /* 0x081fe40007ffe0ff */
[----:B------:R-:W-:Y:S02]  /*9c50*/  I2FP.F32.S32 R119, R119 ;  /* 0x0000007700777245 */ /* 0x000fe40000201400 */
[----:B------:R-:W-:-:S06]  /*9c60*/  I2FP.F32.S32 R75, R75 ;  /* 0x0000004b004b7245 */ /* 0x000fcc0000201400 */
[----:B------:R-:W-:Y:S01]  /*9c70*/  MUFU.RCP R75, R75 ;  /* 0x0000004b004b7308 */ /* 0x000fe20000001000 */
[C---:B-1----:R-:W-:Y:S01]  /*9c80*/  FMUL.FTZ R118, R83.reuse, R88 ;  /* 0x0000005853767220 */ /* 0x042fe20000410000 */
[----:B------:R-:W-:Y:S01]  /*9c90*/  FADD.FTZ R120, -R83, R78 ;  /* 0x0000004e53787221 */ /* 0x000fe20000010100 */
[----:B------:R-:W-:Y:S02]  /*9ca0*/  I2FP.F32.S32 R83, R82 ;  /* 0x0000005200537245 */ /* 0x000fe40000201400 */
[----:B------:R-:W-:Y:S01]  /*9cb0*/  FFMA.FTZ R122, R121, R78, R118 ;  /* 0x0000004e797a7223 */ /* 0x000fe20000010076 */
[----:B------:R-:W-:Y:S02]  /*9cc0*/  FMUL.FTZ R120, R120, R120 ;  /* 0x0000007878787220 */ /* 0x000fe40000410000 */
[----:B------:R-:W0:Y:S01]  /*9cd0*/  MUFU.RCP R89, R83 ;  /* 0x0000005300597308 */ /* 0x000e220000001000 */
[----:B------:R-:W1:Y:S01]  /*9ce0*/  SHFL.DOWN PT, R118, R79, 0x2, 0x1f ;  /* 0x08401f004f767f89 */ /* 0x000e6200000e0000 */
[----:B------:R-:W-:-:S04]  /*9cf0*/  FMUL.FTZ R121, R120, R121 ;  /* 0x0000007978797220 */ /* 0x000fc80000410000 */
[----:B------:R-:W-:Y:S01]  /*9d00*/  FMUL.FTZ R88, R121, R88 ;  /* 0x0000005879587220 */ /* 0x000fe20000410000 */
[----:B0-----:R-:W-:-:S05]  /*9d10*/  FMUL.FTZ R78, R89, R122 ;  /* 0x0000007a594e7220 */ /* 0x001fca0000410000 */
[----:B------:R-:W0:Y:S01]  /*9d20*/  SHFL.DOWN PT, R121, R78, 0x1, 0x1f ;  /* 0x08201f004e797f89 */ /* 0x000e2200000e0000 */
[----:B-1----:R-:W-:-:S04]  /*9d30*/  FADD.FTZ R118, R118, R79 ;  /* 0x0000004f76767221 */ /* 0x002fc80000010000 */
[----:B------:R-:W-:-:S05]  /*9d40*/  FFMA.FTZ R89, R89, R88, R118 ;  /* 0x0000005859597223 */ /* 0x000fca0000010076 */
[----:B------:R-:W1:Y:S01]  /*9d50*/  SHFL.DOWN PT, R76, R89, 0x1, 0x1f ;  /* 0x08201f00594c7f89 */ /* 0x000e6200000e0000 */
[----:B0-----:R-:W-:Y:S01]  /*9d60*/  FADD.FTZ R79, R78, -R121 ;  /* 0x800000794e4f7221 */ /* 0x001fe20000010000 */
[----:B------:R-:W-:-:S03]  /*9d70*/  FMUL.FTZ R88, R121, R119 ;  /* 0x0000007779587220 */ /* 0x000fc60000410000 */
[----:B------:R-:W-:Y:S01]  /*9d80*/  FMUL.FTZ R82, R79, R79 ;  /* 0x0000004f4f527220 */ /* 0x000fe20000410000 */
[C---:B------:R-:W-:Y:S02]  /*9d90*/  FFMA.FTZ R88, R83.reuse, R78, R88 ;  /* 0x0000004e53587223 */ /* 0x040fe40000010058 */
[----:B------:R-:W0:Y:S01]  /*9da0*/  @!P1 LDC.64 R78, c[0x0][0x250] ;  /* 0x00009400ff4e9b82 */ /* 0x000e220000000a00 */
[----:B------:R-:W-:Y:S01]  /*9db0*/  FMUL.FTZ R82, R83, R82 ;  /* 0x0000005253527220 */ /* 0x000fe20000410000 */
[----:B------:R-:W-:-:S03]  /*9dc0*/  FMUL.FTZ R88, R75, R88 ;  /* 0x000000584b587220 */ /* 0x000fc60000410000 */
[----:B------:R-:W-:Y:S01]  /*9dd0*/  FMUL.FTZ R82, R82, R119 ;  /* 0x0000007752527220 */ /* 0x000fe20000410000 */
[----:B-1----:R-:W-:Y:S02]  /*9de0*/  FADD.FTZ R76, R89, R76 ;  /* 0x0000004c594c7221 */ /* 0x002fe40000010000 */
[----:B------:R-:W1:Y:S02]  /*9df0*/  SHFL.IDX PT, R89, R88, RZ, 0x1f ;  /* 0x00001fff58597589 */ /* 0x000e6400000e0000 */
[----:B------:R-:W-:Y:S02]  /*9e00*/  FFMA.FTZ R76, R75, R82, R76 ;  /* 0x000000524b4c7223 */ /* 0x000fe4000001004c */
[----:B------:R-:W2:Y:S03]  /*9e10*/  LDC R82, c[0x0][0x2d8] ;  /* 0x0000b600ff527b82 */ /* 0x000ea60000000800 */
[----:B------:R-:W2:Y:S01]  /*9e20*/  SHFL.IDX PT, R119, R76, RZ, 0x1f ;  /* 0x00001fff4c777589 */ /* 0x000ea200000e0000 */
[----:B0-----:R-:W-:-:S04]  /*9e30*/  @!P1 IMAD.WIDE R78, R0, 0x4, R78 ;  /* 0x00000004004e9825 */ /* 0x001fc800078e024e */
[----:B-1----:R-:W-:Y:S01]  /*9e40*/  FMUL.FTZ R75, R89, R89 ;  /* 0x00000059594b7220 */ /* 0x002fe20000410000 */
[----:B------:R0:W-:Y:S04]  /*9e50*/  @!P1 STG.E desc[UR4][R78.64], R89 ;  /* 0x000000594e009986 */ /* 0x0001e8000c101904 */
[----:B------:R-:W-:Y:S01]  /*9e60*/  FSEL R83, R75, RZ, P2 ;  /* 0x000000ff4b537208 */ /* 0x000fe20001000000 */
[----:B--2---:R-:W-:Y:S01]  /*9e70*/  FFMA.FTZ R82, R119, UR12, R82 ;  /* 0x0000000c77527c23 */ /* 0x004fe20008010052 */
[----:B------:R-:W-:-:S03]  /*9e80*/  FSEL R75, R89, RZ, !P2 ;  /* 0x000000ff594b7208 */ /* 0x000fc60005000000 */
[----:B------:R-:W-:Y:S01]  /*9e90*/  FADD.FTZ R83, R82, R83 ;  /* 0x0000005352537221 */ /* 0x000fe20000010000 */
[----:B0-----:R-:W0:Y:S01]  /*9ea0*/  @!P1 LDC.64 R78, c[0x0][0x258] ;  /* 0x00009600ff4e9b82 */ /* 0x001e220000000a00 */
[--C-:B------:R-:W-:Y:S01]  /*9eb0*/  FADD.FTZ R42, R42, -R75.reuse ;  /* 0x8000004b2a2a7221 */ /* 0x100fe20000010000 */
[--C-:B------:R-:W-:Y:S01]  /*9ec0*/  FADD.FTZ R43, R43, -R75.reuse ;  /* 0x8000004b2b2b7221 */ /* 0x100fe20000010000 */
[--C-:B------:R-:W-:Y:S02]  /*9ed0*/  FADD.FTZ R38, R38, -R75.reuse ;  /* 0x8000004b26267221 */ /* 0x100fe40000010000 */
        /* <DEDUP_REMOVED lines=25> */
[----:B0-----:R-:W-:-:S04]  /*a070*/  @!P1 IMAD.WIDE R78, R0, 0x4, R78 ;  /* 0x00000004004e9825 */ /* 0x001fc800078e024e */
[C---:B------:R-:W-:Y:S01]  /*a080*/  FMUL.FTZ R31, R83.reuse, R32 ;  /* 0x00000020531f7220 */ /* 0x040fe20000410000 */
[--C-:B------:R-:W-:Y:S01]  /*a090*/  FADD.FTZ R60, R60, -R75.reuse ;  /* 0x8000004b3c3c7221 */ /* 0x100fe20000010000 */
[C---:B------:R-:W-:Y:S01]  /*a0a0*/  FMUL.FTZ R35, R83.reuse, R34 ;  /* 0x0000002253237220 */ /* 0x040fe20000410000 */
[----:B------:R-:W-:Y:S01]  /*a0b0*/  FMUL.FTZ R32, R83, R25 ;  /* 0x0000001953207220 */ /* 0x000fe20000410000 */
[--C-:B------:R-:W-:Y:S01]  /*a0c0*/  FADD.FTZ R28, R28, -R75.reuse ;  /* 0x8000004b1c1c7221 */ /* 0x100fe20000010000 */
[--C-:B------:R-:W-:Y:S01]  /*a0d0*/  FADD.FTZ R61, R61, -R75.reuse ;  /* 0x8000004b3d3d7221 */ /* 0x100fe20000010000 */
[C---:B------:R-:W-:Y:S01]  /*a0e0*/  FMUL.FTZ R33, R83.reuse, R24 ;  /* 0x0000001853217220 */ /* 0x040fe20000410000 */
[C---:B------:R-:W-:Y:S01]  /*a0f0*/  FMUL.FTZ R39, R83.reuse, R26 ;  /* 0x0000001a53277220 */ /* 0x040fe20000410000 */
[----:B------:R-:W-:Y:S01]  /*a100*/  FMUL.FTZ R34, R83, R27 ;  /* 0x0000001b53227220 */ /* 0x000fe20000410000 */
[----:B------:R-:W-:Y:S01]  /*a110*/  FFMA.FTZ R25, R29, R97, R114 ;  /* 0x000000611d197223 */ /* 0x000fe20000010072 */
[--C-:B------:R-:W-:Y:S01]  /*a120*/  FADD.FTZ R62, R62, -R75.reuse ;  /* 0x8000004b3e3e7221 */ /* 0x100fe20000010000 */
[----:B------:R-:W-:Y:S01]  /*a130*/  FADD.FTZ R63, R63, -R75 ;  /* 0x8000004b3f3f7221 */ /* 0x000fe20000010000 */
[----:B------:R-:W-:Y:S01]  /*a140*/  FFMA.FTZ R24, R40, R99, R117 ;  /* 0x0000006328187223 */ /* 0x000fe20000010075 */
[----:B------:R-:W-:Y:S01]  /*a150*/  FFMA.FTZ R26, R43, R95, R112 ;  /* 0x0000005f2b1a7223 */ /* 0x000fe20000010070 */
[----:B------:R-:W-:Y:S01]  /*a160*/  FFMA.FTZ R27, R89, R93, R110 ;  /* 0x0000005d591b7223 */ /* 0x000fe2000001006e */
[----:B------:R-:W-:Y:S01]  /*a170*/  FFMA.FTZ R38, R38, R92, R109 ;  /* 0x0000005c26267223 */ /* 0x000fe2000001006d */
[----:B------:R-:W-:Y:S01]  /*a180*/  FFMA.FTZ R29, R82, R94, R111 ;  /* 0x0000005e521d7223 */ /* 0x000fe2000001006f */
[----:B------:R-:W-:Y:S01]  /*a190*/  FFMA.FTZ R41, R41, R98, R115 ;  /* 0x0000006229297223 */ /* 0x000fe20000010073 */
[----:B------:R-:W-:Y:S01]  /*a1a0*/  FADD.FTZ R30, R30, -R75 ;  /* 0x8000004b1e1e7221 */ /* 0x000fe20000010000 */
[----:B------:R0:W-:Y:S01]  /*a1b0*/  @!P1 STG.E desc[UR4][R78.64], R83 ;  /* 0x000000534e009986 */ /* 0x0001e2000c101904 */
[C---:B------:R-:W-:Y:S01]  /*a1c0*/  FMUL.FTZ R88, R83.reuse, R88 ;  /* 0x0000005853587220 */ /* 0x040fe20000410000 */
[C---:B------:R-:W-:Y:S01]  /*a1d0*/  FMUL.FTZ R75, R83.reuse, R60 ;  /* 0x0000003c534b7220 */ /* 0x040fe20000410000 */
[C---:B------:R-:W-:Y:S01]  /*a1e0*/  FMUL.FTZ R120, R83.reuse, R120 ;  /* 0x0000007853787220 */ /* 0x040fe20000410000 */
[C---:B------:R-:W-:Y:S01]  /*a1f0*/  FMUL.FTZ R60, R83.reuse, R61 ;  /* 0x0000003d533c7220 */ /* 0x040fe20000410000 */
[C---:B------:R-:W-:Y:S01]  /*a200*/  FMUL.FTZ R61, R83.reuse, R62 ;  /* 0x0000003e533d7220 */ /* 0x040fe20000410000 */
[----:B------:R-:W-:Y:S01]  /*a210*/  F2FP.F16.F32.PACK_AB R27, R38, R27 ;  /* 0x0000001b261b723e */ /* 0x000fe200000000ff */
[----:B------:R-:W-:Y:S01]  /*a220*/  FMUL.FTZ R119, R83, R30 ;  /* 0x0000001e53777220 */ /* 0x000fe20000410000 */
[----:B------:R-:W-:Y:S01]  /*a230*/  F2FP.F16.F32.PACK_AB R26, R29, R26 ;  /* 0x0000001a1d1a723e */ /* 0x000fe200000000ff */
[----:B------:R-:W-:Y:S01]  /*a240*/  FFMA.FTZ R38, R31, R91, R108 ;  /* 0x0000005b1f267223 */ /* 0x000fe2000001006c */
[----:B------:R-:W-:Y:S01]  /*a250*/  F2FP.F16.F32.PACK_AB R24, R41, R24 ;  /* 0x000000182918723e */ /* 0x000fe200000000ff */
[----:B------:R-:W-:Y:S01]  /*a260*/  FFMA.FTZ R41, R88, R90, R107 ;  /* 0x0000005a58297223 */ /* 0x000fe2000001006b */
[C---:B0-----:R-:W-:Y:S01]  /*a270*/  FMUL.FTZ R79, R83.reuse, R28 ;  /* 0x0000001c534f7220 */ /* 0x041fe20000410000 */
[----:B------:R-:W-:Y:S01]  /*a280*/  FMUL.FTZ R28, R83, R63 ;  /* 0x0000003f531c7220 */ /* 0x000fe20000410000 */
        /* <DEDUP_REMOVED lines=23> */
[----:B--2---:R-:W-:Y:S01]  /*a400*/  IMAD.WIDE.U32 R36, R77, 0x10, R36 ;  /* 0x000000104d247825 */ /* 0x004fe200078e0024 */
[----:B------:R-:W-:-:S02]  /*a410*/  LEA.HI.X R39, R73, UR15, RZ, 0x4, P1 ;  /* 0x0000000f49277c11 */ /* 0x000fc400088f24ff */
[----:B------:R-:W-:Y:S02]  /*a420*/  F2FP.F16.F32.PACK_AB R31, R122, R31 ;  /* 0x0000001f7a1f723e */ /* 0x000fe400000000ff */
[----:B------:R-:W-:Y:S01]  /*a430*/  F2FP.F16.F32.PACK_AB R29, R118, R29 ;  /* 0x0000001d761d723e */ /* 0x000fe200000000ff */
[----:B------:R0:W-:Y:S01]  /*a440*/  STG.E.128 desc[UR4][R38.64], R24 ;  /* 0x0000001826007986 */ /* 0x0001e2000c101d04 */
[----:B------:R-:W-:Y:S02]  /*a450*/  F2FP.F16.F32.PACK_AB R33, R60, R41 ;  /* 0x000000293c21723e */ /* 0x000fe400000000ff */
[----:B------:R-:W-:Y:S01]  /*a460*/  F2FP.F16.F32.PACK_AB R34, R62, R75 ;  /* 0x0000004b3e22723e */ /* 0x000fe200000000ff */
[----:B------:R0:W-:Y:S01]  /*a470*/  STG.E.128 desc[UR4][R36.64], R28 ;  /* 0x0000001c24007986 */ /* 0x0001e2000c101d04 */
[----:B------:R-:W-:Y:S02]  /*a480*/  LEA.HI.X R41, R74, UR15, RZ, 0x4, P2 ;  /* 0x0000000f4a297c11 */ /* 0x000fe400090f24ff */
[----:B------:R-:W-:-:S02]  /*a490*/  F2FP.F16.F32.PACK_AB R32, R43, R42 ;  /* 0x0000002a2b20723e */ /* 0x000fc400000000ff */
[----:B------:R-:W-:Y:S02]  /*a4a0*/  IADD3 R0, R0, UR16, RZ ;  /* 0x0000001000007c10 */ /* 0x000fe4000fffe0ff */
[----:B------:R-:W-:Y:S01]  /*a4b0*/  SEL R75, RZ, 0x1, P0 ;  /* 0x00000001ff4b7807 */ /* 0x000fe20000000000 */
[----:B------:R0:W-:Y:S01]  /*a4c0*/  STG.E.128 desc[UR4][R40.64], R32 ;  /* 0x0000002028007986 */ /* 0x0001e2000c101d04 */
[----:B------:R-:W-:-:S13]  /*a4d0*/  ISETP.GE.AND P1, PT, R0, UR17, PT ;  /* 0x0000001100007c0c */ /* 0x000fda000bf26270 */
[----:B------:R-:W-:Y:S05]  /*a4e0*/  @!P1 BRA `(.L_x_15709) ;  /* 0xffffff6400ac9947 */ /* 0x000fea000383ffff */
[----:B------:R-:W-:Y:S05]  /*a4f0*/  EXIT ;  /* 0x000000000000794d */ /* 0x000fea0003800000 */
.L_x_15708:
[----:B------:R-:W-:Y:S01]  /*a500*/  HFMA2.MMA R88, -RZ, RZ, 0, 1.847743988037109375e-06 ;  /* 0x0000001fff587435 */ /* 0x000fe200000001ff */
[----:B------:R-:W-:Y:S01]  /*a510*/  IMAD.MOV.U32 R123, RZ, RZ, R75 ;  /* 0x000000ffff7b7224 */ /* 0x000fe200078e004b */
[----:B------:R-:W-:Y:S02]  /*a520*/  MOV R79, 0x1 ;  /* 0x00000001004f7802 */ /* 0x000fe40000000f00 */
[----:B------:R-:W-:-:S07]  /*a530*/  MOV R89, 0xffffffff ;  /* 0xffffffff00597802 */ /* 0x000fce0000000f00 */
[----:B------:R-:W-:Y:S05]  /*a540*/  WARPSYNC.COLLECTIVE R89, `(.L_x_15710) ;  /* 0x0000000059087348 */ /* 0x000fea0003c00000 */
[----:B------:R0:W1:Y:S02]  /*a550*/  SHFL.BFLY P2, R122, R123, R79, R88 ;  /* 0x0c00004f7b7a7389 */ /* 0x0000640000040058 */
[----:B01----:R-:W-:Y:S01]  /*a560*/  ENDCOLLECTIVE ;  /* 0x000000000000791b */ /* 0x003fe20003800000 */
.L_x_15710:
[----:B------:R-:W-:Y:S01]  /*a570*/  HFMA2.MMA R79, -RZ, RZ, 0, 1.1920928955078125e-07 ;  /* 0x00000002ff4f7435 */ /* 0x000fe200000001ff */
[----:B------:R-:W-:-:S04]  /*a580*/  IMAD.MOV.U32 R78, RZ, RZ, R122 ;  /* 0x000000ffff4e7224 */ /* 0x000fc800078e007a */
[----:B------:R-:W-:-:S05]  /*a590*/  FADD.FTZ R118, R75, R78 ;  /* 0x0000004e4b767221 */ /* 0x000fca0000010000 */
[----:B------:R-:W-:-:S07]  /*a5a0*/  MOV R123, R118 ;  /* 0x00000076007b7202 */ /* 0x000fce0000000f00 */
[----:B------:R-:W-:Y:S05]  /*a5b0*/  WARPSYNC.COLLECTIVE R89, `(.L_x_15711) ;  /* 0x0000000059087348 */ /* 0x000fea0003c00000 */
[----:B------:R0:W1:Y:S02]  /*a5c0*/  SHFL.BFLY P2, R122, R123, R79, R88 ;  /* 0x0c00004f7b7a7389 */ /* 0x0000640000040058 */
[----:B01----:R-:W-:Y:S01]  /*a5d0*/  ENDCOLLECTIVE ;  /* 0x000000000000791b */ /* 0x003fe20003800000 */
.L_x_15711:
[----:B------:R-:W-:Y:S01]  /*a5e0*/  HFMA2.MMA R79, -RZ, RZ, 0, 2.384185791015625e-07 ;  /* 0x00000004ff4f7435 */ /* 0x000fe200000001ff */
[----:B------:R-:W-:-:S05]  /*a5f0*/  MOV R119, R122 ;  /* 0x0000007a00777202 */ /* 0x000fca0000000f00 */
[----:B------:R-:W-:-:S04]  /*a600*/  FADD.FTZ R119, R118, R119 ;  /* 0x0000007776777221 */ /* 0x000fc80000010000 */
[----:B------:R-:W-:-:S07]  /*a610*/  IMAD.MOV.U32 R123, RZ, RZ, R119 ;  /* 0x000000ffff7b7224 */ /* 0x000fce00078e0077 */
[----:B------:R-:W-:Y:S05]  /*a620*/  WARPSYNC.COLLECTIVE R89, `(.L_x_15712) ;  /* 0x0000000059087348 */ /* 0x000fea0003c00000 */
[----:B------:R0:W1:Y:S02]  /*a630*/  SHFL.BFLY P2, R122, R123, R79, R88 ;  /* 0x0c00004f7b7a7389 */ /* 0x0000640000040058 */
[----:B01----:R-:W-:Y:S01]  /*a640*/  ENDCOLLECTIVE ;  /* 0x000000000000791b */ /* 0x003fe20003800000 */
.L_x_15712:
[----:B------:R-:W-:Y:S01]  /*a650*/  IMAD.MOV.U32 R79, RZ, RZ, 0x8 ;  /* 0x00000008ff4f7424 */ /* 0x000fe200078e00ff */
[----:B------:R-:W-:-:S05]  /*a660*/  MOV R78, R122 ;  /* 0x0000007a004e7202 */ /* 0x000fca0000000f00 */
[----:B------:R-:W-:-:S05]  /*a670*/  FADD.FTZ R120, R119, R78 ;  /* 0x0000004e77787221 */ /* 0x000fca0000010000 */
[----:B------:R-:W-:-:S07]  /*a680*/  MOV R123, R120 ;  /* 0x00000078007b7202 */ /* 0x000fce0000000f00 */
[----:B------:R-:W-:Y:S05]  /*a690*/  WARPSYNC.COLLECTIVE R89, `(.L_x_15713) ;  /* 0x0000000059087348 */ /* 0x000fea0003c00000 */
[----:B------:R0:W1:Y:S02]  /*a6a0*/  SHFL.BFLY P2, R122, R123, R79, R88 ;  /* 0x0c00004f7b7a7389 */ /* 0x0000640000040058 */
[----:B01----:R-:W-:Y:S01]  /*a6b0*/  ENDCOLLECTIVE ;  /* 0x000000000000791b */ /* 0x003fe20003800000 */
.L_x_15713:
[----:B------:R-:W-:Y:S01]  /*a6c0*/  HFMA2.MMA R79, -RZ, RZ, 0, 9.5367431640625e-07 ;  /* 0x00000010ff4f7435 */ /* 0x000fe200000001ff */
[----:B------:R-:W-:-:S05]  /*a6d0*/  MOV R121, R122 ;  /* 0x0000007a00797202 */ /* 0x000fca0000000f00 */
[----:B------:R-:W-:-:S05]  /*a6e0*/  FADD.FTZ R121, R120, R121 ;  /* 0x0000007978797221 */ /* 0x000fca0000010000 */
[----:B------:R-:W-:-:S07]  /*a6f0*/  MOV R123, R121 ;  /* 0x00000079007b7202 */ /* 0x000fce0000000f00 */
[----:B------:R-:W-:Y:S05]  /*a700*/  WARPSYNC.COLLECTIVE R89, `(.L_x_15714) ;  /* 0x0000000059087348 */ /* 0x000fea0003c00000 */
[----:B------:R0:W1:Y:S02]  /*a710*/  SHFL.BFLY P2, R122, R123, R79, R88 ;  /* 0x0c00004f7b7a7389 */ /* 0x0000640000040058 */
[----:B01----:R-:W-:Y:S01]  /*a720*/  ENDCOLLECTIVE ;  /* 0x000000000000791b */ /* 0x003fe20003800000 */
.L_x_15714:
[----:B------:R-:W-:Y:S01]  /*a730*/  HFMA2.MMA R79, -RZ, RZ, 0, 5.9604644775390625e-08 ;  /* 0x00000001ff4f7435 */ /* 0x000fe200000001ff */
        /* <DEDUP_REMOVED lines=51> */
[----:B------:R-:W-:-:S04]  /*aa70*/  MOV R88, 0x1f ;  /* 0x0000001f00587802 */ /* 0x000fc80000000f00 */
[----:B------:R-:W-:-:S07]  /*aa80*/  MOV R123, R75 ;  /* 0x0000004b007b7202 */ /* 0x000fce0000000f00 */
[----:B------:R-:W-:Y:S05]  /*aa90*/  WARPSYNC.COLLECTIVE R89, `(.L_x_15715) ;  /* 0x0000000059087348 */ /* 0x000fea0003c00000 */
[----:B------:R0:W1:Y:S02]  /*aaa0*/  SHFL.BFLY P2, R122, R123, R79, R88 ;  /* 0x0c00004f7b7a7389 */ /* 0x0000640000040058 */
[----:B01----:R-:W-:Y:S01]  /*aab0*/  ENDCOLLECTIVE ;  /* 0x000000000000791b */ /* 0x003fe20003800000 */
.L_x_15715:
[----:B------:R-:W-:Y:S01]  /*aac0*/  HFMA2.MMA R79, -RZ, RZ, 0, 1.1920928955078125e-07 ;  /* 0x00000002ff4f7435 */ /* 0x000fe200000001ff */
[----:B------:R-:W-:-:S04]  /*aad0*/  IMAD.MOV.U32 R118, RZ, RZ, R122 ;  /* 0x000000ffff767224 */ /* 0x000fc800078e007a */
[----:B------:R-:W-:-:S05]  /*aae0*/  FADD.FTZ R118, R75, R118 ;  /* 0x000000764b767221 */ /* 0x000fca0000010000 */
[----:B------:R-:W-:-:S07]  /*aaf0*/  MOV R123, R118 ;  /* 0x00000076007b7202 */ /* 0x000fce0000000f00 */
[----:B------:R-:W-:Y:S05]  /*ab00*/  WARPSYNC.COLLECTIVE R89, `(.L_x_15716) ;  /* 0x0000000059087348 */ /* 0x000fea0003c00000 */
[----:B------:R0:W1:Y:S02]  /*ab10*/  SHFL.BFLY P2, R122, R123, R79, R88 ;  /* 0x0c00004f7b7a7389 */ /* 0x0000640000040058 */
[----:B01----:R-:W-:Y:S01]  /*ab20*/  ENDCOLLECTIVE ;  /* 0x000000000000791b */ /* 0x003fe20003800000 */
.L_x_15716:
[----:B------:R-:W-:Y:S01]  /*ab30*/  HFMA2.MMA R79, -RZ, RZ, 0, 2.384185791015625e-07 ;  /* 0x00000004ff4f7435 */ /* 0x000fe200000001ff */
[----:B------:R-:W-:-:S05]  /*ab40*/  MOV R119, R122 ;  /* 0x0000007a00777202 */ /* 0x000fca0000000f00 */
[----:B------:R-:W-:-:S04]  /*ab50*/  FADD.FTZ R119, R118, R119 ;  /* 0x0000007776777221 */ /* 0x000fc80000010000 */
[----:B------:R-:W-:-:S07]  /*ab60*/  IMAD.MOV.U32 R123, RZ, RZ, R119 ;  /* 0x000000ffff7b7224 */ /* 0x000fce00078e0077 */
[----:B------:R-:W-:Y:S05]  /*ab70*/  WARPSYNC.COLLECTIVE R89, `(.L_x_15717) ;  /* 0x0000000059087348 */ /* 0x000fea0003c00000 */
[----:B------:R0:W1:Y:S02]  /*ab80*/  SHFL.BFLY P2, R122, R123, R79, R88 ;  /* 0x0c00004f7b7a7389 */ /* 0x0000640000040058 */
[----:B01----:R-:W-:Y:S01]  /*ab90*/  ENDCOLLECTIVE ;  /* 0x000000000000791b */ /* 0x003fe20003800000 */
.L_x_15717:
[----:B------:R-:W-:Y:S01]  /*aba0*/  IMAD.MOV.U32 R79, RZ, RZ, 0x8 ;  /* 0x00000008ff4f7424 */ /* 0x000fe200078e00ff */
[----:B------:R-:W-:-:S05]  /*abb0*/  MOV R120, R122 ;  /* 0x0000007a00787202 */ /* 0x000fca0000000f00 */
[----:B------:R-:W-:-:S05]  /*abc0*/  FADD.FTZ R120, R119, R120 ;  /* 0x0000007877787221 */ /* 0x000fca0000010000 */
[----:B------:R-:W-:-:S07]  /*abd0*/  MOV R123, R120 ;  /* 0x00000078007b7202 */ /* 0x000fce0000000f00 */
[----:B------:R-:W-:Y:S05]  /*abe0*/  WARPSYNC.COLLECTIVE R89, `(.L_x_15718) ;  /* 0x0000000059087348 */ /* 0x000fea0003c00000 */
[----:B------:R0:W1:Y:S02]  /*abf0*/  SHFL.BFLY P2, R122, R123, R79, R88 ;  /* 0x0c00004f7b7a7389 */ /* 0x0000640000040058 */
[----:B01----:R-:W-:Y:S01]  /*ac00*/  ENDCOLLECTIVE ;  /* 0x000000000000791b */ /* 0x003fe20003800000 */
.L_x_15718:
[----:B------:R-:W-:Y:S01]  /*ac10*/  HFMA2.MMA R79, -RZ, RZ, 0, 9.5367431640625e-07 ;  /* 0x00000010ff4f7435 */ /* 0x000fe200000001ff */
[----:B------:R-:W-:-:S05]  /*ac20*/  MOV R121, R122 ;  /* 0x0000007a00797202 */ /* 0x000fca0000000f00 */
[----:B------:R-:W-:-:S05]  /*ac30*/  FADD.FTZ R121, R120, R121 ;  /* 0x0000007978797221 */ /* 0x000fca0000010000 */
[----:B------:R-:W-:-:S07]  /*ac40*/  MOV R123, R121 ;  /* 0x00000079007b7202 */ /* 0x000fce0000000f00 */
[----:B------:R-:W-:Y:S05]  /*ac50*/  WARPSYNC.COLLECTIVE R89, `(.L_x_15719) ;  /* 0x0000000059087348 */ /* 0x000fea0003c00000 */
[----:B------:R0:W1:Y:S02]  /*ac60*/  SHFL.BFLY P2, R122, R123, R79, R88 ;  /* 0x0c00004f7b7a7389 */ /* 0x0000640000040058 */
[----:B01----:R-:W-:Y:S01]  /*ac70*/  ENDCOLLECTIVE ;  /* 0x000000000000791b */ /* 0x003fe20003800000 */
.L_x_15719:
[----:B------:R-:W-:Y:S05]  /*ac80*/  BRA `(.L_x_15720) ;  /* 0xffffffec00787947 */ /* 0x000fea000383ffff */
.L_x_15721:
        /* <DEDUP_REMOVED lines=15> */
.L_x_23317:


//--------------------- .text._ZN10layer_norm13ln_fwd_kernelINS_13Kernel_traitsI6__halfS2_fS2_fjLj3072ELj1ELj1ELj4ELj16ENS_18Kernel_traits_baseILj3072ES2_S2_fS2_fjLj128EEEEELb1ELb1ELb1ELb0EEEvNS_9FwdParamsE --------------------------
	.section	.text._ZN10layer_norm13ln_fwd_kernelINS_13Kernel_traitsI6__halfS2_fS2_fjLj3072ELj1ELj1ELj4ELj16ENS_18Kernel_traits_baseILj3072ES2_S2_fS2_fjLj128EEEEELb1ELb1ELb1ELb0EEEvNS_9FwdParamsE,"ax",@progbits
	.align	128
        .global         _ZN10layer_norm13ln_fwd_kernelINS_13Kernel_traitsI6__halfS2_fS2_fjLj3072ELj1ELj1ELj4ELj16ENS_18Kernel_traits_baseILj3072ES2_S2_fS2_fjLj128EEEEELb1ELb1ELb1ELb0EEEvNS_9FwdParamsE
        .type           _ZN10layer_norm13ln_fwd_kernelINS_13Kernel_traitsI6__halfS2_fS2_fjLj3072ELj1ELj1ELj4ELj16ENS_18Kernel_traits_baseILj3072ES2_S2_fS2_fjLj128EEEEELb1ELb1ELb1ELb0EEEvNS_9FwdParamsE,@function
        .size           _ZN10layer_norm13ln_fwd_kernelINS_13Kernel_traitsI6__halfS2_fS2_fjLj3072ELj1ELj1ELj4ELj16ENS_18Kernel_traits_baseILj3072ES2_S2_fS2_fjLj128EEEEELb1ELb1ELb1ELb0EEEvNS_9FwdParamsE,(.L_x_23318 - _ZN10layer_norm13ln_fwd_kernelINS_13Kernel_traitsI6__halfS2_fS2_fjLj3072ELj1ELj1ELj4ELj16ENS_18Kernel_traits_baseILj3072ES2_S2_fS2_fjLj128EEEEELb1ELb1ELb1ELb0EEEvNS_9FwdParamsE)
        .other          _ZN10layer_norm13ln_fwd_kernelINS_13Kernel_traitsI6__halfS2_fS2_fjLj3072ELj1ELj1ELj4ELj16ENS_18Kernel_traits_baseILj3072ES2_S2_fS2_fjLj128EEEEELb1ELb1ELb1ELb0EEEvNS_9FwdParamsE,@"STO_CUDA_ENTRY STV_DEFAULT"
_ZN10layer_norm13ln_fwd_kernelINS_13Kernel_traitsI6__halfS2_fS2_fjLj3072ELj1ELj1ELj4ELj16ENS_18Kernel_traits_baseILj3072ES2_S2_fS2_fjLj128EEEEELb1ELb1ELb1ELb0EEEvNS_9FwdParamsE:
.text._ZN10layer_norm13ln_fwd_kernelINS_13Kernel_traitsI6__halfS2_fS2_fjLj3072ELj1ELj1ELj4ELj16ENS_18Kernel_traits_baseILj3072ES2_S2_fS2_fjLj128EEEEELb1ELb1ELb1ELb0EEEvNS_9FwdParamsE:
        /* <DEDUP_REMOVED lines=18> */
[----:B------:R-:W-:-:S05]  /*0120*/  LOP3.LUT R28, R72, 0x7f, RZ, 0xc0, !PT ;  /* 0x0000007f481c7812 */ /* 0x000fca00078ec0ff */
[----:B------:R-:W-:Y:S01]  /*0130*/  IMAD.MOV.U32 R15, RZ, RZ, R28 ;  /* 0x000000ffff0f7224 */ /* 0x000fe200078e001c */
[----:B------:R-:W-:Y:S01]  /*0140*/  LEA.HI R26, R72, UR8, RZ, 0x19 ;  /* 0x00000008481a7c11 */ /* 0x000fe2000f8fc8ff */
[----:B------:R-:W-:Y:S01]  /*0150*/  BSSY B0, `(.L_x_15722) ;  /* 0x0000056000007945 */ /* 0x000fe20003800000 */
[----:B--2---:R-:W-:Y:S02]  /*0160*/  @P0 R2UR UR4, R2 ;  /* 0x00000000020402ca */ /* 0x004fe400000e0000 */
[----:B------:R-:W-:Y:S02]  /*0170*/  @P0 R2UR UR5, R3 ;  /* 0x00000000030502ca */ /* 0x000fe400000e0000 */
[----:B---3--:R-:W-:-:S04]  /*0180*/  @P0 IADD3 R60, P1, R4, R7, RZ ;  /* 0x00000007043c0210 */ /* 0x008fc80007f3e0ff */
[----:B------:R-:W-:Y:S01]  /*0190*/  @P0 IADD3.X R61, RZ, R5, RZ, P1, !PT ;  /* 0x00000005ff3d0210 */ /* 0x000fe20000ffe4ff */
[----:B------:R-:W-:-:S03]  /*01a0*/  IMAD.WIDE.U32 R4, R31, -0x326172a9, RZ ;  /* 0xcd9e8d571f047825 */ /* 0x000fc600078e00ff */
[--C-:B------:R-:W-:Y:S02]  /*01b0*/  SHF.R.U64 R30, R60, 0x2, R61.reuse ;  /* 0x000000023c1e7819 */ /* 0x100fe4000000123d */
        /* <DEDUP_REMOVED lines=34> */
[----:B0-----:R-:W-:Y:S01]  /*03e0*/  SHF.R.S32.HI R0, RZ, 0x1f, R61 ;  /* 0x0000001fff007819 */ /* 0x001fe2000001143d */
[----:B------:R-:W-:Y:S01]  /*03f0*/  UIADD3 UR25, UR4, -0x4ab325aa, URZ ;  /* 0xb54cda5604197890 */ /* 0x000fe2000fffe03f */
[----:B------:R-:W-:Y:S01]  /*0400*/  LOP3.LUT R2, R9, UR23, R4, 0x96, !PT ;  /* 0x0000001709027c12 */ /* 0x000fe2000f8e9604 */
[----:B------:R-:W-:Y:S01]  /*0410*/  IMAD.WIDE.U32 R4, R5, -0x326172a9, RZ ;  /* 0xcd9e8d5705047825 */ /* 0x000fe200078e00ff */
[----:B------:R-:W-:Y:S02]  /*0420*/  LEA.HI R61, R0, R61, RZ, 0x3 ;  /* 0x0000003d003d7211 */ /* 0x000fe400078f18ff */
[----:B------:R-:W-:Y:S01]  /*0430*/  LOP3.LUT R0, R15, 0x7f, RZ, 0x3c, !PT ;  /* 0x0000007f0f007812 */ /* 0x000fe200078e3cff */
[----:B------:R-:W-:Y:S01]  /*0440*/  UIADD3 UR26, UR5, 0x646e171e, URZ ;  /* 0x646e171e051a7890 */ /* 0x000fe2000fffe03f */
        /* <DEDUP_REMOVED lines=38> */
.L_x_15723:
[----:B------:R-:W-:Y:S05]  /*06b0*/  BSYNC B0 ;  /* 0x0000000000007941 */ /* 0x000fea0003800000 */
.L_x_15722:
        /* <DEDUP_REMOVED lines=15> */
[----:B------:R-:W-:Y:S02]  /*07b0*/  IADD3 R15, R15, 0x80, RZ ;  /* 0x000000800f0f7810 */ /* 0x000fe40007ffe0ff */
[----:B------:R-:W-:Y:S02]  /*07c0*/  @!P2 CS2R R44, SRZ ;  /* 0x00000000002ca805 */ /* 0x000fe4000001ff00 */
[----:B0-----:R-:W-:-:S07]  /*07d0*/  @!P2 CS2R R46, SRZ ;  /* 0x00000000002ea805 */ /* 0x001fce000001ff00 */
.L_x_15725:
[----:B------:R-:W-:Y:S05]  /*07e0*/  BSYNC B0 ;  /* 0x0000000000007941 */ /* 0x000fea0003800000 */
.L_x_15724:
        /* <DEDUP_REMOVED lines=17> */
.L_x_15727:
[----:B------:R-:W-:Y:S05]  /*0900*/  BSYNC B0 ;  /* 0x0000000000007941 */ /* 0x000fea0003800000 */
.L_x_15726:
[----:B------:R-:W-:Y:S01]  /*0910*/  ULDC UR8, c[0x0][0x214] ;  /* 0x0000850000087ab9 */ /* 0x000fe20000000800 */
[----:B------:R-:W-:Y:S02]  /*0920*/  LOP3.LUT R128, R17, UR30, R12, 0x96, !PT ;  /* 0x0000001e11807c12 */ /* 0x000fe4000f8e960c */
[----:B------:R-:W-:-:S13]  /*0930*/  ISETP.GE.AND P2, PT, R26, UR8, PT ;  /* 0x000000081a007c0c */ /* 0x000fda000bf46270 */
[----:B------:R-:W-:Y:S05]  /*0940*/  @P2 EXIT ;  /* 0x000000000000294d */ /* 0x000fea0003800000 */
[----:B------:R-:W-:Y:S01]  /*0950*/  SHF.R.S32.HI R61, RZ, 0x3, R61 ;  /* 0x00000003ff3d7819 */ /* 0x000fe2000001143d */
[--C-:B-----5:R-:W-:Y:S01]  /*0960*/  HADD2.F32 R88, -RZ, R40.reuse.H0_H0 ;  /* 0x20000028ff587230 */ /* 0x120fe20000004100 */
[----:B------:R-:W-:Y:S01]  /*0970*/  HFMA2.MMA R127, -RZ, RZ, 0, 0 ;  /* 0x00000000ff7f7435 */ /* 0x000fe200000001ff */
[----:B------:R-:W-:Y:S01]  /*0980*/  HADD2.F32 R91, -RZ, R40.H1_H1 ;  /* 0x30000028ff5b7230 */ /* 0x000fe20000004100 */
[----:B------:R-:W-:Y:S01]  /*0990*/  LOP3.LUT R125, R60, 0x3, RZ, 0xc0, !PT ;  /* 0x000000033c7d7812 */ /* 0x000fe200078ec0ff */
[C---:B------:R-:W-:Y:S01]  /*09a0*/  IMAD.SHL.U32 R40, R72.reuse, 0x20, RZ ;  /* 0x0000002048287824 */ /* 0x040fe200078e00ff */
[----:B------:R-:W-:Y:S01]  /*09b0*/  ULDC.U8 UR8, c[0x0][0x2a0] ;  /* 0x0000a80000087ab9 */ /* 0x000fe20000000000 */
        /* <DEDUP_REMOVED lines=9> */
[----:B------:R-:W-:Y:S01]  /*0a50*/  ULDC UR12, c[0x0][0x290] ;  /* 0x0000a400000c7ab9 */ /* 0x000fe20000000800 */
[----:B------:R-:W-:Y:S01]  /*0a60*/  HADD2.F32 R93, -RZ, R41.H1_H1 ;  /* 0x30000029ff5d7230 */ /* 0x000fe20000004100 */
[----:B------:R-:W-:Y:S01]  /*0a70*/  LOP3.LUT R41, R40, 0x3e0, RZ, 0xc0, !PT ;  /* 0x000003e028297812 */ /* 0x000fe200078ec0ff */
[--C-:B------:R-:W-:Y:S01]  /*0a80*/  HADD2.F32 R113, -RZ, R35.reuse.H0_H0 ;  /* 0x20000023ff717230 */ /* 0x100fe20000004100 */
[C---:B------:R-:W-:Y:S01]  /*0a90*/  VIADDMNMX R33, R32.reuse, -R33, RZ, !PT ;  /* 0x8000002120217246 */ /* 0x040fe200078001ff */
[----:B------:R-:W-:Y:S01]  /*0aa0*/  HADD2.F32 R114, -RZ, R35.H1_H1 ;  /* 0x30000023ff727230 */ /* 0x000fe20000004100 */
[----:B------:R-:W-:Y:S01]  /*0ab0*/  VIADDMNMX R41, R32, -R41, RZ, !PT ;  /* 0x8000002920297246 */ /* 0x000fe200078001ff */
[--C-:B------:R-:W-:Y:S01]  /*0ac0*/  HADD2.F32 R116, -RZ, R37.reuse.H0_H0 ;  /* 0x20000025ff747230 */ /* 0x100fe20000004100 */
[----:B------:R-:W-:Y:S01]  /*0ad0*/  LOP3.LUT R32, R61, 0x3fffffe0, RZ, 0xc0, !PT ;  /* 0x3fffffe03d207812 */ /* 0x000fe200078ec0ff */
[----:B------:R-:W-:Y:S01]  /*0ae0*/  HADD2.F32 R119, -RZ, R37.H1_H1 ;  /* 0x30000025ff777230 */ /* 0x000fe20000004100 */
[----:B------:R-:W-:Y:S01]  /*0af0*/  VIMNMX R33, R33, 0x20, PT ;  /* 0x0000002021217848 */ /* 0x000fe20003fe0100 */
[----:B------:R-:W-:Y:S01]  /*0b00*/  IMAD R35, R62, -0x2daee0ad, RZ ;  /* 0xd2511f533e237824 */ /* 0x000fe200078e02ff */
[----:B------:R-:W-:Y:S01]  /*0b10*/  VIMNMX R41, R41, 0x20, PT ;  /* 0x0000002029297848 */ /* 0x000fe20003fe0100 */
[----:B------:R-:W-:Y:S01]  /*0b20*/  IMAD R37, R63, -0x326172a9, RZ ;  /* 0xcd9e8d573f257824 */ /* 0x000fe200078e02ff */
[----:B------:R-:W-:Y:S01]  /*0b30*/  IADD3 R33, R33, R32, RZ ;  /* 0x0000002021217210 */ /* 0x000fe20007ffe0ff */
[----:B------:R-:W-:Y:S01]  /*0b40*/  IMAD.HI.U32 R122, R128, -0x326172a9, RZ ;  /* 0xcd9e8d57807a7827 */ /* 0x000fe200078e00ff */
[----:B------:R-:W-:Y:S01]  /*0b50*/  IADD3 R41, R32, R41, RZ ;  /* 0x0000002920297210 */ /* 0x000fe20007ffe0ff */
[----:B------:R-:W-:-:S02]  /*0b60*/  UISETP.NE.AND UP0, UPT, UR8, URZ, UPT ;  /* 0x0000003f0800728c */ /* 0x000fc4000bf05270 */
[----:B------:R-:W-:Y:S01]  /*0b70*/  IMAD.SHL.U32 R33, R33, 0x8, RZ ;  /* 0x0000000821217824 */ /* 0x000fe200078e00ff */
[----:B------:R-:W-:Y:S01]  /*0b80*/  LOP3.LUT R122, R122, UR31, R37, 0x96, !PT ;  /* 0x0000001f7a7a7c12 */ /* 0x000fe2000f8e9625 */
[----:B------:R-:W-:Y:S01]  /*0b90*/  IMAD.HI.U32 R124, R130, -0x2daee0ad, RZ ;  /* 0xd2511f53827c7827 */ /* 0x000fe200078e00ff */
[----:B------:R-:W-:Y:S01]  /*0ba0*/  ULDC.64 UR10, c[0x0][0x298] ;  /* 0x0000a600000a7ab9 */ /* 0x000fe20000000a00 */
[----:B------:R-:W-:Y:S01]  /*0bb0*/  ULDC.64 UR14, c[0x0][0x210] ;  /* 0x00008400000e7ab9 */ /* 0x000fe20000000a00 */
[----:B------:R-:W-:Y:S01]  /*0bc0*/  I2FP.F32.U32 R33, R33 ;  /* 0x0000002100217245 */ /* 0x000fe20000201000 */
[--C-:B------:R-:W-:Y:S01]  /*0bd0*/  HADD2.F32 R21, -RZ, R10.reuse.H0_H0 ;  /* 0x2000000aff157230 */ /* 0x100fe20000004100 */
[----:B------:R-:W-:Y:S01]  /*0be0*/  LOP3.LUT R124, R124, UR32, R35, 0x96, !PT ;  /* 0x000000207c7c7c12 */ /* 0x000fe2000f8e9623 */
        /* <DEDUP_REMOVED lines=61> */
[----:B------:R-:W-:Y:S02]  /*0fc0*/  IMAD.MOV.U32 R144, RZ, RZ, 0x1 ;  /* 0x00000001ff907424 */ /* 0x000fe400078e00ff */
[----:B------:R-:W-:-:S02]  /*0fd0*/  IMAD R130, R130, -0x2daee0ad, RZ ;  /* 0xd2511f5382827824 */ /* 0x000fc400078e02ff */
[----:B01----:R-:W-:-:S07]  /*0fe0*/  IMAD.SHL.U32 R129, R41, 0x8, RZ ;  /* 0x0000000829817824 */ /* 0x003fce00078e00ff */
.L_x_15961:
        /* <DEDUP_REMOVED lines=8> */
[----:B------:R-:W-:Y:S01]  /*1070*/  BSSY B0, `(.L_x_15728) ;  /* 0x0000325000007945 */ /* 0x000fe20003800000 */
[----:B------:R-:W-:Y:S01]  /*1080*/  IMAD.MOV.U32 R145, RZ, RZ, RZ ;  /* 0x000000ffff917224 */ /* 0x000fe200078e00ff */
[----:B------:R-:W-:Y:S02]  /*1090*/  SHF.R.S32.HI R142, RZ, 0x1f, R26 ;  /* 0x0000001fff8e7819 */ /* 0x000fe4000001141a */
[----:B------:R-:W-:-:S04]  /*10a0*/  SHF.R.S32.HI R71, RZ, 0x1f, R70 ;  /* 0x0000001fff477819 */ /* 0x000fc80000011446 */
[----:B------:R-:W-:-:S04]  /*10b0*/  LEA.HI R71, R71, R70, RZ, 0x3 ;  /* 0x0000004647477211 */ /* 0x000fc800078f18ff */
[----:B--2---:R-:W-:Y:S02]  /*10c0*/  LEA.HI.SX32 R147, R71, R28, 0x1d ;  /* 0x0000001c47937211 */ /* 0x004fe400078feaff */
[----:B---3--:R-:W-:-:S13]  /*10d0*/  ISETP.GE.AND P2, PT, R146, 0x1, PT ;  /* 0x000000019200780c */ /* 0x008fda0003f46270 */
[----:B------:R-:W-:Y:S02]  /*10e0*/  @P2 IADD3 R102, R146, -0x1, RZ ;  /* 0xffffffff92662810 */ /* 0x000fe40007ffe0ff */
[----:B------:R-:W-:-:S03]  /*10f0*/  @P2 LOP3.LUT R28, R72, 0x7f, RZ, 0xc0, !PT ;  /* 0x0000007f481c2812 */ /* 0x000fc600078ec0ff */
[----:B------:R-:W-:-:S05]  /*1100*/  @P2 IMAD R102, R102, R143, RZ ;  /* 0x0000008f66662224 */ /* 0x000fca00078e02ff */
[----:B------:R-:W-:-:S04]  /*1110*/  @P2 SHF.R.S32.HI R103, RZ, 0x1f, R102 ;  /* 0x0000001fff672819 */ /* 0x000fc80000011466 */
[----:B------:R-:W-:-:S04]  /*1120*/  @P2 LEA.HI R103, R103, R102, RZ, 0x3 ;  /* 0x0000006667672211 */ /* 0x000fc800078f18ff */
        /* <DEDUP_REMOVED lines=31> */
.L_x_15733:
[----:B------:R-:W-:-:S07]  /*1320*/  IMAD.MOV.U32 R70, RZ, RZ, R128 ;  /* 0x000000ffff467224 */ /* 0x000fce00078e0080 */
.L_x_15734:
[----:B------:R-:W-:Y:S05]  /*1330*/  BSYNC B2 ;  /* 0x0000000000027941 */ /* 0x000fea0003800000 */
.L_x_15732:
        /* <DEDUP_REMOVED lines=16> */
.L_x_15738:
[----:B------:R-:W-:Y:S05]  /*1440*/  BSYNC B3 ;  /* 0x0000000000037941 */ /* 0x000fea0003800000 */
.L_x_15737:
        /* <DEDUP_REMOVED lines=43> */
.L_x_15736:
[----:B------:R-:W-:Y:S05]  /*1700*/  BSYNC B2 ;  /* 0x0000000000027941 */ /* 0x000fea0003800000 */
.L_x_15735:
        /* <DEDUP_REMOVED lines=11> */
.L_x_15731:
[----:B------:R-:W-:Y:S05]  /*17c0*/  BSYNC B1 ;  /* 0x0000000000017941 */ /* 0x000fea0003800000 */
.L_x_15730:
        /* <DEDUP_REMOVED lines=18> */
.L_x_15742:
[----:B------:R-:W-:-:S07]  /*18f0*/  IMAD.MOV.U32 R45, RZ, RZ, R128 ;  /* 0x000000ffff2d7224 */ /* 0x000fce00078e0080 */
.L_x_15743:
[----:B------:R-:W-:Y:S05]  /*1900*/  BSYNC B2 ;  /* 0x0000000000027941 */ /* 0x000fea0003800000 */
.L_x_15741:
        /* <DEDUP_REMOVED lines=16> */
.L_x_15747:
[----:B------:R-:W-:Y:S05]  /*1a10*/  BSYNC B3 ;  /* 0x0000000000037941 */ /* 0x000fea0003800000 */
.L_x_15746:
        /* <DEDUP_REMOVED lines=44> */
.L_x_15745:
[----:B------:R-:W-:Y:S05]  /*1ce0*/  BSYNC B2 ;  /* 0x0000000000027941 */ /* 0x000fea0003800000 */
.L_x_15744:
        /* <DEDUP_REMOVED lines=11> */
.L_x_15740:
[----:B------:R-:W-:Y:S05]  /*1da0*/  BSYNC B1 ;  /* 0x0000000000017941 */ /* 0x000fea0003800000 */
.L_x_15739:
        /* <DEDUP_REMOVED lines=18> */
.L_x_15751:
[----:B------:R-:W-:-:S07]  /*1ed0*/  MOV R102, R128 ;  /* 0x0000008000667202 */ /* 0x000fce0000000f00 */
.L_x_15752:
[----:B------:R-:W-:Y:S05]  /*1ee0*/  BSYNC B2 ;  /* 0x0000000000027941 */ /* 0x000fea0003800000 */
.L_x_15750:
        /* <DEDUP_REMOVED lines=16> */
.L_x_15756:
[----:B------:R-:W-:Y:S05]  /*1ff0*/  BSYNC B3 ;  /* 0x0000000000037941 */ /* 0x000fea0003800000 */
.L_x_15755:
        /* <DEDUP_REMOVED lines=44> */
.L_x_15754:
[----:B------:R-:W-:Y:S05]  /*22c0*/  BSYNC B2 ;  /* 0x0000000000027941 */ /* 0x000fea0003800000 */
.L_x_15753:
        /* <DEDUP_REMOVED lines=11> */
.L_x_15749:
[----:B------:R-:W-:Y:S05]  /*2380*/  BSYNC B1 ;  /* 0x0000000000017941 */ /* 0x000fea0003800000 */
.L_x_15748:
        /* <DEDUP_REMOVED lines=18> */
.L_x_15760:
[----:B------:R-:W-:-:S07]  /*24b0*/  IMAD.MOV.U32 R47, RZ, RZ, R128 ;  /* 0x000000ffff2f7224 */ /* 0x000fce00078e0080 */
.L_x_15761:
[----:B------:R-:W-:Y:S05]  /*24c0*/  BSYNC B2 ;  /* 0x0000000000027941 */ /* 0x000fea0003800000 */
.L_x_15759:
        /* <DEDUP_REMOVED lines=16> */
.L_x_15765:
[----:B------:R-:W-:Y:S05]  /*25d0*/  BSYNC B3 ;  /* 0x0000000000037941 */ /* 0x000fea0003800000 */
.L_x_15764:
        /* <DEDUP_REMOVED lines=44> */
.L_x_15763:
[----:B------:R-:W-:Y:S05]  /*28a0*/  BSYNC B2 ;  /* 0x0000000000027941 */ /* 0x000fea0003800000 */
.L_x_15762:
        /* <DEDUP_REMOVED lines=11> */
.L_x_15758:
[----:B------:R-:W-:Y:S05]  /*2960*/  BSYNC B1 ;  /* 0x0000000000017941 */ /* 0x000fea0003800000 */
.L_x_15757:
        /* <DEDUP_REMOVED lines=18> */
.L_x_15769:
[----:B------:R-:W-:-:S07]  /*2a90*/  MOV R135, R128 ;  /* 0x0000008000877202 */ /* 0x000fce0000000f00 */
.L_x_15770:
[----:B------:R-:W-:Y:S05]  /*2aa0*/  BSYNC B2 ;  /* 0x0000000000027941 */ /* 0x000fea0003800000 */
.L_x_15768:
        /* <DEDUP_REMOVED lines=16> */
.L_x_15774:
[----:B------:R-:W-:Y:S05]  /*2bb0*/  BSYNC B3 ;  /* 0x0000000000037941 */ /* 0x000fea0003800000 */
.L_x_15773:
        /* <DEDUP_REMOVED lines=44> */
.L_x_15772:
[----:B------:R-:W-:Y:S05]  /*2e80*/  BSYNC B2 ;  /* 0x0000000000027941 */ /* 0x000fea0003800000 */
.L_x_15771:
        /* <DEDUP_REMOVED lines=11> */
.L_x_15767:
[----:B------:R-:W-:Y:S05]  /*2f40*/  BSYNC B1 ;  /* 0x0000000000017941 */ /* 0x000fea0003800000 */
.L_x_15766:
        /* <DEDUP_REMOVED lines=18> */
.L_x_15778:
[----:B------:R-:W-:-:S07]  /*3070*/  IMAD.MOV.U32 R49, RZ, RZ, R128 ;  /* 0x000000ffff317224 */ /* 0x000fce00078e0080 */
.L_x_15779:
[----:B------:R-:W-:Y:S05]  /*3080*/  BSYNC B2 ;  /* 0x0000000000027941 */ /* 0x000fea0003800000 */
.L_x_15777:
        /* <DEDUP_REMOVED lines=16> */
.L_x_15783:
[----:B------:R-:W-:Y:S05]  /*3190*/  BSYNC B3 ;  /* 0x0000000000037941 */ /* 0x000fea0003800000 */
.L_x_15782:
        /* <DEDUP_REMOVED lines=44> */
.L_x_15781:
[----:B------:R-:W-:Y:S05]  /*3460*/  BSYNC B2 ;  /* 0x0000000000027941 */ /* 0x000fea0003800000 */
.L_x_15780:
        /* <DEDUP_REMOVED lines=11> */
.L_x_15776:
[----:B------:R-:W-:Y:S05]  /*3520*/  BSYNC B1 ;  /* 0x0000000000017941 */ /* 0x000fea0003800000 */
.L_x_15775:
        /* <DEDUP_REMOVED lines=18> */
.L_x_15787:
[----:B------:R-:W-:-:S07]  /*3650*/  MOV R137, R128 ;  /* 0x0000008000897202 */ /* 0x000fce0000000f00 */
.L_x_15788:
[----:B------:R-:W-:Y:S05]  /*3660*/  BSYNC B2 ;  /* 0x0000000000027941 */ /* 0x000fea0003800000 */
.L_x_15786:
        /* <DEDUP_REMOVED lines=16> */
.L_x_15792:
[----:B------:R-:W-:Y:S05]  /*3770*/  BSYNC B3 ;  /* 0x0000000000037941 */ /* 0x000fea0003800000 */
.L_x_15791:
        /* <DEDUP_REMOVED lines=44> */
.L_x_15790:
[----:B------:R-:W-:Y:S05]  /*3a40*/  BSYNC B2 ;  /* 0x0000000000027941 */ /* 0x000fea0003800000 */
.L_x_15789:
        /* <DEDUP_REMOVED lines=11> */
.L_x_15785:
[----:B------:R-:W-:Y:S05]  /*3b00*/  BSYNC B1 ;  /* 0x0000000000017941 */ /* 0x000fea0003800000 */
.L_x_15784:
        /* <DEDUP_REMOVED lines=18> */
.L_x_15796:
[----:B------:R-:W-:-:S07]  /*3c30*/  IMAD.MOV.U32 R51, RZ, RZ, R128 ;  /* 0x000000ffff337224 */ /* 0x000fce00078e0080 */
.L_x_15797:
[----:B------:R-:W-:Y:S05]  /*3c40*/  BSYNC B2 ;  /* 0x0000000000027941 */ /* 0x000fea0003800000 */
.L_x_15795:
        /* <DEDUP_REMOVED lines=16> */
.L_x_15801:
[----:B------:R-:W-:Y:S05]  /*3d50*/  BSYNC B3 ;  /* 0x0000000000037941 */ /* 0x000fea0003800000 */
.L_x_15800:
        /* <DEDUP_REMOVED lines=44> */
.L_x_15799:
[----:B------:R-:W-:Y:S05]  /*4020*/  BSYNC B2 ;  /* 0x0000000000027941 */ /* 0x000fea0003800000 */
.L_x_15798:
        /* <DEDUP_REMOVED lines=11> */
.L_x_15794:
[----:B------:R-:W-:Y:S05]  /*40e0*/  BSYNC B1 ;  /* 0x0000000000017941 */ /* 0x000fea0003800000 */
.L_x_15793:
        /* <DEDUP_REMOVED lines=26> */
.L_x_15803:
[----:B------:R-:W-:Y:S05]  /*4290*/  BSYNC B1 ;  /* 0x0000000000017941 */ /* 0x000fea0003800000 */
.L_x_15802:
[----:B------:R-:W-:Y:S01]  /*42a0*/  IADD3 R147, R147, 0x80, RZ ;  /* 0x0000008093937810 */ /* 0x000fe20007ffe0ff */
[----:B------:R-:W-:-:S07]  /*42b0*/  VIADD R145, R145, 0x80 ;  /* 0x0000008091917836 */ /* 0x000fce0000000000 */
.L_x_15729:
[----:B------:R-:W-:Y:S05]  /*42c0*/  BSYNC B0 ;  /* 0x0000000000007941 */ /* 0x000fea0003800000 */
.L_x_15728:
        /* <DEDUP_REMOVED lines=32> */
.L_x_15809:
[----:B------:R-:W-:-:S07]  /*44d0*/  IMAD.MOV.U32 R70, RZ, RZ, R128 ;  /* 0x000000ffff467224 */ /* 0x000fce00078e0080 */
.L_x_15810:
[----:B------:R-:W-:Y:S05]  /*44e0*/  BSYNC B2 ;  /* 0x0000000000027941 */ /* 0x000fea0003800000 */
.L_x_15808:
        /* <DEDUP_REMOVED lines=16> */
.L_x_15814:
[----:B------:R-:W-:Y:S05]  /*45f0*/  BSYNC B3 ;  /* 0x0000000000037941 */ /* 0x000fea0003800000 */
.L_x_15813:
        /* <DEDUP_REMOVED lines=43> */
.L_x_15812:
[----:B------:R-:W-:Y:S05]  /*48b0*/  BSYNC B2 ;  /* 0x0000000000027941 */ /* 0x000fea0003800000 */
.L_x_15811:
        /* <DEDUP_REMOVED lines=11> */
.L_x_15807:
[----:B------:R-:W-:Y:S05]  /*4970*/  BSYNC B1 ;  /* 0x0000000000017941 */ /* 0x000fea0003800000 */
.L_x_15806:
        /* <DEDUP_REMOVED lines=18> */
.L_x_15818:
[----:B------:R-:W-:-:S07]  /*4aa0*/  IMAD.MOV.U32 R53, RZ, RZ, R128 ;  /* 0x000000ffff357224 */ /* 0x000fce00078e0080 */
.L_x_15819:
[----:B------:R-:W-:Y:S05]  /*4ab0*/  BSYNC B2 ;  /* 0x0000000000027941 */ /* 0x000fea0003800000 */
.L_x_15817:
        /* <DEDUP_REMOVED lines=16> */
.L_x_15823:
[----:B------:R-:W-:Y:S05]  /*4bc0*/  BSYNC B3 ;  /* 0x0000000000037941 */ /* 0x000fea0003800000 */
.L_x_15822:
        /* <DEDUP_REMOVED lines=44> */
.L_x_15821:
[----:B------:R-:W-:Y:S05]  /*4e90*/  BSYNC B2 ;  /* 0x0000000000027941 */ /* 0x000fea0003800000 */
.L_x_15820:
        /* <DEDUP_REMOVED lines=11> */
.L_x_15816:
[----:B------:R-:W-:Y:S05]  /*4f50*/  BSYNC B1 ;  /* 0x0000000000017941 */ /* 0x000fea0003800000 */
.L_x_15815:
        /* <DEDUP_REMOVED lines=18> */
.L_x_15827:
[----:B------:R-:W-:-:S07]  /*5080*/  MOV R102, R128 ;  /* 0x0000008000667202 */ /* 0x000fce0000000f00 */
.L_x_15828:
[----:B------:R-:W-:Y:S05]  /*5090*/  BSYNC B2 ;  /* 0x0000000000027941 */ /* 0x000fea0003800000 */
.L_x_15826:
        /* <DEDUP_REMOVED lines=16> */
.L_x_15832:
[----:B------:R-:W-:Y:S05]  /*51a0*/  BSYNC B3 ;  /* 0x0000000000037941 */ /* 0x000fea0003800000 */
.L_x_15831:
        /* <DEDUP_REMOVED lines=44> */
.L_x_15830:
[----:B------:R-:W-:Y:S05]  /*5470*/  BSYNC B2 ;  /* 0x0000000000027941 */ /* 0x000fea0003800000 */
.L_x_15829:
        /* <DEDUP_REMOVED lines=11> */
.L_x_15825:
[----:B------:R-:W-:Y:S05]  /*5530*/  BSYNC B1 ;  /* 0x0000000000017941 */ /* 0x000fea0003800000 */
.L_x_15824:
        /* <DEDUP_REMOVED lines=18> */
.L_x_15836:
[----:B------:R-:W-:-:S07]  /*5660*/  IMAD.MOV.U32 R55, RZ, RZ, R128 ;  /* 0x000000ffff377224 */ /* 0x000fce00078e0080 */
.L_x_15837:
[----:B------:R-:W-:Y:S05]  /*5670*/  BSYNC B2 ;  /* 0x0000000000027941 */ /* 0x000fea0003800000 */
.L_x_15835:
        /* <DEDUP_REMOVED lines=16> */
.L_x_15841:
[----:B------:R-:W-:Y:S05]  /*5780*/  BSYNC B3 ;  /* 0x0000000000037941 */ /* 0x000fea0003800000 */
.L_x_15840:
        /* <DEDUP_REMOVED lines=44> */
.L_x_15839:
[----:B------:R-:W-:Y:S05]  /*5a50*/  BSYNC B2 ;  /* 0x0000000000027941 */ /* 0x000fea0003800000 */
.L_x_15838:
        /* <DEDUP_REMOVED lines=11> */
.L_x_15834:
[----:B------:R-:W-:Y:S05]  /*5b10*/  BSYNC B1 ;  /* 0x0000000000017941 */ /* 0x000fea0003800000 */
.L_x_15833:
        /* <DEDUP_REMOVED lines=18> */
.L_x_15845:
[----:B------:R-:W-:-:S07]  /*5c40*/  MOV R135, R128 ;  /* 0x0000008000877202 */ /* 0x000fce0000000f00 */
.L_x_15846:
[----:B------:R-:W-:Y:S05]  /*5c50*/  BSYNC B2 ;  /* 0x0000000000027941 */ /* 0x000fea0003800000 */
.L_x_15844:
        /* <DEDUP_REMOVED lines=16> */
.L_x_15850:
[----:B------:R-:W-:Y:S05]  /*5d60*/  BSYNC B3 ;  /* 0x0000000000037941 */ /* 0x000fea0003800000 */
.L_x_15849:
        /* <DEDUP_REMOVED lines=44> */
.L_x_15848:
[----:B------:R-:W-:Y:S05]  /*6030*/  BSYNC B2 ;  /* 0x0000000000027941 */ /* 0x000fea0003800000 */
.L_x_15847:
        /* <DEDUP_REMOVED lines=11> */
.L_x_15843:
[----:B------:R-:W-:Y:S05]  /*60f0*/  BSYNC B1 ;  /* 0x0000000000017941 */ /* 0x000fea0003800000 */
.L_x_15842:
        /* <DEDUP_REMOVED lines=18> */
.L_x_15854:
[----:B------:R-:W-:-:S07]  /*6220*/  IMAD.MOV.U32 R57, RZ, RZ, R128 ;  /* 0x000000ffff397224 */ /* 0x000fce00078e0080 */
.L_x_15855:
[----:B------:R-:W-:Y:S05]  /*6230*/  BSYNC B2 ;  /* 0x0000000000027941 */ /* 0x000fea0003800000 */
.L_x_15853:
        /* <DEDUP_REMOVED lines=16> */
.L_x_15859:
[----:B------:R-:W-:Y:S05]  /*6340*/  BSYNC B3 ;  /* 0x0000000000037941 */ /* 0x000fea0003800000 */
.L_x_15858:
        /* <DEDUP_REMOVED lines=44> */
.L_x_15857:
[----:B------:R-:W-:Y:S05]  /*6610*/  BSYNC B2 ;  /* 0x0000000000027941 */ /* 0x000fea0003800000 */
.L_x_15856:
        /* <DEDUP_REMOVED lines=11> */
.L_x_15852:
[----:B------:R-:W-:Y:S05]  /*66d0*/  BSYNC B1 ;  /* 0x0000000000017941 */ /* 0x000fea0003800000 */
.L_x_15851:
        /* <DEDUP_REMOVED lines=18> */
.L_x_15863:
[----:B------:R-:W-:-:S07]  /*6800*/  MOV R137, R128 ;  /* 0x0000008000897202 */ /* 0x000fce0000000f00 */
.L_x_15864:
[----:B------:R-:W-:Y:S05]  /*6810*/  BSYNC B2 ;  /* 0x0000000000027941 */ /* 0x000fea0003800000 */
.L_x_15862:
        /* <DEDUP_REMOVED lines=16> */
.L_x_15868:
[----:B------:R-:W-:Y:S05]  /*6920*/  BSYNC B3 ;  /* 0x0000000000037941 */ /* 0x000fea0003800000 */
.L_x_15867:
        /* <DEDUP_REMOVED lines=44> */
.L_x_15866:
[----:B------:R-:W-:Y:S05]  /*6bf0*/  BSYNC B2 ;  /* 0x0000000000027941 */ /* 0x000fea0003800000 */
.L_x_15865:
        /* <DEDUP_REMOVED lines=11> */
.L_x_15861:
[----:B------:R-:W-:Y:S05]  /*6cb0*/  BSYNC B1 ;  /* 0x0000000000017941 */ /* 0x000fea0003800000 */
.L_x_15860:
        /* <DEDUP_REMOVED lines=18> */
.L_x_15872:
[----:B------:R-:W-:-:S07]  /*6de0*/  IMAD.MOV.U32 R59, RZ, RZ, R128 ;  /* 0x000000ffff3b7224 */ /* 0x000fce00078e0080 */
.L_x_15873:
[----:B------:R-:W-:Y:S05]  /*6df0*/  BSYNC B2 ;  /* 0x0000000000027941 */ /* 0x000fea0003800000 */
.L_x_15871:
        /* <DEDUP_REMOVED lines=16> */
.L_x_15877:
[----:B------:R-:W-:Y:S05]  /*6f00*/  BSYNC B3 ;  /* 0x0000000000037941 */ /* 0x000fea0003800000 */
.L_x_15876:
        /* <DEDUP_REMOVED lines=44> */
.L_x_15875:
[----:B------:R-:W-:Y:S05]  /*71d0*/  BSYNC B2 ;  /* 0x0000000000027941 */ /* 0x000fea0003800000 */
.L_x_15874:
        /* <DEDUP_REMOVED lines=11> */
.L_x_15870:
[----:B------:R-:W-:Y:S05]  /*7290*/  BSYNC B1 ;  /* 0x0000000000017941 */ /* 0x000fea0003800000 */
.L_x_15869:
        /* <DEDUP_REMOVED lines=26> */
.L_x_15879:
[----:B------:R-:W-:Y:S05]  /*7440*/  BSYNC B1 ;  /* 0x0000000000017941 */ /* 0x000fea0003800000 */
.L_x_15878:
[----:B------:R-:W-:Y:S01]  /*7450*/  IADD3 R147, R147, 0x80, RZ ;  /* 0x0000008093937810 */ /* 0x000fe20007ffe0ff */
[----:B------:R-:W-:-:S07]  /*7460*/  VIADD R145, R145, 0x80 ;  /* 0x0000008091917836 */ /* 0x000fce0000000000 */
.L_x_15805:
[----:B------:R-:W-:Y:S05]  /*7470*/  BSYNC B0 ;  /* 0x0000000000007941 */ /* 0x000fea0003800000 */
.L_x_15804:
        /* <DEDUP_REMOVED lines=31> */
.L_x_15885:
[----:B------:R-:W-:-:S07]  /*7670*/  IMAD.MOV.U32 R70, RZ, RZ, R128 ;  /* 0x000000ffff467224 */ /* 0x000fce00078e0080 */
.L_x_15886:
[----:B------:R-:W-:Y:S05]  /*7680*/  BSYNC B2 ;  /* 0x0000000000027941 */ /* 0x000fea0003800000 */
.L_x_15884:
        /* <DEDUP_REMOVED lines=16> */
.L_x_15890:
[----:B------:R-:W-:Y:S05]  /*7790*/  BSYNC B3 ;  /* 0x0000000000037941 */ /* 0x000fea0003800000 */
.L_x_15889:
        /* <DEDUP_REMOVED lines=43> */
.L_x_15888:
[----:B------:R-:W-:Y:S05]  /*7a50*/  BSYNC B2 ;  /* 0x0000000000027941 */ /* 0x000fea0003800000 */
.L_x_15887:
        /* <DEDUP_REMOVED lines=11> */
.L_x_15883:
[----:B------:R-:W-:Y:S05]  /*7b10*/  BSYNC B1 ;  /* 0x0000000000017941 */ /* 0x000fea0003800000 */
.L_x_15882:
        /* <DEDUP_REMOVED lines=18> */
.L_x_15894:
[----:B------:R-:W-:-:S07]  /*7c40*/  IMAD.MOV.U32 R61, RZ, RZ, R128 ;  /* 0x000000ffff3d7224 */ /* 0x000fce00078e0080 */
.L_x_15895:
[----:B------:R-:W-:Y:S05]  /*7c50*/  BSYNC B2 ;  /* 0x0000000000027941 */ /* 0x000fea0003800000 */
.L_x_15893:
        /* <DEDUP_REMOVED lines=16> */
.L_x_15899:
[----:B------:R-:W-:Y:S05]  /*7d60*/  BSYNC B3 ;  /* 0x0000000000037941 */ /* 0x000fea0003800000 */
.L_x_15898:
        /* <DEDUP_REMOVED lines=44> */
.L_x_15897:
[----:B------:R-:W-:Y:S05]  /*8030*/  BSYNC B2 ;  /* 0x0000000000027941 */ /* 0x000fea0003800000 */
.L_x_15896:
        /* <DEDUP_REMOVED lines=11> */
.L_x_15892:
[----:B------:R-:W-:Y:S05]  /*80f0*/  BSYNC B1 ;  /* 0x0000000000017941 */ /* 0x000fea0003800000 */
.L_x_15891:
        /* <DEDUP_REMOVED lines=18> */
.L_x_15903:
[----:B------:R-:W-:-:S07]  /*8220*/  MOV R102, R128 ;  /* 0x0000008000667202 */ /* 0x000fce0000000f00 */
.L_x_15904:
[----:B------:R-:W-:Y:S05]  /*8230*/  BSYNC B2 ;  /* 0x0000000000027941 */ /* 0x000fea0003800000 */
.L_x_15902:
        /* <DEDUP_REMOVED lines=16> */
.L_x_15908:
[----:B------:R-:W-:Y:S05]  /*8340*/  BSYNC B3 ;  /* 0x0000000000037941 */ /* 0x000fea0003800000 */
.L_x_15907:
        /* <DEDUP_REMOVED lines=44> */
.L_x_15906:
[----:B------:R-:W-:Y:S05]  /*8610*/  BSYNC B2 ;  /* 0x0000000000027941 */ /* 0x000fea0003800000 */
.L_x_15905:
        /* <DEDUP_REMOVED lines=11> */
.L_x_15901:
[----:B------:R-:W-:Y:S05]  /*86d0*/  BSYNC B1 ;  /* 0x0000000000017941 */ /* 0x000fea0003800000 */
.L_x_15900:
        /* <DEDUP_REMOVED lines=18> */
.L_x_15912:
[----:B------:R-:W-:-:S07]  /*8800*/  IMAD.MOV.U32 R63, RZ, RZ, R128 ;  /* 0x000000ffff3f7224 */ /* 0x000fce00078e0080 */
.L_x_15913:
[----:B------:R-:W-:Y:S05]  /*8810*/  BSYNC B2 ;  /* 0x0000000000027941 */ /* 0x000fea0003800000 */
.L_x_15911:
        /* <DEDUP_REMOVED lines=16> */
.L_x_15917:
[----:B------:R-:W-:Y:S05]  /*8920*/  BSYNC B3 ;  /* 0x0000000000037941 */ /* 0x000fea0003800000 */
.L_x_15916:
        /* <DEDUP_REMOVED lines=44> */
.L_x_15915:
[----:B------:R-:W-:Y:S05]  /*8bf0*/  BSYNC B2 ;  /* 0x0000000000027941 */ /* 0x000fea0003800000 */
.L_x_15914:
        /* <DEDUP_REMOVED lines=11> */
.L_x_15910:
[----:B------:R-:W-:Y:S05]  /*8cb0*/  BSYNC B1 ;  /* 0x0000000000017941 */ /* 0x000fea0003800000 */
.L_x_15909:
        /* <DEDUP_REMOVED lines=18> */
.L_x_15921:
[----:B------:R-:W-:-:S07]  /*8de0*/  MOV R135, R128 ;  /* 0x0000008000877202 */ /* 0x000fce0000000f00 */
.L_x_15922:
[----:B------:R-:W-:Y:S05]  /*8df0*/  BSYNC B2 ;  /* 0x0000000000027941 */ /* 0x000fea0003800000 */
.L_x_15920:
        /* <DEDUP_REMOVED lines=16> */
.L_x_15926:
[----:B------:R-:W-:Y:S05]  /*8f00*/  BSYNC B3 ;  /* 0x0000000000037941 */ /* 0x000fea0003800000 */
.L_x_15925:
        /* <DEDUP_REMOVED lines=44> */
.L_x_15924:
[----:B------:R-:W-:Y:S05]  /*91d0*/  BSYNC B2 ;  /* 0x0000000000027941 */ /* 0x000fea0003800000 */
.L_x_15923:
[----:B------:R-:W-:Y:S01]  /*91e0*/  I2FP.F32.U32 R64, R135 ;  /* 0x0000008700407245 */ /* 0x000fe20000201000 */
[----:B------:R-:W-:Y:S01]  /*91f0*/  HADD2.F32 R67, -RZ, R38.H0_H0 ;  /* 0x20000026ff437230 */ /* 0x000fe20000004100 */
[----:B------:R-:W-:-:S04]  /*9200*/  MOV R65, 0x2f800000 ;  /* 0x2f80000000417802 */ /* 0x000fc80000000f00 */
        /* <DEDUP_REMOVED lines=8> */
.L_x_15919:
[----:B------:R-:W-:Y:S05]  /*9290*/  BSYNC B1 ;  /* 0x0000000000017941 */ /* 0x000fea0003800000 */
.L_x_15918:
        /* <DEDUP_REMOVED lines=18> */
.L_x_15930:
[----:B------:R-:W-:-:S07]  /*93c0*/  MOV R65, R128 ;  /* 0x0000008000417202 */ /* 0x000fce0000000f00 */
.L_x_15931:
[----:B------:R-:W-:Y:S05]  /*93d0*/  BSYNC B2 ;  /* 0x0000000000027941 */ /* 0x000fea0003800000 */
.L_x_15929:
        /* <DEDUP_REMOVED lines=16> */
.L_x_15935:
[----:B------:R-:W-:Y:S05]  /*94e0*/  BSYNC B3 ;  /* 0x0000000000037941 */ /* 0x000fea0003800000 */
.L_x_15934:
        /* <DEDUP_REMOVED lines=44> */
.L_x_15933:
[----:B------:R-:W-:Y:S05]  /*97b0*/  BSYNC B2 ;  /* 0x0000000000027941 */ /* 0x000fea0003800000 */
.L_x_15932:
        /* <DEDUP_REMOVED lines=11> */
.L_x_15928:
[----:B------:R-:W-:Y:S05]  /*9870*/  BSYNC B1 ;  /* 0x0000000000017941 */ /* 0x000fea0003800000 */
.L_x_15927:
        /* <DEDUP_REMOVED lines=18> */
.L_x_15939:
[----:B------:R-:W-:-:S07]  /*99a0*/  MOV R137, R128 ;  /* 0x0000008000897202 */ /* 0x000fce0000000f00 */
.L_x_15940:
[----:B------:R-:W-:Y:S05]  /*99b0*/  BSYNC B2 ;  /* 0x0000000000027941 */ /* 0x000fea0003800000 */
.L_x_15938:
        /* <DEDUP_REMOVED lines=16> */
.L_x_15944:
[----:B------:R-:W-:Y:S05]  /*9ac0*/  BSYNC B3 ;  /* 0x0000000000037941 */ /* 0x000fea0003800000 */
.L_x_15943:
        /* <DEDUP_REMOVED lines=44> */
.L_x_15942:
[----:B------:R-:W-:Y:S05]  /*9d90*/  BSYNC B2 ;  /* 0x0000000000027941 */ /* 0x000fea0003800000 */
.L_x_15941:
        /* <DEDUP_REMOVED lines=11> */
.L_x_15937:
[----:B------:R-:W-:Y:S05]  /*9e50*/  BSYNC B1 ;  /* 0x0000000000017941 */ /* 0x000fea0003800000 */
.L_x_15936:
        /* <DEDUP_REMOVED lines=18> */
.L_x_15948:
[----:B------:R-:W-:-:S07]  /*9f80*/  IMAD.MOV.U32 R67, RZ, RZ, R128 ;  /* 0x000000ffff437224 */ /* 0x000fce00078e0080 */
.L_x_15949:
[----:B------:R-:W-:Y:S05]  /*9f90*/  BSYNC B2 ;  /* 0x0000000000027941 */ /* 0x000fea0003800000 */
.L_x_15947:
        /* <DEDUP_REMOVED lines=16> */
.L_x_15953:
[----:B------:R-:W-:Y:S05]  /*a0a0*/  BSYNC B3 ;  /* 0x0000000000037941 */ /* 0x000fea0003800000 */
.L_x_15952:
        /* <DEDUP_REMOVED lines=44> */
.L_x_15951:
[----:B------:R-:W-:Y:S05]  /*a370*/  BSYNC B2 ;  /* 0x0000000000027941 */ /* 0x000fea0003800000 */
.L_x_15950:
        /* <DEDUP_REMOVED lines=11> */
.L_x_15946:
[----:B------:R-:W-:Y:S05]  /*a430*/  BSYNC B1 ;  /* 0x0000000000017941 */ /* 0x000fea0003800000 */
.L_x_15945:
[----:B------:R-:W0:Y:S02]  /*a440*/  LDC.64 R68, c[0x0][0x238] ;  /* 0x00008e00ff447b82 */ /* 0x000e240000000a00 */
[----:B0-----:R-:W-:-:S05]  /*a450*/  IMAD.WIDE.U32 R68, R147, 0x20, R68 ;  /* 0x0000002093447825 */ /* 0x001fca00078e0044 */
[----:B------:R2:W-:Y:S04]  /*a460*/  STG.E.128 desc[UR6][R68.64], R60 ;  /* 0x0000003c44007986 */ /* 0x0005e8000c101d06 */
[----:B------:R2:W-:Y:S01]  /*a470*/  STG.E.128 desc[UR6][R68.64+0x10], R64 ;  /* 0x0000104044007986 */ /* 0x0005e2000c101d06 */
[----:B------:R-:W-:Y:S05]  /*a480*/  @!P2 BRA `(.L_x_15881) ;  /* 0x000000000050a947 */ /* 0x000fea0003800000 */
[----:B------:R-:W-:Y:S01]  /*a490*/  IMAD.U32 R71, R137, 0x10000, RZ ;  /* 0x0001000089477824 */ /* 0x000fe200078e00ff */
[----:B--2---:R-:W0:Y:S01]  /*a4a0*/  LDC.64 R68, c[0x0][0x240] ;  /* 0x00009000ff447b82 */ /* 0x004e220000000a00 */
        /* <DEDUP_REMOVED lines=18> */
.L_x_15881:
[----:B------:R-:W-:Y:S05]  /*a5d0*/  BSYNC B0 ;  /* 0x0000000000007941 */ /* 0x000fea0003800000 */
.L_x_15880:
        /* <DEDUP_REMOVED lines=103> */
.L_x_15972:
        /* <DEDUP_REMOVED lines=19> */
[----:B0-----:R-:W0:Y:S01]  /*ad80*/  SHFL.DOWN PT, R141, R102, 0x2, 0x1f ;  /* 0x08401f00668d7f89 */ /* 0x001e2200000e0000 */
[----:B-1----:R-:W-:Y:S02]  /*ad90*/  @!P2 LEA R103, R69, R68, 0x18 ;  /* 0x000000444567a211 */ /* 0x002fe400078ec0ff */
[----:B------:R-:W-:Y:S02]  /*ada0*/  CS2R R68, SRZ ;  /* 0x0000000000447805 */ /* 0x000fe4000001ff00 */
[----:B------:R-:W-:Y:S02]  /*adb0*/  @!P2 LEA R103, R70, R103, 0x3 ;  /* 0x000000674667a211 */ /* 0x000fe400078e18ff */
[----:B0-----:R-:W-:Y:S02]  /*adc0*/  IADD3 R144, R141, R102, RZ ;  /* 0x000000668d907210 */ /* 0x001fe40007ffe0ff */
[----:B------:R-:W-:Y:S01]  /*add0*/  I2FP.F32.S32 R148, R141 ;  /* 0x0000008d00947245 */ /* 0x000fe20000201400 */
[----:B------:R0:W-:Y:S01]  /*ade0*/  @!P2 LDS.64 R68, [R103] ;  /* 0x000000006744a984 */ /* 0x0001e20000000a00 */
[----:B------:R-:W-:-:S02]  /*adf0*/  I2FP.F32.S32 R70, R144 ;  /* 0x0000009000467245 */ /* 0x000fc40000201400 */
        /* <DEDUP_REMOVED lines=90> */
.L_x_15958:
[----:B------:R-:W-:Y:S05]  /*b3a0*/  BSYNC B1 ;  /* 0x0000000000017941 */ /* 0x000fea0003800000 */
.L_x_15957:
        /* <DEDUP_REMOVED lines=32> */
[----:B------:R-:W-:Y:S01]  /*b5b0*/  VIADD R143, R143, 0x80 ;  /* 0x000000808f8f7836 */ /* 0x000fe20000000000 */
[----:B------:R-:W-:-:S05]  /*b5c0*/  F2FP.F16.F32.PACK_AB R71, R147, R148 ;  /* 0x000000949347723e */ /* 0x000fca00000000ff */
[----:B------:R1:W-:Y:S02]  /*b5d0*/  STG.E.128 desc[UR6][R102.64], R68 ;  /* 0x0000004466007986 */ /* 0x0003e4000c101d06 */
.L_x_15960:
[----:B------:R-:W-:Y:S05]  /*b5e0*/  BSYNC B1 ;  /* 0x0000000000017941 */ /* 0x000fea0003800000 */
.L_x_15959:
        /* <DEDUP_REMOVED lines=32> */
.L_x_15956:
[----:B------:R-:W-:Y:S05]  /*b7f0*/  BSYNC B0 ;  /* 0x0000000000007941 */ /* 0x000fea0003800000 */
.L_x_15955:
[----:B------:R-:W-:Y:S02]  /*b800*/  IADD3 R26, R26, UR14, RZ ;  /* 0x0000000e1a1a7c10 */ /* 0x000fe4000fffe0ff */
[----:B------:R-:W-:Y:S02]  /*b810*/  SEL R144, RZ, 0x1, P3 ;  /* 0x00000001ff907807 */ /* 0x000fe40001800000 */
[----:B------:R-:W-:-:S13]  /*b820*/  ISETP.GE.AND P2, PT, R26, UR15, PT ;  /* 0x0000000f1a007c0c */ /* 0x000fda000bf46270 */
[----:B------:R-:W-:Y:S05]  /*b830*/  @!P2 BRA `(.L_x_15961) ;  /* 0xffffff5400eca947 */ /* 0x000fea000383ffff */
[----:B------:R-:W-:Y:S05]  /*b840*/  EXIT ;  /* 0x000000000000794d */ /* 0x000fea0003800000 */
.L_x_15954:
[----:B------:R-:W-:Y:S01]  /*b850*/  HFMA2.MMA R148, -RZ, RZ, 0, 1.847743988037109375e-06 ;  /* 0x0000001fff947435 */ /* 0x000fe200000001ff */
[----:B------:R-:W-:Y:S01]  /*b860*/  MOV R146, R69 ;  /* 0x0000004500927202 */ /* 0x000fe20000000f00 */
[----:B------:R-:W-:Y:S01]  /*b870*/  IMAD.MOV.U32 R147, RZ, RZ, 0x1 ;  /* 0x00000001ff937424 */ /* 0x000fe200078e00ff */
[----:B------:R-:W-:-:S08]  /*b880*/  MOV R145, 0xffffffff ;  /* 0xffffffff00917802 */ /* 0x000fd00000000f00 */
[----:B-----5:R-:W-:Y:S05]  /*b890*/  WARPSYNC.COLLECTIVE R145, `(.L_x_15962) ;  /* 0x0000000091087348 */ /* 0x020fea0003c00000 */
[----:B------:R0:W1:Y:S02]  /*b8a0*/  SHFL.BFLY P6, R144, R146, R147, R148 ;  /* 0x0c00009392907389 */ /* 0x00006400000c0094 */
[----:B01---5:R-:W-:Y:S01]  /*b8b0*/  ENDCOLLECTIVE ;  /* 0x000000000000791b */ /* 0x023fe20003800000 */
.L_x_15962:
[----:B------:R-:W-:Y:S01]  /*b8c0*/  HFMA2.MMA R147, -RZ, RZ, 0, 1.1920928955078125e-07 ;  /* 0x00000002ff937435 */ /* 0x000fe200000001ff */
[----:B------:R-:W-:-:S04]  /*b8d0*/  IMAD.MOV.U32 R68, RZ, RZ, R144 ;  /* 0x000000ffff447224 */ /* 0x000fc800078e0090 */
[----:B------:R-:W-:-:S05]  /*b8e0*/  FADD.FTZ R102, R69, R68 ;  /* 0x0000004445667221 */ /* 0x000fca0000010000 */
[----:B------:R-:W-:-:S07]  /*b8f0*/  MOV R146, R102 ;  /* 0x0000006600927202 */ /* 0x000fce0000000f00 */
[----:B------:R-:W-:Y:S05]  /*b900*/  WARPSYNC.COLLECTIVE R145, `(.L_x_15963) ;  /* 0x0000000091087348 */ /* 0x000fea0003c00000 */
[----:B------:R0:W1:Y:S02]  /*b910*/  SHFL.BFLY P6, R144, R146, R147, R148 ;  /* 0x0c00009392907389 */ /* 0x00006400000c0094 */
[----:B01----:R-:W-:Y:S01]  /*b920*/  ENDCOLLECTIVE ;  /* 0x000000000000791b */ /* 0x003fe20003800000 */
.L_x_15963:
[----:B------:R-:W-:Y:S01]  /*b930*/  HFMA2.MMA R147, -RZ, RZ, 0, 2.384185791015625e-07 ;  /* 0x00000004ff937435 */ /* 0x000fe200000001ff */
[----:B------:R-:W-:-:S04]  /*b940*/  IMAD.MOV.U32 R103, RZ, RZ, R144 ;  /* 0x000000ffff677224 */ /* 0x000fc800078e0090 */
[----:B------:R-:W-:-:S05]  /*b950*/  FADD.FTZ R103, R102, R103 ;  /* 0x0000006766677221 */ /* 0x000fca0000010000 */
[----:B------:R-:W-:-:S07]  /*b960*/  MOV R146, R103 ;  /* 0x0000006700927202 */ /* 0x000fce0000000f00 */
[----:B------:R-:W-:Y:S05]  /*b970*/  WARPSYNC.COLLECTIVE R145, `(.L_x_15964) ;  /* 0x0000000091087348 */ /* 0x000fea0003c00000 */
[----:B------:R0:W1:Y:S02]  /*b980*/  SHFL.BFLY P6, R144, R146, R147, R148 ;  /* 0x0c00009392907389 */ /* 0x00006400000c0094 */
[----:B01----:R-:W-:Y:S01]  /*b990*/  ENDCOLLECTIVE ;  /* 0x000000000000791b */ /* 0x003fe20003800000 */
.L_x_15964:
[----:B------:R-:W-:Y:S01]  /*b9a0*/  HFMA2.MMA R147, -RZ, RZ, 0, 4.76837158203125e-07 ;  /* 0x00000008ff937435 */ /* 0x000fe200000001ff */
[----:B------:R-:W-:-:S04]  /*b9b0*/  IMAD.MOV.U32 R68, RZ, RZ, R144 ;  /* 0x000000ffff447224 */ /* 0x000fc800078e0090 */
[----:B------:R-:W-:-:S05]  /*b9c0*/  FADD.FTZ R140, R103, R68 ;  /* 0x00000044678c7221 */ /* 0x000fca0000010000 */
[----:B------:R-:W-:-:S07]  /*b9d0*/  MOV R146, R140 ;  /* 0x0000008c00927202 */ /* 0x000fce0000000f00 */
[----:B------:R-:W-:Y:S05]  /*b9e0*/  WARPSYNC.COLLECTIVE R145, `(.L_x_15965) ;  /* 0x0000000091087348 */ /* 0x000fea0003c00000 */
[----:B------:R0:W1:Y:S02]  /*b9f0*/  SHFL.BFLY P6, R144, R146, R147, R148 ;  /* 0x0c00009392907389 */ /* 0x00006400000c0094 */
[----:B01----:R-:W-:Y:S01]  /*ba00*/  ENDCOLLECTIVE ;  /* 0x000000000000791b */ /* 0x003fe20003800000 */
.L_x_15965:
[----:B------:R-:W-:Y:S01]  /*ba10*/  HFMA2.MMA R147, -RZ, RZ, 0, 9.5367431640625e-07 ;  /* 0x00000010ff937435 */ /* 0x000fe200000001ff */
[----:B------:R-:W-:-:S04]  /*ba20*/  IMAD.MOV.U32 R141, RZ, RZ, R144 ;  /* 0x000000ffff8d7224 */ /* 0x000fc800078e0090 */
[----:B------:R-:W-:-:S05]  /*ba30*/  FADD.FTZ R141, R140, R141 ;  /* 0x0000008d8c8d7221 */ /* 0x000fca0000010000 */
[----:B------:R-:W-:-:S07]  /*ba40*/  MOV R146, R141 ;  /* 0x0000008d00927202 */ /* 0x000fce0000000f00 */
[----:B------:R-:W-:Y:S05]  /*ba50*/  WARPSYNC.COLLECTIVE R145, `(.L_x_15966) ;  /* 0x0000000091087348 */ /* 0x000fea0003c00000 */
[----:B------:R0:W1:Y:S02]  /*ba60*/  SHFL.BFLY P6, R144, R146, R147, R148 ;  /* 0x0c00009392907389 */ /* 0x00006400000c0094 */
[----:B01----:R-:W-:Y:S01]  /*ba70*/  ENDCOLLECTIVE ;  /* 0x000000000000791b */ /* 0x003fe20003800000 */
.L_x_15966:
[----:B------:R-:W-:Y:S01]  /*ba80*/  HFMA2.MMA R147, -RZ, RZ, 0, 5.9604644775390625e-08 ;  /* 0x00000001ff937435 */ /* 0x000fe200000001ff */
        /* <DEDUP_REMOVED lines=56> */
.L_x_15967:
[----:B------:R-:W-:Y:S01]  /*be10*/  HFMA2.MMA R147, -RZ, RZ, 0, 1.1920928955078125e-07 ;  /* 0x00000002ff937435 */ /* 0x000fe200000001ff */
[----:B------:R-:W-:-:S04]  /*be20*/  IMAD.MOV.U32 R102, RZ, RZ, R144 ;  /* 0x000000ffff667224 */ /* 0x000fc800078e0090 */
[----:B------:R-:W-:-:S05]  /*be30*/  FADD.FTZ R102, R69, R102 ;  /* 0x0000006645667221 */ /* 0x000fca0000010000 */
[----:B------:R-:W-:-:S07]  /*be40*/  MOV R146, R102 ;  /* 0x0000006600927202 */ /* 0x000fce0000000f00 */
[----:B------:R-:W-:Y:S05]  /*be50*/  WARPSYNC.COLLECTIVE R145, `(.L_x_15968) ;  /* 0x0000000091087348 */ /* 0x000fea0003c00000 */
[----:B------:R0:W1:Y:S02]  /*be60*/  SHFL.BFLY P6, R144, R146, R147, R148 ;  /* 0x0c00009392907389 */ /* 0x00006400000c0094 */
[----:B01----:R-:W-:Y:S01]  /*be70*/  ENDCOLLECTIVE ;  /* 0x000000000000791b */ /* 0x003fe20003800000 */
.L_x_15968:
[----:B------:R-:W-:Y:S01]  /*be80*/  HFMA2.MMA R147, -RZ, RZ, 0, 2.384185791015625e-07 ;  /* 0x00000004ff937435 */ /* 0x000fe200000001ff */
[----:B------:R-:W-:-:S04]  /*be90*/  IMAD.MOV.U32 R103, RZ, RZ, R144 ;  /* 0x000000ffff677224 */ /* 0x000fc800078e0090 */
[----:B------:R-:W-:-:S05]  /*bea0*/  FADD.FTZ R103, R102, R103 ;  /* 0x0000006766677221 */ /* 0x000fca0000010000 */
[----:B------:R-:W-:-:S07]  /*beb0*/  MOV R146, R103 ;  /* 0x0000006700927202 */ /* 0x000fce0000000f00 */
[----:B------:R-:W-:Y:S05]  /*bec0*/  WARPSYNC.COLLECTIVE R145, `(.L_x_15969) ;  /* 0x0000000091087348 */ /* 0x000fea0003c00000 */
[----:B------:R0:W1:Y:S02]  /*bed0*/  SHFL.BFLY P6, R144, R146, R147, R148 ;  /* 0x0c00009392907389 */ /* 0x00006400000c0094 */
[----:B01----:R-:W-:Y:S01]  /*bee0*/  ENDCOLLECTIVE ;  /* 0x000000000000791b */ /* 0x003fe20003800000 */
.L_x_15969:
[----:B------:R-:W-:Y:S01]  /*bef0*/  HFMA2.MMA R147, -RZ, RZ, 0, 4.76837158203125e-07 ;  /* 0x00000008ff937435 */ /* 0x000fe200000001ff */
[----:B------:R-:W-:-:S04]  /*bf00*/  IMAD.MOV.U32 R140, RZ, RZ, R144 ;  /* 0x000000ffff8c7224 */ /* 0x000fc800078e0090 */
[----:B------:R-:W-:-:S05]  /*bf10*/  FADD.FTZ R140, R103, R140 ;  /* 0x0000008c678c7221 */ /* 0x000fca0000010000 */
[----:B------:R-:W-:-:S07]  /*bf20*/  MOV R146, R140 ;  /* 0x0000008c00927202 */ /* 0x000fce0000000f00 */
[----:B------:R-:W-:Y:S05]  /*bf30*/  WARPSYNC.COLLECTIVE R145, `(.L_x_15970) ;  /* 0x0000000091087348 */ /* 0x000fea0003c00000 */
[----:B------:R0:W1:Y:S02]  /*bf40*/  SHFL.BFLY P6, R144, R146, R147, R148 ;  /* 0x0c00009392907389 */ /* 0x00006400000c0094 */
[----:B01----:R-:W-:Y:S01]  /*bf50*/  ENDCOLLECTIVE ;  /* 0x000000000000791b */ /* 0x003fe20003800000 */
.L_x_15970:
[----:B------:R-:W-:Y:S01]  /*bf60*/  HFMA2.MMA R147, -RZ, RZ, 0, 9.5367431640625e-07 ;  /* 0x00000010ff937435 */ /* 0x000fe200000001ff */
[----:B------:R-:W-:-:S04]  /*bf70*/  IMAD.MOV.U32 R141, RZ, RZ, R144 ;  /* 0x000000ffff8d7224 */ /* 0x000fc800078e0090 */
[----:B------:R-:W-:-:S05]  /*bf80*/  FADD.FTZ R141, R140, R141 ;  /* 0x0000008d8c8d7221 */ /* 0x000fca0000010000 */
[----:B------:R-:W-:-:S07]  /*bf90*/  MOV R146, R141 ;  /* 0x0000008d00927202 */ /* 0x000fce0000000f00 */
[----:B------:R-:W-:Y:S05]  /*bfa0*/  WARPSYNC.COLLECTIVE R145, `(.L_x_15971) ;  /* 0x0000000091087348 */ /* 0x000fea0003c00000 */
[----:B------:R0:W1:Y:S02]  /*bfb0*/  SHFL.BFLY P6, R144, R146, R147, R148 ;  /* 0x0c00009392907389 */ /* 0x00006400000c0094 */
[----:B01----:R-:W-:Y:S01]  /*bfc0*/  ENDCOLLECTIVE ;  /* 0x000000000000791b */ /* 0x003fe20003800000 */
.L_x_15971:
[----:B------:R-:W-:Y:S05]  /*bfd0*/  BRA `(.L_x_15972) ;  /* 0xffffffec001c7947 */ /* 0x000fea000383ffff */
.L_x_15973:
        /* <DEDUP_REMOVED lines=10> */
.L_x_23318:


//--------------------- .text._ZN10layer_norm13ln_fwd_kernelINS_13Kernel_traitsI6__halfS2_fS2_fjLj3072ELj1ELj1ELj4ELj16ENS_18Kernel_traits_baseILj3072ES2_S2_fS2_fjLj128EEEEELb1ELb1ELb1ELb1EEEvNS_9FwdParamsE --------------------------
	.section	.text._ZN10layer_norm13ln_fwd_kernelINS_13Kernel_traitsI6__halfS2_fS2_fjLj3072ELj1ELj1ELj4ELj16ENS_18Kernel_traits_baseILj3072ES2_S2_fS2_fjLj128EEEEELb1ELb1ELb1ELb1EEEvNS_9FwdParamsE,"ax",@progbits
	.align	128
        .global         _ZN10layer_norm13ln_fwd_kernelINS_13Kernel_traitsI6__halfS2_fS2_fjLj3072ELj1ELj1ELj4ELj16ENS_18Kernel_traits_baseILj3072ES2_S2_fS2_fjLj128EEEEELb1ELb1ELb1ELb1EEEvNS_9FwdParamsE
        .type           _ZN10layer_norm13ln_fwd_kernelINS_13Kernel_traitsI6__halfS2_fS2_fjLj3072ELj1ELj1ELj4ELj16ENS_18Kernel_traits_baseILj3072ES2_S2_fS2_fjLj128EEEEELb1ELb1ELb1ELb1EEEvNS_9FwdParamsE,@function
        .size           _ZN10layer_norm13ln_fwd_kernelINS_13Kernel_traitsI6__halfS2_fS2_fjLj3072ELj1ELj1ELj4ELj16ENS_18Kernel_traits_baseILj3072ES2_S2_fS2_fjLj128EEEEELb1ELb1ELb1ELb1EEEvNS_9FwdParamsE,(.L_x_23319 - _ZN10layer_norm13ln_fwd_kernelINS_13Kernel_traitsI6__halfS2_fS2_fjLj3072ELj1ELj1ELj4ELj16ENS_18Kernel_traits_baseILj3072ES2_S2_fS2_fjLj128EEEEELb1ELb1ELb1ELb1EEEvNS_9FwdParamsE)
        .other          _ZN10layer_norm13ln_fwd_kernelINS_13Kernel_traitsI6__halfS2_fS2_fjLj3072ELj1ELj1ELj4ELj16ENS_18Kernel_traits_baseILj3072ES2_S2_fS2_fjLj128EEEEELb1ELb1ELb1ELb1EEEvNS_9FwdParamsE,@"STO_CUDA_ENTRY STV_DEFAULT"
_ZN10layer_norm13ln_fwd_kernelINS_13Kernel_traitsI6__halfS2_fS2_fjLj3072ELj1ELj1ELj4ELj16ENS_18Kernel_traits_baseILj3072ES2_S2_fS2_fjLj128EEEEELb1ELb1ELb1ELb1EEEvNS_9FwdParamsE:
.text._ZN10layer_norm13ln_fwd_kernelINS_13Kernel_traitsI6__halfS2_fS2_fjLj3072ELj1ELj1ELj4ELj16ENS_18Kernel_traits_baseILj3072ES2_S2_fS2_fjLj128EEEEELb1ELb1ELb1ELb1EEEvNS_9FwdParamsE:
        /* <DEDUP_REMOVED lines=67> */
[----:B------:R-:W-:Y:S01]  /*0430*/  UIADD3 UR25, UR7, 0x646e171e, URZ ;  /* 0x646e171e07197890 */ /* 0x000fe2000fffe03f */
[----:B------:R-:W-:Y:S02]  /*0440*/  ISETP.NE.U32.AND P0, PT, RZ, UR10, PT ;  /* 0x0000000aff007c0c */ /* 0x000fe4000bf05070 */
[----:B------:R-:W-:Y:S01]  /*0450*/  IMAD.WIDE.U32 R4, R4, -0x2daee0ad, RZ ;  /* 0xd2511f5304047825 */ /* 0x000fe200078e00ff */
[----:B------:R-:W-:Y:S02]  /*0460*/  IADD3 R2, P1, R19, UR10, RZ ;  /* 0x0000000a13027c10 */ /* 0x000fe4000ff3e0ff */
[----:B------:R-:W-:Y:S02]  /*0470*/  LOP3.LUT R14, R13, UR24, R14, 0x96, !PT ;  /* 0x000000180d0e7c12 */ /* 0x000fe4000f8e960e */
[----:B------:R-:W-:-:S02]  /*0480*/  LOP3.LUT R16, R5, UR25, R6, 0x96, !PT ;  /* 0x0000001905107c12 */ /* 0x000fc4000f8e9606 */
[----:B------:R-:W-:Y:S01]  /*0490*/  ISETP.NE.AND.EX P0, PT, RZ, UR11, PT, P0 ;  /* 0x0000000bff007c0c */ /* 0x000fe2000bf05300 */
[----:B------:R-:W-:Y:S01]  /*04a0*/  UIADD3 UR26, UR6, 0x5384540f, URZ ;  /* 0x5384540f061a7890 */ /* 0x000fe2000fffe03f */
[----:B------:R-:W-:Y:S01]  /*04b0*/  IADD3.X R3, RZ, UR11, RZ, P1, !PT ;  /* 0x0000000bff037c10 */ /* 0x000fe20008ffe4ff */
[----:B------:R-:W-:Y:S01]  /*04c0*/  UIADD3 UR27, UR7, 0x1fd5c5a3, URZ ;  /* 0x1fd5c5a3071b7890 */ /* 0x000fe2000fffe03f */
[----:B------:R-:W-:Y:S01]  /*04d0*/  IMAD.WIDE.U32 R14, R14, -0x2daee0ad, RZ ;  /* 0xd2511f530e0e7825 */ /* 0x000fe200078e00ff */
[----:B------:R-:W-:Y:S01]  /*04e0*/  ISETP.GE.AND P1, PT, R79, UR12, PT ;  /* 0x0000000c4f007c0c */ /* 0x000fe2000bf26270 */
[----:B------:R-:W-:Y:S02]  /*04f0*/  ULDC.64 UR10, c[0x0][0x278] ;  /* 0x00009e00000a7ab9 */ /* 0x000fe40000000a00 */
[----:B------:R-:W-:Y:S01]  /*0500*/  IMAD.WIDE.U32 R16, R16, -0x326172a9, RZ ;  /* 0xcd9e8d5710107825 */ /* 0x000fe200078e00ff */
[----:B------:R-:W-:-:S04]  /*0510*/  LOP3.LUT R50, R15, UR27, R4, 0x96, !PT ;  /* 0x0000001b0f327c12 */ /* 0x000fc8000f8e9604 */
[----:B------:R-:W-:Y:S01]  /*0520*/  LOP3.LUT R49, R17, UR26, R12, 0x96, !PT ;  /* 0x0000001a11317c12 */ /* 0x000fe2000f8e960c */
[----:B------:R-:W5:Y:S01]  /*0530*/  @P0 LDG.E.128 R8, desc[UR4][R2.64] ;  /* 0x0000000402080981 */ /* 0x000f62000c1e1d00 */
[----:B------:R-:W-:Y:S01]  /*0540*/  LEA R12, P3, R0, UR10, 0x4 ;  /* 0x0000000a000c7c11 */ /* 0x000fe2000f8620ff */
[----:B------:R-:W-:Y:S01]  /*0550*/  UIADD3 UR28, UR6, -0xe443238, URZ ;  /* 0xf1bbcdc8061c7890 */ /* 0x000fe2000fffe03f */
[----:B------:R-:W-:Y:S01]  /*0560*/  IADD3 R6, P2, R19, UR8, RZ ;  /* 0x0000000813067c10 */ /* 0x000fe2000ff5e0ff */
[----:B------:R-:W5:Y:S01]  /*0570*/  @P0 LDG.E.128 R44, desc[UR4][R2.64+0x800] ;  /* 0x00080004022c0981 */ /* 0x000f62000c1e1d00 */
[----:B------:R-:W-:Y:S01]  /*0580*/  UIADD3 UR29, UR7, -0x24c28bd8, URZ ;  /* 0xdb3d7428071d7890 */ /* 0x000fe2000fffe03f */
[----:B------:R-:W-:Y:S02]  /*0590*/  IMAD.HI.U32 R5, R50, -0x326172a9, RZ ;  /* 0xcd9e8d5732057827 */ /* 0x000fe400078e00ff */
[----:B------:R0:W5:Y:S01]  /*05a0*/  @P0 LDG.E.128 R40, desc[UR4][R2.64+0x1000] ;  /* 0x0010000402280981 */ /* 0x000162000c1e1d00 */
[----:B------:R-:W-:Y:S01]  /*05b0*/  IADD3.X R7, RZ, UR9, RZ, P2, !PT ;  /* 0x00000009ff077c10 */ /* 0x000fe200097fe4ff */
[----:B------:R-:W-:Y:S01]  /*05c0*/  IMAD.X R13, RZ, RZ, UR11, P3 ;  /* 0x0000000bff0d7e24 */ /* 0x000fe200098e06ff */
[----:B------:R-:W-:Y:S01]  /*05d0*/  LOP3.LUT R51, R5, UR28, R16, 0x96, !PT ;  /* 0x0000001c05337c12 */ /* 0x000fe2000f8e9610 */
[----:B0-----:R-:W-:-:S05]  /*05e0*/  IMAD.HI.U32 R3, R49, -0x2daee0ad, RZ ;  /* 0xd2511f5331037827 */ /* 0x001fca00078e00ff */
[----:B------:R-:W-:Y:S01]  /*05f0*/  LOP3.LUT R98, R3, UR29, R14, 0x96, !PT ;  /* 0x0000001d03627c12 */ /* 0x000fe2000f8e960e */
[----:B------:R-:W-:Y:S06]  /*0600*/  @P1 EXIT ;  /* 0x000000000000194d */ /* 0x000fec0003800000 */
[----:B-----5:R-:W-:Y:S02]  /*0610*/  @!P0 CS2R R8, SRZ ;  /* 0x0000000000088805 */ /* 0x020fe4000001ff00 */
[----:B------:R-:W-:Y:S02]  /*0620*/  @!P0 CS2R R10, SRZ ;  /* 0x00000000000a8805 */ /* 0x000fe4000001ff00 */
[----:B------:R-:W-:Y:S02]  /*0630*/  @!P0 CS2R R44, SRZ ;  /* 0x00000000002c8805 */ /* 0x000fe4000001ff00 */
[----:B------:R-:W-:Y:S01]  /*0640*/  @!P0 CS2R R40, SRZ ;  /* 0x0000000000288805 */ /* 0x000fe2000001ff00 */
[----:B------:R-:W5:Y:S01]  /*0650*/  LDG.E.128 R36, desc[UR4][R6.64] ;  /* 0x0000000406247981 */ /* 0x000f62000c1e1d00 */
[----:B------:R-:W-:Y:S01]  /*0660*/  @!P0 CS2R R46, SRZ ;  /* 0x00000000002e8805 */ /* 0x000fe2000001ff00 */
[--C-:B------:R-:W-:Y:S02]  /*0670*/  HADD2.F32 R2, -RZ, R8.reuse.H0_H0 ;  /* 0x20000008ff027230 */ /* 0x100fe40000004100 */
        /* <DEDUP_REMOVED lines=8> */
[----:B------:R-:W5:Y:S01]  /*0700*/  LDG.E.128 R24, desc[UR4][R12.64] ;  /* 0x000000040c187981 */ /* 0x000f62000c1e1d00 */
[----:B------:R-:W-:Y:S01]  /*0710*/  HADD2.F32 R9, -RZ, R11.H1_H1 ;  /* 0x3000000bff097230 */ /* 0x000fe20000004100 */
[----:B------:R-:W-:Y:S01]  /*0720*/  UIADD3 UR31, UR7, -0x695add53, URZ ;  /* 0x96a522ad071f7890 */ /* 0x000fe2000fffe03f */
[----:B------:R-:W-:Y:S01]  /*0730*/  HADD2.F32 R11, -RZ, R44.H1_H1 ;  /* 0x3000002cff0b7230 */ /* 0x000fe20000004100 */
[----:B------:R-:W5:Y:S01]  /*0740*/  LDG.E.128 R20, desc[UR4][R12.64+0x800] ;  /* 0x000800040c147981 */ /* 0x000f62000c1e1d00 */
[----:B------:R-:W-:-:S03]  /*0750*/  HADD2.F32 R78, -RZ, R40.H0_H0 ;  /* 0x20000028ff4e7230 */ /* 0x000fc60000004100 */
[----:B------:R1:W5:Y:S01]  /*0760*/  LDG.E.128 R16, desc[UR4][R12.64+0x1000] ;  /* 0x001000040c107981 */ /* 0x000362000c1e1d00 */
[--C-:B0-----:R-:W-:Y:S01]  /*0770*/  HADD2.F32 R6, -RZ, R10.reuse.H0_H0 ;  /* 0x2000000aff067230 */ /* 0x101fe20000004100 */
[----:B------:R-:W-:Y:S01]  /*0780*/  HFMA2.MMA R116, -RZ, RZ, 0, 5.9604644775390625e-08 ;  /* 0x00000001ff747435 */ /* 0x000fe200000001ff */
[----:B------:R-:W-:Y:S01]  /*0790*/  HADD2.F32 R7, -RZ, R10.H1_H1 ;  /* 0x3000000aff077230 */ /* 0x000fe20000004100 */
[----:B------:R-:W-:Y:S01]  /*07a0*/  ULDC.U8 UR8, c[0x0][0x2a0] ;  /* 0x0000a80000087ab9 */ /* 0x000fe20000000000 */
[----:B------:R-:W-:Y:S01]  /*07b0*/  HADD2.F32 R10, -RZ, R44.H0_H0 ;  /* 0x2000002cff0a7230 */ /* 0x000fe20000004100 */
[----:B------:R-:W-:Y:S01]  /*07c0*/  LOP3.LUT R97, R48, 0x3, RZ, 0xc0, !PT ;  /* 0x0000000330617812 */ /* 0x000fe200078ec0ff */
[----:B------:R-:W-:Y:S01]  /*07d0*/  HADD2.F32 R80, -RZ, R40.H1_H1 ;  /* 0x30000028ff507230 */ /* 0x000fe20000004100 */
[----:B------:R-:W-:Y:S01]  /*07e0*/  ISETP.NE.AND P2, PT, RZ, UR8, PT ;  /* 0x00000008ff007c0c */ /* 0x000fe2000bf45270 */
[----:B------:R-:W-:Y:S01]  /*07f0*/  HADD2.F32 R81, -RZ, R41.H0_H0 ;  /* 0x20000029ff517230 */ /* 0x000fe20000004100 */
[----:B------:R-:W-:Y:S01]  /*0800*/  ULDC UR8, c[0x0][0x294] ;  /* 0x0000a50000087ab9 */ /* 0x000fe20000000800 */
[--C-:B-1----:R-:W-:Y:S01]  /*0810*/  HADD2.F32 R12, -RZ, R45.reuse.H0_H0 ;  /* 0x2000002dff0c7230 */ /* 0x102fe20000004100 */
[----:B------:R-:W-:Y:S01]  /*0820*/  ULDC UR9, c[0x0][0x290] ;  /* 0x0000a40000097ab9 */ /* 0x000fe20000000800 */
[----:B------:R-:W-:Y:S01]  /*0830*/  HADD2.F32 R13, -RZ, R45.H1_H1 ;  /* 0x3000002dff0d7230 */ /* 0x000fe20000004100 */
[----:B------:R-:W-:Y:S01]  /*0840*/  ULDC.64 UR10, c[0x0][0x298] ;  /* 0x0000a600000a7ab9 */ /* 0x000fe20000000a00 */
[----:B------:R-:W-:Y:S01]  /*0850*/  HADD2.F32 R82, -RZ, R41.H1_H1 ;  /* 0x30000029ff527230 */ /* 0x000fe20000004100 */
[----:B------:R-:W-:Y:S01]  /*0860*/  ULDC.64 UR12, c[0x0][0x210] ;  /* 0x00008400000c7ab9 */ /* 0x000fe20000000a00 */
[----:B------:R-:W-:-:S02]  /*0870*/  IMAD R45, R49, -0x2daee0ad, RZ ;  /* 0xd2511f53312d7824 */ /* 0x000fc400078e02ff */
[----:B------:R-:W-:Y:S02]  /*0880*/  IMAD R44, R50, -0x326172a9, RZ ;  /* 0xcd9e8d57322c7824 */ /* 0x000fe400078e02ff */
[----:B------:R-:W-:-:S04]  /*0890*/  IMAD.HI.U32 R87, R98, -0x326172a9, RZ ;  /* 0xcd9e8d5762577827 */ /* 0x000fc800078e00ff */
[----:B------:R-:W-:Y:S01]  /*08a0*/  IMAD.WIDE.U32 R40, R51, -0x2daee0ad, RZ ;  /* 0xd2511f5333287825 */ /* 0x000fe200078e00ff */
        /* <DEDUP_REMOVED lines=10> */
[----:B------:R-:W-:Y:S02]  /*0950*/  IMAD.MOV.U32 R90, RZ, RZ, R40 ;  /* 0x000000ffff5a7224 */ /* 0x000fe400078e0028 */
[----:B------:R-:W-:Y:S02]  /*0960*/  IMAD R98, R98, -0x326172a9, RZ ;  /* 0xcd9e8d5762627824 */ /* 0x000fe400078e02ff */
[----:B------:R-:W-:-:S07]  /*0970*/  IMAD.MOV.U32 R99, RZ, RZ, RZ ;  /* 0x000000ffff637224 */ /* 0x000fce00078e00ff */
.L_x_16199:
        /* <DEDUP_REMOVED lines=21> */
[----:B------:R-:W-:-:S05]  /*0ad0*/  @P3 IADD3 R61, R62, -0x1, RZ ;  /* 0xffffffff3e3d3810 */ /* 0x000fca0007ffe0ff */
        /* <DEDUP_REMOVED lines=26> */
.L_x_15977:
[----:B------:R-:W-:-:S07]  /*0c80*/  IMAD.MOV.U32 R60, RZ, RZ, R98 ;  /* 0x000000ffff3c7224 */ /* 0x000fce00078e0062 */
.L_x_15978:
[----:B------:R-:W-:Y:S05]  /*0c90*/  BSYNC B1 ;  /* 0x0000000000017941 */ /* 0x000fea0003800000 */
.L_x_15976:
        /* <DEDUP_REMOVED lines=16> */
.L_x_15982:
[----:B------:R-:W-:Y:S05]  /*0da0*/  BSYNC B2 ;  /* 0x0000000000027941 */ /* 0x000fea0003800000 */
.L_x_15981:
        /* <DEDUP_REMOVED lines=44> */
.L_x_15980:
[----:B------:R-:W-:Y:S05]  /*1070*/  BSYNC B1 ;  /* 0x0000000000017941 */ /* 0x000fea0003800000 */
.L_x_15979:
        /* <DEDUP_REMOVED lines=8> */
[----:B------:R-:W-:Y:S02]  /*1100*/  FSEL R53, R53, RZ, !P1 ;  /* 0x000000ff35357208 */ /* 0x000fe40004800000 */
[----:B------:R-:W-:-:S03]  /*1110*/  SEL R100, RZ, 0x1, P1 ;  /* 0x00000001ff647807 */ /* 0x000fc60000800000 */
[----:B------:R-:W-:-:S04]  /*1120*/  FMUL.FTZ R52, R53, R52 ;  /* 0x0000003435347220 */ /* 0x000fc80000410000 */
[----:B------:R-:W-:-:S07]  /*1130*/  @P0 FADD.FTZ R52, R40, R52 ;  /* 0x0000003428340221 */ /* 0x000fce0000010000 */
.L_x_15975:
[----:B------:R-:W-:Y:S05]  /*1140*/  BSYNC B0 ;  /* 0x0000000000007941 */ /* 0x000fea0003800000 */
.L_x_15974:
        /* <DEDUP_REMOVED lines=18> */
.L_x_15986:
[----:B------:R-:W-:-:S07]  /*1270*/  MOV R53, R98 ;  /* 0x0000006200357202 */ /* 0x000fce0000000f00 */
.L_x_15987:
[----:B------:R-:W-:Y:S05]  /*1280*/  BSYNC B1 ;  /* 0x0000000000017941 */ /* 0x000fea0003800000 */
.L_x_15985:
        /* <DEDUP_REMOVED lines=16> */
.L_x_15991:
[----:B------:R-:W-:Y:S05]  /*1390*/  BSYNC B2 ;  /* 0x0000000000027941 */ /* 0x000fea0003800000 */
.L_x_15990:
        /* <DEDUP_REMOVED lines=44> */
.L_x_15989:
[----:B------:R-:W-:Y:S05]  /*1660*/  BSYNC B1 ;  /* 0x0000000000017941 */ /* 0x000fea0003800000 */
.L_x_15988:
        /* <DEDUP_REMOVED lines=8> */
[----:B------:R-:W-:Y:S02]  /*16f0*/  FSEL R54, R54, RZ, !P1 ;  /* 0x000000ff36367208 */ /* 0x000fe40004800000 */
[----:B------:R-:W-:-:S03]  /*1700*/  SEL R101, RZ, 0x1, P1 ;  /* 0x00000001ff657807 */ /* 0x000fc60000800000 */
[----:B------:R-:W-:-:S04]  /*1710*/  FMUL.FTZ R53, R54, R53 ;  /* 0x0000003536357220 */ /* 0x000fc80000410000 */
[----:B------:R-:W-:-:S07]  /*1720*/  @P0 FADD.FTZ R53, R41, R53 ;  /* 0x0000003529350221 */ /* 0x000fce0000010000 */
.L_x_15984:
[----:B------:R-:W-:Y:S05]  /*1730*/  BSYNC B0 ;  /* 0x0000000000007941 */ /* 0x000fea0003800000 */
.L_x_15983:
        /* <DEDUP_REMOVED lines=18> */
.L_x_15995:
[----:B------:R-:W-:-:S07]  /*1860*/  IMAD.MOV.U32 R62, RZ, RZ, R98 ;  /* 0x000000ffff3e7224 */ /* 0x000fce00078e0062 */
.L_x_15996:
[----:B------:R-:W-:Y:S05]  /*1870*/  BSYNC B1 ;  /* 0x0000000000017941 */ /* 0x000fea0003800000 */
.L_x_15994:
        /* <DEDUP_REMOVED lines=16> */
.L_x_16000:
[----:B------:R-:W-:Y:S05]  /*1980*/  BSYNC B2 ;  /* 0x0000000000027941 */ /* 0x000fea0003800000 */
.L_x_15999:
        /* <DEDUP_REMOVED lines=44> */
.L_x_15998:
[----:B------:R-:W-:Y:S05]  /*1c50*/  BSYNC B1 ;  /* 0x0000000000017941 */ /* 0x000fea0003800000 */
.L_x_15997:
        /* <DEDUP_REMOVED lines=12> */
.L_x_15993:
[----:B------:R-:W-:Y:S05]  /*1d20*/  BSYNC B0 ;  /* 0x0000000000007941 */ /* 0x000fea0003800000 */
.L_x_15992:
        /* <DEDUP_REMOVED lines=18> */
.L_x_16004:
[----:B------:R-:W-:-:S07]  /*1e50*/  MOV R55, R98 ;  /* 0x0000006200377202 */ /* 0x000fce0000000f00 */
.L_x_16005:
[----:B------:R-:W-:Y:S05]  /*1e60*/  BSYNC B1 ;  /* 0x0000000000017941 */ /* 0x000fea0003800000 */
.L_x_16003:
        /* <DEDUP_REMOVED lines=16> */
.L_x_16009:
[----:B------:R-:W-:Y:S05]  /*1f70*/  BSYNC B2 ;  /* 0x0000000000027941 */ /* 0x000fea0003800000 */
.L_x_16008:
        /* <DEDUP_REMOVED lines=44> */
.L_x_16007:
[----:B------:R-:W-:Y:S05]  /*2240*/  BSYNC B1 ;  /* 0x0000000000017941 */ /* 0x000fea0003800000 */
.L_x_16006:
        /* <DEDUP_REMOVED lines=12> */
.L_x_16002:
[----:B------:R-:W-:Y:S05]  /*2310*/  BSYNC B0 ;  /* 0x0000000000007941 */ /* 0x000fea0003800000 */
.L_x_16001:
        /* <DEDUP_REMOVED lines=18> */
.L_x_16013:
[----:B------:R-:W-:-:S07]  /*2440*/  IMAD.MOV.U32 R64, RZ, RZ, R98 ;  /* 0x000000ffff407224 */ /* 0x000fce00078e0062 */
.L_x_16014:
[----:B------:R-:W-:Y:S05]  /*2450*/  BSYNC B1 ;  /* 0x0000000000017941 */ /* 0x000fea0003800000 */
.L_x_16012:
        /* <DEDUP_REMOVED lines=16> */
.L_x_16018:
[----:B------:R-:W-:Y:S05]  /*2560*/  BSYNC B2 ;  /* 0x0000000000027941 */ /* 0x000fea0003800000 */
.L_x_16017:
        /* <DEDUP_REMOVED lines=44> */
.L_x_16016:
[----:B------:R-:W-:Y:S05]  /*2830*/  BSYNC B1 ;  /* 0x0000000000017941 */ /* 0x000fea0003800000 */
.L_x_16015:
[----:B------:R-:W-:Y:S01]  /*2840*/  HFMA2.MMA R59, -RZ, RZ, 0.1171875, 0 ;  /* 0x2f800000ff3b7435 */ /* 0x000fe200000001ff */
[----:B------:R-:W-:Y:S01]  /*2850*/  I2FP.F32.U32 R56, R64 ;  /* 0x0000004000387245 */ /* 0x000fe20000201000 */
[----:B------:R-:W-:-:S05]  /*2860*/  HADD2.F32 R57, -RZ, R46.H0_H0 ;  /* 0x2000002eff397230 */ /* 0x000fca0000004100 */
        /* <DEDUP_REMOVED lines=9> */
.L_x_16011:
[----:B------:R-:W-:Y:S05]  /*2900*/  BSYNC B0 ;  /* 0x0000000000007941 */ /* 0x000fea0003800000 */
.L_x_16010:
        /* <DEDUP_REMOVED lines=18> */
.L_x_16022:
[----:B------:R-:W-:-:S07]  /*2a30*/  MOV R57, R98 ;  /* 0x0000006200397202 */ /* 0x000fce0000000f00 */
.L_x_16023:
[----:B------:R-:W-:Y:S05]  /*2a40*/  BSYNC B1 ;  /* 0x0000000000017941 */ /* 0x000fea0003800000 */
.L_x_16021:
        /* <DEDUP_REMOVED lines=16> */
.L_x_16027:
[----:B------:R-:W-:Y:S05]  /*2b50*/  BSYNC B2 ;  /* 0x0000000000027941 */ /* 0x000fea0003800000 */
.L_x_16026:
        /* <DEDUP_REMOVED lines=44> */
.L_x_16025:
[----:B------:R-:W-:Y:S05]  /*2e20*/  BSYNC B1 ;  /* 0x0000000000017941 */ /* 0x000fea0003800000 */
.L_x_16024:
[----:B------:R-:W-:Y:S01]  /*2e30*/  I2FP.F32.U32 R57, R57 ;  /* 0x0000003900397245 */ /* 0x000fe20000201000 */
[----:B------:R-:W-:Y:S02]  /*2e40*/  HADD2.F32 R58, -RZ, R46.H1_H1 ;  /* 0x3000002eff3a7230 */ /* 0x000fe40000004100 */
        /* <DEDUP_REMOVED lines=10> */
.L_x_16020:
[----:B------:R-:W-:Y:S05]  /*2ef0*/  BSYNC B0 ;  /* 0x0000000000007941 */ /* 0x000fea0003800000 */
.L_x_16019:
        /* <DEDUP_REMOVED lines=18> */
.L_x_16031:
[----:B------:R-:W-:-:S07]  /*3020*/  IMAD.MOV.U32 R66, RZ, RZ, R98 ;  /* 0x000000ffff427224 */ /* 0x000fce00078e0062 */
.L_x_16032:
[----:B------:R-:W-:Y:S05]  /*3030*/  BSYNC B1 ;  /* 0x0000000000017941 */ /* 0x000fea0003800000 */
.L_x_16030:
        /* <DEDUP_REMOVED lines=16> */
.L_x_16036:
[----:B------:R-:W-:Y:S05]  /*3140*/  BSYNC B2 ;  /* 0x0000000000027941 */ /* 0x000fea0003800000 */
.L_x_16035:
        /* <DEDUP_REMOVED lines=44> */
.L_x_16034:
[----:B------:R-:W-:Y:S05]  /*3410*/  BSYNC B1 ;  /* 0x0000000000017941 */ /* 0x000fea0003800000 */
.L_x_16033:
        /* <DEDUP_REMOVED lines=12> */
.L_x_16029:
[----:B------:R-:W-:Y:S05]  /*34e0*/  BSYNC B0 ;  /* 0x0000000000007941 */ /* 0x000fea0003800000 */
.L_x_16028:
        /* <DEDUP_REMOVED lines=18> */
.L_x_16040:
[----:B------:R-:W-:-:S07]  /*3610*/  MOV R59, R98 ;  /* 0x00000062003b7202 */ /* 0x000fce0000000f00 */
.L_x_16041:
[----:B------:R-:W-:Y:S05]  /*3620*/  BSYNC B1 ;  /* 0x0000000000017941 */ /* 0x000fea0003800000 */
.L_x_16039:
        /* <DEDUP_REMOVED lines=16> */
.L_x_16045:
[----:B------:R-:W-:Y:S05]  /*3730*/  BSYNC B2 ;  /* 0x0000000000027941 */ /* 0x000fea0003800000 */
.L_x_16044:
        /* <DEDUP_REMOVED lines=44> */
.L_x_16043:
[----:B------:R-:W-:Y:S05]  /*3a00*/  BSYNC B1 ;  /* 0x0000000000017941 */ /* 0x000fea0003800000 */
.L_x_16042:
        /* <DEDUP_REMOVED lines=12> */
.L_x_16038:
[----:B------:R-:W-:Y:S05]  /*3ad0*/  BSYNC B0 ;  /* 0x0000000000007941 */ /* 0x000fea0003800000 */
.L_x_16037:
        /* <DEDUP_REMOVED lines=11> */
[----:B------:R-:W-:Y:S01]  /*3b90*/  SHF.L.U32 R67, R106, 0x10, RZ ;  /* 0x000000106a437819 */ /* 0x000fe200000006ff */
[----:B0-----:R-:W0:Y:S01]  /*3ba0*/  LDC.64 R62, c[0x0][0x240] ;  /* 0x00009000ff3e7b82 */ /* 0x001e220000000a00 */
        /* <DEDUP_REMOVED lines=18> */
.L_x_16047:
[----:B------:R-:W-:Y:S05]  /*3cd0*/  BSYNC B0 ;  /* 0x0000000000007941 */ /* 0x000fea0003800000 */
.L_x_16046:
[----:B012---:R-:W-:Y:S01]  /*3ce0*/  @P3 IMAD.WIDE.U32 R62, R119, 0x10, R60 ;  /* 0x00000010773e3825 */ /* 0x007fe200078e003c */
        /* <DEDUP_REMOVED lines=21> */
.L_x_16051:
[----:B------:R-:W-:-:S07]  /*3e40*/  MOV R68, R98 ;  /* 0x0000006200447202 */ /* 0x000fce0000000f00 */
.L_x_16052:
[----:B------:R-:W-:Y:S05]  /*3e50*/  BSYNC B1 ;  /* 0x0000000000017941 */ /* 0x000fea0003800000 */
.L_x_16050:
        /* <DEDUP_REMOVED lines=16> */
.L_x_16056:
[----:B------:R-:W-:Y:S05]  /*3f60*/  BSYNC B2 ;  /* 0x0000000000027941 */ /* 0x000fea0003800000 */
.L_x_16055:
        /* <DEDUP_REMOVED lines=44> */
.L_x_16054:
[----:B------:R-:W-:Y:S05]  /*4230*/  BSYNC B1 ;  /* 0x0000000000017941 */ /* 0x000fea0003800000 */
.L_x_16053:
[----:B------:R-:W-:Y:S01]  /*4240*/  I2FP.F32.U32 R60, R68 ;  /* 0x00000044003c7245 */ /* 0x000fe20000201000 */
[----:B-----5:R-:W-:Y:S02]  /*4250*/  HADD2.F32 R62, -RZ, R44.H0_H0 ;  /* 0x2000002cff3e7230 */ /* 0x020fe40000004100 */
[----:B------:R-:W-:-:S03]  /*4260*/  IMAD.MOV.U32 R61, RZ, RZ, 0x2f800000 ;  /* 0x2f800000ff3d7424 */ /* 0x000fc600078e00ff */
        /* <DEDUP_REMOVED lines=9> */
.L_x_16049:
[----:B------:R-:W-:Y:S05]  /*4300*/  BSYNC B0 ;  /* 0x0000000000007941 */ /* 0x000fea0003800000 */
.L_x_16048:
        /* <DEDUP_REMOVED lines=18> */
.L_x_16060:
[----:B------:R-:W-:-:S07]  /*4430*/  IMAD.MOV.U32 R61, RZ, RZ, R98 ;  /* 0x000000ffff3d7224 */ /* 0x000fce00078e0062 */
.L_x_16061:
[----:B------:R-:W-:Y:S05]  /*4440*/  BSYNC B1 ;  /* 0x0000000000017941 */ /* 0x000fea0003800000 */
.L_x_16059:
        /* <DEDUP_REMOVED lines=16> */
.L_x_16065:
[----:B------:R-:W-:Y:S05]  /*4550*/  BSYNC B2 ;  /* 0x0000000000027941 */ /* 0x000fea0003800000 */
.L_x_16064:
        /* <DEDUP_REMOVED lines=44> */
.L_x_16063:
[----:B------:R-:W-:Y:S05]  /*4820*/  BSYNC B1 ;  /* 0x0000000000017941 */ /* 0x000fea0003800000 */
.L_x_16062:
[----:B------:R-:W-:Y:S01]  /*4830*/  HFMA2.MMA R62, -RZ, RZ, 0.1171875, 0 ;  /* 0x2f800000ff3e7435 */ /* 0x000fe200000001ff */
[----:B------:R-:W-:Y:S01]  /*4840*/  I2FP.F32.U32 R61, R61 ;  /* 0x0000003d003d7245 */ /* 0x000fe20000201000 */
[----:B-----5:R-:W-:-:S05]  /*4850*/  HADD2.F32 R64, -RZ, R44.H1_H1 ;  /* 0x3000002cff407230 */ /* 0x020fca0000004100 */
        /* <DEDUP_REMOVED lines=9> */
.L_x_16058:
[----:B------:R-:W-:Y:S05]  /*48f0*/  BSYNC B0 ;  /* 0x0000000000007941 */ /* 0x000fea0003800000 */
.L_x_16057:
        /* <DEDUP_REMOVED lines=18> */
.L_x_16069:
[----:B------:R-:W-:-:S07]  /*4a20*/  MOV R70, R98 ;  /* 0x0000006200467202 */ /* 0x000fce0000000f00 */
.L_x_16070:
[----:B------:R-:W-:Y:S05]  /*4a30*/  BSYNC B1 ;  /* 0x0000000000017941 */ /* 0x000fea0003800000 */
.L_x_16068:
        /* <DEDUP_REMOVED lines=16> */
.L_x_16074:
[----:B------:R-:W-:Y:S05]  /*4b40*/  BSYNC B2 ;  /* 0x0000000000027941 */ /* 0x000fea0003800000 */
.L_x_16073:
        /* <DEDUP_REMOVED lines=44> */
.L_x_16072:
[----:B------:R-:W-:Y:S05]  /*4e10*/  BSYNC B1 ;  /* 0x0000000000017941 */ /* 0x000fea0003800000 */
.L_x_16071:
        /* <DEDUP_REMOVED lines=12> */
.L_x_16067:
[----:B------:R-:W-:Y:S05]  /*4ee0*/  BSYNC B0 ;  /* 0x0000000000007941 */ /* 0x000fea0003800000 */
.L_x_16066:
        /* <DEDUP_REMOVED lines=18> */
.L_x_16078:
[----:B------:R-:W-:-:S07]  /*5010*/  IMAD.MOV.U32 R63, RZ, RZ, R98 ;  /* 0x000000ffff3f7224 */ /* 0x000fce00078e0062 */
.L_x_16079:
[----:B------:R-:W-:Y:S05]  /*5020*/  BSYNC B1 ;  /* 0x0000000000017941 */ /* 0x000fea0003800000 */
.L_x_16077:
        /* <DEDUP_REMOVED lines=16> */
.L_x_16083:
[----:B------:R-:W-:Y:S05]  /*5130*/  BSYNC B2 ;  /* 0x0000000000027941 */ /* 0x000fea0003800000 */
.L_x_16082:
        /* <DEDUP_REMOVED lines=44> */
.L_x_16081:
[----:B------:R-:W-:Y:S05]  /*5400*/  BSYNC B1 ;  /* 0x0000000000017941 */ /* 0x000fea0003800000 */
.L_x_16080:
        /* <DEDUP_REMOVED lines=12> */
.L_x_16076:
[----:B------:R-:W-:Y:S05]  /*54d0*/  BSYNC B0 ;  /* 0x0000000000007941 */ /* 0x000fea0003800000 */
.L_x_16075:
        /* <DEDUP_REMOVED lines=18> */
.L_x_16087:
[----:B------:R-:W-:-:S07]  /*5600*/  MOV R72, R98 ;  /* 0x0000006200487202 */ /* 0x000fce0000000f00 */
.L_x_16088:
[----:B------:R-:W-:Y:S05]  /*5610*/  BSYNC B1 ;  /* 0x0000000000017941 */ /* 0x000fea0003800000 */
.L_x_16086:
        /* <DEDUP_REMOVED lines=16> */
.L_x_16092:
[----:B------:R-:W-:Y:S05]  /*5720*/  BSYNC B2 ;  /* 0x0000000000027941 */ /* 0x000fea0003800000 */
.L_x_16091:
        /* <DEDUP_REMOVED lines=44> */
.L_x_16090:
[----:B------:R-:W-:Y:S05]  /*59f0*/  BSYNC B1 ;  /* 0x0000000000017941 */ /* 0x000fea0003800000 */
.L_x_16089:
[----:B------:R-:W-:Y:S01]  /*5a00*/  I2FP.F32.U32 R64, R72 ;  /* 0x0000004800407245 */ /* 0x000fe20000201000 */
[----:B------:R-:W-:Y:S01]  /*5a10*/  HADD2.F32 R67, -RZ, R46.H0_H0 ;  /* 0x2000002eff437230 */ /* 0x000fe20000004100 */
[----:B------:R-:W-:-:S04]  /*5a20*/  MOV R65, 0x2f800000 ;  /* 0x2f80000000417802 */ /* 0x000fc80000000f00 */
        /* <DEDUP_REMOVED lines=9> */
.L_x_16085:
[----:B------:R-:W-:Y:S05]  /*5ac0*/  BSYNC B0 ;  /* 0x0000000000007941 */ /* 0x000fea0003800000 */
.L_x_16084:
        /* <DEDUP_REMOVED lines=18> */
.L_x_16096:
[----:B------:R-:W-:-:S07]  /*5bf0*/  MOV R65, R98 ;  /* 0x0000006200417202 */ /* 0x000fce0000000f00 */
.L_x_16097:
[----:B------:R-:W-:Y:S05]  /*5c00*/  BSYNC B1 ;  /* 0x0000000000017941 */ /* 0x000fea0003800000 */
.L_x_16095:
        /* <DEDUP_REMOVED lines=16> */
.L_x_16101:
[----:B------:R-:W-:Y:S05]  /*5d10*/  BSYNC B2 ;  /* 0x0000000000027941 */ /* 0x000fea0003800000 */
.L_x_16100:
        /* <DEDUP_REMOVED lines=44> */
.L_x_16099:
[----:B------:R-:W-:Y:S05]  /*5fe0*/  BSYNC B1 ;  /* 0x0000000000017941 */ /* 0x000fea0003800000 */
.L_x_16098:
[----:B------:R-:W-:Y:S01]  /*5ff0*/  HFMA2.MMA R66, -RZ, RZ, 0.1171875, 0 ;  /* 0x2f800000ff427435 */ /* 0x000fe200000001ff */
[----:B------:R-:W-:Y:S01]  /*6000*/  I2FP.F32.U32 R65, R65 ;  /* 0x0000004100417245 */ /* 0x000fe20000201000 */
[----:B------:R-:W-:-:S05]  /*6010*/  HADD2.F32 R68, -RZ, R46.H1_H1 ;  /* 0x3000002eff447230 */ /* 0x000fca0000004100 */
        /* <DEDUP_REMOVED lines=9> */
.L_x_16094:
[----:B------:R-:W-:Y:S05]  /*60b0*/  BSYNC B0 ;  /* 0x0000000000007941 */ /* 0x000fea0003800000 */
.L_x_16093:
        /* <DEDUP_REMOVED lines=18> */
.L_x_16105:
[----:B------:R-:W-:-:S07]  /*61e0*/  MOV R72, R98 ;  /* 0x0000006200487202 */ /* 0x000fce0000000f00 */
.L_x_16106:
[----:B------:R-:W-:Y:S05]  /*61f0*/  BSYNC B1 ;  /* 0x0000000000017941 */ /* 0x000fea0003800000 */
.L_x_16104:
        /* <DEDUP_REMOVED lines=16> */
.L_x_16110:
[----:B------:R-:W-:Y:S05]  /*6300*/  BSYNC B2 ;  /* 0x0000000000027941 */ /* 0x000fea0003800000 */
.L_x_16109:
        /* <DEDUP_REMOVED lines=44> */
.L_x_16108:
[----:B------:R-:W-:Y:S05]  /*65d0*/  BSYNC B1 ;  /* 0x0000000000017941 */ /* 0x000fea0003800000 */
.L_x_16107:
[----:B------:R-:W-:Y:S01]  /*65e0*/  I2FP.F32.U32 R66, R72 ;  /* 0x0000004800427245 */ /* 0x000fe20000201000 */
[----:B------:R-:W-:Y:S02]  /*65f0*/  HADD2.F32 R69, -RZ, R47.H0_H0 ;  /* 0x2000002fff457230 */ /* 0x000fe40000004100 */
        /* <DEDUP_REMOVED lines=10> */
.L_x_16103:
[----:B------:R-:W-:Y:S05]  /*66a0*/  BSYNC B0 ;  /* 0x0000000000007941 */ /* 0x000fea0003800000 */
.L_x_16102:
        /* <DEDUP_REMOVED lines=18> */
.L_x_16114:
[----:B------:R-:W-:-:S07]  /*67d0*/  IMAD.MOV.U32 R67, RZ, RZ, R98 ;  /* 0x000000ffff437224 */ /* 0x000fce00078e0062 */
.L_x_16115:
[----:B------:R-:W-:Y:S05]  /*67e0*/  BSYNC B1 ;  /* 0x0000000000017941 */ /* 0x000fea0003800000 */
.L_x_16113:
        /* <DEDUP_REMOVED lines=16> */
.L_x_16119:
[----:B------:R-:W-:Y:S05]  /*68f0*/  BSYNC B2 ;  /* 0x0000000000027941 */ /* 0x000fea0003800000 */
.L_x_16118:
        /* <DEDUP_REMOVED lines=44> */
.L_x_16117:
[----:B------:R-:W-:Y:S05]  /*6bc0*/  BSYNC B1 ;  /* 0x0000000000017941 */ /* 0x000fea0003800000 */
.L_x_16116:
[----:B------:R-:W-:Y:S01]  /*6bd0*/  I2FP.F32.U32 R67, R67 ;  /* 0x0000004300437245 */ /* 0x000fe20000201000 */
[----:B------:R-:W-:Y:S01]  /*6be0*/  HADD2.F32 R69, -RZ, R47.H1_H1 ;  /* 0x3000002fff457230 */ /* 0x000fe20000004100 */
[----:B------:R-:W-:-:S04]  /*6bf0*/  MOV R68, 0x2f800000 ;  /* 0x2f80000000447802 */ /* 0x000fc80000000f00 */
        /* <DEDUP_REMOVED lines=9> */
.L_x_16112:
[----:B------:R-:W-:Y:S05]  /*6c90*/  BSYNC B0 ;  /* 0x0000000000007941 */ /* 0x000fea0003800000 */
.L_x_16111:
[----:B------:R-:W-:Y:S01]  /*6ca0*/  IMAD.WIDE.U32 R70, R73, 0x20, R94 ;  /* 0x0000002049467825 */ /* 0x000fe200078e005e */
[----:B------:R-:W0:Y:S01]  /*6cb0*/  @P0 LDC.64 R110, c[0x0][0x230] ;  /* 0x00008c00ff6e0b82 */ /* 0x000e220000000a00 */
[----:B------:R-:W-:Y:S01]  /*6cc0*/  BSSY B0, `(.L_x_16120) ;  /* 0x000001c000007945 */ /* 0x000fe20003800000 */
[----:B------:R-:W-:Y:S01]  /*6cd0*/  IADD3 R115, R115, 0x100, RZ ;  /* 0x0000010073737810 */ /* 0x000fe20007ffe0ff */
        /* <DEDUP_REMOVED lines=26> */
.L_x_16121:
[----:B------:R-:W-:Y:S05]  /*6e80*/  BSYNC B0 ;  /* 0x0000000000007941 */ /* 0x000fea0003800000 */
.L_x_16120:
        /* <DEDUP_REMOVED lines=22> */
.L_x_16125:
[----:B------:R-:W-:-:S07]  /*6ff0*/  MOV R100, R98 ;  /* 0x0000006200647202 */ /* 0x000fce0000000f00 */
.L_x_16126:
[----:B------:R-:W-:Y:S05]  /*7000*/  BSYNC B1 ;  /* 0x0000000000017941 */ /* 0x000fea0003800000 */
.L_x_16124:
        /* <DEDUP_REMOVED lines=16> */
.L_x_16130:
[----:B------:R-:W-:Y:S05]  /*7110*/  BSYNC B2 ;  /* 0x0000000000027941 */ /* 0x000fea0003800000 */
.L_x_16129:
        /* <DEDUP_REMOVED lines=44> */
.L_x_16128:
[----:B------:R-:W-:Y:S05]  /*73e0*/  BSYNC B1 ;  /* 0x0000000000017941 */ /* 0x000fea0003800000 */
.L_x_16127:
[----:B------:R-:W-:Y:S01]  /*73f0*/  HFMA2.MMA R69, -RZ, RZ, 0.1171875, 0 ;  /* 0x2f800000ff457435 */ /* 0x000fe200000001ff */
[----:B------:R-:W-:Y:S01]  /*7400*/  I2FP.F32.U32 R68, R100 ;  /* 0x0000006400447245 */ /* 0x000fe20000201000 */
[----:B-----5:R-:W-:-:S05]  /*7410*/  HADD2.F32 R70, -RZ, R44.H0_H0 ;  /* 0x2000002cff467230 */ /* 0x020fca0000004100 */
        /* <DEDUP_REMOVED lines=9> */
.L_x_16123:
[----:B------:R-:W-:Y:S05]  /*74b0*/  BSYNC B0 ;  /* 0x0000000000007941 */ /* 0x000fea0003800000 */
.L_x_16122:
        /* <DEDUP_REMOVED lines=18> */
.L_x_16134:
[----:B------:R-:W-:-:S07]  /*75e0*/  MOV R69, R98 ;  /* 0x0000006200457202 */ /* 0x000fce0000000f00 */
.L_x_16135:
[----:B------:R-:W-:Y:S05]  /*75f0*/  BSYNC B1 ;  /* 0x0000000000017941 */ /* 0x000fea0003800000 */
.L_x_16133:
        /* <DEDUP_REMOVED lines=16> */
.L_x_16139:
[----:B------:R-:W-:Y:S05]  /*7700*/  BSYNC B2 ;  /* 0x0000000000027941 */ /* 0x000fea0003800000 */
.L_x_16138:
        /* <DEDUP_REMOVED lines=44> */
.L_x_16137:
[----:B------:R-:W-:Y:S05]  /*79d0*/  BSYNC B1 ;  /* 0x0000000000017941 */ /* 0x000fea0003800000 */
.L_x_16136:
[----:B------:R-:W-:Y:S01]  /*79e0*/  I2FP.F32.U32 R69, R69 ;  /* 0x0000004500457245 */ /* 0x000fe20000201000 */
[----:B-----5:R-:W-:Y:S02]  /*79f0*/  HADD2.F32 R72, -RZ, R44.H1_H1 ;  /* 0x3000002cff487230 */ /* 0x020fe40000004100 */
[----:B------:R-:W-:-:S03]  /*7a00*/  IMAD.MOV.U32 R70, RZ, RZ, 0x2f800000 ;  /* 0x2f800000ff467424 */ /* 0x000fc600078e00ff */
        /* <DEDUP_REMOVED lines=9> */
.L_x_16132:
[----:B------:R-:W-:Y:S05]  /*7aa0*/  BSYNC B0 ;  /* 0x0000000000007941 */ /* 0x000fea0003800000 */
.L_x_16131:
        /* <DEDUP_REMOVED lines=18> */
.L_x_16143:
[----:B------:R-:W-:-:S07]  /*7bd0*/  IMAD.MOV.U32 R97, RZ, RZ, R98 ;  /* 0x000000ffff617224 */ /* 0x000fce00078e0062 */
.L_x_16144:
[----:B------:R-:W-:Y:S05]  /*7be0*/  BSYNC B1 ;  /* 0x0000000000017941 */ /* 0x000fea0003800000 */
.L_x_16142:
        /* <DEDUP_REMOVED lines=16> */
.L_x_16148:
[----:B------:R-:W-:Y:S05]  /*7cf0*/  BSYNC B2 ;  /* 0x0000000000027941 */ /* 0x000fea0003800000 */
.L_x_16147:
        /* <DEDUP_REMOVED lines=44> */
.L_x_16146:
[----:B------:R-:W-:Y:S05]  /*7fc0*/  BSYNC B1 ;  /* 0x0000000000017941 */ /* 0x000fea0003800000 */
.L_x_16145:
[----:B------:R-:W-:Y:S01]  /*7fd0*/  I2FP.F32.U32 R70, R97 ;  /* 0x0000006100467245 */ /* 0x000fe20000201000 */
[----:B-----5:R-:W-:Y:S01]  /*7fe0*/  HADD2.F32 R73, -RZ, R45.H0_H0 ;  /* 0x2000002dff497230 */ /* 0x020fe20000004100 */
        /* <DEDUP_REMOVED lines=10> */
.L_x_16141:
[----:B------:R-:W-:Y:S05]  /*8090*/  BSYNC B0 ;  /* 0x0000000000007941 */ /* 0x000fea0003800000 */
.L_x_16140:
        /* <DEDUP_REMOVED lines=18> */
.L_x_16152:
[----:B------:R-:W-:-:S07]  /*81c0*/  MOV R71, R98 ;  /* 0x0000006200477202 */ /* 0x000fce0000000f00 */
.L_x_16153:
[----:B------:R-:W-:Y:S05]  /*81d0*/  BSYNC B1 ;  /* 0x0000000000017941 */ /* 0x000fea0003800000 */
.L_x_16151:
        /* <DEDUP_REMOVED lines=16> */
.L_x_16157:
[----:B------:R-:W-:Y:S05]  /*82e0*/  BSYNC B2 ;  /* 0x0000000000027941 */ /* 0x000fea0003800000 */
.L_x_16156:
        /* <DEDUP_REMOVED lines=44> */
.L_x_16155:
[----:B------:R-:W-:Y:S05]  /*85b0*/  BSYNC B1 ;  /* 0x0000000000017941 */ /* 0x000fea0003800000 */
.L_x_16154:
        /* <DEDUP_REMOVED lines=12> */
.L_x_16150:
[----:B------:R-:W-:Y:S05]  /*8680*/  BSYNC B0 ;  /* 0x0000000000007941 */ /* 0x000fea0003800000 */
.L_x_16149:
        /* <DEDUP_REMOVED lines=18> */
.L_x_16161:
[----:B------:R-:W-:-:S07]  /*87b0*/  MOV R97, R98 ;  /* 0x0000006200617202 */ /* 0x000fce0000000f00 */
.L_x_16162:
[----:B------:R-:W-:Y:S05]  /*87c0*/  BSYNC B1 ;  /* 0x0000000000017941 */ /* 0x000fea0003800000 */
.L_x_16160:
        /* <DEDUP_REMOVED lines=16> */
.L_x_16166:
[----:B------:R-:W-:Y:S05]  /*88d0*/  BSYNC B2 ;  /* 0x0000000000027941 */ /* 0x000fea0003800000 */
.L_x_16165:
        /* <DEDUP_REMOVED lines=44> */
.L_x_16164:
[----:B------:R-:W-:Y:S05]  /*8ba0*/  BSYNC B1 ;  /* 0x0000000000017941 */ /* 0x000fea0003800000 */
.L_x_16163:
        /* <DEDUP_REMOVED lines=12> */
.L_x_16159:
[----:B------:R-:W-:Y:S05]  /*8c70*/  BSYNC B0 ;  /* 0x0000000000007941 */ /* 0x000fea0003800000 */
.L_x_16158:
        /* <DEDUP_REMOVED lines=18> */
.L_x_16170:
[----:B------:R-:W-:-:S07]  /*8da0*/  IMAD.MOV.U32 R73, RZ, RZ, R98 ;  /* 0x000000ffff497224 */ /* 0x000fce00078e0062 */
.L_x_16171:
[----:B------:R-:W-:Y:S05]  /*8db0*/  BSYNC B1 ;  /* 0x0000000000017941 */ /* 0x000fea0003800000 */
.L_x_16169:
        /* <DEDUP_REMOVED lines=16> */
.L_x_16175:
[----:B------:R-:W-:Y:S05]  /*8ec0*/  BSYNC B2 ;  /* 0x0000000000027941 */ /* 0x000fea0003800000 */
.L_x_16174:
        /* <DEDUP_REMOVED lines=44> */
.L_x_16173:
[----:B------:R-:W-:Y:S05]  /*9190*/  BSYNC B1 ;  /* 0x0000000000017941 */ /* 0x000fea0003800000 */
.L_x_16172:
        /* <DEDUP_REMOVED lines=12> */
.L_x_16168:
[----:B------:R-:W-:Y:S05]  /*9260*/  BSYNC B0 ;  /* 0x0000000000007941 */ /* 0x000fea0003800000 */
.L_x_16167:
        /* <DEDUP_REMOVED lines=18> */
.L_x_16179:
[----:B------:R-:W-:-:S07]  /*9390*/  MOV R97, R98 ;  /* 0x0000006200617202 */ /* 0x000fce0000000f00 */
.L_x_16180:
[----:B------:R-:W-:Y:S05]  /*93a0*/  BSYNC B1 ;  /* 0x0000000000017941 */ /* 0x000fea0003800000 */
.L_x_16178:
        /* <DEDUP_REMOVED lines=16> */
.L_x_16184:
[----:B------:R-:W-:Y:S05]  /*94b0*/  BSYNC B2 ;  /* 0x0000000000027941 */ /* 0x000fea0003800000 */
.L_x_16183:
        /* <DEDUP_REMOVED lines=44> */
.L_x_16182:
[----:B------:R-:W-:Y:S05]  /*9780*/  BSYNC B1 ;  /* 0x0000000000017941 */ /* 0x000fea0003800000 */
.L_x_16181:
[----:B------:R-:W-:Y:S01]  /*9790*/  HFMA2.MMA R75, -RZ, RZ, 0.1171875, 0 ;  /* 0x2f800000ff4b7435 */ /* 0x000fe200000001ff */
[----:B------:R-:W-:Y:S01]  /*97a0*/  I2FP.F32.U32 R74, R97 ;  /* 0x00000061004a7245 */ /* 0x000fe20000201000 */
[----:B------:R-:W-:-:S05]  /*97b0*/  HADD2.F32 R97, -RZ, R47.H0_H0 ;  /* 0x2000002fff617230 */ /* 0x000fca0000004100 */
        /* <DEDUP_REMOVED lines=9> */
.L_x_16177:
[----:B------:R-:W-:Y:S05]  /*9850*/  BSYNC B0 ;  /* 0x0000000000007941 */ /* 0x000fea0003800000 */
.L_x_16176:
        /* <DEDUP_REMOVED lines=18> */
.L_x_16188:
[----:B------:R-:W-:-:S07]  /*9980*/  MOV R75, R98 ;  /* 0x00000062004b7202 */ /* 0x000fce0000000f00 */
.L_x_16189:
[----:B------:R-:W-:Y:S05]  /*9990*/  BSYNC B1 ;  /* 0x0000000000017941 */ /* 0x000fea0003800000 */
.L_x_16187:
        /* <DEDUP_REMOVED lines=16> */
.L_x_16193:
[----:B------:R-:W-:Y:S05]  /*9aa0*/  BSYNC B2 ;  /* 0x0000000000027941 */ /* 0x000fea0003800000 */
.L_x_16192:
        /* <DEDUP_REMOVED lines=44> */
.L_x_16191:
[----:B------:R-:W-:Y:S05]  /*9d70*/  BSYNC B1 ;  /* 0x0000000000017941 */ /* 0x000fea0003800000 */
.L_x_16190:
[----:B------:R-:W-:Y:S01]  /*9d80*/  I2FP.F32.U32 R75, R75 ;  /* 0x0000004b004b7245 */ /* 0x000fe20000201000 */
[----:B------:R-:W-:Y:S02]  /*9d90*/  HADD2.F32 R93, -RZ, R47.H1_H1 ;  /* 0x3000002fff5d7230 */ /* 0x000fe40000004100 */
        /* <DEDUP_REMOVED lines=10> */
.L_x_16186:
[----:B------:R-:W-:Y:S05]  /*9e40*/  BSYNC B0 ;  /* 0x0000000000007941 */ /* 0x000fea0003800000 */
.L_x_16185:
        /* <DEDUP_REMOVED lines=53> */
.L_x_16195:
[----:B------:R-:W-:Y:S05]  /*a1a0*/  BSYNC B0 ;  /* 0x0000000000007941 */ /* 0x000fea0003800000 */
.L_x_16194:
        /* <DEDUP_REMOVED lines=72> */
.L_x_16210:
        /* <DEDUP_REMOVED lines=21> */
[----:B------:R-:W-:-:S03]  /*a780*/  CS2R R92, SRZ ;  /* 0x00000000005c7805 */ /* 0x000fc6000001ff00 */
[----:B------:R-:W-:Y:S01]  /*a790*/  @!P1 IMAD R111, R95, 0x8, R94 ;  /* 0x000000085f6f9824 */ /* 0x000fe200078e025e */
[----:B0-----:R-:W-:Y:S01]  /*a7a0*/  I2FP.F32.S32 R120, R108 ;  /* 0x0000006c00787245 */ /* 0x001fe20000201400 */
[----:B------:R-:W-:-:S03]  /*a7b0*/  IMAD.IADD R94, R108, 0x1, R109 ;  /* 0x000000016c5e7824 */ /* 0x000fc600078e026d */
[----:B------:R-:W0:Y:S01]  /*a7c0*/  @!P1 LDS.64 R92, [R111] ;  /* 0x000000006f5c9984 */ /* 0x000e220000000a00 */
[----:B------:R-:W-:Y:S02]  /*a7d0*/  LOP3.LUT P1, RZ, R117, 0x1f, R118, 0xf8, !PT ;  /* 0x0000001f75ff7812 */ /* 0x000fe4000782f876 */
[----:B------:R-:W-:Y:S01]  /*a7e0*/  I2FP.F32.S32 R95, R94 ;  /* 0x0000005e005f7245 */ /* 0x000fe20000201400 */
[----:B------:R-:W-:Y:S03]  /*a7f0*/  SHFL.DOWN PT, R109, R94, 0x1, 0x1f ;  /* 0x08201f005e6d7f89 */ /* 0x000fe600000e0000 */
        /* <DEDUP_REMOVED lines=11> */
[----:B------:R-:W-:Y:S02]  /*a8b0*/  I2FP.F32.S32 R109, R109 ;  /* 0x0000006d006d7245 */ /* 0x000fe40000201400 */
[----:B------:R-:W-:Y:S01]  /*a8c0*/  I2FP.F32.S32 R110, R110 ;  /* 0x0000006e006e7245 */ /* 0x000fe20000201400 */
[----:B------:R-:W0:Y:S01]  /*a8d0*/  SHFL.DOWN PT, R111, R92, 0x1, 0x1f ;  /* 0x08201f005c6f7f89 */ /* 0x000e2200000e0000 */
[----:B------:R-:W-:-:S04]  /*a8e0*/  FMUL.FTZ R115, R115, R120 ;  /* 0x0000007873737220 */ /* 0x000fc80000410000 */
[----:B------:R-:W-:Y:S01]  /*a8f0*/  FFMA.FTZ R93, R108, R115, R93 ;  /* 0x000000736c5d7223 */ /* 0x000fe2000001005d */
[----:B------:R-:W1:Y:S04]  /*a900*/  MUFU.RCP R110, R110 ;  /* 0x0000006e006e7308 */ /* 0x000e680000001000 */
[----:B------:R-:W2:Y:S01]  /*a910*/  SHFL.DOWN PT, R108, R93, 0x1, 0x1f ;  /* 0x08201f005d6c7f89 */ /* 0x000ea200000e0000 */
[----:B0-----:R-:W-:Y:S01]  /*a920*/  FMUL.FTZ R94, R111, R109 ;  /* 0x0000006d6f5e7220 */ /* 0x001fe20000410000 */
[----:B------:R-:W-:-:S03]  /*a930*/  FADD.FTZ R111, R92, -R111 ;  /* 0x8000006f5c6f7221 */ /* 0x000fc60000010000 */
[----:B------:R-:W-:Y:S01]  /*a940*/  FFMA.FTZ R115, R95, R92, R94 ;  /* 0x0000005c5f737223 */ /* 0x000fe2000001005e */
[----:B------:R-:W-:-:S03]  /*a950*/  FMUL.FTZ R94, R111, R111 ;  /* 0x0000006f6f5e7220 */ /* 0x000fc60000410000 */
[----:B-1----:R-:W-:Y:S01]  /*a960*/  FMUL.FTZ R111, R110, R115 ;  /* 0x000000736e6f7220 */ /* 0x002fe20000410000 */
[----:B------:R-:W-:Y:S01]  /*a970*/  FMUL.FTZ R94, R95, R94 ;  /* 0x0000005e5f5e7220 */ /* 0x000fe20000410000 */
[----:B--2---:R-:W-:Y:S01]  /*a980*/  FADD.FTZ R95, R93, R108 ;  /* 0x0000006c5d5f7221 */ /* 0x004fe20000010000 */
[----:B------:R-:W0:Y:S02]  /*a990*/  LDC R115, c[0x0][0x2d8] ;  /* 0x0000b600ff737b82 */ /* 0x000e240000000800 */
[----:B------:R-:W-:Y:S01]  /*a9a0*/  FMUL.FTZ R94, R94, R109 ;  /* 0x0000006d5e5e7220 */ /* 0x000fe20000410000 */
[----:B------:R-:W1:Y:S03]  /*a9b0*/  SHFL.IDX PT, R111, R111, RZ, 0x1f ;  /* 0x00001fff6f6f7589 */ /* 0x000e6600000e0000 */
[----:B------:R-:W-:Y:S02]  /*a9c0*/  FFMA.FTZ R110, R110, R94, R95 ;  /* 0x0000005e6e6e7223 */ /* 0x000fe4000001005f */
[----:B------:R-:W2:Y:S04]  /*a9d0*/  @!P1 LDC.64 R92, c[0x0][0x250] ;  /* 0x00009400ff5c9b82 */ /* 0x000ea80000000a00 */
[----:B------:R-:W0:Y:S04]  /*a9e0*/  SHFL.IDX PT, R110, R110, RZ, 0x1f ;  /* 0x00001fff6e6e7589 */ /* 0x000e2800000e0000 */
[----:B------:R-:W3:Y:S01]  /*a9f0*/  @!P1 LDC.64 R94, c[0x0][0x258] ;  /* 0x00009600ff5e9b82 */ /* 0x000ee20000000a00 */
[----:B-1----:R-:W-:-:S05]  /*aa00*/  FMUL.FTZ R108, R111, R111 ;  /* 0x0000006f6f6c7220 */ /* 0x002fca0000410000 */
[----:B------:R-:W-:Y:S02]  /*aa10*/  FSEL R109, R108, RZ, P2 ;  /* 0x000000ff6c6d7208 */ /* 0x000fe40001000000 */
[----:B--2---:R-:W-:Y:S01]  /*aa20*/  @!P1 LEA R92, P3, R79, R92, 0x2 ;  /* 0x0000005c4f5c9211 */ /* 0x004fe200078610ff */
[----:B0-----:R-:W-:-:S03]  /*aa30*/  FFMA.FTZ R108, R110, UR9, R115 ;  /* 0x000000096e6c7c23 */ /* 0x001fc60008010073 */
[C---:B------:R-:W-:Y:S01]  /*aa40*/  @!P1 LEA.HI.X R93, R79.reuse, R93, R112, 0x2, P3 ;  /* 0x0000005d4f5d9211 */ /* 0x040fe200018f1470 */
[----:B------:R-:W-:Y:S01]  /*aa50*/  FADD.FTZ R109, R108, R109 ;  /* 0x0000006d6c6d7221 */ /* 0x000fe20000010000 */
[----:B---3--:R-:W-:-:S03]  /*aa60*/  @!P1 LEA R94, P4, R79, R94, 0x2 ;  /* 0x0000005e4f5e9211 */ /* 0x008fc600078810ff */
[----:B------:R0:W-:Y:S01]  /*aa70*/  @!P1 STG.E desc[UR4][R92.64], R111 ;  /* 0x0000006f5c009986 */ /* 0x0001e2000c101904 */
        /* <DEDUP_REMOVED lines=11> */
[----:B------:R-:W-:Y:S02]  /*ab30*/  HADD2.F32 R55, -RZ, R38.H0_H0 ;  /* 0x20000026ff377230 */ /* 0x000fe40000004100 */
[C---:B------:R-:W-:Y:S01]  /*ab40*/  FMUL.FTZ R93, R109.reuse, R56 ;  /* 0x000000386d5d7220 */ /* 0x040fe20000410000 */
[C---:B------:R-:W-:Y:S01]  /*ab50*/  FADD.FTZ R94, -R92.reuse, R52 ;  /* 0x000000345c5e7221 */ /* 0x040fe20000010100 */
[C---:B------:R-:W-:Y:S01]  /*ab60*/  FADD.FTZ R52, -R92.reuse, R53 ;  /* 0x000000355c347221 */ /* 0x040fe20000010100 */
[----:B------:R-:W-:Y:S01]  /*ab70*/  FADD.FTZ R112, -R92, R59 ;  /* 0x0000003b5c707221 */ /* 0x000fe20000010100 */
[C---:B------:R-:W-:Y:S01]  /*ab80*/  FMUL.FTZ R59, R109.reuse, R54 ;  /* 0x000000366d3b7220 */ /* 0x040fe20000410000 */
[----:B------:R-:W-:Y:S01]  /*ab90*/  FMUL.FTZ R111, R109, R58 ;  /* 0x0000003a6d6f7220 */ /* 0x000fe20000410000 */
[----:B------:R-:W-:Y:S01]  /*aba0*/  FFMA.FTZ R54, R93, R55, R6 ;  /* 0x000000375d367223 */ /* 0x000fe20000010006 */
[----:B------:R-:W-:-:S02]  /*abb0*/  HADD2.F32 R58, -RZ, R37.H1_H1 ;  /* 0x30000025ff3a7230 */ /* 0x000fc40000004100 */
[C---:B------:R-:W-:Y:S01]  /*abc0*/  FMUL.FTZ R108, R109.reuse, R108 ;  /* 0x0000006c6d6c7220 */ /* 0x040fe20000410000 */
[----:B------:R-:W-:Y:S02]  /*abd0*/  HADD2.F32 R93, -RZ, R36.H1_H1 ;  /* 0x30000024ff5d7230 */ /* 0x000fe40000004100 */
[C---:B------:R-:W-:Y:S01]  /*abe0*/  FADD.FTZ R60, -R92.reuse, R60 ;  /* 0x0000003c5c3c7221 */ /* 0x040fe20000010100 */
[C---:B------:R-:W-:Y:S01]  /*abf0*/  FMUL.FTZ R52, R109.reuse, R52 ;  /* 0x000000346d347220 */ /* 0x040fe20000410000 */
[C---:B------:R-:W-:Y:S01]  /*ac00*/  FADD.FTZ R64, -R92.reuse, R64 ;  /* 0x000000405c407221 */ /* 0x040fe20000010100 */
[C---:B------:R-:W-:Y:S01]  /*ac10*/  FADD.FTZ R66, -R92.reuse, R66 ;  /* 0x000000425c427221 */ /* 0x040fe20000010100 */
[C---:B------:R-:W-:Y:S01]  /*ac20*/  FADD.FTZ R122, -R92.reuse, R67 ;  /* 0x000000435c7a7221 */ /* 0x040fe20000010100 */
[----:B------:R-:W-:Y:S01]  /*ac30*/  FADD.FTZ R118, -R92, R63 ;  /* 0x0000003f5c767221 */ /* 0x000fe20000010100 */
[----:B------:R-:W-:Y:S01]  /*ac40*/  FFMA.FTZ R108, R108, R58, R5 ;  /* 0x0000003a6c6c7223 */ /* 0x000fe20000010005 */
[----:B------:R-:W-:Y:S01]  /*ac50*/  FADD.FTZ R120, -R92, R65 ;  /* 0x000000415c787221 */ /* 0x000fe20000010100 */
[----:B------:R-:W-:Y:S01]  /*ac60*/  FMUL.FTZ R63, R109, R60 ;  /* 0x0000003c6d3f7220 */ /* 0x000fe20000410000 */
[----:B------:R-:W-:Y:S01]  /*ac70*/  FFMA.FTZ R93, R52, R93, R3 ;  /* 0x0000005d345d7223 */ /* 0x000fe20000010003 */
[----:B------:R-:W-:-:S02]  /*ac80*/  HADD2.F32 R58, -RZ, R35.H0_H0 ;  /* 0x20000023ff3a7230 */ /* 0x000fc40000004100 */
[C---:B------:R-:W-:Y:S01]  /*ac90*/  FMUL.FTZ R65, R109.reuse, R64 ;  /* 0x000000406d417220 */ /* 0x040fe20000410000 */
[C---:B------:R-:W-:Y:S01]  /*aca0*/  FMUL.FTZ R95, R109.reuse, R66 ;  /* 0x000000426d5f7220 */ /* 0x040fe20000410000 */
[----:B------:R-:W-:Y:S02]  /*acb0*/  HADD2.F32 R52, -RZ, R35.H1_H1 ;  /* 0x30000023ff347230 */ /* 0x000fe40000004100 */
[----:B------:R-:W-:Y:S01]  /*acc0*/  FMUL.FTZ R122, R109, R122 ;  /* 0x0000007a6d7a7220 */ /* 0x000fe20000410000 */
[----:B------:R-:W-:Y:S02]  /*acd0*/  HADD2.F32 R60, -RZ, R34.H0_H0 ;  /* 0x20000022ff3c7230 */ /* 0x000fe40000004100 */
[----:B------:R-:W-:Y:S01]  /*ace0*/  FFMA.FTZ R58, R95, R58, R76 ;  /* 0x0000003a5f3a7223 */ /* 0x000fe2000001004c */
[----:B------:R-:W-:Y:S02]  /*acf0*/  HADD2.F32 R55, -RZ, R37.H0_H0 ;  /* 0x20000025ff377230 */ /* 0x000fe40000004100 */
[----:B------:R-:W-:Y:S01]  /*ad00*/  FADD.FTZ R116, -R92, R61 ;  /* 0x0000003d5c747221 */ /* 0x000fe20000010100 */
[----:B------:R-:W-:Y:S01]  /*ad10*/  FFMA.FTZ R95, R122, R52, R77 ;  /* 0x000000347a5f7223 */ /* 0x000fe2000001004d */
[----:B------:R-:W-:Y:S01]  /*ad20*/  FFMA.FTZ R60, R65, R60, R14 ;  /* 0x0000003c413c7223 */ /* 0x000fe2000001000e */
[----:B------:R-:W-:Y:S01]  /*ad30*/  HADD2.F32 R52, -RZ, R32.H0_H0 ;  /* 0x20000020ff347230 */ /* 0x000fe20000004100 */
[----:B------:R-:W0:Y:S01]  /*ad40*/  LDC.64 R64, c[0x0][0x2b8] ;  /* 0x0000ae00ff407b82 */ /* 0x000e220000000a00 */
[----:B------:R-:W-:-:S02]  /*ad50*/  HADD2.F32 R56, -RZ, R36.H0_H0 ;  /* 0x20000024ff387230 */ /* 0x000fc40000004100 */
[----:B------:R-:W-:Y:S01]  /*ad60*/  FFMA.FTZ R59, R59, R55, R4 ;  /* 0x000000373b3b7223 */ /* 0x000fe20000010004 */
[----:B------:R-:W-:Y:S02]  /*ad70*/  IMAD R114, R113, R114, RZ ;  /* 0x0000007271727224 */ /* 0x000fe400078e02ff */
[C---:B------:R-:W-:Y:S01]  /*ad80*/  FMUL.FTZ R53, R109.reuse, R94 ;  /* 0x0000005e6d357220 */ /* 0x040fe20000410000 */
[----:B------:R-:W-:Y:S02]  /*ad90*/  HADD2.F32 R55, -RZ, R32.H1_H1 ;  /* 0x30000020ff377230 */ /* 0x000fe40000004100 */
[C---:B------:R-:W-:Y:S01]  /*ada0*/  FADD.FTZ R62, -R92.reuse, R62 ;  /* 0x0000003e5c3e7221 */ /* 0x040fe20000010100 */
[C---:B------:R-:W-:Y:S01]  /*adb0*/  FADD.FTZ R74, -R92.reuse, R74 ;  /* 0x0000004a5c4a7221 */ /* 0x040fe20000010100 */
[----:B------:R-:W-:Y:S01]  /*adc0*/  FMUL.FTZ R116, R109, R116 ;  /* 0x000000746d747220 */ /* 0x000fe20000410000 */
[----:B------:R-:W-:Y:S01]  /*add0*/  FADD.FTZ R72, -R92, R72 ;  /* 0x000000485c487221 */ /* 0x000fe20000010100 */
[----:B------:R-:W-:Y:S01]  /*ade0*/  FFMA.FTZ R63, R63, R52, R10 ;  /* 0x000000343f3f7223 */ /* 0x000fe2000001000a */
[----:B------:R-:W-:Y:S01]  /*adf0*/  FFMA.FTZ R56, R53, R56, R2 ;  /* 0x0000003835387223 */ /* 0x000fe20000010002 */
[----:B------:R-:W-:-:S02]  /*ae00*/  HADD2.F32 R52, -RZ, R31.H0_H0 ;  /* 0x2000001fff347230 */ /* 0x000fc40000004100 */
[C---:B------:R-:W-:Y:S01]  /*ae10*/  FMUL.FTZ R67, R109.reuse, R62 ;  /* 0x0000003e6d437220 */ /* 0x040fe20000410000 */
[C---:B------:R-:W-:Y:S01]  /*ae20*/  FMUL.FTZ R74, R109.reuse, R74 ;  /* 0x0000004a6d4a7220 */ /* 0x040fe20000410000 */
[----:B------:R-:W-:Y:S01]  /*ae30*/  SHF.R.S32.HI R53, RZ, 0x1f, R114 ;  /* 0x0000001fff357819 */ /* 0x000fe20000011472 */
[----:B------:R-:W-:Y:S01]  /*ae40*/  FFMA.FTZ R116, R116, R55, R11 ;  /* 0x0000003774747223 */ /* 0x000fe2000001000b */
[----:B------:R-:W-:Y:S02]  /*ae50*/  HADD2.F32 R62, -RZ, R33.H0_H0 ;  /* 0x20000021ff3e7230 */ /* 0x000fe40000004100 */
[C---:B------:R-:W-:Y:S01]  /*ae60*/  FADD.FTZ R70, -R92.reuse, R70 ;  /* 0x000000465c467221 */ /* 0x040fe20000010100 */
[----:B------:R-:W-:Y:S02]  /*ae70*/  HADD2.F32 R55, -RZ, R30.H0_H0 ;  /* 0x2000001eff377230 */ /* 0x000fe40000004100 */
[----:B------:R-:W-:Y:S01]  /*ae80*/  FMUL.FTZ R72, R109, R72 ;  /* 0x000000486d487220 */ /* 0x000fe20000410000 */
[C---:B------:R-:W-:Y:S01]  /*ae90*/  FADD.FTZ R110, -R92.reuse, R57 ;  /* 0x000000395c6e7221 */ /* 0x040fe20000010100 */
[C---:B------:R-:W-:Y:S01]  /*aea0*/  FADD.FTZ R57, -R92.reuse, R68 ;  /* 0x000000445c397221 */ /* 0x040fe20000010100 */
[C---:B------:R-:W-:Y:S01]  /*aeb0*/  FADD.FTZ R124, -R92.reuse, R71 ;  /* 0x000000475c7c7221 */ /* 0x040fe20000010100 */
[----:B------:R-:W-:Y:S01]  /*aec0*/  FADD.FTZ R75, -R92, R75 ;  /* 0x0000004b5c4b7221 */ /* 0x000fe20000010100 */
[----:B------:R-:W-:Y:S01]  /*aed0*/  HADD2.F32 R61, -RZ, R39.H0_H0 ;  /* 0x20000027ff3d7230 */ /* 0x000fe20000004100 */
[----:B------:R-:W-:Y:S01]  /*aee0*/  LEA.HI R53, R53, R114, RZ, 0x3 ;  /* 0x0000007235357211 */ /* 0x000fe200078f18ff */
[----:B------:R-:W-:Y:S01]  /*aef0*/  FFMA.FTZ R74, R74, R52, R85 ;  /* 0x000000344a4a7223 */ /* 0x000fe20000010055 */
[C---:B------:R-:W-:Y:S01]  /*af00*/  FADD.FTZ R68, -R92.reuse, R69 ;  /* 0x000000455c447221 */ /* 0x040fe20000010100 */
[----:B------:R-:W-:Y:S01]  /*af10*/  FADD.FTZ R73, -R92, R73 ;  /* 0x000000495c497221 */ /* 0x000fe20000010100 */
[----:B------:R-:W-:-:S02]  /*af20*/  HADD2.F32 R52, -RZ, R29.H0_H0 ;  /* 0x2000001dff347230 */ /* 0x000fc40000004100 */
[----:B------:R-:W-:Y:S01]  /*af30*/  FMUL.FTZ R70, R109, R70 ;  /* 0x000000466d467220 */ /* 0x000fe20000410000 */
[----:B------:R-:W-:Y:S01]  /*af40*/  FFMA.FTZ R62, R67, R62, R12 ;  /* 0x0000003e433e7223 */ /* 0x000fe2000001000c */
[----:B------:R-:W-:Y:S01]  /*af50*/  FFMA.FTZ R72, R72, R55, R83 ;  /* 0x0000003748487223 */ /* 0x000fe20000010053 */
[----:B------:R-:W-:Y:S02]  /*af60*/  HADD2.F32 R67, -RZ, R31.H1_H1 ;  /* 0x3000001fff437230 */ /* 0x000fe40000004100 */
[C---:B------:R-:W-:Y:S01]  /*af70*/  FMUL.FTZ R71, R109.reuse, R124 ;  /* 0x0000007c6d477220 */ /* 0x040fe20000410000 */
[----:B------:R-:W-:Y:S02]  /*af80*/  HADD2.F32 R55, -RZ, R29.H1_H1 ;  /* 0x3000001dff377230 */ /* 0x000fe40000004100 */
[----:B------:R-:W-:Y:S01]  /*af90*/  FMUL.FTZ R113, R109, R75 ;  /* 0x0000004b6d717220 */ /* 0x000fe20000410000 */
[----:B------:R-:W-:Y:S01]  /*afa0*/  LEA.HI.SX32 R53, R53, R0, 0x1d ;  /* 0x0000000035357211 */ /* 0x000fe200078feaff */
[----:B------:R-:W-:-:S02]  /*afb0*/  HADD2.F32 R92, -RZ, R39.H1_H1 ;  /* 0x30000027ff5c7230 */ /* 0x000fc40000004100 */
        /* <DEDUP_REMOVED lines=8> */
[----:B------:R-:W-:Y:S02]  /*b040*/  HADD2.F32 R75, -RZ, R38.H1_H1 ;  /* 0x30000026ff4b7230 */ /* 0x000fe40000004100 */
[----:B------:R-:W-:Y:S01]  /*b050*/  FFMA.FTZ R70, R70, R52, R81 ;  /* 0x0000003446467223 */ /* 0x000fe20000010051 */
[----:B------:R-:W-:-:S02]  /*b060*/  HADD2.F32 R109, -RZ, R34.H1_H1 ;  /* 0x30000022ff6d7230 */ /* 0x000fc40000004100 */
[----:B------:R-:W-:Y:S01]  /*b070*/  FFMA.FTZ R113, R113, R67, R86 ;  /* 0x0000004371717223 */ /* 0x000fe20000010056 */
[----:B------:R-:W-:Y:S02]  /*b080*/  HADD2.F32 R111, -RZ, R33.H1_H1 ;  /* 0x30000021ff6f7230 */ /* 0x000fe40000004100 */
[----:B------:R-:W-:Y:S01]  /*b090*/  FFMA.FTZ R71, R71, R55, R82 ;  /* 0x0000003747477223 */ /* 0x000fe20000010052 */
[----:B------:R-:W-:Y:S01]  /*b0a0*/  HADD2.F32 R66, -RZ, R30.H1_H1 ;  /* 0x3000001eff427230 */ /* 0x000fe20000004100 */
[C---:B------:R-:W-:Y:S01]  /*b0b0*/  IADD3 R55, R53.reuse, 0x100, RZ ;  /* 0x0000010035377810 */ /* 0x040fe20007ffe0ff */
[--C-:B------:R-:W-:Y:S02]  /*b0c0*/  HADD2.F32 R94, -RZ, R28.reuse.H0_H0 ;  /* 0x2000001cff5e7230 */ /* 0x100fe40000004100 */
[----:B------:R-:W-:Y:S01]  /*b0d0*/  FFMA.FTZ R92, R112, R92, R9 ;  /* 0x0000005c705c7223 */ /* 0x000fe20000010009 */
[----:B------:R-:W-:Y:S02]  /*b0e0*/  HADD2.F32 R52, -RZ, R28.H1_H1 ;  /* 0x3000001cff347230 */ /* 0x000fe40000004100 */
[----:B------:R-:W-:Y:S01]  /*b0f0*/  FFMA.FTZ R75, R110, R75, R7 ;  /* 0x0000004b6e4b7223 */ /* 0x000fe20000010007 */
[----:B------:R-:W-:-:S02]  /*b100*/  VIADD R67, R53, 0x80 ;  /* 0x0000008035437836 */ /* 0x000fc40000000000 */
[----:B------:R-:W-:Y:S01]  /*b110*/  FFMA.FTZ R109, R120, R109, R15 ;  /* 0x0000006d786d7223 */ /* 0x000fe2000001000f */
[----:B------:R-:W-:Y:S01]  /*b120*/  FFMA.FTZ R111, R118, R111, R13 ;  /* 0x0000006f766f7223 */ /* 0x000fe2000001000d */
[----:B------:R-:W-:Y:S01]  /*b130*/  FFMA.FTZ R73, R73, R66, R84 ;  /* 0x0000004249497223 */ /* 0x000fe20000010054 */
[----:B------:R-:W-:Y:S01]  /*b140*/  FFMA.FTZ R94, R57, R94, R78 ;  /* 0x0000005e395e7223 */ /* 0x000fe2000001004e */
[----:B------:R-:W-:Y:S01]  /*b150*/  FFMA.FTZ R115, R69, R52, R80 ;  /* 0x0000003445737223 */ /* 0x000fe20000010050 */
[--C-:B0-----:R-:W-:Y:S01]  /*b160*/  IMAD.WIDE.U32 R68, R53, 0x10, R64.reuse ;  /* 0x0000001035447825 */ /* 0x101fe200078e0040 */
[----:B------:R-:W-:Y:S02]  /*b170*/  F2FP.F16.F32.PACK_AB R53, R108, R59 ;  /* 0x0000003b6c35723e */ /* 0x000fe400000000ff */
[----:B------:R-:W-:Y:S01]  /*b180*/  F2FP.F16.F32.PACK_AB R54, R75, R54 ;  /* 0x000000364b36723e */ /* 0x000fe200000000ff */
[----:B------:R-:W-:Y:S01]  /*b190*/  IMAD.WIDE.U32 R66, R67, 0x10, R64 ;  /* 0x0000001043427825 */ /* 0x000fe200078e0040 */
[----:B------:R-:W-:-:S02]  /*b1a0*/  F2FP.F16.F32.PACK_AB R52, R93, R56 ;  /* 0x000000385d34723e */ /* 0x000fc400000000ff */
[----:B------:R-:W-:Y:S01]  /*b1b0*/  F2FP.F16.F32.PACK_AB R59, R95, R58 ;  /* 0x0000003a5f3b723e */ /* 0x000fe200000000ff */
[----:B------:R-:W-:Y:S01]  /*b1c0*/  IMAD.WIDE.U32 R64, R55, 0x10, R64 ;  /* 0x0000001037407825 */ /* 0x000fe200078e0040 */
[----:B------:R-:W-:Y:S02]  /*b1d0*/  F2FP.F16.F32.PACK_AB R55, R92, R61 ;  /* 0x0000003d5c37723e */ /* 0x000fe400000000ff */
[----:B------:R-:W-:Y:S02]  /*b1e0*/  F2FP.F16.F32.PACK_AB R58, R109, R60 ;  /* 0x0000003c6d3a723e */ /* 0x000fe400000000ff */
[----:B------:R-:W-:Y:S01]  /*b1f0*/  F2FP.F16.F32.PACK_AB R57, R111, R62 ;  /* 0x0000003e6f39723e */ /* 0x000fe200000000ff */
[----:B------:R0:W-:Y:S01]  /*b200*/  STG.E.128 desc[UR4][R68.64], R52 ;  /* 0x0000003444007986 */ /* 0x0001e2000c101d04 */
[----:B------:R-:W-:Y:S02]  /*b210*/  F2FP.F16.F32.PACK_AB R56, R116, R63 ;  /* 0x0000003f7438723e */ /* 0x000fe400000000ff */
[----:B------:R-:W-:-:S02]  /*b220*/  F2FP.F16.F32.PACK_AB R63, R113, R74 ;  /* 0x0000004a713f723e */ /* 0x000fc400000000ff */
[----:B------:R-:W-:Y:S01]  /*b230*/  F2FP.F16.F32.PACK_AB R62, R73, R72 ;  /* 0x00000048493e723e */ /* 0x000fe200000000ff */
[----:B------:R0:W-:Y:S01]  /*b240*/  STG.E.128 desc[UR4][R66.64], R56 ;  /* 0x0000003842007986 */ /* 0x0001e2000c101d04 */
[----:B------:R-:W-:Y:S02]  /*b250*/  F2FP.F16.F32.PACK_AB R61, R71, R70 ;  /* 0x00000046473d723e */ /* 0x000fe400000000ff */
[----:B------:R-:W-:-:S05]  /*b260*/  F2FP.F16.F32.PACK_AB R60, R115, R94 ;  /* 0x0000005e733c723e */ /* 0x000fca00000000ff */
[----:B------:R0:W-:Y:S02]  /*b270*/  STG.E.128 desc[UR4][R64.64], R60 ;  /* 0x0000003c40007986 */ /* 0x0001e4000c101d04 */
.L_x_16198:
[----:B------:R-:W-:Y:S05]  /*b280*/  BSYNC B0 ;  /* 0x0000000000007941 */ /* 0x000fea0003800000 */
.L_x_16197:
[----:B------:R-:W-:Y:S02]  /*b290*/  IADD3 R79, R79, UR12, RZ ;  /* 0x0000000c4f4f7c10 */ /* 0x000fe4000fffe0ff */
[----:B------:R-:W-:Y:S02]  /*b2a0*/  SEL R116, RZ, 0x1, P0 ;  /* 0x00000001ff747807 */ /* 0x000fe40000000000 */
[----:B------:R-:W-:-:S13]  /*b2b0*/  ISETP.GE.AND P1, PT, R79, UR13, PT ;  /* 0x0000000d4f007c0c */ /* 0x000fda000bf26270 */
[----:B------:R-:W-:Y:S05]  /*b2c0*/  @!P1 BRA `(.L_x_16199) ;  /* 0xffffff5400ac9947 */ /* 0x000fea000383ffff */
[----:B------:R-:W-:Y:S05]  /*b2d0*/  EXIT ;  /* 0x000000000000794d */ /* 0x000fea0003800000 */
.L_x_16196:
[----:B------:R-:W-:Y:S01]  /*b2e0*/  HFMA2.MMA R122, -RZ, RZ, 0, 1.847743988037109375e-06 ;  /* 0x0000001fff7a7435 */ /* 0x000fe200000001ff */
[----:B------:R-:W-:Y:S01]  /*b2f0*/  IMAD.MOV.U32 R115, RZ, RZ, 0x1 ;  /* 0x00000001ff737424 */ /* 0x000fe200078e00ff */
[----:B------:R-:W-:-:S09]  /*b300*/  MOV R111, 0xffffffff ;  /* 0xffffffff006f7802 */ /* 0x000fd20000000f00 */
[----:B0-----:R-:W-:Y:S05]  /*b310*/  WARPSYNC.COLLECTIVE R111, `(.L_x_16200) ;  /* 0x000000006f087348 */ /* 0x001fea0003c00000 */
[----:B------:R1:W2:Y:S02]  /*b320*/  SHFL.BFLY P3, R110, R120, R115, R122 ;  /* 0x0c000073786e7389 */ /* 0x0002a4000006007a */
[----:B012---:R-:W-:Y:S01]  /*b330*/  ENDCOLLECTIVE ;  /* 0x000000000000791b */ /* 0x007fe20003800000 */
.L_x_16200:
[----:B------:R-:W-:Y:S01]  /*b340*/  HFMA2.MMA R115, -RZ, RZ, 0, 1.1920928955078125e-07 ;  /* 0x00000002ff737435 */ /* 0x000fe200000001ff */
[----:B------:R-:W-:-:S04]  /*b350*/  IMAD.MOV.U32 R93, RZ, RZ, R110 ;  /* 0x000000ffff5d7224 */ /* 0x000fc800078e006e */
[----:B------:R-:W-:-:S05]  /*b360*/  FADD.FTZ R94, R120, R93 ;  /* 0x0000005d785e7221 */ /* 0x000fca0000010000 */
[----:B------:R-:W-:-:S07]  /*b370*/  MOV R120, R94 ;  /* 0x0000005e00787202 */ /* 0x000fce0000000f00 */
[----:B------:R-:W-:Y:S05]  /*b380*/  WARPSYNC.COLLECTIVE R111, `(.L_x_16201) ;  /* 0x000000006f087348 */ /* 0x000fea0003c00000 */
[----:B------:R0:W1:Y:S02]  /*b390*/  SHFL.BFLY P3, R110, R120, R115, R122 ;  /* 0x0c000073786e7389 */ /* 0x000064000006007a */
[----:B01----:R-:W-:Y:S01]  /*b3a0*/  ENDCOLLECTIVE ;  /* 0x000000000000791b */ /* 0x003fe20003800000 */
.L_x_16201:
[----:B------:R-:W-:Y:S01]  /*b3b0*/  HFMA2.MMA R115, -RZ, RZ, 0, 2.384185791015625e-07 ;  /* 0x00000004ff737435 */ /* 0x000fe200000001ff */
[----:B------:R-:W-:-:S04]  /*b3c0*/  IMAD.MOV.U32 R93, RZ, RZ, R110 ;  /* 0x000000ffff5d7224 */ /* 0x000fc800078e006e */
[----:B------:R-:W-:-:S05]  /*b3d0*/  FADD.FTZ R95, R94, R93 ;  /* 0x0000005d5e5f7221 */ /* 0x000fca0000010000 */
[----:B------:R-:W-:-:S07]  /*b3e0*/  MOV R120, R95 ;  /* 0x0000005f00787202 */ /* 0x000fce0000000f00 */
[----:B------:R-:W-:Y:S05]  /*b3f0*/  WARPSYNC.COLLECTIVE R111, `(.L_x_16202) ;  /* 0x000000006f087348 */ /* 0x000fea0003c00000 */
[----:B------:R0:W1:Y:S02]  /*b400*/  SHFL.BFLY P3, R110, R120, R115, R122 ;  /* 0x0c000073786e7389 */ /* 0x000064000006007a */
[----:B01----:R-:W-:Y:S01]  /*b410*/  ENDCOLLECTIVE ;  /* 0x000000000000791b */ /* 0x003fe20003800000 */
.L_x_16202:
[----:B------:R-:W-:Y:S01]  /*b420*/  HFMA2.MMA R115, -RZ, RZ, 0, 4.76837158203125e-07 ;  /* 0x00000008ff737435 */ /* 0x000fe200000001ff */
[----:B------:R-:W-:-:S04]  /*b430*/  IMAD.MOV.U32 R92, RZ, RZ, R110 ;  /* 0x000000ffff5c7224 */ /* 0x000fc800078e006e */
[----:B------:R-:W-:-:S05]  /*b440*/  FADD.FTZ R108, R95, R92 ;  /* 0x0000005c5f6c7221 */ /* 0x000fca0000010000 */
[----:B------:R-:W-:-:S07]  /*b450*/  MOV R120, R108 ;  /* 0x0000006c00787202 */ /* 0x000fce0000000f00 */
[----:B------:R-:W-:Y:S05]  /*b460*/  WARPSYNC.COLLECTIVE R111, `(.L_x_16203) ;  /* 0x000000006f087348 */ /* 0x000fea0003c00000 */
[----:B------:R0:W1:Y:S02]  /*b470*/  SHFL.BFLY P3, R110, R120, R115, R122 ;  /* 0x0c000073786e7389 */ /* 0x000064000006007a */
[----:B01----:R-:W-:Y:S01]  /*b480*/  ENDCOLLECTIVE ;  /* 0x000000000000791b */ /* 0x003fe20003800000 */
.L_x_16203:
[----:B------:R-:W-:Y:S01]  /*b490*/  HFMA2.MMA R115, -RZ, RZ, 0, 9.5367431640625e-07 ;  /* 0x00000010ff737435 */ /* 0x000fe200000001ff */
[----:B------:R-:W-:-:S04]  /*b4a0*/  IMAD.MOV.U32 R93, RZ, RZ, R110 ;  /* 0x000000ffff5d7224 */ /* 0x000fc800078e006e */
[----:B------:R-:W-:-:S05]  /*b4b0*/  FADD.FTZ R109, R108, R93 ;  /* 0x0000005d6c6d7221 */ /* 0x000fca0000010000 */
[----:B------:R-:W-:-:S07]  /*b4c0*/  MOV R120, R109 ;  /* 0x0000006d00787202 */ /* 0x000fce0000000f00 */
[----:B------:R-:W-:Y:S05]  /*b4d0*/  WARPSYNC.COLLECTIVE R111, `(.L_x_16204) ;  /* 0x000000006f087348 */ /* 0x000fea0003c00000 */
[----:B------:R0:W1:Y:S02]  /*b4e0*/  SHFL.BFLY P3, R110, R120, R115, R122 ;  /* 0x0c000073786e7389 */ /* 0x000064000006007a */
[----:B01----:R-:W-:Y:S01]  /*b4f0*/  ENDCOLLECTIVE ;  /* 0x000000000000791b */ /* 0x003fe20003800000 */
.L_x_16204:
        /* <DEDUP_REMOVED lines=56> */
.L_x_16205:
[----:B------:R-:W-:Y:S01]  /*b880*/  HFMA2.MMA R115, -RZ, RZ, 0, 1.1920928955078125e-07 ;  /* 0x00000002ff737435 */ /* 0x000fe200000001ff */
[----:B------:R-:W-:-:S04]  /*b890*/  IMAD.MOV.U32 R94, RZ, RZ, R110 ;  /* 0x000000ffff5e7224 */ /* 0x000fc800078e006e */
[----:B------:R-:W-:-:S05]  /*b8a0*/  FADD.FTZ R94, R93, R94 ;  /* 0x0000005e5d5e7221 */ /* 0x000fca0000010000 */
[----:B------:R-:W-:-:S07]  /*b8b0*/  MOV R120, R94 ;  /* 0x0000005e00787202 */ /* 0x000fce0000000f00 */
[----:B------:R-:W-:Y:S05]  /*b8c0*/  WARPSYNC.COLLECTIVE R111, `(.L_x_16206) ;  /* 0x000000006f087348 */ /* 0x000fea0003c00000 */
[----:B------:R0:W1:Y:S02]  /*b8d0*/  SHFL.BFLY P3, R110, R120, R115, R122 ;  /* 0x0c000073786e7389 */ /* 0x000064000006007a */
[----:B01----:R-:W-:Y:S01]  /*b8e0*/  ENDCOLLECTIVE ;  /* 0x000000000000791b */ /* 0x003fe20003800000 */
.L_x_16206:
[----:B------:R-:W-:Y:S01]  /*b8f0*/  HFMA2.MMA R115, -RZ, RZ, 0, 2.384185791015625e-07 ;  /* 0x00000004ff737435 */ /* 0x000fe200000001ff */
[----:B------:R-:W-:-:S04]  /*b900*/  IMAD.MOV.U32 R95, RZ, RZ, R110 ;  /* 0x000000ffff5f7224 */ /* 0x000fc800078e006e */
[----:B------:R-:W-:-:S05]  /*b910*/  FADD.FTZ R95, R94, R95 ;  /* 0x0000005f5e5f7221 */ /* 0x000fca0000010000 */
[----:B------:R-:W-:-:S07]  /*b920*/  MOV R120, R95 ;  /* 0x0000005f00787202 */ /* 0x000fce0000000f00 */
[----:B------:R-:W-:Y:S05]  /*b930*/  WARPSYNC.COLLECTIVE R111, `(.L_x_16207) ;  /* 0x000000006f087348 */ /* 0x000fea0003c00000 */
[----:B------:R0:W1:Y:S02]  /*b940*/  SHFL.BFLY P3, R110, R120, R115, R122 ;  /* 0x0c000073786e7389 */ /* 0x000064000006007a */
[----:B01----:R-:W-:Y:S01]  /*b950*/  ENDCOLLECTIVE ;  /* 0x000000000000791b */ /* 0x003fe20003800000 */
.L_x_16207:
[----:B------:R-:W-:Y:S01]  /*b960*/  HFMA2.MMA R115, -RZ, RZ, 0, 4.76837158203125e-07 ;  /* 0x00000008ff737435 */ /* 0x000fe200000001ff */
[----:B------:R-:W-:-:S04]  /*b970*/  IMAD.MOV.U32 R108, RZ, RZ, R110 ;  /* 0x000000ffff6c7224 */ /* 0x000fc800078e006e */
[----:B------:R-:W-:-:S05]  /*b980*/  FADD.FTZ R108, R95, R108 ;  /* 0x0000006c5f6c7221 */ /* 0x000fca0000010000 */
[----:B------:R-:W-:-:S07]  /*b990*/  MOV R120, R108 ;  /* 0x0000006c00787202 */ /* 0x000fce0000000f00 */
[----:B------:R-:W-:Y:S05]  /*b9a0*/  WARPSYNC.COLLECTIVE R111, `(.L_x_16208) ;  /* 0x000000006f087348 */ /* 0x000fea0003c00000 */
[----:B------:R0:W1:Y:S02]  /*b9b0*/  SHFL.BFLY P3, R110, R120, R115, R122 ;  /* 0x0c000073786e7389 */ /* 0x000064000006007a */
[----:B01----:R-:W-:Y:S01]  /*b9c0*/  ENDCOLLECTIVE ;  /* 0x000000000000791b */ /* 0x003fe20003800000 */
.L_x_16208:
[----:B------:R-:W-:Y:S01]  /*b9d0*/  HFMA2.MMA R115, -RZ, RZ, 0, 9.5367431640625e-07 ;  /* 0x00000010ff737435 */ /* 0x000fe200000001ff */
[----:B------:R-:W-:-:S04]  /*b9e0*/  IMAD.MOV.U32 R109, RZ, RZ, R110 ;  /* 0x000000ffff6d7224 */ /* 0x000fc800078e006e */
[----:B------:R-:W-:-:S05]  /*b9f0*/  FADD.FTZ R109, R108, R109 ;  /* 0x0000006d6c6d7221 */ /* 0x000fca0000010000 */
[----:B------:R-:W-:-:S07]  /*ba00*/  MOV R120, R109 ;  /* 0x0000006d00787202 */ /* 0x000fce0000000f00 */
[----:B------:R-:W-:Y:S05]  /*ba10*/  WARPSYNC.COLLECTIVE R111, `(.L_x_16209) ;  /* 0x000000006f087348 */ /* 0x000fea0003c00000 */
[----:B------:R0:W1:Y:S02]  /*ba20*/  SHFL.BFLY P3, R110, R120, R115, R122 ;  /* 0x0c000073786e7389 */ /* 0x000064000006007a */
[----:B01----:R-:W-:Y:S01]  /*ba30*/  ENDCOLLECTIVE ;  /* 0x000000000000791b */ /* 0x003fe20003800000 */
.L_x_16209:
[----:B------:R-:W-:Y:S05]  /*ba40*/  BRA `(.L_x_16210) ;  /* 0xffffffe800f87947 */ /* 0x000fea000383ffff */
.L_x_16211:
        /* <DEDUP_REMOVED lines=11> */
.L_x_23319:


//--------------------- .text._ZN10layer_norm13ln_fwd_kernelINS_13Kernel_traitsIf6__halffS2_fjLj3072ELj1ELj1ELj4ELj16ENS_18Kernel_traits_baseILj3072EfS2_fS2_fjLj128EEEEELb0ELb0ELb0ELb0EEEvNS_9FwdParamsE --------------------------
	.section	.text._ZN10layer_norm13ln_fwd_kernelINS_13Kernel_traitsIf6__halffS2_fjLj3072ELj1ELj1ELj4ELj16ENS_18Kernel_traits_baseILj3072EfS2_fS2_fjLj128EEEEELb0ELb0ELb0ELb0EEEvNS_9FwdParamsE,"ax",@progbits
	.align	128
        .global         _ZN10layer_norm13ln_fwd_kernelINS_13Kernel_traitsIf6__halffS2_fjLj3072ELj1ELj1ELj4ELj16ENS_18Kernel_traits_baseILj3072EfS2_fS2_fjLj128EEEEELb0ELb0ELb0ELb0EEEvNS_9FwdParamsE
        .type           _ZN10layer_norm13ln_fwd_kernelINS_13Kernel_traitsIf6__halffS2_fjLj3072ELj1ELj1ELj4ELj16ENS_18Kernel_traits_baseILj3072EfS2_fS2_fjLj128EEEEELb0ELb0ELb0ELb0EEEvNS_9FwdParamsE,@function
        .size           _ZN10layer_norm13ln_fwd_kernelINS_13Kernel_traitsIf6__halffS2_fjLj3072ELj1ELj1ELj4ELj16ENS_18Kernel_traits_baseILj3072EfS2_fS2_fjLj128EEEEELb0ELb0ELb0ELb0EEEvNS_9FwdParamsE,(.L_x_23320 - _ZN10layer_norm13ln_fwd_kernelINS_13Kernel_traitsIf6__halffS2_fjLj3072ELj1ELj1ELj4ELj16ENS_18Kernel_traits_baseILj3072EfS2_fS2_fjLj128EEEEELb0ELb0ELb0ELb0EEEvNS_9FwdParamsE)
        .other          _ZN10layer_norm13ln_fwd_kernelINS_13Kernel_traitsIf6__halffS2_fjLj3072ELj1ELj1ELj4ELj16ENS_18Kernel_traits_baseILj3072EfS2_fS2_fjLj128EEEEELb0ELb0ELb0ELb0EEEvNS_9FwdParamsE,@"STO_CUDA_ENTRY STV_DEFAULT"
_ZN10layer_norm13ln_fwd_kernelINS_13Kernel_traitsIf6__halffS2_fjLj3072ELj1ELj1ELj4ELj16ENS_18Kernel_traits_baseILj3072EfS2_fS2_fjLj128EEEEELb0ELb0ELb0ELb0EEEvNS_9FwdParamsE:
.text._ZN10layer_norm13ln_fwd_kernelINS_13Kernel_traitsIf6__halffS2_fjLj3072ELj1ELj1ELj4ELj16ENS_18Kernel_traits_baseILj3072EfS2_fS2_fjLj128EEEEELb0ELb0ELb0ELb0EEEvNS_9FwdParamsE:
        /* <DEDUP_REMOVED lines=31> */
.L_x_16213:
[----:B------:R-:W-:Y:S05]  /*01f0*/  BSYNC B0 ;  /* 0x0000000000007941 */ /* 0x000fea0003800000 */
.L_x_16212:
        /* <DEDUP_REMOVED lines=18> */
.L_x_16215:
[----:B------:R-:W-:Y:S05]  /*0320*/  BSYNC B0 ;  /* 0x0000000000007941 */ /* 0x000fea0003800000 */
.L_x_16214:
        /* <DEDUP_REMOVED lines=17> */
.L_x_16217:
[----:B------:R-:W-:Y:S05]  /*0440*/  BSYNC B0 ;  /* 0x0000000000007941 */ /* 0x000fea0003800000 */
.L_x_16216:
        /* <DEDUP_REMOVED lines=25> */
[----:B------:R-:W-:Y:S01]  /*05e0*/  ISETP.NE.U32.AND P2, PT, RZ, UR6, PT ;  /* 0x00000006ff007c0c */ /* 0x000fe2000bf45070 */
[----:B------:R-:W-:Y:S01]  /*05f0*/  ULDC.U8 UR6, c[0x0][0x2a0] ;  /* 0x0000a80000067ab9 */ /* 0x000fe20000000000 */
[----:B------:R-:W-:Y:S01]  /*0600*/  IADD3 R7, R0, R7, RZ ;  /* 0x0000000700077210 */ /* 0x000fe20007ffe0ff */
[----:B------:R-:W-:Y:S01]  /*0610*/  HFMA2.MMA R0, -RZ, RZ, 0, 5.9604644775390625e-08 ;  /* 0x00000001ff007435 */ /* 0x000fe200000001ff */
[----:B------:R-:W-:Y:S02]  /*0620*/  ISETP.NE.AND P3, PT, RZ, UR6, PT ;  /* 0x00000006ff007c0c */ /* 0x000fe4000bf65270 */
[----:B------:R-:W-:-:S02]  /*0630*/  SHF.L.U32 R90, R7, 0x3, RZ ;  /* 0x00000003075a7819 */ /* 0x000fc400000006ff */
[----:B------:R-:W-:Y:S02]  /*0640*/  P2R R95, PR, RZ, 0x8 ;  /* 0x00000008ff5f7803 */ /* 0x000fe40000000000 */
[----:B------:R-:W-:Y:S01]  /*0650*/  ISETP.NE.AND.EX P2, PT, RZ, UR7, PT, P2 ;  /* 0x00000007ff007c0c */ /* 0x000fe2000bf45320 */
[----:B0-----:R-:W-:-:S12]  /*0660*/  ULDC.64 UR6, c[0x0][0x230] ;  /* 0x00008c0000067ab9 */ /* 0x001fd80000000a00 */
.L_x_16231:
[----:B-123--:R-:W0:Y:S02]  /*0670*/  @P2 LDC.64 R86, c[0x0][0x270] ;  /* 0x00009c00ff562b82 */ /* 0x00ee240000000a00 */
        /* <DEDUP_REMOVED lines=49> */
[----:B------:R0:W-:Y:S01]  /*0990*/  STG.E.128 desc[UR4][R86.64], R60 ;  /* 0x0000003c56007986 */ /* 0x0001e2000c101d04 */
[----:B------:R-:W-:-:S03]  /*09a0*/  IADD3 R85, R91, 0x80, RZ ;  /* 0x000000805b557810 */ /* 0x000fc60007ffe0ff */
[----:B------:R0:W-:Y:S04]  /*09b0*/  STG.E.128 desc[UR4][R86.64+0x10], R64 ;  /* 0x0000104056007986 */ /* 0x0001e8000c101d04 */
.L_x_16219:
[----:B------:R-:W-:Y:S05]  /*09c0*/  BSYNC B0 ;  /* 0x0000000000007941 */ /* 0x000fea0003800000 */
.L_x_16218:
[----:B------:R-:W-:Y:S01]  /*09d0*/  ISETP.GE.U32.AND P3, PT, R3, 0x100, PT ;  /* 0x000001000300780c */ /* 0x000fe20003f66070 */
[----:B------:R-:W-:-:S12]  /*09e0*/  BSSY B0, `(.L_x_16220) ;  /* 0x000002a000007945 */ /* 0x000fd80003800000 */
        /* <DEDUP_REMOVED lines=41> */
.L_x_16221:
[----:B------:R-:W-:Y:S05]  /*0c80*/  BSYNC B0 ;  /* 0x0000000000007941 */ /* 0x000fea0003800000 */
.L_x_16220:
        /* <DEDUP_REMOVED lines=12> */
[----:B0-2---:R-:W-:Y:S02]  /*0d50*/  LEA R86, P4, R85, UR8, 0x5 ;  /* 0x0000000855567c11 */ /* 0x005fe4000f8828ff */
[----:B------:R-:W-:Y:S01]  /*0d60*/  ISETP.NE.AND.EX P3, PT, RZ, UR7, PT, P3 ;  /* 0x00000007ff007c0c */ /* 0x000fe2000bf65330 */
[----:B---3--:R-:W-:-:S02]  /*0d70*/  HADD2.F32 R75, -RZ, R68.H0_H0 ;  /* 0x20000044ff4b7230 */ /* 0x008fc40000004100 */
[----:B------:R-:W-:Y:S02]  /*0d80*/  HADD2.F32 R87, -RZ, R68.H1_H1 ;  /* 0x30000044ff577230 */ /* 0x000fe40000004100 */
[--C-:B------:R-:W-:Y:S02]  /*0d90*/  HADD2.F32 R93, -RZ, R69.reuse.H0_H0 ;  /* 0x20000045ff5d7230 */ /* 0x100fe40000004100 */
[-C--:B------:R-:W-:Y:S01]  /*0da0*/  FMUL.FTZ R68, R75, R84.reuse ;  /* 0x000000544b447220 */ /* 0x080fe20000410000 */
[----:B------:R-:W-:Y:S02]  /*0db0*/  HADD2.F32 R97, -RZ, R69.H1_H1 ;  /* 0x30000045ff617230 */ /* 0x000fe40000004100 */
[----:B------:R-:W-:Y:S01]  /*0dc0*/  FMUL.FTZ R69, R87, R84 ;  /* 0x0000005457457220 */ /* 0x000fe20000410000 */
[--C-:B------:R-:W-:Y:S01]  /*0dd0*/  HADD2.F32 R99, -RZ, R70.reuse.H0_H0 ;  /* 0x20000046ff637230 */ /* 0x100fe20000004100 */
[----:B------:R-:W-:Y:S01]  /*0de0*/  LEA.HI.X R87, R85, UR9, RZ, 0x5, P4 ;  /* 0x0000000955577c11 */ /* 0x000fe2000a0f2cff */
[----:B------:R-:W-:-:S02]  /*0df0*/  HADD2.F32 R101, -RZ, R70.H1_H1 ;  /* 0x30000046ff657230 */ /* 0x000fc40000004100 */
[-C--:B------:R-:W-:Y:S01]  /*0e00*/  FMUL.FTZ R70, R93, R84.reuse ;  /* 0x000000545d467220 */ /* 0x080fe20000410000 */
[--C-:B------:R-:W-:Y:S02]  /*0e10*/  HADD2.F32 R103, -RZ, R71.reuse.H0_H0 ;  /* 0x20000047ff677230 */ /* 0x100fe40000004100 */
[-C--:B-1----:R-:W-:Y:S01]  /*0e20*/  FMUL.FTZ R72, R99, R84.reuse ;  /* 0x0000005463487220 */ /* 0x082fe20000410000 */
[----:B------:R-:W-:Y:S02]  /*0e30*/  HADD2.F32 R105, -RZ, R71.H1_H1 ;  /* 0x30000047ff697230 */ /* 0x000fe40000004100 */
[-C--:B------:R-:W-:Y:S01]  /*0e40*/  FMUL.FTZ R71, R97, R84.reuse ;  /* 0x0000005461477220 */ /* 0x080fe20000410000 */
[-C--:B------:R-:W-:Y:S01]  /*0e50*/  FMUL.FTZ R73, R101, R84.reuse ;  /* 0x0000005465497220 */ /* 0x080fe20000410000 */
[-C--:B------:R-:W-:Y:S01]  /*0e60*/  FMUL.FTZ R74, R103, R84.reuse ;  /* 0x00000054674a7220 */ /* 0x080fe20000410000 */
[----:B----4-:R-:W-:Y:S01]  /*0e70*/  @P3 FADD.FTZ R68, R8, R68 ;  /* 0x0000004408443221 */ /* 0x010fe20000010000 */
[----:B------:R-:W-:Y:S01]  /*0e80*/  FMUL.FTZ R75, R105, R84 ;  /* 0x00000054694b7220 */ /* 0x000fe20000410000 */
        /* <DEDUP_REMOVED lines=9> */
.L_x_16223:
[----:B------:R-:W-:Y:S05]  /*0f20*/  BSYNC B0 ;  /* 0x0000000000007941 */ /* 0x000fea0003800000 */
.L_x_16222:
        /* <DEDUP_REMOVED lines=13> */
[----:B0-23--:R-:W-:-:S05]  /*1000*/  FSEL R87, R84, RZ, P0 ;  /* 0x000000ff54577208 */ /* 0x00dfca0000000000 */
        /* <DEDUP_REMOVED lines=90> */
.L_x_16242:
        /* <DEDUP_REMOVED lines=53> */
[C---:B------:R-:W-:Y:S01]  /*1900*/  FFMA.FTZ R101, R96.reuse, R93, R101 ;  /* 0x0000005d60657223 */ /* 0x040fe20000010065 */
[----:B------:R-:W2:Y:S02]  /*1910*/  @!P3 LDC.64 R86, c[0x0][0x258] ;  /* 0x00009600ff56bb82 */ /* 0x000ea40000000a00 */
[----:B------:R-:W-:Y:S01]  /*1920*/  FMUL.FTZ R97, R96, R97 ;  /* 0x0000006160617220 */ /* 0x000fe20000410000 */
[C---:B0-----:R-:W-:Y:S01]  /*1930*/  FMUL.FTZ R101, R94.reuse, R101 ;  /* 0x000000655e657220 */ /* 0x041fe20000410000 */
[----:B---3--:R-:W-:Y:S02]  /*1940*/  FADD.FTZ R93, R85, R84 ;  /* 0x00000054555d7221 */ /* 0x008fe40000010000 */
[----:B------:R-:W-:Y:S02]  /*1950*/  FMUL.FTZ R97, R97, R99 ;  /* 0x0000006361617220 */ /* 0x000fe40000410000 */
[----:B------:R-:W0:Y:S01]  /*1960*/  @!P3 LDC.64 R84, c[0x0][0x250] ;  /* 0x00009400ff54bb82 */ /* 0x000e220000000a00 */
[----:B------:R-:W3:Y:S01]  /*1970*/  SHFL.IDX PT, R101, R101, RZ, 0x1f ;  /* 0x00001fff65657589 */ /* 0x000ee200000e0000 */
[----:B------:R-:W-:-:S06]  /*1980*/  FFMA.FTZ R93, R94, R97, R93 ;  /* 0x000000615e5d7223 */ /* 0x000fcc000001005d */
[----:B------:R-:W1:Y:S01]  /*1990*/  SHFL.IDX PT, R93, R93, RZ, 0x1f ;  /* 0x00001fff5d5d7589 */ /* 0x000e6200000e0000 */
[----:B--2---:R-:W-:-:S04]  /*19a0*/  @!P3 IMAD.WIDE R86, R89, 0x4, R86 ;  /* 0x000000045956b825 */ /* 0x004fc800078e0256 */
[----:B0-----:R-:W-:-:S04]  /*19b0*/  @!P3 IMAD.WIDE R84, R89, 0x4, R84 ;  /* 0x000000045954b825 */ /* 0x001fc800078e0254 */
[C---:B---3--:R-:W-:Y:S01]  /*19c0*/  FMUL.FTZ R0, R101.reuse, R101 ;  /* 0x0000006565007220 */ /* 0x048fe20000410000 */
[----:B------:R-:W-:Y:S01]  /*19d0*/  FSEL R94, R101, RZ, !P5 ;  /* 0x000000ff655e7208 */ /* 0x000fe20006800000 */
[----:B------:R0:W-:Y:S03]  /*19e0*/  @!P3 STG.E desc[UR4][R84.64], R101 ;  /* 0x000000655400b986 */ /* 0x0001e6000c101904 */
[----:B------:R-:W-:Y:S01]  /*19f0*/  FSEL R97, R0, RZ, P5 ;  /* 0x000000ff00617208 */ /* 0x000fe20002800000 */
        /* <DEDUP_REMOVED lines=37> */
.L_x_16226:
[----:B------:R-:W-:Y:S05]  /*1c50*/  BSYNC B0 ;  /* 0x0000000000007941 */ /* 0x000fea0003800000 */
.L_x_16225:
        /* <DEDUP_REMOVED lines=35> */
.L_x_16228:
[----:B------:R-:W-:Y:S05]  /*1e90*/  BSYNC B0 ;  /* 0x0000000000007941 */ /* 0x000fea0003800000 */
.L_x_16227:
        /* <DEDUP_REMOVED lines=33> */
.L_x_16230:
[----:B------:R-:W-:Y:S05]  /*20b0*/  BSYNC B0 ;  /* 0x0000000000007941 */ /* 0x000fea0003800000 */
.L_x_16229:
[----:B------:R-:W-:Y:S02]  /*20c0*/  IADD3 R89, R89, UR12, RZ ;  /* 0x0000000c59597c10 */ /* 0x000fe4000fffe0ff */
[----:B0-----:R-:W-:Y:S02]  /*20d0*/  SEL R0, RZ, 0x1, P4 ;  /* 0x00000001ff007807 */ /* 0x001fe40002000000 */
[----:B------:R-:W-:-:S13]  /*20e0*/  ISETP.GE.AND P3, PT, R89, UR13, PT ;  /* 0x0000000d59007c0c */ /* 0x000fda000bf66270 */
[----:B------:R-:W-:Y:S05]  /*20f0*/  @!P3 BRA `(.L_x_16231) ;  /* 0xffffffe4005cb947 */ /* 0x000fea000383ffff */
[----:B------:R-:W-:Y:S05]  /*2100*/  EXIT ;  /* 0x000000000000794d */ /* 0x000fea0003800000 */
.L_x_16224:
[----:B------:R-:W-:Y:S01]  /*2110*/  HFMA2.MMA R100, -RZ, RZ, 0, 5.9604644775390625e-08 ;  /* 0x00000001ff647435 */ /* 0x000fe200000001ff */
[----:B------:R-:W-:Y:S02]  /*2120*/  MOV R99, R87 ;  /* 0x0000005700637202 */ /* 0x000fe40000000f00 */
[----:B------:R-:W-:Y:S02]  /*2130*/  MOV R101, 0x1f ;  /* 0x0000001f00657802 */ /* 0x000fe40000000f00 */
[----:B------:R-:W-:-:S07]  /*2140*/  MOV R96, 0xffffffff ;  /* 0xffffffff00607802 */ /* 0x000fce0000000f00 */
[----:B-1---5:R-:W-:Y:S05]  /*2150*/  WARPSYNC.COLLECTIVE R96, `(.L_x_16232) ;  /* 0x0000000060087348 */ /* 0x022fea0003c00000 */
[----:B------:R0:W2:Y:S02]  /*2160*/  SHFL.BFLY P6, R98, R99, R100, R101 ;  /* 0x0c00006463627389 */ /* 0x0000a400000c0065 */
[----:B012--5:R-:W-:Y:S01]  /*2170*/  ENDCOLLECTIVE ;  /* 0x000000000000791b */ /* 0x027fe20003800000 */
.L_x_16232:
[----:B------:R-:W-:Y:S01]  /*2180*/  HFMA2.MMA R100, -RZ, RZ, 0, 1.1920928955078125e-07 ;  /* 0x00000002ff647435 */ /* 0x000fe200000001ff */
[----:B------:R-:W-:-:S05]  /*2190*/  MOV R0, R98 ;  /* 0x0000006200007202 */ /* 0x000fca0000000f00 */
[----:B------:R-:W-:-:S05]  /*21a0*/  FADD.FTZ R92, R87, R0 ;  /* 0x00000000575c7221 */ /* 0x000fca0000010000 */
[----:B------:R-:W-:-:S07]  /*21b0*/  MOV R99, R92 ;  /* 0x0000005c00637202 */ /* 0x000fce0000000f00 */
[----:B------:R-:W-:Y:S05]  /*21c0*/  WARPSYNC.COLLECTIVE R96, `(.L_x_16233) ;  /* 0x0000000060087348 */ /* 0x000fea0003c00000 */
[----:B------:R0:W1:Y:S02]  /*21d0*/  SHFL.BFLY P6, R98, R99, R100, R101 ;  /* 0x0c00006463627389 */ /* 0x00006400000c0065 */
[----:B01----:R-:W-:Y:S01]  /*21e0*/  ENDCOLLECTIVE ;  /* 0x000000000000791b */ /* 0x003fe20003800000 */
.L_x_16233:
[----:B------:R-:W-:Y:S01]  /*21f0*/  HFMA2.MMA R100, -RZ, RZ, 0, 2.384185791015625e-07 ;  /* 0x00000004ff647435 */ /* 0x000fe200000001ff */
[----:B------:R-:W-:-:S05]  /*2200*/  MOV R93, R98 ;  /* 0x00000062005d7202 */ /* 0x000fca0000000f00 */
[----:B------:R-:W-:-:S05]  /*2210*/  FADD.FTZ R93, R92, R93 ;  /* 0x0000005d5c5d7221 */ /* 0x000fca0000010000 */
[----:B------:R-:W-:-:S07]  /*2220*/  MOV R99, R93 ;  /* 0x0000005d00637202 */ /* 0x000fce0000000f00 */
[----:B------:R-:W-:Y:S05]  /*2230*/  WARPSYNC.COLLECTIVE R96, `(.L_x_16234) ;  /* 0x0000000060087348 */ /* 0x000fea0003c00000 */
[----:B------:R0:W1:Y:S02]  /*2240*/  SHFL.BFLY P6, R98, R99, R100, R101 ;  /* 0x0c00006463627389 */ /* 0x00006400000c0065 */
[----:B01----:R-:W-:Y:S01]  /*2250*/  ENDCOLLECTIVE ;  /* 0x000000000000791b */ /* 0x003fe20003800000 */
.L_x_16234:
[----:B------:R-:W-:Y:S01]  /*2260*/  HFMA2.MMA R100, -RZ, RZ, 0, 4.76837158203125e-07 ;  /* 0x00000008ff647435 */ /* 0x000fe200000001ff */
[----:B------:R-:W-:-:S05]  /*2270*/  MOV R0, R98 ;  /* 0x0000006200007202 */ /* 0x000fca0000000f00 */
[----:B------:R-:W-:-:S05]  /*2280*/  FADD.FTZ R94, R93, R0 ;  /* 0x000000005d5e7221 */ /* 0x000fca0000010000 */
[----:B------:R-:W-:-:S07]  /*2290*/  MOV R99, R94 ;  /* 0x0000005e00637202 */ /* 0x000fce0000000f00 */
[----:B------:R-:W-:Y:S05]  /*22a0*/  WARPSYNC.COLLECTIVE R96, `(.L_x_16235) ;  /* 0x0000000060087348 */ /* 0x000fea0003c00000 */
[----:B------:R0:W1:Y:S02]  /*22b0*/  SHFL.BFLY P6, R98, R99, R100, R101 ;  /* 0x0c00006463627389 */ /* 0x00006400000c0065 */
[----:B01----:R-:W-:Y:S01]  /*22c0*/  ENDCOLLECTIVE ;  /* 0x000000000000791b */ /* 0x003fe20003800000 */
.L_x_16235:
[----:B------:R-:W-:Y:S01]  /*22d0*/  HFMA2.MMA R100, -RZ, RZ, 0, 9.5367431640625e-07 ;  /* 0x00000010ff647435 */ /* 0x000fe200000001ff */
[----:B------:R-:W-:-:S05]  /*22e0*/  MOV R97, R98 ;  /* 0x0000006200617202 */ /* 0x000fca0000000f00 */
[----:B------:R-:W-:-:S05]  /*22f0*/  FADD.FTZ R97, R94, R97 ;  /* 0x000000615e617221 */ /* 0x000fca0000010000 */
[----:B------:R-:W-:-:S07]  /*2300*/  MOV R99, R97 ;  /* 0x0000006100637202 */ /* 0x000fce0000000f00 */
[----:B------:R-:W-:Y:S05]  /*2310*/  WARPSYNC.COLLECTIVE R96, `(.L_x_16236) ;  /* 0x0000000060087348 */ /* 0x000fea0003c00000 */
[----:B------:R0:W1:Y:S02]  /*2320*/  SHFL.BFLY P6, R98, R99, R100, R101 ;  /* 0x0c00006463627389 */ /* 0x00006400000c0065 */
[----:B01----:R-:W-:Y:S01]  /*2330*/  ENDCOLLECTIVE ;  /* 0x000000000000791b */ /* 0x003fe20003800000 */
.L_x_16236:
        /* <DEDUP_REMOVED lines=57> */
.L_x_16237:
[----:B------:R-:W-:Y:S01]  /*26d0*/  HFMA2.MMA R100, -RZ, RZ, 0, 1.1920928955078125e-07 ;  /* 0x00000002ff647435 */ /* 0x000fe200000001ff */
[----:B------:R-:W-:-:S05]  /*26e0*/  MOV R87, R98 ;  /* 0x0000006200577202 */ /* 0x000fca0000000f00 */
[----:B------:R-:W-:-:S05]  /*26f0*/  FADD.FTZ R87, R0, R87 ;  /* 0x0000005700577221 */ /* 0x000fca0000010000 */
[----:B------:R-:W-:-:S07]  /*2700*/  MOV R99, R87 ;  /* 0x0000005700637202 */ /* 0x000fce0000000f00 */
[----:B------:R-:W-:Y:S05]  /*2710*/  WARPSYNC.COLLECTIVE R96, `(.L_x_16238) ;  /* 0x0000000060087348 */ /* 0x000fea0003c00000 */
[----:B------:R0:W1:Y:S02]  /*2720*/  SHFL.BFLY P6, R98, R99, R100, R101 ;  /* 0x0c00006463627389 */ /* 0x00006400000c0065 */
[----:B01----:R-:W-:Y:S01]  /*2730*/  ENDCOLLECTIVE ;  /* 0x000000000000791b */ /* 0x003fe20003800000 */
.L_x_16238:
[----:B------:R-:W-:Y:S01]  /*2740*/  HFMA2.MMA R100, -RZ, RZ, 0, 2.384185791015625e-07 ;  /* 0x00000004ff647435 */ /* 0x000fe200000001ff */
[----:B------:R-:W-:-:S05]  /*2750*/  MOV R92, R98 ;  /* 0x00000062005c7202 */ /* 0x000fca0000000f00 */
[----:B------:R-:W-:-:S05]  /*2760*/  FADD.FTZ R92, R87, R92 ;  /* 0x0000005c575c7221 */ /* 0x000fca0000010000 */
[----:B------:R-:W-:-:S07]  /*2770*/  MOV R99, R92 ;  /* 0x0000005c00637202 */ /* 0x000fce0000000f00 */
[----:B------:R-:W-:Y:S05]  /*2780*/  WARPSYNC.COLLECTIVE R96, `(.L_x_16239) ;  /* 0x0000000060087348 */ /* 0x000fea0003c00000 */
[----:B------:R0:W1:Y:S02]  /*2790*/  SHFL.BFLY P6, R98, R99, R100, R101 ;  /* 0x0c00006463627389 */ /* 0x00006400000c0065 */
[----:B01----:R-:W-:Y:S01]  /*27a0*/  ENDCOLLECTIVE ;  /* 0x000000000000791b */ /* 0x003fe20003800000 */
.L_x_16239:
[----:B------:R-:W-:Y:S01]  /*27b0*/  HFMA2.MMA R100, -RZ, RZ, 0, 4.76837158203125e-07 ;  /* 0x00000008ff647435 */ /* 0x000fe200000001ff */
[----:B------:R-:W-:-:S05]  /*27c0*/  MOV R93, R98 ;  /* 0x00000062005d7202 */ /* 0x000fca0000000f00 */
[----:B------:R-:W-:-:S05]  /*27d0*/  FADD.FTZ R93, R92, R93 ;  /* 0x0000005d5c5d7221 */ /* 0x000fca0000010000 */
[----:B------:R-:W-:-:S07]  /*27e0*/  MOV R99, R93 ;  /* 0x0000005d00637202 */ /* 0x000fce0000000f00 */
[----:B------:R-:W-:Y:S05]  /*27f0*/  WARPSYNC.COLLECTIVE R96, `(.L_x_16240) ;  /* 0x0000000060087348 */ /* 0x000fea0003c00000 */
[----:B------:R0:W1:Y:S02]  /*2800*/  SHFL.BFLY P6, R98, R99, R100, R101 ;  /* 0x0c00006463627389 */ /* 0x00006400000c0065 */
[----:B01----:R-:W-:Y:S01]  /*2810*/  ENDCOLLECTIVE ;  /* 0x000000000000791b */ /* 0x003fe20003800000 */
.L_x_16240:
[----:B------:R-:W-:Y:S01]  /*2820*/  HFMA2.MMA R100, -RZ, RZ, 0, 9.5367431640625e-07 ;  /* 0x00000010ff647435 */ /* 0x000fe200000001ff */
[----:B------:R-:W-:-:S05]  /*2830*/  MOV R94, R98 ;  /* 0x00000062005e7202 */ /* 0x000fca0000000f00 */
[----:B------:R-:W-:-:S05]  /*2840*/  FADD.FTZ R94, R93, R94 ;  /* 0x0000005e5d5e7221 */ /* 0x000fca0000010000 */
[----:B------:R-:W-:-:S07]  /*2850*/  MOV R99, R94 ;  /* 0x0000005e00637202 */ /* 0x000fce0000000f00 */
[----:B------:R-:W-:Y:S05]  /*2860*/  WARPSYNC.COLLECTIVE R96, `(.L_x_16241) ;  /* 0x0000000060087348 */ /* 0x000fea0003c00000 */
[----:B------:R0:W1:Y:S02]  /*2870*/  SHFL.BFLY P6, R98, R99, R100, R101 ;  /* 0x0c00006463627389 */ /* 0x00006400000c0065 */
[----:B01----:R-:W-:Y:S01]  /*2880*/  ENDCOLLECTIVE ;  /* 0x000000000000791b */ /* 0x003fe20003800000 */
.L_x_16241:
[----:B------:R-:W-:Y:S01]  /*2890*/  MOV R97, R98 ;  /* 0x0000006200617202 */ /* 0x000fe20000000f00 */
[----:B------:R-:W-:Y:S06]  /*28a0*/  BRA `(.L_x_16242) ;  /* 0xffffffec00407947 */ /* 0x000fec000383ffff */
.L_x_16243:
        /* <DEDUP_REMOVED lines=13> */
.L_x_23320:


//--------------------- .text._ZN10layer_norm13ln_fwd_kernelINS_13Kernel_traitsIf6__halffS2_fjLj3072ELj1ELj1ELj4ELj16ENS_18Kernel_traits_baseILj3072EfS2_fS2_fjLj128EEEEELb0ELb0ELb0ELb1EEEvNS_9FwdParamsE --------------------------
	.section	.text._ZN10layer_norm13ln_fwd_kernelINS_13Kernel_traitsIf6__halffS2_fjLj3072ELj1ELj1ELj4ELj16ENS_18Kernel_traits_baseILj3072EfS2_fS2_fjLj128EEEEELb0ELb0ELb0ELb1EEEvNS_9FwdParamsE,"ax",@progbits
	.align	128
        .global         _ZN10layer_norm13ln_fwd_kernelINS_13Kernel_traitsIf6__halffS2_fjLj3072ELj1ELj1ELj4ELj16ENS_18Kernel_traits_baseILj3072EfS2_fS2_fjLj128EEEEELb0ELb0ELb0ELb1EEEvNS_9FwdParamsE
        .type           _ZN10layer_norm13ln_fwd_kernelINS_13Kernel_traitsIf6__halffS2_fjLj3072ELj1ELj1ELj4ELj16ENS_18Kernel_traits_baseILj3072EfS2_fS2_fjLj128EEEEELb0ELb0ELb0ELb1EEEvNS_9FwdParamsE,@function
        .size           _ZN10layer_norm13ln_fwd_kernelINS_13Kernel_traitsIf6__halffS2_fjLj3072ELj1ELj1ELj4ELj16ENS_18Kernel_traits_baseILj3072EfS2_fS2_fjLj128EEEEELb0ELb0ELb0ELb1EEEvNS_9FwdParamsE,(.L_x_23321 - _ZN10layer_norm13ln_fwd_kernelINS_13Kernel_traitsIf6__halffS2_fjLj3072ELj1ELj1ELj4ELj16ENS_18Kernel_traits_baseILj3072EfS2_fS2_fjLj128EEEEELb0ELb0ELb0ELb1EEEvNS_9FwdParamsE)
        .other          _ZN10layer_norm13ln_fwd_kernelINS_13Kernel_traitsIf6__halffS2_fjLj3072ELj1ELj1ELj4ELj16ENS_18Kernel_traits_baseILj3072EfS2_fS2_fjLj128EEEEELb0ELb0ELb0ELb1EEEvNS_9FwdParamsE,@"STO_CUDA_ENTRY STV_DEFAULT"
_ZN10layer_norm13ln_fwd_kernelINS_13Kernel_traitsIf6__halffS2_fjLj3072ELj1ELj1ELj4ELj16ENS_18Kernel_traits_baseILj3072EfS2_fS2_fjLj128EEEEELb0ELb0ELb0ELb1EEEvNS_9FwdParamsE:
.text._ZN10layer_norm13ln_fwd_kernelINS_13Kernel_traitsIf6__halffS2_fjLj3072ELj1ELj1ELj4ELj16ENS_18Kernel_traits_baseILj3072EfS2_fS2_fjLj128EEEEELb0ELb0ELb0ELb1EEEvNS_9FwdParamsE:
        /* <DEDUP_REMOVED lines=52> */
.L_x_16245:
[----:B------:R-:W-:Y:S01]  /*0340*/  ISETP.NE.U32.AND P2, PT, RZ, UR8, PT ;  /* 0x00000008ff007c0c */ /* 0x000fe2000bf45070 */
[----:B-1----:R-:W1:Y:S01]  /*0350*/  @P0 LDC.64 R62, c[0x0][0x270] ;  /* 0x00009c00ff3e0b82 */ /* 0x002e620000000a00 */
[----:B------:R-:W-:Y:S01]  /*0360*/  IMAD R0, R3, UR6, RZ ;  /* 0x0000000603007c24 */ /* 0x000fe2000f8e02ff */
[----:B------:R-:W-:Y:S02]  /*0370*/  LOP3.LUT R92, R2, 0x7f, RZ, 0xc0, !PT ;  /* 0x0000007f025c7812 */ /* 0x000fe400078ec0ff */
[----:B------:R-:W-:Y:S02]  /*0380*/  ISETP.NE.AND.EX P2, PT, RZ, UR9, PT, P2 ;  /* 0x00000009ff007c0c */ /* 0x000fe4000bf45320 */
[----:B------:R-:W-:Y:S02]  /*0390*/  SHF.R.S32.HI R65, RZ, 0x1f, R0 ;  /* 0x0000001fff417819 */ /* 0x000fe40000011400 */
[----:B------:R-:W2:Y:S02]  /*03a0*/  LDC.64 R60, c[0x0][0x220] ;  /* 0x00008800ff3c7b82 */ /* 0x000ea40000000a00 */
[----:B------:R-:W-:-:S04]  /*03b0*/  LEA.HI R65, R65, R0, RZ, 0x3 ;  /* 0x0000000041417211 */ /* 0x000fc800078f18ff */
[----:B------:R-:W-:Y:S02]  /*03c0*/  LEA.HI.SX32 R92, R65, R92, 0x1d ;  /* 0x0000005c415c7211 */ /* 0x000fe400078feaff */
[----:B------:R-:W3:Y:S08]  /*03d0*/  LDC.64 R96, c[0x0][0x238] ;  /* 0x00008e00ff607b82 */ /* 0x000ef00000000a00 */
[----:B------:R-:W4:Y:S01]  /*03e0*/  @P2 LDC.64 R68, c[0x0][0x230] ;  /* 0x00008c00ff442b82 */ /* 0x000f220000000a00 */
[----:B-1----:R-:W-:-:S06]  /*03f0*/  @P0 IMAD.WIDE R62, R3, 0x2, R62 ;  /* 0x00000002033e0825 */ /* 0x002fcc00078e023e */
[----:B------:R-:W3:Y:S01]  /*0400*/  @P0 LDG.E.U16 R62, desc[UR4][R62.64] ;  /* 0x000000043e3e0981 */ /* 0x000ee2000c1e1500 */
[----:B--2---:R-:W-:Y:S01]  /*0410*/  IMAD.WIDE.U32 R64, R92, 0x10, R60 ;  /* 0x000000105c407825 */ /* 0x004fe200078e003c */
[----:B------:R-:W-:Y:S01]  /*0420*/  ISETP.NE.U32.AND P1, PT, RZ, UR8, PT ;  /* 0x00000008ff007c0c */ /* 0x000fe2000bf25070 */
[----:B------:R-:W1:Y:S04]  /*0430*/  @P2 LDC.64 R72, c[0x0][0x230] ;  /* 0x00008c00ff482b82 */ /* 0x000e680000000a00 */
[----:B------:R-:W2:Y:S01]  /*0440*/  LDG.E.128 R64, desc[UR4][R64.64] ;  /* 0x0000000440407981 */ /* 0x000ea2000c1e1d00 */
[----:B------:R-:W-:-:S03]  /*0450*/  MOV R83, 0x3f800000 ;  /* 0x3f80000000537802 */ /* 0x000fc60000000f00 */
[----:B------:R-:W2:Y:S01]  /*0460*/  @P2 LDC.64 R98, c[0x0][0x230] ;  /* 0x00008c00ff622b82 */ /* 0x000ea20000000a00 */
[----:B----4-:R-:W-:-:S05]  /*0470*/  @P2 IMAD.WIDE.U32 R68, R92, 0x20, R68 ;  /* 0x000000205c442825 */ /* 0x010fca00078e0044 */
[----:B0-----:R-:W4:Y:S04]  /*0480*/  @P2 LDG.E.128 R52, desc[UR4][R68.64] ;  /* 0x0000000444342981 */ /* 0x001f28000c1e1d00 */
[----:B------:R0:W4:Y:S01]  /*0490*/  @P2 LDG.E.128 R56, desc[UR4][R68.64+0x10] ;  /* 0x0000100444382981 */ /* 0x000122000c1e1d00 */
[----:B------:R-:W-:Y:S02]  /*04a0*/  ISETP.NE.AND.EX P1, PT, RZ, UR9, PT, P1 ;  /* 0x00000009ff007c0c */ /* 0x000fe4000bf25310 */
[----:B------:R-:W-:-:S05]  /*04b0*/  IADD3 R93, R92, 0x80, RZ ;  /* 0x000000805c5d7810 */ /* 0x000fca0007ffe0ff */
[----:B-1----:R-:W-:-:S04]  /*04c0*/  @P2 IMAD.WIDE.U32 R72, R93, 0x20, R72 ;  /* 0x000000205d482825 */ /* 0x002fc800078e0048 */
[----:B---3--:R-:W-:Y:S02]  /*04d0*/  @P0 HADD2.F32 R83, -RZ, R62.H0_H0 ;  /* 0x2000003eff530230 */ /* 0x008fe40000004100 */
[--C-:B--2---:R-:W-:Y:S02]  /*04e0*/  HADD2.F32 R76, -RZ, R64.reuse.H0_H0 ;  /* 0x20000040ff4c7230 */ /* 0x104fe40000004100 */
[----:B------:R-:W-:Y:S02]  /*04f0*/  HADD2.F32 R0, -RZ, R64.H1_H1 ;  /* 0x30000040ff007230 */ /* 0x000fe40000004100 */
[----:B------:R-:W-:Y:S02]  /*0500*/  HADD2.F32 R70, -RZ, R66.H0_H0 ;  /* 0x20000042ff467230 */ /* 0x000fe40000004100 */
[--C-:B------:R-:W-:Y:S02]  /*0510*/  HADD2.F32 R78, -RZ, R65.reuse.H0_H0 ;  /* 0x20000041ff4e7230 */ /* 0x100fe40000004100 */
[----:B------:R-:W-:-:S02]  /*0520*/  HADD2.F32 R64, -RZ, R65.H1_H1 ;  /* 0x30000041ff407230 */ /* 0x000fc40000004100 */
[----:B------:R-:W-:Y:S02]  /*0530*/  HADD2.F32 R66, -RZ, R66.H1_H1 ;  /* 0x30000042ff427230 */ /* 0x000fe40000004100 */
[--C-:B------:R-:W-:Y:S02]  /*0540*/  HADD2.F32 R74, -RZ, R67.reuse.H0_H0 ;  /* 0x20000043ff4a7230 */ /* 0x100fe40000004100 */
[----:B------:R-:W-:Y:S02]  /*0550*/  HADD2.F32 R80, -RZ, R67.H1_H1 ;  /* 0x30000043ff507230 */ /* 0x000fe40000004100 */
[-C--:B0-----:R-:W-:Y:S01]  /*0560*/  FMUL.FTZ R68, R70, R83.reuse ;  /* 0x0000005346447220 */ /* 0x081fe20000410000 */
        /* <DEDUP_REMOVED lines=28> */
[----:B------:R-:W-:-:S06]  /*0730*/  MOV R87, R59 ;  /* 0x0000003b00577202 */ /* 0x000fcc0000000f00 */
[----:B------:R1:W4:Y:S01]  /*0740*/  @P2 LDG.E.128 R84, desc[UR4][R72.64+0x10] ;  /* 0x0000100448542981 */ /* 0x000322000c1e1d00 */
[----:B------:R-:W-:Y:S01]  /*0750*/  IADD3 R94, R92, 0x100, RZ ;  /* 0x000001005c5e7810 */ /* 0x000fe20007ffe0ff */
[----:B------:R-:W-:-:S04]  /*0760*/  IMAD.WIDE.U32 R80, R93, 0x20, R96 ;  /* 0x000000205d507825 */ /* 0x000fc800078e0060 */
[----:B------:R-:W-:-:S04]  /*0770*/  IMAD.WIDE.U32 R60, R94, 0x10, R60 ;  /* 0x000000105e3c7825 */ /* 0x000fc800078e003c */
[----:B------:R-:W-:-:S04]  /*0780*/  @P2 IMAD.WIDE.U32 R98, R94, 0x20, R98 ;  /* 0x000000205e622825 */ /* 0x000fc800078e0062 */
[----:B--2---:R-:W-:Y:S02]  /*0790*/  HADD2.F32 R0, -RZ, R64.H0_H0 ;  /* 0x20000040ff007230 */ /* 0x004fe40000004100 */
[----:B------:R-:W-:Y:S02]  /*07a0*/  HADD2.F32 R82, -RZ, R66.H0_H0 ;  /* 0x20000042ff527230 */ /* 0x000fe40000004100 */
[----:B------:R-:W-:Y:S02]  /*07b0*/  HADD2.F32 R64, -RZ, R64.H1_H1 ;  /* 0x30000040ff407230 */ /* 0x000fe40000004100 */
[----:B------:R-:W-:Y:S02]  /*07c0*/  HADD2.F32 R66, -RZ, R66.H1_H1 ;  /* 0x30000042ff427230 */ /* 0x000fe40000004100 */
[--C-:B------:R-:W-:Y:S02]  /*07d0*/  HADD2.F32 R74, -RZ, R65.reuse.H0_H0 ;  /* 0x20000041ff4a7230 */ /* 0x100fe40000004100 */
[----:B0-----:R-:W-:-:S02]  /*07e0*/  HADD2.F32 R62, -RZ, R65.H1_H1 ;  /* 0x30000041ff3e7230 */ /* 0x001fc40000004100 */
[--C-:B------:R-:W-:Y:S02]  /*07f0*/  HADD2.F32 R100, -RZ, R67.reuse.H0_H0 ;  /* 0x20000043ff647230 */ /* 0x100fe40000004100 */
[----:B------:R-:W-:Y:S02]  /*0800*/  HADD2.F32 R102, -RZ, R67.H1_H1 ;  /* 0x30000043ff667230 */ /* 0x000fe40000004100 */
[-C--:B-1----:R-:W-:Y:S01]  /*0810*/  FMUL.FTZ R73, R64, R83.reuse ;  /* 0x0000005340497220 */ /* 0x082fe20000410000 */
        /* <DEDUP_REMOVED lines=21> */
[----:B------:R-:W-:Y:S02]  /*0970*/  @P2 MOV R55, R91 ;  /* 0x0000005b00372202 */ /* 0x000fe40000000f00 */
[----:B------:R-:W-:Y:S02]  /*0980*/  @P2 MOV R56, R84 ;  /* 0x0000005400382202 */ /* 0x000fe40000000f00 */
[----:B------:R-:W-:Y:S02]  /*0990*/  @P2 MOV R57, R85 ;  /* 0x0000005500392202 */ /* 0x000fe40000000f00 */
[----:B------:R-:W3:Y:S01]  /*09a0*/  @P2 LDG.E.128 R52, desc[UR4][R98.64] ;  /* 0x0000000462342981 */ /* 0x000ee2000c1e1d00 */
[----:B------:R-:W-:-:S02]  /*09b0*/  @P2 MOV R58, R86 ;  /* 0x00000056003a2202 */ /* 0x000fc40000000f00 */
        /* <DEDUP_REMOVED lines=15> */
[--C-:B------:R-:W-:Y:S02]  /*0ab0*/  HADD2.F32 R82, -RZ, R61.reuse.H0_H0 ;  /* 0x2000003dff527230 */ /* 0x100fe40000004100 */
[----:B-1----:R-:W-:Y:S02]  /*0ac0*/  HADD2.F32 R98, -RZ, R61.H1_H1 ;  /* 0x3000003dff627230 */ /* 0x002fe40000004100 */
[----:B------:R-:W-:Y:S01]  /*0ad0*/  FADD.FTZ R61, R73, R60 ;  /* 0x0000003c493d7221 */ /* 0x000fe20000010000 */
[----:B------:R-:W-:-:S03]  /*0ae0*/  FMUL.FTZ R60, R0, R83 ;  /* 0x00000053003c7220 */ /* 0x000fc60000410000 */
[----:B------:R-:W-:-:S04]  /*0af0*/  FADD.FTZ R0, R74, R61 ;  /* 0x0000003d4a007221 */ /* 0x000fc80000010000 */
[----:B------:R-:W-:-:S04]  /*0b00*/  FADD.FTZ R99, R75, R0 ;  /* 0x000000004b637221 */ /* 0x000fc80000010000 */
[----:B------:R-:W-:Y:S01]  /*0b10*/  FADD.FTZ R0, R64, R99 ;  /* 0x0000006340007221 */ /* 0x000fe20000010000 */
[----:B---3--:R-:W-:-:S03]  /*0b20*/  @P2 MOV R89, R53 ;  /* 0x0000003500592202 */ /* 0x008fc60000000f00 */
[----:B------:R-:W-:Y:S01]  /*0b30*/  FADD.FTZ R99, R65, R0 ;  /* 0x0000000041637221 */ /* 0x000fe20000010000 */
[----:B------:R-:W-:Y:S01]  /*0b40*/  @P2 MOV R88, R52 ;  /* 0x0000003400582202 */ /* 0x000fe20000000f00 */
[----:B------:R-:W-:Y:S01]  /*0b50*/  FMUL.FTZ R61, R80, R83 ;  /* 0x00000053503d7220 */ /* 0x000fe20000410000 */
[--C-:B------:R-:W-:Y:S02]  /*0b60*/  HADD2.F32 R100, -RZ, R62.reuse.H0_H0 ;  /* 0x2000003eff647230 */ /* 0x100fe40000004100 */
[----:B------:R-:W-:Y:S01]  /*0b70*/  FADD.FTZ R0, R66, R99 ;  /* 0x0000006342007221 */ /* 0x000fe20000010000 */
[----:B------:R-:W-:Y:S02]  /*0b80*/  HADD2.F32 R102, -RZ, R62.H1_H1 ;  /* 0x3000003eff667230 */ /* 0x000fe40000004100 */
[--C-:B------:R-:W-:Y:S02]  /*0b90*/  HADD2.F32 R104, -RZ, R63.reuse.H0_H0 ;  /* 0x2000003fff687230 */ /* 0x100fe40000004100 */
[----:B------:R-:W-:Y:S01]  /*0ba0*/  @P1 FADD.FTZ R61, R61, R89 ;  /* 0x000000593d3d1221 */ /* 0x000fe20000010000 */
[----:B------:R-:W-:-:S02]  /*0bb0*/  HADD2.F32 R106, -RZ, R63.H1_H1 ;  /* 0x3000003fff6a7230 */ /* 0x000fc40000004100 */
[----:B------:R-:W-:Y:S01]  /*0bc0*/  @P1 FADD.FTZ R60, R60, R88 ;  /* 0x000000583c3c1221 */ /* 0x000fe20000010000 */
[----:B------:R-:W-:Y:S01]  /*0bd0*/  FADD.FTZ R89, R67, R0 ;  /* 0x0000000043597221 */ /* 0x000fe20000010000 */
[-C--:B------:R-:W-:Y:S01]  /*0be0*/  FMUL.FTZ R62, R82, R83.reuse ;  /* 0x00000053523e7220 */ /* 0x080fe20000410000 */
[-C--:B------:R-:W-:Y:S01]  /*0bf0*/  FMUL.FTZ R63, R98, R83.reuse ;  /* 0x00000053623f7220 */ /* 0x080fe20000410000 */
[-C--:B------:R-:W-:Y:S01]  /*0c00*/  FMUL.FTZ R80, R100, R83.reuse ;  /* 0x0000005364507220 */ /* 0x080fe20000410000 */
[-C--:B------:R-:W-:Y:S01]  /*0c10*/  FMUL.FTZ R81, R102, R83.reuse ;  /* 0x0000005366517220 */ /* 0x080fe20000410000 */
[-C--:B------:R-:W-:Y:S01]  /*0c20*/  FMUL.FTZ R82, R104, R83.reuse ;  /* 0x0000005368527220 */ /* 0x080fe20000410000 */
[----:B------:R-:W-:Y:S01]  /*0c30*/  @P2 MOV R90, R54 ;  /* 0x00000036005a2202 */ /* 0x000fe20000000f00 */
[----:B------:R-:W-:Y:S01]  /*0c40*/  FMUL.FTZ R83, R106, R83 ;  /* 0x000000536a537220 */ /* 0x000fe20000410000 */
[----:B------:R-:W-:Y:S02]  /*0c50*/  @P2 MOV R91, R55 ;  /* 0x00000037005b2202 */ /* 0x000fe40000000f00 */
[----:B----4-:R-:W-:-:S02]  /*0c60*/  @P2 MOV R84, R56 ;  /* 0x0000003800542202 */ /* 0x010fc40000000f00 */
[----:B------:R-:W-:Y:S02]  /*0c70*/  @P2 MOV R85, R57 ;  /* 0x0000003900552202 */ /* 0x000fe40000000f00 */
[----:B------:R-:W-:Y:S02]  /*0c80*/  @P2 MOV R86, R58 ;  /* 0x0000003a00562202 */ /* 0x000fe40000000f00 */
        /* <DEDUP_REMOVED lines=91> */
.L_x_16256:
        /* <DEDUP_REMOVED lines=100> */
[----:B------:R-:W-:Y:S01]  /*1880*/  F2FP.F16.F32.PACK_AB R60, R83, R60 ;  /* 0x0000003c533c723e */ /* 0x000fe200000000ff */
[----:B------:R-:W0:Y:S02]  /*1890*/  @!P2 LDC.64 R92, c[0x0][0x250] ;  /* 0x00009400ff5cab82 */ /* 0x000e240000000a00 */
[----:B------:R-:W-:Y:S01]  /*18a0*/  FFMA.FTZ R66, R33, R66, R9 ;  /* 0x0000004221427223 */ /* 0x000fe20000010009 */
[C---:B------:R-:W-:Y:S01]  /*18b0*/  FMUL.FTZ R119, R76.reuse, R119 ;  /* 0x000000774c777220 */ /* 0x040fe20000410000 */
[----:B------:R-:W-:Y:S01]  /*18c0*/  FMUL.FTZ R68, R76, R121 ;  /* 0x000000794c447220 */ /* 0x000fe20000410000 */
[----:B------:R-:W-:Y:S01]  /*18d0*/  FFMA.FTZ R61, R30, R111, R6 ;  /* 0x0000006f1e3d7223 */ /* 0x000fe20000010006 */
[----:B------:R-:W-:Y:S01]  /*18e0*/  FFMA.FTZ R64, R31, R64, R7 ;  /* 0x000000401f407223 */ /* 0x000fe20000010007 */
[----:B------:R-:W-:Y:S01]  /*18f0*/  F2FP.F16.F32.PACK_AB R62, R66, R115 ;  /* 0x00000073423e723e */ /* 0x000fe200000000ff */
[----:B------:R-:W-:Y:S01]  /*1900*/  FMUL.FTZ R69, R76, R69 ;  /* 0x000000454c457220 */ /* 0x000fe20000410000 */
[----:B------:R-:W1:Y:S01]  /*1910*/  @!P2 LDC.64 R82, c[0x0][0x258] ;  /* 0x00009600ff52ab82 */ /* 0x000e620000000a00 */
[----:B------:R-:W-:Y:S01]  /*1920*/  FFMA.FTZ R63, R34, R119, R10 ;  /* 0x00000077223f7223 */ /* 0x000fe2000001000a */
[----:B------:R-:W-:Y:S01]  /*1930*/  FFMA.FTZ R68, R35, R68, R11 ;  /* 0x0000004423447223 */ /* 0x000fe2000001000b */
        /* <DEDUP_REMOVED lines=21> */
[----:B------:R-:W-:Y:S01]  /*1a90*/  F2FP.F16.F32.PACK_AB R66, R71, R66 ;  /* 0x000000424742723e */ /* 0x000fe200000000ff */
[----:B------:R-:W-:Y:S01]  /*1aa0*/  FMUL.FTZ R79, R76, R79 ;  /* 0x0000004f4c4f7220 */ /* 0x000fe20000410000 */
[----:B------:R-:W-:Y:S01]  /*1ab0*/  F2FP.F16.F32.PACK_AB R67, R78, R67 ;  /* 0x000000434e43723e */ /* 0x000fe200000000ff */
[----:B------:R-:W-:Y:S01]  /*1ac0*/  FMUL.FTZ R70, R76, R91 ;  /* 0x0000005b4c467220 */ /* 0x000fe20000410000 */
[----:B------:R-:W-:Y:S01]  /*1ad0*/  F2FP.F16.F32.PACK_AB R71, R80, R103 ;  /* 0x000000675047723e */ /* 0x000fe200000000ff */
        /* <DEDUP_REMOVED lines=12> */
[----:B0-----:R-:W-:Y:S01]  /*1ba0*/  @!P2 IMAD.WIDE R92, R3, 0x4, R92 ;  /* 0x00000004035ca825 */ /* 0x001fe200078e025c */
[----:B------:R-:W-:-:S02]  /*1bb0*/  SEL R95, RZ, 0x1, P1 ;  /* 0x00000001ff5f7807 */ /* 0x000fc40000800000 */
[----:B------:R-:W-:Y:S01]  /*1bc0*/  F2FP.F16.F32.PACK_AB R70, R80, R101 ;  /* 0x000000655046723e */ /* 0x000fe200000000ff */
[----:B-1----:R-:W-:Y:S01]  /*1bd0*/  @!P2 IMAD.WIDE R82, R3, 0x4, R82 ;  /* 0x000000040352a825 */ /* 0x002fe200078e0252 */
[----:B------:R-:W-:Y:S01]  /*1be0*/  F2FP.F16.F32.PACK_AB R69, R78, R69 ;  /* 0x000000454e45723e */ /* 0x000fe200000000ff */
[----:B------:R1:W-:Y:S01]  /*1bf0*/  @!P2 STG.E desc[UR4][R92.64], R0 ;  /* 0x000000005c00a986 */ /* 0x0003e2000c101904 */
[----:B------:R-:W-:Y:S01]  /*1c00*/  F2FP.F16.F32.PACK_AB R68, R77, R68 ;  /* 0x000000444d44723e */ /* 0x000fe200000000ff */
        /* <DEDUP_REMOVED lines=9> */
.L_x_16244:
[----:B------:R-:W-:Y:S01]  /*1ca0*/  HFMA2.MMA R97, -RZ, RZ, 0, 5.9604644775390625e-08 ;  /* 0x00000001ff617435 */ /* 0x000fe200000001ff */
[----:B------:R-:W-:Y:S02]  /*1cb0*/  MOV R96, R0 ;  /* 0x0000000000607202 */ /* 0x000fe40000000f00 */
[----:B------:R-:W-:Y:S02]  /*1cc0*/  MOV R98, 0x1f ;  /* 0x0000001f00627802 */ /* 0x000fe40000000f00 */
[----:B------:R-:W-:-:S07]  /*1cd0*/  MOV R95, 0xffffffff ;  /* 0xffffffff005f7802 */ /* 0x000fce0000000f00 */
[----:B-----5:R-:W-:Y:S05]  /*1ce0*/  WARPSYNC.COLLECTIVE R95, `(.L_x_16246) ;  /* 0x000000005f087348 */ /* 0x020fea0003c00000 */
[----:B------:R0:W1:Y:S02]  /*1cf0*/  SHFL.BFLY P4, R91, R96, R97, R98 ;  /* 0x0c000061605b7389 */ /* 0x0000640000080062 */
[----:B01---5:R-:W-:Y:S01]  /*1d00*/  ENDCOLLECTIVE ;  /* 0x000000000000791b */ /* 0x023fe20003800000 */
.L_x_16246:
[----:B------:R-:W-:Y:S01]  /*1d10*/  HFMA2.MMA R97, -RZ, RZ, 0, 1.1920928955078125e-07 ;  /* 0x00000002ff617435 */ /* 0x000fe200000001ff */
[----:B------:R-:W-:-:S05]  /*1d20*/  MOV R87, R91 ;  /* 0x0000005b00577202 */ /* 0x000fca0000000f00 */
[----:B------:R-:W-:-:S05]  /*1d30*/  FADD.FTZ R87, R0, R87 ;  /* 0x0000005700577221 */ /* 0x000fca0000010000 */
[----:B------:R-:W-:-:S07]  /*1d40*/  MOV R96, R87 ;  /* 0x0000005700607202 */ /* 0x000fce0000000f00 */
[----:B------:R-:W-:Y:S05]  /*1d50*/  WARPSYNC.COLLECTIVE R95, `(.L_x_16247) ;  /* 0x000000005f087348 */ /* 0x000fea0003c00000 */
[----:B------:R0:W1:Y:S02]  /*1d60*/  SHFL.BFLY P4, R91, R96, R97, R98 ;  /* 0x0c000061605b7389 */ /* 0x0000640000080062 */
[----:B01----:R-:W-:Y:S01]  /*1d70*/  ENDCOLLECTIVE ;  /* 0x000000000000791b */ /* 0x003fe20003800000 */
.L_x_16247:
[----:B------:R-:W-:Y:S01]  /*1d80*/  HFMA2.MMA R97, -RZ, RZ, 0, 2.384185791015625e-07 ;  /* 0x00000004ff617435 */ /* 0x000fe200000001ff */
[----:B------:R-:W-:-:S05]  /*1d90*/  MOV R84, R91 ;  /* 0x0000005b00547202 */ /* 0x000fca0000000f00 */
[----:B------:R-:W-:-:S05]  /*1da0*/  FADD.FTZ R88, R87, R84 ;  /* 0x0000005457587221 */ /* 0x000fca0000010000 */
[----:B------:R-:W-:-:S07]  /*1db0*/  MOV R96, R88 ;  /* 0x0000005800607202 */ /* 0x000fce0000000f00 */
[----:B------:R-:W-:Y:S05]  /*1dc0*/  WARPSYNC.COLLECTIVE R95, `(.L_x_16248) ;  /* 0x000000005f087348 */ /* 0x000fea0003c00000 */
[----:B------:R0:W1:Y:S02]  /*1dd0*/  SHFL.BFLY P4, R91, R96, R97, R98 ;  /* 0x0c000061605b7389 */ /* 0x0000640000080062 */
[----:B01----:R-:W-:Y:S01]  /*1de0*/  ENDCOLLECTIVE ;  /* 0x000000000000791b */ /* 0x003fe20003800000 */
.L_x_16248:
[----:B------:R-:W-:Y:S01]  /*1df0*/  HFMA2.MMA R97, -RZ, RZ, 0, 4.76837158203125e-07 ;  /* 0x00000008ff617435 */ /* 0x000fe200000001ff */
[----:B------:R-:W-:-:S05]  /*1e00*/  MOV R89, R91 ;  /* 0x0000005b00597202 */ /* 0x000fca0000000f00 */
[----:B------:R-:W-:-:S05]  /*1e10*/  FADD.FTZ R89, R88, R89 ;  /* 0x0000005958597221 */ /* 0x000fca0000010000 */
[----:B------:R-:W-:-:S07]  /*1e20*/  MOV R96, R89 ;  /* 0x0000005900607202 */ /* 0x000fce0000000f00 */
[----:B------:R-:W-:Y:S05]  /*1e30*/  WARPSYNC.COLLECTIVE R95, `(.L_x_16249) ;  /* 0x000000005f087348 */ /* 0x000fea0003c00000 */
[----:B------:R0:W1:Y:S02]  /*1e40*/  SHFL.BFLY P4, R91, R96, R97, R98 ;  /* 0x0c000061605b7389 */ /* 0x0000640000080062 */
[----:B01----:R-:W-:Y:S01]  /*1e50*/  ENDCOLLECTIVE ;  /* 0x000000000000791b */ /* 0x003fe20003800000 */
.L_x_16249:
[----:B------:R-:W-:Y:S01]  /*1e60*/  HFMA2.MMA R97, -RZ, RZ, 0, 9.5367431640625e-07 ;  /* 0x00000010ff617435 */ /* 0x000fe200000001ff */
[----:B------:R-:W-:-:S05]  /*1e70*/  MOV R84, R91 ;  /* 0x0000005b00547202 */ /* 0x000fca0000000f00 */
[----:B------:R-:W-:-:S05]  /*1e80*/  FADD.FTZ R90, R89, R84 ;  /* 0x00000054595a7221 */ /* 0x000fca0000010000 */
[----:B------:R-:W-:-:S07]  /*1e90*/  MOV R96, R90 ;  /* 0x0000005a00607202 */ /* 0x000fce0000000f00 */
[----:B------:R-:W-:Y:S05]  /*1ea0*/  WARPSYNC.COLLECTIVE R95, `(.L_x_16250) ;  /* 0x000000005f087348 */ /* 0x000fea0003c00000 */
[----:B------:R0:W1:Y:S02]  /*1eb0*/  SHFL.BFLY P4, R91, R96, R97, R98 ;  /* 0x0c000061605b7389 */ /* 0x0000640000080062 */
[----:B01----:R-:W-:Y:S01]  /*1ec0*/  ENDCOLLECTIVE ;  /* 0x000000000000791b */ /* 0x003fe20003800000 */
.L_x_16250:
        /* <DEDUP_REMOVED lines=55> */
.L_x_16251:
[----:B------:R-:W-:Y:S01]  /*2240*/  HFMA2.MMA R97, -RZ, RZ, 0, 1.1920928955078125e-07 ;  /* 0x00000002ff617435 */ /* 0x000fe200000001ff */
[----:B------:R-:W-:-:S05]  /*2250*/  MOV R87, R91 ;  /* 0x0000005b00577202 */ /* 0x000fca0000000f00 */
[----:B------:R-:W-:-:S05]  /*2260*/  FADD.FTZ R87, R0, R87 ;  /* 0x0000005700577221 */ /* 0x000fca0000010000 */
[----:B------:R-:W-:-:S07]  /*2270*/  MOV R96, R87 ;  /* 0x0000005700607202 */ /* 0x000fce0000000f00 */
[----:B------:R-:W-:Y:S05]  /*2280*/  WARPSYNC.COLLECTIVE R95, `(.L_x_16252) ;  /* 0x000000005f087348 */ /* 0x000fea0003c00000 */
[----:B------:R0:W1:Y:S02]  /*2290*/  SHFL.BFLY P4, R91, R96, R97, R98 ;  /* 0x0c000061605b7389 */ /* 0x0000640000080062 */
[----:B01----:R-:W-:Y:S01]  /*22a0*/  ENDCOLLECTIVE ;  /* 0x000000000000791b */ /* 0x003fe20003800000 */
.L_x_16252:
[----:B------:R-:W-:Y:S01]  /*22b0*/  HFMA2.MMA R97, -RZ, RZ, 0, 2.384185791015625e-07 ;  /* 0x00000004ff617435 */ /* 0x000fe200000001ff */
[----:B------:R-:W-:-:S05]  /*22c0*/  MOV R88, R91 ;  /* 0x0000005b00587202 */ /* 0x000fca0000000f00 */
[----:B------:R-:W-:-:S05]  /*22d0*/  FADD.FTZ R88, R87, R88 ;  /* 0x0000005857587221 */ /* 0x000fca0000010000 */
[----:B------:R-:W-:-:S07]  /*22e0*/  MOV R96, R88 ;  /* 0x0000005800607202 */ /* 0x000fce0000000f00 */
[----:B------:R-:W-:Y:S05]  /*22f0*/  WARPSYNC.COLLECTIVE R95, `(.L_x_16253) ;  /* 0x000000005f087348 */ /* 0x000fea0003c00000 */
[----:B------:R0:W1:Y:S02]  /*2300*/  SHFL.BFLY P4, R91, R96, R97, R98 ;  /* 0x0c000061605b7389 */ /* 0x0000640000080062 */
[----:B01----:R-:W-:Y:S01]  /*2310*/  ENDCOLLECTIVE ;  /* 0x000000000000791b */ /* 0x003fe20003800000 */
.L_x_16253:
[----:B------:R-:W-:Y:S01]  /*2320*/  HFMA2.MMA R97, -RZ, RZ, 0, 4.76837158203125e-07 ;  /* 0x00000008ff617435 */ /* 0x000fe200000001ff */
[----:B------:R-:W-:-:S05]  /*2330*/  MOV R89, R91 ;  /* 0x0000005b00597202 */ /* 0x000fca0000000f00 */
[----:B------:R-:W-:-:S05]  /*2340*/  FADD.FTZ R89, R88, R89 ;  /* 0x0000005958597221 */ /* 0x000fca0000010000 */
[----:B------:R-:W-:-:S07]  /*2350*/  MOV R96, R89 ;  /* 0x0000005900607202 */ /* 0x000fce0000000f00 */
[----:B------:R-:W-:Y:S05]  /*2360*/  WARPSYNC.COLLECTIVE R95, `(.L_x_16254) ;  /* 0x000000005f087348 */ /* 0x000fea0003c00000 */
[----:B------:R0:W1:Y:S02]  /*2370*/  SHFL.BFLY P4, R91, R96, R97, R98 ;  /* 0x0c000061605b7389 */ /* 0x0000640000080062 */
[----:B01----:R-:W-:Y:S01]  /*2380*/  ENDCOLLECTIVE ;  /* 0x000000000000791b */ /* 0x003fe20003800000 */
.L_x_16254:
[----:B------:R-:W-:Y:S01]  /*2390*/  HFMA2.MMA R97, -RZ, RZ, 0, 9.5367431640625e-07 ;  /* 0x00000010ff617435 */ /* 0x000fe200000001ff */
[----:B------:R-:W-:-:S05]  /*23a0*/  MOV R90, R91 ;  /* 0x0000005b005a7202 */ /* 0x000fca0000000f00 */
[----:B------:R-:W-:-:S05]  /*23b0*/  FADD.FTZ R90, R89, R90 ;  /* 0x0000005a595a7221 */ /* 0x000fca0000010000 */
[----:B------:R-:W-:-:S07]  /*23c0*/  MOV R96, R90 ;  /* 0x0000005a00607202 */ /* 0x000fce0000000f00 */
[----:B------:R-:W-:Y:S05]  /*23d0*/  WARPSYNC.COLLECTIVE R95, `(.L_x_16255) ;  /* 0x000000005f087348 */ /* 0x000fea0003c00000 */
[----:B------:R0:W1:Y:S02]  /*23e0*/  SHFL.BFLY P4, R91, R96, R97, R98 ;  /* 0x0c000061605b7389 */ /* 0x0000640000080062 */
[----:B01----:R-:W-:Y:S01]  /*23f0*/  ENDCOLLECTIVE ;  /* 0x000000000000791b */ /* 0x003fe20003800000 */
.L_x_16255:
[----:B------:R-:W-:Y:S05]  /*2400*/  BRA `(.L_x_16256) ;  /* 0xffffffec008c7947 */ /* 0x000fea000383ffff */
.L_x_16257:
        /* <DEDUP_REMOVED lines=15> */
.L_x_23321:


//--------------------- .text._ZN10layer_norm13ln_fwd_kernelINS_13Kernel_traitsIf6__halffS2_fjLj3072ELj1ELj1ELj4ELj16ENS_18Kernel_traits_baseILj3072EfS2_fS2_fjLj128EEEEELb0ELb0ELb1ELb0EEEvNS_9FwdParamsE --------------------------
	.section	.text._ZN10layer_norm13ln_fwd_kernelINS_13Kernel_traitsIf6__halffS2_fjLj3072ELj1ELj1ELj4ELj16ENS_18Kernel_traits_baseILj3072EfS2_fS2_fjLj128EEEEELb0ELb0ELb1ELb0EEEvNS_9FwdParamsE,"ax",@progbits
	.align	128
        .global         _ZN10layer_norm13ln_fwd_kernelINS_13Kernel_traitsIf6__halffS2_fjLj3072ELj1ELj1ELj4ELj16ENS_18Kernel_traits_baseILj3072EfS2_fS2_fjLj128EEEEELb0ELb0ELb1ELb0EEEvNS_9FwdParamsE
        .type           _ZN10layer_norm13ln_fwd_kernelINS_13Kernel_traitsIf6__halffS2_fjLj3072ELj1ELj1ELj4ELj16ENS_18Kernel_traits_baseILj3072EfS2_fS2_fjLj128EEEEELb0ELb0ELb1ELb0EEEvNS_9FwdParamsE,@function
        .size           _ZN10layer_norm13ln_fwd_kernelINS_13Kernel_traitsIf6__halffS2_fjLj3072ELj1ELj1ELj4ELj16ENS_18Kernel_traits_baseILj3072EfS2_fS2_fjLj128EEEEELb0ELb0ELb1ELb0EEEvNS_9FwdParamsE,(.L_x_23322 - _ZN10layer_norm13ln_fwd_kernelINS_13Kernel_traitsIf6__halffS2_fjLj3072ELj1ELj1ELj4ELj16ENS_18Kernel_traits_baseILj3072EfS2_fS2_fjLj128EEEEELb0ELb0ELb1ELb0EEEvNS_9FwdParamsE)
        .other          _ZN10layer_norm13ln_fwd_kernelINS_13Kernel_traitsIf6__halffS2_fjLj3072ELj1ELj1ELj4ELj16ENS_18Kernel_traits_baseILj3072EfS2_fS2_fjLj128EEEEELb0ELb0ELb1ELb0EEEvNS_9FwdParamsE,@"STO_CUDA_ENTRY STV_DEFAULT"
_ZN10layer_norm13ln_fwd_kernelINS_13Kernel_traitsIf6__halffS2_fjLj3072ELj1ELj1ELj4ELj16ENS_18Kernel_traits_baseILj3072EfS2_fS2_fjLj128EEEEELb0ELb0ELb1ELb0EEEvNS_9FwdParamsE:
.text._ZN10layer_norm13ln_fwd_kernelINS_13Kernel_traitsIf6__halffS2_fjLj3072ELj1ELj1ELj4ELj16ENS_18Kernel_traits_baseILj3072EfS2_fS2_fjLj128EEEEELb0ELb0ELb1ELb0EEEvNS_9FwdParamsE:
        /* <DEDUP_REMOVED lines=31> */
.L_x_16259:
[----:B------:R-:W-:Y:S05]  /*01f0*/  BSYNC B0 ;  /* 0x0000000000007941 */ /* 0x000fea0003800000 */
.L_x_16258:
        /* <DEDUP_REMOVED lines=18> */
.L_x_16261:
[----:B------:R-:W-:Y:S05]  /*0320*/  BSYNC B0 ;  /* 0x0000000000007941 */ /* 0x000fea0003800000 */
.L_x_16260:
[----:B------:R-:W-:Y:S04]  /*0330*/  BSSY B0, `(.L_x_16262) ;  /* 0x0000011000007945 */ /* 0x000fe80003800000 */
[----:B------:R-:W-:Y:S05]  /*0340*/  @!P3 BRA `(.L_x_16263) ;  /* 0x00000000003cb947 */ /* 0x000fea0003800000 */
[----:B------:R-:W2:Y:S01]  /*0350*/  LDC.64 R52, c[0x0][0x260] ;  /* 0x00009800ff347b82 */ /* 0x000ea20000000a00 */
        /* <DEDUP_REMOVED lines=8> */
[----:B--2---:R-:W-:-:S03]  /*03e0*/  IMAD.WIDE.U32 R52, R9, 0x20, R52 ;  /* 0x0000002009347825 */ /* 0x004fc600078e0034 */
[----:B------:R-:W-:Y:S02]  /*03f0*/  @P0 LEA.HI.X R55, R9, UR7, RZ, 0x5, P1 ;  /* 0x0000000709370c11 */ /* 0x000fe400088f2cff */
[----:B------:R2:W5:Y:S04]  /*0400*/  LDG.E.128 R8, desc[UR4][R52.64] ;  /* 0x0000000434087981 */ /* 0x000568000c1e1d00 */
[----:B------:R2:W5:Y:S04]  /*0410*/  @P0 LDG.E.128 R16, desc[UR4][R54.64] ;  /* 0x0000000436100981 */ /* 0x000568000c1e1d00 */
[----:B------:R2:W5:Y:S04]  /*0420*/  @P0 LDG.E.128 R12, desc[UR4][R54.64+0x10] ;  /* 0x00001004360c0981 */ /* 0x000568000c1e1d00 */
[----:B01----:R2:W5:Y:S02]  /*0430*/  LDG.E.128 R4, desc[UR4][R52.64+0x10] ;  /* 0x0000100434047981 */ /* 0x003564000c1e1d00 */
.L_x_16263:
[----:B------:R-:W-:Y:S05]  /*0440*/  BSYNC B0 ;  /* 0x0000000000007941 */ /* 0x000fea0003800000 */
.L_x_16262:
[----:B------:R-:W3:Y:S02]  /*0450*/  S2UR UR6, SR_CTAID.X ;  /* 0x00000000000679c3 */ /* 0x000ee40000002500 */
[----:B---3--:R-:W-:Y:S01]  /*0460*/  LEA.HI R94, R2, UR6, RZ, 0x19 ;  /* 0x00000006025e7c11 */ /* 0x008fe2000f8fc8ff */
[----:B------:R-:W-:-:S03]  /*0470*/  ULDC UR6, c[0x0][0x214] ;  /* 0x0000850000067ab9 */ /* 0x000fc60000000800 */
[----:B------:R-:W-:-:S13]  /*0480*/  ISETP.GE.AND P0, PT, R94, UR6, PT ;  /* 0x000000065e007c0c */ /* 0x000fda000bf06270 */
[----:B------:R-:W-:Y:S05]  /*0490*/  @P0 EXIT ;  /* 0x000000000000094d */ /* 0x000fea0003800000 */
[----:B------:R-:W-:Y:S01]  /*04a0*/  SHF.R.S32.HI R0, RZ, 0x3, R0 ;  /* 0x00000003ff007819 */ /* 0x000fe20000011400 */
[----:B------:R-:W-:Y:S01]  /*04b0*/  ULDC.U8 UR6, c[0x0][0x2a0] ;  /* 0x0000a80000067ab9 */ /* 0x000fe20000000000 */
[----:B--2---:R-:W-:Y:S01]  /*04c0*/  LOP3.LUT R53, R2, 0x60, RZ, 0xc0, !PT ;  /* 0x0000006002357812 */ /* 0x004fe200078ec0ff */
        /* <DEDUP_REMOVED lines=9> */
[----:B------:R-:W-:Y:S02]  /*0560*/  LOP3.LUT R55, R54, 0x3e0, RZ, 0xc0, !PT ;  /* 0x000003e036377812 */ /* 0x000fe400078ec0ff */
[----:B------:R-:W-:Y:S02]  /*0570*/  SHF.L.U32 R53, R53, 0x3, RZ ;  /* 0x0000000335357819 */ /* 0x000fe400000006ff */
[----:B------:R-:W-:Y:S01]  /*0580*/  VIADDMNMX R55, R52, -R55, RZ, !PT ;  /* 0x8000003734377246 */ /* 0x000fe200078001ff */
[----:B------:R-:W-:Y:S01]  /*0590*/  HFMA2.MMA R52, -RZ, RZ, 0, 5.9604644775390625e-08 ;  /* 0x00000001ff347435 */ /* 0x000fe200000001ff */
[----:B------:R-:W-:-:S02]  /*05a0*/  I2FP.F32.U32 R53, R53 ;  /* 0x0000003500357245 */ /* 0x000fc40000201000 */
[----:B------:R-:W-:Y:S02]  /*05b0*/  VIMNMX R55, R55, 0x20, PT ;  /* 0x0000002037377848 */ /* 0x000fe40003fe0100 */
[----:B------:R2:W3:Y:S01]  /*05c0*/  MUFU.RCP R93, R53 ;  /* 0x00000035005d7308 */ /* 0x0004e20000001000 */
[----:B------:R-:W-:Y:S01]  /*05d0*/  ISETP.NE.AND P0, PT, RZ, UR6, PT ;  /* 0x00000006ff007c0c */ /* 0x000fe2000bf05270 */
[----:B------:R-:W-:Y:S01]  /*05e0*/  ULDC UR6, c[0x0][0x29c] ;  /* 0x0000a70000067ab9 */ /* 0x000fe20000000800 */
[----:B------:R-:W-:Y:S02]  /*05f0*/  IADD3 R55, R0, R55, RZ ;  /* 0x0000003700377210 */ /* 0x000fe40007ffe0ff */
[----:B------:R-:W-:Y:S02]  /*0600*/  P2R R100, PR, RZ, 0x1 ;  /* 0x00000001ff647803 */ /* 0x000fe40000000000 */
[----:B------:R-:W-:Y:S02]  /*0610*/  PRMT R0, R52, 0x7610, R0 ;  /* 0x0000761034007816 */ /* 0x000fe40000000000 */
[----:B--2---:R-:W-:-:S07]  /*0620*/  SHF.L.U32 R95, R55, 0x3, RZ ;  /* 0x00000003375f7819 */ /* 0x004fce00000006ff */
.L_x_16325:
[----:B0-23--:R-:W2:Y:S08]  /*0630*/  LDC.64 R90, c[0x0][0x280] ;  /* 0x0000a000ff5a7b82 */ /* 0x00deb00000000a00 */
[----:B------:R-:W4:Y:S08]  /*0640*/  LDC.64 R98, c[0x0][0x288] ;  /* 0x0000a200ff627b82 */ /* 0x000f300000000a00 */
[----:B------:R-:W0:Y:S01]  /*0650*/  LDC R89, c[0x0][0x218] ;  /* 0x00008600ff597b82 */ /* 0x000e220000000800 */
[----:B--2---:R-:W-:-:S06]  /*0660*/  IMAD.WIDE R90, R94, 0x4, R90 ;  /* 0x000000045e5a7825 */ /* 0x004fcc00078e025a */
[----:B------:R2:W3:Y:S01]  /*0670*/  LDG.E R91, desc[UR4][R90.64] ;  /* 0x000000045a5b7981 */ /* 0x0004e2000c1e1900 */
[----:B----4-:R-:W-:-:S05]  /*0680*/  IMAD.WIDE R98, R94, 0x4, R98 ;  /* 0x000000045e627825 */ /* 0x010fca00078e0262 */
[----:B-----5:R4:W5:Y:S01]  /*0690*/  LDG.E R88, desc[UR4][R98.64] ;  /* 0x0000000462587981 */ /* 0x020962000c1e1900 */
[----:B------:R-:W-:Y:S01]  /*06a0*/  BSSY B0, `(.L_x_16264) ;  /* 0x0000067000007945 */ /* 0x000fe20003800000 */
[----:B--2---:R-:W-:Y:S02]  /*06b0*/  SHF.R.S32.HI R90, RZ, 0x1f, R94 ;  /* 0x0000001fff5a7819 */ /* 0x004fe4000001145e */
[----:B---3--:R-:W-:-:S13]  /*06c0*/  ISETP.GE.AND P1, PT, R91, 0x1, PT ;  /* 0x000000015b00780c */ /* 0x008fda0003f26270 */
[----:B------:R-:W-:-:S05]  /*06d0*/  @P1 IADD3 R96, R91, -0x1, RZ ;  /* 0xffffffff5b601810 */ /* 0x000fca0007ffe0ff */
[-C--:B0-----:R-:W-:Y:S02]  /*06e0*/  @P1 IMAD R97, R96, R89.reuse, RZ ;  /* 0x0000005960611224 */ /* 0x081fe400078e02ff */
[----:B------:R-:W-:-:S03]  /*06f0*/  IMAD R96, R94, R89, RZ ;  /* 0x000000595e607224 */ /* 0x000fc600078e02ff */
[----:B------:R-:W-:Y:S02]  /*0700*/  @P1 SHF.R.S32.HI R102, RZ, 0x1f, R97 ;  /* 0x0000001fff661819 */ /* 0x000fe40000011461 */
[----:B------:R-:W-:Y:S02]  /*0710*/  SHF.R.S32.HI R101, RZ, 0x1f, R96 ;  /* 0x0000001fff657819 */ /* 0x000fe40000011460 */
[----:B------:R-:W-:Y:S02]  /*0720*/  @P1 LEA.HI R102, R102, R97, RZ, 0x3 ;  /* 0x0000006166661211 */ /* 0x000fe400078f18ff */
[----:B------:R-:W-:Y:S02]  /*0730*/  LEA.HI R96, R101, R96, RZ, 0x3 ;  /* 0x0000006065607211 */ /* 0x000fe400078f18ff */
[----:B------:R-:W-:Y:S02]  /*0740*/  MOV R97, RZ ;  /* 0x000000ff00617202 */ /* 0x000fe40000000f00 */
[----:B------:R-:W-:-:S02]  /*0750*/  @P1 LEA.HI.SX32 R97, R102, R3, 0x1d ;  /* 0x0000000366611211 */ /* 0x000fc400078feaff */
[----:B------:R-:W-:Y:S01]  /*0760*/  LEA.HI.SX32 R96, R96, R3, 0x1d ;  /* 0x0000000360607211 */ /* 0x000fe200078feaff */
[----:B----4-:R-:W-:Y:S06]  /*0770*/  @!P5 BRA `(.L_x_16265) ;  /* 0x000000040064d947 */ /* 0x010fec0003800000 */
        /* <DEDUP_REMOVED lines=39> */
[----:B-----5:R-:W-:-:S05]  /*09f0*/  HADD2.F32 R56, -RZ, R68.H0_H0 ;  /* 0x20000044ff387230 */ /* 0x020fca0000004100 */
[----:B------:R-:W-:-:S04]  /*0a00*/  FMUL.FTZ R56, R56, UR6 ;  /* 0x0000000638387c20 */ /* 0x000fc80008410000 */
[----:B------:R-:W-:-:S07]  /*0a10*/  @P2 FADD.FTZ R56, R52, R56 ;  /* 0x0000003834382221 */ /* 0x000fce0000010000 */
.L_x_16267:
[----:B------:R-:W-:Y:S05]  /*0a20*/  BSYNC B1 ;  /* 0x0000000000017941 */ /* 0x000fea0003800000 */
.L_x_16266:
[----:B------:R-:W-:Y:S04]  /*0a30*/  BSSY B1, `(.L_x_16268) ;  /* 0x0000005000017945 */ /* 0x000fe80003800000 */
[----:B------:R-:W-:Y:S05]  /*0a40*/  @!P6 BRA `(.L_x_16269) ;  /* 0x00000000000ce947 */ /* 0x000fea0003800000 */
[----:B-----5:R-:W-:-:S05]  /*0a50*/  HADD2.F32 R57, -RZ, R68.H1_H1 ;  /* 0x30000044ff397230 */ /* 0x020fca0000004100 */
[----:B------:R-:W-:-:S04]  /*0a60*/  FMUL.FTZ R57, R57, UR6 ;  /* 0x0000000639397c20 */ /* 0x000fc80008410000 */
[----:B------:R-:W-:-:S07]  /*0a70*/  @P2 FADD.FTZ R57, R53, R57 ;  /* 0x0000003935392221 */ /* 0x000fce0000010000 */
.L_x_16269:
[----:B------:R-:W-:Y:S05]  /*0a80*/  BSYNC B1 ;  /* 0x0000000000017941 */ /* 0x000fea0003800000 */
.L_x_16268:
[----:B------:R-:W-:Y:S04]  /*0a90*/  BSSY B1, `(.L_x_16270) ;  /* 0x0000005000017945 */ /* 0x000fe80003800000 */
[----:B------:R-:W-:Y:S05]  /*0aa0*/  @!P6 BRA `(.L_x_16271) ;  /* 0x00000000000ce947 */ /* 0x000fea0003800000 */
[----:B-----5:R-:W-:-:S05]  /*0ab0*/  HADD2.F32 R58, -RZ, R69.H0_H0 ;  /* 0x20000045ff3a7230 */ /* 0x020fca0000004100 */
[----:B------:R-:W-:-:S04]  /*0ac0*/  FMUL.FTZ R58, R58, UR6 ;  /* 0x000000063a3a7c20 */ /* 0x000fc80008410000 */
[----:B------:R-:W-:-:S07]  /*0ad0*/  @P2 FADD.FTZ R58, R54, R58 ;  /* 0x0000003a363a2221 */ /* 0x000fce0000010000 */
.L_x_16271:
[----:B------:R-:W-:Y:S05]  /*0ae0*/  BSYNC B1 ;  /* 0x0000000000017941 */ /* 0x000fea0003800000 */
.L_x_16270:
[----:B------:R-:W-:Y:S04]  /*0af0*/  BSSY B1, `(.L_x_16272) ;  /* 0x0000005000017945 */ /* 0x000fe80003800000 */
[----:B------:R-:W-:Y:S05]  /*0b00*/  @!P6 BRA `(.L_x_16273) ;  /* 0x00000000000ce947 */ /* 0x000fea0003800000 */
[----:B-----5:R-:W-:-:S05]  /*0b10*/  HADD2.F32 R59, -RZ, R69.H1_H1 ;  /* 0x30000045ff3b7230 */ /* 0x020fca0000004100 */
[----:B------:R-:W-:-:S04]  /*0b20*/  FMUL.FTZ R59, R59, UR6 ;  /* 0x000000063b3b7c20 */ /* 0x000fc80008410000 */
[----:B------:R-:W-:-:S07]  /*0b30*/  @P2 FADD.FTZ R59, R55, R59 ;  /* 0x0000003b373b2221 */ /* 0x000fce0000010000 */
.L_x_16273:
[----:B------:R-:W-:Y:S05]  /*0b40*/  BSYNC B1 ;  /* 0x0000000000017941 */ /* 0x000fea0003800000 */
.L_x_16272:
[----:B------:R-:W-:Y:S04]  /*0b50*/  BSSY B1, `(.L_x_16274) ;  /* 0x0000005000017945 */ /* 0x000fe80003800000 */
[----:B------:R-:W-:Y:S05]  /*0b60*/  @!P6 BRA `(.L_x_16275) ;  /* 0x00000000000ce947 */ /* 0x000fea0003800000 */
[----:B-----5:R-:W-:-:S05]  /*0b70*/  HADD2.F32 R64, -RZ, R70.H0_H0 ;  /* 0x20000046ff407230 */ /* 0x020fca0000004100 */
[----:B------:R-:W-:-:S04]  /*0b80*/  FMUL.FTZ R64, R64, UR6 ;  /* 0x0000000640407c20 */ /* 0x000fc80008410000 */
[----:B------:R-:W-:-:S07]  /*0b90*/  @P2 FADD.FTZ R64, R60, R64 ;  /* 0x000000403c402221 */ /* 0x000fce0000010000 */
.L_x_16275:
[----:B------:R-:W-:Y:S05]  /*0ba0*/  BSYNC B1 ;  /* 0x0000000000017941 */ /* 0x000fea0003800000 */
.L_x_16274:
[----:B------:R-:W-:Y:S04]  /*0bb0*/  BSSY B1, `(.L_x_16276) ;  /* 0x0000005000017945 */ /* 0x000fe80003800000 */
[----:B------:R-:W-:Y:S05]  /*0bc0*/  @!P6 BRA `(.L_x_16277) ;  /* 0x00000000000ce947 */ /* 0x000fea0003800000 */
[----:B-----5:R-:W-:-:S05]  /*0bd0*/  HADD2.F32 R65, -RZ, R70.H1_H1 ;  /* 0x30000046ff417230 */ /* 0x020fca0000004100 */
[----:B------:R-:W-:-:S04]  /*0be0*/  FMUL.FTZ R65, R65, UR6 ;  /* 0x0000000641417c20 */ /* 0x000fc80008410000 */
[----:B------:R-:W-:-:S07]  /*0bf0*/  @P2 FADD.FTZ R65, R61, R65 ;  /* 0x000000413d412221 */ /* 0x000fce0000010000 */
.L_x_16277:
[----:B------:R-:W-:Y:S05]  /*0c00*/  BSYNC B1 ;  /* 0x0000000000017941 */ /* 0x000fea0003800000 */
.L_x_16276:
[----:B------:R-:W-:Y:S04]  /*0c10*/  BSSY B1, `(.L_x_16278) ;  /* 0x0000005000017945 */ /* 0x000fe80003800000 */
[----:B------:R-:W-:Y:S05]  /*0c20*/  @!P6 BRA `(.L_x_16279) ;  /* 0x00000000000ce947 */ /* 0x000fea0003800000 */
[----:B-----5:R-:W-:-:S05]  /*0c30*/  HADD2.F32 R66, -RZ, R71.H0_H0 ;  /* 0x20000047ff427230 */ /* 0x020fca0000004100 */
[----:B------:R-:W-:-:S04]  /*0c40*/  FMUL.FTZ R66, R66, UR6 ;  /* 0x0000000642427c20 */ /* 0x000fc80008410000 */
[----:B------:R-:W-:-:S07]  /*0c50*/  @P2 FADD.FTZ R66, R62, R66 ;  /* 0x000000423e422221 */ /* 0x000fce0000010000 */
.L_x_16279:
[----:B------:R-:W-:Y:S05]  /*0c60*/  BSYNC B1 ;  /* 0x0000000000017941 */ /* 0x000fea0003800000 */
.L_x_16278:
[----:B------:R-:W-:Y:S04]  /*0c70*/  BSSY B1, `(.L_x_16280) ;  /* 0x0000005000017945 */ /* 0x000fe80003800000 */
[----:B------:R-:W-:Y:S05]  /*0c80*/  @!P6 BRA `(.L_x_16281) ;  /* 0x00000000000ce947 */ /* 0x000fea0003800000 */
[----:B-----5:R-:W-:-:S05]  /*0c90*/  HADD2.F32 R67, -RZ, R71.H1_H1 ;  /* 0x30000047ff437230 */ /* 0x020fca0000004100 */
[----:B------:R-:W-:-:S04]  /*0ca0*/  FMUL.FTZ R67, R67, UR6 ;  /* 0x0000000643437c20 */ /* 0x000fc80008410000 */
[----:B------:R-:W-:-:S07]  /*0cb0*/  @P2 FADD.FTZ R67, R63, R67 ;  /* 0x000000433f432221 */ /* 0x000fce0000010000 */
.L_x_16281:
[----:B------:R-:W-:Y:S05]  /*0cc0*/  BSYNC B1 ;  /* 0x0000000000017941 */ /* 0x000fea0003800000 */
.L_x_16280:
[----:B------:R0:W-:Y:S01]  /*0cd0*/  STG.E.128 desc[UR4][R98.64], R56 ;  /* 0x0000003862007986 */ /* 0x0001e2000c101d04 */
[----:B------:R-:W-:Y:S02]  /*0ce0*/  IADD3 R97, R97, 0x80, RZ ;  /* 0x0000008061617810 */ /* 0x000fe40007ffe0ff */
[----:B------:R-:W-:Y:S01]  /*0cf0*/  IADD3 R96, R96, 0x80, RZ ;  /* 0x0000008060607810 */ /* 0x000fe20007ffe0ff */
[----:B------:R0:W-:Y:S06]  /*0d00*/  STG.E.128 desc[UR4][R98.64+0x10], R64 ;  /* 0x0000104062007986 */ /* 0x0001ec000c101d04 */
.L_x_16265:
[----:B------:R-:W-:Y:S05]  /*0d10*/  BSYNC B0 ;  /* 0x0000000000007941 */ /* 0x000fea0003800000 */
.L_x_16264:
        /* <DEDUP_REMOVED lines=41> */
[----:B-----5:R-:W-:-:S05]  /*0fb0*/  HADD2.F32 R72, -RZ, R68.H0_H0 ;  /* 0x20000044ff487230 */ /* 0x020fca0000004100 */
[----:B------:R-:W-:-:S04]  /*0fc0*/  FMUL.FTZ R72, R72, UR6 ;  /* 0x0000000648487c20 */ /* 0x000fc80008410000 */
[----:B------:R-:W-:-:S07]  /*0fd0*/  @P2 FADD.FTZ R72, R52, R72 ;  /* 0x0000004834482221 */ /* 0x000fce0000010000 */
.L_x_16285:
[----:B------:R-:W-:Y:S05]  /*0fe0*/  BSYNC B1 ;  /* 0x0000000000017941 */ /* 0x000fea0003800000 */
.L_x_16284:
[----:B------:R-:W-:Y:S04]  /*0ff0*/  BSSY B1, `(.L_x_16286) ;  /* 0x0000005000017945 */ /* 0x000fe80003800000 */
[----:B------:R-:W-:Y:S05]  /*1000*/  @!P6 BRA `(.L_x_16287) ;  /* 0x00000000000ce947 */ /* 0x000fea0003800000 */
[----:B-----5:R-:W-:-:S05]  /*1010*/  HADD2.F32 R73, -RZ, R68.H1_H1 ;  /* 0x30000044ff497230 */ /* 0x020fca0000004100 */
[----:B------:R-:W-:-:S04]  /*1020*/  FMUL.FTZ R73, R73, UR6 ;  /* 0x0000000649497c20 */ /* 0x000fc80008410000 */
[----:B------:R-:W-:-:S07]  /*1030*/  @P2 FADD.FTZ R73, R53, R73 ;  /* 0x0000004935492221 */ /* 0x000fce0000010000 */
.L_x_16287:
[----:B------:R-:W-:Y:S05]  /*1040*/  BSYNC B1 ;  /* 0x0000000000017941 */ /* 0x000fea0003800000 */
.L_x_16286:
[----:B------:R-:W-:Y:S04]  /*1050*/  BSSY B1, `(.L_x_16288) ;  /* 0x0000005000017945 */ /* 0x000fe80003800000 */
[----:B------:R-:W-:Y:S05]  /*1060*/  @!P6 BRA `(.L_x_16289) ;  /* 0x00000000000ce947 */ /* 0x000fea0003800000 */
[----:B-----5:R-:W-:-:S05]  /*1070*/  HADD2.F32 R74, -RZ, R69.H0_H0 ;  /* 0x20000045ff4a7230 */ /* 0x020fca0000004100 */
[----:B------:R-:W-:-:S04]  /*1080*/  FMUL.FTZ R74, R74, UR6 ;  /* 0x000000064a4a7c20 */ /* 0x000fc80008410000 */
[----:B------:R-:W-:-:S07]  /*1090*/  @P2 FADD.FTZ R74, R54, R74 ;  /* 0x0000004a364a2221 */ /* 0x000fce0000010000 */
.L_x_16289:
[----:B------:R-:W-:Y:S05]  /*10a0*/  BSYNC B1 ;  /* 0x0000000000017941 */ /* 0x000fea0003800000 */
.L_x_16288:
[----:B------:R-:W-:Y:S04]  /*10b0*/  BSSY B1, `(.L_x_16290) ;  /* 0x0000005000017945 */ /* 0x000fe80003800000 */
[----:B------:R-:W-:Y:S05]  /*10c0*/  @!P6 BRA `(.L_x_16291) ;  /* 0x00000000000ce947 */ /* 0x000fea0003800000 */
[----:B-----5:R-:W-:-:S05]  /*10d0*/  HADD2.F32 R75, -RZ, R69.H1_H1 ;  /* 0x30000045ff4b7230 */ /* 0x020fca0000004100 */
[----:B------:R-:W-:-:S04]  /*10e0*/  FMUL.FTZ R75, R75, UR6 ;  /* 0x000000064b4b7c20 */ /* 0x000fc80008410000 */
[----:B------:R-:W-:-:S07]  /*10f0*/  @P2 FADD.FTZ R75, R55, R75 ;  /* 0x0000004b374b2221 */ /* 0x000fce0000010000 */
.L_x_16291:
[----:B------:R-:W-:Y:S05]  /*1100*/  BSYNC B1 ;  /* 0x0000000000017941 */ /* 0x000fea0003800000 */
.L_x_16290:
[----:B------:R-:W-:Y:S04]  /*1110*/  BSSY B1, `(.L_x_16292) ;  /* 0x0000005000017945 */ /* 0x000fe80003800000 */
[----:B------:R-:W-:Y:S05]  /*1120*/  @!P6 BRA `(.L_x_16293) ;  /* 0x00000000000ce947 */ /* 0x000fea0003800000 */
[----:B-----5:R-:W-:-:S05]  /*1130*/  HADD2.F32 R76, -RZ, R70.H0_H0 ;  /* 0x20000046ff4c7230 */ /* 0x020fca0000004100 */
[----:B------:R-:W-:-:S04]  /*1140*/  FMUL.FTZ R76, R76, UR6 ;  /* 0x000000064c4c7c20 */ /* 0x000fc80008410000 */
[----:B------:R-:W-:-:S07]  /*1150*/  @P2 FADD.FTZ R76, R60, R76 ;  /* 0x0000004c3c4c2221 */ /* 0x000fce0000010000 */
.L_x_16293:
[----:B------:R-:W-:Y:S05]  /*1160*/  BSYNC B1 ;  /* 0x0000000000017941 */ /* 0x000fea0003800000 */
.L_x_16292:
[----:B------:R-:W-:Y:S04]  /*1170*/  BSSY B1, `(.L_x_16294) ;  /* 0x0000005000017945 */ /* 0x000fe80003800000 */
[----:B------:R-:W-:Y:S05]  /*1180*/  @!P6 BRA `(.L_x_16295) ;  /* 0x00000000000ce947 */ /* 0x000fea0003800000 */
[----:B-----5:R-:W-:-:S05]  /*1190*/  HADD2.F32 R77, -RZ, R70.H1_H1 ;  /* 0x30000046ff4d7230 */ /* 0x020fca0000004100 */
[----:B------:R-:W-:-:S04]  /*11a0*/  FMUL.FTZ R77, R77, UR6 ;  /* 0x000000064d4d7c20 */ /* 0x000fc80008410000 */
[----:B------:R-:W-:-:S07]  /*11b0*/  @P2 FADD.FTZ R77, R61, R77 ;  /* 0x0000004d3d4d2221 */ /* 0x000fce0000010000 */
.L_x_16295:
[----:B------:R-:W-:Y:S05]  /*11c0*/  BSYNC B1 ;  /* 0x0000000000017941 */ /* 0x000fea0003800000 */
.L_x_16294:
[----:B------:R-:W-:Y:S04]  /*11d0*/  BSSY B1, `(.L_x_16296) ;  /* 0x0000005000017945 */ /* 0x000fe80003800000 */
[----:B------:R-:W-:Y:S05]  /*11e0*/  @!P6 BRA `(.L_x_16297) ;  /* 0x00000000000ce947 */ /* 0x000fea0003800000 */
[----:B-----5:R-:W-:-:S05]  /*11f0*/  HADD2.F32 R78, -RZ, R71.H0_H0 ;  /* 0x20000047ff4e7230 */ /* 0x020fca0000004100 */
[----:B------:R-:W-:-:S04]  /*1200*/  FMUL.FTZ R78, R78, UR6 ;  /* 0x000000064e4e7c20 */ /* 0x000fc80008410000 */
[----:B------:R-:W-:-:S07]  /*1210*/  @P2 FADD.FTZ R78, R62, R78 ;  /* 0x0000004e3e4e2221 */ /* 0x000fce0000010000 */
.L_x_16297:
[----:B------:R-:W-:Y:S05]  /*1220*/  BSYNC B1 ;  /* 0x0000000000017941 */ /* 0x000fea0003800000 */
.L_x_16296:
[----:B------:R-:W-:Y:S04]  /*1230*/  BSSY B1, `(.L_x_16298) ;  /* 0x0000005000017945 */ /* 0x000fe80003800000 */
[----:B------:R-:W-:Y:S05]  /*1240*/  @!P6 BRA `(.L_x_16299) ;  /* 0x00000000000ce947 */ /* 0x000fea0003800000 */
[----:B-----5:R-:W-:-:S05]  /*1250*/  HADD2.F32 R79, -RZ, R71.H1_H1 ;  /* 0x30000047ff4f7230 */ /* 0x020fca0000004100 */
[----:B------:R-:W-:-:S04]  /*1260*/  FMUL.FTZ R79, R79, UR6 ;  /* 0x000000064f4f7c20 */ /* 0x000fc80008410000 */
[----:B------:R-:W-:-:S07]  /*1270*/  @P2 FADD.FTZ R79, R63, R79 ;  /* 0x0000004f3f4f2221 */ /* 0x000fce0000010000 */
.L_x_16299:
[----:B------:R-:W-:Y:S05]  /*1280*/  BSYNC B1 ;  /* 0x0000000000017941 */ /* 0x000fea0003800000 */
.L_x_16298:
[----:B------:R3:W-:Y:S01]  /*1290*/  STG.E.128 desc[UR4][R98.64], R72 ;  /* 0x0000004862007986 */ /* 0x0007e2000c101d04 */
[----:B------:R-:W-:Y:S02]  /*12a0*/  IADD3 R97, R97, 0x80, RZ ;  /* 0x0000008061617810 */ /* 0x000fe40007ffe0ff */
[----:B------:R-:W-:Y:S01]  /*12b0*/  IADD3 R96, R96, 0x80, RZ ;  /* 0x0000008060607810 */ /* 0x000fe20007ffe0ff */
[----:B------:R3:W-:Y:S06]  /*12c0*/  STG.E.128 desc[UR4][R98.64+0x10], R76 ;  /* 0x0000104c62007986 */ /* 0x0007ec000c101d04 */
.L_x_16283:
[----:B------:R-:W-:Y:S05]  /*12d0*/  BSYNC B0 ;  /* 0x0000000000007941 */ /* 0x000fea0003800000 */
.L_x_16282:
        /* <DEDUP_REMOVED lines=44> */
.L_x_16303:
[----:B------:R-:W-:Y:S05]  /*15a0*/  BSYNC B1 ;  /* 0x0000000000017941 */ /* 0x000fea0003800000 */
.L_x_16302:
[----:B------:R-:W-:Y:S04]  /*15b0*/  BSSY B1, `(.L_x_16304) ;  /* 0x0000005000017945 */ /* 0x000fe80003800000 */
[----:B------:R-:W-:Y:S05]  /*15c0*/  @!P2 BRA `(.L_x_16305) ;  /* 0x00000000000ca947 */ /* 0x000fea0003800000 */
[----:B-----5:R-:W-:-:S05]  /*15d0*/  HADD2.F32 R81, -RZ, R68.H1_H1 ;  /* 0x30000044ff517230 */ /* 0x020fca0000004100 */
[----:B------:R-:W-:-:S04]  /*15e0*/  FMUL.FTZ R81, R81, UR6 ;  /* 0x0000000651517c20 */ /* 0x000fc80008410000 */
[----:B------:R-:W-:-:S07]  /*15f0*/  @P0 FADD.FTZ R81, R53, R81 ;  /* 0x0000005135510221 */ /* 0x000fce0000010000 */
.L_x_16305:
[----:B------:R-:W-:Y:S05]  /*1600*/  BSYNC B1 ;  /* 0x0000000000017941 */ /* 0x000fea0003800000 */
.L_x_16304:
[----:B------:R-:W-:Y:S04]  /*1610*/  BSSY B1, `(.L_x_16306) ;  /* 0x0000005000017945 */ /* 0x000fe80003800000 */
[----:B------:R-:W-:Y:S05]  /*1620*/  @!P2 BRA `(.L_x_16307) ;  /* 0x00000000000ca947 */ /* 0x000fea0003800000 */
[----:B-----5:R-:W-:-:S05]  /*1630*/  HADD2.F32 R82, -RZ, R69.H0_H0 ;  /* 0x20000045ff527230 */ /* 0x020fca0000004100 */
[----:B------:R-:W-:-:S04]  /*1640*/  FMUL.FTZ R82, R82, UR6 ;  /* 0x0000000652527c20 */ /* 0x000fc80008410000 */
[----:B------:R-:W-:-:S07]  /*1650*/  @P0 FADD.FTZ R82, R54, R82 ;  /* 0x0000005236520221 */ /* 0x000fce0000010000 */
.L_x_16307:
[----:B------:R-:W-:Y:S05]  /*1660*/  BSYNC B1 ;  /* 0x0000000000017941 */ /* 0x000fea0003800000 */
.L_x_16306:
[----:B------:R-:W-:Y:S04]  /*1670*/  BSSY B1, `(.L_x_16308) ;  /* 0x0000005000017945 */ /* 0x000fe80003800000 */
[----:B------:R-:W-:Y:S05]  /*1680*/  @!P2 BRA `(.L_x_16309) ;  /* 0x00000000000ca947 */ /* 0x000fea0003800000 */
[----:B-----5:R-:W-:-:S05]  /*1690*/  HADD2.F32 R83, -RZ, R69.H1_H1 ;  /* 0x30000045ff537230 */ /* 0x020fca0000004100 */
[----:B------:R-:W-:-:S04]  /*16a0*/  FMUL.FTZ R83, R83, UR6 ;  /* 0x0000000653537c20 */ /* 0x000fc80008410000 */
[----:B------:R-:W-:-:S07]  /*16b0*/  @P0 FADD.FTZ R83, R55, R83 ;  /* 0x0000005337530221 */ /* 0x000fce0000010000 */
.L_x_16309:
[----:B------:R-:W-:Y:S05]  /*16c0*/  BSYNC B1 ;  /* 0x0000000000017941 */ /* 0x000fea0003800000 */
.L_x_16308:
[----:B------:R-:W-:Y:S04]  /*16d0*/  BSSY B1, `(.L_x_16310) ;  /* 0x0000005000017945 */ /* 0x000fe80003800000 */
[----:B------:R-:W-:Y:S05]  /*16e0*/  @!P2 BRA `(.L_x_16311) ;  /* 0x00000000000ca947 */ /* 0x000fea0003800000 */
[----:B-----5:R-:W-:-:S05]  /*16f0*/  HADD2.F32 R84, -RZ, R70.H0_H0 ;  /* 0x20000046ff547230 */ /* 0x020fca0000004100 */
[----:B------:R-:W-:-:S04]  /*1700*/  FMUL.FTZ R84, R84, UR6 ;  /* 0x0000000654547c20 */ /* 0x000fc80008410000 */
[----:B------:R-:W-:-:S07]  /*1710*/  @P0 FADD.FTZ R84, R60, R84 ;  /* 0x000000543c540221 */ /* 0x000fce0000010000 */
.L_x_16311:
[----:B------:R-:W-:Y:S05]  /*1720*/  BSYNC B1 ;  /* 0x0000000000017941 */ /* 0x000fea0003800000 */
.L_x_16310:
[----:B------:R-:W-:Y:S04]  /*1730*/  BSSY B1, `(.L_x_16312) ;  /* 0x0000005000017945 */ /* 0x000fe80003800000 */
[----:B------:R-:W-:Y:S05]  /*1740*/  @!P2 BRA `(.L_x_16313) ;  /* 0x00000000000ca947 */ /* 0x000fea0003800000 */
[----:B-----5:R-:W-:-:S05]  /*1750*/  HADD2.F32 R85, -RZ, R70.H1_H1 ;  /* 0x30000046ff557230 */ /* 0x020fca0000004100 */
[----:B------:R-:W-:-:S04]  /*1760*/  FMUL.FTZ R85, R85, UR6 ;  /* 0x0000000655557c20 */ /* 0x000fc80008410000 */
[----:B------:R-:W-:-:S07]  /*1770*/  @P0 FADD.FTZ R85, R61, R85 ;  /* 0x000000553d550221 */ /* 0x000fce0000010000 */
.L_x_16313:
[----:B------:R-:W-:Y:S05]  /*1780*/  BSYNC B1 ;  /* 0x0000000000017941 */ /* 0x000fea0003800000 */
.L_x_16312:
[----:B------:R-:W-:Y:S04]  /*1790*/  BSSY B1, `(.L_x_16314) ;  /* 0x0000005000017945 */ /* 0x000fe80003800000 */
[----:B------:R-:W-:Y:S05]  /*17a0*/  @!P2 BRA `(.L_x_16315) ;  /* 0x00000000000ca947 */ /* 0x000fea0003800000 */
[----:B-----5:R-:W-:-:S05]  /*17b0*/  HADD2.F32 R86, -RZ, R71.H0_H0 ;  /* 0x20000047ff567230 */ /* 0x020fca0000004100 */
[----:B------:R-:W-:-:S04]  /*17c0*/  FMUL.FTZ R86, R86, UR6 ;  /* 0x0000000656567c20 */ /* 0x000fc80008410000 */
[----:B------:R-:W-:-:S07]  /*17d0*/  @P0 FADD.FTZ R86, R62, R86 ;  /* 0x000000563e560221 */ /* 0x000fce0000010000 */
.L_x_16315:
[----:B------:R-:W-:Y:S05]  /*17e0*/  BSYNC B1 ;  /* 0x0000000000017941 */ /* 0x000fea0003800000 */
.L_x_16314:
[----:B------:R-:W-:Y:S04]  /*17f0*/  BSSY B1, `(.L_x_16316) ;  /* 0x0000005000017945 */ /* 0x000fe80003800000 */
[----:B------:R-:W-:Y:S05]  /*1800*/  @!P2 BRA `(.L_x_16317) ;  /* 0x00000000000ca947 */ /* 0x000fea0003800000 */
[----:B-----5:R-:W-:-:S05]  /*1810*/  HADD2.F32 R87, -RZ, R71.H1_H1 ;  /* 0x30000047ff577230 */ /* 0x020fca0000004100 */
[----:B------:R-:W-:-:S04]  /*1820*/  FMUL.FTZ R87, R87, UR6 ;  /* 0x0000000657577c20 */ /* 0x000fc80008410000 */
[----:B------:R-:W-:-:S07]  /*1830*/  @P0 FADD.FTZ R87, R63, R87 ;  /* 0x000000573f570221 */ /* 0x000fce0000010000 */
.L_x_16317:
[----:B------:R-:W-:Y:S05]  /*1840*/  BSYNC B1 ;  /* 0x0000000000017941 */ /* 0x000fea0003800000 */
.L_x_16316:
[----:B------:R4:W-:Y:S04]  /*1850*/  STG.E.128 desc[UR4][R96.64], R80 ;  /* 0x0000005060007986 */ /* 0x0009e8000c101d04 */
[----:B------:R4:W-:Y:S02]  /*1860*/  STG.E.128 desc[UR4][R96.64+0x10], R84 ;  /* 0x0000105460007986 */ /* 0x0009e4000c101d04 */
.L_x_16301:
[----:B------:R-:W-:Y:S05]  /*1870*/  BSYNC B0 ;  /* 0x0000000000007941 */ /* 0x000fea0003800000 */
.L_x_16300:
[----:B----4-:R-:W-:Y:S01]  /*1880*/  FADD.FTZ R96, RZ, R56 ;  /* 0x00000038ff607221 */ /* 0x010fe20000010000 */
        /* <DEDUP_REMOVED lines=13> */
[----:B0--3--:R-:W-:-:S05]  /*1960*/  FSEL R99, R96, RZ, P5 ;  /* 0x000000ff60637208 */ /* 0x009fca0002800000 */
        /* <DEDUP_REMOVED lines=89> */
.L_x_16336:
[----:B------:R-:W-:Y:S01]  /*1f00*/  LOP3.LUT P0, RZ, R2, 0x1f, RZ, 0xc0, !PT ;  /* 0x0000001f02ff7812 */ /* 0x000fe2000780c0ff */
[----:B------:R-:W-:Y:S05]  /*1f10*/  WARPSYNC.ALL ;  /* 0x0000000000007948 */ /* 0x000fea0003800000 */
[----:B------:R-:W-:Y:S01]  /*1f20*/  LOP3.LUT R0, R97, 0x3, RZ, 0xc0, !PT ;  /* 0x0000000361007812 */ /* 0x000fe200078ec0ff */
[----:B--2---:R-:W-:Y:S01]  /*1f30*/  FADD.FTZ R97, R102, R103 ;  /* 0x0000006766617221 */ /* 0x004fe20000010000 */
[----:B0-----:R-:W-:-:S05]  /*1f40*/  LOP3.LUT R102, R2, 0x1f, RZ, 0xc0, !PT ;  /* 0x0000001f02667812 */ /* 0x001fca00078ec0ff */
[----:B------:R-:W0:Y:S01]  /*1f50*/  @!P0 S2R R99, SR_CgaCtaId ;  /* 0x0000000000638919 */ /* 0x000e220000008800 */
[----:B------:R-:W-:-:S04]  /*1f60*/  @!P0 MOV R98, 0x400 ;  /* 0x0000040000628802 */ /* 0x000fc80000000f00 */
[----:B0-----:R-:W-:Y:S02]  /*1f70*/  @!P0 LEA R99, R99, R98, 0x18 ;  /* 0x0000006263638211 */ /* 0x001fe400078ec0ff */
[----:B------:R-:W-:-:S04]  /*1f80*/  @!P0 IADD3 R98, R91, R0, RZ ;  /* 0x000000005b628210 */ /* 0x000fc80007ffe0ff */
        /* <DEDUP_REMOVED lines=16> */
[----:B------:R-:W2:Y:S01]  /*2090*/  SHFL.DOWN PT, R101, R98, 0x2, 0x1f ;  /* 0x08401f0062657f89 */ /* 0x000ea200000e0000 */
[-C--:B0-----:R-:W-:Y:S02]  /*20a0*/  I2FP.F32.S32 R99, R98.reuse ;  /* 0x0000006200637245 */ /* 0x081fe40000201400 */
[----:B--2---:R-:W-:Y:S02]  /*20b0*/  IADD3 R104, R101, R98, RZ ;  /* 0x0000006265687210 */ /* 0x004fe40007ffe0ff */
[----:B------:R-:W-:Y:S02]  /*20c0*/  I2FP.F32.S32 R106, R101 ;  /* 0x00000065006a7245 */ /* 0x000fe40000201400 */
[----:B------:R-:W-:Y:S01]  /*20d0*/  I2FP.F32.S32 R91, R104 ;  /* 0x00000068005b7245 */ /* 0x000fe20000201400 */
[----:B------:R-:W0:Y:S03]  /*20e0*/  SHFL.DOWN PT, R101, R104, 0x1, 0x1f ;  /* 0x08201f0068657f89 */ /* 0x000e2600000e0000 */
[----:B------:R-:W2:Y:S01]  /*20f0*/  MUFU.RCP R105, R91 ;  /* 0x0000005b00697308 */ /* 0x000ea20000001000 */
        /* <DEDUP_REMOVED lines=10> */
[----:B--2---:R-:W-:Y:S01]  /*21a0*/  FMUL.FTZ R108, R105, R108 ;  /* 0x0000006c696c7220 */ /* 0x004fe20000410000 */
[----:B------:R-:W-:Y:S01]  /*21b0*/  FMUL.FTZ R103, R103, R99 ;  /* 0x0000006367677220 */ /* 0x000fe20000410000 */
[----:B------:R-:W0:Y:S03]  /*21c0*/  MUFU.RCP R104, R104 ;  /* 0x0000006800687308 */ /* 0x000e260000001000 */
        /* <DEDUP_REMOVED lines=10> */
[----:B---3--:R-:W-:Y:S01]  /*2270*/  FADD.FTZ R97, R102, R97 ;  /* 0x0000006166617221 */ /* 0x008fe20000010000 */
[----:B------:R-:W0:Y:S01]  /*2280*/  @!P0 LDC.64 R98, c[0x0][0x250] ;  /* 0x00009400ff628b82 */ /* 0x000e220000000a00 */
[----:B------:R-:W-:-:S03]  /*2290*/  FMUL.FTZ R96, R96, R101 ;  /* 0x0000006560607220 */ /* 0x000fc60000410000 */
[----:B------:R-:W2:Y:S01]  /*22a0*/  SHFL.IDX PT, R91, R91, RZ, 0x1f ;  /* 0x00001fff5b5b7589 */ /* 0x000ea200000e0000 */
[----:B------:R-:W-:-:S03]  /*22b0*/  FFMA.FTZ R104, R104, R96, R97 ;  /* 0x0000006068687223 */ /* 0x000fc60000010061 */
[----:B------:R-:W3:Y:S02]  /*22c0*/  LDC R102, c[0x0][0x2d8] ;  /* 0x0000b600ff667b82 */ /* 0x000ee40000000800 */
[----:B------:R-:W3:Y:S06]  /*22d0*/  SHFL.IDX PT, R103, R104, RZ, 0x1f ;  /* 0x00001fff68677589 */ /* 0x000eec00000e0000 */
[----:B------:R-:W4:Y:S01]  /*22e0*/  @!P0 LDC.64 R96, c[0x0][0x258] ;  /* 0x00009600ff608b82 */ /* 0x000f220000000a00 */
[----:B0-----:R-:W-:Y:S01]  /*22f0*/  @!P0 LEA R98, P2, R94, R98, 0x2 ;  /* 0x000000625e628211 */ /* 0x001fe200078410ff */
[----:B--2---:R-:W-:-:S03]  /*2300*/  FMUL.FTZ R0, R91, R91 ;  /* 0x0000005b5b007220 */ /* 0x004fc60000410000 */
[----:B------:R-:W-:Y:S02]  /*2310*/  @!P0 LEA.HI.X R99, R94, R99, R90, 0x2, P2 ;  /* 0x000000635e638211 */ /* 0x000fe400010f145a */
[----:B------:R-:W-:Y:S01]  /*2320*/  FSEL R101, R0, RZ, P6 ;  /* 0x000000ff00657208 */ /* 0x000fe20003000000 */
[----:B---3--:R-:W-:Y:S02]  /*2330*/  FFMA.FTZ R0, R103, UR7, R102 ;  /* 0x0000000767007c23 */ /* 0x008fe40008010066 */
[----:B------:R0:W-:Y:S02]  /*2340*/  @!P0 STG.E desc[UR4][R98.64], R91 ;  /* 0x0000005b62008986 */ /* 0x0001e4000c101904 */
[----:B------:R-:W-:Y:S01]  /*2350*/  FADD.FTZ R0, R0, R101 ;  /* 0x0000006500007221 */ /* 0x000fe20000010000 */
[----:B----4-:R-:W-:-:S05]  /*2360*/  @!P0 LEA R96, P2, R94, R96, 0x2 ;  /* 0x000000605e608211 */ /* 0x010fca00078410ff */
[----:B------:R-:W2:Y:S01]  /*2370*/  MUFU.RSQ R0, R0 ;  /* 0x0000000000007308 */ /* 0x000ea20000001400 */
[----:B------:R-:W-:-:S05]  /*2380*/  @!P0 LEA.HI.X R97, R94, R97, R90, 0x2, P2 ;  /* 0x000000615e618211 */ /* 0x000fca00010f145a */
[----:B--2---:R0:W-:Y:S01]  /*2390*/  @!P0 STG.E desc[UR4][R96.64], R0 ;  /* 0x0000000060008986 */ /* 0x0041e2000c101904 */
        /* <DEDUP_REMOVED lines=43> */
.L_x_16322:
[----:B------:R-:W-:Y:S05]  /*2650*/  BSYNC B1 ;  /* 0x0000000000017941 */ /* 0x000fea0003800000 */
.L_x_16321:
        /* <DEDUP_REMOVED lines=34> */
.L_x_16324:
[----:B------:R-:W-:Y:S05]  /*2880*/  BSYNC B1 ;  /* 0x0000000000017941 */ /* 0x000fea0003800000 */
.L_x_16323:
[----:B------:R-:W-:Y:S05]  /*2890*/  @!P3 BRA `(.L_x_16320) ;  /* 0x00000000007cb947 */ /* 0x000fea0003800000 */
[----:B0-2---:R-:W0:Y:S01]  /*28a0*/  LDC.64 R88, c[0x0][0x2b8] ;  /* 0x0000ae00ff587b82 */ /* 0x005e220000000a00 */
        /* <DEDUP_REMOVED lines=30> */
.L_x_16320:
[----:B------:R-:W-:Y:S05]  /*2a90*/  BSYNC B0 ;  /* 0x0000000000007941 */ /* 0x000fea0003800000 */
.L_x_16319:
[----:B------:R-:W-:Y:S02]  /*2aa0*/  IADD3 R94, R94, UR8, RZ ;  /* 0x000000085e5e7c10 */ /* 0x000fe4000fffe0ff */
[----:B------:R-:W-:Y:S02]  /*2ab0*/  SEL R0, RZ, 0x1, P1 ;  /* 0x00000001ff007807 */ /* 0x000fe40000800000 */
[----:B------:R-:W-:-:S13]  /*2ac0*/  ISETP.GE.AND P0, PT, R94, UR9, PT ;  /* 0x000000095e007c0c */ /* 0x000fda000bf06270 */
[----:B------:R-:W-:Y:S05]  /*2ad0*/  @!P0 BRA `(.L_x_16325) ;  /* 0xffffffd800d48947 */ /* 0x000fea000383ffff */
[----:B------:R-:W-:Y:S05]  /*2ae0*/  EXIT ;  /* 0x000000000000794d */ /* 0x000fea0003800000 */
.L_x_16318:
[----:B------:R-:W-:Y:S01]  /*2af0*/  HFMA2.MMA R106, -RZ, RZ, 0, 5.9604644775390625e-08 ;  /* 0x00000001ff6a7435 */ /* 0x000fe200000001ff */
[----:B------:R-:W-:Y:S02]  /*2b00*/  MOV R107, R99 ;  /* 0x00000063006b7202 */ /* 0x000fe40000000f00 */
[----:B------:R-:W-:Y:S02]  /*2b10*/  MOV R109, 0x1f ;  /* 0x0000001f006d7802 */ /* 0x000fe40000000f00 */
[----:B------:R-:W-:-:S07]  /*2b20*/  MOV R104, 0xffffffff ;  /* 0xffffffff00687802 */ /* 0x000fce0000000f00 */
[----:B-12--5:R-:W-:Y:S05]  /*2b30*/  WARPSYNC.COLLECTIVE R104, `(.L_x_16326) ;  /* 0x0000000068087348 */ /* 0x026fea0003c00000 */
[----:B------:R0:W3:Y:S02]  /*2b40*/  SHFL.BFLY P6, R105, R107, R106, R109 ;  /* 0x0c00006a6b697389 */ /* 0x0000e400000c006d */
[----:B0123-5:R-:W-:Y:S01]  /*2b50*/  ENDCOLLECTIVE ;  /* 0x000000000000791b */ /* 0x02ffe20003800000 */
.L_x_16326:
[----:B------:R-:W-:Y:S01]  /*2b60*/  HFMA2.MMA R106, -RZ, RZ, 0, 1.1920928955078125e-07 ;  /* 0x00000002ff6a7435 */ /* 0x000fe200000001ff */
[----:B------:R-:W-:-:S05]  /*2b70*/  MOV R0, R105 ;  /* 0x0000006900007202 */ /* 0x000fca0000000f00 */
[----:B------:R-:W-:-:S05]  /*2b80*/  FADD.FTZ R98, R99, R0 ;  /* 0x0000000063627221 */ /* 0x000fca0000010000 */
[----:B------:R-:W-:-:S07]  /*2b90*/  MOV R107, R98 ;  /* 0x00000062006b7202 */ /* 0x000fce0000000f00 */
[----:B------:R-:W-:Y:S05]  /*2ba0*/  WARPSYNC.COLLECTIVE R104, `(.L_x_16327) ;  /* 0x0000000068087348 */ /* 0x000fea0003c00000 */
[----:B------:R0:W1:Y:S02]  /*2bb0*/  SHFL.BFLY P6, R105, R107, R106, R109 ;  /* 0x0c00006a6b697389 */ /* 0x00006400000c006d */
[----:B01----:R-:W-:Y:S01]  /*2bc0*/  ENDCOLLECTIVE ;  /* 0x000000000000791b */ /* 0x003fe20003800000 */
.L_x_16327:
[----:B------:R-:W-:Y:S01]  /*2bd0*/  HFMA2.MMA R106, -RZ, RZ, 0, 2.384185791015625e-07 ;  /* 0x00000004ff6a7435 */ /* 0x000fe200000001ff */
[----:B------:R-:W-:-:S05]  /*2be0*/  MOV R101, R105 ;  /* 0x0000006900657202 */ /* 0x000fca0000000f00 */
[----:B------:R-:W-:-:S05]  /*2bf0*/  FADD.FTZ R101, R98, R101 ;  /* 0x0000006562657221 */ /* 0x000fca0000010000 */
[----:B------:R-:W-:-:S07]  /*2c00*/  MOV R107, R101 ;  /* 0x00000065006b7202 */ /* 0x000fce0000000f00 */
[----:B------:R-:W-:Y:S05]  /*2c10*/  WARPSYNC.COLLECTIVE R104, `(.L_x_16328) ;  /* 0x0000000068087348 */ /* 0x000fea0003c00000 */
[----:B------:R0:W1:Y:S02]  /*2c20*/  SHFL.BFLY P6, R105, R107, R106, R109 ;  /* 0x0c00006a6b697389 */ /* 0x00006400000c006d */
[----:B01----:R-:W-:Y:S01]  /*2c30*/  ENDCOLLECTIVE ;  /* 0x000000000000791b */ /* 0x003fe20003800000 */
.L_x_16328:
[----:B------:R-:W-:Y:S01]  /*2c40*/  HFMA2.MMA R106, -RZ, RZ, 0, 4.76837158203125e-07 ;  /* 0x00000008ff6a7435 */ /* 0x000fe200000001ff */
[----:B------:R-:W-:-:S05]  /*2c50*/  MOV R0, R105 ;  /* 0x0000006900007202 */ /* 0x000fca0000000f00 */
[----:B------:R-:W-:-:S05]  /*2c60*/  FADD.FTZ R102, R101, R0 ;  /* 0x0000000065667221 */ /* 0x000fca0000010000 */
[----:B------:R-:W-:-:S07]  /*2c70*/  MOV R107, R102 ;  /* 0x00000066006b7202 */ /* 0x000fce0000000f00 */
[----:B------:R-:W-:Y:S05]  /*2c80*/  WARPSYNC.COLLECTIVE R104, `(.L_x_16329) ;  /* 0x0000000068087348 */ /* 0x000fea0003c00000 */
[----:B------:R0:W1:Y:S02]  /*2c90*/  SHFL.BFLY P6, R105, R107, R106, R109 ;  /* 0x0c00006a6b697389 */ /* 0x00006400000c006d */
[----:B01----:R-:W-:Y:S01]  /*2ca0*/  ENDCOLLECTIVE ;  /* 0x000000000000791b */ /* 0x003fe20003800000 */
.L_x_16329:
[----:B------:R-:W-:Y:S01]  /*2cb0*/  HFMA2.MMA R106, -RZ, RZ, 0, 9.5367431640625e-07 ;  /* 0x00000010ff6a7435 */ /* 0x000fe200000001ff */
[----:B------:R-:W-:-:S05]  /*2cc0*/  MOV R103, R105 ;  /* 0x0000006900677202 */ /* 0x000fca0000000f00 */
[----:B------:R-:W-:-:S05]  /*2cd0*/  FADD.FTZ R103, R102, R103 ;  /* 0x0000006766677221 */ /* 0x000fca0000010000 */
[----:B------:R-:W-:-:S07]  /*2ce0*/  MOV R107, R103 ;  /* 0x00000067006b7202 */ /* 0x000fce0000000f00 */
[----:B------:R-:W-:Y:S05]  /*2cf0*/  WARPSYNC.COLLECTIVE R104, `(.L_x_16330) ;  /* 0x0000000068087348 */ /* 0x000fea0003c00000 */
[----:B------:R0:W1:Y:S02]  /*2d00*/  SHFL.BFLY P6, R105, R107, R106, R109 ;  /* 0x0c00006a6b697389 */ /* 0x00006400000c006d */
[----:B01----:R-:W-:Y:S01]  /*2d10*/  ENDCOLLECTIVE ;  /* 0x000000000000791b */ /* 0x003fe20003800000 */
.L_x_16330:
        /* <DEDUP_REMOVED lines=57> */
.L_x_16331:
[----:B------:R-:W-:Y:S01]  /*30b0*/  HFMA2.MMA R106, -RZ, RZ, 0, 1.1920928955078125e-07 ;  /* 0x00000002ff6a7435 */ /* 0x000fe200000001ff */
[----:B------:R-:W-:-:S05]  /*30c0*/  MOV R99, R105 ;  /* 0x0000006900637202 */ /* 0x000fca0000000f00 */
[----:B------:R-:W-:-:S05]  /*30d0*/  FADD.FTZ R99, R0, R99 ;  /* 0x0000006300637221 */ /* 0x000fca0000010000 */
[----:B------:R-:W-:-:S07]  /*30e0*/  MOV R107, R99 ;  /* 0x00000063006b7202 */ /* 0x000fce0000000f00 */
[----:B------:R-:W-:Y:S05]  /*30f0*/  WARPSYNC.COLLECTIVE R104, `(.L_x_16332) ;  /* 0x0000000068087348 */ /* 0x000fea0003c00000 */
[----:B------:R0:W1:Y:S02]  /*3100*/  SHFL.BFLY P6, R105, R107, R106, R109 ;  /* 0x0c00006a6b697389 */ /* 0x00006400000c006d */
[----:B01----:R-:W-:Y:S01]  /*3110*/  ENDCOLLECTIVE ;  /* 0x000000000000791b */ /* 0x003fe20003800000 */
.L_x_16332:
[----:B------:R-:W-:Y:S01]  /*3120*/  HFMA2.MMA R106, -RZ, RZ, 0, 2.384185791015625e-07 ;  /* 0x00000004ff6a7435 */ /* 0x000fe200000001ff */
[----:B------:R-:W-:-:S05]  /*3130*/  MOV R98, R105 ;  /* 0x0000006900627202 */ /* 0x000fca0000000f00 */
[----:B------:R-:W-:-:S05]  /*3140*/  FADD.FTZ R98, R99, R98 ;  /* 0x0000006263627221 */ /* 0x000fca0000010000 */
[----:B------:R-:W-:-:S07]  /*3150*/  MOV R107, R98 ;  /* 0x00000062006b7202 */ /* 0x000fce0000000f00 */
[----:B------:R-:W-:Y:S05]  /*3160*/  WARPSYNC.COLLECTIVE R104, `(.L_x_16333) ;  /* 0x0000000068087348 */ /* 0x000fea0003c00000 */
[----:B------:R0:W1:Y:S02]  /*3170*/  SHFL.BFLY P6, R105, R107, R106, R109 ;  /* 0x0c00006a6b697389 */ /* 0x00006400000c006d */
[----:B01----:R-:W-:Y:S01]  /*3180*/  ENDCOLLECTIVE ;  /* 0x000000000000791b */ /* 0x003fe20003800000 */
.L_x_16333:
[----:B------:R-:W-:Y:S01]  /*3190*/  HFMA2.MMA R106, -RZ, RZ, 0, 4.76837158203125e-07 ;  /* 0x00000008ff6a7435 */ /* 0x000fe200000001ff */
[----:B------:R-:W-:-:S05]  /*31a0*/  MOV R101, R105 ;  /* 0x0000006900657202 */ /* 0x000fca0000000f00 */
[----:B------:R-:W-:-:S05]  /*31b0*/  FADD.FTZ R101, R98, R101 ;  /* 0x0000006562657221 */ /* 0x000fca0000010000 */
[----:B------:R-:W-:-:S07]  /*31c0*/  MOV R107, R101 ;  /* 0x00000065006b7202 */ /* 0x000fce0000000f00 */
[----:B------:R-:W-:Y:S05]  /*31d0*/  WARPSYNC.COLLECTIVE R104, `(.L_x_16334) ;  /* 0x0000000068087348 */ /* 0x000fea0003c00000 */
[----:B------:R0:W1:Y:S02]  /*31e0*/  SHFL.BFLY P6, R105, R107, R106, R109 ;  /* 0x0c00006a6b697389 */ /* 0x00006400000c006d */
[----:B01----:R-:W-:Y:S01]  /*31f0*/  ENDCOLLECTIVE ;  /* 0x000000000000791b */ /* 0x003fe20003800000 */
.L_x_16334:
[----:B------:R-:W-:Y:S01]  /*3200*/  HFMA2.MMA R106, -RZ, RZ, 0, 9.5367431640625e-07 ;  /* 0x00000010ff6a7435 */ /* 0x000fe200000001ff */
[----:B------:R-:W-:-:S05]  /*3210*/  MOV R102, R105 ;  /* 0x0000006900667202 */ /* 0x000fca0000000f00 */
[----:B------:R-:W-:-:S05]  /*3220*/  FADD.FTZ R102, R101, R102 ;  /* 0x0000006665667221 */ /* 0x000fca0000010000 */
[----:B------:R-:W-:-:S07]  /*3230*/  MOV R107, R102 ;  /* 0x00000066006b7202 */ /* 0x000fce0000000f00 */
[----:B------:R-:W-:Y:S05]  /*3240*/  WARPSYNC.COLLECTIVE R104, `(.L_x_16335) ;  /* 0x0000000068087348 */ /* 0x000fea0003c00000 */
[----:B------:R0:W1:Y:S02]  /*3250*/  SHFL.BFLY P6, R105, R107, R106, R109 ;  /* 0x0c00006a6b697389 */ /* 0x00006400000c006d */
[----:B01----:R-:W-:Y:S01]  /*3260*/  ENDCOLLECTIVE ;  /* 0x000000000000791b */ /* 0x003fe20003800000 */
.L_x_16335:
[----:B------:R-:W-:Y:S01]  /*3270*/  MOV R103, R105 ;  /* 0x0000006900677202 */ /* 0x000fe20000000f00 */
[----:B------:R-:W-:Y:S06]  /*3280*/  BRA `(.L_x_16336) ;  /* 0xffffffec001c7947 */ /* 0x000fec000383ffff */
.L_x_16337:
        /* <DEDUP_REMOVED lines=15> */
.L_x_23322:


//--------------------- .text._ZN10layer_norm13ln_fwd_kernelINS_13Kernel_traitsIf6__halffS2_fjLj3072ELj1ELj1ELj4ELj16ENS_18Kernel_traits_baseILj3072EfS2_fS2_fjLj128EEEEELb0ELb0ELb1ELb1EEEvNS_9FwdParamsE --------------------------
	.section	.text._ZN10layer_norm13ln_fwd_kernelINS_13Kernel_traitsIf6__halffS2_fjLj3072ELj1ELj1ELj4ELj16ENS_18Kernel_traits_baseILj3072EfS2_fS2_fjLj128EEEEELb0ELb0ELb1ELb1EEEvNS_9FwdParamsE,"ax",@progbits
	.align	128
        .global         _ZN10layer_norm13ln_fwd_kernelINS_13Kernel_traitsIf6__halffS2_fjLj3072ELj1ELj1ELj4ELj16ENS_18Kernel_traits_baseILj3072EfS2_fS2_fjLj128EEEEELb0ELb0ELb1ELb1EEEvNS_9FwdParamsE
        .type           _ZN10layer_norm13ln_fwd_kernelINS_13Kernel_traitsIf6__halffS2_fjLj3072ELj1ELj1ELj4ELj16ENS_18Kernel_traits_baseILj3072EfS2_fS2_fjLj128EEEEELb0ELb0ELb1ELb1EEEvNS_9FwdParamsE,@function
        .size           _ZN10layer_norm13ln_fwd_kernelINS_13Kernel_traitsIf6__halffS2_fjLj3072ELj1ELj1ELj4ELj16ENS_18Kernel_traits_baseILj3072EfS2_fS2_fjLj128EEEEELb0ELb0ELb1ELb1EEEvNS_9FwdParamsE,(.L_x_23323 - _ZN10layer_norm13ln_fwd_kernelINS_13Kernel_traitsIf6__halffS2_fjLj3072ELj1ELj1ELj4ELj16ENS_18Kernel_traits_baseILj3072EfS2_fS2_fjLj128EEEEELb0ELb0ELb1ELb1EEEvNS_9FwdParamsE)
        .other          _ZN10layer_norm13ln_fwd_kernelINS_13Kernel_traitsIf6__halffS2_fjLj3072ELj1ELj1ELj4ELj16ENS_18Kernel_traits_baseILj3072EfS2_fS2_fjLj128EEEEELb0ELb0ELb1ELb1EEEvNS_9FwdParamsE,@"STO_CUDA_ENTRY STV_DEFAULT"
_ZN10layer_norm13ln_fwd_kernelINS_13Kernel_traitsIf6__halffS2_fjLj3072ELj1ELj1ELj4ELj16ENS_18Kernel_traits_baseILj3072EfS2_fS2_fjLj128EEEEELb0ELb0ELb1ELb1EEEvNS_9FwdParamsE:
.text._ZN10layer_norm13ln_fwd_kernelINS_13Kernel_traitsIf6__halffS2_fjLj3072ELj1ELj1ELj4ELj16ENS_18Kernel_traits_baseILj3072EfS2_fS2_fjLj128EEEEELb0ELb0ELb1ELb1EEEvNS_9FwdParamsE:
        /* <DEDUP_REMOVED lines=55> */
.L_x_16389:
        /* <DEDUP_REMOVED lines=63> */
.L_x_16339:
[----:B------:R-:W-:Y:S05]  /*0760*/  BSYNC B0 ;  /* 0x0000000000007941 */ /* 0x000fea0003800000 */
.L_x_16338:
[----:B------:R-:W-:Y:S04]  /*0770*/  BSSY B0, `(.L_x_16340) ;  /* 0x0000005000007945 */ /* 0x000fe80003800000 */
[----:B------:R-:W-:Y:S05]  /*0780*/  @!P6 BRA `(.L_x_16341) ;  /* 0x00000000000ce947 */ /* 0x000fea0003800000 */
[----:B-----5:R-:W-:-:S05]  /*0790*/  HADD2.F32 R69, -RZ, R60.H1_H1 ;  /* 0x3000003cff457230 */ /* 0x020fca0000004100 */
[----:B------:R-:W-:-:S04]  /*07a0*/  FMUL.FTZ R69, R69, UR7 ;  /* 0x0000000745457c20 */ /* 0x000fc80008410000 */
[----:B------:R-:W-:-:S07]  /*07b0*/  @P0 FADD.FTZ R69, R53, R69 ;  /* 0x0000004535450221 */ /* 0x000fce0000010000 */
.L_x_16341:
[----:B------:R-:W-:Y:S05]  /*07c0*/  BSYNC B0 ;  /* 0x0000000000007941 */ /* 0x000fea0003800000 */
.L_x_16340:
[----:B------:R-:W-:Y:S04]  /*07d0*/  BSSY B0, `(.L_x_16342) ;  /* 0x0000005000007945 */ /* 0x000fe80003800000 */
[----:B------:R-:W-:Y:S05]  /*07e0*/  @!P6 BRA `(.L_x_16343) ;  /* 0x00000000000ce947 */ /* 0x000fea0003800000 */
[----:B-----5:R-:W-:-:S05]  /*07f0*/  HADD2.F32 R70, -RZ, R61.H0_H0 ;  /* 0x2000003dff467230 */ /* 0x020fca0000004100 */
[----:B------:R-:W-:-:S04]  /*0800*/  FMUL.FTZ R70, R70, UR7 ;  /* 0x0000000746467c20 */ /* 0x000fc80008410000 */
[----:B------:R-:W-:-:S07]  /*0810*/  @P0 FADD.FTZ R70, R54, R70 ;  /* 0x0000004636460221 */ /* 0x000fce0000010000 */
.L_x_16343:
[----:B------:R-:W-:Y:S05]  /*0820*/  BSYNC B0 ;  /* 0x0000000000007941 */ /* 0x000fea0003800000 */
.L_x_16342:
[----:B------:R-:W-:Y:S04]  /*0830*/  BSSY B0, `(.L_x_16344) ;  /* 0x0000005000007945 */ /* 0x000fe80003800000 */
[----:B------:R-:W-:Y:S05]  /*0840*/  @!P6 BRA `(.L_x_16345) ;  /* 0x00000000000ce947 */ /* 0x000fea0003800000 */
[----:B-----5:R-:W-:-:S05]  /*0850*/  HADD2.F32 R71, -RZ, R61.H1_H1 ;  /* 0x3000003dff477230 */ /* 0x020fca0000004100 */
[----:B------:R-:W-:-:S04]  /*0860*/  FMUL.FTZ R71, R71, UR7 ;  /* 0x0000000747477c20 */ /* 0x000fc80008410000 */
[----:B------:R-:W-:-:S07]  /*0870*/  @P0 FADD.FTZ R71, R55, R71 ;  /* 0x0000004737470221 */ /* 0x000fce0000010000 */
.L_x_16345:
[----:B------:R-:W-:Y:S05]  /*0880*/  BSYNC B0 ;  /* 0x0000000000007941 */ /* 0x000fea0003800000 */
.L_x_16344:
[----:B------:R-:W-:Y:S04]  /*0890*/  BSSY B0, `(.L_x_16346) ;  /* 0x0000005000007945 */ /* 0x000fe80003800000 */
[----:B------:R-:W-:Y:S05]  /*08a0*/  @!P6 BRA `(.L_x_16347) ;  /* 0x00000000000ce947 */ /* 0x000fea0003800000 */
[----:B-----5:R-:W-:-:S05]  /*08b0*/  HADD2.F32 R64, -RZ, R62.H0_H0 ;  /* 0x2000003eff407230 */ /* 0x020fca0000004100 */
[----:B------:R-:W-:-:S04]  /*08c0*/  FMUL.FTZ R64, R64, UR7 ;  /* 0x0000000740407c20 */ /* 0x000fc80008410000 */
[----:B------:R-:W-:-:S07]  /*08d0*/  @P0 FADD.FTZ R64, R56, R64 ;  /* 0x0000004038400221 */ /* 0x000fce0000010000 */
.L_x_16347:
[----:B------:R-:W-:Y:S05]  /*08e0*/  BSYNC B0 ;  /* 0x0000000000007941 */ /* 0x000fea0003800000 */
.L_x_16346:
[----:B------:R-:W-:Y:S04]  /*08f0*/  BSSY B0, `(.L_x_16348) ;  /* 0x0000005000007945 */ /* 0x000fe80003800000 */
[----:B------:R-:W-:Y:S05]  /*0900*/  @!P6 BRA `(.L_x_16349) ;  /* 0x00000000000ce947 */ /* 0x000fea0003800000 */
[----:B-----5:R-:W-:-:S05]  /*0910*/  HADD2.F32 R65, -RZ, R62.H1_H1 ;  /* 0x3000003eff417230 */ /* 0x020fca0000004100 */
[----:B------:R-:W-:-:S04]  /*0920*/  FMUL.FTZ R65, R65, UR7 ;  /* 0x0000000741417c20 */ /* 0x000fc80008410000 */
[----:B------:R-:W-:-:S07]  /*0930*/  @P0 FADD.FTZ R65, R57, R65 ;  /* 0x0000004139410221 */ /* 0x000fce0000010000 */
.L_x_16349:
[----:B------:R-:W-:Y:S05]  /*0940*/  BSYNC B0 ;  /* 0x0000000000007941 */ /* 0x000fea0003800000 */
.L_x_16348:
[----:B------:R-:W-:Y:S04]  /*0950*/  BSSY B0, `(.L_x_16350) ;  /* 0x0000005000007945 */ /* 0x000fe80003800000 */
[----:B------:R-:W-:Y:S05]  /*0960*/  @!P6 BRA `(.L_x_16351) ;  /* 0x00000000000ce947 */ /* 0x000fea0003800000 */
[----:B-----5:R-:W-:-:S05]  /*0970*/  HADD2.F32 R66, -RZ, R63.H0_H0 ;  /* 0x2000003fff427230 */ /* 0x020fca0000004100 */
[----:B------:R-:W-:-:S04]  /*0980*/  FMUL.FTZ R66, R66, UR7 ;  /* 0x0000000742427c20 */ /* 0x000fc80008410000 */
[----:B------:R-:W-:-:S07]  /*0990*/  @P0 FADD.FTZ R66, R58, R66 ;  /* 0x000000423a420221 */ /* 0x000fce0000010000 */
.L_x_16351:
[----:B------:R-:W-:Y:S05]  /*09a0*/  BSYNC B0 ;  /* 0x0000000000007941 */ /* 0x000fea0003800000 */
.L_x_16350:
[----:B------:R-:W-:Y:S04]  /*09b0*/  BSSY B0, `(.L_x_16352) ;  /* 0x0000005000007945 */ /* 0x000fe80003800000 */
[----:B------:R-:W-:Y:S05]  /*09c0*/  @!P6 BRA `(.L_x_16353) ;  /* 0x00000000000ce947 */ /* 0x000fea0003800000 */
[----:B-----5:R-:W-:-:S05]  /*09d0*/  HADD2.F32 R67, -RZ, R63.H1_H1 ;  /* 0x3000003fff437230 */ /* 0x020fca0000004100 */
[----:B------:R-:W-:-:S04]  /*09e0*/  FMUL.FTZ R67, R67, UR7 ;  /* 0x0000000743437c20 */ /* 0x000fc80008410000 */
[----:B------:R-:W-:-:S07]  /*09f0*/  @P0 FADD.FTZ R67, R59, R67 ;  /* 0x000000433b430221 */ /* 0x000fce0000010000 */
.L_x_16353:
[----:B------:R-:W-:Y:S05]  /*0a00*/  BSYNC B0 ;  /* 0x0000000000007941 */ /* 0x000fea0003800000 */
.L_x_16352:
        /* <DEDUP_REMOVED lines=38> */
[----:B-----5:R-:W-:-:S05]  /*0c70*/  HADD2.F32 R76, -RZ, R60.H0_H0 ;  /* 0x2000003cff4c7230 */ /* 0x020fca0000004100 */
[----:B------:R-:W-:-:S04]  /*0c80*/  FMUL.FTZ R76, R76, UR7 ;  /* 0x000000074c4c7c20 */ /* 0x000fc80008410000 */
[----:B------:R-:W-:-:S07]  /*0c90*/  @P0 FADD.FTZ R76, R52, R76 ;  /* 0x0000004c344c0221 */ /* 0x000fce0000010000 */
.L_x_16355:
[----:B------:R-:W-:Y:S05]  /*0ca0*/  BSYNC B0 ;  /* 0x0000000000007941 */ /* 0x000fea0003800000 */
.L_x_16354:
[----:B------:R-:W-:Y:S04]  /*0cb0*/  BSSY B0, `(.L_x_16356) ;  /* 0x0000005000007945 */ /* 0x000fe80003800000 */
[----:B------:R-:W-:Y:S05]  /*0cc0*/  @!P6 BRA `(.L_x_16357) ;  /* 0x00000000000ce947 */ /* 0x000fea0003800000 */
[----:B-----5:R-:W-:-:S05]  /*0cd0*/  HADD2.F32 R77, -RZ, R60.H1_H1 ;  /* 0x3000003cff4d7230 */ /* 0x020fca0000004100 */
[----:B------:R-:W-:-:S04]  /*0ce0*/  FMUL.FTZ R77, R77, UR7 ;  /* 0x000000074d4d7c20 */ /* 0x000fc80008410000 */
[----:B------:R-:W-:-:S07]  /*0cf0*/  @P0 FADD.FTZ R77, R53, R77 ;  /* 0x0000004d354d0221 */ /* 0x000fce0000010000 */
.L_x_16357:
[----:B------:R-:W-:Y:S05]  /*0d00*/  BSYNC B0 ;  /* 0x0000000000007941 */ /* 0x000fea0003800000 */
.L_x_16356:
[----:B------:R-:W-:Y:S04]  /*0d10*/  BSSY B0, `(.L_x_16358) ;  /* 0x0000005000007945 */ /* 0x000fe80003800000 */
[----:B------:R-:W-:Y:S05]  /*0d20*/  @!P6 BRA `(.L_x_16359) ;  /* 0x00000000000ce947 */ /* 0x000fea0003800000 */
[----:B-----5:R-:W-:-:S05]  /*0d30*/  HADD2.F32 R78, -RZ, R61.H0_H0 ;  /* 0x2000003dff4e7230 */ /* 0x020fca0000004100 */
[----:B------:R-:W-:-:S04]  /*0d40*/  FMUL.FTZ R78, R78, UR7 ;  /* 0x000000074e4e7c20 */ /* 0x000fc80008410000 */
[----:B------:R-:W-:-:S07]  /*0d50*/  @P0 FADD.FTZ R78, R54, R78 ;  /* 0x0000004e364e0221 */ /* 0x000fce0000010000 */
.L_x_16359:
[----:B------:R-:W-:Y:S05]  /*0d60*/  BSYNC B0 ;  /* 0x0000000000007941 */ /* 0x000fea0003800000 */
.L_x_16358:
[----:B------:R-:W-:Y:S04]  /*0d70*/  BSSY B0, `(.L_x_16360) ;  /* 0x0000005000007945 */ /* 0x000fe80003800000 */
[----:B------:R-:W-:Y:S05]  /*0d80*/  @!P6 BRA `(.L_x_16361) ;  /* 0x00000000000ce947 */ /* 0x000fea0003800000 */
[----:B-----5:R-:W-:-:S05]  /*0d90*/  HADD2.F32 R79, -RZ, R61.H1_H1 ;  /* 0x3000003dff4f7230 */ /* 0x020fca0000004100 */
[----:B------:R-:W-:-:S04]  /*0da0*/  FMUL.FTZ R79, R79, UR7 ;  /* 0x000000074f4f7c20 */ /* 0x000fc80008410000 */
[----:B------:R-:W-:-:S07]  /*0db0*/  @P0 FADD.FTZ R79, R55, R79 ;  /* 0x0000004f374f0221 */ /* 0x000fce0000010000 */
.L_x_16361:
[----:B------:R-:W-:Y:S05]  /*0dc0*/  BSYNC B0 ;  /* 0x0000000000007941 */ /* 0x000fea0003800000 */
.L_x_16360:
[----:B------:R-:W-:Y:S04]  /*0dd0*/  BSSY B0, `(.L_x_16362) ;  /* 0x0000005000007945 */ /* 0x000fe80003800000 */
[----:B------:R-:W-:Y:S05]  /*0de0*/  @!P6 BRA `(.L_x_16363) ;  /* 0x00000000000ce947 */ /* 0x000fea0003800000 */
[----:B-----5:R-:W-:-:S05]  /*0df0*/  HADD2.F32 R72, -RZ, R62.H0_H0 ;  /* 0x2000003eff487230 */ /* 0x020fca0000004100 */
[----:B------:R-:W-:-:S04]  /*0e00*/  FMUL.FTZ R72, R72, UR7 ;  /* 0x0000000748487c20 */ /* 0x000fc80008410000 */
[----:B------:R-:W-:-:S07]  /*0e10*/  @P0 FADD.FTZ R72, R56, R72 ;  /* 0x0000004838480221 */ /* 0x000fce0000010000 */
.L_x_16363:
[----:B------:R-:W-:Y:S05]  /*0e20*/  BSYNC B0 ;  /* 0x0000000000007941 */ /* 0x000fea0003800000 */
.L_x_16362:
[----:B------:R-:W-:Y:S04]  /*0e30*/  BSSY B0, `(.L_x_16364) ;  /* 0x0000005000007945 */ /* 0x000fe80003800000 */
[----:B------:R-:W-:Y:S05]  /*0e40*/  @!P6 BRA `(.L_x_16365) ;  /* 0x00000000000ce947 */ /* 0x000fea0003800000 */
[----:B-----5:R-:W-:-:S05]  /*0e50*/  HADD2.F32 R73, -RZ, R62.H1_H1 ;  /* 0x3000003eff497230 */ /* 0x020fca0000004100 */
[----:B------:R-:W-:-:S04]  /*0e60*/  FMUL.FTZ R73, R73, UR7 ;  /* 0x0000000749497c20 */ /* 0x000fc80008410000 */
[----:B------:R-:W-:-:S07]  /*0e70*/  @P0 FADD.FTZ R73, R57, R73 ;  /* 0x0000004939490221 */ /* 0x000fce0000010000 */
.L_x_16365:
[----:B------:R-:W-:Y:S05]  /*0e80*/  BSYNC B0 ;  /* 0x0000000000007941 */ /* 0x000fea0003800000 */
.L_x_16364:
[----:B------:R-:W-:Y:S04]  /*0e90*/  BSSY B0, `(.L_x_16366) ;  /* 0x0000005000007945 */ /* 0x000fe80003800000 */
[----:B------:R-:W-:Y:S05]  /*0ea0*/  @!P6 BRA `(.L_x_16367) ;  /* 0x00000000000ce947 */ /* 0x000fea0003800000 */
[----:B-----5:R-:W-:-:S05]  /*0eb0*/  HADD2.F32 R74, -RZ, R63.H0_H0 ;  /* 0x2000003fff4a7230 */ /* 0x020fca0000004100 */
[----:B------:R-:W-:-:S04]  /*0ec0*/  FMUL.FTZ R74, R74, UR7 ;  /* 0x000000074a4a7c20 */ /* 0x000fc80008410000 */
[----:B------:R-:W-:-:S07]  /*0ed0*/  @P0 FADD.FTZ R74, R58, R74 ;  /* 0x0000004a3a4a0221 */ /* 0x000fce0000010000 */
.L_x_16367:
[----:B------:R-:W-:Y:S05]  /*0ee0*/  BSYNC B0 ;  /* 0x0000000000007941 */ /* 0x000fea0003800000 */
.L_x_16366:
[----:B------:R-:W-:Y:S04]  /*0ef0*/  BSSY B0, `(.L_x_16368) ;  /* 0x0000005000007945 */ /* 0x000fe80003800000 */
[----:B------:R-:W-:Y:S05]  /*0f00*/  @!P6 BRA `(.L_x_16369) ;  /* 0x00000000000ce947 */ /* 0x000fea0003800000 */
[----:B-----5:R-:W-:-:S05]  /*0f10*/  HADD2.F32 R75, -RZ, R63.H1_H1 ;  /* 0x3000003fff4b7230 */ /* 0x020fca0000004100 */
[----:B------:R-:W-:-:S04]  /*0f20*/  FMUL.FTZ R75, R75, UR7 ;  /* 0x000000074b4b7c20 */ /* 0x000fc80008410000 */
[----:B------:R-:W-:-:S07]  /*0f30*/  @P0 FADD.FTZ R75, R59, R75 ;  /* 0x0000004b3b4b0221 */ /* 0x000fce0000010000 */
.L_x_16369:
[----:B------:R-:W-:Y:S05]  /*0f40*/  BSYNC B0 ;  /* 0x0000000000007941 */ /* 0x000fea0003800000 */
.L_x_16368:
        /* <DEDUP_REMOVED lines=34> */
[----:B-----5:R-:W-:-:S05]  /*1170*/  HADD2.F32 R84, -RZ, R60.H0_H0 ;  /* 0x2000003cff547230 */ /* 0x020fca0000004100 */
[----:B------:R-:W-:-:S04]  /*1180*/  FMUL.FTZ R84, R84, UR7 ;  /* 0x0000000754547c20 */ /* 0x000fc80008410000 */
[----:B------:R-:W-:-:S07]  /*1190*/  @P0 FADD.FTZ R84, R52, R84 ;  /* 0x0000005434540221 */ /* 0x000fce0000010000 */
.L_x_16371:
[----:B------:R-:W-:Y:S05]  /*11a0*/  BSYNC B0 ;  /* 0x0000000000007941 */ /* 0x000fea0003800000 */
.L_x_16370:
[----:B------:R-:W-:Y:S04]  /*11b0*/  BSSY B0, `(.L_x_16372) ;  /* 0x0000005000007945 */ /* 0x000fe80003800000 */
[----:B------:R-:W-:Y:S05]  /*11c0*/  @!P6 BRA `(.L_x_16373) ;  /* 0x00000000000ce947 */ /* 0x000fea0003800000 */
[----:B-----5:R-:W-:-:S05]  /*11d0*/  HADD2.F32 R85, -RZ, R60.H1_H1 ;  /* 0x3000003cff557230 */ /* 0x020fca0000004100 */
[----:B------:R-:W-:-:S04]  /*11e0*/  FMUL.FTZ R85, R85, UR7 ;  /* 0x0000000755557c20 */ /* 0x000fc80008410000 */
[----:B------:R-:W-:-:S07]  /*11f0*/  @P0 FADD.FTZ R85, R53, R85 ;  /* 0x0000005535550221 */ /* 0x000fce0000010000 */
.L_x_16373:
[----:B------:R-:W-:Y:S05]  /*1200*/  BSYNC B0 ;  /* 0x0000000000007941 */ /* 0x000fea0003800000 */
.L_x_16372:
[----:B------:R-:W-:Y:S04]  /*1210*/  BSSY B0, `(.L_x_16374) ;  /* 0x0000005000007945 */ /* 0x000fe80003800000 */
[----:B------:R-:W-:Y:S05]  /*1220*/  @!P6 BRA `(.L_x_16375) ;  /* 0x00000000000ce947 */ /* 0x000fea0003800000 */
[----:B-----5:R-:W-:-:S05]  /*1230*/  HADD2.F32 R86, -RZ, R61.H0_H0 ;  /* 0x2000003dff567230 */ /* 0x020fca0000004100 */
[----:B------:R-:W-:-:S04]  /*1240*/  FMUL.FTZ R86, R86, UR7 ;  /* 0x0000000756567c20 */ /* 0x000fc80008410000 */
[----:B------:R-:W-:-:S07]  /*1250*/  @P0 FADD.FTZ R86, R54, R86 ;  /* 0x0000005636560221 */ /* 0x000fce0000010000 */
.L_x_16375:
[----:B------:R-:W-:Y:S05]  /*1260*/  BSYNC B0 ;  /* 0x0000000000007941 */ /* 0x000fea0003800000 */
.L_x_16374:
[----:B------:R-:W-:Y:S04]  /*1270*/  BSSY B0, `(.L_x_16376) ;  /* 0x0000005000007945 */ /* 0x000fe80003800000 */
[----:B------:R-:W-:Y:S05]  /*1280*/  @!P6 BRA `(.L_x_16377) ;  /* 0x00000000000ce947 */ /* 0x000fea0003800000 */
[----:B-----5:R-:W-:-:S05]  /*1290*/  HADD2.F32 R87, -RZ, R61.H1_H1 ;  /* 0x3000003dff577230 */ /* 0x020fca0000004100 */
[----:B------:R-:W-:-:S04]  /*12a0*/  FMUL.FTZ R87, R87, UR7 ;  /* 0x0000000757577c20 */ /* 0x000fc80008410000 */
[----:B------:R-:W-:-:S07]  /*12b0*/  @P0 FADD.FTZ R87, R55, R87 ;  /* 0x0000005737570221 */ /* 0x000fce0000010000 */
.L_x_16377:
[----:B------:R-:W-:Y:S05]  /*12c0*/  BSYNC B0 ;  /* 0x0000000000007941 */ /* 0x000fea0003800000 */
.L_x_16376:
[----:B------:R-:W-:Y:S04]  /*12d0*/  BSSY B0, `(.L_x_16378) ;  /* 0x0000005000007945 */ /* 0x000fe80003800000 */
[----:B------:R-:W-:Y:S05]  /*12e0*/  @!P6 BRA `(.L_x_16379) ;  /* 0x00000000000ce947 */ /* 0x000fea0003800000 */
[----:B-----5:R-:W-:-:S05]  /*12f0*/  HADD2.F32 R80, -RZ, R62.H0_H0 ;  /* 0x2000003eff507230 */ /* 0x020fca0000004100 */
[----:B------:R-:W-:-:S04]  /*1300*/  FMUL.FTZ R80, R80, UR7 ;  /* 0x0000000750507c20 */ /* 0x000fc80008410000 */
[----:B------:R-:W-:-:S07]  /*1310*/  @P0 FADD.FTZ R80, R56, R80 ;  /* 0x0000005038500221 */ /* 0x000fce0000010000 */
.L_x_16379:
[----:B------:R-:W-:Y:S05]  /*1320*/  BSYNC B0 ;  /* 0x0000000000007941 */ /* 0x000fea0003800000 */
.L_x_16378:
[----:B------:R-:W-:Y:S04]  /*1330*/  BSSY B0, `(.L_x_16380) ;  /* 0x0000005000007945 */ /* 0x000fe80003800000 */
[----:B------:R-:W-:Y:S05]  /*1340*/  @!P6 BRA `(.L_x_16381) ;  /* 0x00000000000ce947 */ /* 0x000fea0003800000 */
[----:B-----5:R-:W-:-:S05]  /*1350*/  HADD2.F32 R81, -RZ, R62.H1_H1 ;  /* 0x3000003eff517230 */ /* 0x020fca0000004100 */
[----:B------:R-:W-:-:S04]  /*1360*/  FMUL.FTZ R81, R81, UR7 ;  /* 0x0000000751517c20 */ /* 0x000fc80008410000 */
[----:B------:R-:W-:-:S07]  /*1370*/  @P0 FADD.FTZ R81, R57, R81 ;  /* 0x0000005139510221 */ /* 0x000fce0000010000 */
.L_x_16381:
[----:B------:R-:W-:Y:S05]  /*1380*/  BSYNC B0 ;  /* 0x0000000000007941 */ /* 0x000fea0003800000 */
.L_x_16380:
[----:B------:R-:W-:Y:S04]  /*1390*/  BSSY B0, `(.L_x_16382) ;  /* 0x0000005000007945 */ /* 0x000fe80003800000 */
[----:B------:R-:W-:Y:S05]  /*13a0*/  @!P6 BRA `(.L_x_16383) ;  /* 0x00000000000ce947 */ /* 0x000fea0003800000 */
[----:B-----5:R-:W-:-:S05]  /*13b0*/  HADD2.F32 R82, -RZ, R63.H0_H0 ;  /* 0x2000003fff527230 */ /* 0x020fca0000004100 */
[----:B------:R-:W-:-:S04]  /*13c0*/  FMUL.FTZ R82, R82, UR7 ;  /* 0x0000000752527c20 */ /* 0x000fc80008410000 */
[----:B------:R-:W-:-:S07]  /*13d0*/  @P0 FADD.FTZ R82, R58, R82 ;  /* 0x000000523a520221 */ /* 0x000fce0000010000 */
.L_x_16383:
[----:B------:R-:W-:Y:S05]  /*13e0*/  BSYNC B0 ;  /* 0x0000000000007941 */ /* 0x000fea0003800000 */
.L_x_16382:
[----:B------:R-:W-:Y:S04]  /*13f0*/  BSSY B0, `(.L_x_16384) ;  /* 0x0000005000007945 */ /* 0x000fe80003800000 */
[----:B------:R-:W-:Y:S05]  /*1400*/  @!P6 BRA `(.L_x_16385) ;  /* 0x00000000000ce947 */ /* 0x000fea0003800000 */
[----:B-----5:R-:W-:-:S05]  /*1410*/  HADD2.F32 R83, -RZ, R63.H1_H1 ;  /* 0x3000003fff537230 */ /* 0x020fca0000004100 */
[----:B------:R-:W-:-:S04]  /*1420*/  FMUL.FTZ R83, R83, UR7 ;  /* 0x0000000753537c20 */ /* 0x000fc80008410000 */
[----:B------:R-:W-:-:S07]  /*1430*/  @P0 FADD.FTZ R83, R59, R83 ;  /* 0x000000533b530221 */ /* 0x000fce0000010000 */
.L_x_16385:
[----:B------:R-:W-:Y:S05]  /*1440*/  BSYNC B0 ;  /* 0x0000000000007941 */ /* 0x000fea0003800000 */
.L_x_16384:
        /* <DEDUP_REMOVED lines=100> */
.L_x_16400:
        /* <DEDUP_REMOVED lines=168> */
[----:B------:R-:W-:Y:S01]  /*2510*/  F2FP.F16.F32.PACK_AB R82, R87, R86 ;  /* 0x000000565752723e */ /* 0x000fe200000000ff */
[----:B------:R0:W-:Y:S01]  /*2520*/  STG.E.128 desc[UR4][R74.64], R68 ;  /* 0x000000444a007986 */ /* 0x0001e2000c101d04 */
[----:B------:R-:W-:-:S05]  /*2530*/  F2FP.F16.F32.PACK_AB R80, R85, R84 ;  /* 0x000000545550723e */ /* 0x000fca00000000ff */
[----:B------:R0:W-:Y:S02]  /*2540*/  STG.E.128 desc[UR4][R76.64], R80 ;  /* 0x000000504c007986 */ /* 0x0001e4000c101d04 */
.L_x_16388:
[----:B------:R-:W-:Y:S05]  /*2550*/  BSYNC B0 ;  /* 0x0000000000007941 */ /* 0x000fea0003800000 */
.L_x_16387:
[----:B------:R-:W-:Y:S02]  /*2560*/  IADD3 R88, R88, UR8, RZ ;  /* 0x0000000858587c10 */ /* 0x000fe4000fffe0ff */
[----:B------:R-:W-:Y:S02]  /*2570*/  SEL R0, RZ, 0x1, P0 ;  /* 0x00000001ff007807 */ /* 0x000fe40000000000 */
[----:B------:R-:W-:-:S13]  /*2580*/  ISETP.GE.AND P1, PT, R88, UR9, PT ;  /* 0x0000000958007c0c */ /* 0x000fda000bf26270 */
[----:B------:R-:W-:Y:S05]  /*2590*/  @!P1 BRA `(.L_x_16389) ;  /* 0xffffffdc00749947 */ /* 0x000fea000383ffff */
[----:B------:R-:W-:Y:S05]  /*25a0*/  EXIT ;  /* 0x000000000000794d */ /* 0x000fea0003800000 */
.L_x_16386:
[----:B------:R-:W-:Y:S01]  /*25b0*/  HFMA2.MMA R105, -RZ, RZ, 0, 5.9604644775390625e-08 ;  /* 0x00000001ff697435 */ /* 0x000fe200000001ff */
[----:B------:R-:W-:Y:S02]  /*25c0*/  MOV R106, R0 ;  /* 0x00000000006a7202 */ /* 0x000fe40000000f00 */
[----:B------:R-:W-:Y:S02]  /*25d0*/  MOV R108, 0x1f ;  /* 0x0000001f006c7802 */ /* 0x000fe40000000f00 */
[----:B------:R-:W-:-:S07]  /*25e0*/  MOV R103, 0xffffffff ;  /* 0xffffffff00677802 */ /* 0x000fce0000000f00 */
[----:B-----5:R-:W-:Y:S05]  /*25f0*/  WARPSYNC.COLLECTIVE R103, `(.L_x_16390) ;  /* 0x0000000067087348 */ /* 0x020fea0003c00000 */
[----:B------:R0:W1:Y:S02]  /*2600*/  SHFL.BFLY P1, R104, R106, R105, R108 ;  /* 0x0c0000696a687389 */ /* 0x000064000002006c */
[----:B01---5:R-:W-:Y:S01]  /*2610*/  ENDCOLLECTIVE ;  /* 0x000000000000791b */ /* 0x023fe20003800000 */
.L_x_16390:
[----:B------:R-:W-:Y:S01]  /*2620*/  HFMA2.MMA R105, -RZ, RZ, 0, 1.1920928955078125e-07 ;  /* 0x00000002ff697435 */ /* 0x000fe200000001ff */
[----:B------:R-:W-:-:S05]  /*2630*/  MOV R97, R104 ;  /* 0x0000006800617202 */ /* 0x000fca0000000f00 */
[----:B------:R-:W-:-:S05]  /*2640*/  FADD.FTZ R97, R0, R97 ;  /* 0x0000006100617221 */ /* 0x000fca0000010000 */
[----:B------:R-:W-:-:S07]  /*2650*/  MOV R106, R97 ;  /* 0x00000061006a7202 */ /* 0x000fce0000000f00 */
[----:B------:R-:W-:Y:S05]  /*2660*/  WARPSYNC.COLLECTIVE R103, `(.L_x_16391) ;  /* 0x0000000067087348 */ /* 0x000fea0003c00000 */
[----:B------:R0:W1:Y:S02]  /*2670*/  SHFL.BFLY P1, R104, R106, R105, R108 ;  /* 0x0c0000696a687389 */ /* 0x000064000002006c */
[----:B01----:R-:W-:Y:S01]  /*2680*/  ENDCOLLECTIVE ;  /* 0x000000000000791b */ /* 0x003fe20003800000 */
.L_x_16391:
[----:B------:R-:W-:Y:S01]  /*2690*/  HFMA2.MMA R105, -RZ, RZ, 0, 2.384185791015625e-07 ;  /* 0x00000004ff697435 */ /* 0x000fe200000001ff */
[----:B------:R-:W-:-:S05]  /*26a0*/  MOV R96, R104 ;  /* 0x0000006800607202 */ /* 0x000fca0000000f00 */
[----:B------:R-:W-:-:S05]  /*26b0*/  FADD.FTZ R99, R97, R96 ;  /* 0x0000006061637221 */ /* 0x000fca0000010000 */
[----:B------:R-:W-:-:S07]  /*26c0*/  MOV R106, R99 ;  /* 0x00000063006a7202 */ /* 0x000fce0000000f00 */
[----:B------:R-:W-:Y:S05]  /*26d0*/  WARPSYNC.COLLECTIVE R103, `(.L_x_16392) ;  /* 0x0000000067087348 */ /* 0x000fea0003c00000 */
[----:B------:R0:W1:Y:S02]  /*26e0*/  SHFL.BFLY P1, R104, R106, R105, R108 ;  /* 0x0c0000696a687389 */ /* 0x000064000002006c */
[----:B01----:R-:W-:Y:S01]  /*26f0*/  ENDCOLLECTIVE ;  /* 0x000000000000791b */ /* 0x003fe20003800000 */
.L_x_16392:
[----:B------:R-:W-:Y:S01]  /*2700*/  HFMA2.MMA R105, -RZ, RZ, 0, 4.76837158203125e-07 ;  /* 0x00000008ff697435 */ /* 0x000fe200000001ff */
[----:B------:R-:W-:-:S05]  /*2710*/  MOV R96, R104 ;  /* 0x0000006800607202 */ /* 0x000fca0000000f00 */
[----:B------:R-:W-:-:S05]  /*2720*/  FADD.FTZ R100, R99, R96 ;  /* 0x0000006063647221 */ /* 0x000fca0000010000 */
[----:B------:R-:W-:-:S07]  /*2730*/  MOV R106, R100 ;  /* 0x00000064006a7202 */ /* 0x000fce0000000f00 */
[----:B------:R-:W-:Y:S05]  /*2740*/  WARPSYNC.COLLECTIVE R103, `(.L_x_16393) ;  /* 0x0000000067087348 */ /* 0x000fea0003c00000 */
[----:B------:R0:W1:Y:S02]  /*2750*/  SHFL.BFLY P1, R104, R106, R105, R108 ;  /* 0x0c0000696a687389 */ /* 0x000064000002006c */
[----:B01----:R-:W-:Y:S01]  /*2760*/  ENDCOLLECTIVE ;  /* 0x000000000000791b */ /* 0x003fe20003800000 */
.L_x_16393:
[----:B------:R-:W-:Y:S01]  /*2770*/  HFMA2.MMA R105, -RZ, RZ, 0, 9.5367431640625e-07 ;  /* 0x00000010ff697435 */ /* 0x000fe200000001ff */
[----:B------:R-:W-:-:S05]  /*2780*/  MOV R101, R104 ;  /* 0x0000006800657202 */ /* 0x000fca0000000f00 */
[----:B------:R-:W-:-:S05]  /*2790*/  FADD.FTZ R101, R100, R101 ;  /* 0x0000006564657221 */ /* 0x000fca0000010000 */
[----:B------:R-:W-:-:S07]  /*27a0*/  MOV R106, R101 ;  /* 0x00000065006a7202 */ /* 0x000fce0000000f00 */
[----:B------:R-:W-:Y:S05]  /*27b0*/  WARPSYNC.COLLECTIVE R103, `(.L_x_16394) ;  /* 0x0000000067087348 */ /* 0x000fea0003c00000 */
[----:B------:R0:W1:Y:S02]  /*27c0*/  SHFL.BFLY P1, R104, R106, R105, R108 ;  /* 0x0c0000696a687389 */ /* 0x000064000002006c */
[----:B01----:R-:W-:Y:S01]  /*27d0*/  ENDCOLLECTIVE ;  /* 0x000000000000791b */ /* 0x003fe20003800000 */
.L_x_16394:
        /* <DEDUP_REMOVED lines=56> */
.L_x_16395:
[----:B------:R-:W-:Y:S01]  /*2b60*/  HFMA2.MMA R105, -RZ, RZ, 0, 1.1920928955078125e-07 ;  /* 0x00000002ff697435 */ /* 0x000fe200000001ff */
[----:B------:R-:W-:-:S05]  /*2b70*/  MOV R97, R104 ;  /* 0x0000006800617202 */ /* 0x000fca0000000f00 */
[----:B------:R-:W-:-:S05]  /*2b80*/  FADD.FTZ R97, R0, R97 ;  /* 0x0000006100617221 */ /* 0x000fca0000010000 */
[----:B------:R-:W-:-:S07]  /*2b90*/  MOV R106, R97 ;  /* 0x00000061006a7202 */ /* 0x000fce0000000f00 */
[----:B------:R-:W-:Y:S05]  /*2ba0*/  WARPSYNC.COLLECTIVE R103, `(.L_x_16396) ;  /* 0x0000000067087348 */ /* 0x000fea0003c00000 */
[----:B------:R0:W1:Y:S02]  /*2bb0*/  SHFL.BFLY P1, R104, R106, R105, R108 ;  /* 0x0c0000696a687389 */ /* 0x000064000002006c */
[----:B01----:R-:W-:Y:S01]  /*2bc0*/  ENDCOLLECTIVE ;  /* 0x000000000000791b */ /* 0x003fe20003800000 */
.L_x_16396:
[----:B------:R-:W-:Y:S01]  /*2bd0*/  HFMA2.MMA R105, -RZ, RZ, 0, 2.384185791015625e-07 ;  /* 0x00000004ff697435 */ /* 0x000fe200000001ff */
[----:B------:R-:W-:-:S05]  /*2be0*/  MOV R100, R104 ;  /* 0x0000006800647202 */ /* 0x000fca0000000f00 */
[----:B------:R-:W-:-:S05]  /*2bf0*/  FADD.FTZ R100, R97, R100 ;  /* 0x0000006461647221 */ /* 0x000fca0000010000 */
[----:B------:R-:W-:-:S07]  /*2c00*/  MOV R106, R100 ;  /* 0x00000064006a7202 */ /* 0x000fce0000000f00 */
[----:B------:R-:W-:Y:S05]  /*2c10*/  WARPSYNC.COLLECTIVE R103, `(.L_x_16397) ;  /* 0x0000000067087348 */ /* 0x000fea0003c00000 */
[----:B------:R0:W1:Y:S02]  /*2c20*/  SHFL.BFLY P1, R104, R106, R105, R108 ;  /* 0x0c0000696a687389 */ /* 0x000064000002006c */
[----:B01----:R-:W-:Y:S01]  /*2c30*/  ENDCOLLECTIVE ;  /* 0x000000000000791b */ /* 0x003fe20003800000 */
.L_x_16397:
[----:B------:R-:W-:Y:S01]  /*2c40*/  HFMA2.MMA R105, -RZ, RZ, 0, 4.76837158203125e-07 ;  /* 0x00000008ff697435 */ /* 0x000fe200000001ff */
[----:B------:R-:W-:-:S05]  /*2c50*/  MOV R99, R104 ;  /* 0x0000006800637202 */ /* 0x000fca0000000f00 */
[----:B------:R-:W-:-:S05]  /*2c60*/  FADD.FTZ R99, R100, R99 ;  /* 0x0000006364637221 */ /* 0x000fca0000010000 */
[----:B------:R-:W-:-:S07]  /*2c70*/  MOV R106, R99 ;  /* 0x00000063006a7202 */ /* 0x000fce0000000f00 */
[----:B------:R-:W-:Y:S05]  /*2c80*/  WARPSYNC.COLLECTIVE R103, `(.L_x_16398) ;  /* 0x0000000067087348 */ /* 0x000fea0003c00000 */
[----:B------:R0:W1:Y:S02]  /*2c90*/  SHFL.BFLY P1, R104, R106, R105, R108 ;  /* 0x0c0000696a687389 */ /* 0x000064000002006c */
[----:B01----:R-:W-:Y:S01]  /*2ca0*/  ENDCOLLECTIVE ;  /* 0x000000000000791b */ /* 0x003fe20003800000 */
.L_x_16398:
[----:B------:R-:W-:Y:S01]  /*2cb0*/  HFMA2.MMA R105, -RZ, RZ, 0, 9.5367431640625e-07 ;  /* 0x00000010ff697435 */ /* 0x000fe200000001ff */
[----:B------:R-:W-:-:S05]  /*2cc0*/  MOV R102, R104 ;  /* 0x0000006800667202 */ /* 0x000fca0000000f00 */
[----:B------:R-:W-:-:S05]  /*2cd0*/  FADD.FTZ R102, R99, R102 ;  /* 0x0000006663667221 */ /* 0x000fca0000010000 */
[----:B------:R-:W-:-:S07]  /*2ce0*/  MOV R106, R102 ;  /* 0x00000066006a7202 */ /* 0x000fce0000000f00 */
[----:B------:R-:W-:Y:S05]  /*2cf0*/  WARPSYNC.COLLECTIVE R103, `(.L_x_16399) ;  /* 0x0000000067087348 */ /* 0x000fea0003c00000 */
[----:B------:R0:W1:Y:S02]  /*2d00*/  SHFL.BFLY P1, R104, R106, R105, R108 ;  /* 0x0c0000696a687389 */ /* 0x000064000002006c */
[----:B01----:R-:W-:Y:S01]  /*2d10*/  ENDCOLLECTIVE ;  /* 0x000000000000791b */ /* 0x003fe20003800000 */
.L_x_16399:
[----:B------:R-:W-:Y:S01]  /*2d20*/  MOV R101, R104 ;  /* 0x0000006800657202 */ /* 0x000fe20000000f00 */
[----:B------:R-:W-:Y:S06]  /*2d30*/  BRA `(.L_x_16400) ;  /* 0xffffffec00547947 */ /* 0x000fec000383ffff */
.L_x_16401:
        /* <DEDUP_REMOVED lines=12> */
.L_x_23323:


//--------------------- .text._ZN10layer_norm13ln_fwd_kernelINS_13Kernel_traitsIf6__halffS2_fjLj3072ELj1ELj1ELj4ELj16ENS_18Kernel_traits_baseILj3072EfS2_fS2_fjLj128EEEEELb0ELb1ELb0ELb0EEEvNS_9FwdParamsE --------------------------
	.section	.text._ZN10layer_norm13ln_fwd_kernelINS_13Kernel_traitsIf6__halffS2_fjLj3072ELj1ELj1ELj4ELj16ENS_18Kernel_traits_baseILj3072EfS2_fS2_fjLj128EEEEELb0ELb1ELb0ELb0EEEvNS_9FwdParamsE,"ax",@progbits
	.align	128
        .global         _ZN10layer_norm13ln_fwd_kernelINS_13Kernel_traitsIf6__halffS2_fjLj3072ELj1ELj1ELj4ELj16ENS_18Kernel_traits_baseILj3072EfS2_fS2_fjLj128EEEEELb0ELb1ELb0ELb0EEEvNS_9FwdParamsE
        .type           _ZN10layer_norm13ln_fwd_kernelINS_13Kernel_traitsIf6__halffS2_fjLj3072ELj1ELj1ELj4ELj16ENS_18Kernel_traits_baseILj3072EfS2_fS2_fjLj128EEEEELb0ELb1ELb0ELb0EEEvNS_9FwdParamsE,@function
        .size           _ZN10layer_norm13ln_fwd_kernelINS_13Kernel_traitsIf6__halffS2_fjLj3072ELj1ELj1ELj4ELj16ENS_18Kernel_traits_baseILj3072EfS2_fS2_fjLj128EEEEELb0ELb1ELb0ELb0EEEvNS_9FwdParamsE,(.L_x_23324 - _ZN10layer_norm13ln_fwd_kernelINS_13Kernel_traitsIf6__halffS2_fjLj3072ELj1ELj1ELj4ELj16ENS_18Kernel_traits_baseILj3072EfS2_fS2_fjLj128EEEEELb0ELb1ELb0ELb0EEEvNS_9FwdParamsE)
        .other          _ZN10layer_norm13ln_fwd_kernelINS_13Kernel_traitsIf6__halffS2_fjLj3072ELj1ELj1ELj4ELj16ENS_18Kernel_traits_baseILj3072EfS2_fS2_fjLj128EEEEELb0ELb1ELb0ELb0EEEvNS_9FwdParamsE,@"STO_CUDA_ENTRY STV_DEFAULT"
_ZN10layer_norm13ln_fwd_kernelINS_13Kernel_traitsIf6__halffS2_fjLj3072ELj1ELj1ELj4ELj16ENS_18Kernel_traits_baseILj3072EfS2_fS2_fjLj128EEEEELb0ELb1ELb0ELb0EEEvNS_9FwdParamsE:
.text._ZN10layer_norm13ln_fwd_kernelINS_13Kernel_traitsIf6__halffS2_fjLj3072ELj1ELj1ELj4ELj16ENS_18Kernel_traits_baseILj3072EfS2_fS2_fjLj128EEEEELb0ELb1ELb0ELb0EEEvNS_9FwdParamsE:
        /* <DEDUP_REMOVED lines=35> */
.L_x_16403:
[----:B------:R-:W-:Y:S05]  /*0230*/  BSYNC B0 ;  /* 0x0000000000007941 */ /* 0x000fea0003800000 */
.L_x_16402:
        /* <DEDUP_REMOVED lines=23> */
.L_x_16405:
[----:B------:R-:W-:Y:S05]  /*03b0*/  BSYNC B0 ;  /* 0x0000000000007941 */ /* 0x000fea0003800000 */
.L_x_16404:
        /* <DEDUP_REMOVED lines=22> */
.L_x_16407:
[----:B------:R-:W-:Y:S05]  /*0520*/  BSYNC B0 ;  /* 0x0000000000007941 */ /* 0x000fea0003800000 */
.L_x_16406:
        /* <DEDUP_REMOVED lines=33> */
.L_x_16421:
        /* <DEDUP_REMOVED lines=33> */
[----:B------:R-:W-:Y:S02]  /*0950*/  HADD2.F32 R86, -RZ, R86.H1_H1 ;  /* 0x30000056ff567230 */ /* 0x000fe40000004100 */
[-C--:B------:R-:W-:Y:S01]  /*0960*/  FMUL.FTZ R110, R110, R109.reuse ;  /* 0x0000006d6e6e7220 */ /* 0x080fe20000410000 */
[----:B------:R-:W-:Y:S02]  /*0970*/  HADD2.F32 R118, -RZ, R85.H0_H0 ;  /* 0x20000055ff767230 */ /* 0x000fe40000004100 */
[----:B-1----:R-:W-:Y:S01]  /*0980*/  FMUL.FTZ R89, R84, R109 ;  /* 0x0000006d54597220 */ /* 0x002fe20000410000 */
[----:B------:R-:W-:-:S02]  /*0990*/  HADD2.F32 R122, -RZ, R87.H0_H0 ;  /* 0x20000057ff7a7230 */ /* 0x000fc40000004100 */
[----:B------:R-:W-:Y:S02]  /*09a0*/  HADD2.F32 R120, -RZ, R85.H1_H1 ;  /* 0x30000055ff787230 */ /* 0x000fe40000004100 */
[-C--:B------:R-:W-:Y:S01]  /*09b0*/  FMUL.FTZ R85, R90, R109.reuse ;  /* 0x0000006d5a557220 */ /* 0x080fe20000410000 */
[----:B------:R-:W-:Y:S02]  /*09c0*/  HADD2.F32 R124, -RZ, R87.H1_H1 ;  /* 0x30000057ff7c7230 */ /* 0x000fe40000004100 */
        /* <DEDUP_REMOVED lines=24> */
.L_x_16409:
[----:B------:R-:W-:Y:S05]  /*0b50*/  BSYNC B0 ;  /* 0x0000000000007941 */ /* 0x000fea0003800000 */
.L_x_16408:
        /* <DEDUP_REMOVED lines=12> */
[----:B------:R-:W-:Y:S01]  /*0c20*/  ISETP.NE.AND.EX P0, PT, RZ, UR9, PT, P0 ;  /* 0x00000009ff007c0c */ /* 0x000fe2000bf05300 */
[--C-:B--2---:R-:W-:Y:S02]  /*0c30*/  HADD2.F32 R98, -RZ, R92.reuse.H0_H0 ;  /* 0x2000005cff627230 */ /* 0x104fe40000004100 */
[----:B-1----:R-:W-:Y:S02]  /*0c40*/  HADD2.F32 R116, -RZ, R92.H1_H1 ;  /* 0x3000005cff747230 */ /* 0x002fe40000004100 */
[--C-:B------:R-:W-:Y:S02]  /*0c50*/  HADD2.F32 R92, -RZ, R94.reuse.H0_H0 ;  /* 0x2000005eff5c7230 */ /* 0x100fe40000004100 */
[----:B------:R-:W-:Y:S02]  /*0c60*/  HADD2.F32 R94, -RZ, R94.H1_H1 ;  /* 0x3000005eff5e7230 */ /* 0x000fe40000004100 */
[----:B------:R-:W-:Y:S01]  /*0c70*/  FMUL.FTZ R116, R116, R109 ;  /* 0x0000006d74747220 */ /* 0x000fe20000410000 */
[----:B------:R-:W-:-:S02]  /*0c80*/  HADD2.F32 R118, -RZ, R93.H0_H0 ;  /* 0x2000005dff767230 */ /* 0x000fc40000004100 */
[-C--:B----4-:R-:W-:Y:S01]  /*0c90*/  FMUL.FTZ R97, R92, R109.reuse ;  /* 0x0000006d5c617220 */ /* 0x090fe20000410000 */
[----:B------:R-:W-:Y:S02]  /*0ca0*/  HADD2.F32 R122, -RZ, R95.H0_H0 ;  /* 0x2000005fff7a7230 */ /* 0x000fe40000004100 */
        /* <DEDUP_REMOVED lines=24> */
[C---:B------:R-:W-:Y:S01]  /*0e30*/  LEA.HI.X R117, R110.reuse, UR11, RZ, 0x5, P1 ;  /* 0x0000000b6e757c11 */ /* 0x040fe200088f2cff */
[----:B------:R-:W-:Y:S01]  /*0e40*/  @P0 FADD.FTZ R99, R83, R99 ;  /* 0x0000006353630221 */ /* 0x000fe20000010000 */
[----:B------:R-:W-:-:S03]  /*0e50*/  IADD3 R110, R110, 0x80, RZ ;  /* 0x000000806e6e7810 */ /* 0x000fc60007ffe0ff */
[----:B------:R2:W-:Y:S04]  /*0e60*/  STG.E.128 desc[UR4][R116.64], R92 ;  /* 0x0000005c74007986 */ /* 0x0005e8000c101d04 */
[----:B------:R2:W-:Y:S02]  /*0e70*/  STG.E.128 desc[UR4][R116.64+0x10], R96 ;  /* 0x0000106074007986 */ /* 0x0005e4000c101d04 */
.L_x_16411:
[----:B------:R-:W-:Y:S05]  /*0e80*/  BSYNC B0 ;  /* 0x0000000000007941 */ /* 0x000fea0003800000 */
.L_x_16410:
        /* <DEDUP_REMOVED lines=12> */
[----:B------:R-:W-:Y:S01]  /*0f50*/  ISETP.NE.AND.EX P0, PT, RZ, UR9, PT, P0 ;  /* 0x00000009ff007c0c */ /* 0x000fe2000bf05300 */
[--C-:B---3--:R-:W-:Y:S02]  /*0f60*/  HADD2.F32 R106, -RZ, R100.reuse.H0_H0 ;  /* 0x20000064ff6a7230 */ /* 0x108fe40000004100 */
[----:B-12---:R-:W-:Y:S02]  /*0f70*/  HADD2.F32 R116, -RZ, R100.H1_H1 ;  /* 0x30000064ff747230 */ /* 0x006fe40000004100 */
[----:B------:R-:W-:Y:S02]  /*0f80*/  HADD2.F32 R118, -RZ, R101.H0_H0 ;  /* 0x20000065ff767230 */ /* 0x000fe40000004100 */
[----:B------:R-:W-:Y:S02]  /*0f90*/  HADD2.F32 R100, -RZ, R102.H0_H0 ;  /* 0x20000066ff647230 */ /* 0x000fe40000004100 */
[----:B------:R-:W-:Y:S02]  /*0fa0*/  HADD2.F32 R124, -RZ, R103.H0_H0 ;  /* 0x20000067ff7c7230 */ /* 0x000fe40000004100 */
[----:B------:R-:W-:-:S02]  /*0fb0*/  HADD2.F32 R120, -RZ, R101.H1_H1 ;  /* 0x30000065ff787230 */ /* 0x000fc40000004100 */
[-C--:B------:R-:W-:Y:S01]  /*0fc0*/  FMUL.FTZ R101, R106, R109.reuse ;  /* 0x0000006d6a657220 */ /* 0x080fe20000410000 */
[----:B------:R-:W-:Y:S02]  /*0fd0*/  HADD2.F32 R122, -RZ, R102.H1_H1 ;  /* 0x30000066ff7a7230 */ /* 0x000fe40000004100 */
[-C--:B------:R-:W-:Y:S01]  /*0fe0*/  FMUL.FTZ R102, R116, R109.reuse ;  /* 0x0000006d74667220 */ /* 0x080fe20000410000 */
[----:B------:R-:W-:Y:S02]  /*0ff0*/  HADD2.F32 R111, -RZ, R103.H1_H1 ;  /* 0x30000067ff6f7230 */ /* 0x000fe40000004100 */
[-C--:B------:R-:W-:Y:S01]  /*1000*/  FMUL.FTZ R103, R118, R109.reuse ;  /* 0x0000006d76677220 */ /* 0x080fe20000410000 */
[-C--:B0-----:R-:W-:Y:S01]  /*1010*/  FMUL.FTZ R105, R100, R109.reuse ;  /* 0x0000006d64697220 */ /* 0x081fe20000410000 */
        /* <DEDUP_REMOVED lines=9> */
[C---:B------:R-:W-:Y:S01]  /*10b0*/  LEA R116, P1, R110.reuse, UR10, 0x5 ;  /* 0x0000000a6e747c11 */ /* 0x040fe2000f8228ff */
        /* <DEDUP_REMOVED lines=14> */
.L_x_16413:
[----:B------:R-:W-:Y:S05]  /*11a0*/  BSYNC B0 ;  /* 0x0000000000007941 */ /* 0x000fea0003800000 */
.L_x_16412:
[----:B------:R-:W-:Y:S01]  /*11b0*/  FADD.FTZ R110, RZ, R84 ;  /* 0x00000054ff6e7221 */ /* 0x000fe20000010000 */
        /* <DEDUP_REMOVED lines=8> */
[----:B-123--:R-:W-:Y:S01]  /*1240*/  LOP3.LUT R116, R115, 0x7fffffc, RZ, 0xc0, !PT ;  /* 0x07fffffc73747812 */ /* 0x00efe200078ec0ff */
        /* <DEDUP_REMOVED lines=94> */
.L_x_16432:
        /* <DEDUP_REMOVED lines=87> */
[----:B------:R-:W-:Y:S01]  /*1da0*/  F2FP.F16.F32.PACK_AB R108, R109, R108 ;  /* 0x0000006c6d6c723e */ /* 0x000fe200000000ff */
        /* <DEDUP_REMOVED lines=11> */
[----:B------:R-:W-:Y:S01]  /*1e60*/  F2FP.F16.F32.PACK_AB R109, R120, R111 ;  /* 0x0000006f786d723e */ /* 0x000fe200000000ff */
[----:B------:R-:W-:Y:S01]  /*1e70*/  FFMA.FTZ R122, R17, R122, R9 ;  /* 0x0000007a117a7223 */ /* 0x000fe20000010009 */
[----:B------:R-:W-:Y:S01]  /*1e80*/  FFMA.FTZ R119, R18, R119, R10 ;  /* 0x0000007712777223 */ /* 0x000fe2000001000a */
[C---:B0-----:R-:W-:Y:S01]  /*1e90*/  IMAD.WIDE.U32 R116, R113.reuse, 0x10, R116 ;  /* 0x0000001071747825 */ /* 0x041fe200078e0074 */
[----:B------:R-:W-:-:S02]  /*1ea0*/  IADD3 R113, R113, 0x80, RZ ;  /* 0x0000008071717810 */ /* 0x000fc40007ffe0ff */
[----:B------:R-:W-:Y:S02]  /*1eb0*/  F2FP.F16.F32.PACK_AB R110, R122, R121 ;  /* 0x000000797a6e723e */ /* 0x000fe400000000ff */
[----:B------:R-:W-:-:S05]  /*1ec0*/  F2FP.F16.F32.PACK_AB R111, R124, R119 ;  /* 0x000000777c6f723e */ /* 0x000fca00000000ff */
[----:B------:R1:W-:Y:S02]  /*1ed0*/  STG.E.128 desc[UR4][R116.64], R108 ;  /* 0x0000006c74007986 */ /* 0x0003e4000c101d04 */
.L_x_16416:
[----:B------:R-:W-:Y:S05]  /*1ee0*/  BSYNC B0 ;  /* 0x0000000000007941 */ /* 0x000fea0003800000 */
.L_x_16415:
        /* <DEDUP_REMOVED lines=34> */
.L_x_16418:
[----:B------:R-:W-:Y:S05]  /*2110*/  BSYNC B0 ;  /* 0x0000000000007941 */ /* 0x000fea0003800000 */
.L_x_16417:
        /* <DEDUP_REMOVED lines=27> */
[----:B------:R-:W-:-:S03]  /*22d0*/  FFMA.FTZ R108, R61, R108, R53 ;  /* 0x0000006c3d6c7223 */ /* 0x000fc60000010035 */
[----:B------:R-:W-:Y:S02]  /*22e0*/  F2FP.F16.F32.PACK_AB R110, R120, R119 ;  /* 0x00000077786e723e */ /* 0x000fe400000000ff */
[----:B------:R-:W-:Y:S01]  /*22f0*/  F2FP.F16.F32.PACK_AB R109, R118, R109 ;  /* 0x0000006d766d723e */ /* 0x000fe200000000ff */
[----:B0-----:R-:W-:Y:S01]  /*2300*/  IMAD.WIDE.U32 R116, R113, 0x10, R116 ;  /* 0x0000001071747825 */ /* 0x001fe200078e0074 */
[----:B------:R-:W-:-:S05]  /*2310*/  F2FP.F16.F32.PACK_AB R108, R108, R115 ;  /* 0x000000736c6c723e */ /* 0x000fca00000000ff */
[----:B------:R3:W-:Y:S02]  /*2320*/  STG.E.128 desc[UR4][R116.64], R108 ;  /* 0x0000006c74007986 */ /* 0x0007e4000c101d04 */
.L_x_16420:
[----:B------:R-:W-:Y:S05]  /*2330*/  BSYNC B0 ;  /* 0x0000000000007941 */ /* 0x000fea0003800000 */
.L_x_16419:
[----:B------:R-:W-:Y:S02]  /*2340*/  IADD3 R3, R3, UR14, RZ ;  /* 0x0000000e03037c10 */ /* 0x000fe4000fffe0ff */
[----:B0123--:R-:W-:Y:S02]  /*2350*/  SEL R108, RZ, 0x1, P1 ;  /* 0x00000001ff6c7807 */ /* 0x00ffe40000800000 */
[----:B------:R-:W-:-:S13]  /*2360*/  ISETP.GE.AND P0, PT, R3, UR15, PT ;  /* 0x0000000f03007c0c */ /* 0x000fda000bf06270 */
[----:B------:R-:W-:Y:S05]  /*2370*/  @!P0 BRA `(.L_x_16421) ;  /* 0xffffffe000f08947 */ /* 0x000fea000383ffff */
[----:B------:R-:W-:Y:S05]  /*2380*/  EXIT ;  /* 0x000000000000794d */ /* 0x000fea0003800000 */
.L_x_16414:
[----:B------:R-:W-:Y:S01]  /*2390*/  HFMA2.MMA R111, -RZ, RZ, 0, 5.9604644775390625e-08 ;  /* 0x00000001ff6f7435 */ /* 0x000fe200000001ff */
[----:B------:R-:W-:Y:S02]  /*23a0*/  MOV R124, R109 ;  /* 0x0000006d007c7202 */ /* 0x000fe40000000f00 */
[----:B------:R-:W-:Y:S02]  /*23b0*/  MOV R118, 0x1f ;  /* 0x0000001f00767802 */ /* 0x000fe40000000f00 */
[----:B------:R-:W-:-:S07]  /*23c0*/  MOV R117, 0xffffffff ;  /* 0xffffffff00757802 */ /* 0x000fce0000000f00 */
[----:B0----5:R-:W-:Y:S05]  /*23d0*/  WARPSYNC.COLLECTIVE R117, `(.L_x_16422) ;  /* 0x0000000075087348 */ /* 0x021fea0003c00000 */
[----:B------:R1:W2:Y:S02]  /*23e0*/  SHFL.BFLY P6, R123, R124, R111, R118 ;  /* 0x0c00006f7c7b7389 */ /* 0x0002a400000c0076 */
[----:B012--5:R-:W-:Y:S01]  /*23f0*/  ENDCOLLECTIVE ;  /* 0x000000000000791b */ /* 0x027fe20003800000 */
.L_x_16422:
[----:B------:R-:W-:Y:S01]  /*2400*/  HFMA2.MMA R111, -RZ, RZ, 0, 1.1920928955078125e-07 ;  /* 0x00000002ff6f7435 */ /* 0x000fe200000001ff */
[----:B------:R-:W-:-:S05]  /*2410*/  MOV R108, R123 ;  /* 0x0000007b006c7202 */ /* 0x000fca0000000f00 */
[----:B------:R-:W-:-:S05]  /*2420*/  FADD.FTZ R119, R109, R108 ;  /* 0x0000006c6d777221 */ /* 0x000fca0000010000 */
[----:B------:R-:W-:-:S07]  /*2430*/  MOV R124, R119 ;  /* 0x00000077007c7202 */ /* 0x000fce0000000f00 */
[----:B------:R-:W-:Y:S05]  /*2440*/  WARPSYNC.COLLECTIVE R117, `(.L_x_16423) ;  /* 0x0000000075087348 */ /* 0x000fea0003c00000 */
[----:B------:R0:W1:Y:S02]  /*2450*/  SHFL.BFLY P6, R123, R124, R111, R118 ;  /* 0x0c00006f7c7b7389 */ /* 0x00006400000c0076 */
[----:B01----:R-:W-:Y:S01]  /*2460*/  ENDCOLLECTIVE ;  /* 0x000000000000791b */ /* 0x003fe20003800000 */
.L_x_16423:
[----:B------:R-:W-:Y:S01]  /*2470*/  HFMA2.MMA R111, -RZ, RZ, 0, 2.384185791015625e-07 ;  /* 0x00000004ff6f7435 */ /* 0x000fe200000001ff */
[----:B------:R-:W-:-:S05]  /*2480*/  MOV R108, R123 ;  /* 0x0000007b006c7202 */ /* 0x000fca0000000f00 */
[----:B------:R-:W-:-:S05]  /*2490*/  FADD.FTZ R120, R119, R108 ;  /* 0x0000006c77787221 */ /* 0x000fca0000010000 */
[----:B------:R-:W-:-:S07]  /*24a0*/  MOV R124, R120 ;  /* 0x00000078007c7202 */ /* 0x000fce0000000f00 */
[----:B------:R-:W-:Y:S05]  /*24b0*/  WARPSYNC.COLLECTIVE R117, `(.L_x_16424) ;  /* 0x0000000075087348 */ /* 0x000fea0003c00000 */
[----:B------:R0:W1:Y:S02]  /*24c0*/  SHFL.BFLY P6, R123, R124, R111, R118 ;  /* 0x0c00006f7c7b7389 */ /* 0x00006400000c0076 */
[----:B01----:R-:W-:Y:S01]  /*24d0*/  ENDCOLLECTIVE ;  /* 0x000000000000791b */ /* 0x003fe20003800000 */
.L_x_16424:
[----:B------:R-:W-:Y:S01]  /*24e0*/  HFMA2.MMA R111, -RZ, RZ, 0, 4.76837158203125e-07 ;  /* 0x00000008ff6f7435 */ /* 0x000fe200000001ff */
[----:B------:R-:W-:-:S05]  /*24f0*/  MOV R121, R123 ;  /* 0x0000007b00797202 */ /* 0x000fca0000000f00 */
[----:B------:R-:W-:-:S05]  /*2500*/  FADD.FTZ R121, R120, R121 ;  /* 0x0000007978797221 */ /* 0x000fca0000010000 */
[----:B------:R-:W-:-:S07]  /*2510*/  MOV R124, R121 ;  /* 0x00000079007c7202 */ /* 0x000fce0000000f00 */
[----:B------:R-:W-:Y:S05]  /*2520*/  WARPSYNC.COLLECTIVE R117, `(.L_x_16425) ;  /* 0x0000000075087348 */ /* 0x000fea0003c00000 */
[----:B------:R0:W1:Y:S02]  /*2530*/  SHFL.BFLY P6, R123, R124, R111, R118 ;  /* 0x0c00006f7c7b7389 */ /* 0x00006400000c0076 */
[----:B01----:R-:W-:Y:S01]  /*2540*/  ENDCOLLECTIVE ;  /* 0x000000000000791b */ /* 0x003fe20003800000 */
.L_x_16425:
[----:B------:R-:W-:Y:S01]  /*2550*/  HFMA2.MMA R111, -RZ, RZ, 0, 9.5367431640625e-07 ;  /* 0x00000010ff6f7435 */ /* 0x000fe200000001ff */
[----:B------:R-:W-:-:S05]  /*2560*/  MOV R108, R123 ;  /* 0x0000007b006c7202 */ /* 0x000fca0000000f00 */
[----:B------:R-:W-:-:S05]  /*2570*/  FADD.FTZ R122, R121, R108 ;  /* 0x0000006c797a7221 */ /* 0x000fca0000010000 */
[----:B------:R-:W-:-:S07]  /*2580*/  MOV R124, R122 ;  /* 0x0000007a007c7202 */ /* 0x000fce0000000f00 */
[----:B------:R-:W-:Y:S05]  /*2590*/  WARPSYNC.COLLECTIVE R117, `(.L_x_16426) ;  /* 0x0000000075087348 */ /* 0x000fea0003c00000 */
[----:B------:R0:W1:Y:S02]  /*25a0*/  SHFL.BFLY P6, R123, R124, R111, R118 ;  /* 0x0c00006f7c7b7389 */ /* 0x00006400000c0076 */
[----:B01----:R-:W-:Y:S01]  /*25b0*/  ENDCOLLECTIVE ;  /* 0x000000000000791b */ /* 0x003fe20003800000 */
.L_x_16426:
        /* <DEDUP_REMOVED lines=57> */
.L_x_16427:
[----:B------:R-:W-:Y:S01]  /*2950*/  HFMA2.MMA R111, -RZ, RZ, 0, 1.1920928955078125e-07 ;  /* 0x00000002ff6f7435 */ /* 0x000fe200000001ff */
[----:B------:R-:W-:-:S05]  /*2960*/  MOV R109, R123 ;  /* 0x0000007b006d7202 */ /* 0x000fca0000000f00 */
[----:B------:R-:W-:-:S05]  /*2970*/  FADD.FTZ R109, R108, R109 ;  /* 0x0000006d6c6d7221 */ /* 0x000fca0000010000 */
[----:B------:R-:W-:-:S07]  /*2980*/  MOV R124, R109 ;  /* 0x0000006d007c7202 */ /* 0x000fce0000000f00 */
[----:B------:R-:W-:Y:S05]  /*2990*/  WARPSYNC.COLLECTIVE R117, `(.L_x_16428) ;  /* 0x0000000075087348 */ /* 0x000fea0003c00000 */
[----:B------:R0:W1:Y:S02]  /*29a0*/  SHFL.BFLY P6, R123, R124, R111, R118 ;  /* 0x0c00006f7c7b7389 */ /* 0x00006400000c0076 */
[----:B01----:R-:W-:Y:S01]  /*29b0*/  ENDCOLLECTIVE ;  /* 0x000000000000791b */ /* 0x003fe20003800000 */
.L_x_16428:
[----:B------:R-:W-:Y:S01]  /*29c0*/  HFMA2.MMA R111, -RZ, RZ, 0, 2.384185791015625e-07 ;  /* 0x00000004ff6f7435 */ /* 0x000fe200000001ff */
[----:B------:R-:W-:-:S05]  /*29d0*/  MOV R120, R123 ;  /* 0x0000007b00787202 */ /* 0x000fca0000000f00 */
[----:B------:R-:W-:-:S05]  /*29e0*/  FADD.FTZ R120, R109, R120 ;  /* 0x000000786d787221 */ /* 0x000fca0000010000 */
[----:B------:R-:W-:-:S07]  /*29f0*/  MOV R124, R120 ;  /* 0x00000078007c7202 */ /* 0x000fce0000000f00 */
[----:B------:R-:W-:Y:S05]  /*2a00*/  WARPSYNC.COLLECTIVE R117, `(.L_x_16429) ;  /* 0x0000000075087348 */ /* 0x000fea0003c00000 */
[----:B------:R0:W1:Y:S02]  /*2a10*/  SHFL.BFLY P6, R123, R124, R111, R118 ;  /* 0x0c00006f7c7b7389 */ /* 0x00006400000c0076 */
[----:B01----:R-:W-:Y:S01]  /*2a20*/  ENDCOLLECTIVE ;  /* 0x000000000000791b */ /* 0x003fe20003800000 */
.L_x_16429:
[----:B------:R-:W-:Y:S01]  /*2a30*/  HFMA2.MMA R111, -RZ, RZ, 0, 4.76837158203125e-07 ;  /* 0x00000008ff6f7435 */ /* 0x000fe200000001ff */
[----:B------:R-:W-:-:S05]  /*2a40*/  MOV R119, R123 ;  /* 0x0000007b00777202 */ /* 0x000fca0000000f00 */
[----:B------:R-:W-:-:S05]  /*2a50*/  FADD.FTZ R119, R120, R119 ;  /* 0x0000007778777221 */ /* 0x000fca0000010000 */
[----:B------:R-:W-:-:S07]  /*2a60*/  MOV R124, R119 ;  /* 0x00000077007c7202 */ /* 0x000fce0000000f00 */
[----:B------:R-:W-:Y:S05]  /*2a70*/  WARPSYNC.COLLECTIVE R117, `(.L_x_16430) ;  /* 0x0000000075087348 */ /* 0x000fea0003c00000 */
[----:B------:R0:W1:Y:S02]  /*2a80*/  SHFL.BFLY P6, R123, R124, R111, R118 ;  /* 0x0c00006f7c7b7389 */ /* 0x00006400000c0076 */
[----:B01----:R-:W-:Y:S01]  /*2a90*/  ENDCOLLECTIVE ;  /* 0x000000000000791b */ /* 0x003fe20003800000 */
.L_x_16430:
[----:B------:R-:W-:Y:S01]  /*2aa0*/  HFMA2.MMA R111, -RZ, RZ, 0, 9.5367431640625e-07 ;  /* 0x00000010ff6f7435 */ /* 0x000fe200000001ff */
[----:B------:R-:W-:-:S05]  /*2ab0*/  MOV R122, R123 ;  /* 0x0000007b007a7202 */ /* 0x000fca0000000f00 */
[----:B------:R-:W-:-:S05]  /*2ac0*/  FADD.FTZ R122, R119, R122 ;  /* 0x0000007a777a7221 */ /* 0x000fca0000010000 */
[----:B------:R-:W-:-:S07]  /*2ad0*/  MOV R124, R122 ;  /* 0x0000007a007c7202 */ /* 0x000fce0000000f00 */
[----:B------:R-:W-:Y:S05]  /*2ae0*/  WARPSYNC.COLLECTIVE R117, `(.L_x_16431) ;  /* 0x0000000075087348 */ /* 0x000fea0003c00000 */
[----:B------:R0:W1:Y:S02]  /*2af0*/  SHFL.BFLY P6, R123, R124, R111, R118 ;  /* 0x0c00006f7c7b7389 */ /* 0x00006400000c0076 */
[----:B01----:R-:W-:Y:S01]  /*2b00*/  ENDCOLLECTIVE ;  /* 0x000000000000791b */ /* 0x003fe20003800000 */
.L_x_16431:
[----:B------:R-:W-:Y:S01]  /*2b10*/  MOV R121, R123 ;  /* 0x0000007b00797202 */ /* 0x000fe20000000f00 */
[----:B------:R-:W-:Y:S06]  /*2b20*/  BRA `(.L_x_16432) ;  /* 0xffffffec00407947 */ /* 0x000fec000383ffff */
.L_x_16433:
        /* <DEDUP_REMOVED lines=13> */
.L_x_23324:


//--------------------- .text._ZN10layer_norm13ln_fwd_kernelINS_13Kernel_traitsIf6__halffS2_fjLj3072ELj1ELj1ELj4ELj16ENS_18Kernel_traits_baseILj3072EfS2_fS2_fjLj128EEEEELb0ELb1ELb0ELb1EEEvNS_9FwdParamsE --------------------------
	.section	.text._ZN10layer_norm13ln_fwd_kernelINS_13Kernel_traitsIf6__halffS2_fjLj3072ELj1ELj1ELj4ELj16ENS_18Kernel_traits_baseILj3072EfS2_fS2_fjLj128EEEEELb0ELb1ELb0ELb1EEEvNS_9FwdParamsE,"ax",@progbits
	.align	128
        .global         _ZN10layer_norm13ln_fwd_kernelINS_13Kernel_traitsIf6__halffS2_fjLj3072ELj1ELj1ELj4ELj16ENS_18Kernel_traits_baseILj3072EfS2_fS2_fjLj128EEEEELb0ELb1ELb0ELb1EEEvNS_9FwdParamsE
        .type           _ZN10layer_norm13ln_fwd_kernelINS_13Kernel_traitsIf6__halffS2_fjLj3072ELj1ELj1ELj4ELj16ENS_18Kernel_traits_baseILj3072EfS2_fS2_fjLj128EEEEELb0ELb1ELb0ELb1EEEvNS_9FwdParamsE,@function
        .size           _ZN10layer_norm13ln_fwd_kernelINS_13Kernel_traitsIf6__halffS2_fjLj3072ELj1ELj1ELj4ELj16ENS_18Kernel_traits_baseILj3072EfS2_fS2_fjLj128EEEEELb0ELb1ELb0ELb1EEEvNS_9FwdParamsE,(.L_x_23325 - _ZN10layer_norm13ln_fwd_kernelINS_13Kernel_traitsIf6__halffS2_fjLj3072ELj1ELj1ELj4ELj16ENS_18Kernel_traits_baseILj3072EfS2_fS2_fjLj128EEEEELb0ELb1ELb0ELb1EEEvNS_9FwdParamsE)
        .other          _ZN10layer_norm13ln_fwd_kernelINS_13Kernel_traitsIf6__halffS2_fjLj3072ELj1ELj1ELj4ELj16ENS_18Kernel_traits_baseILj3072EfS2_fS2_fjLj128EEEEELb0ELb1ELb0ELb1EEEvNS_9FwdParamsE,@"STO_CUDA_ENTRY STV_DEFAULT"
_ZN10layer_norm13ln_fwd_kernelINS_13Kernel_traitsIf6__halffS2_fjLj3072ELj1ELj1ELj4ELj16ENS_18Kernel_traits_baseILj3072EfS2_fS2_fjLj128EEEEELb0ELb1ELb0ELb1EEEvNS_9FwdParamsE:
.text._ZN10layer_norm13ln_fwd_kernelINS_13Kernel_traitsIf6__halffS2_fjLj3072ELj1ELj1ELj4ELj16ENS_18Kernel_traits_baseILj3072EfS2_fS2_fjLj128EEEEELb0ELb1ELb0ELb1EEEvNS_9FwdParamsE:
        /* <DEDUP_REMOVED lines=71> */
.L_x_16435:
[----:B01----:R-:W0:Y:S01]  /*0470*/  @P0 LDC.64 R88, c[0x0][0x270] ;  /* 0x00009c00ff580b82 */ /* 0x003e220000000a00 */
[----:B------:R-:W-:-:S05]  /*0480*/  IMAD R84, R3, UR7, RZ ;  /* 0x0000000703547c24 */ /* 0x000fca000f8e02ff */
[----:B------:R-:W-:Y:S02]  /*0490*/  SHF.R.S32.HI R85, RZ, 0x1f, R84 ;  /* 0x0000001fff557819 */ /* 0x000fe40000011454 */
[----:B------:R-:W1:Y:S02]  /*04a0*/  LDC.64 R108, c[0x0][0x220] ;  /* 0x00008800ff6c7b82 */ /* 0x000e640000000a00 */
[----:B------:R-:W-:Y:S02]  /*04b0*/  LEA.HI R85, R85, R84, RZ, 0x3 ;  /* 0x0000005455557211 */ /* 0x000fe400078f18ff */
[----:B------:R-:W-:Y:S02]  /*04c0*/  ISETP.NE.U32.AND P1, PT, RZ, UR8, PT ;  /* 0x00000008ff007c0c */ /* 0x000fe4000bf25070 */
[----:B------:R-:W-:Y:S02]  /*04d0*/  LEA.HI.SX32 R121, R85, R116, 0x1d ;  /* 0x0000007455797211 */ /* 0x000fe400078feaff */
        /* <DEDUP_REMOVED lines=15> */
[----:B------:R-:W-:-:S04]  /*05d0*/  @P1 LEA R104, P4, R120, UR8, 0x5 ;  /* 0x0000000878681c11 */ /* 0x000fc8000f8828ff */
[----:B------:R-:W-:Y:S01]  /*05e0*/  @P1 LEA.HI.X R105, R120, UR9, RZ, 0x5, P4 ;  /* 0x0000000978691c11 */ /* 0x000fe2000a0f2cff */
[----:B--2---:R-:W-:Y:S02]  /*05f0*/  @P0 HADD2.F32 R124, -RZ, R88.H0_H0 ;  /* 0x20000058ff7c0230 */ /* 0x004fe40000004100 */
[----:B---3--:R-:W-:Y:S02]  /*0600*/  HADD2.F32 R89, -RZ, R84.H0_H0 ;  /* 0x20000054ff597230 */ /* 0x008fe40000004100 */
[--C-:B------:R-:W-:Y:S02]  /*0610*/  HADD2.F32 R95, -RZ, R85.reuse.H0_H0 ;  /* 0x20000055ff5f7230 */ /* 0x100fe40000004100 */
[----:B------:R-:W-:Y:S02]  /*0620*/  HADD2.F32 R101, -RZ, R86.H1_H1 ;  /* 0x30000056ff657230 */ /* 0x000fe40000004100 */
[----:B------:R-:W-:Y:S02]  /*0630*/  HADD2.F32 R93, -RZ, R84.H1_H1 ;  /* 0x30000054ff5d7230 */ /* 0x000fe40000004100 */
[----:B------:R-:W-:-:S02]  /*0640*/  HADD2.F32 R85, -RZ, R85.H1_H1 ;  /* 0x30000055ff557230 */ /* 0x000fc40000004100 */
[--C-:B0-----:R-:W-:Y:S02]  /*0650*/  HADD2.F32 R91, -RZ, R87.reuse.H0_H0 ;  /* 0x20000057ff5b7230 */ /* 0x101fe40000004100 */
        /* <DEDUP_REMOVED lines=94> */
[----:B---3--:R-:W-:-:S03]  /*0c40*/  @P1 MOV R92, R76 ;  /* 0x0000004c005c1202 */ /* 0x008fc60000000f00 */
[----:B------:R-:W-:Y:S01]  /*0c50*/  FMUL.FTZ R108, R8, R109 ;  /* 0x0000006d086c7220 */ /* 0x000fe20000410000 */
[----:B------:R-:W-:Y:S02]  /*0c60*/  HADD2.F32 R109, -RZ, R112.H1_H1 ;  /* 0x30000070ff6d7230 */ /* 0x000fe40000004100 */
[--C-:B------:R-:W-:Y:S02]  /*0c70*/  HADD2.F32 R125, -RZ, R113.reuse.H0_H0 ;  /* 0x20000071ff7d7230 */ /* 0x100fe40000004100 */
[----:B------:R-:W-:Y:S01]  /*0c80*/  @P2 FADD.FTZ R108, R108, R92 ;  /* 0x0000005c6c6c2221 */ /* 0x000fe20000010000 */
[-C--:B------:R-:W-:Y:S01]  /*0c90*/  FMUL.FTZ R92, R109, R124.reuse ;  /* 0x0000007c6d5c7220 */ /* 0x080fe20000410000 */
[----:B------:R-:W-:Y:S01]  /*0ca0*/  @P1 MOV R93, R77 ;  /* 0x0000004d005d1202 */ /* 0x000fe20000000f00 */
[----:B------:R-:W-:Y:S01]  /*0cb0*/  FMUL.FTZ R125, R125, R124 ;  /* 0x0000007c7d7d7220 */ /* 0x000fe20000410000 */
[----:B------:R-:W-:Y:S02]  /*0cc0*/  HADD2.F32 R113, -RZ, R113.H1_H1 ;  /* 0x30000071ff717230 */ /* 0x000fe40000004100 */
[----:B------:R-:W-:Y:S01]  /*0cd0*/  FMUL.FTZ R109, R9, R92 ;  /* 0x0000005c096d7220 */ /* 0x000fe20000410000 */
[----:B------:R-:W-:Y:S01]  /*0ce0*/  @P1 MOV R94, R78 ;  /* 0x0000004e005e1202 */ /* 0x000fe20000000f00 */
[----:B0-----:R-:W-:-:S02]  /*0cf0*/  FMUL.FTZ R110, R10, R125 ;  /* 0x0000007d0a6e7220 */ /* 0x001fc40000410000 */
[----:B------:R-:W-:Y:S01]  /*0d00*/  @P2 FADD.FTZ R109, R109, R93 ;  /* 0x0000005d6d6d2221 */ /* 0x000fe20000010000 */
[--C-:B------:R-:W-:Y:S02]  /*0d10*/  HADD2.F32 R93, -RZ, R114.reuse.H0_H0 ;  /* 0x20000072ff5d7230 */ /* 0x100fe40000004100 */
[-C--:B------:R-:W-:Y:S01]  /*0d20*/  FMUL.FTZ R92, R113, R124.reuse ;  /* 0x0000007c715c7220 */ /* 0x080fe20000410000 */
[----:B------:R-:W-:Y:S02]  /*0d30*/  HADD2.F32 R125, -RZ, R114.H1_H1 ;  /* 0x30000072ff7d7230 */ /* 0x000fe40000004100 */
[--C-:B------:R-:W-:Y:S02]  /*0d40*/  HADD2.F32 R113, -RZ, R115.reuse.H0_H0 ;  /* 0x20000073ff717230 */ /* 0x100fe40000004100 */
[----:B------:R-:W-:Y:S01]  /*0d50*/  @P2 FADD.FTZ R110, R110, R94 ;  /* 0x0000005e6e6e2221 */ /* 0x000fe20000010000 */
[----:B------:R-:W-:Y:S01]  /*0d60*/  FMUL.FTZ R93, R93, R124 ;  /* 0x0000007c5d5d7220 */ /* 0x000fe20000410000 */
[----:B------:R-:W-:-:S02]  /*0d70*/  HADD2.F32 R115, -RZ, R115.H1_H1 ;  /* 0x30000073ff737230 */ /* 0x000fc40000004100 */
        /* <DEDUP_REMOVED lines=117> */
.L_x_16446:
        /* <DEDUP_REMOVED lines=66> */
[----:B------:R2:W-:Y:S01]  /*18f0*/  @!P2 STG.E desc[UR4][R98.64], R115 ;  /* 0x000000736200a986 */ /* 0x0005e2000c101904 */
        /* <DEDUP_REMOVED lines=39> */
[C---:B-1----:R-:W-:Y:S01]  /*1b70*/  FMUL.FTZ R97, R113.reuse, R102 ;  /* 0x0000006671617220 */ /* 0x042fe20000410000 */
[C---:B------:R-:W-:Y:S01]  /*1b80*/  FMUL.FTZ R102, R113.reuse, R107 ;  /* 0x0000006b71667220 */ /* 0x040fe20000410000 */
[C---:B------:R-:W-:Y:S01]  /*1b90*/  FMUL.FTZ R107, R113.reuse, R92 ;  /* 0x0000005c716b7220 */ /* 0x040fe20000410000 */
[C---:B------:R-:W-:Y:S01]  /*1ba0*/  FMUL.FTZ R92, R113.reuse, R93 ;  /* 0x0000005d715c7220 */ /* 0x040fe20000410000 */
[----:B------:R-:W-:Y:S01]  /*1bb0*/  FMUL.FTZ R93, R113, R94 ;  /* 0x0000005e715d7220 */ /* 0x000fe20000410000 */
[----:B------:R-:W-:Y:S01]  /*1bc0*/  FADD.FTZ R96, R101, -R112 ;  /* 0x8000007065607221 */ /* 0x000fe20000010000 */
[----:B------:R-:W-:Y:S01]  /*1bd0*/  FFMA.FTZ R94, R48, R85, R72 ;  /* 0x00000055305e7223 */ /* 0x000fe20000010048 */
[----:B------:R-:W-:Y:S01]  /*1be0*/  FADD.FTZ R112, R95, -R112 ;  /* 0x800000705f707221 */ /* 0x000fe20000010000 */
[C---:B------:R-:W-:Y:S01]  /*1bf0*/  FMUL.FTZ R95, R113.reuse, R88 ;  /* 0x00000058715f7220 */ /* 0x040fe20000410000 */
[C---:B------:R-:W-:Y:S01]  /*1c00*/  FMUL.FTZ R88, R113.reuse, R103 ;  /* 0x0000006771587220 */ /* 0x040fe20000410000 */
[----:B------:R-:W-:Y:S01]  /*1c10*/  FFMA.FTZ R85, R50, R91, R74 ;  /* 0x0000005b32557223 */ /* 0x000fe2000001004a */
[----:B------:R-:W-:Y:S01]  /*1c20*/  FMUL.FTZ R96, R113, R96 ;  /* 0x0000006071607220 */ /* 0x000fe20000410000 */
[----:B------:R-:W-:Y:S01]  /*1c30*/  FFMA.FTZ R91, R45, R84, R69 ;  /* 0x000000542d5b7223 */ /* 0x000fe20000010045 */
[----:B------:R-:W-:Y:S01]  /*1c40*/  F2FP.F16.F32.PACK_AB R84, R109, R94 ;  /* 0x0000005e6d54723e */ /* 0x000fe200000000ff */
[----:B------:R-:W-:Y:S01]  /*1c50*/  FFMA.FTZ R94, R40, R89, R64 ;  /* 0x00000059285e7223 */ /* 0x000fe20000010040 */
[----:B------:R-:W-:Y:S01]  /*1c60*/  F2FP.F16.F32.PACK_AB R87, R86, R87 ;  /* 0x000000575657723e */ /* 0x000fe200000000ff */
[----:B------:R-:W-:Y:S01]  /*1c70*/  FMUL.FTZ R112, R113, R112 ;  /* 0x0000007071707220 */ /* 0x000fe20000410000 */
[----:B------:R-:W-:Y:S01]  /*1c80*/  FFMA.FTZ R86, R44, R95, R68 ;  /* 0x0000005f2c567223 */ /* 0x000fe20000010044 */
[----:B------:R-:W-:Y:S01]  /*1c90*/  FFMA.FTZ R89, R42, R97, R66 ;  /* 0x000000612a597223 */ /* 0x000fe20000010042 */
[----:B------:R-:W-:Y:S01]  /*1ca0*/  FFMA.FTZ R88, R43, R88, R67 ;  /* 0x000000582b587223 */ /* 0x000fe20000010043 */
[----:B------:R-:W-:Y:S01]  /*1cb0*/  FFMA.FTZ R95, R41, R96, R65 ;  /* 0x00000060295f7223 */ /* 0x000fe20000010041 */
[----:B------:R-:W-:Y:S01]  /*1cc0*/  FFMA.FTZ R107, R28, R107, R52 ;  /* 0x0000006b1c6b7223 */ /* 0x000fe20000010034 */
[----:B------:R-:W-:Y:S01]  /*1cd0*/  FFMA.FTZ R92, R29, R92, R53 ;  /* 0x0000005c1d5c7223 */ /* 0x000fe20000010035 */
[----:B------:R-:W-:Y:S01]  /*1ce0*/  FMUL.FTZ R103, R113, R104 ;  /* 0x0000006871677220 */ /* 0x000fe20000410000 */
[----:B------:R-:W-:Y:S01]  /*1cf0*/  FFMA.FTZ R105, R38, R105, R62 ;  /* 0x0000006926697223 */ /* 0x000fe2000001003e */
[----:B------:R-:W-:Y:S01]  /*1d00*/  FFMA.FTZ R102, R39, R102, R63 ;  /* 0x0000006627667223 */ /* 0x000fe2000001003f */
[----:B------:R-:W-:Y:S01]  /*1d10*/  FMUL.FTZ R99, R113, R108 ;  /* 0x0000006c71637220 */ /* 0x000fe20000410000 */
[----:B------:R-:W-:Y:S01]  /*1d20*/  FFMA.FTZ R93, R30, R93, R54 ;  /* 0x0000005d1e5d7223 */ /* 0x000fe20000010036 */
[----:B------:R-:W-:Y:S01]  /*1d30*/  FFMA.FTZ R112, R31, R112, R55 ;  /* 0x000000701f707223 */ /* 0x000fe20000010037 */
[----:B------:R-:W-:Y:S01]  /*1d40*/  F2FP.F16.F32.PACK_AB R89, R88, R89 ;  /* 0x000000595859723e */ /* 0x000fe200000000ff */
        /* <DEDUP_REMOVED lines=16> */
[----:B------:R-:W-:-:S02]  /*1e50*/  LEA R98, P5, R122, UR14, 0x4 ;  /* 0x0000000e7a627c11 */ /* 0x000fc4000f8a20ff */
[----:B------:R-:W-:Y:S02]  /*1e60*/  F2FP.F16.F32.PACK_AB R90, R90, R103 ;  /* 0x000000675a5a723e */ /* 0x000fe400000000ff */
[----:B------:R-:W-:Y:S02]  /*1e70*/  F2FP.F16.F32.PACK_AB R85, R124, R85 ;  /* 0x000000557c55723e */ /* 0x000fe400000000ff */
[----:B------:R-:W-:Y:S02]  /*1e80*/  LEA.HI.X R103, R121, UR15, RZ, 0x4, P2 ;  /* 0x0000000f79677c11 */ /* 0x000fe400090f24ff */
[----:B------:R-:W-:Y:S02]  /*1e90*/  LEA.HI.X R97, R120, UR15, RZ, 0x4, P4 ;  /* 0x0000000f78617c11 */ /* 0x000fe4000a0f24ff */
[----:B------:R-:W-:Y:S01]  /*1ea0*/  F2FP.F16.F32.PACK_AB R92, R99, R92 ;  /* 0x0000005c635c723e */ /* 0x000fe200000000ff */
[----:B------:R1:W-:Y:S01]  /*1eb0*/  STG.E.128 desc[UR4][R102.64], R84 ;  /* 0x0000005466007986 */ /* 0x0003e2000c101d04 */
[----:B------:R-:W-:-:S02]  /*1ec0*/  F2FP.F16.F32.PACK_AB R93, R100, R93 ;  /* 0x0000005d645d723e */ /* 0x000fc400000000ff */
[----:B------:R-:W-:Y:S01]  /*1ed0*/  LEA.HI.X R99, R122, UR15, RZ, 0x4, P5 ;  /* 0x0000000f7a637c11 */ /* 0x000fe2000a8f24ff */
[----:B------:R1:W-:Y:S01]  /*1ee0*/  STG.E.128 desc[UR4][R96.64], R88 ;  /* 0x0000005860007986 */ /* 0x0003e2000c101d04 */
[----:B------:R-:W-:-:S03]  /*1ef0*/  IADD3 R3, R3, UR16, RZ ;  /* 0x0000001003037c10 */ /* 0x000fc6000fffe0ff */
[----:B------:R1:W-:Y:S01]  /*1f00*/  STG.E.128 desc[UR4][R98.64], R92 ;  /* 0x0000005c62007986 */ /* 0x0003e2000c101d04 */
[----:B------:R-:W-:-:S13]  /*1f10*/  ISETP.GE.AND P2, PT, R3, UR17, PT ;  /* 0x0000001103007c0c */ /* 0x000fda000bf46270 */
[----:B------:R-:W-:Y:S05]  /*1f20*/  @!P2 BRA `(.L_x_16435) ;  /* 0xffffffe40050a947 */ /* 0x000fea000383ffff */
[----:B------:R-:W-:Y:S05]  /*1f30*/  EXIT ;  /* 0x000000000000794d */ /* 0x000fea0003800000 */
.L_x_16434:
[----:B------:R-:W-:Y:S01]  /*1f40*/  HFMA2.MMA R113, -RZ, RZ, 0, 5.9604644775390625e-08 ;  /* 0x00000001ff717435 */ /* 0x000fe200000001ff */
[----:B------:R-:W-:Y:S02]  /*1f50*/  MOV R112, 0x1f ;  /* 0x0000001f00707802 */ /* 0x000fe40000000f00 */
[----:B------:R-:W-:-:S08]  /*1f60*/  MOV R99, 0xffffffff ;  /* 0xffffffff00637802 */ /* 0x000fd00000000f00 */
[----:B------:R-:W-:Y:S05]  /*1f70*/  WARPSYNC.COLLECTIVE R99, `(.L_x_16436) ;  /* 0x0000000063087348 */ /* 0x000fea0003c00000 */
[----:B------:R0:W1:Y:S02]  /*1f80*/  SHFL.BFLY P2, R97, R114, R113, R112 ;  /* 0x0c00007172617389 */ /* 0x0000640000040070 */
[----:B01----:R-:W-:Y:S01]  /*1f90*/  ENDCOLLECTIVE ;  /* 0x000000000000791b */ /* 0x003fe20003800000 */
.L_x_16436:
[----:B------:R-:W-:Y:S01]  /*1fa0*/  HFMA2.MMA R113, -RZ, RZ, 0, 1.1920928955078125e-07 ;  /* 0x00000002ff717435 */ /* 0x000fe200000001ff */
[----:B------:R-:W-:-:S05]  /*1fb0*/  FADD.FTZ R115, R114, R97 ;  /* 0x0000006172737221 */ /* 0x000fca0000010000 */
[----:B------:R-:W-:-:S07]  /*1fc0*/  MOV R114, R115 ;  /* 0x0000007300727202 */ /* 0x000fce0000000f00 */
[----:B------:R-:W-:Y:S05]  /*1fd0*/  WARPSYNC.COLLECTIVE R99, `(.L_x_16437) ;  /* 0x0000000063087348 */ /* 0x000fea0003c00000 */
[----:B------:R0:W1:Y:S02]  /*1fe0*/  SHFL.BFLY P2, R97, R114, R113, R112 ;  /* 0x0c00007172617389 */ /* 0x0000640000040070 */
[----:B01----:R-:W-:Y:S01]  /*1ff0*/  ENDCOLLECTIVE ;  /* 0x000000000000791b */ /* 0x003fe20003800000 */
.L_x_16437:
[----:B------:R-:W-:Y:S01]  /*2000*/  HFMA2.MMA R113, -RZ, RZ, 0, 2.384185791015625e-07 ;  /* 0x00000004ff717435 */ /* 0x000fe200000001ff */
[----:B------:R-:W-:-:S05]  /*2010*/  FADD.FTZ R123, R115, R97 ;  /* 0x00000061737b7221 */ /* 0x000fca0000010000 */
[----:B------:R-:W-:-:S07]  /*2020*/  MOV R114, R123 ;  /* 0x0000007b00727202 */ /* 0x000fce0000000f00 */
[----:B------:R-:W-:Y:S05]  /*2030*/  WARPSYNC.COLLECTIVE R99, `(.L_x_16438) ;  /* 0x0000000063087348 */ /* 0x000fea0003c00000 */
[----:B------:R0:W1:Y:S02]  /*2040*/  SHFL.BFLY P2, R97, R114, R113, R112 ;  /* 0x0c00007172617389 */ /* 0x0000640000040070 */
[----:B01----:R-:W-:Y:S01]  /*2050*/  ENDCOLLECTIVE ;  /* 0x000000000000791b */ /* 0x003fe20003800000 */
.L_x_16438:
[----:B------:R-:W-:Y:S01]  /*2060*/  HFMA2.MMA R113, -RZ, RZ, 0, 4.76837158203125e-07 ;  /* 0x00000008ff717435 */ /* 0x000fe200000001ff */
[----:B------:R-:W-:-:S05]  /*2070*/  FADD.FTZ R124, R123, R97 ;  /* 0x000000617b7c7221 */ /* 0x000fca0000010000 */
[----:B------:R-:W-:-:S07]  /*2080*/  MOV R114, R124 ;  /* 0x0000007c00727202 */ /* 0x000fce0000000f00 */
[----:B------:R-:W-:Y:S05]  /*2090*/  WARPSYNC.COLLECTIVE R99, `(.L_x_16439) ;  /* 0x0000000063087348 */ /* 0x000fea0003c00000 */
[----:B------:R0:W1:Y:S02]  /*20a0*/  SHFL.BFLY P2, R97, R114, R113, R112 ;  /* 0x0c00007172617389 */ /* 0x0000640000040070 */
[----:B01----:R-:W-:Y:S01]  /*20b0*/  ENDCOLLECTIVE ;  /* 0x000000000000791b */ /* 0x003fe20003800000 */
.L_x_16439:
[----:B------:R-:W-:Y:S01]  /*20c0*/  HFMA2.MMA R113, -RZ, RZ, 0, 9.5367431640625e-07 ;  /* 0x00000010ff717435 */ /* 0x000fe200000001ff */
[----:B------:R-:W-:-:S05]  /*20d0*/  FADD.FTZ R125, R124, R97 ;  /* 0x000000617c7d7221 */ /* 0x000fca0000010000 */
[----:B------:R-:W-:-:S07]  /*20e0*/  MOV R114, R125 ;  /* 0x0000007d00727202 */ /* 0x000fce0000000f00 */
[----:B------:R-:W-:Y:S05]  /*20f0*/  WARPSYNC.COLLECTIVE R99, `(.L_x_16440) ;  /* 0x0000000063087348 */ /* 0x000fea0003c00000 */
[----:B------:R0:W1:Y:S02]  /*2100*/  SHFL.BFLY P2, R97, R114, R113, R112 ;  /* 0x0c00007172617389 */ /* 0x0000640000040070 */
[----:B01----:R-:W-:Y:S01]  /*2110*/  ENDCOLLECTIVE ;  /* 0x000000000000791b */ /* 0x003fe20003800000 */
.L_x_16440:
        /* <DEDUP_REMOVED lines=55> */
.L_x_16441:
[----:B------:R-:W-:Y:S01]  /*2490*/  HFMA2.MMA R113, -RZ, RZ, 0, 1.1920928955078125e-07 ;  /* 0x00000002ff717435 */ /* 0x000fe200000001ff */
[----:B------:R-:W-:-:S05]  /*24a0*/  FADD.FTZ R115, R114, R97 ;  /* 0x0000006172737221 */ /* 0x000fca0000010000 */
[----:B------:R-:W-:-:S07]  /*24b0*/  MOV R114, R115 ;  /* 0x0000007300727202 */ /* 0x000fce0000000f00 */
[----:B------:R-:W-:Y:S05]  /*24c0*/  WARPSYNC.COLLECTIVE R99, `(.L_x_16442) ;  /* 0x0000000063087348 */ /* 0x000fea0003c00000 */
[----:B------:R0:W1:Y:S02]  /*24d0*/  SHFL.BFLY P2, R97, R114, R113, R112 ;  /* 0x0c00007172617389 */ /* 0x0000640000040070 */
[----:B01----:R-:W-:Y:S01]  /*24e0*/  ENDCOLLECTIVE ;  /* 0x000000000000791b */ /* 0x003fe20003800000 */
.L_x_16442:
[----:B------:R-:W-:Y:S01]  /*24f0*/  HFMA2.MMA R113, -RZ, RZ, 0, 2.384185791015625e-07 ;  /* 0x00000004ff717435 */ /* 0x000fe200000001ff */
[----:B------:R-:W-:-:S05]  /*2500*/  FADD.FTZ R123, R115, R97 ;  /* 0x00000061737b7221 */ /* 0x000fca0000010000 */
[----:B------:R-:W-:-:S07]  /*2510*/  MOV R114, R123 ;  /* 0x0000007b00727202 */ /* 0x000fce0000000f00 */
[----:B------:R-:W-:Y:S05]  /*2520*/  WARPSYNC.COLLECTIVE R99, `(.L_x_16443) ;  /* 0x0000000063087348 */ /* 0x000fea0003c00000 */
[----:B------:R0:W1:Y:S02]  /*2530*/  SHFL.BFLY P2, R97, R114, R113, R112 ;  /* 0x0c00007172617389 */ /* 0x0000640000040070 */
[----:B01----:R-:W-:Y:S01]  /*2540*/  ENDCOLLECTIVE ;  /* 0x000000000000791b */ /* 0x003fe20003800000 */
.L_x_16443:
[----:B------:R-:W-:Y:S01]  /*2550*/  HFMA2.MMA R113, -RZ, RZ, 0, 4.76837158203125e-07 ;  /* 0x00000008ff717435 */ /* 0x000fe200000001ff */
[----:B------:R-:W-:-:S05]  /*2560*/  FADD.FTZ R124, R123, R97 ;  /* 0x000000617b7c7221 */ /* 0x000fca0000010000 */
[----:B------:R-:W-:-:S07]  /*2570*/  MOV R114, R124 ;  /* 0x0000007c00727202 */ /* 0x000fce0000000f00 */
[----:B------:R-:W-:Y:S05]  /*2580*/  WARPSYNC.COLLECTIVE R99, `(.L_x_16444) ;  /* 0x0000000063087348 */ /* 0x000fea0003c00000 */
[----:B------:R0:W1:Y:S02]  /*2590*/  SHFL.BFLY P2, R97, R114, R113, R112 ;  /* 0x0c00007172617389 */ /* 0x0000640000040070 */
[----:B01----:R-:W-:Y:S01]  /*25a0*/  ENDCOLLECTIVE ;  /* 0x000000000000791b */ /* 0x003fe20003800000 */
.L_x_16444:
[----:B------:R-:W-:Y:S01]  /*25b0*/  HFMA2.MMA R113, -RZ, RZ, 0, 9.5367431640625e-07 ;  /* 0x00000010ff717435 */ /* 0x000fe200000001ff */
[----:B------:R-:W-:-:S05]  /*25c0*/  FADD.FTZ R125, R124, R97 ;  /* 0x000000617c7d7221 */ /* 0x000fca0000010000 */
[----:B------:R-:W-:-:S07]  /*25d0*/  MOV R114, R125 ;  /* 0x0000007d00727202 */ /* 0x000fce0000000f00 */
[----:B------:R-:W-:Y:S05]  /*25e0*/  WARPSYNC.COLLECTIVE R99, `(.L_x_16445) ;  /* 0x0000000063087348 */ /* 0x000fea0003c00000 */
[----:B------:R0:W1:Y:S02]  /*25f0*/  SHFL.BFLY P2, R97, R114, R113, R112 ;  /* 0x0c00007172617389 */ /* 0x0000640000040070 */
[----:B01----:R-:W-:Y:S01]  /*2600*/  ENDCOLLECTIVE ;  /* 0x000000000000791b */ /* 0x003fe20003800000 */
.L_x_16445:
[----:B------:R-:W-:Y:S05]  /*2610*/  BRA `(.L_x_16446) ;  /* 0xffffffec00ac7947 */ /* 0x000fea000383ffff */
.L_x_16447:
        /* <DEDUP_REMOVED lines=14> */
.L_x_23325:


//--------------------- .text._ZN10layer_norm13ln_fwd_kernelINS_13Kernel_traitsIf6__halffS2_fjLj3072ELj1ELj1ELj4ELj16ENS_18Kernel_traits_baseILj3072EfS2_fS2_fjLj128EEEEELb0ELb1ELb1ELb0EEEvNS_9FwdParamsE --------------------------
	.section	.text._ZN10layer_norm13ln_fwd_kernelINS_13Kernel_traitsIf6__halffS2_fjLj3072ELj1ELj1ELj4ELj16ENS_18Kernel_traits_baseILj3072EfS2_fS2_fjLj128EEEEELb0ELb1ELb1ELb0EEEvNS_9FwdParamsE,"ax",@progbits
	.align	128
        .global         _ZN10layer_norm13ln_fwd_kernelINS_13Kernel_traitsIf6__halffS2_fjLj3072ELj1ELj1ELj4ELj16ENS_18Kernel_traits_baseILj3072EfS2_fS2_fjLj128EEEEELb0ELb1ELb1ELb0EEEvNS_9FwdParamsE
        .type           _ZN10layer_norm13ln_fwd_kernelINS_13Kernel_traitsIf6__halffS2_fjLj3072ELj1ELj1ELj4ELj16ENS_18Kernel_traits_baseILj3072EfS2_fS2_fjLj128EEEEELb0ELb1ELb1ELb0EEEvNS_9FwdParamsE,@function
        .size           _ZN10layer_norm13ln_fwd_kernelINS_13Kernel_traitsIf6__halffS2_fjLj3072ELj1ELj1ELj4ELj16ENS_18Kernel_traits_baseILj3072EfS2_fS2_fjLj128EEEEELb0ELb1ELb1ELb0EEEvNS_9FwdParamsE,(.L_x_23326 - _ZN10layer_norm13ln_fwd_kernelINS_13Kernel_traitsIf6__halffS2_fjLj3072ELj1ELj1ELj4ELj16ENS_18Kernel_traits_baseILj3072EfS2_fS2_fjLj128EEEEELb0ELb1ELb1ELb0EEEvNS_9FwdParamsE)
        .other          _ZN10layer_norm13ln_fwd_kernelINS_13Kernel_traitsIf6__halffS2_fjLj3072ELj1ELj1ELj4ELj16ENS_18Kernel_traits_baseILj3072EfS2_fS2_fjLj128EEEEELb0ELb1ELb1ELb0EEEvNS_9FwdParamsE,@"STO_CUDA_ENTRY STV_DEFAULT"
_ZN10layer_norm13ln_fwd_kernelINS_13Kernel_traitsIf6__halffS2_fjLj3072ELj1ELj1ELj4ELj16ENS_18Kernel_traits_baseILj3072EfS2_fS2_fjLj128EEEEELb0ELb1ELb1ELb0EEEvNS_9FwdParamsE:
.text._ZN10layer_norm13ln_fwd_kernelINS_13Kernel_traitsIf6__halffS2_fjLj3072ELj1ELj1ELj4ELj16ENS_18Kernel_traits_baseILj3072EfS2_fS2_fjLj128EEEEELb0ELb1ELb1ELb0EEEvNS_9FwdParamsE:
        /* <DEDUP_REMOVED lines=36> */
.L_x_16449:
[----:B------:R-:W-:Y:S05]  /*0240*/  BSYNC B0 ;  /* 0x0000000000007941 */ /* 0x000fea0003800000 */
.L_x_16448:
        /* <DEDUP_REMOVED lines=23> */
.L_x_16451:
[----:B------:R-:W-:Y:S05]  /*03c0*/  BSYNC B0 ;  /* 0x0000000000007941 */ /* 0x000fea0003800000 */
.L_x_16450:
        /* <DEDUP_REMOVED lines=22> */
.L_x_16453:
[----:B------:R-:W-:Y:S05]  /*0530*/  BSYNC B0 ;  /* 0x0000000000007941 */ /* 0x000fea0003800000 */
.L_x_16452:
        /* <DEDUP_REMOVED lines=28> */
.L_x_16515:
        /* <DEDUP_REMOVED lines=61> */
.L_x_16457:
[----:B------:R-:W-:Y:S05]  /*0ad0*/  BSYNC B1 ;  /* 0x0000000000017941 */ /* 0x000fea0003800000 */
.L_x_16456:
[----:B------:R-:W-:Y:S04]  /*0ae0*/  BSSY B1, `(.L_x_16458) ;  /* 0x0000006000017945 */ /* 0x000fe80003800000 */
[----:B------:R-:W-:Y:S05]  /*0af0*/  @!P6 BRA `(.L_x_16459) ;  /* 0x000000000010e947 */ /* 0x000fea0003800000 */
[----:B-----5:R-:W-:-:S05]  /*0b00*/  HADD2.F32 R89, -RZ, R84.H1_H1 ;  /* 0x30000054ff597230 */ /* 0x020fca0000004100 */
[----:B------:R-:W-:-:S04]  /*0b10*/  FMUL.FTZ R114, R89, UR6 ;  /* 0x0000000659727c20 */ /* 0x000fc80008410000 */
[----:B------:R-:W-:-:S04]  /*0b20*/  FMUL.FTZ R89, R25, R114 ;  /* 0x0000007219597220 */ /* 0x000fc80000410000 */
[----:B------:R-:W-:-:S07]  /*0b30*/  @P0 FADD.FTZ R89, R77, R89 ;  /* 0x000000594d590221 */ /* 0x000fce0000010000 */
.L_x_16459:
[----:B------:R-:W-:Y:S05]  /*0b40*/  BSYNC B1 ;  /* 0x0000000000017941 */ /* 0x000fea0003800000 */
.L_x_16458:
[----:B------:R-:W-:Y:S04]  /*0b50*/  BSSY B1, `(.L_x_16460) ;  /* 0x0000006000017945 */ /* 0x000fe80003800000 */
[----:B------:R-:W-:Y:S05]  /*0b60*/  @!P6 BRA `(.L_x_16461) ;  /* 0x000000000010e947 */ /* 0x000fea0003800000 */
[----:B-----5:R-:W-:-:S05]  /*0b70*/  HADD2.F32 R90, -RZ, R85.H0_H0 ;  /* 0x20000055ff5a7230 */ /* 0x020fca0000004100 */
[----:B------:R-:W-:-:S04]  /*0b80*/  FMUL.FTZ R95, R90, UR6 ;  /* 0x000000065a5f7c20 */ /* 0x000fc80008410000 */
[----:B------:R-:W-:-:S04]  /*0b90*/  FMUL.FTZ R90, R26, R95 ;  /* 0x0000005f1a5a7220 */ /* 0x000fc80000410000 */
[----:B------:R-:W-:-:S07]  /*0ba0*/  @P0 FADD.FTZ R90, R78, R90 ;  /* 0x0000005a4e5a0221 */ /* 0x000fce0000010000 */
.L_x_16461:
[----:B------:R-:W-:Y:S05]  /*0bb0*/  BSYNC B1 ;  /* 0x0000000000017941 */ /* 0x000fea0003800000 */
.L_x_16460:
[----:B------:R-:W-:Y:S04]  /*0bc0*/  BSSY B1, `(.L_x_16462) ;  /* 0x0000006000017945 */ /* 0x000fe80003800000 */
[----:B------:R-:W-:Y:S05]  /*0bd0*/  @!P6 BRA `(.L_x_16463) ;  /* 0x000000000010e947 */ /* 0x000fea0003800000 */
[----:B-----5:R-:W-:-:S05]  /*0be0*/  HADD2.F32 R91, -RZ, R85.H1_H1 ;  /* 0x30000055ff5b7230 */ /* 0x020fca0000004100 */
[----:B------:R-:W-:-:S04]  /*0bf0*/  FMUL.FTZ R114, R91, UR6 ;  /* 0x000000065b727c20 */ /* 0x000fc80008410000 */
[----:B------:R-:W-:-:S04]  /*0c00*/  FMUL.FTZ R91, R27, R114 ;  /* 0x000000721b5b7220 */ /* 0x000fc80000410000 */
[----:B------:R-:W-:-:S07]  /*0c10*/  @P0 FADD.FTZ R91, R79, R91 ;  /* 0x0000005b4f5b0221 */ /* 0x000fce0000010000 */
.L_x_16463:
[----:B------:R-:W-:Y:S05]  /*0c20*/  BSYNC B1 ;  /* 0x0000000000017941 */ /* 0x000fea0003800000 */
.L_x_16462:
[----:B------:R-:W-:Y:S04]  /*0c30*/  BSSY B1, `(.L_x_16464) ;  /* 0x0000006000017945 */ /* 0x000fe80003800000 */
[----:B------:R-:W-:Y:S05]  /*0c40*/  @!P6 BRA `(.L_x_16465) ;  /* 0x000000000010e947 */ /* 0x000fea0003800000 */
[----:B-----5:R-:W-:-:S05]  /*0c50*/  HADD2.F32 R92, -RZ, R86.H0_H0 ;  /* 0x20000056ff5c7230 */ /* 0x020fca0000004100 */
[----:B------:R-:W-:-:S04]  /*0c60*/  FMUL.FTZ R95, R92, UR6 ;  /* 0x000000065c5f7c20 */ /* 0x000fc80008410000 */
[----:B------:R-:W-:-:S04]  /*0c70*/  FMUL.FTZ R92, R20, R95 ;  /* 0x0000005f145c7220 */ /* 0x000fc80000410000 */
[----:B------:R-:W-:-:S07]  /*0c80*/  @P0 FADD.FTZ R92, R80, R92 ;  /* 0x0000005c505c0221 */ /* 0x000fce0000010000 */
.L_x_16465:
[----:B------:R-:W-:Y:S05]  /*0c90*/  BSYNC B1 ;  /* 0x0000000000017941 */ /* 0x000fea0003800000 */
.L_x_16464:
[----:B------:R-:W-:Y:S04]  /*0ca0*/  BSSY B1, `(.L_x_16466) ;  /* 0x0000006000017945 */ /* 0x000fe80003800000 */
[----:B------:R-:W-:Y:S05]  /*0cb0*/  @!P6 BRA `(.L_x_16467) ;  /* 0x000000000010e947 */ /* 0x000fea0003800000 */
[----:B-----5:R-:W-:-:S05]  /*0cc0*/  HADD2.F32 R93, -RZ, R86.H1_H1 ;  /* 0x30000056ff5d7230 */ /* 0x020fca0000004100 */
[----:B------:R-:W-:-:S04]  /*0cd0*/  FMUL.FTZ R114, R93, UR6 ;  /* 0x000000065d727c20 */ /* 0x000fc80008410000 */
[----:B------:R-:W-:-:S04]  /*0ce0*/  FMUL.FTZ R93, R21, R114 ;  /* 0x00000072155d7220 */ /* 0x000fc80000410000 */
[----:B------:R-:W-:-:S07]  /*0cf0*/  @P0 FADD.FTZ R93, R81, R93 ;  /* 0x0000005d515d0221 */ /* 0x000fce0000010000 */
.L_x_16467:
[----:B------:R-:W-:Y:S05]  /*0d00*/  BSYNC B1 ;  /* 0x0000000000017941 */ /* 0x000fea0003800000 */
.L_x_16466:
[----:B------:R-:W-:Y:S04]  /*0d10*/  BSSY B1, `(.L_x_16468) ;  /* 0x0000006000017945 */ /* 0x000fe80003800000 */
[----:B------:R-:W-:Y:S05]  /*0d20*/  @!P6 BRA `(.L_x_16469) ;  /* 0x000000000010e947 */ /* 0x000fea0003800000 */
[----:B-----5:R-:W-:-:S05]  /*0d30*/  HADD2.F32 R94, -RZ, R87.H0_H0 ;  /* 0x20000057ff5e7230 */ /* 0x020fca0000004100 */
[----:B------:R-:W-:-:S04]  /*0d40*/  FMUL.FTZ R95, R94, UR6 ;  /* 0x000000065e5f7c20 */ /* 0x000fc80008410000 */
[----:B------:R-:W-:-:S04]  /*0d50*/  FMUL.FTZ R94, R22, R95 ;  /* 0x0000005f165e7220 */ /* 0x000fc80000410000 */
[----:B------:R-:W-:-:S07]  /*0d60*/  @P0 FADD.FTZ R94, R82, R94 ;  /* 0x0000005e525e0221 */ /* 0x000fce0000010000 */
.L_x_16469:
[----:B------:R-:W-:Y:S05]  /*0d70*/  BSYNC B1 ;  /* 0x0000000000017941 */ /* 0x000fea0003800000 */
.L_x_16468:
[----:B------:R-:W-:Y:S01]  /*0d80*/  BSSY B1, `(.L_x_16470) ;  /* 0x0000007000017945 */ /* 0x000fe20003800000 */
[----:B------:R-:W-:-:S03]  /*0d90*/  @!P6 FSEL R95, R83, RZ, P2 ;  /* 0x000000ff535fe208 */ /* 0x000fc60001000000 */
[----:B------:R-:W-:Y:S05]  /*0da0*/  @!P6 BRA `(.L_x_16471) ;  /* 0x000000000010e947 */ /* 0x000fea0003800000 */
[----:B-----5:R-:W-:-:S05]  /*0db0*/  HADD2.F32 R95, -RZ, R87.H1_H1 ;  /* 0x30000057ff5f7230 */ /* 0x020fca0000004100 */
[----:B------:R-:W-:-:S04]  /*0dc0*/  FMUL.FTZ R114, R95, UR6 ;  /* 0x000000065f727c20 */ /* 0x000fc80008410000 */
[----:B------:R-:W-:-:S04]  /*0dd0*/  FMUL.FTZ R95, R23, R114 ;  /* 0x00000072175f7220 */ /* 0x000fc80000410000 */
[----:B------:R-:W-:-:S07]  /*0de0*/  @P0 FADD.FTZ R95, R83, R95 ;  /* 0x0000005f535f0221 */ /* 0x000fce0000010000 */
.L_x_16471:
[----:B------:R-:W-:Y:S05]  /*0df0*/  BSYNC B1 ;  /* 0x0000000000017941 */ /* 0x000fea0003800000 */
.L_x_16470:
[----:B------:R-:W0:Y:S01]  /*0e00*/  LDC.64 R114, c[0x0][0x238] ;  /* 0x00008e00ff727b82 */ /* 0x000e220000000a00 */
[----:B------:R-:W-:Y:S01]  /*0e10*/  IADD3 R122, R122, 0x80, RZ ;  /* 0x000000807a7a7810 */ /* 0x000fe20007ffe0ff */
[C---:B0-----:R-:W-:Y:S01]  /*0e20*/  IMAD.WIDE.U32 R114, R121.reuse, 0x20, R114 ;  /* 0x0000002079727825 */ /* 0x041fe200078e0072 */
[----:B------:R-:W-:-:S04]  /*0e30*/  IADD3 R121, R121, 0x80, RZ ;  /* 0x0000008079797810 */ /* 0x000fc80007ffe0ff */
[----:B------:R0:W-:Y:S04]  /*0e40*/  STG.E.128 desc[UR4][R114.64], R88 ;  /* 0x0000005872007986 */ /* 0x0001e8000c101d04 */
[----:B------:R0:W-:Y:S02]  /*0e50*/  STG.E.128 desc[UR4][R114.64+0x10], R92 ;  /* 0x0000105c72007986 */ /* 0x0001e4000c101d04 */
.L_x_16455:
[----:B------:R-:W-:Y:S05]  /*0e60*/  BSYNC B0 ;  /* 0x0000000000007941 */ /* 0x000fea0003800000 */
.L_x_16454:
        /* <DEDUP_REMOVED lines=42> */
.L_x_16475:
[----:B------:R-:W-:Y:S05]  /*1110*/  BSYNC B1 ;  /* 0x0000000000017941 */ /* 0x000fea0003800000 */
.L_x_16474:
[----:B------:R-:W-:Y:S04]  /*1120*/  BSSY B1, `(.L_x_16476) ;  /* 0x0000006000017945 */ /* 0x000fe80003800000 */
[----:B------:R-:W-:Y:S05]  /*1130*/  @!P6 BRA `(.L_x_16477) ;  /* 0x000000000010e947 */ /* 0x000fea0003800000 */
[----:B-----5:R-:W-:-:S05]  /*1140*/  HADD2.F32 R97, -RZ, R84.H1_H1 ;  /* 0x30000054ff617230 */ /* 0x020fca0000004100 */
[----:B------:R-:W-:-:S04]  /*1150*/  FMUL.FTZ R114, R97, UR6 ;  /* 0x0000000661727c20 */ /* 0x000fc80008410000 */
[----:B------:R-:W-:-:S04]  /*1160*/  FMUL.FTZ R97, R49, R114 ;  /* 0x0000007231617220 */ /* 0x000fc80000410000 */
[----:B------:R-:W-:-:S07]  /*1170*/  @P0 FADD.FTZ R97, R77, R97 ;  /* 0x000000614d610221 */ /* 0x000fce0000010000 */
.L_x_16477:
[----:B------:R-:W-:Y:S05]  /*1180*/  BSYNC B1 ;  /* 0x0000000000017941 */ /* 0x000fea0003800000 */
.L_x_16476:
[----:B------:R-:W-:Y:S04]  /*1190*/  BSSY B1, `(.L_x_16478) ;  /* 0x0000006000017945 */ /* 0x000fe80003800000 */
[----:B------:R-:W-:Y:S05]  /*11a0*/  @!P6 BRA `(.L_x_16479) ;  /* 0x000000000010e947 */ /* 0x000fea0003800000 */
[----:B-----5:R-:W-:-:S05]  /*11b0*/  HADD2.F32 R98, -RZ, R85.H0_H0 ;  /* 0x20000055ff627230 */ /* 0x020fca0000004100 */
[----:B------:R-:W-:-:S04]  /*11c0*/  FMUL.FTZ R103, R98, UR6 ;  /* 0x0000000662677c20 */ /* 0x000fc80008410000 */
[----:B------:R-:W-:-:S04]  /*11d0*/  FMUL.FTZ R98, R50, R103 ;  /* 0x0000006732627220 */ /* 0x000fc80000410000 */
[----:B------:R-:W-:-:S07]  /*11e0*/  @P0 FADD.FTZ R98, R78, R98 ;  /* 0x000000624e620221 */ /* 0x000fce0000010000 */
.L_x_16479:
[----:B------:R-:W-:Y:S05]  /*11f0*/  BSYNC B1 ;  /* 0x0000000000017941 */ /* 0x000fea0003800000 */
.L_x_16478:
[----:B------:R-:W-:Y:S04]  /*1200*/  BSSY B1, `(.L_x_16480) ;  /* 0x0000006000017945 */ /* 0x000fe80003800000 */
[----:B------:R-:W-:Y:S05]  /*1210*/  @!P6 BRA `(.L_x_16481) ;  /* 0x000000000010e947 */ /* 0x000fea0003800000 */
[----:B-----5:R-:W-:-:S05]  /*1220*/  HADD2.F32 R99, -RZ, R85.H1_H1 ;  /* 0x30000055ff637230 */ /* 0x020fca0000004100 */
[----:B------:R-:W-:-:S04]  /*1230*/  FMUL.FTZ R114, R99, UR6 ;  /* 0x0000000663727c20 */ /* 0x000fc80008410000 */
[----:B------:R-:W-:-:S04]  /*1240*/  FMUL.FTZ R99, R51, R114 ;  /* 0x0000007233637220 */ /* 0x000fc80000410000 */
[----:B------:R-:W-:-:S07]  /*1250*/  @P0 FADD.FTZ R99, R79, R99 ;  /* 0x000000634f630221 */ /* 0x000fce0000010000 */
.L_x_16481:
[----:B------:R-:W-:Y:S05]  /*1260*/  BSYNC B1 ;  /* 0x0000000000017941 */ /* 0x000fea0003800000 */
.L_x_16480:
[----:B------:R-:W-:Y:S04]  /*1270*/  BSSY B1, `(.L_x_16482) ;  /* 0x0000006000017945 */ /* 0x000fe80003800000 */
[----:B------:R-:W-:Y:S05]  /*1280*/  @!P6 BRA `(.L_x_16483) ;  /* 0x000000000010e947 */ /* 0x000fea0003800000 */
[----:B-----5:R-:W-:-:S05]  /*1290*/  HADD2.F32 R100, -RZ, R86.H0_H0 ;  /* 0x20000056ff647230 */ /* 0x020fca0000004100 */
[----:B------:R-:W-:-:S04]  /*12a0*/  FMUL.FTZ R103, R100, UR6 ;  /* 0x0000000664677c20 */ /* 0x000fc80008410000 */
[----:B------:R-:W-:-:S04]  /*12b0*/  FMUL.FTZ R100, R44, R103 ;  /* 0x000000672c647220 */ /* 0x000fc80000410000 */
[----:B------:R-:W-:-:S07]  /*12c0*/  @P0 FADD.FTZ R100, R80, R100 ;  /* 0x0000006450640221 */ /* 0x000fce0000010000 */
.L_x_16483:
[----:B------:R-:W-:Y:S05]  /*12d0*/  BSYNC B1 ;  /* 0x0000000000017941 */ /* 0x000fea0003800000 */
.L_x_16482:
[----:B------:R-:W-:Y:S04]  /*12e0*/  BSSY B1, `(.L_x_16484) ;  /* 0x0000006000017945 */ /* 0x000fe80003800000 */
[----:B------:R-:W-:Y:S05]  /*12f0*/  @!P6 BRA `(.L_x_16485) ;  /* 0x000000000010e947 */ /* 0x000fea0003800000 */
[----:B-----5:R-:W-:-:S05]  /*1300*/  HADD2.F32 R101, -RZ, R86.H1_H1 ;  /* 0x30000056ff657230 */ /* 0x020fca0000004100 */
[----:B------:R-:W-:-:S04]  /*1310*/  FMUL.FTZ R114, R101, UR6 ;  /* 0x0000000665727c20 */ /* 0x000fc80008410000 */
[----:B------:R-:W-:-:S04]  /*1320*/  FMUL.FTZ R101, R45, R114 ;  /* 0x000000722d657220 */ /* 0x000fc80000410000 */
[----:B------:R-:W-:-:S07]  /*1330*/  @P0 FADD.FTZ R101, R81, R101 ;  /* 0x0000006551650221 */ /* 0x000fce0000010000 */
.L_x_16485:
[----:B------:R-:W-:Y:S05]  /*1340*/  BSYNC B1 ;  /* 0x0000000000017941 */ /* 0x000fea0003800000 */
.L_x_16484:
[----:B------:R-:W-:Y:S04]  /*1350*/  BSSY B1, `(.L_x_16486) ;  /* 0x0000006000017945 */ /* 0x000fe80003800000 */
[----:B------:R-:W-:Y:S05]  /*1360*/  @!P6 BRA `(.L_x_16487) ;  /* 0x000000000010e947 */ /* 0x000fea0003800000 */
[----:B-----5:R-:W-:-:S05]  /*1370*/  HADD2.F32 R102, -RZ, R87.H0_H0 ;  /* 0x20000057ff667230 */ /* 0x020fca0000004100 */
[----:B------:R-:W-:-:S04]  /*1380*/  FMUL.FTZ R103, R102, UR6 ;  /* 0x0000000666677c20 */ /* 0x000fc80008410000 */
[----:B------:R-:W-:-:S04]  /*1390*/  FMUL.FTZ R102, R46, R103 ;  /* 0x000000672e667220 */ /* 0x000fc80000410000 */
[----:B------:R-:W-:-:S07]  /*13a0*/  @P0 FADD.FTZ R102, R82, R102 ;  /* 0x0000006652660221 */ /* 0x000fce0000010000 */
.L_x_16487:
[----:B------:R-:W-:Y:S05]  /*13b0*/  BSYNC B1 ;  /* 0x0000000000017941 */ /* 0x000fea0003800000 */
.L_x_16486:
[----:B------:R-:W-:Y:S01]  /*13c0*/  BSSY B1, `(.L_x_16488) ;  /* 0x0000007000017945 */ /* 0x000fe20003800000 */
[----:B------:R-:W-:-:S03]  /*13d0*/  @!P6 FSEL R103, R83, RZ, P2 ;  /* 0x000000ff5367e208 */ /* 0x000fc60001000000 */
[----:B------:R-:W-:Y:S05]  /*13e0*/  @!P6 BRA `(.L_x_16489) ;  /* 0x000000000010e947 */ /* 0x000fea0003800000 */
[----:B-----5:R-:W-:-:S05]  /*13f0*/  HADD2.F32 R103, -RZ, R87.H1_H1 ;  /* 0x30000057ff677230 */ /* 0x020fca0000004100 */
[----:B------:R-:W-:-:S04]  /*1400*/  FMUL.FTZ R114, R103, UR6 ;  /* 0x0000000667727c20 */ /* 0x000fc80008410000 */
[----:B------:R-:W-:-:S04]  /*1410*/  FMUL.FTZ R103, R47, R114 ;  /* 0x000000722f677220 */ /* 0x000fc80000410000 */
[----:B------:R-:W-:-:S07]  /*1420*/  @P0 FADD.FTZ R103, R83, R103 ;  /* 0x0000006753670221 */ /* 0x000fce0000010000 */
.L_x_16489:
[----:B------:R-:W-:Y:S05]  /*1430*/  BSYNC B1 ;  /* 0x0000000000017941 */ /* 0x000fea0003800000 */
.L_x_16488:
[----:B------:R-:W0:Y:S01]  /*1440*/  LDC.64 R114, c[0x0][0x238] ;  /* 0x00008e00ff727b82 */ /* 0x000e220000000a00 */
[----:B------:R-:W-:Y:S01]  /*1450*/  IADD3 R122, R122, 0x80, RZ ;  /* 0x000000807a7a7810 */ /* 0x000fe20007ffe0ff */
[C---:B0-----:R-:W-:Y:S01]  /*1460*/  IMAD.WIDE.U32 R114, R121.reuse, 0x20, R114 ;  /* 0x0000002079727825 */ /* 0x041fe200078e0072 */
[----:B------:R-:W-:-:S04]  /*1470*/  IADD3 R121, R121, 0x80, RZ ;  /* 0x0000008079797810 */ /* 0x000fc80007ffe0ff */
[----:B------:R3:W-:Y:S04]  /*1480*/  STG.E.128 desc[UR4][R114.64], R96 ;  /* 0x0000006072007986 */ /* 0x0007e8000c101d04 */
[----:B------:R3:W-:Y:S02]  /*1490*/  STG.E.128 desc[UR4][R114.64+0x10], R100 ;  /* 0x0000106472007986 */ /* 0x0007e4000c101d04 */
.L_x_16473:
[----:B------:R-:W-:Y:S05]  /*14a0*/  BSYNC B0 ;  /* 0x0000000000007941 */ /* 0x000fea0003800000 */
.L_x_16472:
        /* <DEDUP_REMOVED lines=43> */
.L_x_16493:
[----:B------:R-:W-:Y:S05]  /*1760*/  BSYNC B1 ;  /* 0x0000000000017941 */ /* 0x000fea0003800000 */
.L_x_16492:
[----:B------:R-:W-:Y:S04]  /*1770*/  BSSY B1, `(.L_x_16494) ;  /* 0x0000006000017945 */ /* 0x000fe80003800000 */
[----:B------:R-:W-:Y:S05]  /*1780*/  @!P6 BRA `(.L_x_16495) ;  /* 0x000000000010e947 */ /* 0x000fea0003800000 */
[----:B-----5:R-:W-:-:S05]  /*1790*/  HADD2.F32 R105, -RZ, R84.H1_H1 ;  /* 0x30000054ff697230 */ /* 0x020fca0000004100 */
[----:B------:R-:W-:-:S04]  /*17a0*/  FMUL.FTZ R110, R105, UR6 ;  /* 0x00000006696e7c20 */ /* 0x000fc80008410000 */
[----:B------:R-:W-:-:S04]  /*17b0*/  FMUL.FTZ R105, R73, R110 ;  /* 0x0000006e49697220 */ /* 0x000fc80000410000 */
[----:B------:R-:W-:-:S07]  /*17c0*/  @P0 FADD.FTZ R105, R77, R105 ;  /* 0x000000694d690221 */ /* 0x000fce0000010000 */
.L_x_16495:
[----:B------:R-:W-:Y:S05]  /*17d0*/  BSYNC B1 ;  /* 0x0000000000017941 */ /* 0x000fea0003800000 */
.L_x_16494:
[----:B------:R-:W-:Y:S04]  /*17e0*/  BSSY B1, `(.L_x_16496) ;  /* 0x0000006000017945 */ /* 0x000fe80003800000 */
[----:B------:R-:W-:Y:S05]  /*17f0*/  @!P6 BRA `(.L_x_16497) ;  /* 0x000000000010e947 */ /* 0x000fea0003800000 */
[----:B-----5:R-:W-:-:S05]  /*1800*/  HADD2.F32 R106, -RZ, R85.H0_H0 ;  /* 0x20000055ff6a7230 */ /* 0x020fca0000004100 */
[----:B------:R-:W-:-:S04]  /*1810*/  FMUL.FTZ R111, R106, UR6 ;  /* 0x000000066a6f7c20 */ /* 0x000fc80008410000 */
[----:B------:R-:W-:-:S04]  /*1820*/  FMUL.FTZ R106, R74, R111 ;  /* 0x0000006f4a6a7220 */ /* 0x000fc80000410000 */
[----:B------:R-:W-:-:S07]  /*1830*/  @P0 FADD.FTZ R106, R78, R106 ;  /* 0x0000006a4e6a0221 */ /* 0x000fce0000010000 */
.L_x_16497:
[----:B------:R-:W-:Y:S05]  /*1840*/  BSYNC B1 ;  /* 0x0000000000017941 */ /* 0x000fea0003800000 */
.L_x_16496:
[----:B------:R-:W-:Y:S04]  /*1850*/  BSSY B1, `(.L_x_16498) ;  /* 0x0000006000017945 */ /* 0x000fe80003800000 */
[----:B------:R-:W-:Y:S05]  /*1860*/  @!P6 BRA `(.L_x_16499) ;  /* 0x000000000010e947 */ /* 0x000fea0003800000 */
[----:B-----5:R-:W-:-:S05]  /*1870*/  HADD2.F32 R107, -RZ, R85.H1_H1 ;  /* 0x30000055ff6b7230 */ /* 0x020fca0000004100 */
[----:B------:R-:W-:-:S04]  /*1880*/  FMUL.FTZ R110, R107, UR6 ;  /* 0x000000066b6e7c20 */ /* 0x000fc80008410000 */
[----:B------:R-:W-:-:S04]  /*1890*/  FMUL.FTZ R107, R75, R110 ;  /* 0x0000006e4b6b7220 */ /* 0x000fc80000410000 */
[----:B------:R-:W-:-:S07]  /*18a0*/  @P0 FADD.FTZ R107, R79, R107 ;  /* 0x0000006b4f6b0221 */ /* 0x000fce0000010000 */
.L_x_16499:
[----:B------:R-:W-:Y:S05]  /*18b0*/  BSYNC B1 ;  /* 0x0000000000017941 */ /* 0x000fea0003800000 */
.L_x_16498:
[----:B------:R-:W-:Y:S04]  /*18c0*/  BSSY B1, `(.L_x_16500) ;  /* 0x0000006000017945 */ /* 0x000fe80003800000 */
[----:B------:R-:W-:Y:S05]  /*18d0*/  @!P6 BRA `(.L_x_16501) ;  /* 0x000000000010e947 */ /* 0x000fea0003800000 */
[----:B-----5:R-:W-:-:S05]  /*18e0*/  HADD2.F32 R108, -RZ, R86.H0_H0 ;  /* 0x20000056ff6c7230 */ /* 0x020fca0000004100 */
[----:B------:R-:W-:-:S04]  /*18f0*/  FMUL.FTZ R111, R108, UR6 ;  /* 0x000000066c6f7c20 */ /* 0x000fc80008410000 */
[----:B------:R-:W-:-:S04]  /*1900*/  FMUL.FTZ R108, R68, R111 ;  /* 0x0000006f446c7220 */ /* 0x000fc80000410000 */
[----:B------:R-:W-:-:S07]  /*1910*/  @P0 FADD.FTZ R108, R80, R108 ;  /* 0x0000006c506c0221 */ /* 0x000fce0000010000 */
.L_x_16501:
[----:B------:R-:W-:Y:S05]  /*1920*/  BSYNC B1 ;  /* 0x0000000000017941 */ /* 0x000fea0003800000 */
.L_x_16500:
[----:B------:R-:W-:Y:S04]  /*1930*/  BSSY B1, `(.L_x_16502) ;  /* 0x0000006000017945 */ /* 0x000fe80003800000 */
[----:B------:R-:W-:Y:S05]  /*1940*/  @!P6 BRA `(.L_x_16503) ;  /* 0x000000000010e947 */ /* 0x000fea0003800000 */
[----:B-----5:R-:W-:-:S05]  /*1950*/  HADD2.F32 R109, -RZ, R86.H1_H1 ;  /* 0x30000056ff6d7230 */ /* 0x020fca0000004100 */
[----:B------:R-:W-:-:S04]  /*1960*/  FMUL.FTZ R110, R109, UR6 ;  /* 0x000000066d6e7c20 */ /* 0x000fc80008410000 */
[----:B------:R-:W-:-:S04]  /*1970*/  FMUL.FTZ R109, R69, R110 ;  /* 0x0000006e456d7220 */ /* 0x000fc80000410000 */
[----:B------:R-:W-:-:S07]  /*1980*/  @P0 FADD.FTZ R109, R81, R109 ;  /* 0x0000006d516d0221 */ /* 0x000fce0000010000 */
.L_x_16503:
[----:B------:R-:W-:Y:S05]  /*1990*/  BSYNC B1 ;  /* 0x0000000000017941 */ /* 0x000fea0003800000 */
.L_x_16502:
[----:B------:R-:W-:Y:S01]  /*19a0*/  BSSY B1, `(.L_x_16504) ;  /* 0x0000007000017945 */ /* 0x000fe20003800000 */
[----:B------:R-:W-:-:S03]  /*19b0*/  @!P6 FSEL R110, R82, RZ, P1 ;  /* 0x000000ff526ee208 */ /* 0x000fc60000800000 */
[----:B------:R-:W-:Y:S05]  /*19c0*/  @!P6 BRA `(.L_x_16505) ;  /* 0x000000000010e947 */ /* 0x000fea0003800000 */
[----:B-----5:R-:W-:-:S05]  /*19d0*/  HADD2.F32 R110, -RZ, R87.H0_H0 ;  /* 0x20000057ff6e7230 */ /* 0x020fca0000004100 */
[----:B------:R-:W-:-:S04]  /*19e0*/  FMUL.FTZ R111, R110, UR6 ;  /* 0x000000066e6f7c20 */ /* 0x000fc80008410000 */
[----:B------:R-:W-:-:S04]  /*19f0*/  FMUL.FTZ R110, R70, R111 ;  /* 0x0000006f466e7220 */ /* 0x000fc80000410000 */
[----:B------:R-:W-:-:S07]  /*1a00*/  @P0 FADD.FTZ R110, R82, R110 ;  /* 0x0000006e526e0221 */ /* 0x000fce0000010000 */
.L_x_16505:
[----:B------:R-:W-:Y:S05]  /*1a10*/  BSYNC B1 ;  /* 0x0000000000017941 */ /* 0x000fea0003800000 */
.L_x_16504:
[----:B------:R-:W-:Y:S01]  /*1a20*/  BSSY B1, `(.L_x_16506) ;  /* 0x0000007000017945 */ /* 0x000fe20003800000 */
[----:B------:R-:W-:-:S03]  /*1a30*/  @!P6 FSEL R111, R83, RZ, P2 ;  /* 0x000000ff536fe208 */ /* 0x000fc60001000000 */
[----:B------:R-:W-:Y:S05]  /*1a40*/  @!P6 BRA `(.L_x_16507) ;  /* 0x000000000010e947 */ /* 0x000fea0003800000 */
[----:B-----5:R-:W-:-:S05]  /*1a50*/  HADD2.F32 R111, -RZ, R87.H1_H1 ;  /* 0x30000057ff6f7230 */ /* 0x020fca0000004100 */
[----:B------:R-:W-:-:S04]  /*1a60*/  FMUL.FTZ R120, R111, UR6 ;  /* 0x000000066f787c20 */ /* 0x000fc80008410000 */
[----:B------:R-:W-:-:S04]  /*1a70*/  FMUL.FTZ R111, R71, R120 ;  /* 0x00000078476f7220 */ /* 0x000fc80000410000 */
[----:B------:R-:W-:-:S07]  /*1a80*/  @P0 FADD.FTZ R111, R83, R111 ;  /* 0x0000006f536f0221 */ /* 0x000fce0000010000 */
.L_x_16507:
[----:B------:R-:W-:Y:S05]  /*1a90*/  BSYNC B1 ;  /* 0x0000000000017941 */ /* 0x000fea0003800000 */
.L_x_16506:
[----:B------:R4:W-:Y:S04]  /*1aa0*/  STG.E.128 desc[UR4][R114.64], R104 ;  /* 0x0000006872007986 */ /* 0x0009e8000c101d04 */
[----:B------:R4:W-:Y:S02]  /*1ab0*/  STG.E.128 desc[UR4][R114.64+0x10], R108 ;  /* 0x0000106c72007986 */ /* 0x0009e4000c101d04 */
.L_x_16491:
[----:B------:R-:W-:Y:S05]  /*1ac0*/  BSYNC B0 ;  /* 0x0000000000007941 */ /* 0x000fea0003800000 */
.L_x_16490:
        /* <DEDUP_REMOVED lines=104> */
.L_x_16526:
        /* <DEDUP_REMOVED lines=104> */
[----:B------:R-:W-:Y:S01]  /*27d0*/  FFMA.FTZ R114, R16, R115, R8 ;  /* 0x0000007310727223 */ /* 0x000fe20000010008 */
[----:B------:R-:W-:Y:S02]  /*27e0*/  FADD.FTZ R123, R95, -R121 ;  /* 0x800000795f7b7221 */ /* 0x000fe40000010000 */
[----:B------:R-:W-:Y:S02]  /*27f0*/  FFMA.FTZ R115, R17, R122, R9 ;  /* 0x0000007a11737223 */ /* 0x000fe40000010009 */
[----:B------:R-:W-:-:S03]  /*2800*/  FMUL.FTZ R122, R120, R123 ;  /* 0x0000007b787a7220 */ /* 0x000fc60000410000 */
[----:B------:R-:W-:Y:S01]  /*2810*/  F2FP.F16.F32.PACK_AB R114, R115, R114 ;  /* 0x000000727372723e */ /* 0x000fe200000000ff */
[----:B------:R-:W-:Y:S01]  /*2820*/  FADD.FTZ R115, R94, -R121 ;  /* 0x800000795e737221 */ /* 0x000fe20000010000 */
[----:B------:R-:W-:-:S03]  /*2830*/  FFMA.FTZ R122, R19, R122, R11 ;  /* 0x0000007a137a7223 */ /* 0x000fc6000001000b */
[----:B------:R-:W-:-:S04]  /*2840*/  FMUL.FTZ R115, R120, R115 ;  /* 0x0000007378737220 */ /* 0x000fc80000410000 */
[----:B------:R-:W-:-:S05]  /*2850*/  FFMA.FTZ R115, R18, R115, R10 ;  /* 0x0000007312737223 */ /* 0x000fca000001000a */
[----:B------:R-:W-:Y:S02]  /*2860*/  F2FP.F16.F32.PACK_AB R115, R122, R115 ;  /* 0x000000737a73723e */ /* 0x000fe400000000ff */
[----:B------:R-:W0:Y:S02]  /*2870*/  LDC.64 R122, c[0x0][0x2b8] ;  /* 0x0000ae00ff7a7b82 */ /* 0x000e240000000a00 */
[C---:B0-----:R-:W-:Y:S01]  /*2880*/  IMAD.WIDE.U32 R122, R119.reuse, 0x10, R122 ;  /* 0x00000010777a7825 */ /* 0x041fe200078e007a */
[----:B------:R-:W-:-:S04]  /*2890*/  IADD3 R119, R119, 0x80, RZ ;  /* 0x0000008077777810 */ /* 0x000fc80007ffe0ff */
[----:B------:R0:W-:Y:S03]  /*28a0*/  STG.E.128 desc[UR4][R122.64], R112 ;  /* 0x000000707a007986 */ /* 0x0001e6000c101d04 */
.L_x_16512:
[----:B------:R-:W-:Y:S05]  /*28b0*/  BSYNC B1 ;  /* 0x0000000000017941 */ /* 0x000fea0003800000 */
.L_x_16511:
        /* <DEDUP_REMOVED lines=34> */
.L_x_16514:
[----:B------:R-:W-:Y:S05]  /*2ae0*/  BSYNC B1 ;  /* 0x0000000000017941 */ /* 0x000fea0003800000 */
.L_x_16513:
        /* <DEDUP_REMOVED lines=26> */
[----:B------:R-:W-:-:S02]  /*2c90*/  F2FP.F16.F32.PACK_AB R113, R120, R125 ;  /* 0x0000007d7871723e */ /* 0x000fc400000000ff */
[----:B------:R-:W-:Y:S02]  /*2ca0*/  F2FP.F16.F32.PACK_AB R112, R112, R121 ;  /* 0x000000797070723e */ /* 0x000fe400000000ff */
[----:B------:R-:W0:Y:S01]  /*2cb0*/  LDC.64 R120, c[0x0][0x2b8] ;  /* 0x0000ae00ff787b82 */ /* 0x000e220000000a00 */
[----:B------:R-:W-:Y:S01]  /*2cc0*/  F2FP.F16.F32.PACK_AB R115, R122, R115 ;  /* 0x000000737a73723e */ /* 0x000fe200000000ff */
[----:B0-----:R-:W-:-:S05]  /*2cd0*/  IMAD.WIDE.U32 R120, R119, 0x10, R120 ;  /* 0x0000001077787825 */ /* 0x001fca00078e0078 */
[----:B------:R3:W-:Y:S02]  /*2ce0*/  STG.E.128 desc[UR4][R120.64], R112 ;  /* 0x0000007078007986 */ /* 0x0007e4000c101d04 */
.L_x_16510:
[----:B------:R-:W-:Y:S05]  /*2cf0*/  BSYNC B0 ;  /* 0x0000000000007941 */ /* 0x000fea0003800000 */
.L_x_16509:
[----:B------:R-:W-:Y:S02]  /*2d00*/  IADD3 R116, R116, UR8, RZ ;  /* 0x0000000874747c10 */ /* 0x000fe4000fffe0ff */
[----:B0-2---:R-:W-:Y:S02]  /*2d10*/  SEL R123, RZ, 0x1, P0 ;  /* 0x00000001ff7b7807 */ /* 0x005fe40000000000 */
[----:B------:R-:W-:-:S13]  /*2d20*/  ISETP.GE.AND P1, PT, R116, UR9, PT ;  /* 0x0000000974007c0c */ /* 0x000fda000bf26270 */
[----:B------:R-:W-:Y:S05]  /*2d30*/  @!P1 BRA `(.L_x_16515) ;  /* 0xffffffd800709947 */ /* 0x000fea000383ffff */
[----:B------:R-:W-:Y:S05]  /*2d40*/  EXIT ;  /* 0x000000000000794d */ /* 0x000fea0003800000 */
.L_x_16508:
[----:B------:R-:W-:Y:S01]  /*2d50*/  HFMA2.MMA R122, -RZ, RZ, 0, 5.9604644775390625e-08 ;  /* 0x00000001ff7a7435 */ /* 0x000fe200000001ff */
[----:B------:R-:W-:Y:S02]  /*2d60*/  MOV R123, 0x1f ;  /* 0x0000001f007b7802 */ /* 0x000fe40000000f00 */
[----:B------:R-:W-:-:S08]  /*2d70*/  MOV R124, 0xffffffff ;  /* 0xffffffff007c7802 */ /* 0x000fd00000000f00 */
[----:B-12--5:R-:W-:Y:S05]  /*2d80*/  WARPSYNC.COLLECTIVE R124, `(.L_x_16516) ;  /* 0x000000007c087348 */ /* 0x026fea0003c00000 */
[----:B------:R0:W3:Y:S02]  /*2d90*/  SHFL.BFLY P6, R115, R125, R122, R123 ;  /* 0x0c00007a7d737389 */ /* 0x0000e400000c007b */
[----:B0123-5:R-:W-:Y:S01]  /*2da0*/  ENDCOLLECTIVE ;  /* 0x000000000000791b */ /* 0x02ffe20003800000 */
.L_x_16516:
[----:B------:R-:W-:Y:S01]  /*2db0*/  HFMA2.MMA R122, -RZ, RZ, 0, 1.1920928955078125e-07 ;  /* 0x00000002ff7a7435 */ /* 0x000fe200000001ff */
[----:B------:R-:W-:-:S10]  /*2dc0*/  FADD.FTZ R125, R125, R115 ;  /* 0x000000737d7d7221 */ /* 0x000fd40000010000 */
[----:B------:R-:W-:Y:S05]  /*2dd0*/  WARPSYNC.COLLECTIVE R124, `(.L_x_16517) ;  /* 0x000000007c087348 */ /* 0x000fea0003c00000 */
[----:B------:R0:W1:Y:S02]  /*2de0*/  SHFL.BFLY P6, R115, R125, R122, R123 ;  /* 0x0c00007a7d737389 */ /* 0x00006400000c007b */
[----:B01----:R-:W-:Y:S01]  /*2df0*/  ENDCOLLECTIVE ;  /* 0x000000000000791b */ /* 0x003fe20003800000 */
.L_x_16517:
[----:B------:R-:W-:Y:S01]  /*2e00*/  HFMA2.MMA R122, -RZ, RZ, 0, 2.384185791015625e-07 ;  /* 0x00000004ff7a7435 */ /* 0x000fe200000001ff */
[----:B------:R-:W-:-:S05]  /*2e10*/  FADD.FTZ R114, R125, R115 ;  /* 0x000000737d727221 */ /* 0x000fca0000010000 */
[----:B------:R-:W-:-:S07]  /*2e20*/  MOV R125, R114 ;  /* 0x00000072007d7202 */ /* 0x000fce0000000f00 */
[----:B------:R-:W-:Y:S05]  /*2e30*/  WARPSYNC.COLLECTIVE R124, `(.L_x_16518) ;  /* 0x000000007c087348 */ /* 0x000fea0003c00000 */
[----:B------:R0:W1:Y:S02]  /*2e40*/  SHFL.BFLY P6, R115, R125, R122, R123 ;  /* 0x0c00007a7d737389 */ /* 0x00006400000c007b */
[----:B01----:R-:W-:Y:S01]  /*2e50*/  ENDCOLLECTIVE ;  /* 0x000000000000791b */ /* 0x003fe20003800000 */
.L_x_16518:
[----:B------:R-:W-:Y:S01]  /*2e60*/  HFMA2.MMA R122, -RZ, RZ, 0, 4.76837158203125e-07 ;  /* 0x00000008ff7a7435 */ /* 0x000fe200000001ff */
[----:B------:R-:W-:-:S05]  /*2e70*/  FADD.FTZ R114, R114, R115 ;  /* 0x0000007372727221 */ /* 0x000fca0000010000 */
[----:B------:R-:W-:-:S07]  /*2e80*/  MOV R125, R114 ;  /* 0x00000072007d7202 */ /* 0x000fce0000000f00 */
[----:B------:R-:W-:Y:S05]  /*2e90*/  WARPSYNC.COLLECTIVE R124, `(.L_x_16519) ;  /* 0x000000007c087348 */ /* 0x000fea0003c00000 */
[----:B------:R0:W1:Y:S02]  /*2ea0*/  SHFL.BFLY P6, R115, R125, R122, R123 ;  /* 0x0c00007a7d737389 */ /* 0x00006400000c007b */
[----:B01----:R-:W-:Y:S01]  /*2eb0*/  ENDCOLLECTIVE ;  /* 0x000000000000791b */ /* 0x003fe20003800000 */
.L_x_16519:
[----:B------:R-:W-:Y:S01]  /*2ec0*/  MOV R122, 0x10 ;  /* 0x00000010007a7802 */ /* 0x000fe20000000f00 */
[----:B------:R-:W-:-:S07]  /*2ed0*/  FADD.FTZ R125, R114, R115 ;  /* 0x00000073727d7221 */ /* 0x000fce0000010000 */
[----:B------:R-:W-:Y:S05]  /*2ee0*/  WARPSYNC.COLLECTIVE R124, `(.L_x_16520) ;  /* 0x000000007c087348 */ /* 0x000fea0003c00000 */
[----:B------:R0:W1:Y:S02]  /*2ef0*/  SHFL.BFLY P6, R115, R125, R122, R123 ;  /* 0x0c00007a7d737389 */ /* 0x00006400000c007b */
[----:B01----:R-:W-:Y:S01]  /*2f00*/  ENDCOLLECTIVE ;  /* 0x000000000000791b */ /* 0x003fe20003800000 */
.L_x_16520:
        /* <DEDUP_REMOVED lines=55> */
.L_x_16521:
[----:B------:R-:W-:Y:S01]  /*3280*/  MOV R122, 0x2 ;  /* 0x00000002007a7802 */ /* 0x000fe20000000f00 */
[----:B------:R-:W-:-:S07]  /*3290*/  FADD.FTZ R125, R125, R115 ;  /* 0x000000737d7d7221 */ /* 0x000fce0000010000 */
[----:B------:R-:W-:Y:S05]  /*32a0*/  WARPSYNC.COLLECTIVE R124, `(.L_x_16522) ;  /* 0x000000007c087348 */ /* 0x000fea0003c00000 */
[----:B------:R0:W1:Y:S02]  /*32b0*/  SHFL.BFLY P6, R115, R125, R122, R123 ;  /* 0x0c00007a7d737389 */ /* 0x00006400000c007b */
[----:B01----:R-:W-:Y:S01]  /*32c0*/  ENDCOLLECTIVE ;  /* 0x000000000000791b */ /* 0x003fe20003800000 */
.L_x_16522:
[----:B------:R-:W-:Y:S01]  /*32d0*/  HFMA2.MMA R122, -RZ, RZ, 0, 2.384185791015625e-07 ;  /* 0x00000004ff7a7435 */ /* 0x000fe200000001ff */
[----:B------:R-:W-:-:S10]  /*32e0*/  FADD.FTZ R125, R125, R115 ;  /* 0x000000737d7d7221 */ /* 0x000fd40000010000 */
[----:B------:R-:W-:Y:S05]  /*32f0*/  WARPSYNC.COLLECTIVE R124, `(.L_x_16523) ;  /* 0x000000007c087348 */ /* 0x000fea0003c00000 */
[----:B------:R0:W1:Y:S02]  /*3300*/  SHFL.BFLY P6, R115, R125, R122, R123 ;  /* 0x0c00007a7d737389 */ /* 0x00006400000c007b */
[----:B01----:R-:W-:Y:S01]  /*3310*/  ENDCOLLECTIVE ;  /* 0x000000000000791b */ /* 0x003fe20003800000 */
.L_x_16523:
[----:B------:R-:W-:Y:S01]  /*3320*/  MOV R122, 0x8 ;  /* 0x00000008007a7802 */ /* 0x000fe20000000f00 */
[----:B------:R-:W-:-:S07]  /*3330*/  FADD.FTZ R125, R125, R115 ;  /* 0x000000737d7d7221 */ /* 0x000fce0000010000 */
[----:B------:R-:W-:Y:S05]  /*3340*/  WARPSYNC.COLLECTIVE R124, `(.L_x_16524) ;  /* 0x000000007c087348 */ /* 0x000fea0003c00000 */
[----:B------:R0:W1:Y:S02]  /*3350*/  SHFL.BFLY P6, R115, R125, R122, R123 ;  /* 0x0c00007a7d737389 */ /* 0x00006400000c007b */
[----:B01----:R-:W-:Y:S01]  /*3360*/  ENDCOLLECTIVE ;  /* 0x000000000000791b */ /* 0x003fe20003800000 */
.L_x_16524:
[----:B------:R-:W-:Y:S01]  /*3370*/  HFMA2.MMA R122, -RZ, RZ, 0, 9.5367431640625e-07 ;  /* 0x00000010ff7a7435 */ /* 0x000fe200000001ff */
[----:B------:R-:W-:-:S10]  /*3380*/  FADD.FTZ R125, R125, R115 ;  /* 0x000000737d7d7221 */ /* 0x000fd40000010000 */
[----:B------:R-:W-:Y:S05]  /*3390*/  WARPSYNC.COLLECTIVE R124, `(.L_x_16525) ;  /* 0x000000007c087348 */ /* 0x000fea0003c00000 */
[----:B------:R0:W1:Y:S02]  /*33a0*/  SHFL.BFLY P6, R115, R125, R122, R123 ;  /* 0x0c00007a7d737389 */ /* 0x00006400000c007b */
[----:B01----:R-:W-:Y:S01]  /*33b0*/  ENDCOLLECTIVE ;  /* 0x000000000000791b */ /* 0x003fe20003800000 */
.L_x_16525:
[----:B------:R-:W-:Y:S05]  /*33c0*/  BRA `(.L_x_16526) ;  /* 0xffffffec00607947 */ /* 0x000fea000383ffff */
.L_x_16527:
        /* <DEDUP_REMOVED lines=11> */
.L_x_23326:


//--------------------- .text._ZN10layer_norm13ln_fwd_kernelINS_13Kernel_traitsIf6__halffS2_fjLj3072ELj1ELj1ELj4ELj16ENS_18Kernel_traits_baseILj3072EfS2_fS2_fjLj128EEEEELb0ELb1ELb1ELb1EEEvNS_9FwdParamsE --------------------------
	.section	.text._ZN10layer_norm13ln_fwd_kernelINS_13Kernel_traitsIf6__halffS2_fjLj3072ELj1ELj1ELj4ELj16ENS_18Kernel_traits_baseILj3072EfS2_fS2_fjLj128EEEEELb0ELb1ELb1ELb1EEEvNS_9FwdParamsE,"ax",@progbits
	.align	128
        .global         _ZN10layer_norm13ln_fwd_kernelINS_13Kernel_traitsIf6__halffS2_fjLj3072ELj1ELj1ELj4ELj16ENS_18Kernel_traits_baseILj3072EfS2_fS2_fjLj128EEEEELb0ELb1ELb1ELb1EEEvNS_9FwdParamsE
        .type           _ZN10layer_norm13ln_fwd_kernelINS_13Kernel_traitsIf6__halffS2_fjLj3072ELj1ELj1ELj4ELj16ENS_18Kernel_traits_baseILj3072EfS2_fS2_fjLj128EEEEELb0ELb1ELb1ELb1EEEvNS_9FwdParamsE,@function
        .size           _ZN10layer_norm13ln_fwd_kernelINS_13Kernel_traitsIf6__halffS2_fjLj3072ELj1ELj1ELj4ELj16ENS_18Kernel_traits_baseILj3072EfS2_fS2_fjLj128EEEEELb0ELb1ELb1ELb1EEEvNS_9FwdParamsE,(.L_x_23327 - _ZN10layer_norm13ln_fwd_kernelINS_13Kernel_traitsIf6__halffS2_fjLj3072ELj1ELj1ELj4ELj16ENS_18Kernel_traits_baseILj3072EfS2_fS2_fjLj128EEEEELb0ELb1ELb1ELb1EEEvNS_9FwdParamsE)
        .other          _ZN10layer_norm13ln_fwd_kernelINS_13Kernel_traitsIf6__halffS2_fjLj3072ELj1ELj1ELj4ELj16ENS_18Kernel_traits_baseILj3072EfS2_fS2_fjLj128EEEEELb0ELb1ELb1ELb1EEEvNS_9FwdParamsE,@"STO_CUDA_ENTRY STV_DEFAULT"
_ZN10layer_norm13ln_fwd_kernelINS_13Kernel_traitsIf6__halffS2_fjLj3072ELj1ELj1ELj4ELj16ENS_18Kernel_traits_baseILj3072EfS2_fS2_fjLj128EEEEELb0ELb1ELb1ELb1EEEvNS_9FwdParamsE:
.text._ZN10layer_norm13ln_fwd_kernelINS_13Kernel_traitsIf6__halffS2_fjLj3072ELj1ELj1ELj4ELj16ENS_18Kernel_traits_baseILj3072EfS2_fS2_fjLj128EEEEELb0ELb1ELb1ELb1EEEvNS_9FwdParamsE:
        /* <DEDUP_REMOVED lines=62> */
.L_x_16579:
        /* <DEDUP_REMOVED lines=61> */
[----:B-----5:R-:W-:-:S05]  /*07b0*/  HADD2.F32 R90, -RZ, R84.H0_H0 ;  /* 0x20000054ff5a7230 */ /* 0x020fca0000004100 */
[----:B------:R-:W-:-:S04]  /*07c0*/  FMUL.FTZ R91, R90, UR6 ;  /* 0x000000065a5b7c20 */ /* 0x000fc80008410000 */
[----:B------:R-:W-:-:S04]  /*07d0*/  FMUL.FTZ R108, R52, R91 ;  /* 0x0000005b346c7220 */ /* 0x000fc80000410000 */
[----:B------:R-:W-:-:S07]  /*07e0*/  @P0 FADD.FTZ R108, R76, R108 ;  /* 0x0000006c4c6c0221 */ /* 0x000fce0000010000 */
.L_x_16529:
[----:B------:R-:W-:Y:S05]  /*07f0*/  BSYNC B0 ;  /* 0x0000000000007941 */ /* 0x000fea0003800000 */
.L_x_16528:
[----:B------:R-:W-:Y:S04]  /*0800*/  BSSY B0, `(.L_x_16530) ;  /* 0x0000006000007945 */ /* 0x000fe80003800000 */
[----:B------:R-:W-:Y:S05]  /*0810*/  @!P6 BRA `(.L_x_16531) ;  /* 0x000000000010e947 */ /* 0x000fea0003800000 */
[----:B-----5:R-:W-:-:S05]  /*0820*/  HADD2.F32 R90, -RZ, R84.H1_H1 ;  /* 0x30000054ff5a7230 */ /* 0x020fca0000004100 */
[----:B------:R-:W-:-:S04]  /*0830*/  FMUL.FTZ R90, R90, UR6 ;  /* 0x000000065a5a7c20 */ /* 0x000fc80008410000 */
[----:B------:R-:W-:-:S04]  /*0840*/  FMUL.FTZ R109, R53, R90 ;  /* 0x0000005a356d7220 */ /* 0x000fc80000410000 */
[----:B------:R-:W-:-:S07]  /*0850*/  @P0 FADD.FTZ R109, R77, R109 ;  /* 0x0000006d4d6d0221 */ /* 0x000fce0000010000 */
.L_x_16531:
[----:B------:R-:W-:Y:S05]  /*0860*/  BSYNC B0 ;  /* 0x0000000000007941 */ /* 0x000fea0003800000 */
.L_x_16530:
[----:B------:R-:W-:Y:S04]  /*0870*/  BSSY B0, `(.L_x_16532) ;  /* 0x0000006000007945 */ /* 0x000fe80003800000 */
[----:B------:R-:W-:Y:S05]  /*0880*/  @!P6 BRA `(.L_x_16533) ;  /* 0x000000000010e947 */ /* 0x000fea0003800000 */
[----:B-----5:R-:W-:-:S05]  /*0890*/  HADD2.F32 R90, -RZ, R85.H0_H0 ;  /* 0x20000055ff5a7230 */ /* 0x020fca0000004100 */
[----:B------:R-:W-:-:S04]  /*08a0*/  FMUL.FTZ R91, R90, UR6 ;  /* 0x000000065a5b7c20 */ /* 0x000fc80008410000 */
[----:B------:R-:W-:-:S04]  /*08b0*/  FMUL.FTZ R110, R54, R91 ;  /* 0x0000005b366e7220 */ /* 0x000fc80000410000 */
[----:B------:R-:W-:-:S07]  /*08c0*/  @P0 FADD.FTZ R110, R78, R110 ;  /* 0x0000006e4e6e0221 */ /* 0x000fce0000010000 */
.L_x_16533:
[----:B------:R-:W-:Y:S05]  /*08d0*/  BSYNC B0 ;  /* 0x0000000000007941 */ /* 0x000fea0003800000 */
.L_x_16532:
[----:B------:R-:W-:Y:S04]  /*08e0*/  BSSY B0, `(.L_x_16534) ;  /* 0x0000006000007945 */ /* 0x000fe80003800000 */
[----:B------:R-:W-:Y:S05]  /*08f0*/  @!P6 BRA `(.L_x_16535) ;  /* 0x000000000010e947 */ /* 0x000fea0003800000 */
[----:B-----5:R-:W-:-:S05]  /*0900*/  HADD2.F32 R90, -RZ, R85.H1_H1 ;  /* 0x30000055ff5a7230 */ /* 0x020fca0000004100 */
[----:B------:R-:W-:-:S04]  /*0910*/  FMUL.FTZ R90, R90, UR6 ;  /* 0x000000065a5a7c20 */ /* 0x000fc80008410000 */
[----:B------:R-:W-:-:S04]  /*0920*/  FMUL.FTZ R111, R55, R90 ;  /* 0x0000005a376f7220 */ /* 0x000fc80000410000 */
[----:B------:R-:W-:-:S07]  /*0930*/  @P0 FADD.FTZ R111, R79, R111 ;  /* 0x0000006f4f6f0221 */ /* 0x000fce0000010000 */
.L_x_16535:
[----:B------:R-:W-:Y:S05]  /*0940*/  BSYNC B0 ;  /* 0x0000000000007941 */ /* 0x000fea0003800000 */
.L_x_16534:
[----:B------:R-:W-:Y:S04]  /*0950*/  BSSY B0, `(.L_x_16536) ;  /* 0x0000006000007945 */ /* 0x000fe80003800000 */
[----:B------:R-:W-:Y:S05]  /*0960*/  @!P6 BRA `(.L_x_16537) ;  /* 0x000000000010e947 */ /* 0x000fea0003800000 */
[----:B-----5:R-:W-:-:S05]  /*0970*/  HADD2.F32 R90, -RZ, R86.H0_H0 ;  /* 0x20000056ff5a7230 */ /* 0x020fca0000004100 */
[----:B------:R-:W-:-:S04]  /*0980*/  FMUL.FTZ R91, R90, UR6 ;  /* 0x000000065a5b7c20 */ /* 0x000fc80008410000 */
[----:B------:R-:W-:-:S04]  /*0990*/  FMUL.FTZ R104, R56, R91 ;  /* 0x0000005b38687220 */ /* 0x000fc80000410000 */
[----:B------:R-:W-:-:S07]  /*09a0*/  @P0 FADD.FTZ R104, R80, R104 ;  /* 0x0000006850680221 */ /* 0x000fce0000010000 */
.L_x_16537:
[----:B------:R-:W-:Y:S05]  /*09b0*/  BSYNC B0 ;  /* 0x0000000000007941 */ /* 0x000fea0003800000 */
.L_x_16536:
[----:B------:R-:W-:Y:S04]  /*09c0*/  BSSY B0, `(.L_x_16538) ;  /* 0x0000006000007945 */ /* 0x000fe80003800000 */
[----:B------:R-:W-:Y:S05]  /*09d0*/  @!P6 BRA `(.L_x_16539) ;  /* 0x000000000010e947 */ /* 0x000fea0003800000 */
[----:B-----5:R-:W-:-:S05]  /*09e0*/  HADD2.F32 R90, -RZ, R86.H1_H1 ;  /* 0x30000056ff5a7230 */ /* 0x020fca0000004100 */
[----:B------:R-:W-:-:S04]  /*09f0*/  FMUL.FTZ R90, R90, UR6 ;  /* 0x000000065a5a7c20 */ /* 0x000fc80008410000 */
[----:B------:R-:W-:-:S04]  /*0a00*/  FMUL.FTZ R105, R57, R90 ;  /* 0x0000005a39697220 */ /* 0x000fc80000410000 */
[----:B------:R-:W-:-:S07]  /*0a10*/  @P0 FADD.FTZ R105, R81, R105 ;  /* 0x0000006951690221 */ /* 0x000fce0000010000 */
.L_x_16539:
[----:B------:R-:W-:Y:S05]  /*0a20*/  BSYNC B0 ;  /* 0x0000000000007941 */ /* 0x000fea0003800000 */
.L_x_16538:
[----:B------:R-:W-:Y:S04]  /*0a30*/  BSSY B0, `(.L_x_16540) ;  /* 0x0000006000007945 */ /* 0x000fe80003800000 */
[----:B------:R-:W-:Y:S05]  /*0a40*/  @!P6 BRA `(.L_x_16541) ;  /* 0x000000000010e947 */ /* 0x000fea0003800000 */
[----:B-----5:R-:W-:-:S05]  /*0a50*/  HADD2.F32 R90, -RZ, R87.H0_H0 ;  /* 0x20000057ff5a7230 */ /* 0x020fca0000004100 */
[----:B------:R-:W-:-:S04]  /*0a60*/  FMUL.FTZ R91, R90, UR6 ;  /* 0x000000065a5b7c20 */ /* 0x000fc80008410000 */
[----:B------:R-:W-:-:S04]  /*0a70*/  FMUL.FTZ R106, R58, R91 ;  /* 0x0000005b3a6a7220 */ /* 0x000fc80000410000 */
[----:B------:R-:W-:-:S07]  /*0a80*/  @P0 FADD.FTZ R106, R82, R106 ;  /* 0x0000006a526a0221 */ /* 0x000fce0000010000 */
.L_x_16541:
[----:B------:R-:W-:Y:S05]  /*0a90*/  BSYNC B0 ;  /* 0x0000000000007941 */ /* 0x000fea0003800000 */
.L_x_16540:
[----:B------:R-:W-:Y:S04]  /*0aa0*/  BSSY B0, `(.L_x_16542) ;  /* 0x0000006000007945 */ /* 0x000fe80003800000 */
[----:B------:R-:W-:Y:S05]  /*0ab0*/  @!P6 BRA `(.L_x_16543) ;  /* 0x000000000010e947 */ /* 0x000fea0003800000 */
[----:B-----5:R-:W-:-:S05]  /*0ac0*/  HADD2.F32 R90, -RZ, R87.H1_H1 ;  /* 0x30000057ff5a7230 */ /* 0x020fca0000004100 */
[----:B------:R-:W-:-:S04]  /*0ad0*/  FMUL.FTZ R90, R90, UR6 ;  /* 0x000000065a5a7c20 */ /* 0x000fc80008410000 */
[----:B------:R-:W-:-:S04]  /*0ae0*/  FMUL.FTZ R107, R59, R90 ;  /* 0x0000005a3b6b7220 */ /* 0x000fc80000410000 */
[----:B------:R-:W-:-:S07]  /*0af0*/  @P0 FADD.FTZ R107, R83, R107 ;  /* 0x0000006b536b0221 */ /* 0x000fce0000010000 */
.L_x_16543:
[----:B------:R-:W-:Y:S05]  /*0b00*/  BSYNC B0 ;  /* 0x0000000000007941 */ /* 0x000fea0003800000 */
.L_x_16542:
        /* <DEDUP_REMOVED lines=33> */
[----:B-----5:R-:W-:-:S05]  /*0d20*/  HADD2.F32 R92, -RZ, R84.H0_H0 ;  /* 0x20000054ff5c7230 */ /* 0x020fca0000004100 */
[----:B------:R-:W-:-:S04]  /*0d30*/  FMUL.FTZ R103, R92, UR6 ;  /* 0x000000065c677c20 */ /* 0x000fc80008410000 */
[----:B------:R-:W-:-:S04]  /*0d40*/  FMUL.FTZ R92, R60, R103 ;  /* 0x000000673c5c7220 */ /* 0x000fc80000410000 */
[----:B------:R-:W-:-:S07]  /*0d50*/  @P0 FADD.FTZ R92, R76, R92 ;  /* 0x0000005c4c5c0221 */ /* 0x000fce0000010000 */
.L_x_16545:
[----:B------:R-:W-:Y:S05]  /*0d60*/  BSYNC B0 ;  /* 0x0000000000007941 */ /* 0x000fea0003800000 */
.L_x_16544:
[----:B------:R-:W-:Y:S04]  /*0d70*/  BSSY B0, `(.L_x_16546) ;  /* 0x0000006000007945 */ /* 0x000fe80003800000 */
[----:B------:R-:W-:Y:S05]  /*0d80*/  @!P6 BRA `(.L_x_16547) ;  /* 0x000000000010e947 */ /* 0x000fea0003800000 */
[----:B-----5:R-:W-:-:S05]  /*0d90*/  HADD2.F32 R93, -RZ, R84.H1_H1 ;  /* 0x30000054ff5d7230 */ /* 0x020fca0000004100 */
[----:B------:R-:W-:-:S04]  /*0da0*/  FMUL.FTZ R98, R93, UR6 ;  /* 0x000000065d627c20 */ /* 0x000fc80008410000 */
[----:B------:R-:W-:-:S04]  /*0db0*/  FMUL.FTZ R93, R61, R98 ;  /* 0x000000623d5d7220 */ /* 0x000fc80000410000 */
[----:B------:R-:W-:-:S07]  /*0dc0*/  @P0 FADD.FTZ R93, R77, R93 ;  /* 0x0000005d4d5d0221 */ /* 0x000fce0000010000 */
.L_x_16547:
[----:B------:R-:W-:Y:S05]  /*0dd0*/  BSYNC B0 ;  /* 0x0000000000007941 */ /* 0x000fea0003800000 */
.L_x_16546:
[----:B------:R-:W-:Y:S04]  /*0de0*/  BSSY B0, `(.L_x_16548) ;  /* 0x0000006000007945 */ /* 0x000fe80003800000 */
[----:B------:R-:W-:Y:S05]  /*0df0*/  @!P6 BRA `(.L_x_16549) ;  /* 0x000000000010e947 */ /* 0x000fea0003800000 */
[----:B-----5:R-:W-:-:S05]  /*0e00*/  HADD2.F32 R94, -RZ, R85.H0_H0 ;  /* 0x20000055ff5e7230 */ /* 0x020fca0000004100 */
[----:B------:R-:W-:-:S04]  /*0e10*/  FMUL.FTZ R103, R94, UR6 ;  /* 0x000000065e677c20 */ /* 0x000fc80008410000 */
[----:B------:R-:W-:-:S04]  /*0e20*/  FMUL.FTZ R94, R62, R103 ;  /* 0x000000673e5e7220 */ /* 0x000fc80000410000 */
[----:B------:R-:W-:-:S07]  /*0e30*/  @P0 FADD.FTZ R94, R78, R94 ;  /* 0x0000005e4e5e0221 */ /* 0x000fce0000010000 */
.L_x_16549:
[----:B------:R-:W-:Y:S05]  /*0e40*/  BSYNC B0 ;  /* 0x0000000000007941 */ /* 0x000fea0003800000 */
.L_x_16548:
[----:B------:R-:W-:Y:S04]  /*0e50*/  BSSY B0, `(.L_x_16550) ;  /* 0x0000006000007945 */ /* 0x000fe80003800000 */
[----:B------:R-:W-:Y:S05]  /*0e60*/  @!P6 BRA `(.L_x_16551) ;  /* 0x000000000010e947 */ /* 0x000fea0003800000 */
[----:B-----5:R-:W-:-:S05]  /*0e70*/  HADD2.F32 R95, -RZ, R85.H1_H1 ;  /* 0x30000055ff5f7230 */ /* 0x020fca0000004100 */
[----:B------:R-:W-:-:S04]  /*0e80*/  FMUL.FTZ R98, R95, UR6 ;  /* 0x000000065f627c20 */ /* 0x000fc80008410000 */
[----:B------:R-:W-:-:S04]  /*0e90*/  FMUL.FTZ R95, R63, R98 ;  /* 0x000000623f5f7220 */ /* 0x000fc80000410000 */
[----:B------:R-:W-:-:S07]  /*0ea0*/  @P0 FADD.FTZ R95, R79, R95 ;  /* 0x0000005f4f5f0221 */ /* 0x000fce0000010000 */
.L_x_16551:
[----:B------:R-:W-:Y:S05]  /*0eb0*/  BSYNC B0 ;  /* 0x0000000000007941 */ /* 0x000fea0003800000 */
.L_x_16550:
[----:B------:R-:W-:Y:S04]  /*0ec0*/  BSSY B0, `(.L_x_16552) ;  /* 0x0000006000007945 */ /* 0x000fe80003800000 */
[----:B------:R-:W-:Y:S05]  /*0ed0*/  @!P6 BRA `(.L_x_16553) ;  /* 0x000000000010e947 */ /* 0x000fea0003800000 */
[----:B-----5:R-:W-:-:S05]  /*0ee0*/  HADD2.F32 R96, -RZ, R86.H0_H0 ;  /* 0x20000056ff607230 */ /* 0x020fca0000004100 */
[----:B------:R-:W-:-:S04]  /*0ef0*/  FMUL.FTZ R103, R96, UR6 ;  /* 0x0000000660677c20 */ /* 0x000fc80008410000 */
[----:B------:R-:W-:-:S04]  /*0f00*/  FMUL.FTZ R96, R64, R103 ;  /* 0x0000006740607220 */ /* 0x000fc80000410000 */
[----:B------:R-:W-:-:S07]  /*0f10*/  @P0 FADD.FTZ R96, R80, R96 ;  /* 0x0000006050600221 */ /* 0x000fce0000010000 */
.L_x_16553:
[----:B------:R-:W-:Y:S05]  /*0f20*/  BSYNC B0 ;  /* 0x0000000000007941 */ /* 0x000fea0003800000 */
.L_x_16552:
[----:B------:R-:W-:Y:S04]  /*0f30*/  BSSY B0, `(.L_x_16554) ;  /* 0x0000006000007945 */ /* 0x000fe80003800000 */
[----:B------:R-:W-:Y:S05]  /*0f40*/  @!P6 BRA `(.L_x_16555) ;  /* 0x000000000010e947 */ /* 0x000fea0003800000 */
[----:B-----5:R-:W-:-:S05]  /*0f50*/  HADD2.F32 R97, -RZ, R86.H1_H1 ;  /* 0x30000056ff617230 */ /* 0x020fca0000004100 */
[----:B------:R-:W-:-:S04]  /*0f60*/  FMUL.FTZ R98, R97, UR6 ;  /* 0x0000000661627c20 */ /* 0x000fc80008410000 */
[----:B------:R-:W-:-:S04]  /*0f70*/  FMUL.FTZ R97, R65, R98 ;  /* 0x0000006241617220 */ /* 0x000fc80000410000 */
[----:B------:R-:W-:-:S07]  /*0f80*/  @P0 FADD.FTZ R97, R81, R97 ;  /* 0x0000006151610221 */ /* 0x000fce0000010000 */
.L_x_16555:
[----:B------:R-:W-:Y:S05]  /*0f90*/  BSYNC B0 ;  /* 0x0000000000007941 */ /* 0x000fea0003800000 */
.L_x_16554:
[----:B------:R-:W-:Y:S01]  /*0fa0*/  BSSY B0, `(.L_x_16556) ;  /* 0x0000007000007945 */ /* 0x000fe20003800000 */
[----:B------:R-:W-:-:S03]  /*0fb0*/  @!P6 FSEL R98, R82, RZ, P1 ;  /* 0x000000ff5262e208 */ /* 0x000fc60000800000 */
[----:B------:R-:W-:Y:S05]  /*0fc0*/  @!P6 BRA `(.L_x_16557) ;  /* 0x000000000010e947 */ /* 0x000fea0003800000 */
[----:B-----5:R-:W-:-:S05]  /*0fd0*/  HADD2.F32 R98, -RZ, R87.H0_H0 ;  /* 0x20000057ff627230 */ /* 0x020fca0000004100 */
[----:B------:R-:W-:-:S04]  /*0fe0*/  FMUL.FTZ R103, R98, UR6 ;  /* 0x0000000662677c20 */ /* 0x000fc80008410000 */
[----:B------:R-:W-:-:S04]  /*0ff0*/  FMUL.FTZ R98, R66, R103 ;  /* 0x0000006742627220 */ /* 0x000fc80000410000 */
[----:B------:R-:W-:-:S07]  /*1000*/  @P0 FADD.FTZ R98, R82, R98 ;  /* 0x0000006252620221 */ /* 0x000fce0000010000 */
.L_x_16557:
[----:B------:R-:W-:Y:S05]  /*1010*/  BSYNC B0 ;  /* 0x0000000000007941 */ /* 0x000fea0003800000 */
.L_x_16556:
[----:B------:R-:W-:Y:S01]  /*1020*/  BSSY B0, `(.L_x_16558) ;  /* 0x0000008000007945 */ /* 0x000fe20003800000 */
[----:B------:R-:W-:Y:S01]  /*1030*/  IMAD.WIDE.U32 R102, R99, 0x20, R88 ;  /* 0x0000002063667825 */ /* 0x000fe200078e0058 */
[----:B------:R-:W-:Y:S02]  /*1040*/  @!P6 FSEL R99, R83, RZ, P2 ;  /* 0x000000ff5363e208 */ /* 0x000fe40001000000 */
[----:B------:R-:W-:Y:S05]  /*1050*/  @!P6 BRA `(.L_x_16559) ;  /* 0x000000000010e947 */ /* 0x000fea0003800000 */
[----:B-----5:R-:W-:-:S05]  /*1060*/  HADD2.F32 R99, -RZ, R87.H1_H1 ;  /* 0x30000057ff637230 */ /* 0x020fca0000004100 */
[----:B------:R-:W-:-:S04]  /*1070*/  FMUL.FTZ R116, R99, UR6 ;  /* 0x0000000663747c20 */ /* 0x000fc80008410000 */
[----:B------:R-:W-:-:S04]  /*1080*/  FMUL.FTZ R99, R67, R116 ;  /* 0x0000007443637220 */ /* 0x000fc80000410000 */
[----:B------:R-:W-:-:S07]  /*1090*/  @P0 FADD.FTZ R99, R83, R99 ;  /* 0x0000006353630221 */ /* 0x000fce0000010000 */
.L_x_16559:
[----:B------:R-:W-:Y:S05]  /*10a0*/  BSYNC B0 ;  /* 0x0000000000007941 */ /* 0x000fea0003800000 */
.L_x_16558:
        /* <DEDUP_REMOVED lines=34> */
[----:B-----5:R-:W-:-:S05]  /*12d0*/  HADD2.F32 R89, -RZ, R84.H0_H0 ;  /* 0x20000054ff597230 */ /* 0x020fca0000004100 */
[----:B------:R-:W-:-:S04]  /*12e0*/  FMUL.FTZ R89, R89, UR6 ;  /* 0x0000000659597c20 */ /* 0x000fc80008410000 */
[----:B------:R-:W-:-:S04]  /*12f0*/  FMUL.FTZ R100, R68, R89 ;  /* 0x0000005944647220 */ /* 0x000fc80000410000 */
[----:B------:R-:W-:-:S07]  /*1300*/  @P0 FADD.FTZ R100, R76, R100 ;  /* 0x000000644c640221 */ /* 0x000fce0000010000 */
.L_x_16561:
[----:B------:R-:W-:Y:S05]  /*1310*/  BSYNC B0 ;  /* 0x0000000000007941 */ /* 0x000fea0003800000 */
.L_x_16560:
[----:B------:R-:W-:Y:S04]  /*1320*/  BSSY B0, `(.L_x_16562) ;  /* 0x0000006000007945 */ /* 0x000fe80003800000 */
[----:B------:R-:W-:Y:S05]  /*1330*/  @!P6 BRA `(.L_x_16563) ;  /* 0x000000000010e947 */ /* 0x000fea0003800000 */
[----:B-----5:R-:W-:-:S05]  /*1340*/  HADD2.F32 R89, -RZ, R84.H1_H1 ;  /* 0x30000054ff597230 */ /* 0x020fca0000004100 */
[----:B------:R-:W-:-:S04]  /*1350*/  FMUL.FTZ R90, R89, UR6 ;  /* 0x00000006595a7c20 */ /* 0x000fc80008410000 */
[----:B------:R-:W-:-:S04]  /*1360*/  FMUL.FTZ R101, R69, R90 ;  /* 0x0000005a45657220 */ /* 0x000fc80000410000 */
[----:B------:R-:W-:-:S07]  /*1370*/  @P0 FADD.FTZ R101, R77, R101 ;  /* 0x000000654d650221 */ /* 0x000fce0000010000 */
.L_x_16563:
[----:B------:R-:W-:Y:S05]  /*1380*/  BSYNC B0 ;  /* 0x0000000000007941 */ /* 0x000fea0003800000 */
.L_x_16562:
[----:B------:R-:W-:Y:S04]  /*1390*/  BSSY B0, `(.L_x_16564) ;  /* 0x0000006000007945 */ /* 0x000fe80003800000 */
[----:B------:R-:W-:Y:S05]  /*13a0*/  @!P6 BRA `(.L_x_16565) ;  /* 0x000000000010e947 */ /* 0x000fea0003800000 */
[----:B-----5:R-:W-:-:S05]  /*13b0*/  HADD2.F32 R89, -RZ, R85.H0_H0 ;  /* 0x20000055ff597230 */ /* 0x020fca0000004100 */
[----:B------:R-:W-:-:S04]  /*13c0*/  FMUL.FTZ R89, R89, UR6 ;  /* 0x0000000659597c20 */ /* 0x000fc80008410000 */
[----:B------:R-:W-:-:S04]  /*13d0*/  FMUL.FTZ R102, R70, R89 ;  /* 0x0000005946667220 */ /* 0x000fc80000410000 */
[----:B------:R-:W-:-:S07]  /*13e0*/  @P0 FADD.FTZ R102, R78, R102 ;  /* 0x000000664e660221 */ /* 0x000fce0000010000 */
.L_x_16565:
[----:B------:R-:W-:Y:S05]  /*13f0*/  BSYNC B0 ;  /* 0x0000000000007941 */ /* 0x000fea0003800000 */
.L_x_16564:
[----:B------:R-:W-:Y:S04]  /*1400*/  BSSY B0, `(.L_x_16566) ;  /* 0x0000006000007945 */ /* 0x000fe80003800000 */
[----:B------:R-:W-:Y:S05]  /*1410*/  @!P6 BRA `(.L_x_16567) ;  /* 0x000000000010e947 */ /* 0x000fea0003800000 */
[----:B-----5:R-:W-:-:S05]  /*1420*/  HADD2.F32 R89, -RZ, R85.H1_H1 ;  /* 0x30000055ff597230 */ /* 0x020fca0000004100 */
[----:B------:R-:W-:-:S04]  /*1430*/  FMUL.FTZ R90, R89, UR6 ;  /* 0x00000006595a7c20 */ /* 0x000fc80008410000 */
[----:B------:R-:W-:-:S04]  /*1440*/  FMUL.FTZ R103, R71, R90 ;  /* 0x0000005a47677220 */ /* 0x000fc80000410000 */
[----:B------:R-:W-:-:S07]  /*1450*/  @P0 FADD.FTZ R103, R79, R103 ;  /* 0x000000674f670221 */ /* 0x000fce0000010000 */
.L_x_16567:
[----:B------:R-:W-:Y:S05]  /*1460*/  BSYNC B0 ;  /* 0x0000000000007941 */ /* 0x000fea0003800000 */
.L_x_16566:
[----:B------:R-:W-:Y:S04]  /*1470*/  BSSY B0, `(.L_x_16568) ;  /* 0x0000006000007945 */ /* 0x000fe80003800000 */
[----:B------:R-:W-:Y:S05]  /*1480*/  @!P6 BRA `(.L_x_16569) ;  /* 0x000000000010e947 */ /* 0x000fea0003800000 */
[----:B-----5:R-:W-:-:S05]  /*1490*/  HADD2.F32 R88, -RZ, R86.H0_H0 ;  /* 0x20000056ff587230 */ /* 0x020fca0000004100 */
[----:B------:R-:W-:-:S04]  /*14a0*/  FMUL.FTZ R89, R88, UR6 ;  /* 0x0000000658597c20 */ /* 0x000fc80008410000 */
[----:B------:R-:W-:-:S04]  /*14b0*/  FMUL.FTZ R88, R72, R89 ;  /* 0x0000005948587220 */ /* 0x000fc80000410000 */
[----:B------:R-:W-:-:S07]  /*14c0*/  @P0 FADD.FTZ R88, R80, R88 ;  /* 0x0000005850580221 */ /* 0x000fce0000010000 */
.L_x_16569:
[----:B------:R-:W-:Y:S05]  /*14d0*/  BSYNC B0 ;  /* 0x0000000000007941 */ /* 0x000fea0003800000 */
.L_x_16568:
[----:B------:R-:W-:Y:S01]  /*14e0*/  BSSY B0, `(.L_x_16570) ;  /* 0x0000007000007945 */ /* 0x000fe20003800000 */
[----:B------:R-:W-:-:S03]  /*14f0*/  @!P6 FSEL R89, R81, RZ, P1 ;  /* 0x000000ff5159e208 */ /* 0x000fc60000800000 */
[----:B------:R-:W-:Y:S05]  /*1500*/  @!P6 BRA `(.L_x_16571) ;  /* 0x000000000010e947 */ /* 0x000fea0003800000 */
[----:B-----5:R-:W-:-:S05]  /*1510*/  HADD2.F32 R89, -RZ, R86.H1_H1 ;  /* 0x30000056ff597230 */ /* 0x020fca0000004100 */
[----:B------:R-:W-:-:S04]  /*1520*/  FMUL.FTZ R90, R89, UR6 ;  /* 0x00000006595a7c20 */ /* 0x000fc80008410000 */
[----:B------:R-:W-:-:S04]  /*1530*/  FMUL.FTZ R89, R73, R90 ;  /* 0x0000005a49597220 */ /* 0x000fc80000410000 */
[----:B------:R-:W-:-:S07]  /*1540*/  @P0 FADD.FTZ R89, R81, R89 ;  /* 0x0000005951590221 */ /* 0x000fce0000010000 */
.L_x_16571:
[----:B------:R-:W-:Y:S05]  /*1550*/  BSYNC B0 ;  /* 0x0000000000007941 */ /* 0x000fea0003800000 */
.L_x_16570:
[----:B------:R-:W-:Y:S01]  /*1560*/  BSSY B0, `(.L_x_16572) ;  /* 0x0000007000007945 */ /* 0x000fe20003800000 */
[----:B------:R-:W-:-:S03]  /*1570*/  @!P6 FSEL R90, R82, RZ, P5 ;  /* 0x000000ff525ae208 */ /* 0x000fc60002800000 */
[----:B------:R-:W-:Y:S05]  /*1580*/  @!P6 BRA `(.L_x_16573) ;  /* 0x000000000010e947 */ /* 0x000fea0003800000 */
[----:B-----5:R-:W-:-:S05]  /*1590*/  HADD2.F32 R90, -RZ, R87.H0_H0 ;  /* 0x20000057ff5a7230 */ /* 0x020fca0000004100 */
[----:B------:R-:W-:-:S04]  /*15a0*/  FMUL.FTZ R91, R90, UR6 ;  /* 0x000000065a5b7c20 */ /* 0x000fc80008410000 */
[----:B------:R-:W-:-:S04]  /*15b0*/  FMUL.FTZ R90, R74, R91 ;  /* 0x0000005b4a5a7220 */ /* 0x000fc80000410000 */
[----:B------:R-:W-:-:S07]  /*15c0*/  @P0 FADD.FTZ R90, R82, R90 ;  /* 0x0000005a525a0221 */ /* 0x000fce0000010000 */
.L_x_16573:
[----:B------:R-:W-:Y:S05]  /*15d0*/  BSYNC B0 ;  /* 0x0000000000007941 */ /* 0x000fea0003800000 */
.L_x_16572:
[----:B------:R-:W-:Y:S01]  /*15e0*/  BSSY B0, `(.L_x_16574) ;  /* 0x0000007000007945 */ /* 0x000fe20003800000 */
[----:B------:R-:W-:-:S03]  /*15f0*/  @!P6 FSEL R91, R83, RZ, P2 ;  /* 0x000000ff535be208 */ /* 0x000fc60001000000 */
[----:B------:R-:W-:Y:S05]  /*1600*/  @!P6 BRA `(.L_x_16575) ;  /* 0x000000000010e947 */ /* 0x000fea0003800000 */
[----:B-----5:R-:W-:-:S05]  /*1610*/  HADD2.F32 R91, -RZ, R87.H1_H1 ;  /* 0x30000057ff5b7230 */ /* 0x020fca0000004100 */
[----:B------:R-:W-:-:S04]  /*1620*/  FMUL.FTZ R116, R91, UR6 ;  /* 0x000000065b747c20 */ /* 0x000fc80008410000 */
[----:B------:R-:W-:-:S04]  /*1630*/  FMUL.FTZ R91, R75, R116 ;  /* 0x000000744b5b7220 */ /* 0x000fc80000410000 */
[----:B------:R-:W-:-:S07]  /*1640*/  @P0 FADD.FTZ R91, R83, R91 ;  /* 0x0000005b535b0221 */ /* 0x000fce0000010000 */
.L_x_16575:
[----:B------:R-:W-:Y:S05]  /*1650*/  BSYNC B0 ;  /* 0x0000000000007941 */ /* 0x000fea0003800000 */
.L_x_16574:
        /* <DEDUP_REMOVED lines=102> */
.L_x_16590:
        /* <DEDUP_REMOVED lines=142> */
[----:B------:R-:W-:-:S03]  /*25a0*/  F2FP.F16.F32.PACK_AB R89, R88, R89 ;  /* 0x000000595859723e */ /* 0x000fc600000000ff */
[----:B------:R-:W-:Y:S01]  /*25b0*/  FFMA.FTZ R88, R28, R108, R4 ;  /* 0x0000006c1c587223 */ /* 0x000fe20000010004 */
[----:B------:R-:W-:Y:S01]  /*25c0*/  FFMA.FTZ R109, R29, R109, R5 ;  /* 0x0000006d1d6d7223 */ /* 0x000fe20000010005 */
[----:B------:R-:W-:-:S04]  /*25d0*/  IMAD.WIDE.U32 R124, R125, 0x10, R90 ;  /* 0x000000107d7c7825 */ /* 0x000fc800078e005a */
        /* <DEDUP_REMOVED lines=28> */
.L_x_16578:
[----:B------:R-:W-:Y:S05]  /*27a0*/  BSYNC B0 ;  /* 0x0000000000007941 */ /* 0x000fea0003800000 */
.L_x_16577:
[----:B------:R-:W-:Y:S02]  /*27b0*/  IADD3 R2, R2, UR8, RZ ;  /* 0x0000000802027c10 */ /* 0x000fe4000fffe0ff */
[----:B-1----:R-:W-:Y:S02]  /*27c0*/  SEL R112, RZ, 0x1, P0 ;  /* 0x00000001ff707807 */ /* 0x002fe40000000000 */
[----:B------:R-:W-:-:S13]  /*27d0*/  ISETP.GE.AND P1, PT, R2, UR9, PT ;  /* 0x0000000902007c0c */ /* 0x000fda000bf26270 */
[----:B------:R-:W-:Y:S05]  /*27e0*/  @!P1 BRA `(.L_x_16579) ;  /* 0xffffffd800fc9947 */ /* 0x000fea000383ffff */
[----:B------:R-:W-:Y:S05]  /*27f0*/  EXIT ;  /* 0x000000000000794d */ /* 0x000fea0003800000 */
.L_x_16576:
[----:B------:R-:W-:Y:S01]  /*2800*/  HFMA2.MMA R117, -RZ, RZ, 0, 5.9604644775390625e-08 ;  /* 0x00000001ff757435 */ /* 0x000fe200000001ff */
[----:B------:R-:W-:Y:S02]  /*2810*/  MOV R122, R121 ;  /* 0x00000079007a7202 */ /* 0x000fe40000000f00 */
[----:B------:R-:W-:Y:S02]  /*2820*/  MOV R120, 0x1f ;  /* 0x0000001f00787802 */ /* 0x000fe40000000f00 */
[----:B------:R-:W-:-:S07]  /*2830*/  MOV R115, 0xffffffff ;  /* 0xffffffff00737802 */ /* 0x000fce0000000f00 */
[----:B-----5:R-:W-:Y:S05]  /*2840*/  WARPSYNC.COLLECTIVE R115, `(.L_x_16580) ;  /* 0x0000000073087348 */ /* 0x020fea0003c00000 */
[----:B------:R0:W1:Y:S02]  /*2850*/  SHFL.BFLY P1, R112, R122, R117, R120 ;  /* 0x0c0000757a707389 */ /* 0x0000640000020078 */
[----:B01---5:R-:W-:Y:S01]  /*2860*/  ENDCOLLECTIVE ;  /* 0x000000000000791b */ /* 0x023fe20003800000 */
.L_x_16580:
[----:B------:R-:W-:Y:S01]  /*2870*/  HFMA2.MMA R117, -RZ, RZ, 0, 1.1920928955078125e-07 ;  /* 0x00000002ff757435 */ /* 0x000fe200000001ff */
[----:B------:R-:W-:-:S10]  /*2880*/  FADD.FTZ R122, R121, R112 ;  /* 0x00000070797a7221 */ /* 0x000fd40000010000 */
[----:B------:R-:W-:Y:S05]  /*2890*/  WARPSYNC.COLLECTIVE R115, `(.L_x_16581) ;  /* 0x0000000073087348 */ /* 0x000fea0003c00000 */
[----:B------:R0:W1:Y:S02]  /*28a0*/  SHFL.BFLY P1, R112, R122, R117, R120 ;  /* 0x0c0000757a707389 */ /* 0x0000640000020078 */
[----:B01----:R-:W-:Y:S01]  /*28b0*/  ENDCOLLECTIVE ;  /* 0x000000000000791b */ /* 0x003fe20003800000 */
.L_x_16581:
[----:B------:R-:W-:Y:S01]  /*28c0*/  HFMA2.MMA R117, -RZ, RZ, 0, 2.384185791015625e-07 ;  /* 0x00000004ff757435 */ /* 0x000fe200000001ff */
[----:B------:R-:W-:-:S05]  /*28d0*/  FADD.FTZ R123, R122, R112 ;  /* 0x000000707a7b7221 */ /* 0x000fca0000010000 */
[----:B------:R-:W-:-:S07]  /*28e0*/  MOV R122, R123 ;  /* 0x0000007b007a7202 */ /* 0x000fce0000000f00 */
[----:B------:R-:W-:Y:S05]  /*28f0*/  WARPSYNC.COLLECTIVE R115, `(.L_x_16582) ;  /* 0x0000000073087348 */ /* 0x000fea0003c00000 */
[----:B------:R0:W1:Y:S02]  /*2900*/  SHFL.BFLY P1, R112, R122, R117, R120 ;  /* 0x0c0000757a707389 */ /* 0x0000640000020078 */
[----:B01----:R-:W-:Y:S01]  /*2910*/  ENDCOLLECTIVE ;  /* 0x000000000000791b */ /* 0x003fe20003800000 */
.L_x_16582:
[----:B------:R-:W-:Y:S01]  /*2920*/  HFMA2.MMA R117, -RZ, RZ, 0, 4.76837158203125e-07 ;  /* 0x00000008ff757435 */ /* 0x000fe200000001ff */
[----:B------:R-:W-:-:S05]  /*2930*/  FADD.FTZ R124, R123, R112 ;  /* 0x000000707b7c7221 */ /* 0x000fca0000010000 */
[----:B------:R-:W-:-:S07]  /*2940*/  MOV R122, R124 ;  /* 0x0000007c007a7202 */ /* 0x000fce0000000f00 */
[----:B------:R-:W-:Y:S05]  /*2950*/  WARPSYNC.COLLECTIVE R115, `(.L_x_16583) ;  /* 0x0000000073087348 */ /* 0x000fea0003c00000 */
[----:B------:R0:W1:Y:S02]  /*2960*/  SHFL.BFLY P1, R112, R122, R117, R120 ;  /* 0x0c0000757a707389 */ /* 0x0000640000020078 */
[----:B01----:R-:W-:Y:S01]  /*2970*/  ENDCOLLECTIVE ;  /* 0x000000000000791b */ /* 0x003fe20003800000 */
.L_x_16583:
[----:B------:R-:W-:Y:S01]  /*2980*/  HFMA2.MMA R117, -RZ, RZ, 0, 9.5367431640625e-07 ;  /* 0x00000010ff757435 */ /* 0x000fe200000001ff */
[----:B------:R-:W-:-:S05]  /*2990*/  FADD.FTZ R125, R124, R112 ;  /* 0x000000707c7d7221 */ /* 0x000fca0000010000 */
[----:B------:R-:W-:-:S07]  /*29a0*/  MOV R122, R125 ;  /* 0x0000007d007a7202 */ /* 0x000fce0000000f00 */
[----:B------:R-:W-:Y:S05]  /*29b0*/  WARPSYNC.COLLECTIVE R115, `(.L_x_16584) ;  /* 0x0000000073087348 */ /* 0x000fea0003c00000 */
[----:B------:R0:W1:Y:S02]  /*29c0*/  SHFL.BFLY P1, R112, R122, R117, R120 ;  /* 0x0c0000757a707389 */ /* 0x0000640000020078 */
[----:B01----:R-:W-:Y:S01]  /*29d0*/  ENDCOLLECTIVE ;  /* 0x000000000000791b */ /* 0x003fe20003800000 */
.L_x_16584:
        /* <DEDUP_REMOVED lines=56> */
.L_x_16585:
[----:B------:R-:W-:Y:S01]  /*2d60*/  HFMA2.MMA R117, -RZ, RZ, 0, 1.1920928955078125e-07 ;  /* 0x00000002ff757435 */ /* 0x000fe200000001ff */
[----:B------:R-:W-:-:S10]  /*2d70*/  FADD.FTZ R122, R121, R112 ;  /* 0x00000070797a7221 */ /* 0x000fd40000010000 */
[----:B------:R-:W-:Y:S05]  /*2d80*/  WARPSYNC.COLLECTIVE R115, `(.L_x_16586) ;  /* 0x0000000073087348 */ /* 0x000fea0003c00000 */
[----:B------:R0:W1:Y:S02]  /*2d90*/  SHFL.BFLY P1, R112, R122, R117, R120 ;  /* 0x0c0000757a707389 */ /* 0x0000640000020078 */
[----:B01----:R-:W-:Y:S01]  /*2da0*/  ENDCOLLECTIVE ;  /* 0x000000000000791b */ /* 0x003fe20003800000 */
.L_x_16586:
[----:B------:R-:W-:Y:S01]  /*2db0*/  HFMA2.MMA R117, -RZ, RZ, 0, 2.384185791015625e-07 ;  /* 0x00000004ff757435 */ /* 0x000fe200000001ff */
[----:B------:R-:W-:-:S05]  /*2dc0*/  FADD.FTZ R123, R122, R112 ;  /* 0x000000707a7b7221 */ /* 0x000fca0000010000 */
[----:B------:R-:W-:-:S07]  /*2dd0*/  MOV R122, R123 ;  /* 0x0000007b007a7202 */ /* 0x000fce0000000f00 */
[----:B------:R-:W-:Y:S05]  /*2de0*/  WARPSYNC.COLLECTIVE R115, `(.L_x_16587) ;  /* 0x0000000073087348 */ /* 0x000fea0003c00000 */
[----:B------:R0:W1:Y:S02]  /*2df0*/  SHFL.BFLY P1, R112, R122, R117, R120 ;  /* 0x0c0000757a707389 */ /* 0x0000640000020078 */
[----:B01----:R-:W-:Y:S01]  /*2e00*/  ENDCOLLECTIVE ;  /* 0x000000000000791b */ /* 0x003fe20003800000 */
.L_x_16587:
[----:B------:R-:W-:Y:S01]  /*2e10*/  HFMA2.MMA R117, -RZ, RZ, 0, 4.76837158203125e-07 ;  /* 0x00000008ff757435 */ /* 0x000fe200000001ff */
[----:B------:R-:W-:-:S05]  /*2e20*/  FADD.FTZ R124, R123, R112 ;  /* 0x000000707b7c7221 */ /* 0x000fca0000010000 */
[----:B------:R-:W-:-:S07]  /*2e30*/  MOV R122, R124 ;  /* 0x0000007c007a7202 */ /* 0x000fce0000000f00 */
[----:B------:R-:W-:Y:S05]  /*2e40*/  WARPSYNC.COLLECTIVE R115, `(.L_x_16588) ;  /* 0x0000000073087348 */ /* 0x000fea0003c00000 */
[----:B------:R0:W1:Y:S02]  /*2e50*/  SHFL.BFLY P1, R112, R122, R117, R120 ;  /* 0x0c0000757a707389 */ /* 0x0000640000020078 */
[----:B01----:R-:W-:Y:S01]  /*2e60*/  ENDCOLLECTIVE ;  /* 0x000000000000791b */ /* 0x003fe20003800000 */
.L_x_16588:
[----:B------:R-:W-:Y:S01]  /*2e70*/  HFMA2.MMA R117, -RZ, RZ, 0, 9.5367431640625e-07 ;  /* 0x00000010ff757435 */ /* 0x000fe200000001ff */
[----:B------:R-:W-:-:S05]  /*2e80*/  FADD.FTZ R125, R124, R112 ;  /* 0x000000707c7d7221 */ /* 0x000fca0000010000 */
[----:B------:R-:W-:-:S07]  /*2e90*/  MOV R122, R125 ;  /* 0x0000007d007a7202 */ /* 0x000fce0000000f00 */
[----:B------:R-:W-:Y:S05]  /*2ea0*/  WARPSYNC.COLLECTIVE R115, `(.L_x_16589) ;  /* 0x0000000073087348 */ /* 0x000fea0003c00000 */
[----:B------:R0:W1:Y:S02]  /*2eb0*/  SHFL.BFLY P1, R112, R122, R117, R120 ;  /* 0x0c0000757a707389 */ /* 0x0000640000020078 */
[----:B01----:R-:W-:Y:S01]  /*2ec0*/  ENDCOLLECTIVE ;  /* 0x000000000000791b */ /* 0x003fe20003800000 */
.L_x_16589:
[----:B------:R-:W-:Y:S05]  /*2ed0*/  BRA `(.L_x_16590) ;  /* 0xffffffec00787947 */ /* 0x000fea000383ffff */
.L_x_16591:
        /* <DEDUP_REMOVED lines=10> */
.L_x_23327:


//--------------------- .text._ZN10layer_norm13ln_fwd_kernelINS_13Kernel_traitsIf6__halffS2_fjLj3072ELj1ELj1ELj4ELj16ENS_18Kernel_traits_baseILj3072EfS2_fS2_fjLj128EEEEELb1ELb0ELb0ELb0EEEvNS_9FwdParamsE --------------------------
	.section	.text._ZN10layer_norm13ln_fwd_kernelINS_13Kernel_traitsIf6__halffS2_fjLj3072ELj1ELj1ELj4ELj16ENS_18Kernel_traits_baseILj3072EfS2_fS2_fjLj128EEEEELb1ELb0ELb0ELb0EEEvNS_9FwdParamsE,"ax",@progbits
	.align	128
        .global         _ZN10layer_norm13ln_fwd_kernelINS_13Kernel_traitsIf6__halffS2_fjLj3072ELj1ELj1ELj4ELj16ENS_18Kernel_traits_baseILj3072EfS2_fS2_fjLj128EEEEELb1ELb0ELb0ELb0EEEvNS_9FwdParamsE
        .type           _ZN10layer_norm13ln_fwd_kernelINS_13Kernel_traitsIf6__halffS2_fjLj3072ELj1ELj1ELj4ELj16ENS_18Kernel_traits_baseILj3072EfS2_fS2_fjLj128EEEEELb1ELb0ELb0ELb0EEEvNS_9FwdParamsE,@function
        .size           _ZN10layer_norm13ln_fwd_kernelINS_13Kernel_traitsIf6__halffS2_fjLj3072ELj1ELj1ELj4ELj16ENS_18Kernel_traits_baseILj3072EfS2_fS2_fjLj128EEEEELb1ELb0ELb0ELb0EEEvNS_9FwdParamsE,(.L_x_23328 - _ZN10layer_norm13ln_fwd_kernelINS_13Kernel_traitsIf6__halffS2_fjLj3072ELj1ELj1ELj4ELj16ENS_18Kernel_traits_baseILj3072EfS2_fS2_fjLj128EEEEELb1ELb0ELb0ELb0EEEvNS_9FwdParamsE)
        .other          _ZN10layer_norm13ln_fwd_kernelINS_13Kernel_traitsIf6__halffS2_fjLj3072ELj1ELj1ELj4ELj16ENS_18Kernel_traits_baseILj3072EfS2_fS2_fjLj128EEEEELb1ELb0ELb0ELb0EEEvNS_9FwdParamsE,@"STO_CUDA_ENTRY STV_DEFAULT"
_ZN10layer_norm13ln_fwd_kernelINS_13Kernel_traitsIf6__halffS2_fjLj3072ELj1ELj1ELj4ELj16ENS_18Kernel_traits_baseILj3072EfS2_fS2_fjLj128EEEEELb1ELb0ELb0ELb0EEEvNS_9FwdParamsE:
.text._ZN10layer_norm13ln_fwd_kernelINS_13Kernel_traitsIf6__halffS2_fjLj3072ELj1ELj1ELj4ELj16ENS_18Kernel_traits_baseILj3072EfS2_fS2_fjLj128EEEEELb1ELb0ELb0ELb0EEEvNS_9FwdParamsE:
        /* <DEDUP_REMOVED lines=106> */
.L_x_16593:
[----:B------:R-:W-:Y:S05]  /*06a0*/  BSYNC B0 ;  /* 0x0000000000007941 */ /* 0x000fea0003800000 */
.L_x_16592:
        /* <DEDUP_REMOVED lines=18> */
.L_x_16595:
[----:B------:R-:W-:Y:S05]  /*07d0*/  BSYNC B0 ;  /* 0x0000000000007941 */ /* 0x000fea0003800000 */
.L_x_16594:
        /* <DEDUP_REMOVED lines=17> */
.L_x_16597:
[----:B------:R-:W-:Y:S05]  /*08f0*/  BSYNC B0 ;  /* 0x0000000000007941 */ /* 0x000fea0003800000 */
.L_x_16596:
        /* <DEDUP_REMOVED lines=42> */
.L_x_16779:
        /* <DEDUP_REMOVED lines=15> */
[----:B------:R-:W-:Y:S02]  /*0c90*/  IMAD.MOV.U32 R94, RZ, RZ, R102 ;  /* 0x000000ffff5e7224 */ /* 0x000fe400078e0066 */
[----:B--2---:R-:W-:Y:S01]  /*0ca0*/  @P0 HADD2.F32 R93, -RZ, R104.H0_H0 ;  /* 0x20000068ff5d0230 */ /* 0x004fe20000004100 */
        /* <DEDUP_REMOVED lines=23> */
.L_x_16601:
[----:B------:R-:W-:-:S07]  /*0e20*/  MOV R70, R8 ;  /* 0x0000000800467202 */ /* 0x000fce0000000f00 */
.L_x_16602:
[----:B------:R-:W-:Y:S05]  /*0e30*/  BSYNC B1 ;  /* 0x0000000000017941 */ /* 0x000fea0003800000 */
.L_x_16600:
        /* <DEDUP_REMOVED lines=16> */
.L_x_16606:
[----:B------:R-:W-:Y:S05]  /*0f40*/  BSYNC B2 ;  /* 0x0000000000027941 */ /* 0x000fea0003800000 */
.L_x_16605:
        /* <DEDUP_REMOVED lines=43> */
.L_x_16604:
[----:B------:R-:W-:Y:S05]  /*1200*/  BSYNC B1 ;  /* 0x0000000000017941 */ /* 0x000fea0003800000 */
.L_x_16603:
[----:B------:R-:W1:Y:S01]  /*1210*/  LDC R108, c[0x0][0x298] ;  /* 0x0000a600ff6c7b82 */ /* 0x000e620000000800 */
[----:B------:R-:W-:Y:S01]  /*1220*/  HFMA2.MMA R95, -RZ, RZ, 0.1171875, 0 ;  /* 0x2f800000ff5f7435 */ /* 0x000fe200000001ff */
[----:B------:R-:W-:Y:S01]  /*1230*/  I2FP.F32.U32 R70, R70 ;  /* 0x0000004600467245 */ /* 0x000fe20000201000 */
[----:B-----5:R-:W-:Y:S01]  /*1240*/  HADD2.F32 R94, -RZ, R72.H0_H0 ;  /* 0x20000048ff5e7230 */ /* 0x020fe20000004100 */
[----:B------:R-:W-:Y:S01]  /*1250*/  ISETP.NE.U32.AND P0, PT, R68, RZ, PT ;  /* 0x000000ff4400720c */ /* 0x000fe20003f05070 */
[----:B------:R-:W-:Y:S01]  /*1260*/  BSSY B1, `(.L_x_16607) ;  /* 0x0000016000017945 */ /* 0x000fe20003800000 */
[C---:B------:R-:W-:Y:S01]  /*1270*/  ISETP.NE.AND P1, PT, R104.reuse, 0x1, PT ;  /* 0x000000016800780c */ /* 0x040fe20003f25270 */
[----:B------:R-:W-:Y:S01]  /*1280*/  VIADD R71, R104, 0x1 ;  /* 0x0000000168477836 */ /* 0x000fe20000000000 */
[----:B------:R-:W2:Y:S01]  /*1290*/  LDC R103, c[0x0][0x294] ;  /* 0x0000a500ff677b82 */ /* 0x000ea20000000800 */
[----:B------:R-:W-:Y:S01]  /*12a0*/  FMUL.FTZ R9, R94, R93 ;  /* 0x0000005d5e097220 */ /* 0x000fe20000410000 */
[----:B------:R-:W-:Y:S01]  /*12b0*/  ISETP.NE.AND.EX P0, PT, R69, RZ, PT, P0 ;  /* 0x000000ff4500720c */ /* 0x000fe20003f05300 */
[----:B------:R-:W-:-:S02]  /*12c0*/  FFMA.FTZ R70, R70, R95, 1.1641532182693481445e-10 ;  /* 0x2f00000046467423 */ /* 0x000fc4000001005f */
        /* <DEDUP_REMOVED lines=14> */
.L_x_16608:
[----:B------:R-:W-:-:S07]  /*13b0*/  IMAD.MOV.U32 R69, RZ, RZ, R8 ;  /* 0x000000ffff457224 */ /* 0x000fce00078e0008 */
.L_x_16609:
[----:B------:R-:W-:Y:S05]  /*13c0*/  BSYNC B1 ;  /* 0x0000000000017941 */ /* 0x000fea0003800000 */
.L_x_16607:
        /* <DEDUP_REMOVED lines=16> */
.L_x_16613:
[----:B------:R-:W-:Y:S05]  /*14d0*/  BSYNC B2 ;  /* 0x0000000000027941 */ /* 0x000fea0003800000 */
.L_x_16612:
        /* <DEDUP_REMOVED lines=43> */
.L_x_16611:
[----:B------:R-:W-:Y:S05]  /*1790*/  BSYNC B1 ;  /* 0x0000000000017941 */ /* 0x000fea0003800000 */
.L_x_16610:
        /* <DEDUP_REMOVED lines=21> */
.L_x_16615:
[----:B------:R-:W-:-:S07]  /*18f0*/  IMAD.MOV.U32 R72, RZ, RZ, R8 ;  /* 0x000000ffff487224 */ /* 0x000fce00078e0008 */
.L_x_16616:
[----:B------:R-:W-:Y:S05]  /*1900*/  BSYNC B1 ;  /* 0x0000000000017941 */ /* 0x000fea0003800000 */
.L_x_16614:
        /* <DEDUP_REMOVED lines=16> */
.L_x_16620:
[----:B------:R-:W-:Y:S05]  /*1a10*/  BSYNC B2 ;  /* 0x0000000000027941 */ /* 0x000fea0003800000 */
.L_x_16619:
        /* <DEDUP_REMOVED lines=43> */
.L_x_16618:
[----:B------:R-:W-:Y:S05]  /*1cd0*/  BSYNC B1 ;  /* 0x0000000000017941 */ /* 0x000fea0003800000 */
.L_x_16617:
        /* <DEDUP_REMOVED lines=20> */
.L_x_16622:
[----:B------:R-:W-:-:S07]  /*1e20*/  IMAD.MOV.U32 R71, RZ, RZ, R8 ;  /* 0x000000ffff477224 */ /* 0x000fce00078e0008 */
.L_x_16623:
[----:B------:R-:W-:Y:S05]  /*1e30*/  BSYNC B1 ;  /* 0x0000000000017941 */ /* 0x000fea0003800000 */
.L_x_16621:
        /* <DEDUP_REMOVED lines=16> */
.L_x_16627:
[----:B------:R-:W-:Y:S05]  /*1f40*/  BSYNC B2 ;  /* 0x0000000000027941 */ /* 0x000fea0003800000 */
.L_x_16626:
        /* <DEDUP_REMOVED lines=43> */
.L_x_16625:
[----:B------:R-:W-:Y:S05]  /*2200*/  BSYNC B1 ;  /* 0x0000000000017941 */ /* 0x000fea0003800000 */
.L_x_16624:
        /* <DEDUP_REMOVED lines=20> */
.L_x_16629:
[----:B------:R-:W-:-:S07]  /*2350*/  IMAD.MOV.U32 R106, RZ, RZ, R8 ;  /* 0x000000ffff6a7224 */ /* 0x000fce00078e0008 */
.L_x_16630:
[----:B------:R-:W-:Y:S05]  /*2360*/  BSYNC B1 ;  /* 0x0000000000017941 */ /* 0x000fea0003800000 */
.L_x_16628:
        /* <DEDUP_REMOVED lines=16> */
.L_x_16634:
[----:B------:R-:W-:Y:S05]  /*2470*/  BSYNC B2 ;  /* 0x0000000000027941 */ /* 0x000fea0003800000 */
.L_x_16633:
        /* <DEDUP_REMOVED lines=43> */
.L_x_16632:
[----:B------:R-:W-:Y:S05]  /*2730*/  BSYNC B1 ;  /* 0x0000000000017941 */ /* 0x000fea0003800000 */
.L_x_16631:
        /* <DEDUP_REMOVED lines=20> */
.L_x_16636:
[----:B------:R-:W-:-:S07]  /*2880*/  IMAD.MOV.U32 R73, RZ, RZ, R8 ;  /* 0x000000ffff497224 */ /* 0x000fce00078e0008 */
.L_x_16637:
[----:B------:R-:W-:Y:S05]  /*2890*/  BSYNC B1 ;  /* 0x0000000000017941 */ /* 0x000fea0003800000 */
.L_x_16635:
        /* <DEDUP_REMOVED lines=16> */
.L_x_16641:
[----:B------:R-:W-:Y:S05]  /*29a0*/  BSYNC B2 ;  /* 0x0000000000027941 */ /* 0x000fea0003800000 */
.L_x_16640:
        /* <DEDUP_REMOVED lines=43> */
.L_x_16639:
[----:B------:R-:W-:Y:S05]  /*2c60*/  BSYNC B1 ;  /* 0x0000000000017941 */ /* 0x000fea0003800000 */
.L_x_16638:
        /* <DEDUP_REMOVED lines=20> */
.L_x_16643:
[----:B------:R-:W-:-:S07]  /*2db0*/  IMAD.MOV.U32 R74, RZ, RZ, R8 ;  /* 0x000000ffff4a7224 */ /* 0x000fce00078e0008 */
.L_x_16644:
[----:B------:R-:W-:Y:S05]  /*2dc0*/  BSYNC B1 ;  /* 0x0000000000017941 */ /* 0x000fea0003800000 */
.L_x_16642:
        /* <DEDUP_REMOVED lines=16> */
.L_x_16648:
[----:B------:R-:W-:Y:S05]  /*2ed0*/  BSYNC B2 ;  /* 0x0000000000027941 */ /* 0x000fea0003800000 */
.L_x_16647:
        /* <DEDUP_REMOVED lines=43> */
.L_x_16646:
[----:B------:R-:W-:Y:S05]  /*3190*/  BSYNC B1 ;  /* 0x0000000000017941 */ /* 0x000fea0003800000 */
.L_x_16645:
        /* <DEDUP_REMOVED lines=20> */
.L_x_16650:
[----:B------:R-:W-:-:S07]  /*32e0*/  IMAD.MOV.U32 R110, RZ, RZ, R8 ;  /* 0x000000ffff6e7224 */ /* 0x000fce00078e0008 */
.L_x_16651:
[----:B------:R-:W-:Y:S05]  /*32f0*/  BSYNC B1 ;  /* 0x0000000000017941 */ /* 0x000fea0003800000 */
.L_x_16649:
        /* <DEDUP_REMOVED lines=18> */
.L_x_16655:
[----:B------:R-:W-:Y:S05]  /*3420*/  BSYNC B2 ;  /* 0x0000000000027941 */ /* 0x000fea0003800000 */
.L_x_16654:
        /* <DEDUP_REMOVED lines=43> */
.L_x_16653:
[----:B------:R-:W-:Y:S05]  /*36e0*/  BSYNC B1 ;  /* 0x0000000000017941 */ /* 0x000fea0003800000 */
.L_x_16652:
[----:B------:R-:W-:Y:S01]  /*36f0*/  ISETP.NE.AND P6, PT, R94, RZ, PT ;  /* 0x000000ff5e00720c */ /* 0x000fe20003fc5270 */
[----:B------:R-:W-:Y:S01]  /*3700*/  HADD2.F32 R104, -RZ, R75.H1_H1 ;  /* 0x3000004bff687230 */ /* 0x000fe20000004100 */
[----:B------:R-:W-:Y:S02]  /*3710*/  I2FP.F32.U32 R94, R110 ;  /* 0x0000006e005e7245 */ /* 0x000fe40000201000 */
[----:B------:R-:W-:Y:S02]  /*3720*/  SEL R112, RZ, 0x10000, P5 ;  /* 0x00010000ff707807 */ /* 0x000fe40002800000 */
        /* <DEDUP_REMOVED lines=30> */
.L_x_16599:
[----:B------:R-:W-:Y:S05]  /*3910*/  BSYNC B0 ;  /* 0x0000000000007941 */ /* 0x000fea0003800000 */
.L_x_16598:
        /* <DEDUP_REMOVED lines=25> */
.L_x_16659:
[----:B------:R-:W-:-:S07]  /*3ab0*/  MOV R78, R8 ;  /* 0x00000008004e7202 */ /* 0x000fce0000000f00 */
.L_x_16660:
[----:B------:R-:W-:Y:S05]  /*3ac0*/  BSYNC B1 ;  /* 0x0000000000017941 */ /* 0x000fea0003800000 */
.L_x_16658:
        /* <DEDUP_REMOVED lines=16> */
.L_x_16664:
[----:B------:R-:W-:Y:S05]  /*3bd0*/  BSYNC B2 ;  /* 0x0000000000027941 */ /* 0x000fea0003800000 */
.L_x_16663:
        /* <DEDUP_REMOVED lines=43> */
.L_x_16662:
[----:B------:R-:W-:Y:S05]  /*3e90*/  BSYNC B1 ;  /* 0x0000000000017941 */ /* 0x000fea0003800000 */
.L_x_16661:
        /* <DEDUP_REMOVED lines=26> */
.L_x_16666:
[----:B------:R-:W-:-:S07]  /*4040*/  IMAD.MOV.U32 R77, RZ, RZ, R8 ;  /* 0x000000ffff4d7224 */ /* 0x000fce00078e0008 */
.L_x_16667:
[----:B------:R-:W-:Y:S05]  /*4050*/  BSYNC B1 ;  /* 0x0000000000017941 */ /* 0x000fea0003800000 */
.L_x_16665:
        /* <DEDUP_REMOVED lines=16> */
.L_x_16671:
[----:B------:R-:W-:Y:S05]  /*4160*/  BSYNC B2 ;  /* 0x0000000000027941 */ /* 0x000fea0003800000 */
.L_x_16670:
        /* <DEDUP_REMOVED lines=43> */
.L_x_16669:
[----:B------:R-:W-:Y:S05]  /*4420*/  BSYNC B1 ;  /* 0x0000000000017941 */ /* 0x000fea0003800000 */
.L_x_16668:
        /* <DEDUP_REMOVED lines=21> */
.L_x_16673:
[----:B------:R-:W-:-:S07]  /*4580*/  IMAD.MOV.U32 R80, RZ, RZ, R8 ;  /* 0x000000ffff507224 */ /* 0x000fce00078e0008 */
.L_x_16674:
[----:B------:R-:W-:Y:S05]  /*4590*/  BSYNC B1 ;  /* 0x0000000000017941 */ /* 0x000fea0003800000 */
.L_x_16672:
        /* <DEDUP_REMOVED lines=16> */
.L_x_16678:
[----:B------:R-:W-:Y:S05]  /*46a0*/  BSYNC B2 ;  /* 0x0000000000027941 */ /* 0x000fea0003800000 */
.L_x_16677:
        /* <DEDUP_REMOVED lines=43> */
.L_x_16676:
[----:B------:R-:W-:Y:S05]  /*4960*/  BSYNC B1 ;  /* 0x0000000000017941 */ /* 0x000fea0003800000 */
.L_x_16675:
        /* <DEDUP_REMOVED lines=20> */
.L_x_16680:
[----:B------:R-:W-:-:S07]  /*4ab0*/  IMAD.MOV.U32 R79, RZ, RZ, R8 ;  /* 0x000000ffff4f7224 */ /* 0x000fce00078e0008 */
.L_x_16681:
[----:B------:R-:W-:Y:S05]  /*4ac0*/  BSYNC B1 ;  /* 0x0000000000017941 */ /* 0x000fea0003800000 */
.L_x_16679:
        /* <DEDUP_REMOVED lines=16> */
.L_x_16685:
[----:B------:R-:W-:Y:S05]  /*4bd0*/  BSYNC B2 ;  /* 0x0000000000027941 */ /* 0x000fea0003800000 */
.L_x_16684:
        /* <DEDUP_REMOVED lines=43> */
.L_x_16683:
[----:B------:R-:W-:Y:S05]  /*4e90*/  BSYNC B1 ;  /* 0x0000000000017941 */ /* 0x000fea0003800000 */
.L_x_16682:
        /* <DEDUP_REMOVED lines=20> */
.L_x_16687:
[----:B------:R-:W-:-:S07]  /*4fe0*/  IMAD.MOV.U32 R106, RZ, RZ, R8 ;  /* 0x000000ffff6a7224 */ /* 0x000fce00078e0008 */
.L_x_16688:
[----:B------:R-:W-:Y:S05]  /*4ff0*/  BSYNC B1 ;  /* 0x0000000000017941 */ /* 0x000fea0003800000 */
.L_x_16686:
        /* <DEDUP_REMOVED lines=16> */
.L_x_16692:
[----:B------:R-:W-:Y:S05]  /*5100*/  BSYNC B2 ;  /* 0x0000000000027941 */ /* 0x000fea0003800000 */
.L_x_16691:
        /* <DEDUP_REMOVED lines=43> */
.L_x_16690:
[----:B------:R-:W-:Y:S05]  /*53c0*/  BSYNC B1 ;  /* 0x0000000000017941 */ /* 0x000fea0003800000 */
.L_x_16689:
        /* <DEDUP_REMOVED lines=20> */
.L_x_16694:
[----:B------:R-:W-:-:S07]  /*5510*/  IMAD.MOV.U32 R81, RZ, RZ, R8 ;  /* 0x000000ffff517224 */ /* 0x000fce00078e0008 */
.L_x_16695:
[----:B------:R-:W-:Y:S05]  /*5520*/  BSYNC B1 ;  /* 0x0000000000017941 */ /* 0x000fea0003800000 */
.L_x_16693:
        /* <DEDUP_REMOVED lines=16> */
.L_x_16699:
[----:B------:R-:W-:Y:S05]  /*5630*/  BSYNC B2 ;  /* 0x0000000000027941 */ /* 0x000fea0003800000 */
.L_x_16698:
        /* <DEDUP_REMOVED lines=43> */
.L_x_16697:
[----:B------:R-:W-:Y:S05]  /*58f0*/  BSYNC B1 ;  /* 0x0000000000017941 */ /* 0x000fea0003800000 */
.L_x_16696:
        /* <DEDUP_REMOVED lines=20> */
.L_x_16701:
[----:B------:R-:W-:-:S07]  /*5a40*/  IMAD.MOV.U32 R82, RZ, RZ, R8 ;  /* 0x000000ffff527224 */ /* 0x000fce00078e0008 */
.L_x_16702:
[----:B------:R-:W-:Y:S05]  /*5a50*/  BSYNC B1 ;  /* 0x0000000000017941 */ /* 0x000fea0003800000 */
.L_x_16700:
        /* <DEDUP_REMOVED lines=16> */
.L_x_16706:
[----:B------:R-:W-:Y:S05]  /*5b60*/  BSYNC B2 ;  /* 0x0000000000027941 */ /* 0x000fea0003800000 */
.L_x_16705:
        /* <DEDUP_REMOVED lines=43> */
.L_x_16704:
[----:B------:R-:W-:Y:S05]  /*5e20*/  BSYNC B1 ;  /* 0x0000000000017941 */ /* 0x000fea0003800000 */
.L_x_16703:
        /* <DEDUP_REMOVED lines=20> */
.L_x_16708:
[----:B------:R-:W-:-:S07]  /*5f70*/  IMAD.MOV.U32 R111, RZ, RZ, R8 ;  /* 0x000000ffff6f7224 */ /* 0x000fce00078e0008 */
.L_x_16709:
[----:B------:R-:W-:Y:S05]  /*5f80*/  BSYNC B1 ;  /* 0x0000000000017941 */ /* 0x000fea0003800000 */
.L_x_16707:
        /* <DEDUP_REMOVED lines=18> */
.L_x_16713:
[----:B------:R-:W-:Y:S05]  /*60b0*/  BSYNC B2 ;  /* 0x0000000000027941 */ /* 0x000fea0003800000 */
.L_x_16712:
        /* <DEDUP_REMOVED lines=43> */
.L_x_16711:
[----:B------:R-:W-:Y:S05]  /*6370*/  BSYNC B1 ;  /* 0x0000000000017941 */ /* 0x000fea0003800000 */
.L_x_16710:
[----:B------:R-:W-:Y:S01]  /*6380*/  I2FP.F32.U32 R104, R111 ;  /* 0x0000006f00687245 */ /* 0x000fe20000201000 */
[----:B------:R-:W-:Y:S01]  /*6390*/  HADD2.F32 R106, -RZ, R83.H1_H1 ;  /* 0x30000053ff6a7230 */ /* 0x000fe20000004100 */
[----:B------:R-:W-:Y:S02]  /*63a0*/  SEL R113, RZ, 0x10000, P5 ;  /* 0x00010000ff717807 */ /* 0x000fe40002800000 */
[----:B------:R-:W-:Y:S01]  /*63b0*/  ISETP.NE.AND P5, PT, R110, RZ, PT ;  /* 0x000000ff6e00720c */ /* 0x000fe20003fa5270 */
[----:B------:R-:W-:Y:S01]  /*63c0*/  FFMA.FTZ R104, R104, R95, 1.1641532182693481445e-10 ;  /* 0x2f00000068687423 */ /* 0x000fe2000001005f */
[----:B------:R-:W-:Y:S01]  /*63d0*/  ISETP.NE.AND P6, PT, R109, RZ, PT ;  /* 0x000000ff6d00720c */ /* 0x000fe20003fc5270 */
        /* <DEDUP_REMOVED lines=24> */
[----:B------:R-:W-:Y:S01]  /*6560*/  LOP3.LUT R107, R107, R103, R109, 0xfe, !PT ;  /* 0x000000676b6b7212 */ /* 0x000fe200078efe6d */
[----:B------:R-:W-:Y:S02]  /*6570*/  VIADD R94, R94, 0x80 ;  /* 0x000000805e5e7836 */ /* 0x000fe40000000000 */
[----:B------:R2:W-:Y:S04]  /*6580*/  STG.E.128 desc[UR4][R110.64+0x10], R80 ;  /* 0x000010506e007986 */ /* 0x0005e8000c101d04 */
[----:B------:R2:W-:Y:S02]  /*6590*/  STG.E.64 desc[UR4][R104.64], R106 ;  /* 0x0000006a68007986 */ /* 0x0005e4000c101b04 */
.L_x_16657:
[----:B------:R-:W-:Y:S05]  /*65a0*/  BSYNC B0 ;  /* 0x0000000000007941 */ /* 0x000fea0003800000 */
.L_x_16656:
        /* <DEDUP_REMOVED lines=25> */
.L_x_16717:
[----:B------:R-:W-:-:S07]  /*6740*/  MOV R86, R8 ;  /* 0x0000000800567202 */ /* 0x000fce0000000f00 */
.L_x_16718:
[----:B------:R-:W-:Y:S05]  /*6750*/  BSYNC B1 ;  /* 0x0000000000017941 */ /* 0x000fea0003800000 */
.L_x_16716:
        /* <DEDUP_REMOVED lines=16> */
.L_x_16722:
[----:B------:R-:W-:Y:S05]  /*6860*/  BSYNC B2 ;  /* 0x0000000000027941 */ /* 0x000fea0003800000 */
.L_x_16721:
        /* <DEDUP_REMOVED lines=43> */
.L_x_16720:
[----:B------:R-:W-:Y:S05]  /*6b20*/  BSYNC B1 ;  /* 0x0000000000017941 */ /* 0x000fea0003800000 */
.L_x_16719:
        /* <DEDUP_REMOVED lines=26> */
.L_x_16724:
[----:B------:R-:W-:-:S07]  /*6cd0*/  IMAD.MOV.U32 R85, RZ, RZ, R8 ;  /* 0x000000ffff557224 */ /* 0x000fce00078e0008 */
.L_x_16725:
[----:B------:R-:W-:Y:S05]  /*6ce0*/  BSYNC B1 ;  /* 0x0000000000017941 */ /* 0x000fea0003800000 */
.L_x_16723:
        /* <DEDUP_REMOVED lines=16> */
.L_x_16729:
[----:B------:R-:W-:Y:S05]  /*6df0*/  BSYNC B2 ;  /* 0x0000000000027941 */ /* 0x000fea0003800000 */
.L_x_16728:
        /* <DEDUP_REMOVED lines=43> */
.L_x_16727:
[----:B------:R-:W-:Y:S05]  /*70b0*/  BSYNC B1 ;  /* 0x0000000000017941 */ /* 0x000fea0003800000 */
.L_x_16726:
        /* <DEDUP_REMOVED lines=21> */
.L_x_16731:
[----:B------:R-:W-:-:S07]  /*7210*/  IMAD.MOV.U32 R88, RZ, RZ, R8 ;  /* 0x000000ffff587224 */ /* 0x000fce00078e0008 */
.L_x_16732:
[----:B------:R-:W-:Y:S05]  /*7220*/  BSYNC B1 ;  /* 0x0000000000017941 */ /* 0x000fea0003800000 */
.L_x_16730:
        /* <DEDUP_REMOVED lines=16> */
.L_x_16736:
[----:B------:R-:W-:Y:S05]  /*7330*/  BSYNC B2 ;  /* 0x0000000000027941 */ /* 0x000fea0003800000 */
.L_x_16735:
        /* <DEDUP_REMOVED lines=43> */
.L_x_16734:
[----:B------:R-:W-:Y:S05]  /*75f0*/  BSYNC B1 ;  /* 0x0000000000017941 */ /* 0x000fea0003800000 */
.L_x_16733:
        /* <DEDUP_REMOVED lines=20> */
.L_x_16738:
[----:B------:R-:W-:-:S07]  /*7740*/  IMAD.MOV.U32 R87, RZ, RZ, R8 ;  /* 0x000000ffff577224 */ /* 0x000fce00078e0008 */
.L_x_16739:
[----:B------:R-:W-:Y:S05]  /*7750*/  BSYNC B1 ;  /* 0x0000000000017941 */ /* 0x000fea0003800000 */
.L_x_16737:
        /* <DEDUP_REMOVED lines=16> */
.L_x_16743:
[----:B------:R-:W-:Y:S05]  /*7860*/  BSYNC B2 ;  /* 0x0000000000027941 */ /* 0x000fea0003800000 */
.L_x_16742:
        /* <DEDUP_REMOVED lines=43> */
.L_x_16741:
[----:B------:R-:W-:Y:S05]  /*7b20*/  BSYNC B1 ;  /* 0x0000000000017941 */ /* 0x000fea0003800000 */
.L_x_16740:
        /* <DEDUP_REMOVED lines=20> */
.L_x_16745:
[----:B------:R-:W-:-:S07]  /*7c70*/  IMAD.MOV.U32 R106, RZ, RZ, R8 ;  /* 0x000000ffff6a7224 */ /* 0x000fce00078e0008 */
.L_x_16746:
[----:B------:R-:W-:Y:S05]  /*7c80*/  BSYNC B1 ;  /* 0x0000000000017941 */ /* 0x000fea0003800000 */
.L_x_16744:
        /* <DEDUP_REMOVED lines=16> */
.L_x_16750:
[----:B------:R-:W-:Y:S05]  /*7d90*/  BSYNC B2 ;  /* 0x0000000000027941 */ /* 0x000fea0003800000 */
.L_x_16749:
        /* <DEDUP_REMOVED lines=43> */
.L_x_16748:
[----:B------:R-:W-:Y:S05]  /*8050*/  BSYNC B1 ;  /* 0x0000000000017941 */ /* 0x000fea0003800000 */
.L_x_16747:
        /* <DEDUP_REMOVED lines=20> */
.L_x_16752:
[----:B------:R-:W-:-:S07]  /*81a0*/  IMAD.MOV.U32 R89, RZ, RZ, R8 ;  /* 0x000000ffff597224 */ /* 0x000fce00078e0008 */
.L_x_16753:
[----:B------:R-:W-:Y:S05]  /*81b0*/  BSYNC B1 ;  /* 0x0000000000017941 */ /* 0x000fea0003800000 */
.L_x_16751:
        /* <DEDUP_REMOVED lines=16> */
.L_x_16757:
[----:B------:R-:W-:Y:S05]  /*82c0*/  BSYNC B2 ;  /* 0x0000000000027941 */ /* 0x000fea0003800000 */
.L_x_16756:
        /* <DEDUP_REMOVED lines=43> */
.L_x_16755:
[----:B------:R-:W-:Y:S05]  /*8580*/  BSYNC B1 ;  /* 0x0000000000017941 */ /* 0x000fea0003800000 */
.L_x_16754:
        /* <DEDUP_REMOVED lines=20> */
.L_x_16759:
[----:B------:R-:W-:-:S07]  /*86d0*/  IMAD.MOV.U32 R90, RZ, RZ, R8 ;  /* 0x000000ffff5a7224 */ /* 0x000fce00078e0008 */
.L_x_16760:
[----:B------:R-:W-:Y:S05]  /*86e0*/  BSYNC B1 ;  /* 0x0000000000017941 */ /* 0x000fea0003800000 */
.L_x_16758:
        /* <DEDUP_REMOVED lines=16> */
.L_x_16764:
[----:B------:R-:W-:Y:S05]  /*87f0*/  BSYNC B2 ;  /* 0x0000000000027941 */ /* 0x000fea0003800000 */
.L_x_16763:
        /* <DEDUP_REMOVED lines=43> */
.L_x_16762:
[----:B------:R-:W-:Y:S05]  /*8ab0*/  BSYNC B1 ;  /* 0x0000000000017941 */ /* 0x000fea0003800000 */
.L_x_16761:
        /* <DEDUP_REMOVED lines=20> */
.L_x_16766:
[----:B------:R-:W-:-:S07]  /*8c00*/  IMAD.MOV.U32 R111, RZ, RZ, R8 ;  /* 0x000000ffff6f7224 */ /* 0x000fce00078e0008 */
.L_x_16767:
[----:B------:R-:W-:Y:S05]  /*8c10*/  BSYNC B1 ;  /* 0x0000000000017941 */ /* 0x000fea0003800000 */
.L_x_16765:
        /* <DEDUP_REMOVED lines=18> */
.L_x_16771:
[----:B------:R-:W-:Y:S05]  /*8d40*/  BSYNC B2 ;  /* 0x0000000000027941 */ /* 0x000fea0003800000 */
.L_x_16770:
        /* <DEDUP_REMOVED lines=43> */
.L_x_16769:
[----:B------:R-:W-:Y:S05]  /*9000*/  BSYNC B1 ;  /* 0x0000000000017941 */ /* 0x000fea0003800000 */
.L_x_16768:
        /* <DEDUP_REMOVED lines=33> */
.L_x_16715:
[----:B------:R-:W-:Y:S05]  /*9220*/  BSYNC B0 ;  /* 0x0000000000007941 */ /* 0x000fea0003800000 */
.L_x_16714:
        /* <DEDUP_REMOVED lines=104> */
.L_x_16790:
        /* <DEDUP_REMOVED lines=106> */
.L_x_16774:
[----:B------:R-:W-:Y:S05]  /*9f50*/  BSYNC B0 ;  /* 0x0000000000007941 */ /* 0x000fea0003800000 */
.L_x_16773:
        /* <DEDUP_REMOVED lines=35> */
.L_x_16776:
[----:B------:R-:W-:Y:S05]  /*a190*/  BSYNC B0 ;  /* 0x0000000000007941 */ /* 0x000fea0003800000 */
.L_x_16775:
        /* <DEDUP_REMOVED lines=34> */
.L_x_16778:
[----:B------:R-:W-:Y:S05]  /*a3c0*/  BSYNC B0 ;  /* 0x0000000000007941 */ /* 0x000fea0003800000 */
.L_x_16777:
[----:B------:R-:W-:Y:S02]  /*a3d0*/  IADD3 R96, R96, UR16, RZ ;  /* 0x0000001060607c10 */ /* 0x000fe4000fffe0ff */
[----:B0123--:R-:W-:Y:S02]  /*a3e0*/  SEL R92, RZ, 0x1, P1 ;  /* 0x00000001ff5c7807 */ /* 0x00ffe40000800000 */
[----:B------:R-:W-:-:S13]  /*a3f0*/  ISETP.GE.AND P0, PT, R96, UR17, PT ;  /* 0x0000001160007c0c */ /* 0x000fda000bf06270 */
[----:B------:R-:W-:Y:S05]  /*a400*/  @!P0 BRA `(.L_x_16779) ;  /* 0xffffff6400e48947 */ /* 0x000fea000383ffff */
[----:B------:R-:W-:Y:S05]  /*a410*/  EXIT ;  /* 0x000000000000794d */ /* 0x000fea0003800000 */
.L_x_16772:
[----:B------:R-:W-:Y:S01]  /*a420*/  IMAD.MOV.U32 R111, RZ, RZ, R103 ;  /* 0x000000ffff6f7224 */ /* 0x000fe200078e0067 */
[----:B------:R-:W-:Y:S01]  /*a430*/  MOV R110, 0x1 ;  /* 0x00000001006e7802 */ /* 0x000fe20000000f00 */
[----:B------:R-:W-:Y:S01]  /*a440*/  IMAD.MOV.U32 R113, RZ, RZ, 0x1f ;  /* 0x0000001fff717424 */ /* 0x000fe200078e00ff */
[----:B------:R-:W-:-:S07]  /*a450*/  MOV R108, 0xffffffff ;  /* 0xffffffff006c7802 */ /* 0x000fce0000000f00 */
[----:B0----5:R-:W-:Y:S05]  /*a460*/  WARPSYNC.COLLECTIVE R108, `(.L_x_16780) ;  /* 0x000000006c087348 */ /* 0x021fea0003c00000 */
[----:B------:R1:W2:Y:S02]  /*a470*/  SHFL.BFLY P4, R109, R111, R110, R113 ;  /* 0x0c00006e6f6d7389 */ /* 0x0002a40000080071 */
[----:B012--5:R-:W-:Y:S01]  /*a480*/  ENDCOLLECTIVE ;  /* 0x000000000000791b */ /* 0x027fe20003800000 */
.L_x_16780:
[----:B------:R-:W-:Y:S02]  /*a490*/  IMAD.MOV.U32 R110, RZ, RZ, 0x2 ;  /* 0x00000002ff6e7424 */ /* 0x000fe400078e00ff */
[----:B------:R-:W-:-:S04]  /*a4a0*/  IMAD.MOV.U32 R92, RZ, RZ, R109 ;  /* 0x000000ffff5c7224 */ /* 0x000fc800078e006d */
[----:B------:R-:W-:-:S05]  /*a4b0*/  FADD.FTZ R104, R103, R92 ;  /* 0x0000005c67687221 */ /* 0x000fca0000010000 */
[----:B------:R-:W-:-:S07]  /*a4c0*/  MOV R111, R104 ;  /* 0x00000068006f7202 */ /* 0x000fce0000000f00 */
[----:B------:R-:W-:Y:S05]  /*a4d0*/  WARPSYNC.COLLECTIVE R108, `(.L_x_16781) ;  /* 0x000000006c087348 */ /* 0x000fea0003c00000 */
[----:B------:R0:W1:Y:S02]  /*a4e0*/  SHFL.BFLY P4, R109, R111, R110, R113 ;  /* 0x0c00006e6f6d7389 */ /* 0x0000640000080071 */
[----:B01----:R-:W-:Y:S01]  /*a4f0*/  ENDCOLLECTIVE ;  /* 0x000000000000791b */ /* 0x003fe20003800000 */
.L_x_16781:
[----:B------:R-:W-:Y:S01]  /*a500*/  HFMA2.MMA R110, -RZ, RZ, 0, 2.384185791015625e-07 ;  /* 0x00000004ff6e7435 */ /* 0x000fe200000001ff */
[----:B------:R-:W-:-:S05]  /*a510*/  MOV R105, R109 ;  /* 0x0000006d00697202 */ /* 0x000fca0000000f00 */
[----:B------:R-:W-:-:S04]  /*a520*/  FADD.FTZ R105, R104, R105 ;  /* 0x0000006968697221 */ /* 0x000fc80000010000 */
[----:B------:R-:W-:-:S07]  /*a530*/  IMAD.MOV.U32 R111, RZ, RZ, R105 ;  /* 0x000000ffff6f7224 */ /* 0x000fce00078e0069 */
[----:B------:R-:W-:Y:S05]  /*a540*/  WARPSYNC.COLLECTIVE R108, `(.L_x_16782) ;  /* 0x000000006c087348 */ /* 0x000fea0003c00000 */
[----:B------:R0:W1:Y:S02]  /*a550*/  SHFL.BFLY P4, R109, R111, R110, R113 ;  /* 0x0c00006e6f6d7389 */ /* 0x0000640000080071 */
[----:B01----:R-:W-:Y:S01]  /*a560*/  ENDCOLLECTIVE ;  /* 0x000000000000791b */ /* 0x003fe20003800000 */
.L_x_16782:
[----:B------:R-:W-:Y:S02]  /*a570*/  IMAD.MOV.U32 R110, RZ, RZ, 0x8 ;  /* 0x00000008ff6e7424 */ /* 0x000fe400078e00ff */
[----:B------:R-:W-:-:S04]  /*a580*/  IMAD.MOV.U32 R92, RZ, RZ, R109 ;  /* 0x000000ffff5c7224 */ /* 0x000fc800078e006d */
[----:B------:R-:W-:-:S05]  /*a590*/  FADD.FTZ R106, R105, R92 ;  /* 0x0000005c696a7221 */ /* 0x000fca0000010000 */
[----:B------:R-:W-:-:S07]  /*a5a0*/  MOV R111, R106 ;  /* 0x0000006a006f7202 */ /* 0x000fce0000000f00 */
[----:B------:R-:W-:Y:S05]  /*a5b0*/  WARPSYNC.COLLECTIVE R108, `(.L_x_16783) ;  /* 0x000000006c087348 */ /* 0x000fea0003c00000 */
[----:B------:R0:W1:Y:S02]  /*a5c0*/  SHFL.BFLY P4, R109, R111, R110, R113 ;  /* 0x0c00006e6f6d7389 */ /* 0x0000640000080071 */
[----:B01----:R-:W-:Y:S01]  /*a5d0*/  ENDCOLLECTIVE ;  /* 0x000000000000791b */ /* 0x003fe20003800000 */
.L_x_16783:
[----:B------:R-:W-:Y:S01]  /*a5e0*/  HFMA2.MMA R110, -RZ, RZ, 0, 9.5367431640625e-07 ;  /* 0x00000010ff6e7435 */ /* 0x000fe200000001ff */
[----:B------:R-:W-:-:S05]  /*a5f0*/  MOV R107, R109 ;  /* 0x0000006d006b7202 */ /* 0x000fca0000000f00 */
[----:B------:R-:W-:-:S04]  /*a600*/  FADD.FTZ R107, R106, R107 ;  /* 0x0000006b6a6b7221 */ /* 0x000fc80000010000 */
[----:B------:R-:W-:-:S07]  /*a610*/  IMAD.MOV.U32 R111, RZ, RZ, R107 ;  /* 0x000000ffff6f7224 */ /* 0x000fce00078e006b */
[----:B------:R-:W-:Y:S05]  /*a620*/  WARPSYNC.COLLECTIVE R108, `(.L_x_16784) ;  /* 0x000000006c087348 */ /* 0x000fea0003c00000 */
[----:B------:R0:W1:Y:S02]  /*a630*/  SHFL.BFLY P4, R109, R111, R110, R113 ;  /* 0x0c00006e6f6d7389 */ /* 0x0000640000080071 */
[----:B01----:R-:W-:Y:S01]  /*a640*/  ENDCOLLECTIVE ;  /* 0x000000000000791b */ /* 0x003fe20003800000 */
.L_x_16784:
        /* <DEDUP_REMOVED lines=57> */
.L_x_16785:
[----:B------:R-:W-:Y:S01]  /*a9e0*/  HFMA2.MMA R110, -RZ, RZ, 0, 1.1920928955078125e-07 ;  /* 0x00000002ff6e7435 */ /* 0x000fe200000001ff */
[----:B------:R-:W-:-:S05]  /*a9f0*/  MOV R103, R109 ;  /* 0x0000006d00677202 */ /* 0x000fca0000000f00 */
[----:B------:R-:W-:-:S04]  /*aa00*/  FADD.FTZ R103, R92, R103 ;  /* 0x000000675c677221 */ /* 0x000fc80000010000 */
[----:B------:R-:W-:-:S07]  /*aa10*/  IMAD.MOV.U32 R111, RZ, RZ, R103 ;  /* 0x000000ffff6f7224 */ /* 0x000fce00078e0067 */
[----:B------:R-:W-:Y:S05]  /*aa20*/  WARPSYNC.COLLECTIVE R108, `(.L_x_16786) ;  /* 0x000000006c087348 */ /* 0x000fea0003c00000 */
[----:B------:R0:W1:Y:S02]  /*aa30*/  SHFL.BFLY P4, R109, R111, R110, R113 ;  /* 0x0c00006e6f6d7389 */ /* 0x0000640000080071 */
[----:B01----:R-:W-:Y:S01]  /*aa40*/  ENDCOLLECTIVE ;  /* 0x000000000000791b */ /* 0x003fe20003800000 */
.L_x_16786:
[----:B------:R-:W-:Y:S02]  /*aa50*/  IMAD.MOV.U32 R110, RZ, RZ, 0x4 ;  /* 0x00000004ff6e7424 */ /* 0x000fe400078e00ff */
[----:B------:R-:W-:-:S04]  /*aa60*/  IMAD.MOV.U32 R104, RZ, RZ, R109 ;  /* 0x000000ffff687224 */ /* 0x000fc800078e006d */
[----:B------:R-:W-:-:S05]  /*aa70*/  FADD.FTZ R104, R103, R104 ;  /* 0x0000006867687221 */ /* 0x000fca0000010000 */
[----:B------:R-:W-:-:S07]  /*aa80*/  MOV R111, R104 ;  /* 0x00000068006f7202 */ /* 0x000fce0000000f00 */
[----:B------:R-:W-:Y:S05]  /*aa90*/  WARPSYNC.COLLECTIVE R108, `(.L_x_16787) ;  /* 0x000000006c087348 */ /* 0x000fea0003c00000 */
[----:B------:R0:W1:Y:S02]  /*aaa0*/  SHFL.BFLY P4, R109, R111, R110, R113 ;  /* 0x0c00006e6f6d7389 */ /* 0x0000640000080071 */
[----:B01----:R-:W-:Y:S01]  /*aab0*/  ENDCOLLECTIVE ;  /* 0x000000000000791b */ /* 0x003fe20003800000 */
.L_x_16787:
[----:B------:R-:W-:Y:S01]  /*aac0*/  HFMA2.MMA R110, -RZ, RZ, 0, 4.76837158203125e-07 ;  /* 0x00000008ff6e7435 */ /* 0x000fe200000001ff */
[----:B------:R-:W-:-:S05]  /*aad0*/  MOV R105, R109 ;  /* 0x0000006d00697202 */ /* 0x000fca0000000f00 */
[----:B------:R-:W-:-:S04]  /*aae0*/  FADD.FTZ R105, R104, R105 ;  /* 0x0000006968697221 */ /* 0x000fc80000010000 */
[----:B------:R-:W-:-:S07]  /*aaf0*/  IMAD.MOV.U32 R111, RZ, RZ, R105 ;  /* 0x000000ffff6f7224 */ /* 0x000fce00078e0069 */
[----:B------:R-:W-:Y:S05]  /*ab00*/  WARPSYNC.COLLECTIVE R108, `(.L_x_16788) ;  /* 0x000000006c087348 */ /* 0x000fea0003c00000 */
[----:B------:R0:W1:Y:S02]  /*ab10*/  SHFL.BFLY P4, R109, R111, R110, R113 ;  /* 0x0c00006e6f6d7389 */ /* 0x0000640000080071 */
[----:B01----:R-:W-:Y:S01]  /*ab20*/  ENDCOLLECTIVE ;  /* 0x000000000000791b */ /* 0x003fe20003800000 */
.L_x_16788:
[----:B------:R-:W-:Y:S02]  /*ab30*/  IMAD.MOV.U32 R110, RZ, RZ, 0x10 ;  /* 0x00000010ff6e7424 */ /* 0x000fe400078e00ff */
[----:B------:R-:W-:-:S04]  /*ab40*/  IMAD.MOV.U32 R106, RZ, RZ, R109 ;  /* 0x000000ffff6a7224 */ /* 0x000fc800078e006d */
[----:B------:R-:W-:-:S05]  /*ab50*/  FADD.FTZ R106, R105, R106 ;  /* 0x0000006a696a7221 */ /* 0x000fca0000010000 */
[----:B------:R-:W-:-:S07]  /*ab60*/  MOV R111, R106 ;  /* 0x0000006a006f7202 */ /* 0x000fce0000000f00 */
[----:B------:R-:W-:Y:S05]  /*ab70*/  WARPSYNC.COLLECTIVE R108, `(.L_x_16789) ;  /* 0x000000006c087348 */ /* 0x000fea0003c00000 */
[----:B------:R0:W1:Y:S02]  /*ab80*/  SHFL.BFLY P4, R109, R111, R110, R113 ;  /* 0x0c00006e6f6d7389 */ /* 0x0000640000080071 */
[----:B01----:R-:W-:Y:S01]  /*ab90*/  ENDCOLLECTIVE ;  /* 0x000000000000791b */ /* 0x003fe20003800000 */
.L_x_16789:
[----:B------:R-:W-:Y:S01]  /*aba0*/  MOV R107, R109 ;  /* 0x0000006d006b7202 */ /* 0x000fe20000000f00 */
[----:B------:R-:W-:Y:S06]  /*abb0*/  BRA `(.L_x_16790) ;  /* 0xffffffec003c7947 */ /* 0x000fec000383ffff */
.L_x_16791:
        /* <DEDUP_REMOVED lines=12> */
.L_x_23328:


//--------------------- .text._ZN10layer_norm13ln_fwd_kernelINS_13Kernel_traitsIf6__halffS2_fjLj3072ELj1ELj1ELj4ELj16ENS_18Kernel_traits_baseILj3072EfS2_fS2_fjLj128EEEEELb1ELb0ELb0ELb1EEEvNS_9FwdParamsE --------------------------
	.section	.text._ZN10layer_norm13ln_fwd_kernelINS_13Kernel_traitsIf6__halffS2_fjLj3072ELj1ELj1ELj4ELj16ENS_18Kernel_traits_baseILj3072EfS2_fS2_fjLj128EEEEELb1ELb0ELb0ELb1EEEvNS_9FwdParamsE,"ax",@progbits
	.align	128
        .global         _ZN10layer_norm13ln_fwd_kernelINS_13Kernel_traitsIf6__halffS2_fjLj3072ELj1ELj1ELj4ELj16ENS_18Kernel_traits_baseILj3072EfS2_fS2_fjLj128EEEEELb1ELb0ELb0ELb1EEEvNS_9FwdParamsE
        .type           _ZN10layer_norm13ln_fwd_kernelINS_13Kernel_traitsIf6__halffS2_fjLj3072ELj1ELj1ELj4ELj16ENS_18Kernel_traits_baseILj3072EfS2_fS2_fjLj128EEEEELb1ELb0ELb0ELb1EEEvNS_9FwdParamsE,@function
        .size           _ZN10layer_norm13ln_fwd_kernelINS_13Kernel_traitsIf6__halffS2_fjLj3072ELj1ELj1ELj4ELj16ENS_18Kernel_traits_baseILj3072EfS2_fS2_fjLj128EEEEELb1ELb0ELb0ELb1EEEvNS_9FwdParamsE,(.L_x_23329 - _ZN10layer_norm13ln_fwd_kernelINS_13Kernel_traitsIf6__halffS2_fjLj3072ELj1ELj1ELj4ELj16ENS_18Kernel_traits_baseILj3072EfS2_fS2_fjLj128EEEEELb1ELb0ELb0ELb1EEEvNS_9FwdParamsE)
        .other          _ZN10layer_norm13ln_fwd_kernelINS_13Kernel_traitsIf6__halffS2_fjLj3072ELj1ELj1ELj4ELj16ENS_18Kernel_traits_baseILj3072EfS2_fS2_fjLj128EEEEELb1ELb0ELb0ELb1EEEvNS_9FwdParamsE,@"STO_CUDA_ENTRY STV_DEFAULT"
_ZN10layer_norm13ln_fwd_kernelINS_13Kernel_traitsIf6__halffS2_fjLj3072ELj1ELj1ELj4ELj16ENS_18Kernel_traits_baseILj3072EfS2_fS2_fjLj128EEEEELb1ELb0ELb0ELb1EEEvNS_9FwdParamsE:
.text._ZN10layer_norm13ln_fwd_kernelINS_13Kernel_traitsIf6__halffS2_fjLj3072ELj1ELj1ELj4ELj16ENS_18Kernel_traits_baseILj3072EfS2_fS2_fjLj128EEEEELb1ELb0ELb0ELb1EEEvNS_9FwdParamsE:
        /* <DEDUP_REMOVED lines=112> */
[----:B------:R-:W-:Y:S01]  /*0700*/  ULDC.64 UR8, c[0x0][0x270] ;  /* 0x00009c0000087ab9 */ /* 0x000fe20000000a00 */
[----:B------:R-:W5:Y:S02]  /*0710*/  LDG.E.128 R60, desc[UR4][R4.64] ;  /* 0x00000004043c7981 */ /* 0x000f64000c1e1d00 */
[----:B------:R-:W-:Y:S02]  /*0720*/  IMAD R3, R8, -0x2daee0ad, RZ ;  /* 0xd2511f5308037824 */ /* 0x000fe400078e02ff */
[----:B------:R-:W-:Y:S01]  /*0730*/  IMAD.WIDE.U32 R102, R102, -0x2daee0ad, RZ ;  /* 0xd2511f5366667825 */ /* 0x000fe200078e00ff */
[----:B------:R-:W-:Y:S01]  /*0740*/  LOP3.LUT R101, R101, UR32, R6, 0x96, !PT ;  /* 0x0000002065657c12 */ /* 0x000fe2000f8e9606 */
[----:B------:R-:W-:Y:S01]  /*0750*/  HFMA2.MMA R6, -RZ, RZ, 0, 0 ;  /* 0x00000000ff067435 */ /* 0x000fe200000001ff */
[----:B------:R-:W5:Y:S01]  /*0760*/  LDG.E.128 R56, desc[UR4][R4.64+0x10] ;  /* 0x0000100404387981 */ /* 0x000f62000c1e1d00 */
[----:B------:R-:W-:Y:S01]  /*0770*/  UISETP.NE.U32.AND UP0, UPT, UR8, URZ, UPT ;  /* 0x0000003f0800728c */ /* 0x000fe2000bf05070 */
[----:B------:R-:W-:Y:S01]  /*0780*/  LOP3.LUT R103, R103, UR33, R3, 0x96, !PT ;  /* 0x0000002167677c12 */ /* 0x000fe2000f8e9603 */
[----:B------:R-:W-:Y:S01]  /*0790*/  IMAD.MOV.U32 R7, RZ, RZ, 0x1 ;  /* 0x00000001ff077424 */ /* 0x000fe200078e00ff */
[----:B------:R-:W5:Y:S01]  /*07a0*/  LDG.E.128 R52, desc[UR4][R4.64+0x1000] ;  /* 0x0010000404347981 */ /* 0x000f62000c1e1d00 */
[----:B------:R-:W-:Y:S01]  /*07b0*/  MOV R3, R12 ;  /* 0x0000000c00037202 */ /* 0x000fe20000000f00 */
[----:B------:R-:W-:Y:S01]  /*07c0*/  IMAD R100, R10, -0x326172a9, RZ ;  /* 0xcd9e8d570a647824 */ /* 0x000fe200078e02ff */
[----:B------:R-:W-:Y:S01]  /*07d0*/  LOP3.LUT R104, R104, 0x3, RZ, 0xc0, !PT ;  /* 0x0000000368687812 */ /* 0x000fe200078ec0ff */
        /* <DEDUP_REMOVED lines=12> */
.L_x_16961:
        /* <DEDUP_REMOVED lines=36> */
.L_x_16793:
[----:B------:R-:W-:-:S07]  /*0ae0*/  IMAD.MOV.U32 R10, RZ, RZ, R100 ;  /* 0x000000ffff0a7224 */ /* 0x000fce00078e0064 */
.L_x_16794:
[----:B------:R-:W-:Y:S05]  /*0af0*/  BSYNC B0 ;  /* 0x0000000000007941 */ /* 0x000fea0003800000 */
.L_x_16792:
        /* <DEDUP_REMOVED lines=16> */
.L_x_16798:
[----:B------:R-:W-:Y:S05]  /*0c00*/  BSYNC B1 ;  /* 0x0000000000017941 */ /* 0x000fea0003800000 */
.L_x_16797:
        /* <DEDUP_REMOVED lines=42> */
.L_x_16796:
[----:B------:R-:W-:Y:S05]  /*0eb0*/  BSYNC B0 ;  /* 0x0000000000007941 */ /* 0x000fea0003800000 */
.L_x_16795:
        /* <DEDUP_REMOVED lines=8> */
[----:B------:R-:W-:Y:S01]  /*0f40*/  FMUL.FTZ R16, R16, R9 ;  /* 0x0000000910107220 */ /* 0x000fe20000410000 */
[----:B------:R-:W-:Y:S01]  /*0f50*/  ISETP.NE.AND.EX P0, PT, R25, RZ, PT, P0 ;  /* 0x000000ff1900720c */ /* 0x000fe20003f05300 */
[----:B------:R-:W-:-:S02]  /*0f60*/  FFMA.FTZ R17, R10, R93, 1.1641532182693481445e-10 ;  /* 0x2f0000000a117423 */ /* 0x000fc4000001005d */
[----:B0-----:R-:W-:-:S03]  /*0f70*/  FMUL.FTZ R16, R16, R11 ;  /* 0x0000000b10107220 */ /* 0x001fc60000410000 */
[----:B-1----:R-:W-:-:S04]  /*0f80*/  FSETP.GTU.FTZ.AND P3, PT, R17, R92, PT ;  /* 0x0000005c1100720b */ /* 0x002fc80003f7c000 */
[----:B------:R-:W-:Y:S01]  /*0f90*/  FSEL R28, R16, RZ, !P3 ;  /* 0x000000ff101c7208 */ /* 0x000fe20005800000 */
[----:B------:R-:W-:Y:S01]  /*0fa0*/  VIADD R16, R18, 0x1 ;  /* 0x0000000112107836 */ /* 0x000fe20000000000 */
        /* <DEDUP_REMOVED lines=11> */
.L_x_16800:
[----:B------:R-:W-:-:S07]  /*1060*/  IMAD.MOV.U32 R10, RZ, RZ, R100 ;  /* 0x000000ffff0a7224 */ /* 0x000fce00078e0064 */
.L_x_16801:
[----:B------:R-:W-:Y:S05]  /*1070*/  BSYNC B0 ;  /* 0x0000000000007941 */ /* 0x000fea0003800000 */
.L_x_16799:
        /* <DEDUP_REMOVED lines=16> */
.L_x_16805:
[----:B------:R-:W-:Y:S05]  /*1180*/  BSYNC B1 ;  /* 0x0000000000017941 */ /* 0x000fea0003800000 */
.L_x_16804:
        /* <DEDUP_REMOVED lines=42> */
.L_x_16803:
[----:B------:R-:W-:Y:S05]  /*1430*/  BSYNC B0 ;  /* 0x0000000000007941 */ /* 0x000fea0003800000 */
.L_x_16802:
        /* <DEDUP_REMOVED lines=21> */
.L_x_16807:
[----:B------:R-:W-:-:S07]  /*1590*/  MOV R10, R100 ;  /* 0x00000064000a7202 */ /* 0x000fce0000000f00 */
.L_x_16808:
[----:B------:R-:W-:Y:S05]  /*15a0*/  BSYNC B0 ;  /* 0x0000000000007941 */ /* 0x000fea0003800000 */
.L_x_16806:
        /* <DEDUP_REMOVED lines=16> */
.L_x_16812:
[----:B------:R-:W-:Y:S05]  /*16b0*/  BSYNC B1 ;  /* 0x0000000000017941 */ /* 0x000fea0003800000 */
.L_x_16811:
        /* <DEDUP_REMOVED lines=42> */
.L_x_16810:
[----:B------:R-:W-:Y:S05]  /*1960*/  BSYNC B0 ;  /* 0x0000000000007941 */ /* 0x000fea0003800000 */
.L_x_16809:
[----:B------:R-:W-:Y:S01]  /*1970*/  I2FP.F32.U32 R10, R10 ;  /* 0x0000000a000a7245 */ /* 0x000fe20000201000 */
[----:B------:R-:W-:Y:S01]  /*1980*/  HADD2.F32 R16, -RZ, R13.H0_H0 ;  /* 0x2000000dff107230 */ /* 0x000fe20000004100 */
[----:B------:R-:W-:Y:S01]  /*1990*/  ISETP.NE.AND P2, PT, R18, 0x1, PT ;  /* 0x000000011200780c */ /* 0x000fe20003f45270 */
[----:B------:R-:W-:Y:S02]  /*19a0*/  BSSY B0, `(.L_x_16813) ;  /* 0x0000013000007945 */ /* 0x000fe40003800000 */
[----:B------:R-:W-:Y:S01]  /*19b0*/  FFMA.FTZ R17, R10, R93, 1.1641532182693481445e-10 ;  /* 0x2f0000000a117423 */ /* 0x000fe2000001005d */
[----:B------:R-:W-:-:S04]  /*19c0*/  FMUL.FTZ R16, R16, R9 ;  /* 0x0000000910107220 */ /* 0x000fc80000410000 */
[----:B------:R-:W-:Y:S01]  /*19d0*/  FMUL.FTZ R16, R16, R11 ;  /* 0x0000000b10107220 */ /* 0x000fe20000410000 */
[----:B------:R-:W-:Y:S01]  /*19e0*/  FSETP.GTU.FTZ.AND P3, PT, R17, R92, PT ;  /* 0x0000005c1100720b */ /* 0x000fe20003f7c000 */
[----:B------:R-:W-:-:S03]  /*19f0*/  VIADD R17, R18, 0x1 ;  /* 0x0000000112117836 */ /* 0x000fc60000000000 */
        /* <DEDUP_REMOVED lines=12> */
.L_x_16814:
[----:B------:R-:W-:-:S07]  /*1ac0*/  IMAD.MOV.U32 R10, RZ, RZ, R100 ;  /* 0x000000ffff0a7224 */ /* 0x000fce00078e0064 */
.L_x_16815:
[----:B------:R-:W-:Y:S05]  /*1ad0*/  BSYNC B0 ;  /* 0x0000000000007941 */ /* 0x000fea0003800000 */
.L_x_16813:
        /* <DEDUP_REMOVED lines=16> */
.L_x_16819:
[----:B------:R-:W-:Y:S05]  /*1be0*/  BSYNC B1 ;  /* 0x0000000000017941 */ /* 0x000fea0003800000 */
.L_x_16818:
        /* <DEDUP_REMOVED lines=42> */
.L_x_16817:
[----:B------:R-:W-:Y:S05]  /*1e90*/  BSYNC B0 ;  /* 0x0000000000007941 */ /* 0x000fea0003800000 */
.L_x_16816:
        /* <DEDUP_REMOVED lines=20> */
.L_x_16821:
[----:B------:R-:W-:-:S07]  /*1fe0*/  MOV R10, R100 ;  /* 0x00000064000a7202 */ /* 0x000fce0000000f00 */
.L_x_16822:
[----:B------:R-:W-:Y:S05]  /*1ff0*/  BSYNC B0 ;  /* 0x0000000000007941 */ /* 0x000fea0003800000 */
.L_x_16820:
        /* <DEDUP_REMOVED lines=16> */
.L_x_16826:
[----:B------:R-:W-:Y:S05]  /*2100*/  BSYNC B1 ;  /* 0x0000000000017941 */ /* 0x000fea0003800000 */
.L_x_16825:
        /* <DEDUP_REMOVED lines=42> */
.L_x_16824:
[----:B------:R-:W-:Y:S05]  /*23b0*/  BSYNC B0 ;  /* 0x0000000000007941 */ /* 0x000fea0003800000 */
.L_x_16823:
        /* <DEDUP_REMOVED lines=20> */
.L_x_16828:
[----:B------:R-:W-:-:S07]  /*2500*/  IMAD.MOV.U32 R10, RZ, RZ, R100 ;  /* 0x000000ffff0a7224 */ /* 0x000fce00078e0064 */
.L_x_16829:
[----:B------:R-:W-:Y:S05]  /*2510*/  BSYNC B0 ;  /* 0x0000000000007941 */ /* 0x000fea0003800000 */
.L_x_16827:
        /* <DEDUP_REMOVED lines=16> */
.L_x_16833:
[----:B------:R-:W-:Y:S05]  /*2620*/  BSYNC B1 ;  /* 0x0000000000017941 */ /* 0x000fea0003800000 */
.L_x_16832:
        /* <DEDUP_REMOVED lines=42> */
.L_x_16831:
[----:B------:R-:W-:Y:S05]  /*28d0*/  BSYNC B0 ;  /* 0x0000000000007941 */ /* 0x000fea0003800000 */
.L_x_16830:
        /* <DEDUP_REMOVED lines=20> */
.L_x_16835:
[----:B------:R-:W-:-:S07]  /*2a20*/  MOV R10, R100 ;  /* 0x00000064000a7202 */ /* 0x000fce0000000f00 */
.L_x_16836:
[----:B------:R-:W-:Y:S05]  /*2a30*/  BSYNC B0 ;  /* 0x0000000000007941 */ /* 0x000fea0003800000 */
.L_x_16834:
        /* <DEDUP_REMOVED lines=16> */
.L_x_16840:
[----:B------:R-:W-:Y:S05]  /*2b40*/  BSYNC B1 ;  /* 0x0000000000017941 */ /* 0x000fea0003800000 */
.L_x_16839:
        /* <DEDUP_REMOVED lines=42> */
.L_x_16838:
[----:B------:R-:W-:Y:S05]  /*2df0*/  BSYNC B0 ;  /* 0x0000000000007941 */ /* 0x000fea0003800000 */
.L_x_16837:
        /* <DEDUP_REMOVED lines=20> */
.L_x_16842:
[----:B------:R-:W-:-:S07]  /*2f40*/  IMAD.MOV.U32 R10, RZ, RZ, R100 ;  /* 0x000000ffff0a7224 */ /* 0x000fce00078e0064 */
.L_x_16843:
[----:B------:R-:W-:Y:S05]  /*2f50*/  BSYNC B0 ;  /* 0x0000000000007941 */ /* 0x000fea0003800000 */
.L_x_16841:
        /* <DEDUP_REMOVED lines=18> */
.L_x_16847:
[----:B------:R-:W-:Y:S05]  /*3080*/  BSYNC B1 ;  /* 0x0000000000017941 */ /* 0x000fea0003800000 */
.L_x_16846:
        /* <DEDUP_REMOVED lines=42> */
.L_x_16845:
[----:B------:R-:W-:Y:S05]  /*3330*/  BSYNC B0 ;  /* 0x0000000000007941 */ /* 0x000fea0003800000 */
.L_x_16844:
[----:B------:R-:W-:Y:S01]  /*3340*/  I2FP.F32.U32 R10, R10 ;  /* 0x0000000a000a7245 */ /* 0x000fe20000201000 */
[----:B------:R-:W0:Y:S01]  /*3350*/  LDC.64 R96, c[0x0][0x238] ;  /* 0x00008e00ff607b82 */ /* 0x000e220000000a00 */
[----:B------:R-:W-:Y:S02]  /*3360*/  SEL R21, RZ, 0x10000, P5 ;  /* 0x00010000ff157807 */ /* 0x000fe40002800000 */
[----:B------:R-:W-:Y:S01]  /*3370*/  ISETP.NE.AND P5, PT, R12, RZ, PT ;  /* 0x000000ff0c00720c */ /* 0x000fe20003fa5270 */
[----:B------:R-:W-:Y:S01]  /*3380*/  FFMA.FTZ R17, R10, R93, 1.1641532182693481445e-10 ;  /* 0x2f0000000a117423 */ /* 0x000fe2000001005d */
[----:B------:R-:W-:Y:S01]  /*3390*/  SEL R20, RZ, 0x100, P4 ;  /* 0x00000100ff147807 */ /* 0x000fe20002000000 */
[----:B------:R-:W-:Y:S01]  /*33a0*/  HADD2.F32 R10, -RZ, R15.H1_H1 ;  /* 0x3000000fff0a7230 */ /* 0x000fe20000004100 */
[----:B------:R-:W-:Y:S01]  /*33b0*/  ISETP.NE.AND P4, PT, R90, RZ, PT ;  /* 0x000000ff5a00720c */ /* 0x000fe20003f85270 */
[----:B------:R-:W1:Y:S01]  /*33c0*/  @P1 LDC.64 R12, c[0x0][0x230] ;  /* 0x00008c00ff0c1b82 */ /* 0x000e620000000a00 */
[----:B------:R-:W-:-:S02]  /*33d0*/  SEL R18, RZ, 0x1, P2 ;  /* 0x00000001ff127807 */ /* 0x000fc40001000000 */
[----:B------:R-:W-:Y:S01]  /*33e0*/  FSETP.GTU.FTZ.AND P2, PT, R17, R92, PT ;  /* 0x0000005c1100720b */ /* 0x000fe20003f5c000 */
[----:B------:R-:W-:Y:S01]  /*33f0*/  FMUL.FTZ R10, R10, R9 ;  /* 0x000000090a0a7220 */ /* 0x000fe20000410000 */
[----:B------:R-:W-:Y:S01]  /*3400*/  SEL R14, RZ, 0x1, P4 ;  /* 0x00000001ff0e7807 */ /* 0x000fe20002000000 */
[----:B------:R-:W-:Y:S01]  /*3410*/  IMAD.WIDE.U32 R18, R18, 0x1000000, RZ ;  /* 0x0100000012127825 */ /* 0x000fe200078e00ff */
[----:B------:R-:W-:Y:S01]  /*3420*/  SEL R16, RZ, 0x1, P5 ;  /* 0x00000001ff107807 */ /* 0x000fe20002800000 */
[----:B------:R-:W2:Y:S01]  /*3430*/  LDC.64 R98, c[0x0][0x240] ;  /* 0x00009000ff627b82 */ /* 0x000ea20000000a00 */
[----:B------:R-:W-:Y:S01]  /*3440*/  SEL R22, RZ, 0x1000000, P2 ;  /* 0x01000000ff167807 */ /* 0x000fe20001000000 */
[----:B------:R-:W-:-:S04]  /*3450*/  IMAD.WIDE.U32 R14, R14, 0x10000, RZ ;  /* 0x000100000e0e7825 */ /* 0x000fc800078e00ff */
[----:B------:R-:W-:Y:S01]  /*3460*/  FMUL.FTZ R10, R10, R11 ;  /* 0x0000000b0a0a7220 */ /* 0x000fe20000410000 */
[----:B------:R-:W-:Y:S01]  /*3470*/  ISETP.NE.AND P6, PT, R27, RZ, PT ;  /* 0x000000ff1b00720c */ /* 0x000fe20003fc5270 */
[----:B------:R-:W-:Y:S01]  /*3480*/  IMAD.WIDE.U32 R16, R16, 0x100, RZ ;  /* 0x0000010010107825 */ /* 0x000fe200078e00ff */
[----:B------:R-:W-:Y:S02]  /*3490*/  LOP3.LUT R20, R20, R22, R21, 0xfe, !PT ;  /* 0x0000001614147212 */ /* 0x000fe400078efe15 */
[----:B------:R-:W-:Y:S02]  /*34a0*/  SEL R21, RZ, 0x1, P3 ;  /* 0x00000001ff157807 */ /* 0x000fe40001800000 */
[----:B------:R-:W-:Y:S02]  /*34b0*/  SEL R23, RZ, 0x1, P6 ;  /* 0x00000001ff177807 */ /* 0x000fe40003000000 */
[----:B------:R-:W-:Y:S02]  /*34c0*/  LOP3.LUT R22, R16, R18, R14, 0xfe, !PT ;  /* 0x0000001210167212 */ /* 0x000fe400078efe0e */
[----:B------:R-:W-:-:S02]  /*34d0*/  FSEL R27, R10, RZ, !P2 ;  /* 0x000000ff0a1b7208 */ /* 0x000fc40005000000 */
[----:B------:R-:W-:Y:S01]  /*34e0*/  LOP3.LUT R21, R19, R20, R21, 0xfe, !PT ;  /* 0x0000001413157212 */ /* 0x000fe200078efe15 */
[C---:B0-----:R-:W-:Y:S01]  /*34f0*/  IMAD.WIDE.U32 R18, R8.reuse, 0x20, R96 ;  /* 0x0000002008127825 */ /* 0x041fe200078e0060 */
[----:B------:R-:W-:-:S03]  /*3500*/  IADD3 R10, R8, 0x80, RZ ;  /* 0x00000080080a7810 */ /* 0x000fc60007ffe0ff */
[----:B------:R-:W-:Y:S01]  /*3510*/  @P0 FADD.FTZ R27, R35, R27 ;  /* 0x0000001b231b0221 */ /* 0x000fe20000010000 */
[----:B------:R-:W-:Y:S02]  /*3520*/  LOP3.LUT R22, R22, R23, RZ, 0xfc, !PT ;  /* 0x0000001716167212 */ /* 0x000fe400078efcff */
[----:B------:R-:W-:Y:S01]  /*3530*/  LOP3.LUT R23, R17, R21, R15, 0xfe, !PT ;  /* 0x0000001511177212 */ /* 0x000fe200078efe0f */
        /* <DEDUP_REMOVED lines=21> */
.L_x_16849:
[----:B------:R-:W-:-:S07]  /*3690*/  IMAD.MOV.U32 R16, RZ, RZ, R100 ;  /* 0x000000ffff107224 */ /* 0x000fce00078e0064 */
.L_x_16850:
[----:B------:R-:W-:Y:S05]  /*36a0*/  BSYNC B0 ;  /* 0x0000000000007941 */ /* 0x000fea0003800000 */
.L_x_16848:
        /* <DEDUP_REMOVED lines=16> */
.L_x_16854:
[----:B------:R-:W-:Y:S05]  /*37b0*/  BSYNC B1 ;  /* 0x0000000000017941 */ /* 0x000fea0003800000 */
.L_x_16853:
        /* <DEDUP_REMOVED lines=42> */
.L_x_16852:
[----:B------:R-:W-:Y:S05]  /*3a60*/  BSYNC B0 ;  /* 0x0000000000007941 */ /* 0x000fea0003800000 */
.L_x_16851:
[----:B------:R-:W-:Y:S01]  /*3a70*/  I2FP.F32.U32 R16, R16 ;  /* 0x0000001000107245 */ /* 0x000fe20000201000 */
[----:B-----5:R-:W-:Y:S01]  /*3a80*/  HADD2.F32 R18, -RZ, R12.H0_H0 ;  /* 0x2000000cff127230 */ /* 0x020fe20000004100 */
[----:B------:R-:W-:Y:S01]  /*3a90*/  ISETP.NE.AND P2, PT, R90, 0x1, PT ;  /* 0x000000015a00780c */ /* 0x000fe20003f45270 */
[----:B------:R-:W-:Y:S02]  /*3aa0*/  BSSY B0, `(.L_x_16855) ;  /* 0x0000013000007945 */ /* 0x000fe40003800000 */
        /* <DEDUP_REMOVED lines=17> */
.L_x_16856:
[----:B------:R-:W-:-:S07]  /*3bc0*/  MOV R16, R100 ;  /* 0x0000006400107202 */ /* 0x000fce0000000f00 */
.L_x_16857:
[----:B------:R-:W-:Y:S05]  /*3bd0*/  BSYNC B0 ;  /* 0x0000000000007941 */ /* 0x000fea0003800000 */
.L_x_16855:
        /* <DEDUP_REMOVED lines=16> */
.L_x_16861:
[----:B------:R-:W-:Y:S05]  /*3ce0*/  BSYNC B1 ;  /* 0x0000000000017941 */ /* 0x000fea0003800000 */
.L_x_16860:
        /* <DEDUP_REMOVED lines=42> */
.L_x_16859:
[----:B------:R-:W-:Y:S05]  /*3f90*/  BSYNC B0 ;  /* 0x0000000000007941 */ /* 0x000fea0003800000 */
.L_x_16858:
        /* <DEDUP_REMOVED lines=21> */
.L_x_16863:
[----:B------:R-:W-:-:S07]  /*40f0*/  IMAD.MOV.U32 R12, RZ, RZ, R100 ;  /* 0x000000ffff0c7224 */ /* 0x000fce00078e0064 */
.L_x_16864:
[----:B------:R-:W-:Y:S05]  /*4100*/  BSYNC B0 ;  /* 0x0000000000007941 */ /* 0x000fea0003800000 */
.L_x_16862:
        /* <DEDUP_REMOVED lines=16> */
.L_x_16868:
[----:B------:R-:W-:Y:S05]  /*4210*/  BSYNC B1 ;  /* 0x0000000000017941 */ /* 0x000fea0003800000 */
.L_x_16867:
        /* <DEDUP_REMOVED lines=42> */
.L_x_16866:
[----:B------:R-:W-:Y:S05]  /*44c0*/  BSYNC B0 ;  /* 0x0000000000007941 */ /* 0x000fea0003800000 */
.L_x_16865:
[----:B------:R-:W-:Y:S01]  /*44d0*/  I2FP.F32.U32 R12, R12 ;  /* 0x0000000c000c7245 */ /* 0x000fe20000201000 */
[----:B------:R-:W-:Y:S01]  /*44e0*/  HADD2.F32 R16, -RZ, R13.H0_H0 ;  /* 0x2000000dff107230 */ /* 0x000fe20000004100 */
[----:B------:R-:W-:Y:S01]  /*44f0*/  ISETP.NE.AND P2, PT, R23, 0x1, PT ;  /* 0x000000011700780c */ /* 0x000fe20003f45270 */
[----:B------:R-:W-:Y:S02]  /*4500*/  BSSY B0, `(.L_x_16869) ;  /* 0x0000013000007945 */ /* 0x000fe40003800000 */
[----:B------:R-:W-:Y:S01]  /*4510*/  FFMA.FTZ R17, R12, R93, 1.1641532182693481445e-10 ;  /* 0x2f0000000c117423 */ /* 0x000fe2000001005d */
[----:B------:R-:W-:-:S04]  /*4520*/  FMUL.FTZ R16, R16, R9 ;  /* 0x0000000910107220 */ /* 0x000fc80000410000 */
[----:B------:R-:W-:Y:S01]  /*4530*/  FMUL.FTZ R16, R16, R11 ;  /* 0x0000000b10107220 */ /* 0x000fe20000410000 */
[----:B------:R-:W-:Y:S02]  /*4540*/  FSETP.GTU.FTZ.AND P3, PT, R17, R92, PT ;  /* 0x0000005c1100720b */ /* 0x000fe40003f7c000 */
[----:B------:R-:W-:Y:S02]  /*4550*/  IADD3 R17, R23, 0x1, RZ ;  /* 0x0000000117117810 */ /* 0x000fe40007ffe0ff */
        /* <DEDUP_REMOVED lines=12> */
.L_x_16870:
[----:B------:R-:W-:-:S07]  /*4620*/  MOV R12, R100 ;  /* 0x00000064000c7202 */ /* 0x000fce0000000f00 */
.L_x_16871:
[----:B------:R-:W-:Y:S05]  /*4630*/  BSYNC B0 ;  /* 0x0000000000007941 */ /* 0x000fea0003800000 */
.L_x_16869:
        /* <DEDUP_REMOVED lines=16> */
.L_x_16875:
[----:B------:R-:W-:Y:S05]  /*4740*/  BSYNC B1 ;  /* 0x0000000000017941 */ /* 0x000fea0003800000 */
.L_x_16874:
        /* <DEDUP_REMOVED lines=42> */
.L_x_16873:
[----:B------:R-:W-:Y:S05]  /*49f0*/  BSYNC B0 ;  /* 0x0000000000007941 */ /* 0x000fea0003800000 */
.L_x_16872:
        /* <DEDUP_REMOVED lines=20> */
.L_x_16877:
[----:B------:R-:W-:-:S07]  /*4b40*/  IMAD.MOV.U32 R12, RZ, RZ, R100 ;  /* 0x000000ffff0c7224 */ /* 0x000fce00078e0064 */
.L_x_16878:
[----:B------:R-:W-:Y:S05]  /*4b50*/  BSYNC B0 ;  /* 0x0000000000007941 */ /* 0x000fea0003800000 */
.L_x_16876:
        /* <DEDUP_REMOVED lines=16> */
.L_x_16882:
[----:B------:R-:W-:Y:S05]  /*4c60*/  BSYNC B1 ;  /* 0x0000000000017941 */ /* 0x000fea0003800000 */
.L_x_16881:
        /* <DEDUP_REMOVED lines=42> */
.L_x_16880:
[----:B------:R-:W-:Y:S05]  /*4f10*/  BSYNC B0 ;  /* 0x0000000000007941 */ /* 0x000fea0003800000 */
.L_x_16879:
        /* <DEDUP_REMOVED lines=20> */
.L_x_16884:
[----:B------:R-:W-:-:S07]  /*5060*/  MOV R12, R100 ;  /* 0x00000064000c7202 */ /* 0x000fce0000000f00 */
.L_x_16885:
[----:B------:R-:W-:Y:S05]  /*5070*/  BSYNC B0 ;  /* 0x0000000000007941 */ /* 0x000fea0003800000 */
.L_x_16883:
        /* <DEDUP_REMOVED lines=16> */
.L_x_16889:
[----:B------:R-:W-:Y:S05]  /*5180*/  BSYNC B1 ;  /* 0x0000000000017941 */ /* 0x000fea0003800000 */
.L_x_16888:
        /* <DEDUP_REMOVED lines=43> */
.L_x_16887:
[----:B------:R-:W-:Y:S05]  /*5440*/  BSYNC B0 ;  /* 0x0000000000007941 */ /* 0x000fea0003800000 */
.L_x_16886:
        /* <DEDUP_REMOVED lines=20> */
.L_x_16891:
[----:B------:R-:W-:-:S07]  /*5590*/  MOV R12, R100 ;  /* 0x00000064000c7202 */ /* 0x000fce0000000f00 */
.L_x_16892:
[----:B------:R-:W-:Y:S05]  /*55a0*/  BSYNC B0 ;  /* 0x0000000000007941 */ /* 0x000fea0003800000 */
.L_x_16890:
        /* <DEDUP_REMOVED lines=16> */
.L_x_16896:
[----:B------:R-:W-:Y:S05]  /*56b0*/  BSYNC B1 ;  /* 0x0000000000017941 */ /* 0x000fea0003800000 */
.L_x_16895:
        /* <DEDUP_REMOVED lines=43> */
.L_x_16894:
[----:B------:R-:W-:Y:S05]  /*5970*/  BSYNC B0 ;  /* 0x0000000000007941 */ /* 0x000fea0003800000 */
.L_x_16893:
        /* <DEDUP_REMOVED lines=20> */
.L_x_16898:
[----:B------:R-:W-:-:S07]  /*5ac0*/  MOV R14, R100 ;  /* 0x00000064000e7202 */ /* 0x000fce0000000f00 */
.L_x_16899:
[----:B------:R-:W-:Y:S05]  /*5ad0*/  BSYNC B0 ;  /* 0x0000000000007941 */ /* 0x000fea0003800000 */
.L_x_16897:
        /* <DEDUP_REMOVED lines=18> */
.L_x_16903:
[----:B------:R-:W-:Y:S05]  /*5c00*/  BSYNC B1 ;  /* 0x0000000000017941 */ /* 0x000fea0003800000 */
.L_x_16902:
        /* <DEDUP_REMOVED lines=42> */
.L_x_16901:
[----:B------:R-:W-:Y:S05]  /*5eb0*/  BSYNC B0 ;  /* 0x0000000000007941 */ /* 0x000fea0003800000 */
.L_x_16900:
        /* <DEDUP_REMOVED lines=8> */
[----:B------:R-:W-:Y:S01]  /*5f40*/  SEL R15, RZ, 0x1, P2 ;  /* 0x00000001ff0f7807 */ /* 0x000fe20001000000 */
[----:B------:R-:W-:Y:S01]  /*5f50*/  FMUL.FTZ R104, R104, R11 ;  /* 0x0000000b68687220 */ /* 0x000fe20000410000 */
[----:B------:R-:W-:-:S02]  /*5f60*/  SEL R90, RZ, 0x1, P4 ;  /* 0x00000001ff5a7807 */ /* 0x000fc40002000000 */
[----:B------:R-:W-:Y:S01]  /*5f70*/  SEL R94, RZ, 0x1, P5 ;  /* 0x00000001ff5e7807 */ /* 0x000fe20002800000 */
[----:B------:R-:W-:Y:S01]  /*5f80*/  IMAD.WIDE.U32 R14, R15, 0x1000000, RZ ;  /* 0x010000000f0e7825 */ /* 0x000fe200078e00ff */
[----:B------:R-:W-:Y:S02]  /*5f90*/  FSETP.GTU.FTZ.AND P2, PT, R13, R92, PT ;  /* 0x0000005c0d00720b */ /* 0x000fe40003f5c000 */
[----:B------:R-:W-:Y:S01]  /*5fa0*/  ISETP.NE.AND P6, PT, R19, RZ, PT ;  /* 0x000000ff1300720c */ /* 0x000fe20003fc5270 */
[----:B------:R-:W-:Y:S01]  /*5fb0*/  IMAD.WIDE.U32 R90, R90, 0x10000, RZ ;  /* 0x000100005a5a7825 */ /* 0x000fe200078e00ff */
[----:B------:R-:W-:Y:S01]  /*5fc0*/  SEL R19, RZ, 0x1000000, P2 ;  /* 0x01000000ff137807 */ /* 0x000fe20001000000 */
[----:B------:R-:W0:Y:S02]  /*5fd0*/  @P1 LDC.64 R12, c[0x0][0x230] ;  /* 0x00008c00ff0c1b82 */ /* 0x000e240000000a00 */
[----:B------:R-:W-:Y:S01]  /*5fe0*/  IMAD.WIDE.U32 R94, R94, 0x100, RZ ;  /* 0x000001005e5e7825 */ /* 0x000fe200078e00ff */
[----:B------:R-:W-:-:S02]  /*5ff0*/  LOP3.LUT R107, R107, R19, R106, 0xfe, !PT ;  /* 0x000000136b6b7212 */ /* 0x000fc400078efe6a */
[----:B------:R-:W-:Y:S02]  /*6000*/  SEL R106, RZ, 0x1, P6 ;  /* 0x00000001ff6a7807 */ /* 0x000fe40003000000 */
[----:B------:R-:W-:Y:S02]  /*6010*/  LOP3.LUT R105, R94, R14, R90, 0xfe, !PT ;  /* 0x0000000e5e697212 */ /* 0x000fe400078efe5a */
[----:B------:R-:W-:Y:S02]  /*6020*/  SEL R14, RZ, 0x1, P3 ;  /* 0x00000001ff0e7807 */ /* 0x000fe40001800000 */
[----:B------:R-:W-:Y:S02]  /*6030*/  FSEL R19, R104, RZ, !P2 ;  /* 0x000000ff68137208 */ /* 0x000fe40005000000 */
[----:B------:R-:W-:Y:S02]  /*6040*/  LOP3.LUT R104, R105, R106, RZ, 0xfc, !PT ;  /* 0x0000006a69687212 */ /* 0x000fe400078efcff */
[----:B------:R-:W-:Y:S01]  /*6050*/  IADD3 R94, R8, 0x100, RZ ;  /* 0x00000100085e7810 */ /* 0x000fe20007ffe0ff */
[----:B------:R-:W-:Y:S01]  /*6060*/  @P0 FADD.FTZ R19, R35, R19 ;  /* 0x0000001323130221 */ /* 0x000fe20000010000 */
[----:B------:R-:W-:Y:S01]  /*6070*/  LOP3.LUT R105, R15, R107, R14, 0xfe, !PT ;  /* 0x0000006b0f697212 */ /* 0x000fe200078efe0e */
[----:B------:R-:W-:-:S03]  /*6080*/  IMAD.WIDE.U32 R14, R10, 0x20, R96 ;  /* 0x000000200a0e7825 */ /* 0x000fc600078e0060 */
[----:B------:R-:W-:Y:S01]  /*6090*/  LOP3.LUT R105, R95, R105, R91, 0xfe, !PT ;  /* 0x000000695f697212 */ /* 0x000fe200078efe5b */
[----:B------:R-:W-:Y:S01]  /*60a0*/  IMAD.WIDE.U32 R106, R10, 0x8, R98 ;  /* 0x000000080a6a7825 */ /* 0x000fe200078e0062 */
[----:B------:R1:W-:Y:S03]  /*60b0*/  STG.E.128 desc[UR4][R14.64], R20 ;  /* 0x000000140e007986 */ /* 0x0003e6000c101d04 */
[C---:B------:R-:W-:Y:S01]  /*60c0*/  IMAD.WIDE.U32 R88, R94.reuse, 0x10, R88 ;  /* 0x000000105e587825 */ /* 0x040fe200078e0058 */
[----:B------:R1:W-:Y:S03]  /*60d0*/  STG.E.128 desc[UR4][R14.64+0x10], R16 ;  /* 0x000010100e007986 */ /* 0x0003e6000c101d04 */
[----:B0-----:R-:W-:Y:S01]  /*60e0*/  @P1 IMAD.WIDE.U32 R12, R94, 0x20, R12 ;  /* 0x000000205e0c1825 */ /* 0x001fe200078e000c */
[----:B------:R1:W-:Y:S04]  /*60f0*/  STG.E.64 desc[UR4][R106.64], R104 ;  /* 0x000000686a007986 */ /* 0x0003e8000c101b04 */
[----:B------:R-:W5:Y:S04]  /*6100*/  LDG.E.128 R88, desc[UR4][R88.64] ;  /* 0x0000000458587981 */ /* 0x000f68000c1e1d00 */
        /* <DEDUP_REMOVED lines=14> */
.L_x_16905:
[----:B------:R-:W-:-:S07]  /*61f0*/  MOV R12, R100 ;  /* 0x00000064000c7202 */ /* 0x000fce0000000f00 */
.L_x_16906:
[----:B------:R-:W-:Y:S05]  /*6200*/  BSYNC B0 ;  /* 0x0000000000007941 */ /* 0x000fea0003800000 */
.L_x_16904:
        /* <DEDUP_REMOVED lines=16> */
.L_x_16910:
[----:B------:R-:W-:Y:S05]  /*6310*/  BSYNC B1 ;  /* 0x0000000000017941 */ /* 0x000fea0003800000 */
.L_x_16909:
        /* <DEDUP_REMOVED lines=43> */
.L_x_16908:
[----:B------:R-:W-:Y:S05]  /*65d0*/  BSYNC B0 ;  /* 0x0000000000007941 */ /* 0x000fea0003800000 */
.L_x_16907:
        /* <DEDUP_REMOVED lines=21> */
.L_x_16912:
[----:B------:R-:W-:-:S07]  /*6730*/  IMAD.MOV.U32 R13, RZ, RZ, R100 ;  /* 0x000000ffff0d7224 */ /* 0x000fce00078e0064 */
.L_x_16913:
[----:B------:R-:W-:Y:S05]  /*6740*/  BSYNC B0 ;  /* 0x0000000000007941 */ /* 0x000fea0003800000 */
.L_x_16911:
        /* <DEDUP_REMOVED lines=16> */
.L_x_16917:
[----:B------:R-:W-:Y:S05]  /*6850*/  BSYNC B1 ;  /* 0x0000000000017941 */ /* 0x000fea0003800000 */
.L_x_16916:
        /* <DEDUP_REMOVED lines=42> */
.L_x_16915:
[----:B------:R-:W-:Y:S05]  /*6b00*/  BSYNC B0 ;  /* 0x0000000000007941 */ /* 0x000fea0003800000 */
.L_x_16914:
        /* <DEDUP_REMOVED lines=21> */
.L_x_16919:
[----:B------:R-:W-:-:S07]  /*6c60*/  MOV R88, R100 ;  /* 0x0000006400587202 */ /* 0x000fce0000000f00 */
.L_x_16920:
[----:B------:R-:W-:Y:S05]  /*6c70*/  BSYNC B0 ;  /* 0x0000000000007941 */ /* 0x000fea0003800000 */
.L_x_16918:
        /* <DEDUP_REMOVED lines=16> */
.L_x_16924:
[----:B------:R-:W-:Y:S05]  /*6d80*/  BSYNC B1 ;  /* 0x0000000000017941 */ /* 0x000fea0003800000 */
.L_x_16923:
        /* <DEDUP_REMOVED lines=42> */
.L_x_16922:
[----:B------:R-:W-:Y:S05]  /*7030*/  BSYNC B0 ;  /* 0x0000000000007941 */ /* 0x000fea0003800000 */
.L_x_16921:
        /* <DEDUP_REMOVED lines=20> */
.L_x_16926:
[----:B------:R-:W-:-:S07]  /*7180*/  MOV R15, R100 ;  /* 0x00000064000f7202 */ /* 0x000fce0000000f00 */
.L_x_16927:
[----:B------:R-:W-:Y:S05]  /*7190*/  BSYNC B0 ;  /* 0x0000000000007941 */ /* 0x000fea0003800000 */
.L_x_16925:
        /* <DEDUP_REMOVED lines=16> */
.L_x_16931:
[----:B------:R-:W-:Y:S05]  /*72a0*/  BSYNC B1 ;  /* 0x0000000000017941 */ /* 0x000fea0003800000 */
.L_x_16930:
        /* <DEDUP_REMOVED lines=42> */
.L_x_16929:
[----:B------:R-:W-:Y:S05]  /*7550*/  BSYNC B0 ;  /* 0x0000000000007941 */ /* 0x000fea0003800000 */
.L_x_16928:
        /* <DEDUP_REMOVED lines=20> */
.L_x_16933:
[----:B------:R-:W-:-:S07]  /*76a0*/  IMAD.MOV.U32 R106, RZ, RZ, R100 ;  /* 0x000000ffff6a7224 */ /* 0x000fce00078e0064 */
.L_x_16934:
[----:B------:R-:W-:Y:S05]  /*76b0*/  BSYNC B0 ;  /* 0x0000000000007941 */ /* 0x000fea0003800000 */
.L_x_16932:
        /* <DEDUP_REMOVED lines=16> */
.L_x_16938:
[----:B------:R-:W-:Y:S05]  /*77c0*/  BSYNC B1 ;  /* 0x0000000000017941 */ /* 0x000fea0003800000 */
.L_x_16937:
        /* <DEDUP_REMOVED lines=42> */
.L_x_16936:
[----:B------:R-:W-:Y:S05]  /*7a70*/  BSYNC B0 ;  /* 0x0000000000007941 */ /* 0x000fea0003800000 */
.L_x_16935:
        /* <DEDUP_REMOVED lines=20> */
.L_x_16940:
[----:B------:R-:W-:-:S07]  /*7bc0*/  MOV R89, R100 ;  /* 0x0000006400597202 */ /* 0x000fce0000000f00 */
.L_x_16941:
[----:B------:R-:W-:Y:S05]  /*7bd0*/  BSYNC B0 ;  /* 0x0000000000007941 */ /* 0x000fea0003800000 */
.L_x_16939:
        /* <DEDUP_REMOVED lines=16> */
.L_x_16945:
[----:B------:R-:W-:Y:S05]  /*7ce0*/  BSYNC B1 ;  /* 0x0000000000017941 */ /* 0x000fea0003800000 */
.L_x_16944:
        /* <DEDUP_REMOVED lines=42> */
[----:B------:R-:W-:-:S10]  /*7f90*/  IMAD.MOV.U32 R102, RZ, RZ, R104 ;  /* 0x000000ffff667224 */ /* 0x000fd400078e0068 */
.L_x_16943:
[----:B------:R-:W-:Y:S05]  /*7fa0*/  BSYNC B0 ;  /* 0x0000000000007941 */ /* 0x000fea0003800000 */
.L_x_16942:
        /* <DEDUP_REMOVED lines=20> */
.L_x_16947:
[----:B------:R-:W-:-:S07]  /*80f0*/  IMAD.MOV.U32 R90, RZ, RZ, R100 ;  /* 0x000000ffff5a7224 */ /* 0x000fce00078e0064 */
.L_x_16948:
[----:B------:R-:W-:Y:S05]  /*8100*/  BSYNC B0 ;  /* 0x0000000000007941 */ /* 0x000fea0003800000 */
.L_x_16946:
        /* <DEDUP_REMOVED lines=16> */
.L_x_16952:
[----:B------:R-:W-:Y:S05]  /*8210*/  BSYNC B1 ;  /* 0x0000000000017941 */ /* 0x000fea0003800000 */
.L_x_16951:
        /* <DEDUP_REMOVED lines=44> */
.L_x_16950:
[----:B------:R-:W-:Y:S05]  /*84e0*/  BSYNC B0 ;  /* 0x0000000000007941 */ /* 0x000fea0003800000 */
.L_x_16949:
        /* <DEDUP_REMOVED lines=20> */
.L_x_16954:
[----:B------:R-:W-:-:S07]  /*8630*/  IMAD.MOV.U32 R109, RZ, RZ, R100 ;  /* 0x000000ffff6d7224 */ /* 0x000fce00078e0064 */
.L_x_16955:
[----:B------:R-:W-:Y:S05]  /*8640*/  BSYNC B0 ;  /* 0x0000000000007941 */ /* 0x000fea0003800000 */
.L_x_16953:
        /* <DEDUP_REMOVED lines=18> */
.L_x_16959:
[----:B------:R-:W-:Y:S05]  /*8770*/  BSYNC B1 ;  /* 0x0000000000017941 */ /* 0x000fea0003800000 */
.L_x_16958:
        /* <DEDUP_REMOVED lines=42> */
.L_x_16957:
[----:B------:R-:W-:Y:S05]  /*8a20*/  BSYNC B0 ;  /* 0x0000000000007941 */ /* 0x000fea0003800000 */
.L_x_16956:
[----:B------:R-:W-:Y:S01]  /*8a30*/  FADD.FTZ R106, RZ, R28 ;  /* 0x0000001cff6a7221 */ /* 0x000fe20000010000 */
[----:B------:R-:W-:Y:S01]  /*8a40*/  ISETP.NE.AND P6, PT, R95, RZ, PT ;  /* 0x000000ff5f00720c */ /* 0x000fe20003fc5270 */
[----:B------:R-:W-:Y:S01]  /*8a50*/  IMAD.WIDE.U32 R96, R94, 0x20, R96 ;  /* 0x000000205e607825 */ /* 0x000fe200078e0060 */
[----:B------:R-:W-:-:S03]  /*8a60*/  SEL R95, RZ, 0x10000, P5 ;  /* 0x00010000ff5f7807 */ /* 0x000fc60002800000 */
        /* <DEDUP_REMOVED lines=11> */
[----:B------:R-:W-:Y:S01]  /*8b20*/  FADD.FTZ R105, R27, R106 ;  /* 0x0000006a1b697221 */ /* 0x000fe20000010000 */
[----:B------:R-:W-:-:S03]  /*8b30*/  I2FP.F32.U32 R106, R109 ;  /* 0x0000006d006a7245 */ /* 0x000fc60000201000 */
[----:B------:R-:W-:Y:S02]  /*8b40*/  FADD.FTZ R108, R20, R105 ;  /* 0x00000069146c7221 */ /* 0x000fe40000010000 */
[----:B------:R-:W-:Y:S02]  /*8b50*/  FFMA.FTZ R93, R106, R93, 1.1641532182693481445e-10 ;  /* 0x2f0000006a5d7423 */ /* 0x000fe4000001005d */
[----:B------:R-:W-:Y:S01]  /*8b60*/  FADD.FTZ R105, R21, R108 ;  /* 0x0000006c15697221 */ /* 0x000fe20000010000 */
[----:B------:R-:W-:-:S03]  /*8b70*/  HADD2.F32 R108, -RZ, R91.H1_H1 ;  /* 0x3000005bff6c7230 */ /* 0x000fc60000004100 */
[----:B------:R-:W-:Y:S02]  /*8b80*/  FADD.FTZ R106, R22, R105 ;  /* 0x00000069166a7221 */ /* 0x000fe40000010000 */
[----:B------:R-:W-:Y:S01]  /*8b90*/  FMUL.FTZ R110, R108, R9 ;  /* 0x000000096c6e7220 */ /* 0x000fe20000410000 */
[----:B------:R-:W-:Y:S01]  /*8ba0*/  SEL R108, RZ, 0x1, P2 ;  /* 0x00000001ff6c7807 */ /* 0x000fe20001000000 */
[----:B------:R-:W-:Y:S01]  /*8bb0*/  FADD.FTZ R9, R23, R106 ;  /* 0x0000006a17097221 */ /* 0x000fe20000010000 */
[----:B------:R-:W-:Y:S01]  /*8bc0*/  FSETP.GTU.FTZ.AND P2, PT, R93, R92, PT ;  /* 0x0000005c5d00720b */ /* 0x000fe20003f5c000 */
[----:B------:R-:W-:Y:S01]  /*8bd0*/  FMUL.FTZ R110, R110, R11 ;  /* 0x0000000b6e6e7220 */ /* 0x000fe20000410000 */
[----:B------:R-:W-:Y:S01]  /*8be0*/  SEL R92, RZ, 0x1, P1 ;  /* 0x00000001ff5c7807 */ /* 0x000fe20000800000 */
[----:B------:R-:W-:Y:S01]  /*8bf0*/  FADD.FTZ R112, R16, R9 ;  /* 0x0000000910707221 */ /* 0x000fe20000010000 */
[----:B------:R-:W-:Y:S01]  /*8c00*/  SEL R106, RZ, 0x1, P5 ;  /* 0x00000001ff6a7807 */ /* 0x000fe20002800000 */
[----:B------:R-:W-:Y:S01]  /*8c10*/  IMAD.WIDE.U32 R108, R108, 0x1000000, RZ ;  /* 0x010000006c6c7825 */ /* 0x000fe200078e00ff */
[----:B------:R-:W-:-:S03]  /*8c20*/  SEL R105, RZ, 0x1000000, P2 ;  /* 0x01000000ff697807 */ /* 0x000fc60001000000 */
[----:B------:R-:W-:Y:S01]  /*8c30*/  FADD.FTZ R9, R17, R112 ;  /* 0x0000007011097221 */ /* 0x000fe20000010000 */
[----:B------:R-:W-:Y:S01]  /*8c40*/  FSEL R91, R110, RZ, !P2 ;  /* 0x000000ff6e5b7208 */ /* 0x000fe20005000000 */
[----:B------:R-:W-:Y:S01]  /*8c50*/  IMAD.WIDE.U32 R92, R92, 0x10000, RZ ;  /* 0x000100005c5c7825 */ /* 0x000fe200078e00ff */
[----:B------:R-:W-:-:S03]  /*8c60*/  LOP3.LUT R105, R114, R105, R95, 0xfe, !PT ;  /* 0x0000006972697212 */ /* 0x000fc600078efe5f */
[----:B------:R-:W-:Y:S01]  /*8c70*/  FADD.FTZ R112, R18, R9 ;  /* 0x0000000912707221 */ /* 0x000fe20000010000 */
[----:B------:R-:W-:Y:S01]  /*8c80*/  SEL R95, RZ, 0x1, P3 ;  /* 0x00000001ff5f7807 */ /* 0x000fe20001800000 */
[----:B------:R-:W-:Y:S01]  /*8c90*/  IMAD.WIDE.U32 R106, R106, 0x100, RZ ;  /* 0x000001006a6a7825 */ /* 0x000fe200078e00ff */
[----:B------:R-:W-:-:S03]  /*8ca0*/  SEL R11, RZ, 0x1, P6 ;  /* 0x00000001ff0b7807 */ /* 0x000fc60003000000 */
[----:B------:R-:W-:Y:S01]  /*8cb0*/  FADD.FTZ R9, R19, R112 ;  /* 0x0000007013097221 */ /* 0x000fe20000010000 */
[----:B------:R-:W-:Y:S01]  /*8cc0*/  LOP3.LUT R109, R109, R105, R95, 0xfe, !PT ;  /* 0x000000696d6d7212 */ /* 0x000fe200078efe5f */
[----:B------:R-:W-:Y:S01]  /*8cd0*/  @P0 FADD.FTZ R91, R35, R91 ;  /* 0x0000005b235b0221 */ /* 0x000fe20000010000 */
[----:B------:R-:W-:Y:S01]  /*8ce0*/  LOP3.LUT R92, R106, R108, R92, 0xfe, !PT ;  /* 0x0000006c6a5c7212 */ /* 0x000fe200078efe5c */
[----:B------:R-:W-:Y:S01]  /*8cf0*/  FADD.FTZ R106, R12, R9 ;  /* 0x000000090c6a7221 */ /* 0x000fe20000010000 */
[----:B------:R-:W-:Y:S02]  /*8d00*/  LOP3.LUT R93, R107, R109, R93, 0xfe, !PT ;  /* 0x0000006d6b5d7212 */ /* 0x000fe400078efe5d */
[----:B------:R-:W-:Y:S01]  /*8d10*/  LOP3.LUT R92, R92, R11, RZ, 0xfc, !PT ;  /* 0x0000000b5c5c7212 */ /* 0x000fe200078efcff */
[----:B------:R-:W-:Y:S01]  /*8d20*/  FADD.FTZ R9, R13, R106 ;  /* 0x0000006a0d097221 */ /* 0x000fe20000010000 */
[----:B------:R0:W-:Y:S01]  /*8d30*/  STG.E.128 desc[UR4][R96.64+0x10], R88 ;  /* 0x0000105860007986 */ /* 0x0001e2000c101d04 */
[----:B------:R-:W-:-:S02]  /*8d40*/  LOP3.LUT P0, RZ, R7, 0xff, RZ, 0xc0, !PT ;  /* 0x000000ff07ff7812 */ /* 0x000fc4000780c0ff */
[----:B------:R-:W-:Y:S01]  /*8d50*/  FADD.FTZ R106, R14, R9 ;  /* 0x000000090e6a7221 */ /* 0x000fe20000010000 */
[----:B------:R0:W-:Y:S01]  /*8d60*/  STG.E.64 desc[UR4][R98.64], R92 ;  /* 0x0000005c62007986 */ /* 0x0001e2000c101b04 */
[----:B------:R-:W-:Y:S02]  /*8d70*/  SHF.R.U32.HI R11, RZ, 0x5, R0 ;  /* 0x00000005ff0b7819 */ /* 0x000fe40000011600 */
[----:B------:R-:W-:Y:S01]  /*8d80*/  FADD.FTZ R9, R15, R106 ;  /* 0x0000006a0f097221 */ /* 0x000fe20000010000 */
[----:B------:R-:W-:-:S03]  /*8d90*/  LOP3.LUT P1, RZ, R0, 0x1f, RZ, 0xc0, !PT ;  /* 0x0000001f00ff7812 */ /* 0x000fc6000782c0ff */
[----:B------:R-:W-:Y:S01]  /*8da0*/  FADD.FTZ R106, R88, R9 ;  /* 0x00000009586a7221 */ /* 0x000fe20000010000 */
[----:B------:R-:W-:-:S03]  /*8db0*/  LOP3.LUT R9, R11, 0x7fffffc, RZ, 0xc0, !PT ;  /* 0x07fffffc0b097812 */ /* 0x000fc600078ec0ff */
[----:B------:R-:W-:Y:S02]  /*8dc0*/  FADD.FTZ R7, R89, R106 ;  /* 0x0000006a59077221 */ /* 0x000fe40000010000 */
[----:B------:R-:W-:Y:S02]  /*8dd0*/  @!P0 VIADD R9, R9, 0x4 ;  /* 0x0000000409098836 */ /* 0x000fe40000000000 */
        /* <DEDUP_REMOVED lines=71> */
.L_x_16972:
[----:B------:R-:W2:Y:S01]  /*9250*/  @!P1 S2R R96, SR_CgaCtaId ;  /* 0x0000000000609919 */ /* 0x000ea20000008800 */
[----:B------:R-:W-:Y:S01]  /*9260*/  LOP3.LUT R98, R0, 0x1f, RZ, 0xc0, !PT ;  /* 0x0000001f00627812 */ /* 0x000fe200078ec0ff */
[----:B------:R-:W-:Y:S05]  /*9270*/  WARPSYNC.ALL ;  /* 0x0000000000007948 */ /* 0x000fea0003800000 */
[----:B------:R-:W-:Y:S02]  /*9280*/  ISETP.GT.U32.AND P2, PT, R98, 0x3, PT ;  /* 0x000000036200780c */ /* 0x000fe40003f44070 */
[----:B------:R-:W-:Y:S02]  /*9290*/  @!P1 MOV R93, 0x400 ;  /* 0x00000400005d9802 */ /* 0x000fe40000000f00 */
[----:B------:R-:W-:-:S04]  /*92a0*/  LOP3.LUT R7, R11, 0x3, RZ, 0xc0, !PT ;  /* 0x000000030b077812 */ /* 0x000fc800078ec0ff */
[----:B------:R-:W-:-:S05]  /*92b0*/  @!P1 IADD3 R11, R9, R7, RZ ;  /* 0x00000007090b9210 */ /* 0x000fca0007ffe0ff */
[----:B------:R-:W3:Y:S01]  /*92c0*/  @!P2 S2R R97, SR_CgaCtaId ;  /* 0x000000000061a919 */ /* 0x000ee20000008800 */
[----:B------:R-:W-:Y:S01]  /*92d0*/  @!P2 IMAD.IADD R9, R9, 0x1, R98 ;  /* 0x000000010909a824 */ /* 0x000fe200078e0262 */
[----:B--2---:R-:W-:Y:S01]  /*92e0*/  @!P1 LEA R96, R96, R93, 0x18 ;  /* 0x0000005d60609211 */ /* 0x004fe200078ec0ff */
[----:B-1----:R-:W-:Y:S01]  /*92f0*/  FADD.FTZ R93, R95, R106 ;  /* 0x0000006a5f5d7221 */ /* 0x002fe20000010000 */
[----:B0-----:R-:W-:Y:S02]  /*9300*/  HFMA2.MMA R95, -RZ, RZ, 0, 0 ;  /* 0x00000000ff5f7435 */ /* 0x001fe400000001ff */
[----:B------:R-:W-:Y:S02]  /*9310*/  @!P1 LEA R11, R11, R96, 0x3 ;  /* 0x000000600b0b9211 */ /* 0x000fe400078e18ff */
[----:B------:R-:W-:Y:S02]  /*9320*/  @!P2 MOV R96, 0x400 ;  /* 0x000004000060a802 */ /* 0x000fe40000000f00 */
[----:B------:R-:W-:Y:S01]  /*9330*/  @!P2 IMAD.MOV.U32 R95, RZ, RZ, 0x300 ;  /* 0x00000300ff5fa424 */ /* 0x000fe200078e00ff */
[----:B------:R-:W-:Y:S01]  /*9340*/  @!P1 STS.64 [R11], R92 ;  /* 0x0000005c0b009388 */ /* 0x000fe20000000a00 */
[----:B------:R-:W-:Y:S01]  /*9350*/  BAR.SYNC.DEFER_BLOCKING 0x0 ;  /* 0x0000000000007b1d */ /* 0x000fe20000010000 */
[----:B------:R-:W-:-:S02]  /*9360*/  LOP3.LUT P1, RZ, R7, 0x1f, R0, 0xf8, !PT ;  /* 0x0000001f07ff7812 */ /* 0x000fc4000782f800 */
[----:B---3--:R-:W-:-:S03]  /*9370*/  @!P2 LEA R96, R97, R96, 0x18 ;  /* 0x000000606160a211 */ /* 0x008fc600078ec0ff */
[----:B------:R-:W0:Y:S01]  /*9380*/  SHFL.DOWN PT, R106, R95, 0x2, 0x1f ;  /* 0x08401f005f6a7f89 */ /* 0x000e2200000e0000 */
[----:B------:R-:W-:Y:S02]  /*9390*/  @!P2 LEA R98, R9, R96, 0x3 ;  /* 0x000000600962a211 */ /* 0x000fe400078e18ff */
[----:B------:R-:W-:-:S06]  /*93a0*/  CS2R R96, SRZ ;  /* 0x0000000000607805 */ /* 0x000fcc000001ff00 */
        /* <DEDUP_REMOVED lines=8> */
[----:B0-----:R-:W-:-:S02]  /*9430*/  IADD3 R11, R11, R110, RZ ;  /* 0x0000006e0b0b7210 */ /* 0x001fc40007ffe0ff */
[----:B------:R-:W-:Y:S01]  /*9440*/  I2FP.F32.S32 R110, R110 ;  /* 0x0000006e006e7245 */ /* 0x000fe20000201400 */
[----:B------:R-:W0:Y:S04]  /*9450*/  SHFL.DOWN PT, R99, R96, 0x2, 0x1f ;  /* 0x08401f0060637f89 */ /* 0x000e2800000e0000 */
        /* <DEDUP_REMOVED lines=11> */
[----:B------:R-:W-:Y:S01]  /*9510*/  I2FP.F32.S32 R93, R11 ;  /* 0x0000000b005d7245 */ /* 0x000fe20000201400 */
[----:B------:R-:W1:Y:S03]  /*9520*/  LDC R99, c[0x0][0x2d8] ;  /* 0x0000b600ff637b82 */ /* 0x000e660000000800 */
[----:B------:R-:W2:Y:S02]  /*9530*/  SHFL.DOWN PT, R11, R92, 0x1, 0x1f ;  /* 0x08201f005c0b7f89 */ /* 0x000ea400000e0000 */
        /* <DEDUP_REMOVED lines=8> */
[----:B------:R-:W-:Y:S02]  /*95c0*/  FMUL.FTZ R9, R9, R110 ;  /* 0x0000006e09097220 */ /* 0x000fe40000410000 */
[----:B------:R-:W0:Y:S02]  /*95d0*/  SHFL.IDX PT, R11, R98, RZ, 0x1f ;  /* 0x00001fff620b7589 */ /* 0x000e2400000e0000 */
[----:B------:R-:W-:Y:S02]  /*95e0*/  FFMA.FTZ R96, R93, R9, R96 ;  /* 0x000000095d607223 */ /* 0x000fe40000010060 */
[----:B------:R-:W2:Y:S04]  /*95f0*/  @!P1 LDC.64 R92, c[0x0][0x250] ;  /* 0x00009400ff5c9b82 */ /* 0x000ea80000000a00 */
[----:B------:R-:W1:Y:S01]  /*9600*/  SHFL.IDX PT, R96, R96, RZ, 0x1f ;  /* 0x00001fff60607589 */ /* 0x000e6200000e0000 */
[C---:B0-----:R-:W-:Y:S01]  /*9610*/  FSEL R95, R11.reuse, RZ, P2 ;  /* 0x000000ff0b5f7208 */ /* 0x041fe20001000000 */
[----:B------:R-:W-:Y:S01]  /*9620*/  FMUL.FTZ R97, R11, R11 ;  /* 0x0000000b0b617220 */ /* 0x000fe20000410000 */
[----:B------:R-:W-:Y:S01]  /*9630*/  PLOP3.LUT P2, PT, PT, PT, UP1, 0x40, 0x0 ;  /* 0x000000000000781c */ /* 0x000fe20003f4e818 */
[----:B--2---:R-:W-:-:S04]  /*9640*/  @!P1 IMAD.WIDE R92, R2, 0x4, R92 ;  /* 0x00000004025c9825 */ /* 0x004fc800078e025c */
[--C-:B------:R-:W-:Y:S01]  /*9650*/  FADD.FTZ R111, R17, -R95.reuse ;  /* 0x8000005f116f7221 */ /* 0x100fe20000010000 */
[--C-:B------:R-:W-:Y:S01]  /*9660*/  FADD.FTZ R105, R20, -R95.reuse ;  /* 0x8000005f14697221 */ /* 0x100fe20000010000 */
[----:B------:R-:W-:Y:S01]  /*9670*/  FADD.FTZ R115, R12, -R95 ;  /* 0x8000005f0c737221 */ /* 0x000fe20000010000 */
[----:B-1----:R-:W-:Y:S01]  /*9680*/  FFMA.FTZ R96, R96, UR11, R99 ;  /* 0x0000000b60607c23 */ /* 0x002fe20008010063 */
[----:B------:R-:W-:Y:S01]  /*9690*/  FSEL R99, R97, RZ, !P2 ;  /* 0x000000ff61637208 */ /* 0x000fe20005000000 */
[--C-:B------:R-:W-:Y:S01]  /*96a0*/  FADD.FTZ R17, R13, -R95.reuse ;  /* 0x8000005f0d117221 */ /* 0x100fe20000010000 */
[--C-:B------:R-:W-:Y:S01]  /*96b0*/  FADD.FTZ R7, R28, -R95.reuse ;  /* 0x8000005f1c077221 */ /* 0x100fe20000010000 */
[----:B------:R-:W-:Y:S01]  /*96c0*/  FADD.FTZ R9, R29, -R95 ;  /* 0x8000005f1d097221 */ /* 0x000fe20000010000 */
[----:B------:R-:W0:Y:S01]  /*96d0*/  LDC.64 R12, c[0x0][0x2b8] ;  /* 0x0000ae00ff0c7b82 */ /* 0x000e220000000a00 */
[----:B------:R-:W-:Y:S01]  /*96e0*/  FADD.FTZ R96, R96, R99 ;  /* 0x0000006360607221 */ /* 0x000fe20000010000 */
[--C-:B------:R-:W-:Y:S01]  /*96f0*/  FADD.FTZ R27, R27, -R95.reuse ;  /* 0x8000005f1b1b7221 */ /* 0x100fe20000010000 */
[--C-:B------:R-:W-:Y:S01]  /*9700*/  FADD.FTZ R25, R25, -R95.reuse ;  /* 0x8000005f19197221 */ /* 0x100fe20000010000 */
[--C-:B------:R-:W-:Y:S01]  /*9710*/  FADD.FTZ R31, R31, -R95.reuse ;  /* 0x8000005f1f1f7221 */ /* 0x100fe20000010000 */
[----:B------:R-:W1:Y:S01]  /*9720*/  MUFU.RSQ R20, R96 ;  /* 0x0000006000147308 */ /* 0x000e620000001400 */
        /* <DEDUP_REMOVED lines=23> */
[----:B------:R-:W-:Y:S01]  /*98a0*/  FFMA.FTZ R106, R59, R98, R83 ;  /* 0x000000623b6a7223 */ /* 0x000fe20000010053 */
[----:B------:R-:W-:Y:S01]  /*98b0*/  FFMA.FTZ R98, R57, R96, R81 ;  /* 0x0000006039627223 */ /* 0x000fe20000010051 */
[C---:B------:R-:W-:Y:S01]  /*98c0*/  FMUL.FTZ R31, R20.reuse, R24 ;  /* 0x00000018141f7220 */ /* 0x040fe20000410000 */
[----:B------:R-:W-:Y:S01]  /*98d0*/  FFMA.FTZ R96, R63, R22, R87 ;  /* 0x000000163f607223 */ /* 0x000fe20000010057 */
[----:B------:R-:W-:Y:S01]  /*98e0*/  FMUL.FTZ R24, R20, R17 ;  /* 0x0000001114187220 */ /* 0x000fe20000410000 */
[----:B0-----:R-:W-:-:S04]  /*98f0*/  IMAD.WIDE.U32 R22, R10, 0x10, R12 ;  /* 0x000000100a167825 */ /* 0x001fc800078e000c */
[----:B------:R-:W-:Y:S01]  /*9900*/  FFMA.FTZ R9, R62, R9, R86 ;  /* 0x000000093e097223 */ /* 0x000fe20000010056 */
[----:B------:R-:W-:Y:S01]  /*9910*/  FFMA.FTZ R17, R54, R99, R78 ;  /* 0x0000006336117223 */ /* 0x000fe2000001004e */
[----:B------:R-:W-:Y:S01]  /*9920*/  FFMA.FTZ R10, R55, R18, R79 ;  /* 0x00000012370a7223 */ /* 0x000fe2000001004f */
[----:B--2---:R-:W-:-:S04]  /*9930*/  @!P1 IMAD.WIDE R28, R2, 0x4, R28 ;  /* 0x00000004021c9825 */ /* 0x004fc800078e021c */
        /* <DEDUP_REMOVED lines=31> */
[----:B-1----:R-:W-:Y:S01]  /*9b30*/  LEA R20, P1, R8, UR12, 0x4 ;  /* 0x0000000c08147c11 */ /* 0x002fe2000f8220ff */
        /* <DEDUP_REMOVED lines=16> */
[----:B------:R-:W-:Y:S02]  /*9c40*/  F2FP.F16.F32.PACK_AB R10, R9, R10 ;  /* 0x0000000a090a723e */ /* 0x000fe400000000ff */
[----:B------:R-:W-:Y:S01]  /*9c50*/  F2FP.F16.F32.PACK_AB R11, R108, R11 ;  /* 0x0000000b6c0b723e */ /* 0x000fe200000000ff */
[----:B------:R0:W-:Y:S01]  /*9c60*/  STG.E.128 desc[UR4][R22.64], R16 ;  /* 0x0000001016007986 */ /* 0x0001e2000c101d04 */
[----:B------:R-:W-:Y:S02]  /*9c70*/  F2FP.F16.F32.PACK_AB R9, R26, R7 ;  /* 0x000000071a09723e */ /* 0x000fe400000000ff */
[----:B------:R-:W-:Y:S02]  /*9c80*/  LEA.HI.X R29, R94, UR13, RZ, 0x4, P2 ;  /* 0x0000000d5e1d7c11 */ /* 0x000fe400090f24ff */
[----:B------:R-:W-:Y:S02]  /*9c90*/  F2FP.F16.F32.PACK_AB R8, R24, R115 ;  /* 0x000000731808723e */ /* 0x000fe400000000ff */
[----:B------:R-:W-:-:S02]  /*9ca0*/  ISETP.GE.AND P1, PT, R2, UR15, PT ;  /* 0x0000000f02007c0c */ /* 0x000fc4000bf26270 */
[----:B------:R-:W-:Y:S01]  /*9cb0*/  SEL R7, RZ, 0x1, P0 ;  /* 0x00000001ff077807 */ /* 0x000fe20000000000 */
[----:B------:R0:W-:Y:S10]  /*9cc0*/  STG.E.128 desc[UR4][R28.64], R8 ;  /* 0x000000081c007986 */ /* 0x0001f4000c101d04 */
[----:B------:R-:W-:Y:S05]  /*9cd0*/  @!P1 BRA `(.L_x_16961) ;  /* 0xffffff6800f09947 */ /* 0x000fea000383ffff */
[----:B------:R-:W-:Y:S05]  /*9ce0*/  EXIT ;  /* 0x000000000000794d */ /* 0x000fea0003800000 */
.L_x_16960:
[----:B------:R-:W-:Y:S01]  /*9cf0*/  HFMA2.MMA R107, -RZ, RZ, 0, 5.9604644775390625e-08 ;  /* 0x00000001ff6b7435 */ /* 0x000fe200000001ff */
[----:B------:R-:W-:Y:S01]  /*9d00*/  MOV R108, R106 ;  /* 0x0000006a006c7202 */ /* 0x000fe20000000f00 */
[----:B------:R-:W-:Y:S01]  /*9d10*/  IMAD.MOV.U32 R110, RZ, RZ, 0x1f ;  /* 0x0000001fff6e7424 */ /* 0x000fe200078e00ff */
[----:B------:R-:W-:-:S08]  /*9d20*/  MOV R99, 0xffffffff ;  /* 0xffffffff00637802 */ /* 0x000fd00000000f00 */
[----:B------:R-:W-:Y:S05]  /*9d30*/  WARPSYNC.COLLECTIVE R99, `(.L_x_16962) ;  /* 0x0000000063087348 */ /* 0x000fea0003c00000 */
[----:B------:R0:W1:Y:S02]  /*9d40*/  SHFL.BFLY P2, R105, R108, R107, R110 ;  /* 0x0c00006b6c697389 */ /* 0x000064000004006e */
[----:B01----:R-:W-:Y:S01]  /*9d50*/  ENDCOLLECTIVE ;  /* 0x000000000000791b */ /* 0x003fe20003800000 */
.L_x_16962:
[----:B------:R-:W-:Y:S01]  /*9d60*/  HFMA2.MMA R107, -RZ, RZ, 0, 1.1920928955078125e-07 ;  /* 0x00000002ff6b7435 */ /* 0x000fe200000001ff */
[----:B------:R-:W-:-:S05]  /*9d70*/  MOV R7, R105 ;  /* 0x0000006900077202 */ /* 0x000fca0000000f00 */
[----:B------:R-:W-:-:S04]  /*9d80*/  FADD.FTZ R93, R106, R7 ;  /* 0x000000076a5d7221 */ /* 0x000fc80000010000 */
[----:B------:R-:W-:-:S07]  /*9d90*/  IMAD.MOV.U32 R108, RZ, RZ, R93 ;  /* 0x000000ffff6c7224 */ /* 0x000fce00078e005d */
[----:B------:R-:W-:Y:S05]  /*9da0*/  WARPSYNC.COLLECTIVE R99, `(.L_x_16963) ;  /* 0x0000000063087348 */ /* 0x000fea0003c00000 */
[----:B------:R0:W1:Y:S02]  /*9db0*/  SHFL.BFLY P2, R105, R108, R107, R110 ;  /* 0x0c00006b6c697389 */ /* 0x000064000004006e */
[----:B01----:R-:W-:Y:S01]  /*9dc0*/  ENDCOLLECTIVE ;  /* 0x000000000000791b */ /* 0x003fe20003800000 */
.L_x_16963:
[----:B------:R-:W-:Y:S01]  /*9dd0*/  HFMA2.MMA R107, -RZ, RZ, 0, 2.384185791015625e-07 ;  /* 0x00000004ff6b7435 */ /* 0x000fe200000001ff */
[----:B------:R-:W-:-:S05]  /*9de0*/  MOV R92, R105 ;  /* 0x00000069005c7202 */ /* 0x000fca0000000f00 */
[----:B------:R-:W-:-:S04]  /*9df0*/  FADD.FTZ R95, R93, R92 ;  /* 0x0000005c5d5f7221 */ /* 0x000fc80000010000 */
[----:B------:R-:W-:-:S07]  /*9e00*/  IMAD.MOV.U32 R108, RZ, RZ, R95 ;  /* 0x000000ffff6c7224 */ /* 0x000fce00078e005f */
[----:B------:R-:W-:Y:S05]  /*9e10*/  WARPSYNC.COLLECTIVE R99, `(.L_x_16964) ;  /* 0x0000000063087348 */ /* 0x000fea0003c00000 */
[----:B------:R0:W1:Y:S02]  /*9e20*/  SHFL.BFLY P2, R105, R108, R107, R110 ;  /* 0x0c00006b6c697389 */ /* 0x000064000004006e */
[----:B01----:R-:W-:Y:S01]  /*9e30*/  ENDCOLLECTIVE ;  /* 0x000000000000791b */ /* 0x003fe20003800000 */
.L_x_16964:
[----:B------:R-:W-:Y:S01]  /*9e40*/  HFMA2.MMA R107, -RZ, RZ, 0, 4.76837158203125e-07 ;  /* 0x00000008ff6b7435 */ /* 0x000fe200000001ff */
[----:B------:R-:W-:-:S05]  /*9e50*/  MOV R92, R105 ;  /* 0x00000069005c7202 */ /* 0x000fca0000000f00 */
[----:B------:R-:W-:-:S04]  /*9e60*/  FADD.FTZ R96, R95, R92 ;  /* 0x0000005c5f607221 */ /* 0x000fc80000010000 */
[----:B------:R-:W-:-:S07]  /*9e70*/  IMAD.MOV.U32 R108, RZ, RZ, R96 ;  /* 0x000000ffff6c7224 */ /* 0x000fce00078e0060 */
[----:B------:R-:W-:Y:S05]  /*9e80*/  WARPSYNC.COLLECTIVE R99, `(.L_x_16965) ;  /* 0x0000000063087348 */ /* 0x000fea0003c00000 */
[----:B------:R0:W1:Y:S02]  /*9e90*/  SHFL.BFLY P2, R105, R108, R107, R110 ;  /* 0x0c00006b6c697389 */ /* 0x000064000004006e */
[----:B01----:R-:W-:Y:S01]  /*9ea0*/  ENDCOLLECTIVE ;  /* 0x000000000000791b */ /* 0x003fe20003800000 */
.L_x_16965:
[----:B------:R-:W-:Y:S01]  /*9eb0*/  HFMA2.MMA R107, -RZ, RZ, 0, 9.5367431640625e-07 ;  /* 0x00000010ff6b7435 */ /* 0x000fe200000001ff */
[----:B------:R-:W-:-:S05]  /*9ec0*/  MOV R7, R105 ;  /* 0x0000006900077202 */ /* 0x000fca0000000f00 */
[----:B------:R-:W-:-:S04]  /*9ed0*/  FADD.FTZ R97, R96, R7 ;  /* 0x0000000760617221 */ /* 0x000fc80000010000 */
[----:B------:R-:W-:-:S07]  /*9ee0*/  IMAD.MOV.U32 R108, RZ, RZ, R97 ;  /* 0x000000ffff6c7224 */ /* 0x000fce00078e0061 */
[----:B------:R-:W-:Y:S05]  /*9ef0*/  WARPSYNC.COLLECTIVE R99, `(.L_x_16966) ;  /* 0x0000000063087348 */ /* 0x000fea0003c00000 */
[----:B------:R0:W1:Y:S02]  /*9f00*/  SHFL.BFLY P2, R105, R108, R107, R110 ;  /* 0x0c00006b6c697389 */ /* 0x000064000004006e */
[----:B01----:R-:W-:Y:S01]  /*9f10*/  ENDCOLLECTIVE ;  /* 0x000000000000791b */ /* 0x003fe20003800000 */
.L_x_16966:
        /* <DEDUP_REMOVED lines=56> */
.L_x_16967:
[----:B------:R-:W-:Y:S01]  /*a2a0*/  HFMA2.MMA R107, -RZ, RZ, 0, 1.1920928955078125e-07 ;  /* 0x00000002ff6b7435 */ /* 0x000fe200000001ff */
[----:B------:R-:W-:-:S05]  /*a2b0*/  MOV R96, R105 ;  /* 0x0000006900607202 */ /* 0x000fca0000000f00 */
[----:B------:R-:W-:-:S04]  /*a2c0*/  FADD.FTZ R96, R7, R96 ;  /* 0x0000006007607221 */ /* 0x000fc80000010000 */
[----:B------:R-:W-:-:S07]  /*a2d0*/  IMAD.MOV.U32 R108, RZ, RZ, R96 ;  /* 0x000000ffff6c7224 */ /* 0x000fce00078e0060 */
[----:B------:R-:W-:Y:S05]  /*a2e0*/  WARPSYNC.COLLECTIVE R99, `(.L_x_16968) ;  /* 0x0000000063087348 */ /* 0x000fea0003c00000 */
[----:B------:R0:W1:Y:S02]  /*a2f0*/  SHFL.BFLY P2, R105, R108, R107, R110 ;  /* 0x0c00006b6c697389 */ /* 0x000064000004006e */
[----:B01----:R-:W-:Y:S01]  /*a300*/  ENDCOLLECTIVE ;  /* 0x000000000000791b */ /* 0x003fe20003800000 */
.L_x_16968:
[----:B------:R-:W-:Y:S01]  /*a310*/  HFMA2.MMA R107, -RZ, RZ, 0, 2.384185791015625e-07 ;  /* 0x00000004ff6b7435 */ /* 0x000fe200000001ff */
[----:B------:R-:W-:-:S05]  /*a320*/  MOV R93, R105 ;  /* 0x00000069005d7202 */ /* 0x000fca0000000f00 */
[----:B------:R-:W-:-:S04]  /*a330*/  FADD.FTZ R93, R96, R93 ;  /* 0x0000005d605d7221 */ /* 0x000fc80000010000 */
[----:B------:R-:W-:-:S07]  /*a340*/  IMAD.MOV.U32 R108, RZ, RZ, R93 ;  /* 0x000000ffff6c7224 */ /* 0x000fce00078e005d */
[----:B------:R-:W-:Y:S05]  /*a350*/  WARPSYNC.COLLECTIVE R99, `(.L_x_16969) ;  /* 0x0000000063087348 */ /* 0x000fea0003c00000 */
[----:B------:R0:W1:Y:S02]  /*a360*/  SHFL.BFLY P2, R105, R108, R107, R110 ;  /* 0x0c00006b6c697389 */ /* 0x000064000004006e */
[----:B01----:R-:W-:Y:S01]  /*a370*/  ENDCOLLECTIVE ;  /* 0x000000000000791b */ /* 0x003fe20003800000 */
.L_x_16969:
[----:B------:R-:W-:Y:S01]  /*a380*/  HFMA2.MMA R107, -RZ, RZ, 0, 4.76837158203125e-07 ;  /* 0x00000008ff6b7435 */ /* 0x000fe200000001ff */
[----:B------:R-:W-:-:S05]  /*a390*/  MOV R98, R105 ;  /* 0x0000006900627202 */ /* 0x000fca0000000f00 */
[----:B------:R-:W-:-:S04]  /*a3a0*/  FADD.FTZ R98, R93, R98 ;  /* 0x000000625d627221 */ /* 0x000fc80000010000 */
[----:B------:R-:W-:-:S07]  /*a3b0*/  IMAD.MOV.U32 R108, RZ, RZ, R98 ;  /* 0x000000ffff6c7224 */ /* 0x000fce00078e0062 */
[----:B------:R-:W-:Y:S05]  /*a3c0*/  WARPSYNC.COLLECTIVE R99, `(.L_x_16970) ;  /* 0x0000000063087348 */ /* 0x000fea0003c00000 */
[----:B------:R0:W1:Y:S02]  /*a3d0*/  SHFL.BFLY P2, R105, R108, R107, R110 ;  /* 0x0c00006b6c697389 */ /* 0x000064000004006e */
[----:B01----:R-:W-:Y:S01]  /*a3e0*/  ENDCOLLECTIVE ;  /* 0x000000000000791b */ /* 0x003fe20003800000 */
.L_x_16970:
[----:B------:R-:W-:Y:S01]  /*a3f0*/  HFMA2.MMA R107, -RZ, RZ, 0, 9.5367431640625e-07 ;  /* 0x00000010ff6b7435 */ /* 0x000fe200000001ff */
[----:B------:R-:W-:-:S05]  /*a400*/  MOV R95, R105 ;  /* 0x00000069005f7202 */ /* 0x000fca0000000f00 */
[----:B------:R-:W-:-:S04]  /*a410*/  FADD.FTZ R95, R98, R95 ;  /* 0x0000005f625f7221 */ /* 0x000fc80000010000 */
[----:B------:R-:W-:-:S07]  /*a420*/  IMAD.MOV.U32 R108, RZ, RZ, R95 ;  /* 0x000000ffff6c7224 */ /* 0x000fce00078e005f */
[----:B------:R-:W-:Y:S05]  /*a430*/  WARPSYNC.COLLECTIVE R99, `(.L_x_16971) ;  /* 0x0000000063087348 */ /* 0x000fea0003c00000 */
[----:B------:R0:W1:Y:S02]  /*a440*/  SHFL.BFLY P2, R105, R108, R107, R110 ;  /* 0x0c00006b6c697389 */ /* 0x000064000004006e */
[----:B01----:R-:W-:Y:S01]  /*a450*/  ENDCOLLECTIVE ;  /* 0x000000000000791b */ /* 0x003fe20003800000 */
.L_x_16971:
[----:B------:R-:W-:Y:S01]  /*a460*/  MOV R106, R105 ;  /* 0x00000069006a7202 */ /* 0x000fe20000000f00 */
[----:B------:R-:W-:Y:S06]  /*a470*/  BRA `(.L_x_16972) ;  /* 0xffffffec00747947 */ /* 0x000fec000383ffff */
.L_x_16973:
        /* <DEDUP_REMOVED lines=16> */
.L_x_23329:


//--------------------- .text._ZN10layer_norm13ln_fwd_kernelINS_13Kernel_traitsIf6__halffS2_fjLj3072ELj1ELj1ELj4ELj16ENS_18Kernel_traits_baseILj3072EfS2_fS2_fjLj128EEEEELb1ELb0ELb1ELb0EEEvNS_9FwdParamsE --------------------------
	.section	.text._ZN10layer_norm13ln_fwd_kernelINS_13Kernel_traitsIf6__halffS2_fjLj3072ELj1ELj1ELj4ELj16ENS_18Kernel_traits_baseILj3072EfS2_fS2_fjLj128EEEEELb1ELb0ELb1ELb0EEEvNS_9FwdParamsE,"ax",@progbits
	.align	128
        .global         _ZN10layer_norm13ln_fwd_kernelINS_13Kernel_traitsIf6__halffS2_fjLj3072ELj1ELj1ELj4ELj16ENS_18Kernel_traits_baseILj3072EfS2_fS2_fjLj128EEEEELb1ELb0ELb1ELb0EEEvNS_9FwdParamsE
        .type           _ZN10layer_norm13ln_fwd_kernelINS_13Kernel_traitsIf6__halffS2_fjLj3072ELj1ELj1ELj4ELj16ENS_18Kernel_traits_baseILj3072EfS2_fS2_fjLj128EEEEELb1ELb0ELb1ELb0EEEvNS_9FwdParamsE,@function
        .size           _ZN10layer_norm13ln_fwd_kernelINS_13Kernel_traitsIf6__halffS2_fjLj3072ELj1ELj1ELj4ELj16ENS_18Kernel_traits_baseILj3072EfS2_fS2_fjLj128EEEEELb1ELb0ELb1ELb0EEEvNS_9FwdParamsE,(.L_x_23330 - _ZN10layer_norm13ln_fwd_kernelINS_13Kernel_traitsIf6__halffS2_fjLj3072ELj1ELj1ELj4ELj16ENS_18Kernel_traits_baseILj3072EfS2_fS2_fjLj128EEEEELb1ELb0ELb1ELb0EEEvNS_9FwdParamsE)
        .other          _ZN10layer_norm13ln_fwd_kernelINS_13Kernel_traitsIf6__halffS2_fjLj3072ELj1ELj1ELj4ELj16ENS_18Kernel_traits_baseILj3072EfS2_fS2_fjLj128EEEEELb1ELb0ELb1ELb0EEEvNS_9FwdParamsE,@"STO_CUDA_ENTRY STV_DEFAULT"
_ZN10layer_norm13ln_fwd_kernelINS_13Kernel_traitsIf6__halffS2_fjLj3072ELj1ELj1ELj4ELj16ENS_18Kernel_traits_baseILj3072EfS2_fS2_fjLj128EEEEELb1ELb0ELb1ELb0EEEvNS_9FwdParamsE:
.text._ZN10layer_norm13ln_fwd_kernelINS_13Kernel_traitsIf6__halffS2_fjLj3072ELj1ELj1ELj4ELj16ENS_18Kernel_traits_baseILj3072EfS2_fS2_fjLj128EEEEELb1ELb0ELb1ELb0EEEvNS_9FwdParamsE:
        /* <DEDUP_REMOVED lines=107> */
.L_x_16975:
[----:B------:R-:W-:Y:S05]  /*06b0*/  BSYNC B0 ;  /* 0x0000000000007941 */ /* 0x000fea0003800000 */
.L_x_16974:
        /* <DEDUP_REMOVED lines=18> */
.L_x_16977:
[----:B------:R-:W-:Y:S05]  /*07e0*/  BSYNC B0 ;  /* 0x0000000000007941 */ /* 0x000fea0003800000 */
.L_x_16976:
        /* <DEDUP_REMOVED lines=17> */
.L_x_16979:
[----:B------:R-:W-:Y:S05]  /*0900*/  BSYNC B0 ;  /* 0x0000000000007941 */ /* 0x000fea0003800000 */
.L_x_16978:
        /* <DEDUP_REMOVED lines=38> */
.L_x_17213:
        /* <DEDUP_REMOVED lines=51> */
.L_x_16985:
[----:B------:R-:W-:-:S07]  /*0ea0*/  IMAD.MOV.U32 R78, RZ, RZ, R8 ;  /* 0x000000ffff4e7224 */ /* 0x000fce00078e0008 */
.L_x_16986:
[----:B------:R-:W-:Y:S05]  /*0eb0*/  BSYNC B2 ;  /* 0x0000000000027941 */ /* 0x000fea0003800000 */
.L_x_16984:
        /* <DEDUP_REMOVED lines=16> */
.L_x_16990:
[----:B------:R-:W-:Y:S05]  /*0fc0*/  BSYNC B3 ;  /* 0x0000000000037941 */ /* 0x000fea0003800000 */
.L_x_16989:
        /* <DEDUP_REMOVED lines=44> */
.L_x_16988:
[----:B------:R-:W-:Y:S05]  /*1290*/  BSYNC B2 ;  /* 0x0000000000027941 */ /* 0x000fea0003800000 */
.L_x_16987:
        /* <DEDUP_REMOVED lines=10> */
.L_x_16983:
[----:B------:R-:W-:Y:S05]  /*1340*/  BSYNC B1 ;  /* 0x0000000000017941 */ /* 0x000fea0003800000 */
.L_x_16982:
        /* <DEDUP_REMOVED lines=18> */
.L_x_16994:
[----:B------:R-:W-:-:S07]  /*1470*/  MOV R6, R8 ;  /* 0x0000000800067202 */ /* 0x000fce0000000f00 */
.L_x_16995:
[----:B------:R-:W-:Y:S05]  /*1480*/  BSYNC B2 ;  /* 0x0000000000027941 */ /* 0x000fea0003800000 */
.L_x_16993:
        /* <DEDUP_REMOVED lines=16> */
.L_x_16999:
[----:B------:R-:W-:Y:S05]  /*1590*/  BSYNC B3 ;  /* 0x0000000000037941 */ /* 0x000fea0003800000 */
.L_x_16998:
        /* <DEDUP_REMOVED lines=44> */
.L_x_16997:
[----:B------:R-:W-:Y:S05]  /*1860*/  BSYNC B2 ;  /* 0x0000000000027941 */ /* 0x000fea0003800000 */
.L_x_16996:
        /* <DEDUP_REMOVED lines=10> */
.L_x_16992:
[----:B------:R-:W-:Y:S05]  /*1910*/  BSYNC B1 ;  /* 0x0000000000017941 */ /* 0x000fea0003800000 */
.L_x_16991:
        /* <DEDUP_REMOVED lines=18> */
.L_x_17003:
[----:B------:R-:W-:-:S07]  /*1a40*/  IMAD.MOV.U32 R6, RZ, RZ, R8 ;  /* 0x000000ffff067224 */ /* 0x000fce00078e0008 */
.L_x_17004:
[----:B------:R-:W-:Y:S05]  /*1a50*/  BSYNC B2 ;  /* 0x0000000000027941 */ /* 0x000fea0003800000 */
.L_x_17002:
        /* <DEDUP_REMOVED lines=16> */
.L_x_17008:
[----:B------:R-:W-:Y:S05]  /*1b60*/  BSYNC B3 ;  /* 0x0000000000037941 */ /* 0x000fea0003800000 */
.L_x_17007:
        /* <DEDUP_REMOVED lines=44> */
.L_x_17006:
[----:B------:R-:W-:Y:S05]  /*1e30*/  BSYNC B2 ;  /* 0x0000000000027941 */ /* 0x000fea0003800000 */
.L_x_17005:
        /* <DEDUP_REMOVED lines=10> */
.L_x_17001:
[----:B------:R-:W-:Y:S05]  /*1ee0*/  BSYNC B1 ;  /* 0x0000000000017941 */ /* 0x000fea0003800000 */
.L_x_17000:
        /* <DEDUP_REMOVED lines=18> */
.L_x_17012:
[----:B------:R-:W-:-:S07]  /*2010*/  IMAD.MOV.U32 R6, RZ, RZ, R8 ;  /* 0x000000ffff067224 */ /* 0x000fce00078e0008 */
.L_x_17013:
[----:B------:R-:W-:Y:S05]  /*2020*/  BSYNC B2 ;  /* 0x0000000000027941 */ /* 0x000fea0003800000 */
.L_x_17011:
        /* <DEDUP_REMOVED lines=16> */
.L_x_17017:
[----:B------:R-:W-:Y:S05]  /*2130*/  BSYNC B3 ;  /* 0x0000000000037941 */ /* 0x000fea0003800000 */
.L_x_17016:
        /* <DEDUP_REMOVED lines=44> */
.L_x_17015:
[----:B------:R-:W-:Y:S05]  /*2400*/  BSYNC B2 ;  /* 0x0000000000027941 */ /* 0x000fea0003800000 */
.L_x_17014:
        /* <DEDUP_REMOVED lines=10> */
.L_x_17010:
[----:B------:R-:W-:Y:S05]  /*24b0*/  BSYNC B1 ;  /* 0x0000000000017941 */ /* 0x000fea0003800000 */
.L_x_17009:
        /* <DEDUP_REMOVED lines=18> */
.L_x_17021:
[----:B------:R-:W-:-:S07]  /*25e0*/  MOV R6, R8 ;  /* 0x0000000800067202 */ /* 0x000fce0000000f00 */
.L_x_17022:
[----:B------:R-:W-:Y:S05]  /*25f0*/  BSYNC B2 ;  /* 0x0000000000027941 */ /* 0x000fea0003800000 */
.L_x_17020:
        /* <DEDUP_REMOVED lines=16> */
.L_x_17026:
[----:B------:R-:W-:Y:S05]  /*2700*/  BSYNC B3 ;  /* 0x0000000000037941 */ /* 0x000fea0003800000 */
.L_x_17025:
        /* <DEDUP_REMOVED lines=44> */
.L_x_17024:
[----:B------:R-:W-:Y:S05]  /*29d0*/  BSYNC B2 ;  /* 0x0000000000027941 */ /* 0x000fea0003800000 */
.L_x_17023:
        /* <DEDUP_REMOVED lines=10> */
.L_x_17019:
[----:B------:R-:W-:Y:S05]  /*2a80*/  BSYNC B1 ;  /* 0x0000000000017941 */ /* 0x000fea0003800000 */
.L_x_17018:
        /* <DEDUP_REMOVED lines=18> */
.L_x_17030:
[----:B------:R-:W-:-:S07]  /*2bb0*/  IMAD.MOV.U32 R6, RZ, RZ, R8 ;  /* 0x000000ffff067224 */ /* 0x000fce00078e0008 */
.L_x_17031:
[----:B------:R-:W-:Y:S05]  /*2bc0*/  BSYNC B2 ;  /* 0x0000000000027941 */ /* 0x000fea0003800000 */
.L_x_17029:
        /* <DEDUP_REMOVED lines=16> */
.L_x_17035:
[----:B------:R-:W-:Y:S05]  /*2cd0*/  BSYNC B3 ;  /* 0x0000000000037941 */ /* 0x000fea0003800000 */
.L_x_17034:
        /* <DEDUP_REMOVED lines=40> */
[----:B------:R-:W-:-:S04]  /*2f60*/  IMAD.WIDE.U32 R78, R78, -0x2daee0ad, RZ ;  /* 0xd2511f534e4e7825 */ /* 0x000fc800078e00ff */
[----:B------:R-:W-:Y:S01]  /*2f70*/  IMAD.MOV.U32 R10, RZ, RZ, R78 ;  /* 0x000000ffff0a7224 */ /* 0x000fe200078e004e */
[----:B------:R-:W-:Y:S01]  /*2f80*/  LOP3.LUT R5, R79, UR32, R98, 0x96, !PT ;  /* 0x000000204f057c12 */ /* 0x000fe2000f8e9662 */
[----:B------:R-:W-:-:S11]  /*2f90*/  HFMA2.MMA R79, -RZ, RZ, 0, 0 ;  /* 0x00000000ff4f7435 */ /* 0x000fd600000001ff */
.L_x_17033:
[----:B------:R-:W-:Y:S05]  /*2fa0*/  BSYNC B2 ;  /* 0x0000000000027941 */ /* 0x000fea0003800000 */
.L_x_17032:
        /* <DEDUP_REMOVED lines=10> */
.L_x_17028:
[----:B------:R-:W-:Y:S05]  /*3050*/  BSYNC B1 ;  /* 0x0000000000017941 */ /* 0x000fea0003800000 */
.L_x_17027:
        /* <DEDUP_REMOVED lines=18> */
.L_x_17039:
[----:B------:R-:W-:-:S07]  /*3180*/  IMAD.MOV.U32 R6, RZ, RZ, R8 ;  /* 0x000000ffff067224 */ /* 0x000fce00078e0008 */
.L_x_17040:
[----:B------:R-:W-:Y:S05]  /*3190*/  BSYNC B2 ;  /* 0x0000000000027941 */ /* 0x000fea0003800000 */
.L_x_17038:
        /* <DEDUP_REMOVED lines=16> */
.L_x_17044:
[----:B------:R-:W-:Y:S05]  /*32a0*/  BSYNC B3 ;  /* 0x0000000000037941 */ /* 0x000fea0003800000 */
.L_x_17043:
        /* <DEDUP_REMOVED lines=44> */
.L_x_17042:
[----:B------:R-:W-:Y:S05]  /*3570*/  BSYNC B2 ;  /* 0x0000000000027941 */ /* 0x000fea0003800000 */
.L_x_17041:
        /* <DEDUP_REMOVED lines=10> */
.L_x_17037:
[----:B------:R-:W-:Y:S05]  /*3620*/  BSYNC B1 ;  /* 0x0000000000017941 */ /* 0x000fea0003800000 */
.L_x_17036:
        /* <DEDUP_REMOVED lines=18> */
.L_x_17048:
[----:B------:R-:W-:-:S07]  /*3750*/  MOV R79, R8 ;  /* 0x00000008004f7202 */ /* 0x000fce0000000f00 */
.L_x_17049:
[----:B------:R-:W-:Y:S05]  /*3760*/  BSYNC B2 ;  /* 0x0000000000027941 */ /* 0x000fea0003800000 */
.L_x_17047:
        /* <DEDUP_REMOVED lines=16> */
.L_x_17053:
[----:B------:R-:W-:Y:S05]  /*3870*/  BSYNC B3 ;  /* 0x0000000000037941 */ /* 0x000fea0003800000 */
.L_x_17052:
        /* <DEDUP_REMOVED lines=44> */
.L_x_17051:
[----:B------:R-:W-:Y:S05]  /*3b40*/  BSYNC B2 ;  /* 0x0000000000027941 */ /* 0x000fea0003800000 */
.L_x_17050:
        /* <DEDUP_REMOVED lines=10> */
.L_x_17046:
[----:B------:R-:W-:Y:S05]  /*3bf0*/  BSYNC B1 ;  /* 0x0000000000017941 */ /* 0x000fea0003800000 */
.L_x_17045:
        /* <DEDUP_REMOVED lines=26> */
.L_x_17055:
[----:B------:R-:W-:Y:S05]  /*3da0*/  BSYNC B1 ;  /* 0x0000000000017941 */ /* 0x000fea0003800000 */
.L_x_17054:
[----:B------:R-:W-:Y:S02]  /*3db0*/  VIADD R118, R118, 0x80 ;  /* 0x0000008076767836 */ /* 0x000fe40000000000 */
[----:B------:R-:W-:-:S07]  /*3dc0*/  VIADD R119, R119, 0x80 ;  /* 0x0000008077777836 */ /* 0x000fce0000000000 */
.L_x_16981:
[----:B------:R-:W-:Y:S05]  /*3dd0*/  BSYNC B0 ;  /* 0x0000000000007941 */ /* 0x000fea0003800000 */
.L_x_16980:
        /* <DEDUP_REMOVED lines=32> */
.L_x_17061:
[----:B------:R-:W-:-:S07]  /*3fe0*/  IMAD.MOV.U32 R86, RZ, RZ, R8 ;  /* 0x000000ffff567224 */ /* 0x000fce00078e0008 */
.L_x_17062:
[----:B------:R-:W-:Y:S05]  /*3ff0*/  BSYNC B2 ;  /* 0x0000000000027941 */ /* 0x000fea0003800000 */
.L_x_17060:
        /* <DEDUP_REMOVED lines=16> */
.L_x_17066:
[----:B------:R-:W-:Y:S05]  /*4100*/  BSYNC B3 ;  /* 0x0000000000037941 */ /* 0x000fea0003800000 */
.L_x_17065:
        /* <DEDUP_REMOVED lines=44> */
.L_x_17064:
[----:B------:R-:W-:Y:S05]  /*43d0*/  BSYNC B2 ;  /* 0x0000000000027941 */ /* 0x000fea0003800000 */
.L_x_17063:
        /* <DEDUP_REMOVED lines=10> */
.L_x_17059:
[----:B------:R-:W-:Y:S05]  /*4480*/  BSYNC B1 ;  /* 0x0000000000017941 */ /* 0x000fea0003800000 */
.L_x_17058:
        /* <DEDUP_REMOVED lines=18> */
.L_x_17070:
[----:B------:R-:W-:-:S07]  /*45b0*/  MOV R6, R8 ;  /* 0x0000000800067202 */ /* 0x000fce0000000f00 */
.L_x_17071:
[----:B------:R-:W-:Y:S05]  /*45c0*/  BSYNC B2 ;  /* 0x0000000000027941 */ /* 0x000fea0003800000 */
.L_x_17069:
        /* <DEDUP_REMOVED lines=16> */
.L_x_17075:
[----:B------:R-:W-:Y:S05]  /*46d0*/  BSYNC B3 ;  /* 0x0000000000037941 */ /* 0x000fea0003800000 */
.L_x_17074:
        /* <DEDUP_REMOVED lines=44> */
.L_x_17073:
[----:B------:R-:W-:Y:S05]  /*49a0*/  BSYNC B2 ;  /* 0x0000000000027941 */ /* 0x000fea0003800000 */
.L_x_17072:
        /* <DEDUP_REMOVED lines=10> */
.L_x_17068:
[----:B------:R-:W-:Y:S05]  /*4a50*/  BSYNC B1 ;  /* 0x0000000000017941 */ /* 0x000fea0003800000 */
.L_x_17067:
        /* <DEDUP_REMOVED lines=18> */
.L_x_17079:
[----:B------:R-:W-:-:S07]  /*4b80*/  IMAD.MOV.U32 R6, RZ, RZ, R8 ;  /* 0x000000ffff067224 */ /* 0x000fce00078e0008 */
.L_x_17080:
[----:B------:R-:W-:Y:S05]  /*4b90*/  BSYNC B2 ;  /* 0x0000000000027941 */ /* 0x000fea0003800000 */
.L_x_17078:
        /* <DEDUP_REMOVED lines=16> */
.L_x_17084:
[----:B------:R-:W-:Y:S05]  /*4ca0*/  BSYNC B3 ;  /* 0x0000000000037941 */ /* 0x000fea0003800000 */
.L_x_17083:
        /* <DEDUP_REMOVED lines=44> */
.L_x_17082:
[----:B------:R-:W-:Y:S05]  /*4f70*/  BSYNC B2 ;  /* 0x0000000000027941 */ /* 0x000fea0003800000 */
.L_x_17081:
        /* <DEDUP_REMOVED lines=10> */
.L_x_17077:
[----:B------:R-:W-:Y:S05]  /*5020*/  BSYNC B1 ;  /* 0x0000000000017941 */ /* 0x000fea0003800000 */
.L_x_17076:
        /* <DEDUP_REMOVED lines=18> */
.L_x_17088:
[----:B------:R-:W-:-:S07]  /*5150*/  MOV R6, R8 ;  /* 0x0000000800067202 */ /* 0x000fce0000000f00 */
.L_x_17089:
[----:B------:R-:W-:Y:S05]  /*5160*/  BSYNC B2 ;  /* 0x0000000000027941 */ /* 0x000fea0003800000 */
.L_x_17087:
        /* <DEDUP_REMOVED lines=16> */
.L_x_17093:
[----:B------:R-:W-:Y:S05]  /*5270*/  BSYNC B3 ;  /* 0x0000000000037941 */ /* 0x000fea0003800000 */
.L_x_17092:
        /* <DEDUP_REMOVED lines=44> */
.L_x_17091:
[----:B------:R-:W-:Y:S05]  /*5540*/  BSYNC B2 ;  /* 0x0000000000027941 */ /* 0x000fea0003800000 */
.L_x_17090:
        /* <DEDUP_REMOVED lines=10> */
.L_x_17086:
[----:B------:R-:W-:Y:S05]  /*55f0*/  BSYNC B1 ;  /* 0x0000000000017941 */ /* 0x000fea0003800000 */
.L_x_17085:
        /* <DEDUP_REMOVED lines=18> */
.L_x_17097:
[----:B------:R-:W-:-:S07]  /*5720*/  IMAD.MOV.U32 R6, RZ, RZ, R8 ;  /* 0x000000ffff067224 */ /* 0x000fce00078e0008 */
.L_x_17098:
[----:B------:R-:W-:Y:S05]  /*5730*/  BSYNC B2 ;  /* 0x0000000000027941 */ /* 0x000fea0003800000 */
.L_x_17096:
        /* <DEDUP_REMOVED lines=16> */
.L_x_17102:
[----:B------:R-:W-:Y:S05]  /*5840*/  BSYNC B3 ;  /* 0x0000000000037941 */ /* 0x000fea0003800000 */
.L_x_17101:
        /* <DEDUP_REMOVED lines=44> */
.L_x_17100:
[----:B------:R-:W-:Y:S05]  /*5b10*/  BSYNC B2 ;  /* 0x0000000000027941 */ /* 0x000fea0003800000 */
.L_x_17099:
        /* <DEDUP_REMOVED lines=10> */
.L_x_17095:
[----:B------:R-:W-:Y:S05]  /*5bc0*/  BSYNC B1 ;  /* 0x0000000000017941 */ /* 0x000fea0003800000 */
.L_x_17094:
        /* <DEDUP_REMOVED lines=18> */
.L_x_17106:
[----:B------:R-:W-:-:S07]  /*5cf0*/  MOV R6, R8 ;  /* 0x0000000800067202 */ /* 0x000fce0000000f00 */
.L_x_17107:
[----:B------:R-:W-:Y:S05]  /*5d00*/  BSYNC B2 ;  /* 0x0000000000027941 */ /* 0x000fea0003800000 */
.L_x_17105:
        /* <DEDUP_REMOVED lines=16> */
.L_x_17111:
[----:B------:R-:W-:Y:S05]  /*5e10*/  BSYNC B3 ;  /* 0x0000000000037941 */ /* 0x000fea0003800000 */
.L_x_17110:
        /* <DEDUP_REMOVED lines=44> */
.L_x_17109:
[----:B------:R-:W-:Y:S05]  /*60e0*/  BSYNC B2 ;  /* 0x0000000000027941 */ /* 0x000fea0003800000 */
.L_x_17108:
        /* <DEDUP_REMOVED lines=10> */
.L_x_17104:
[----:B------:R-:W-:Y:S05]  /*6190*/  BSYNC B1 ;  /* 0x0000000000017941 */ /* 0x000fea0003800000 */
.L_x_17103:
        /* <DEDUP_REMOVED lines=18> */
.L_x_17115:
[----:B------:R-:W-:-:S07]  /*62c0*/  IMAD.MOV.U32 R6, RZ, RZ, R8 ;  /* 0x000000ffff067224 */ /* 0x000fce00078e0008 */
.L_x_17116:
[----:B------:R-:W-:Y:S05]  /*62d0*/  BSYNC B2 ;  /* 0x0000000000027941 */ /* 0x000fea0003800000 */
.L_x_17114:
        /* <DEDUP_REMOVED lines=16> */
.L_x_17120:
[----:B------:R-:W-:Y:S05]  /*63e0*/  BSYNC B3 ;  /* 0x0000000000037941 */ /* 0x000fea0003800000 */
.L_x_17119:
        /* <DEDUP_REMOVED lines=44> */
.L_x_17118:
[----:B------:R-:W-:Y:S05]  /*66b0*/  BSYNC B2 ;  /* 0x0000000000027941 */ /* 0x000fea0003800000 */
.L_x_17117:
        /* <DEDUP_REMOVED lines=10> */
.L_x_17113:
[----:B------:R-:W-:Y:S05]  /*6760*/  BSYNC B1 ;  /* 0x0000000000017941 */ /* 0x000fea0003800000 */
.L_x_17112:
        /* <DEDUP_REMOVED lines=18> */
.L_x_17124:
[----:B------:R-:W-:-:S07]  /*6890*/  MOV R87, R8 ;  /* 0x0000000800577202 */ /* 0x000fce0000000f00 */
.L_x_17125:
[----:B------:R-:W-:Y:S05]  /*68a0*/  BSYNC B2 ;  /* 0x0000000000027941 */ /* 0x000fea0003800000 */
.L_x_17123:
        /* <DEDUP_REMOVED lines=16> */
.L_x_17129:
[----:B------:R-:W-:Y:S05]  /*69b0*/  BSYNC B3 ;  /* 0x0000000000037941 */ /* 0x000fea0003800000 */
.L_x_17128:
        /* <DEDUP_REMOVED lines=44> */
.L_x_17127:
[----:B------:R-:W-:Y:S05]  /*6c80*/  BSYNC B2 ;  /* 0x0000000000027941 */ /* 0x000fea0003800000 */
.L_x_17126:
        /* <DEDUP_REMOVED lines=10> */
.L_x_17122:
[----:B------:R-:W-:Y:S05]  /*6d30*/  BSYNC B1 ;  /* 0x0000000000017941 */ /* 0x000fea0003800000 */
.L_x_17121:
        /* <DEDUP_REMOVED lines=26> */
.L_x_17131:
[----:B------:R-:W-:Y:S05]  /*6ee0*/  BSYNC B1 ;  /* 0x0000000000017941 */ /* 0x000fea0003800000 */
.L_x_17130:
[----:B------:R-:W-:Y:S01]  /*6ef0*/  VIADD R118, R118, 0x80 ;  /* 0x0000008076767836 */ /* 0x000fe20000000000 */
[----:B------:R-:W-:-:S07]  /*6f00*/  IADD3 R119, R119, 0x80, RZ ;  /* 0x0000008077777810 */ /* 0x000fce0007ffe0ff */
.L_x_17057:
[----:B------:R-:W-:Y:S05]  /*6f10*/  BSYNC B0 ;  /* 0x0000000000007941 */ /* 0x000fea0003800000 */
.L_x_17056:
        /* <DEDUP_REMOVED lines=31> */
.L_x_17137:
[----:B------:R-:W-:-:S07]  /*7110*/  MOV R94, R8 ;  /* 0x00000008005e7202 */ /* 0x000fce0000000f00 */
.L_x_17138:
[----:B------:R-:W-:Y:S05]  /*7120*/  BSYNC B2 ;  /* 0x0000000000027941 */ /* 0x000fea0003800000 */
.L_x_17136:
        /* <DEDUP_REMOVED lines=16> */
.L_x_17142:
[----:B------:R-:W-:Y:S05]  /*7230*/  BSYNC B3 ;  /* 0x0000000000037941 */ /* 0x000fea0003800000 */
.L_x_17141:
        /* <DEDUP_REMOVED lines=44> */
.L_x_17140:
[----:B------:R-:W-:Y:S05]  /*7500*/  BSYNC B2 ;  /* 0x0000000000027941 */ /* 0x000fea0003800000 */
.L_x_17139:
        /* <DEDUP_REMOVED lines=10> */
.L_x_17135:
[----:B------:R-:W-:Y:S05]  /*75b0*/  BSYNC B1 ;  /* 0x0000000000017941 */ /* 0x000fea0003800000 */
.L_x_17134:
        /* <DEDUP_REMOVED lines=18> */
.L_x_17146:
[----:B------:R-:W-:-:S07]  /*76e0*/  IMAD.MOV.U32 R6, RZ, RZ, R8 ;  /* 0x000000ffff067224 */ /* 0x000fce00078e0008 */
.L_x_17147:
[----:B------:R-:W-:Y:S05]  /*76f0*/  BSYNC B2 ;  /* 0x0000000000027941 */ /* 0x000fea0003800000 */
.L_x_17145:
        /* <DEDUP_REMOVED lines=16> */
.L_x_17151:
[----:B------:R-:W-:Y:S05]  /*7800*/  BSYNC B3 ;  /* 0x0000000000037941 */ /* 0x000fea0003800000 */
.L_x_17150:
        /* <DEDUP_REMOVED lines=44> */
.L_x_17149:
[----:B------:R-:W-:Y:S05]  /*7ad0*/  BSYNC B2 ;  /* 0x0000000000027941 */ /* 0x000fea0003800000 */
.L_x_17148:
        /* <DEDUP_REMOVED lines=10> */
.L_x_17144:
[----:B------:R-:W-:Y:S05]  /*7b80*/  BSYNC B1 ;  /* 0x0000000000017941 */ /* 0x000fea0003800000 */
.L_x_17143:
        /* <DEDUP_REMOVED lines=18> */
.L_x_17155:
[----:B------:R-:W-:-:S07]  /*7cb0*/  MOV R6, R8 ;  /* 0x0000000800067202 */ /* 0x000fce0000000f00 */
.L_x_17156:
[----:B------:R-:W-:Y:S05]  /*7cc0*/  BSYNC B2 ;  /* 0x0000000000027941 */ /* 0x000fea0003800000 */
.L_x_17154:
        /* <DEDUP_REMOVED lines=16> */
.L_x_17160:
[----:B------:R-:W-:Y:S05]  /*7dd0*/  BSYNC B3 ;  /* 0x0000000000037941 */ /* 0x000fea0003800000 */
.L_x_17159:
        /* <DEDUP_REMOVED lines=44> */
.L_x_17158:
[----:B------:R-:W-:Y:S05]  /*80a0*/  BSYNC B2 ;  /* 0x0000000000027941 */ /* 0x000fea0003800000 */
.L_x_17157:
        /* <DEDUP_REMOVED lines=10> */
.L_x_17153:
[----:B------:R-:W-:Y:S05]  /*8150*/  BSYNC B1 ;  /* 0x0000000000017941 */ /* 0x000fea0003800000 */
.L_x_17152:
        /* <DEDUP_REMOVED lines=18> */
.L_x_17164:
[----:B------:R-:W-:-:S07]  /*8280*/  IMAD.MOV.U32 R6, RZ, RZ, R8 ;  /* 0x000000ffff067224 */ /* 0x000fce00078e0008 */
.L_x_17165:
[----:B------:R-:W-:Y:S05]  /*8290*/  BSYNC B2 ;  /* 0x0000000000027941 */ /* 0x000fea0003800000 */
.L_x_17163:
        /* <DEDUP_REMOVED lines=16> */
.L_x_17169:
[----:B------:R-:W-:Y:S05]  /*83a0*/  BSYNC B3 ;  /* 0x0000000000037941 */ /* 0x000fea0003800000 */
.L_x_17168:
        /* <DEDUP_REMOVED lines=44> */
.L_x_17167:
[----:B------:R-:W-:Y:S05]  /*8670*/  BSYNC B2 ;  /* 0x0000000000027941 */ /* 0x000fea0003800000 */
.L_x_17166:
        /* <DEDUP_REMOVED lines=10> */
.L_x_17162:
[----:B------:R-:W-:Y:S05]  /*8720*/  BSYNC B1 ;  /* 0x0000000000017941 */ /* 0x000fea0003800000 */
.L_x_17161:
        /* <DEDUP_REMOVED lines=18> */
.L_x_17173:
[----:B------:R-:W-:-:S07]  /*8850*/  MOV R6, R8 ;  /* 0x0000000800067202 */ /* 0x000fce0000000f00 */
.L_x_17174:
[----:B------:R-:W-:Y:S05]  /*8860*/  BSYNC B2 ;  /* 0x0000000000027941 */ /* 0x000fea0003800000 */
.L_x_17172:
        /* <DEDUP_REMOVED lines=16> */
.L_x_17178:
[----:B------:R-:W-:Y:S05]  /*8970*/  BSYNC B3 ;  /* 0x0000000000037941 */ /* 0x000fea0003800000 */
.L_x_17177:
        /* <DEDUP_REMOVED lines=44> */
.L_x_17176:
[----:B------:R-:W-:Y:S05]  /*8c40*/  BSYNC B2 ;  /* 0x0000000000027941 */ /* 0x000fea0003800000 */
.L_x_17175:
        /* <DEDUP_REMOVED lines=10> */
.L_x_17171:
[----:B------:R-:W-:Y:S05]  /*8cf0*/  BSYNC B1 ;  /* 0x0000000000017941 */ /* 0x000fea0003800000 */
.L_x_17170:
        /* <DEDUP_REMOVED lines=18> */
.L_x_17182:
[----:B------:R-:W-:-:S07]  /*8e20*/  IMAD.MOV.U32 R6, RZ, RZ, R8 ;  /* 0x000000ffff067224 */ /* 0x000fce00078e0008 */
.L_x_17183:
[----:B------:R-:W-:Y:S05]  /*8e30*/  BSYNC B2 ;  /* 0x0000000000027941 */ /* 0x000fea0003800000 */
.L_x_17181:
        /* <DEDUP_REMOVED lines=16> */
.L_x_17187:
[----:B------:R-:W-:Y:S05]  /*8f40*/  BSYNC B3 ;  /* 0x0000000000037941 */ /* 0x000fea0003800000 */
.L_x_17186:
        /* <DEDUP_REMOVED lines=44> */
.L_x_17185:
[----:B------:R-:W-:Y:S05]  /*9210*/  BSYNC B2 ;  /* 0x0000000000027941 */ /* 0x000fea0003800000 */
.L_x_17184:
        /* <DEDUP_REMOVED lines=10> */
.L_x_17180:
[----:B------:R-:W-:Y:S05]  /*92c0*/  BSYNC B1 ;  /* 0x0000000000017941 */ /* 0x000fea0003800000 */
.L_x_17179:
        /* <DEDUP_REMOVED lines=18> */
.L_x_17191:
[----:B------:R-:W-:-:S07]  /*93f0*/  MOV R6, R8 ;  /* 0x0000000800067202 */ /* 0x000fce0000000f00 */
.L_x_17192:
[----:B------:R-:W-:Y:S05]  /*9400*/  BSYNC B2 ;  /* 0x0000000000027941 */ /* 0x000fea0003800000 */
.L_x_17190:
        /* <DEDUP_REMOVED lines=16> */
.L_x_17196:
[----:B------:R-:W-:Y:S05]  /*9510*/  BSYNC B3 ;  /* 0x0000000000037941 */ /* 0x000fea0003800000 */
.L_x_17195:
        /* <DEDUP_REMOVED lines=44> */
.L_x_17194:
[----:B------:R-:W-:Y:S05]  /*97e0*/  BSYNC B2 ;  /* 0x0000000000027941 */ /* 0x000fea0003800000 */
.L_x_17193:
        /* <DEDUP_REMOVED lines=10> */
.L_x_17189:
[----:B------:R-:W-:Y:S05]  /*9890*/  BSYNC B1 ;  /* 0x0000000000017941 */ /* 0x000fea0003800000 */
.L_x_17188:
        /* <DEDUP_REMOVED lines=18> */
.L_x_17200:
[----:B------:R-:W-:-:S07]  /*99c0*/  IMAD.MOV.U32 R95, RZ, RZ, R8 ;  /* 0x000000ffff5f7224 */ /* 0x000fce00078e0008 */
.L_x_17201:
[----:B------:R-:W-:Y:S05]  /*99d0*/  BSYNC B2 ;  /* 0x0000000000027941 */ /* 0x000fea0003800000 */
.L_x_17199:
        /* <DEDUP_REMOVED lines=16> */
.L_x_17205:
[----:B------:R-:W-:Y:S05]  /*9ae0*/  BSYNC B3 ;  /* 0x0000000000037941 */ /* 0x000fea0003800000 */
.L_x_17204:
        /* <DEDUP_REMOVED lines=44> */
.L_x_17203:
[----:B------:R-:W-:Y:S05]  /*9db0*/  BSYNC B2 ;  /* 0x0000000000027941 */ /* 0x000fea0003800000 */
.L_x_17202:
        /* <DEDUP_REMOVED lines=10> */
.L_x_17198:
[----:B------:R-:W-:Y:S05]  /*9e60*/  BSYNC B1 ;  /* 0x0000000000017941 */ /* 0x000fea0003800000 */
.L_x_17197:
        /* <DEDUP_REMOVED lines=25> */
.L_x_17133:
[----:B------:R-:W-:Y:S05]  /*a000*/  BSYNC B0 ;  /* 0x0000000000007941 */ /* 0x000fea0003800000 */
.L_x_17132:
        /* <DEDUP_REMOVED lines=103> */
.L_x_17224:
        /* <DEDUP_REMOVED lines=99> */
[----:B------:R-:W-:Y:S01]  /*acb0*/  F2FP.F16.F32.PACK_AB R96, R97, R96 ;  /* 0x000000606160723e */ /* 0x000fe200000000ff */
        /* <DEDUP_REMOVED lines=13> */
[----:B------:R-:W-:Y:S02]  /*ad90*/  F2FP.F16.F32.PACK_AB R97, R98, R97 ;  /* 0x000000616261723e */ /* 0x000fe400000000ff */
[----:B------:R-:W-:Y:S02]  /*ada0*/  F2FP.F16.F32.PACK_AB R98, R118, R119 ;  /* 0x000000777662723e */ /* 0x000fe400000000ff */
[----:B------:R-:W-:-:S05]  /*adb0*/  F2FP.F16.F32.PACK_AB R99, R120, R99 ;  /* 0x000000637863723e */ /* 0x000fca00000000ff */
[----:B------:R0:W-:Y:S02]  /*adc0*/  STG.E.128 desc[UR6][R114.64], R96 ;  /* 0x0000006072007986 */ /* 0x0001e4000c101d06 */
.L_x_17210:
[----:B------:R-:W-:Y:S05]  /*add0*/  BSYNC B1 ;  /* 0x0000000000017941 */ /* 0x000fea0003800000 */
.L_x_17209:
        /* <DEDUP_REMOVED lines=30> */
[----:B------:R-:W-:Y:S01]  /*afc0*/  F2FP.F16.F32.PACK_AB R97, R98, R97 ;  /* 0x000000616261723e */ /* 0x000fe200000000ff */
[----:B------:R-:W-:Y:S01]  /*afd0*/  VIADD R113, R113, 0x80 ;  /* 0x0000008071717836 */ /* 0x000fe20000000000 */
[----:B------:R-:W-:Y:S02]  /*afe0*/  F2FP.F16.F32.PACK_AB R99, R120, R99 ;  /* 0x000000637863723e */ /* 0x000fe400000000ff */
[----:B------:R-:W-:-:S05]  /*aff0*/  F2FP.F16.F32.PACK_AB R98, R118, R119 ;  /* 0x000000777662723e */ /* 0x000fca00000000ff */
[----:B------:R1:W-:Y:S02]  /*b000*/  STG.E.128 desc[UR6][R114.64], R96 ;  /* 0x0000006072007986 */ /* 0x0003e4000c101d06 */
.L_x_17212:
[----:B------:R-:W-:Y:S05]  /*b010*/  BSYNC B1 ;  /* 0x0000000000017941 */ /* 0x000fea0003800000 */
.L_x_17211:
        /* <DEDUP_REMOVED lines=32> */
.L_x_17208:
[----:B------:R-:W-:Y:S05]  /*b220*/  BSYNC B0 ;  /* 0x0000000000007941 */ /* 0x000fea0003800000 */
.L_x_17207:
[----:B------:R-:W-:Y:S02]  /*b230*/  IADD3 R110, R110, UR14, RZ ;  /* 0x0000000e6e6e7c10 */ /* 0x000fe4000fffe0ff */
[----:B------:R-:W-:Y:S02]  /*b240*/  SEL R116, RZ, 0x1, P3 ;  /* 0x00000001ff747807 */ /* 0x000fe40001800000 */
[----:B------:R-:W-:-:S13]  /*b250*/  ISETP.GE.AND P2, PT, R110, UR15, PT ;  /* 0x0000000f6e007c0c */ /* 0x000fda000bf46270 */
[----:B------:R-:W-:Y:S05]  /*b260*/  @!P2 BRA `(.L_x_17213) ;  /* 0xffffff580040a947 */ /* 0x000fea000383ffff */
[----:B------:R-:W-:Y:S05]  /*b270*/  EXIT ;  /* 0x000000000000794d */ /* 0x000fea0003800000 */
.L_x_17206:
[----:B------:R-:W-:Y:S01]  /*b280*/  HFMA2.MMA R116, -RZ, RZ, 0, 5.9604644775390625e-08 ;  /* 0x00000001ff747435 */ /* 0x000fe200000001ff */
[----:B------:R-:W-:Y:S01]  /*b290*/  IMAD.MOV.U32 R125, RZ, RZ, R97 ;  /* 0x000000ffff7d7224 */ /* 0x000fe200078e0061 */
[----:B------:R-:W-:Y:S01]  /*b2a0*/  MOV R118, 0xffffffff ;  /* 0xffffffff00767802 */ /* 0x000fe20000000f00 */
[----:B------:R-:W-:-:S08]  /*b2b0*/  IMAD.MOV.U32 R117, RZ, RZ, 0x1f ;  /* 0x0000001fff757424 */ /* 0x000fd000078e00ff */
[----:B0----5:R-:W-:Y:S05]  /*b2c0*/  WARPSYNC.COLLECTIVE R118, `(.L_x_17214) ;  /* 0x0000000076087348 */ /* 0x021fea0003c00000 */
[----:B------:R1:W2:Y:S02]  /*b2d0*/  SHFL.BFLY P6, R123, R125, R116, R117 ;  /* 0x0c0000747d7b7389 */ /* 0x0002a400000c0075 */
[----:B012--5:R-:W-:Y:S01]  /*b2e0*/  ENDCOLLECTIVE ;  /* 0x000000000000791b */ /* 0x027fe20003800000 */
.L_x_17214:
[----:B------:R-:W-:Y:S02]  /*b2f0*/  IMAD.MOV.U32 R116, RZ, RZ, 0x2 ;  /* 0x00000002ff747424 */ /* 0x000fe400078e00ff */
[----:B------:R-:W-:-:S04]  /*b300*/  IMAD.MOV.U32 R96, RZ, RZ, R123 ;  /* 0x000000ffff607224 */ /* 0x000fc800078e007b */
[----:B------:R-:W-:-:S05]  /*b310*/  FADD.FTZ R119, R97, R96 ;  /* 0x0000006061777221 */ /* 0x000fca0000010000 */
[----:B------:R-:W-:-:S07]  /*b320*/  MOV R125, R119 ;  /* 0x00000077007d7202 */ /* 0x000fce0000000f00 */
[----:B------:R-:W-:Y:S05]  /*b330*/  WARPSYNC.COLLECTIVE R118, `(.L_x_17215) ;  /* 0x0000000076087348 */ /* 0x000fea0003c00000 */
[----:B------:R0:W1:Y:S02]  /*b340*/  SHFL.BFLY P6, R123, R125, R116, R117 ;  /* 0x0c0000747d7b7389 */ /* 0x00006400000c0075 */
[----:B01----:R-:W-:Y:S01]  /*b350*/  ENDCOLLECTIVE ;  /* 0x000000000000791b */ /* 0x003fe20003800000 */
.L_x_17215:
[----:B------:R-:W-:Y:S01]  /*b360*/  HFMA2.MMA R116, -RZ, RZ, 0, 2.384185791015625e-07 ;  /* 0x00000004ff747435 */ /* 0x000fe200000001ff */
[----:B------:R-:W-:-:S05]  /*b370*/  MOV R96, R123 ;  /* 0x0000007b00607202 */ /* 0x000fca0000000f00 */
[----:B------:R-:W-:-:S04]  /*b380*/  FADD.FTZ R120, R119, R96 ;  /* 0x0000006077787221 */ /* 0x000fc80000010000 */
[----:B------:R-:W-:-:S07]  /*b390*/  IMAD.MOV.U32 R125, RZ, RZ, R120 ;  /* 0x000000ffff7d7224 */ /* 0x000fce00078e0078 */
[----:B------:R-:W-:Y:S05]  /*b3a0*/  WARPSYNC.COLLECTIVE R118, `(.L_x_17216) ;  /* 0x0000000076087348 */ /* 0x000fea0003c00000 */
[----:B------:R0:W1:Y:S02]  /*b3b0*/  SHFL.BFLY P6, R123, R125, R116, R117 ;  /* 0x0c0000747d7b7389 */ /* 0x00006400000c0075 */
[----:B01----:R-:W-:Y:S01]  /*b3c0*/  ENDCOLLECTIVE ;  /* 0x000000000000791b */ /* 0x003fe20003800000 */
.L_x_17216:
[----:B------:R-:W-:Y:S02]  /*b3d0*/  IMAD.MOV.U32 R116, RZ, RZ, 0x8 ;  /* 0x00000008ff747424 */ /* 0x000fe400078e00ff */
[----:B------:R-:W-:-:S04]  /*b3e0*/  IMAD.MOV.U32 R121, RZ, RZ, R123 ;  /* 0x000000ffff797224 */ /* 0x000fc800078e007b */
[----:B------:R-:W-:-:S05]  /*b3f0*/  FADD.FTZ R121, R120, R121 ;  /* 0x0000007978797221 */ /* 0x000fca0000010000 */
[----:B------:R-:W-:-:S07]  /*b400*/  MOV R125, R121 ;  /* 0x00000079007d7202 */ /* 0x000fce0000000f00 */
[----:B------:R-:W-:Y:S05]  /*b410*/  WARPSYNC.COLLECTIVE R118, `(.L_x_17217) ;  /* 0x0000000076087348 */ /* 0x000fea0003c00000 */
[----:B------:R0:W1:Y:S02]  /*b420*/  SHFL.BFLY P6, R123, R125, R116, R117 ;  /* 0x0c0000747d7b7389 */ /* 0x00006400000c0075 */
[----:B01----:R-:W-:Y:S01]  /*b430*/  ENDCOLLECTIVE ;  /* 0x000000000000791b */ /* 0x003fe20003800000 */
.L_x_17217:
[----:B------:R-:W-:Y:S01]  /*b440*/  HFMA2.MMA R116, -RZ, RZ, 0, 9.5367431640625e-07 ;  /* 0x00000010ff747435 */ /* 0x000fe200000001ff */
[----:B------:R-:W-:-:S05]  /*b450*/  MOV R96, R123 ;  /* 0x0000007b00607202 */ /* 0x000fca0000000f00 */
[----:B------:R-:W-:-:S04]  /*b460*/  FADD.FTZ R122, R121, R96 ;  /* 0x00000060797a7221 */ /* 0x000fc80000010000 */
[----:B------:R-:W-:-:S07]  /*b470*/  IMAD.MOV.U32 R125, RZ, RZ, R122 ;  /* 0x000000ffff7d7224 */ /* 0x000fce00078e007a */
[----:B------:R-:W-:Y:S05]  /*b480*/  WARPSYNC.COLLECTIVE R118, `(.L_x_17218) ;  /* 0x0000000076087348 */ /* 0x000fea0003c00000 */
[----:B------:R0:W1:Y:S02]  /*b490*/  SHFL.BFLY P6, R123, R125, R116, R117 ;  /* 0x0c0000747d7b7389 */ /* 0x00006400000c0075 */
[----:B01----:R-:W-:Y:S01]  /*b4a0*/  ENDCOLLECTIVE ;  /* 0x000000000000791b */ /* 0x003fe20003800000 */
.L_x_17218:
        /* <DEDUP_REMOVED lines=57> */
.L_x_17219:
[----:B------:R-:W-:Y:S01]  /*b840*/  HFMA2.MMA R116, -RZ, RZ, 0, 1.1920928955078125e-07 ;  /* 0x00000002ff747435 */ /* 0x000fe200000001ff */
[----:B------:R-:W-:-:S05]  /*b850*/  MOV R120, R123 ;  /* 0x0000007b00787202 */ /* 0x000fca0000000f00 */
[----:B------:R-:W-:-:S04]  /*b860*/  FADD.FTZ R120, R97, R120 ;  /* 0x0000007861787221 */ /* 0x000fc80000010000 */
[----:B------:R-:W-:-:S07]  /*b870*/  IMAD.MOV.U32 R125, RZ, RZ, R120 ;  /* 0x000000ffff7d7224 */ /* 0x000fce00078e0078 */
[----:B------:R-:W-:Y:S05]  /*b880*/  WARPSYNC.COLLECTIVE R118, `(.L_x_17220) ;  /* 0x0000000076087348 */ /* 0x000fea0003c00000 */
[----:B------:R0:W1:Y:S02]  /*b890*/  SHFL.BFLY P6, R123, R125, R116, R117 ;  /* 0x0c0000747d7b7389 */ /* 0x00006400000c0075 */
[----:B01----:R-:W-:Y:S01]  /*b8a0*/  ENDCOLLECTIVE ;  /* 0x000000000000791b */ /* 0x003fe20003800000 */
.L_x_17220:
[----:B------:R-:W-:Y:S02]  /*b8b0*/  IMAD.MOV.U32 R116, RZ, RZ, 0x4 ;  /* 0x00000004ff747424 */ /* 0x000fe400078e00ff */
[----:B------:R-:W-:-:S04]  /*b8c0*/  IMAD.MOV.U32 R119, RZ, RZ, R123 ;  /* 0x000000ffff777224 */ /* 0x000fc800078e007b */
[----:B------:R-:W-:-:S05]  /*b8d0*/  FADD.FTZ R119, R120, R119 ;  /* 0x0000007778777221 */ /* 0x000fca0000010000 */
[----:B------:R-:W-:-:S07]  /*b8e0*/  MOV R125, R119 ;  /* 0x00000077007d7202 */ /* 0x000fce0000000f00 */
[----:B------:R-:W-:Y:S05]  /*b8f0*/  WARPSYNC.COLLECTIVE R118, `(.L_x_17221) ;  /* 0x0000000076087348 */ /* 0x000fea0003c00000 */
[----:B------:R0:W1:Y:S02]  /*b900*/  SHFL.BFLY P6, R123, R125, R116, R117 ;  /* 0x0c0000747d7b7389 */ /* 0x00006400000c0075 */
[----:B01----:R-:W-:Y:S01]  /*b910*/  ENDCOLLECTIVE ;  /* 0x000000000000791b */ /* 0x003fe20003800000 */
.L_x_17221:
[----:B------:R-:W-:Y:S01]  /*b920*/  HFMA2.MMA R116, -RZ, RZ, 0, 4.76837158203125e-07 ;  /* 0x00000008ff747435 */ /* 0x000fe200000001ff */
[----:B------:R-:W-:-:S05]  /*b930*/  MOV R122, R123 ;  /* 0x0000007b007a7202 */ /* 0x000fca0000000f00 */
[----:B------:R-:W-:-:S04]  /*b940*/  FADD.FTZ R122, R119, R122 ;  /* 0x0000007a777a7221 */ /* 0x000fc80000010000 */
[----:B------:R-:W-:-:S07]  /*b950*/  IMAD.MOV.U32 R125, RZ, RZ, R122 ;  /* 0x000000ffff7d7224 */ /* 0x000fce00078e007a */
[----:B------:R-:W-:Y:S05]  /*b960*/  WARPSYNC.COLLECTIVE R118, `(.L_x_17222) ;  /* 0x0000000076087348 */ /* 0x000fea0003c00000 */
[----:B------:R0:W1:Y:S02]  /*b970*/  SHFL.BFLY P6, R123, R125, R116, R117 ;  /* 0x0c0000747d7b7389 */ /* 0x00006400000c0075 */
[----:B01----:R-:W-:Y:S01]  /*b980*/  ENDCOLLECTIVE ;  /* 0x000000000000791b */ /* 0x003fe20003800000 */
.L_x_17222:
[----:B------:R-:W-:Y:S02]  /*b990*/  IMAD.MOV.U32 R116, RZ, RZ, 0x10 ;  /* 0x00000010ff747424 */ /* 0x000fe400078e00ff */
[----:B------:R-:W-:-:S04]  /*b9a0*/  IMAD.MOV.U32 R121, RZ, RZ, R123 ;  /* 0x000000ffff797224 */ /* 0x000fc800078e007b */
[----:B------:R-:W-:-:S05]  /*b9b0*/  FADD.FTZ R121, R122, R121 ;  /* 0x000000797a797221 */ /* 0x000fca0000010000 */
[----:B------:R-:W-:-:S07]  /*b9c0*/  MOV R125, R121 ;  /* 0x00000079007d7202 */ /* 0x000fce0000000f00 */
[----:B------:R-:W-:Y:S05]  /*b9d0*/  WARPSYNC.COLLECTIVE R118, `(.L_x_17223) ;  /* 0x0000000076087348 */ /* 0x000fea0003c00000 */
[----:B------:R0:W1:Y:S02]  /*b9e0*/  SHFL.BFLY P6, R123, R125, R116, R117 ;  /* 0x0c0000747d7b7389 */ /* 0x00006400000c0075 */
[----:B01----:R-:W-:Y:S01]  /*b9f0*/  ENDCOLLECTIVE ;  /* 0x000000000000791b */ /* 0x003fe20003800000 */
.L_x_17223:
[----:B------:R-:W-:Y:S01]  /*ba00*/  MOV R124, R123 ;  /* 0x0000007b007c7202 */ /* 0x000fe20000000f00 */
[----:B------:R-:W-:Y:S06]  /*ba10*/  BRA `(.L_x_17224) ;  /* 0xffffffec00187947 */ /* 0x000fec000383ffff */
.L_x_17225:
        /* <DEDUP_REMOVED lines=14> */
.L_x_23330:


//--------------------- .text._ZN10layer_norm13ln_fwd_kernelINS_13Kernel_traitsIf6__halffS2_fjLj3072ELj1ELj1ELj4ELj16ENS_18Kernel_traits_baseILj3072EfS2_fS2_fjLj128EEEEELb1ELb0ELb1ELb1EEEvNS_9FwdParamsE --------------------------
	.section	.text._ZN10layer_norm13ln_fwd_kernelINS_13Kernel_traitsIf6__halffS2_fjLj3072ELj1ELj1ELj4ELj16ENS_18Kernel_traits_baseILj3072EfS2_fS2_fjLj128EEEEELb1ELb0ELb1ELb1EEEvNS_9FwdParamsE,"ax",@progbits
	.align	128
        .global         _ZN10layer_norm13ln_fwd_kernelINS_13Kernel_traitsIf6__halffS2_fjLj3072ELj1ELj1ELj4ELj16ENS_18Kernel_traits_baseILj3072EfS2_fS2_fjLj128EEEEELb1ELb0ELb1ELb1EEEvNS_9FwdParamsE
        .type           _ZN10layer_norm13ln_fwd_kernelINS_13Kernel_traitsIf6__halffS2_fjLj3072ELj1ELj1ELj4ELj16ENS_18Kernel_traits_baseILj3072EfS2_fS2_fjLj128EEEEELb1ELb0ELb1ELb1EEEvNS_9FwdParamsE,@function
        .size           _ZN10layer_norm13ln_fwd_kernelINS_13Kernel_traitsIf6__halffS2_fjLj3072ELj1ELj1ELj4ELj16ENS_18Kernel_traits_baseILj3072EfS2_fS2_fjLj128EEEEELb1ELb0ELb1ELb1EEEvNS_9FwdParamsE,(.L_x_23331 - _ZN10layer_norm13ln_fwd_kernelINS_13Kernel_traitsIf6__halffS2_fjLj3072ELj1ELj1ELj4ELj16ENS_18Kernel_traits_baseILj3072EfS2_fS2_fjLj128EEEEELb1ELb0ELb1ELb1EEEvNS_9FwdParamsE)
        .other          _ZN10layer_norm13ln_fwd_kernelINS_13Kernel_traitsIf6__halffS2_fjLj3072ELj1ELj1ELj4ELj16ENS_18Kernel_traits_baseILj3072EfS2_fS2_fjLj128EEEEELb1ELb0ELb1ELb1EEEvNS_9FwdParamsE,@"STO_CUDA_ENTRY STV_DEFAULT"
_ZN10layer_norm13ln_fwd_kernelINS_13Kernel_traitsIf6__halffS2_fjLj3072ELj1ELj1ELj4ELj16ENS_18Kernel_traits_baseILj3072EfS2_fS2_fjLj128EEEEELb1ELb0ELb1ELb1EEEvNS_9FwdParamsE:
.text._ZN10layer_norm13ln_fwd_kernelINS_13Kernel_traitsIf6__halffS2_fjLj3072ELj1ELj1ELj4ELj16ENS_18Kernel_traits_baseILj3072EfS2_fS2_fjLj128EEEEELb1ELb0ELb1ELb1EEEvNS_9FwdParamsE:
        /* <DEDUP_REMOVED lines=135> */
.L_x_17451:
        /* <DEDUP_REMOVED lines=49> */
.L_x_17229:
[----:B------:R-:W-:-:S07]  /*0b80*/  IMAD.MOV.U32 R72, RZ, RZ, R10 ;  /* 0x000000ffff487224 */ /* 0x000fce00078e000a */
.L_x_17230:
[----:B------:R-:W-:Y:S05]  /*0b90*/  BSYNC B1 ;  /* 0x0000000000017941 */ /* 0x000fea0003800000 */
.L_x_17228:
        /* <DEDUP_REMOVED lines=16> */
.L_x_17234:
[----:B------:R-:W-:Y:S05]  /*0ca0*/  BSYNC B2 ;  /* 0x0000000000027941 */ /* 0x000fea0003800000 */
.L_x_17233:
        /* <DEDUP_REMOVED lines=44> */
.L_x_17232:
[----:B------:R-:W-:Y:S05]  /*0f70*/  BSYNC B1 ;  /* 0x0000000000017941 */ /* 0x000fea0003800000 */
.L_x_17231:
        /* <DEDUP_REMOVED lines=10> */
.L_x_17227:
[----:B------:R-:W-:Y:S05]  /*1020*/  BSYNC B0 ;  /* 0x0000000000007941 */ /* 0x000fea0003800000 */
.L_x_17226:
        /* <DEDUP_REMOVED lines=18> */
.L_x_17238:
[----:B------:R-:W-:-:S07]  /*1150*/  IMAD.MOV.U32 R8, RZ, RZ, R10 ;  /* 0x000000ffff087224 */ /* 0x000fce00078e000a */
.L_x_17239:
[----:B------:R-:W-:Y:S05]  /*1160*/  BSYNC B1 ;  /* 0x0000000000017941 */ /* 0x000fea0003800000 */
.L_x_17237:
        /* <DEDUP_REMOVED lines=16> */
.L_x_17243:
[----:B------:R-:W-:Y:S05]  /*1270*/  BSYNC B2 ;  /* 0x0000000000027941 */ /* 0x000fea0003800000 */
.L_x_17242:
        /* <DEDUP_REMOVED lines=44> */
.L_x_17241:
[----:B------:R-:W-:Y:S05]  /*1540*/  BSYNC B1 ;  /* 0x0000000000017941 */ /* 0x000fea0003800000 */
.L_x_17240:
        /* <DEDUP_REMOVED lines=10> */
.L_x_17236:
[----:B------:R-:W-:Y:S05]  /*15f0*/  BSYNC B0 ;  /* 0x0000000000007941 */ /* 0x000fea0003800000 */
.L_x_17235:
        /* <DEDUP_REMOVED lines=18> */
.L_x_17247:
[----:B------:R-:W-:-:S07]  /*1720*/  MOV R8, R10 ;  /* 0x0000000a00087202 */ /* 0x000fce0000000f00 */
.L_x_17248:
[----:B------:R-:W-:Y:S05]  /*1730*/  BSYNC B1 ;  /* 0x0000000000017941 */ /* 0x000fea0003800000 */
.L_x_17246:
        /* <DEDUP_REMOVED lines=16> */
.L_x_17252:
[----:B------:R-:W-:Y:S05]  /*1840*/  BSYNC B2 ;  /* 0x0000000000027941 */ /* 0x000fea0003800000 */
.L_x_17251:
        /* <DEDUP_REMOVED lines=44> */
.L_x_17250:
[----:B------:R-:W-:Y:S05]  /*1b10*/  BSYNC B1 ;  /* 0x0000000000017941 */ /* 0x000fea0003800000 */
.L_x_17249:
        /* <DEDUP_REMOVED lines=10> */
.L_x_17245:
[----:B------:R-:W-:Y:S05]  /*1bc0*/  BSYNC B0 ;  /* 0x0000000000007941 */ /* 0x000fea0003800000 */
.L_x_17244:
        /* <DEDUP_REMOVED lines=18> */
.L_x_17256:
[----:B------:R-:W-:-:S07]  /*1cf0*/  IMAD.MOV.U32 R8, RZ, RZ, R10 ;  /* 0x000000ffff087224 */ /* 0x000fce00078e000a */
.L_x_17257:
[----:B------:R-:W-:Y:S05]  /*1d00*/  BSYNC B1 ;  /* 0x0000000000017941 */ /* 0x000fea0003800000 */
.L_x_17255:
        /* <DEDUP_REMOVED lines=16> */
.L_x_17261:
[----:B------:R-:W-:Y:S05]  /*1e10*/  BSYNC B2 ;  /* 0x0000000000027941 */ /* 0x000fea0003800000 */
.L_x_17260:
        /* <DEDUP_REMOVED lines=44> */
.L_x_17259:
[----:B------:R-:W-:Y:S05]  /*20e0*/  BSYNC B1 ;  /* 0x0000000000017941 */ /* 0x000fea0003800000 */
.L_x_17258:
        /* <DEDUP_REMOVED lines=10> */
.L_x_17254:
[----:B------:R-:W-:Y:S05]  /*2190*/  BSYNC B0 ;  /* 0x0000000000007941 */ /* 0x000fea0003800000 */
.L_x_17253:
        /* <DEDUP_REMOVED lines=18> */
.L_x_17265:
[----:B------:R-:W-:-:S07]  /*22c0*/  MOV R8, R10 ;  /* 0x0000000a00087202 */ /* 0x000fce0000000f00 */
.L_x_17266:
[----:B------:R-:W-:Y:S05]  /*22d0*/  BSYNC B1 ;  /* 0x0000000000017941 */ /* 0x000fea0003800000 */
.L_x_17264:
        /* <DEDUP_REMOVED lines=16> */
.L_x_17270:
[----:B------:R-:W-:Y:S05]  /*23e0*/  BSYNC B2 ;  /* 0x0000000000027941 */ /* 0x000fea0003800000 */
.L_x_17269:
        /* <DEDUP_REMOVED lines=44> */
.L_x_17268:
[----:B------:R-:W-:Y:S05]  /*26b0*/  BSYNC B1 ;  /* 0x0000000000017941 */ /* 0x000fea0003800000 */
.L_x_17267:
        /* <DEDUP_REMOVED lines=10> */
.L_x_17263:
[----:B------:R-:W-:Y:S05]  /*2760*/  BSYNC B0 ;  /* 0x0000000000007941 */ /* 0x000fea0003800000 */
.L_x_17262:
        /* <DEDUP_REMOVED lines=18> */
.L_x_17274:
[----:B------:R-:W-:-:S07]  /*2890*/  IMAD.MOV.U32 R8, RZ, RZ, R10 ;  /* 0x000000ffff087224 */ /* 0x000fce00078e000a */
.L_x_17275:
[----:B------:R-:W-:Y:S05]  /*28a0*/  BSYNC B1 ;  /* 0x0000000000017941 */ /* 0x000fea0003800000 */
.L_x_17273:
        /* <DEDUP_REMOVED lines=16> */
.L_x_17279:
[----:B------:R-:W-:Y:S05]  /*29b0*/  BSYNC B2 ;  /* 0x0000000000027941 */ /* 0x000fea0003800000 */
.L_x_17278:
        /* <DEDUP_REMOVED lines=44> */
.L_x_17277:
[----:B------:R-:W-:Y:S05]  /*2c80*/  BSYNC B1 ;  /* 0x0000000000017941 */ /* 0x000fea0003800000 */
.L_x_17276:
        /* <DEDUP_REMOVED lines=10> */
.L_x_17272:
[----:B------:R-:W-:Y:S05]  /*2d30*/  BSYNC B0 ;  /* 0x0000000000007941 */ /* 0x000fea0003800000 */
.L_x_17271:
        /* <DEDUP_REMOVED lines=18> */
.L_x_17283:
[----:B------:R-:W-:-:S07]  /*2e60*/  MOV R8, R10 ;  /* 0x0000000a00087202 */ /* 0x000fce0000000f00 */
.L_x_17284:
[----:B------:R-:W-:Y:S05]  /*2e70*/  BSYNC B1 ;  /* 0x0000000000017941 */ /* 0x000fea0003800000 */
.L_x_17282:
        /* <DEDUP_REMOVED lines=16> */
.L_x_17288:
[----:B------:R-:W-:Y:S05]  /*2f80*/  BSYNC B2 ;  /* 0x0000000000027941 */ /* 0x000fea0003800000 */
.L_x_17287:
        /* <DEDUP_REMOVED lines=44> */
.L_x_17286:
[----:B------:R-:W-:Y:S05]  /*3250*/  BSYNC B1 ;  /* 0x0000000000017941 */ /* 0x000fea0003800000 */
.L_x_17285:
        /* <DEDUP_REMOVED lines=10> */
.L_x_17281:
[----:B------:R-:W-:Y:S05]  /*3300*/  BSYNC B0 ;  /* 0x0000000000007941 */ /* 0x000fea0003800000 */
.L_x_17280:
        /* <DEDUP_REMOVED lines=18> */
.L_x_17292:
[----:B------:R-:W-:-:S07]  /*3430*/  IMAD.MOV.U32 R8, RZ, RZ, R10 ;  /* 0x000000ffff087224 */ /* 0x000fce00078e000a */
.L_x_17293:
[----:B------:R-:W-:Y:S05]  /*3440*/  BSYNC B1 ;  /* 0x0000000000017941 */ /* 0x000fea0003800000 */
.L_x_17291:
        /* <DEDUP_REMOVED lines=16> */
.L_x_17297:
[----:B------:R-:W-:Y:S05]  /*3550*/  BSYNC B2 ;  /* 0x0000000000027941 */ /* 0x000fea0003800000 */
.L_x_17296:
        /* <DEDUP_REMOVED lines=44> */
.L_x_17295:
[----:B------:R-:W-:Y:S05]  /*3820*/  BSYNC B1 ;  /* 0x0000000000017941 */ /* 0x000fea0003800000 */
.L_x_17294:
        /* <DEDUP_REMOVED lines=10> */
.L_x_17290:
[----:B------:R-:W-:Y:S05]  /*38d0*/  BSYNC B0 ;  /* 0x0000000000007941 */ /* 0x000fea0003800000 */
.L_x_17289:
        /* <DEDUP_REMOVED lines=31> */
.L_x_17299:
[----:B------:R-:W-:Y:S05]  /*3ad0*/  BSYNC B0 ;  /* 0x0000000000007941 */ /* 0x000fea0003800000 */
.L_x_17298:
        /* <DEDUP_REMOVED lines=22> */
.L_x_17303:
[----:B------:R-:W-:-:S07]  /*3c40*/  IMAD.MOV.U32 R8, RZ, RZ, R10 ;  /* 0x000000ffff087224 */ /* 0x000fce00078e000a */
.L_x_17304:
[----:B------:R-:W-:Y:S05]  /*3c50*/  BSYNC B1 ;  /* 0x0000000000017941 */ /* 0x000fea0003800000 */
.L_x_17302:
        /* <DEDUP_REMOVED lines=16> */
.L_x_17308:
[----:B------:R-:W-:Y:S05]  /*3d60*/  BSYNC B2 ;  /* 0x0000000000027941 */ /* 0x000fea0003800000 */
.L_x_17307:
        /* <DEDUP_REMOVED lines=44> */
.L_x_17306:
[----:B------:R-:W-:Y:S05]  /*4030*/  BSYNC B1 ;  /* 0x0000000000017941 */ /* 0x000fea0003800000 */
.L_x_17305:
        /* <DEDUP_REMOVED lines=10> */
.L_x_17301:
[----:B------:R-:W-:Y:S05]  /*40e0*/  BSYNC B0 ;  /* 0x0000000000007941 */ /* 0x000fea0003800000 */
.L_x_17300:
        /* <DEDUP_REMOVED lines=18> */
.L_x_17312:
[----:B------:R-:W-:-:S07]  /*4210*/  MOV R8, R10 ;  /* 0x0000000a00087202 */ /* 0x000fce0000000f00 */
.L_x_17313:
[----:B------:R-:W-:Y:S05]  /*4220*/  BSYNC B1 ;  /* 0x0000000000017941 */ /* 0x000fea0003800000 */
.L_x_17311:
        /* <DEDUP_REMOVED lines=16> */
.L_x_17317:
[----:B------:R-:W-:Y:S05]  /*4330*/  BSYNC B2 ;  /* 0x0000000000027941 */ /* 0x000fea0003800000 */
.L_x_17316:
        /* <DEDUP_REMOVED lines=44> */
.L_x_17315:
[----:B------:R-:W-:Y:S05]  /*4600*/  BSYNC B1 ;  /* 0x0000000000017941 */ /* 0x000fea0003800000 */
.L_x_17314:
        /* <DEDUP_REMOVED lines=10> */
.L_x_17310:
[----:B------:R-:W-:Y:S05]  /*46b0*/  BSYNC B0 ;  /* 0x0000000000007941 */ /* 0x000fea0003800000 */
.L_x_17309:
        /* <DEDUP_REMOVED lines=18> */
.L_x_17321:
[----:B------:R-:W-:-:S07]  /*47e0*/  IMAD.MOV.U32 R8, RZ, RZ, R10 ;  /* 0x000000ffff087224 */ /* 0x000fce00078e000a */
.L_x_17322:
[----:B------:R-:W-:Y:S05]  /*47f0*/  BSYNC B1 ;  /* 0x0000000000017941 */ /* 0x000fea0003800000 */
.L_x_17320:
        /* <DEDUP_REMOVED lines=16> */
.L_x_17326:
[----:B------:R-:W-:Y:S05]  /*4900*/  BSYNC B2 ;  /* 0x0000000000027941 */ /* 0x000fea0003800000 */
.L_x_17325:
        /* <DEDUP_REMOVED lines=44> */
.L_x_17324:
[----:B------:R-:W-:Y:S05]  /*4bd0*/  BSYNC B1 ;  /* 0x0000000000017941 */ /* 0x000fea0003800000 */
.L_x_17323:
        /* <DEDUP_REMOVED lines=10> */
.L_x_17319:
[----:B------:R-:W-:Y:S05]  /*4c80*/  BSYNC B0 ;  /* 0x0000000000007941 */ /* 0x000fea0003800000 */
.L_x_17318:
        /* <DEDUP_REMOVED lines=18> */
.L_x_17330:
[----:B------:R-:W-:-:S07]  /*4db0*/  MOV R8, R10 ;  /* 0x0000000a00087202 */ /* 0x000fce0000000f00 */
.L_x_17331:
[----:B------:R-:W-:Y:S05]  /*4dc0*/  BSYNC B1 ;  /* 0x0000000000017941 */ /* 0x000fea0003800000 */
.L_x_17329:
        /* <DEDUP_REMOVED lines=16> */
.L_x_17335:
[----:B------:R-:W-:Y:S05]  /*4ed0*/  BSYNC B2 ;  /* 0x0000000000027941 */ /* 0x000fea0003800000 */
.L_x_17334:
        /* <DEDUP_REMOVED lines=44> */
.L_x_17333:
[----:B------:R-:W-:Y:S05]  /*51a0*/  BSYNC B1 ;  /* 0x0000000000017941 */ /* 0x000fea0003800000 */
.L_x_17332:
        /* <DEDUP_REMOVED lines=10> */
.L_x_17328:
[----:B------:R-:W-:Y:S05]  /*5250*/  BSYNC B0 ;  /* 0x0000000000007941 */ /* 0x000fea0003800000 */
.L_x_17327:
        /* <DEDUP_REMOVED lines=18> */
.L_x_17339:
[----:B------:R-:W-:-:S07]  /*5380*/  IMAD.MOV.U32 R8, RZ, RZ, R10 ;  /* 0x000000ffff087224 */ /* 0x000fce00078e000a */
.L_x_17340:
[----:B------:R-:W-:Y:S05]  /*5390*/  BSYNC B1 ;  /* 0x0000000000017941 */ /* 0x000fea0003800000 */
.L_x_17338:
        /* <DEDUP_REMOVED lines=16> */
.L_x_17344:
[----:B------:R-:W-:Y:S05]  /*54a0*/  BSYNC B2 ;  /* 0x0000000000027941 */ /* 0x000fea0003800000 */
.L_x_17343:
        /* <DEDUP_REMOVED lines=44> */
.L_x_17342:
[----:B------:R-:W-:Y:S05]  /*5770*/  BSYNC B1 ;  /* 0x0000000000017941 */ /* 0x000fea0003800000 */
.L_x_17341:
        /* <DEDUP_REMOVED lines=10> */
.L_x_17337:
[----:B------:R-:W-:Y:S05]  /*5820*/  BSYNC B0 ;  /* 0x0000000000007941 */ /* 0x000fea0003800000 */
.L_x_17336:
        /* <DEDUP_REMOVED lines=18> */
.L_x_17348:
[----:B------:R-:W-:-:S07]  /*5950*/  MOV R8, R10 ;  /* 0x0000000a00087202 */ /* 0x000fce0000000f00 */
.L_x_17349:
[----:B------:R-:W-:Y:S05]  /*5960*/  BSYNC B1 ;  /* 0x0000000000017941 */ /* 0x000fea0003800000 */
.L_x_17347:
        /* <DEDUP_REMOVED lines=16> */
.L_x_17353:
[----:B------:R-:W-:Y:S05]  /*5a70*/  BSYNC B2 ;  /* 0x0000000000027941 */ /* 0x000fea0003800000 */
.L_x_17352:
        /* <DEDUP_REMOVED lines=44> */
.L_x_17351:
[----:B------:R-:W-:Y:S05]  /*5d40*/  BSYNC B1 ;  /* 0x0000000000017941 */ /* 0x000fea0003800000 */
.L_x_17350:
        /* <DEDUP_REMOVED lines=10> */
.L_x_17346:
[----:B------:R-:W-:Y:S05]  /*5df0*/  BSYNC B0 ;  /* 0x0000000000007941 */ /* 0x000fea0003800000 */
.L_x_17345:
        /* <DEDUP_REMOVED lines=18> */
.L_x_17357:
[----:B------:R-:W-:-:S07]  /*5f20*/  IMAD.MOV.U32 R8, RZ, RZ, R10 ;  /* 0x000000ffff087224 */ /* 0x000fce00078e000a */
.L_x_17358:
[----:B------:R-:W-:Y:S05]  /*5f30*/  BSYNC B1 ;  /* 0x0000000000017941 */ /* 0x000fea0003800000 */
.L_x_17356:
        /* <DEDUP_REMOVED lines=16> */
.L_x_17362:
[----:B------:R-:W-:Y:S05]  /*6040*/  BSYNC B2 ;  /* 0x0000000000027941 */ /* 0x000fea0003800000 */
.L_x_17361:
        /* <DEDUP_REMOVED lines=44> */
.L_x_17360:
[----:B------:R-:W-:Y:S05]  /*6310*/  BSYNC B1 ;  /* 0x0000000000017941 */ /* 0x000fea0003800000 */
.L_x_17359:
        /* <DEDUP_REMOVED lines=10> */
.L_x_17355:
[----:B------:R-:W-:Y:S05]  /*63c0*/  BSYNC B0 ;  /* 0x0000000000007941 */ /* 0x000fea0003800000 */
.L_x_17354:
        /* <DEDUP_REMOVED lines=18> */
.L_x_17366:
[----:B------:R-:W-:-:S07]  /*64f0*/  MOV R87, R10 ;  /* 0x0000000a00577202 */ /* 0x000fce0000000f00 */
.L_x_17367:
[----:B------:R-:W-:Y:S05]  /*6500*/  BSYNC B1 ;  /* 0x0000000000017941 */ /* 0x000fea0003800000 */
.L_x_17365:
        /* <DEDUP_REMOVED lines=16> */
.L_x_17371:
[----:B------:R-:W-:Y:S05]  /*6610*/  BSYNC B2 ;  /* 0x0000000000027941 */ /* 0x000fea0003800000 */
.L_x_17370:
        /* <DEDUP_REMOVED lines=44> */
.L_x_17369:
[----:B------:R-:W-:Y:S05]  /*68e0*/  BSYNC B1 ;  /* 0x0000000000017941 */ /* 0x000fea0003800000 */
.L_x_17368:
        /* <DEDUP_REMOVED lines=10> */
.L_x_17364:
[----:B------:R-:W-:Y:S05]  /*6990*/  BSYNC B0 ;  /* 0x0000000000007941 */ /* 0x000fea0003800000 */
.L_x_17363:
        /* <DEDUP_REMOVED lines=30> */
.L_x_17373:
[----:B------:R-:W-:Y:S05]  /*6b80*/  BSYNC B0 ;  /* 0x0000000000007941 */ /* 0x000fea0003800000 */
.L_x_17372:
        /* <DEDUP_REMOVED lines=22> */
.L_x_17377:
[----:B------:R-:W-:-:S07]  /*6cf0*/  MOV R94, R10 ;  /* 0x0000000a005e7202 */ /* 0x000fce0000000f00 */
.L_x_17378:
[----:B------:R-:W-:Y:S05]  /*6d00*/  BSYNC B1 ;  /* 0x0000000000017941 */ /* 0x000fea0003800000 */
.L_x_17376:
        /* <DEDUP_REMOVED lines=16> */
.L_x_17382:
[----:B------:R-:W-:Y:S05]  /*6e10*/  BSYNC B2 ;  /* 0x0000000000027941 */ /* 0x000fea0003800000 */
.L_x_17381:
        /* <DEDUP_REMOVED lines=44> */
.L_x_17380:
[----:B------:R-:W-:Y:S05]  /*70e0*/  BSYNC B1 ;  /* 0x0000000000017941 */ /* 0x000fea0003800000 */
.L_x_17379:
        /* <DEDUP_REMOVED lines=10> */
.L_x_17375:
[----:B------:R-:W-:Y:S05]  /*7190*/  BSYNC B0 ;  /* 0x0000000000007941 */ /* 0x000fea0003800000 */
.L_x_17374:
        /* <DEDUP_REMOVED lines=18> */
.L_x_17386:
[----:B------:R-:W-:-:S07]  /*72c0*/  IMAD.MOV.U32 R8, RZ, RZ, R10 ;  /* 0x000000ffff087224 */ /* 0x000fce00078e000a */
.L_x_17387:
[----:B------:R-:W-:Y:S05]  /*72d0*/  BSYNC B1 ;  /* 0x0000000000017941 */ /* 0x000fea0003800000 */
.L_x_17385:
        /* <DEDUP_REMOVED lines=16> */
.L_x_17391:
[----:B------:R-:W-:Y:S05]  /*73e0*/  BSYNC B2 ;  /* 0x0000000000027941 */ /* 0x000fea0003800000 */
.L_x_17390:
        /* <DEDUP_REMOVED lines=44> */
.L_x_17389:
[----:B------:R-:W-:Y:S05]  /*76b0*/  BSYNC B1 ;  /* 0x0000000000017941 */ /* 0x000fea0003800000 */
.L_x_17388:
        /* <DEDUP_REMOVED lines=10> */
.L_x_17384:
[----:B------:R-:W-:Y:S05]  /*7760*/  BSYNC B0 ;  /* 0x0000000000007941 */ /* 0x000fea0003800000 */
.L_x_17383:
        /* <DEDUP_REMOVED lines=18> */
.L_x_17395:
[----:B------:R-:W-:-:S07]  /*7890*/  MOV R8, R10 ;  /* 0x0000000a00087202 */ /* 0x000fce0000000f00 */
.L_x_17396:
[----:B------:R-:W-:Y:S05]  /*78a0*/  BSYNC B1 ;  /* 0x0000000000017941 */ /* 0x000fea0003800000 */
.L_x_17394:
        /* <DEDUP_REMOVED lines=16> */
.L_x_17400:
[----:B------:R-:W-:Y:S05]  /*79b0*/  BSYNC B2 ;  /* 0x0000000000027941 */ /* 0x000fea0003800000 */
.L_x_17399:
        /* <DEDUP_REMOVED lines=44> */
.L_x_17398:
[----:B------:R-:W-:Y:S05]  /*7c80*/  BSYNC B1 ;  /* 0x0000000000017941 */ /* 0x000fea0003800000 */
.L_x_17397:
        /* <DEDUP_REMOVED lines=10> */
.L_x_17393:
[----:B------:R-:W-:Y:S05]  /*7d30*/  BSYNC B0 ;  /* 0x0000000000007941 */ /* 0x000fea0003800000 */
.L_x_17392:
        /* <DEDUP_REMOVED lines=18> */
.L_x_17404:
[----:B------:R-:W-:-:S07]  /*7e60*/  IMAD.MOV.U32 R8, RZ, RZ, R10 ;  /* 0x000000ffff087224 */ /* 0x000fce00078e000a */
.L_x_17405:
[----:B------:R-:W-:Y:S05]  /*7e70*/  BSYNC B1 ;  /* 0x0000000000017941 */ /* 0x000fea0003800000 */
.L_x_17403:
        /* <DEDUP_REMOVED lines=16> */
.L_x_17409:
[----:B------:R-:W-:Y:S05]  /*7f80*/  BSYNC B2 ;  /* 0x0000000000027941 */ /* 0x000fea0003800000 */
.L_x_17408:
        /* <DEDUP_REMOVED lines=44> */
.L_x_17407:
[----:B------:R-:W-:Y:S05]  /*8250*/  BSYNC B1 ;  /* 0x0000000000017941 */ /* 0x000fea0003800000 */
.L_x_17406:
        /* <DEDUP_REMOVED lines=10> */
.L_x_17402:
[----:B------:R-:W-:Y:S05]  /*8300*/  BSYNC B0 ;  /* 0x0000000000007941 */ /* 0x000fea0003800000 */
.L_x_17401:
        /* <DEDUP_REMOVED lines=18> */
.L_x_17413:
[----:B------:R-:W-:-:S07]  /*8430*/  MOV R8, R10 ;  /* 0x0000000a00087202 */ /* 0x000fce0000000f00 */
.L_x_17414:
[----:B------:R-:W-:Y:S05]  /*8440*/  BSYNC B1 ;  /* 0x0000000000017941 */ /* 0x000fea0003800000 */
.L_x_17412:
        /* <DEDUP_REMOVED lines=16> */
.L_x_17418:
[----:B------:R-:W-:Y:S05]  /*8550*/  BSYNC B2 ;  /* 0x0000000000027941 */ /* 0x000fea0003800000 */
.L_x_17417:
        /* <DEDUP_REMOVED lines=44> */
.L_x_17416:
[----:B------:R-:W-:Y:S05]  /*8820*/  BSYNC B1 ;  /* 0x0000000000017941 */ /* 0x000fea0003800000 */
.L_x_17415:
        /* <DEDUP_REMOVED lines=10> */
.L_x_17411:
[----:B------:R-:W-:Y:S05]  /*88d0*/  BSYNC B0 ;  /* 0x0000000000007941 */ /* 0x000fea0003800000 */
.L_x_17410:
        /* <DEDUP_REMOVED lines=18> */
.L_x_17422:
[----:B------:R-:W-:-:S07]  /*8a00*/  IMAD.MOV.U32 R8, RZ, RZ, R10 ;  /* 0x000000ffff087224 */ /* 0x000fce00078e000a */
.L_x_17423:
[----:B------:R-:W-:Y:S05]  /*8a10*/  BSYNC B1 ;  /* 0x0000000000017941 */ /* 0x000fea0003800000 */
.L_x_17421:
        /* <DEDUP_REMOVED lines=16> */
.L_x_17427:
[----:B------:R-:W-:Y:S05]  /*8b20*/  BSYNC B2 ;  /* 0x0000000000027941 */ /* 0x000fea0003800000 */
.L_x_17426:
        /* <DEDUP_REMOVED lines=44> */
.L_x_17425:
[----:B------:R-:W-:Y:S05]  /*8df0*/  BSYNC B1 ;  /* 0x0000000000017941 */ /* 0x000fea0003800000 */
.L_x_17424:
        /* <DEDUP_REMOVED lines=10> */
.L_x_17420:
[----:B------:R-:W-:Y:S05]  /*8ea0*/  BSYNC B0 ;  /* 0x0000000000007941 */ /* 0x000fea0003800000 */
.L_x_17419:
        /* <DEDUP_REMOVED lines=18> */
.L_x_17431:
[----:B------:R-:W-:-:S07]  /*8fd0*/  MOV R8, R10 ;  /* 0x0000000a00087202 */ /* 0x000fce0000000f00 */
.L_x_17432:
[----:B------:R-:W-:Y:S05]  /*8fe0*/  BSYNC B1 ;  /* 0x0000000000017941 */ /* 0x000fea0003800000 */
.L_x_17430:
        /* <DEDUP_REMOVED lines=16> */
.L_x_17436:
[----:B------:R-:W-:Y:S05]  /*90f0*/  BSYNC B2 ;  /* 0x0000000000027941 */ /* 0x000fea0003800000 */
.L_x_17435:
        /* <DEDUP_REMOVED lines=44> */
.L_x_17434:
[----:B------:R-:W-:Y:S05]  /*93c0*/  BSYNC B1 ;  /* 0x0000000000017941 */ /* 0x000fea0003800000 */
.L_x_17433:
        /* <DEDUP_REMOVED lines=10> */
.L_x_17429:
[----:B------:R-:W-:Y:S05]  /*9470*/  BSYNC B0 ;  /* 0x0000000000007941 */ /* 0x000fea0003800000 */
.L_x_17428:
        /* <DEDUP_REMOVED lines=18> */
.L_x_17440:
[----:B------:R-:W-:-:S07]  /*95a0*/  IMAD.MOV.U32 R95, RZ, RZ, R10 ;  /* 0x000000ffff5f7224 */ /* 0x000fce00078e000a */
.L_x_17441:
[----:B------:R-:W-:Y:S05]  /*95b0*/  BSYNC B1 ;  /* 0x0000000000017941 */ /* 0x000fea0003800000 */
.L_x_17439:
        /* <DEDUP_REMOVED lines=16> */
.L_x_17445:
[----:B------:R-:W-:Y:S05]  /*96c0*/  BSYNC B2 ;  /* 0x0000000000027941 */ /* 0x000fea0003800000 */
.L_x_17444:
        /* <DEDUP_REMOVED lines=44> */
.L_x_17443:
[----:B------:R-:W-:Y:S05]  /*9990*/  BSYNC B1 ;  /* 0x0000000000017941 */ /* 0x000fea0003800000 */
.L_x_17442:
[----:B------:R-:W-:Y:S01]  /*99a0*/  HFMA2.MMA R104, -RZ, RZ, 0.1171875, 0 ;  /* 0x2f800000ff687435 */ /* 0x000fe200000001ff */
[----:B------:R-:W-:Y:S01]  /*99b0*/  I2FP.F32.U32 R95, R95 ;  /* 0x0000005f005f7245 */ /* 0x000fe20000201000 */
[----:B------:R-:W-:-:S05]  /*99c0*/  HADD2.F32 R103, -RZ, R67.H1_H1 ;  /* 0x30000043ff677230 */ /* 0x000fca0000004100 */
[----:B------:R-:W-:-:S03]  /*99d0*/  FMUL.FTZ R103, R103, UR11 ;  /* 0x0000000b67677c20 */ /* 0x000fc60008410000 */
[----:B------:R-:W-:-:S05]  /*99e0*/  FFMA.FTZ R95, R95, R104, 1.1641532182693481445e-10 ;  /* 0x2f0000005f5f7423 */ /* 0x000fca0000010068 */
[----:B------:R-:W-:Y:S01]  /*99f0*/  FSETP.GTU.FTZ.AND P1, PT, R95, UR9, PT ;  /* 0x000000095f007c0b */ /* 0x000fe2000bf3c000 */
[----:B------:R-:W-:-:S03]  /*9a00*/  FMUL.FTZ R95, R103, UR10 ;  /* 0x0000000a675f7c20 */ /* 0x000fc60008410000 */
[----:B------:R-:W-:Y:S02]  /*9a10*/  SEL R103, RZ, 0x1, P1 ;  /* 0x00000001ff677807 */ /* 0x000fe40000800000 */
[----:B------:R-:W-:-:S05]  /*9a20*/  FSEL R95, R95, RZ, !P1 ;  /* 0x000000ff5f5f7208 */ /* 0x000fca0004800000 */
[----:B------:R-:W-:-:S07]  /*9a30*/  @P0 FADD.FTZ R95, R71, R95 ;  /* 0x0000005f475f0221 */ /* 0x000fce0000010000 */
.L_x_17438:
[----:B------:R-:W-:Y:S05]  /*9a40*/  BSYNC B0 ;  /* 0x0000000000007941 */ /* 0x000fea0003800000 */
.L_x_17437:
        /* <DEDUP_REMOVED lines=52> */
.L_x_17447:
[----:B------:R-:W-:Y:S05]  /*9d90*/  BSYNC B0 ;  /* 0x0000000000007941 */ /* 0x000fea0003800000 */
.L_x_17446:
        /* <DEDUP_REMOVED lines=72> */
.L_x_17462:
        /* <DEDUP_REMOVED lines=174> */
.L_x_17450:
[----:B------:R-:W-:Y:S05]  /*ad00*/  BSYNC B0 ;  /* 0x0000000000007941 */ /* 0x000fea0003800000 */
.L_x_17449:
[----:B------:R-:W-:Y:S02]  /*ad10*/  IADD3 R108, R108, UR12, RZ ;  /* 0x0000000c6c6c7c10 */ /* 0x000fe4000fffe0ff */
[----:B------:R-:W-:Y:S02]  /*ad20*/  SEL R114, RZ, 0x1, P0 ;  /* 0x00000001ff727807 */ /* 0x000fe40000000000 */
[----:B------:R-:W-:-:S13]  /*ad30*/  ISETP.GE.AND P1, PT, R108, UR13, PT ;  /* 0x0000000d6c007c0c */ /* 0x000fda000bf26270 */
[----:B------:R-:W-:Y:S05]  /*ad40*/  @!P1 BRA `(.L_x_17451) ;  /* 0xffffff5800c89947 */ /* 0x000fea000383ffff */
[----:B------:R-:W-:Y:S05]  /*ad50*/  EXIT ;  /* 0x000000000000794d */ /* 0x000fea0003800000 */
.L_x_17448:
[----:B------:R-:W-:Y:S01]  /*ad60*/  HFMA2.MMA R122, -RZ, RZ, 0, 1.847743988037109375e-06 ;  /* 0x0000001fff7a7435 */ /* 0x000fe200000001ff */
[----:B------:R-:W-:Y:S02]  /*ad70*/  IMAD.MOV.U32 R117, RZ, RZ, 0x1 ;  /* 0x00000001ff757424 */ /* 0x000fe400078e00ff */
[----:B------:R-:W-:-:S08]  /*ad80*/  IMAD.MOV.U32 R115, RZ, RZ, -0x1 ;  /* 0xffffffffff737424 */ /* 0x000fd000078e00ff */
[----:B0-----:R-:W-:Y:S05]  /*ad90*/  WARPSYNC.COLLECTIVE R115, `(.L_x_17452) ;  /* 0x0000000073087348 */ /* 0x001fea0003c00000 */
[----:B------:R1:W2:Y:S02]  /*ada0*/  SHFL.BFLY P3, R116, R120, R117, R122 ;  /* 0x0c00007578747389 */ /* 0x0002a4000006007a */
[----:B012---:R-:W-:Y:S01]  /*adb0*/  ENDCOLLECTIVE ;  /* 0x000000000000791b */ /* 0x007fe20003800000 */
.L_x_17452:
[----:B------:R-:W-:Y:S01]  /*adc0*/  HFMA2.MMA R117, -RZ, RZ, 0, 1.1920928955078125e-07 ;  /* 0x00000002ff757435 */ /* 0x000fe200000001ff */
[----:B------:R-:W-:-:S05]  /*add0*/  MOV R105, R116 ;  /* 0x0000007400697202 */ /* 0x000fca0000000f00 */
[----:B------:R-:W-:-:S04]  /*ade0*/  FADD.FTZ R106, R120, R105 ;  /* 0x00000069786a7221 */ /* 0x000fc80000010000 */
[----:B------:R-:W-:-:S07]  /*adf0*/  IMAD.MOV.U32 R120, RZ, RZ, R106 ;  /* 0x000000ffff787224 */ /* 0x000fce00078e006a */
[----:B------:R-:W-:Y:S05]  /*ae00*/  WARPSYNC.COLLECTIVE R115, `(.L_x_17453) ;  /* 0x0000000073087348 */ /* 0x000fea0003c00000 */
[----:B------:R0:W1:Y:S02]  /*ae10*/  SHFL.BFLY P3, R116, R120, R117, R122 ;  /* 0x0c00007578747389 */ /* 0x000064000006007a */
[----:B01----:R-:W-:Y:S01]  /*ae20*/  ENDCOLLECTIVE ;  /* 0x000000000000791b */ /* 0x003fe20003800000 */
.L_x_17453:
[----:B------:R-:W-:Y:S02]  /*ae30*/  IMAD.MOV.U32 R117, RZ, RZ, 0x4 ;  /* 0x00000004ff757424 */ /* 0x000fe400078e00ff */
[----:B------:R-:W-:-:S04]  /*ae40*/  IMAD.MOV.U32 R105, RZ, RZ, R116 ;  /* 0x000000ffff697224 */ /* 0x000fc800078e0074 */
[----:B------:R-:W-:-:S05]  /*ae50*/  FADD.FTZ R107, R106, R105 ;  /* 0x000000696a6b7221 */ /* 0x000fca0000010000 */
[----:B------:R-:W-:-:S07]  /*ae60*/  MOV R120, R107 ;  /* 0x0000006b00787202 */ /* 0x000fce0000000f00 */
[----:B------:R-:W-:Y:S05]  /*ae70*/  WARPSYNC.COLLECTIVE R115, `(.L_x_17454) ;  /* 0x0000000073087348 */ /* 0x000fea0003c00000 */
[----:B------:R0:W1:Y:S02]  /*ae80*/  SHFL.BFLY P3, R116, R120, R117, R122 ;  /* 0x0c00007578747389 */ /* 0x000064000006007a */
[----:B01----:R-:W-:Y:S01]  /*ae90*/  ENDCOLLECTIVE ;  /* 0x000000000000791b */ /* 0x003fe20003800000 */
.L_x_17454:
[----:B------:R-:W-:Y:S01]  /*aea0*/  HFMA2.MMA R117, -RZ, RZ, 0, 4.76837158203125e-07 ;  /* 0x00000008ff757435 */ /* 0x000fe200000001ff */
[----:B------:R-:W-:-:S05]  /*aeb0*/  MOV R104, R116 ;  /* 0x0000007400687202 */ /* 0x000fca0000000f00 */
[----:B------:R-:W-:-:S04]  /*aec0*/  FADD.FTZ R112, R107, R104 ;  /* 0x000000686b707221 */ /* 0x000fc80000010000 */
[----:B------:R-:W-:-:S07]  /*aed0*/  IMAD.MOV.U32 R120, RZ, RZ, R112 ;  /* 0x000000ffff787224 */ /* 0x000fce00078e0070 */
[----:B------:R-:W-:Y:S05]  /*aee0*/  WARPSYNC.COLLECTIVE R115, `(.L_x_17455) ;  /* 0x0000000073087348 */ /* 0x000fea0003c00000 */
[----:B------:R0:W1:Y:S02]  /*aef0*/  SHFL.BFLY P3, R116, R120, R117, R122 ;  /* 0x0c00007578747389 */ /* 0x000064000006007a */
[----:B01----:R-:W-:Y:S01]  /*af00*/  ENDCOLLECTIVE ;  /* 0x000000000000791b */ /* 0x003fe20003800000 */
.L_x_17455:
[----:B------:R-:W-:Y:S02]  /*af10*/  IMAD.MOV.U32 R117, RZ, RZ, 0x10 ;  /* 0x00000010ff757424 */ /* 0x000fe400078e00ff */
[----:B------:R-:W-:-:S04]  /*af20*/  IMAD.MOV.U32 R105, RZ, RZ, R116 ;  /* 0x000000ffff697224 */ /* 0x000fc800078e0074 */
[----:B------:R-:W-:-:S05]  /*af30*/  FADD.FTZ R113, R112, R105 ;  /* 0x0000006970717221 */ /* 0x000fca0000010000 */
[----:B------:R-:W-:-:S07]  /*af40*/  MOV R120, R113 ;  /* 0x0000007100787202 */ /* 0x000fce0000000f00 */
[----:B------:R-:W-:Y:S05]  /*af50*/  WARPSYNC.COLLECTIVE R115, `(.L_x_17456) ;  /* 0x0000000073087348 */ /* 0x000fea0003c00000 */
[----:B------:R0:W1:Y:S02]  /*af60*/  SHFL.BFLY P3, R116, R120, R117, R122 ;  /* 0x0c00007578747389 */ /* 0x000064000006007a */
[----:B01----:R-:W-:Y:S01]  /*af70*/  ENDCOLLECTIVE ;  /* 0x000000000000791b */ /* 0x003fe20003800000 */
.L_x_17456:
        /* <DEDUP_REMOVED lines=56> */
.L_x_17457:
[----:B------:R-:W-:Y:S02]  /*b300*/  IMAD.MOV.U32 R117, RZ, RZ, 0x2 ;  /* 0x00000002ff757424 */ /* 0x000fe400078e00ff */
[----:B------:R-:W-:-:S04]  /*b310*/  IMAD.MOV.U32 R106, RZ, RZ, R116 ;  /* 0x000000ffff6a7224 */ /* 0x000fc800078e0074 */
[----:B------:R-:W-:-:S05]  /*b320*/  FADD.FTZ R106, R105, R106 ;  /* 0x0000006a696a7221 */ /* 0x000fca0000010000 */
[----:B------:R-:W-:-:S07]  /*b330*/  MOV R120, R106 ;  /* 0x0000006a00787202 */ /* 0x000fce0000000f00 */
[----:B------:R-:W-:Y:S05]  /*b340*/  WARPSYNC.COLLECTIVE R115, `(.L_x_17458) ;  /* 0x0000000073087348 */ /* 0x000fea0003c00000 */
[----:B------:R0:W1:Y:S02]  /*b350*/  SHFL.BFLY P3, R116, R120, R117, R122 ;  /* 0x0c00007578747389 */ /* 0x000064000006007a */
[----:B01----:R-:W-:Y:S01]  /*b360*/  ENDCOLLECTIVE ;  /* 0x000000000000791b */ /* 0x003fe20003800000 */
.L_x_17458:
[----:B------:R-:W-:Y:S01]  /*b370*/  HFMA2.MMA R117, -RZ, RZ, 0, 2.384185791015625e-07 ;  /* 0x00000004ff757435 */ /* 0x000fe200000001ff */
[----:B------:R-:W-:-:S05]  /*b380*/  MOV R107, R116 ;  /* 0x00000074006b7202 */ /* 0x000fca0000000f00 */
[----:B------:R-:W-:-:S04]  /*b390*/  FADD.FTZ R107, R106, R107 ;  /* 0x0000006b6a6b7221 */ /* 0x000fc80000010000 */
[----:B------:R-:W-:-:S07]  /*b3a0*/  IMAD.MOV.U32 R120, RZ, RZ, R107 ;  /* 0x000000ffff787224 */ /* 0x000fce00078e006b */
[----:B------:R-:W-:Y:S05]  /*b3b0*/  WARPSYNC.COLLECTIVE R115, `(.L_x_17459) ;  /* 0x0000000073087348 */ /* 0x000fea0003c00000 */
[----:B------:R0:W1:Y:S02]  /*b3c0*/  SHFL.BFLY P3, R116, R120, R117, R122 ;  /* 0x0c00007578747389 */ /* 0x000064000006007a */
[----:B01----:R-:W-:Y:S01]  /*b3d0*/  ENDCOLLECTIVE ;  /* 0x000000000000791b */ /* 0x003fe20003800000 */
.L_x_17459:
[----:B------:R-:W-:Y:S02]  /*b3e0*/  IMAD.MOV.U32 R117, RZ, RZ, 0x8 ;  /* 0x00000008ff757424 */ /* 0x000fe400078e00ff */
[----:B------:R-:W-:-:S04]  /*b3f0*/  IMAD.MOV.U32 R112, RZ, RZ, R116 ;  /* 0x000000ffff707224 */ /* 0x000fc800078e0074 */
[----:B------:R-:W-:-:S05]  /*b400*/  FADD.FTZ R112, R107, R112 ;  /* 0x000000706b707221 */ /* 0x000fca0000010000 */
[----:B------:R-:W-:-:S07]  /*b410*/  MOV R120, R112 ;  /* 0x0000007000787202 */ /* 0x000fce0000000f00 */
[----:B------:R-:W-:Y:S05]  /*b420*/  WARPSYNC.COLLECTIVE R115, `(.L_x_17460) ;  /* 0x0000000073087348 */ /* 0x000fea0003c00000 */
[----:B------:R0:W1:Y:S02]  /*b430*/  SHFL.BFLY P3, R116, R120, R117, R122 ;  /* 0x0c00007578747389 */ /* 0x000064000006007a */
[----:B01----:R-:W-:Y:S01]  /*b440*/  ENDCOLLECTIVE ;  /* 0x000000000000791b */ /* 0x003fe20003800000 */
.L_x_17460:
[----:B------:R-:W-:Y:S01]  /*b450*/  HFMA2.MMA R117, -RZ, RZ, 0, 9.5367431640625e-07 ;  /* 0x00000010ff757435 */ /* 0x000fe200000001ff */
[----:B------:R-:W-:-:S05]  /*b460*/  MOV R113, R116 ;  /* 0x0000007400717202 */ /* 0x000fca0000000f00 */
[----:B------:R-:W-:-:S04]  /*b470*/  FADD.FTZ R113, R112, R113 ;  /* 0x0000007170717221 */ /* 0x000fc80000010000 */
[----:B------:R-:W-:-:S07]  /*b480*/  IMAD.MOV.U32 R120, RZ, RZ, R113 ;  /* 0x000000ffff787224 */ /* 0x000fce00078e0071 */
[----:B------:R-:W-:Y:S05]  /*b490*/  WARPSYNC.COLLECTIVE R115, `(.L_x_17461) ;  /* 0x0000000073087348 */ /* 0x000fea0003c00000 */
[----:B------:R0:W1:Y:S02]  /*b4a0*/  SHFL.BFLY P3, R116, R120, R117, R122 ;  /* 0x0c00007578747389 */ /* 0x000064000006007a */
[----:B01----:R-:W-:Y:S01]  /*b4b0*/  ENDCOLLECTIVE ;  /* 0x000000000000791b */ /* 0x003fe20003800000 */
.L_x_17461:
[----:B------:R-:W-:Y:S05]  /*b4c0*/  BRA `(.L_x_17462) ;  /* 0xffffffec00547947 */ /* 0x000fea000383ffff */
.L_x_17463:
        /* <DEDUP_REMOVED lines=11> */
.L_x_23331:


//--------------------- .text._ZN10layer_norm13ln_fwd_kernelINS_13Kernel_traitsIf6__halffS2_fjLj3072ELj1ELj1ELj4ELj16ENS_18Kernel_traits_baseILj3072EfS2_fS2_fjLj128EEEEELb1ELb1ELb0ELb0EEEvNS_9FwdParamsE --------------------------
	.section	.text._ZN10layer_norm13ln_fwd_kernelINS_13Kernel_traitsIf6__halffS2_fjLj3072ELj1ELj1ELj4ELj16ENS_18Kernel_traits_baseILj3072EfS2_fS2_fjLj128EEEEELb1ELb1ELb0ELb0EEEvNS_9FwdParamsE,"ax",@progbits
	.align	128
        .global         _ZN10layer_norm13ln_fwd_kernelINS_13Kernel_traitsIf6__halffS2_fjLj3072ELj1ELj1ELj4ELj16ENS_18Kernel_traits_baseILj3072EfS2_fS2_fjLj128EEEEELb1ELb1ELb0ELb0EEEvNS_9FwdParamsE
        .type           _ZN10layer_norm13ln_fwd_kernelINS_13Kernel_traitsIf6__halffS2_fjLj3072ELj1ELj1ELj4ELj16ENS_18Kernel_traits_baseILj3072EfS2_fS2_fjLj128EEEEELb1ELb1ELb0ELb0EEEvNS_9FwdParamsE,@function
        .size           _ZN10layer_norm13ln_fwd_kernelINS_13Kernel_traitsIf6__halffS2_fjLj3072ELj1ELj1ELj4ELj16ENS_18Kernel_traits_baseILj3072EfS2_fS2_fjLj128EEEEELb1ELb1ELb0ELb0EEEvNS_9FwdParamsE,(.L_x_23332 - _ZN10layer_norm13ln_fwd_kernelINS_13Kernel_traitsIf6__halffS2_fjLj3072ELj1ELj1ELj4ELj16ENS_18Kernel_traits_baseILj3072EfS2_fS2_fjLj128EEEEELb1ELb1ELb0ELb0EEEvNS_9FwdParamsE)
        .other          _ZN10layer_norm13ln_fwd_kernelINS_13Kernel_traitsIf6__halffS2_fjLj3072ELj1ELj1ELj4ELj16ENS_18Kernel_traits_baseILj3072EfS2_fS2_fjLj128EEEEELb1ELb1ELb0ELb0EEEvNS_9FwdParamsE,@"STO_CUDA_ENTRY STV_DEFAULT"
_ZN10layer_norm13ln_fwd_kernelINS_13Kernel_traitsIf6__halffS2_fjLj3072ELj1ELj1ELj4ELj16ENS_18Kernel_traits_baseILj3072EfS2_fS2_fjLj128EEEEELb1ELb1ELb0ELb0EEEvNS_9FwdParamsE:
.text._ZN10layer_norm13ln_fwd_kernelINS_13Kernel_traitsIf6__halffS2_fjLj3072ELj1ELj1ELj4ELj16ENS_18Kernel_traits_baseILj3072EfS2_fS2_fjLj128EEEEELb1ELb1ELb0ELb0EEEvNS_9FwdParamsE:
        /* <DEDUP_REMOVED lines=10> */
[----:B------:R-:W-:-:S06]  /*00a0*/  ULDC UR5, c[0x0][0x218] ;  /* 0x0000860000057ab9 */ /* 0x000fcc0000000800 */
        /* <DEDUP_REMOVED lines=8> */
[----:B------:R-:W-:Y:S01]  /*0130*/  USHF.R.S32.HI UR4, URZ, 0x1f, UR5 ;  /* 0x0000001f3f047899 */ /* 0x000fe20008011405 */
[----:B------:R-:W-:-:S03]  /*0140*/  LOP3.LUT R61, R112, 0x7f, RZ, 0xc0, !PT ;  /* 0x0000007f703d7812 */ /* 0x000fc600078ec0ff */
[----:B------:R-:W-:Y:S01]  /*0150*/  ULEA.HI UR4, UR4, UR5, URZ, 0x3 ;  /* 0x0000000504047291 */ /* 0x000fe2000f8f183f */
[----:B------:R-:W-:Y:S01]  /*0160*/  LOP3.LUT R116, R61, 0x7f, RZ, 0x3c, !PT ;  /* 0x0000007f3d747812 */ /* 0x000fe200078e3cff */
[----:B------:R-:W-:Y:S01]  /*0170*/  BSSY B0, `(.L_x_17464) ;  /* 0x0000059000007945 */ /* 0x000fe20003800000 */
[----:B------:R-:W-:Y:S02]  /*0180*/  LEA.HI R117, R112, UR10, RZ, 0x19 ;  /* 0x0000000a70757c11 */ /* 0x000fe4000f8fc8ff */
        /* <DEDUP_REMOVED lines=43> */
[----:B------:R-:W-:Y:S01]  /*0440*/  LOP3.LUT R82, R3, UR28, R6, 0x96, !PT ;  /* 0x0000001c03527c12 */ /* 0x000fe2000f8e9606 */
[----:B------:R-:W-:Y:S02]  /*0450*/  IMAD.U32 R3, RZ, RZ, UR4 ;  /* 0x00000004ff037e24 */ /* 0x000fe4000f8e00ff */
        /* <DEDUP_REMOVED lines=8> */
[C---:B------:R-:W-:Y:S02]  /*04e0*/  ISETP.GE.U32.AND P3, PT, R116.reuse, 0x100, PT ;  /* 0x000001007400780c */ /* 0x040fe40003f66070 */
        /* <DEDUP_REMOVED lines=33> */
.L_x_17465:
[----:B------:R-:W-:Y:S05]  /*0700*/  BSYNC B0 ;  /* 0x0000000000007941 */ /* 0x000fea0003800000 */
.L_x_17464:
        /* <DEDUP_REMOVED lines=23> */
.L_x_17467:
[----:B------:R-:W-:Y:S05]  /*0880*/  BSYNC B0 ;  /* 0x0000000000007941 */ /* 0x000fea0003800000 */
.L_x_17466:
        /* <DEDUP_REMOVED lines=22> */
.L_x_17469:
[----:B------:R-:W-:Y:S05]  /*09f0*/  BSYNC B0 ;  /* 0x0000000000007941 */ /* 0x000fea0003800000 */
.L_x_17468:
        /* <DEDUP_REMOVED lines=20> */
[----:B------:R-:W-:Y:S01]  /*0b40*/  ULDC.U8 UR10, c[0x0][0x2a0] ;  /* 0x0000a800000a7ab9 */ /* 0x000fe20000000000 */
[----:B------:R-:W-:Y:S01]  /*0b50*/  MOV R2, R76 ;  /* 0x0000004c00027202 */ /* 0x000fe20000000f00 */
[----:B------:R-:W-:Y:S01]  /*0b60*/  IMAD.SHL.U32 R76, R112, 0x20, RZ ;  /* 0x00000020704c7824 */ /* 0x000fe200078e00ff */
[----:B------:R-:W-:Y:S01]  /*0b70*/  LOP3.LUT R123, R123, UR34, R78, 0x96, !PT ;  /* 0x000000227b7b7c12 */ /* 0x000fe2000f8e964e */
[----:B------:R-:W-:Y:S01]  /*0b80*/  IMAD R122, R87, -0x2daee0ad, RZ ;  /* 0xd2511f53577a7824 */ /* 0x000fe200078e02ff */
[----:B------:R-:W-:Y:S01]  /*0b90*/  VIADDMNMX R2, R2, UR5, RZ, !PT ;  /* 0x0000000502027c46 */ /* 0x000fe2000f8001ff */
[----:B------:R-:W-:Y:S01]  /*0ba0*/  UISETP.NE.AND.EX UP0, UPT, UR11, URZ, UPT, UP0 ;  /* 0x0000003f0b00728c */ /* 0x000fe2000bf05300 */
[----:B------:R-:W-:Y:S01]  /*0bb0*/  LOP3.LUT R76, R76, 0x3e0, RZ, 0xc0, !PT ;  /* 0x000003e04c4c7812 */ /* 0x000fe200078ec0ff */
[----:B------:R-:W-:Y:S01]  /*0bc0*/  UISETP.NE.AND UP1, UPT, UR10, URZ, UPT ;  /* 0x0000003f0a00728c */ /* 0x000fe2000bf25270 */
[----:B------:R-:W-:Y:S01]  /*0bd0*/  VIMNMX R2, R2, 0x20, PT ;  /* 0x0000002002027848 */ /* 0x000fe20003fe0100 */
[----:B------:R-:W-:Y:S01]  /*0be0*/  ULDC UR35, c[0x0][0x218] ;  /* 0x0000860000237ab9 */ /* 0x000fe20000000800 */
[----:B------:R-:W-:Y:S01]  /*0bf0*/  IADD3 R76, RZ, -R76, RZ ;  /* 0x8000004cff4c7210 */ /* 0x000fe20007ffe0ff */
[----:B------:R-:W-:Y:S01]  /*0c00*/  ULDC UR14, c[0x0][0x290] ;  /* 0x0000a400000e7ab9 */ /* 0x000fe20000000800 */
[----:B------:R-:W-:Y:S01]  /*0c10*/  MOV R119, RZ ;  /* 0x000000ff00777202 */ /* 0x000fe20000000f00 */
[----:B------:R-:W-:Y:S01]  /*0c20*/  VIADD R2, R2, UR4 ;  /* 0x0000000402027c36 */ /* 0x000fe20008000000 */
[----:B------:R-:W-:Y:S01]  /*0c30*/  ULDC.64 UR10, c[0x0][0x238] ;  /* 0x00008e00000a7ab9 */ /* 0x000fe20000000a00 */
[----:B------:R-:W-:Y:S01]  /*0c40*/  IMAD.MOV.U32 R0, RZ, RZ, R76 ;  /* 0x000000ffff007224 */ /* 0x000fe200078e004c */
[----:B------:R-:W-:Y:S01]  /*0c50*/  HFMA2.MMA R76, -RZ, RZ, 0, 5.9604644775390625e-08 ;  /* 0x00000001ff4c7435 */ /* 0x000fe200000001ff */
[----:B------:R-:W-:Y:S01]  /*0c60*/  ULDC.64 UR12, c[0x0][0x240] ;  /* 0x00009000000c7ab9 */ /* 0x000fe20000000a00 */
[----:B------:R-:W-:Y:S01]  /*0c70*/  SHF.L.U32 R2, R2, 0x3, RZ ;  /* 0x0000000302027819 */ /* 0x000fe200000006ff */
[----:B------:R-:W-:Y:S01]  /*0c80*/  ULDC.64 UR16, c[0x0][0x210] ;  /* 0x0000840000107ab9 */ /* 0x000fe20000000a00 */
[----:B------:R-:W-:-:S02]  /*0c90*/  VIADDMNMX R0, R0, UR5, RZ, !PT ;  /* 0x0000000500007c46 */ /* 0x000fc4000f8001ff */
[----:B------:R-:W-:Y:S01]  /*0ca0*/  I2FP.F32.U32 R118, R2 ;  /* 0x0000000200767245 */ /* 0x000fe20000201000 */
[----:B------:R-:W-:Y:S01]  /*0cb0*/  IMAD R2, R85, -0x326172a9, RZ ;  /* 0xcd9e8d5755027824 */ /* 0x000fe200078e02ff */
[----:B------:R-:W-:-:S04]  /*0cc0*/  VIMNMX R0, R0, 0x20, PT ;  /* 0x0000002000007848 */ /* 0x000fc80003fe0100 */
[----:B------:R-:W0:Y:S01]  /*0cd0*/  MUFU.RCP R118, R118 ;  /* 0x0000007600767308 */ /* 0x000e220000001000 */
[----:B------:R-:W-:Y:S01]  /*0ce0*/  VIADD R120, R0, UR4 ;  /* 0x0000000400787c36 */ /* 0x000fe20008000000 */
[----:B------:R-:W-:-:S03]  /*0cf0*/  PRMT R0, R76, 0x7610, R0 ;  /* 0x000076104c007816 */ /* 0x000fc60000000000 */
[----:B------:R-:W-:-:S07]  /*0d00*/  IMAD.SHL.U32 R120, R120, 0x8, RZ ;  /* 0x0000000878787824 */ /* 0x000fce00078e00ff */
.L_x_17651:
[----:B------:R-:W-:Y:S01]  /*0d10*/  PLOP3.LUT P0, PT, PT, PT, UP0, 0x80, 0x0 ;  /* 0x000000000000781c */ /* 0x000fe20003f0f008 */
[----:B------:R-:W-:Y:S01]  /*0d20*/  @UP0 ULDC.64 UR4, c[0x0][0x270] ;  /* 0x00009c0000040ab9 */ /* 0x000fe20000000a00 */
[----:B------:R-:W-:Y:S02]  /*0d30*/  PLOP3.LUT P1, PT, PT, PT, UP0, 0x80, 0x0 ;  /* 0x000000000000781c */ /* 0x000fe40003f2f008 */
[----:B-123--:R-:W-:Y:S02]  /*0d40*/  MOV R110, 0x2 ;  /* 0x00000002006e7802 */ /* 0x00efe40000000f00 */
        /* <DEDUP_REMOVED lines=36> */
.L_x_17473:
[----:B------:R-:W-:-:S07]  /*0f90*/  IMAD.MOV.U32 R86, RZ, RZ, R2 ;  /* 0x000000ffff567224 */ /* 0x000fce00078e0002 */
.L_x_17474:
[----:B------:R-:W-:Y:S05]  /*0fa0*/  BSYNC B1 ;  /* 0x0000000000017941 */ /* 0x000fea0003800000 */
.L_x_17472:
        /* <DEDUP_REMOVED lines=16> */
.L_x_17478:
[----:B------:R-:W-:Y:S05]  /*10b0*/  BSYNC B2 ;  /* 0x0000000000027941 */ /* 0x000fea0003800000 */
.L_x_17477:
        /* <DEDUP_REMOVED lines=42> */
[----:B------:R-:W-:-:S07]  /*1360*/  IMAD.MOV.U32 R122, RZ, RZ, R110 ;  /* 0x000000ffff7a7224 */ /* 0x000fce00078e006e */
.L_x_17476:
[----:B------:R-:W-:Y:S05]  /*1370*/  BSYNC B1 ;  /* 0x0000000000017941 */ /* 0x000fea0003800000 */
.L_x_17475:
[----:B------:R-:W1:Y:S01]  /*1380*/  LDC R109, c[0x0][0x298] ;  /* 0x0000a600ff6d7b82 */ /* 0x000e620000000800 */
[----:B------:R-:W-:Y:S01]  /*1390*/  I2FP.F32.U32 R86, R86 ;  /* 0x0000005600567245 */ /* 0x000fe20000201000 */
[----:B-----5:R-:W-:Y:S01]  /*13a0*/  HADD2.F32 R121, -RZ, R96.H0_H0 ;  /* 0x20000060ff797230 */ /* 0x020fe20000004100 */
[----:B------:R-:W-:Y:S01]  /*13b0*/  ISETP.NE.U32.AND P0, PT, R84, RZ, PT ;  /* 0x000000ff5400720c */ /* 0x000fe20003f05070 */
[----:B------:R-:W-:Y:S01]  /*13c0*/  IMAD.MOV.U32 R111, RZ, RZ, 0x2f800000 ;  /* 0x2f800000ff6f7424 */ /* 0x000fe200078e00ff */
[----:B------:R-:W-:Y:S02]  /*13d0*/  BSSY B1, `(.L_x_17479) ;  /* 0x0000017000017945 */ /* 0x000fe40003800000 */
[----:B------:R-:W-:Y:S01]  /*13e0*/  FMUL.FTZ R84, R121, R108 ;  /* 0x0000006c79547220 */ /* 0x000fe20000410000 */
[----:B------:R-:W2:Y:S01]  /*13f0*/  LDC R110, c[0x0][0x294] ;  /* 0x0000a500ff6e7b82 */ /* 0x000ea20000000800 */
[----:B------:R-:W-:Y:S01]  /*1400*/  FFMA.FTZ R87, R86, R111, 1.1641532182693481445e-10 ;  /* 0x2f00000056577423 */ /* 0x000fe2000001006f */
[----:B------:R-:W-:-:S02]  /*1410*/  ISETP.NE.AND.EX P0, PT, R85, RZ, PT, P0 ;  /* 0x000000ff5500720c */ /* 0x000fc40003f05300 */
        /* <DEDUP_REMOVED lines=17> */
.L_x_17480:
[----:B------:R-:W-:-:S07]  /*1530*/  MOV R85, R2 ;  /* 0x0000000200557202 */ /* 0x000fce0000000f00 */
.L_x_17481:
[----:B------:R-:W-:Y:S05]  /*1540*/  BSYNC B1 ;  /* 0x0000000000017941 */ /* 0x000fea0003800000 */
.L_x_17479:
        /* <DEDUP_REMOVED lines=16> */
.L_x_17485:
[----:B------:R-:W-:Y:S05]  /*1650*/  BSYNC B2 ;  /* 0x0000000000027941 */ /* 0x000fea0003800000 */
.L_x_17484:
        /* <DEDUP_REMOVED lines=43> */
.L_x_17483:
[----:B------:R-:W-:Y:S05]  /*1910*/  BSYNC B1 ;  /* 0x0000000000017941 */ /* 0x000fea0003800000 */
.L_x_17482:
        /* <DEDUP_REMOVED lines=22> */
.L_x_17487:
[----:B------:R-:W-:-:S07]  /*1a80*/  MOV R86, R2 ;  /* 0x0000000200567202 */ /* 0x000fce0000000f00 */
.L_x_17488:
[----:B------:R-:W-:Y:S05]  /*1a90*/  BSYNC B1 ;  /* 0x0000000000017941 */ /* 0x000fea0003800000 */
.L_x_17486:
        /* <DEDUP_REMOVED lines=16> */
.L_x_17492:
[----:B------:R-:W-:Y:S05]  /*1ba0*/  BSYNC B2 ;  /* 0x0000000000027941 */ /* 0x000fea0003800000 */
.L_x_17491:
        /* <DEDUP_REMOVED lines=43> */
.L_x_17490:
[----:B------:R-:W-:Y:S05]  /*1e60*/  BSYNC B1 ;  /* 0x0000000000017941 */ /* 0x000fea0003800000 */
.L_x_17489:
        /* <DEDUP_REMOVED lines=21> */
.L_x_17494:
[----:B------:R-:W-:-:S07]  /*1fc0*/  MOV R87, R2 ;  /* 0x0000000200577202 */ /* 0x000fce0000000f00 */
.L_x_17495:
[----:B------:R-:W-:Y:S05]  /*1fd0*/  BSYNC B1 ;  /* 0x0000000000017941 */ /* 0x000fea0003800000 */
.L_x_17493:
        /* <DEDUP_REMOVED lines=16> */
.L_x_17499:
[----:B------:R-:W-:Y:S05]  /*20e0*/  BSYNC B2 ;  /* 0x0000000000027941 */ /* 0x000fea0003800000 */
.L_x_17498:
        /* <DEDUP_REMOVED lines=43> */
.L_x_17497:
[----:B------:R-:W-:Y:S05]  /*23a0*/  BSYNC B1 ;  /* 0x0000000000017941 */ /* 0x000fea0003800000 */
.L_x_17496:
        /* <DEDUP_REMOVED lines=21> */
.L_x_17501:
[----:B------:R-:W-:-:S07]  /*2500*/  MOV R96, R2 ;  /* 0x0000000200607202 */ /* 0x000fce0000000f00 */
.L_x_17502:
[----:B------:R-:W-:Y:S05]  /*2510*/  BSYNC B1 ;  /* 0x0000000000017941 */ /* 0x000fea0003800000 */
.L_x_17500:
        /* <DEDUP_REMOVED lines=16> */
.L_x_17506:
[----:B------:R-:W-:Y:S05]  /*2620*/  BSYNC B2 ;  /* 0x0000000000027941 */ /* 0x000fea0003800000 */
.L_x_17505:
        /* <DEDUP_REMOVED lines=43> */
.L_x_17504:
[----:B------:R-:W-:Y:S05]  /*28e0*/  BSYNC B1 ;  /* 0x0000000000017941 */ /* 0x000fea0003800000 */
.L_x_17503:
        /* <DEDUP_REMOVED lines=21> */
.L_x_17508:
[----:B------:R-:W-:-:S07]  /*2a40*/  MOV R97, R2 ;  /* 0x0000000200617202 */ /* 0x000fce0000000f00 */
.L_x_17509:
[----:B------:R-:W-:Y:S05]  /*2a50*/  BSYNC B1 ;  /* 0x0000000000017941 */ /* 0x000fea0003800000 */
.L_x_17507:
        /* <DEDUP_REMOVED lines=16> */
.L_x_17513:
[----:B------:R-:W-:Y:S05]  /*2b60*/  BSYNC B2 ;  /* 0x0000000000027941 */ /* 0x000fea0003800000 */
.L_x_17512:
        /* <DEDUP_REMOVED lines=43> */
.L_x_17511:
[----:B------:R-:W-:Y:S05]  /*2e20*/  BSYNC B1 ;  /* 0x0000000000017941 */ /* 0x000fea0003800000 */
.L_x_17510:
[----:B------:R-:W-:Y:S01]  /*2e30*/  I2FP.F32.U32 R132, R97 ;  /* 0x0000006100847245 */ /* 0x000fe20000201000 */
[----:B------:R-:W-:Y:S01]  /*2e40*/  HADD2.F32 R121, -RZ, R98.H1_H1 ;  /* 0x30000062ff797230 */ /* 0x000fe20000004100 */
        /* <DEDUP_REMOVED lines=19> */
.L_x_17515:
[----:B------:R-:W-:-:S07]  /*2f80*/  MOV R98, R2 ;  /* 0x0000000200627202 */ /* 0x000fce0000000f00 */
.L_x_17516:
[----:B------:R-:W-:Y:S05]  /*2f90*/  BSYNC B1 ;  /* 0x0000000000017941 */ /* 0x000fea0003800000 */
.L_x_17514:
        /* <DEDUP_REMOVED lines=16> */
.L_x_17520:
[----:B------:R-:W-:Y:S05]  /*30a0*/  BSYNC B2 ;  /* 0x0000000000027941 */ /* 0x000fea0003800000 */
.L_x_17519:
        /* <DEDUP_REMOVED lines=41> */
[----:B------:R-:W-:Y:S01]  /*3340*/  MOV R122, R132 ;  /* 0x00000084007a7202 */ /* 0x000fe20000000f00 */
[----:B------:R-:W-:-:S07]  /*3350*/  IMAD.MOV.U32 R132, RZ, RZ, RZ ;  /* 0x000000ffff847224 */ /* 0x000fce00078e00ff */
.L_x_17518:
[----:B------:R-:W-:Y:S05]  /*3360*/  BSYNC B1 ;  /* 0x0000000000017941 */ /* 0x000fea0003800000 */
.L_x_17517:
        /* <DEDUP_REMOVED lines=21> */
.L_x_17522:
[----:B------:R-:W-:-:S07]  /*34c0*/  MOV R125, R2 ;  /* 0x00000002007d7202 */ /* 0x000fce0000000f00 */
.L_x_17523:
[----:B------:R-:W-:Y:S05]  /*34d0*/  BSYNC B1 ;  /* 0x0000000000017941 */ /* 0x000fea0003800000 */
.L_x_17521:
        /* <DEDUP_REMOVED lines=18> */
.L_x_17527:
[----:B------:R-:W-:Y:S05]  /*3600*/  BSYNC B2 ;  /* 0x0000000000027941 */ /* 0x000fea0003800000 */
.L_x_17526:
        /* <DEDUP_REMOVED lines=43> */
.L_x_17525:
[----:B------:R-:W-:Y:S05]  /*38c0*/  BSYNC B1 ;  /* 0x0000000000017941 */ /* 0x000fea0003800000 */
.L_x_17524:
[----:B------:R-:W-:Y:S01]  /*38d0*/  SEL R135, RZ, 0x10000, P5 ;  /* 0x00010000ff877807 */ /* 0x000fe20002800000 */
[----:B------:R-:W-:Y:S01]  /*38e0*/  HADD2.F32 R99, -RZ, R99.H1_H1 ;  /* 0x30000063ff637230 */ /* 0x000fe20000004100 */
[----:B------:R-:W-:Y:S02]  /*38f0*/  ISETP.NE.AND P5, PT, R130, RZ, PT ;  /* 0x000000ff8200720c */ /* 0x000fe40003fa5270 */
[----:B------:R-:W-:Y:S02]  /*3900*/  I2FP.F32.U32 R130, R125 ;  /* 0x0000007d00827245 */ /* 0x000fe40000201000 */
[----:B------:R-:W-:Y:S02]  /*3910*/  ISETP.NE.AND P6, PT, R129, RZ, PT ;  /* 0x000000ff8100720c */ /* 0x000fe40003fc5270 */
[----:B------:R-:W-:Y:S01]  /*3920*/  SEL R129, RZ, 0x1, P1 ;  /* 0x00000001ff817807 */ /* 0x000fe20000800000 */
[----:B------:R-:W-:Y:S01]  /*3930*/  FFMA.FTZ R111, R130, R111, 1.1641532182693481445e-10 ;  /* 0x2f000000826f7423 */ /* 0x000fe2000001006f */
[----:B------:R-:W-:Y:S01]  /*3940*/  FMUL.FTZ R130, R99, R108 ;  /* 0x0000006c63827220 */ /* 0x000fe20000410000 */
[----:B------:R-:W-:-:S02]  /*3950*/  SEL R132, RZ, 0x1, P2 ;  /* 0x00000001ff847807 */ /* 0x000fc40001000000 */
[----:B------:R-:W-:Y:S01]  /*3960*/  SEL R131, RZ, 0x1, P5 ;  /* 0x00000001ff837807 */ /* 0x000fe20002800000 */
[----:B------:R-:W-:Y:S01]  /*3970*/  FMUL.FTZ R109, R130, R109 ;  /* 0x0000006d826d7220 */ /* 0x000fe20000410000 */
[----:B------:R-:W-:Y:S01]  /*3980*/  FSETP.GTU.FTZ.AND P1, PT, R111, R110, PT ;  /* 0x0000006e6f00720b */ /* 0x000fe20003f3c000 */
        /* <DEDUP_REMOVED lines=16> */
[----:B------:R-:W-:Y:S02]  /*3a90*/  LOP3.LUT R110, R110, R109, RZ, 0xfc, !PT ;  /* 0x0000006d6e6e7212 */ /* 0x000fe400078efcff */
[C---:B------:R-:W-:Y:S01]  /*3aa0*/  LEA.HI.X R135, R124.reuse, UR13, RZ, 0x3, P2 ;  /* 0x0000000d7c877c11 */ /* 0x040fe200090f1cff */
[----:B------:R1:W-:Y:S01]  /*3ab0*/  STG.E.128 desc[UR6][R132.64], R84 ;  /* 0x0000005484007986 */ /* 0x0003e2000c101d06 */
[----:B------:R-:W-:Y:S02]  /*3ac0*/  LOP3.LUT R111, R131, R125, R111, 0xfe, !PT ;  /* 0x0000007d836f7212 */ /* 0x000fe400078efe6f */
[----:B------:R-:W-:Y:S01]  /*3ad0*/  IADD3 R109, R124, 0x80, RZ ;  /* 0x000000807c6d7810 */ /* 0x000fe20007ffe0ff */
[----:B------:R1:W-:Y:S04]  /*3ae0*/  STG.E.128 desc[UR6][R132.64+0x10], R96 ;  /* 0x0000106084007986 */ /* 0x0003e8000c101d06 */
[----:B------:R1:W-:Y:S02]  /*3af0*/  STG.E.64 desc[UR6][R134.64], R110 ;  /* 0x0000006e86007986 */ /* 0x0003e4000c101b06 */
.L_x_17471:
[----:B------:R-:W-:Y:S05]  /*3b00*/  BSYNC B0 ;  /* 0x0000000000007941 */ /* 0x000fea0003800000 */
.L_x_17470:
        /* <DEDUP_REMOVED lines=25> */
.L_x_17531:
[----:B------:R-:W-:-:S07]  /*3ca0*/  IMAD.MOV.U32 R90, RZ, RZ, R2 ;  /* 0x000000ffff5a7224 */ /* 0x000fce00078e0002 */
.L_x_17532:
[----:B------:R-:W-:Y:S05]  /*3cb0*/  BSYNC B1 ;  /* 0x0000000000017941 */ /* 0x000fea0003800000 */
.L_x_17530:
[----:B------:R-:W-:Y:S01]  /*3cc0*/  ISETP.NE.AND P0, PT, R129, 0x4, PT ;  /* 0x000000048100780c */ /* 0x000fe20003f05270 */
[----:B------:R-:W-:-:S12]  /*3cd0*/  BSSY B1, `(.L_x_17533) ;  /* 0x000003b000017945 */ /* 0x000fd80003800000 */
[----:B------:R-:W-:Y:S05]  /*3ce0*/  @P0 BRA `(.L_x_17534) ;  /* 0x0000000000e40947 */ /* 0x000fea0003800000 */
[----:B------:R-:W-:Y:S01]  /*3cf0*/  IADD3 R114, R114, 0x1, RZ ;  /* 0x0000000172727810 */ /* 0x000fe20007ffe0ff */
[----:B------:R-:W-:Y:S03]  /*3d00*/  BSSY B2, `(.L_x_17535) ;  /* 0x000000c000027945 */ /* 0x000fe60003800000 */
[C---:B------:R-:W-:Y:S01]  /*3d10*/  ISETP.NE.AND P0, PT, R114.reuse, RZ, PT ;  /* 0x000000ff7200720c */ /* 0x040fe20003f05270 */
[----:B-1----:R-:W-:-:S12]  /*3d20*/  IMAD.HI.U32 R110, R114, -0x2daee0ad, RZ ;  /* 0xd2511f53726e7827 */ /* 0x002fd800078e00ff */
        /* <DEDUP_REMOVED lines=9> */
.L_x_17536:
[----:B------:R-:W-:Y:S05]  /*3dc0*/  BSYNC B2 ;  /* 0x0000000000027941 */ /* 0x000fea0003800000 */
.L_x_17535:
        /* <DEDUP_REMOVED lines=43> */
.L_x_17534:
[----:B------:R-:W-:Y:S05]  /*4080*/  BSYNC B1 ;  /* 0x0000000000017941 */ /* 0x000fea0003800000 */
.L_x_17533:
[----:B-1----:R-:W1:Y:S01]  /*4090*/  LDC R110, c[0x0][0x298] ;  /* 0x0000a600ff6e7b82 */ /* 0x002e620000000800 */
        /* <DEDUP_REMOVED lines=8> */
[----:B------:R-:W-:Y:S01]  /*4120*/  ISETP.NE.AND.EX P0, PT, R89, RZ, PT, P0 ;  /* 0x000000ff5900720c */ /* 0x000fe20003f05300 */
[----:B-1----:R-:W-:-:S03]  /*4130*/  FMUL.FTZ R91, R91, R110 ;  /* 0x0000006e5b5b7220 */ /* 0x002fc60000410000 */
        /* <DEDUP_REMOVED lines=16> */
.L_x_17538:
[----:B------:R-:W-:-:S07]  /*4240*/  MOV R89, R2 ;  /* 0x0000000200597202 */ /* 0x000fce0000000f00 */
.L_x_17539:
[----:B------:R-:W-:Y:S05]  /*4250*/  BSYNC B1 ;  /* 0x0000000000017941 */ /* 0x000fea0003800000 */
.L_x_17537:
        /* <DEDUP_REMOVED lines=16> */
.L_x_17543:
[----:B------:R-:W-:Y:S05]  /*4360*/  BSYNC B2 ;  /* 0x0000000000027941 */ /* 0x000fea0003800000 */
.L_x_17542:
        /* <DEDUP_REMOVED lines=43> */
.L_x_17541:
[----:B------:R-:W-:Y:S05]  /*4620*/  BSYNC B1 ;  /* 0x0000000000017941 */ /* 0x000fea0003800000 */
.L_x_17540:
        /* <DEDUP_REMOVED lines=22> */
.L_x_17545:
[----:B------:R-:W-:-:S07]  /*4790*/  MOV R90, R2 ;  /* 0x00000002005a7202 */ /* 0x000fce0000000f00 */
.L_x_17546:
[----:B------:R-:W-:Y:S05]  /*47a0*/  BSYNC B1 ;  /* 0x0000000000017941 */ /* 0x000fea0003800000 */
.L_x_17544:
        /* <DEDUP_REMOVED lines=16> */
.L_x_17550:
[----:B------:R-:W-:Y:S05]  /*48b0*/  BSYNC B2 ;  /* 0x0000000000027941 */ /* 0x000fea0003800000 */
.L_x_17549:
        /* <DEDUP_REMOVED lines=43> */
.L_x_17548:
[----:B------:R-:W-:Y:S05]  /*4b70*/  BSYNC B1 ;  /* 0x0000000000017941 */ /* 0x000fea0003800000 */
.L_x_17547:
        /* <DEDUP_REMOVED lines=21> */
.L_x_17552:
[----:B------:R-:W-:-:S07]  /*4cd0*/  MOV R91, R2 ;  /* 0x00000002005b7202 */ /* 0x000fce0000000f00 */
.L_x_17553:
[----:B------:R-:W-:Y:S05]  /*4ce0*/  BSYNC B1 ;  /* 0x0000000000017941 */ /* 0x000fea0003800000 */
.L_x_17551:
        /* <DEDUP_REMOVED lines=16> */
.L_x_17557:
[----:B------:R-:W-:Y:S05]  /*4df0*/  BSYNC B2 ;  /* 0x0000000000027941 */ /* 0x000fea0003800000 */
.L_x_17556:
        /* <DEDUP_REMOVED lines=43> */
.L_x_17555:
[----:B------:R-:W-:Y:S05]  /*50b0*/  BSYNC B1 ;  /* 0x0000000000017941 */ /* 0x000fea0003800000 */
.L_x_17554:
        /* <DEDUP_REMOVED lines=21> */
.L_x_17559:
[----:B------:R-:W-:-:S07]  /*5210*/  MOV R100, R2 ;  /* 0x0000000200647202 */ /* 0x000fce0000000f00 */
.L_x_17560:
[----:B------:R-:W-:Y:S05]  /*5220*/  BSYNC B1 ;  /* 0x0000000000017941 */ /* 0x000fea0003800000 */
.L_x_17558:
        /* <DEDUP_REMOVED lines=16> */
.L_x_17564:
[----:B------:R-:W-:Y:S05]  /*5330*/  BSYNC B2 ;  /* 0x0000000000027941 */ /* 0x000fea0003800000 */
.L_x_17563:
        /* <DEDUP_REMOVED lines=43> */
.L_x_17562:
[----:B------:R-:W-:Y:S05]  /*55f0*/  BSYNC B1 ;  /* 0x0000000000017941 */ /* 0x000fea0003800000 */
.L_x_17561:
        /* <DEDUP_REMOVED lines=21> */
.L_x_17566:
[----:B------:R-:W-:-:S07]  /*5750*/  MOV R101, R2 ;  /* 0x0000000200657202 */ /* 0x000fce0000000f00 */
.L_x_17567:
[----:B------:R-:W-:Y:S05]  /*5760*/  BSYNC B1 ;  /* 0x0000000000017941 */ /* 0x000fea0003800000 */
.L_x_17565:
        /* <DEDUP_REMOVED lines=16> */
.L_x_17571:
[----:B------:R-:W-:Y:S05]  /*5870*/  BSYNC B2 ;  /* 0x0000000000027941 */ /* 0x000fea0003800000 */
.L_x_17570:
        /* <DEDUP_REMOVED lines=43> */
.L_x_17569:
[----:B------:R-:W-:Y:S05]  /*5b30*/  BSYNC B1 ;  /* 0x0000000000017941 */ /* 0x000fea0003800000 */
.L_x_17568:
[----:B------:R-:W-:Y:S01]  /*5b40*/  I2FP.F32.U32 R132, R101 ;  /* 0x0000006500847245 */ /* 0x000fe20000201000 */
[----:B------:R-:W-:Y:S01]  /*5b50*/  HADD2.F32 R101, -RZ, R102.H1_H1 ;  /* 0x30000066ff657230 */ /* 0x000fe20000004100 */
        /* <DEDUP_REMOVED lines=19> */
.L_x_17573:
[----:B------:R-:W-:-:S07]  /*5c90*/  MOV R102, R2 ;  /* 0x0000000200667202 */ /* 0x000fce0000000f00 */
.L_x_17574:
[----:B------:R-:W-:Y:S05]  /*5ca0*/  BSYNC B1 ;  /* 0x0000000000017941 */ /* 0x000fea0003800000 */
.L_x_17572:
        /* <DEDUP_REMOVED lines=16> */
.L_x_17578:
[----:B------:R-:W-:Y:S05]  /*5db0*/  BSYNC B2 ;  /* 0x0000000000027941 */ /* 0x000fea0003800000 */
.L_x_17577:
        /* <DEDUP_REMOVED lines=43> */
.L_x_17576:
[----:B------:R-:W-:Y:S05]  /*6070*/  BSYNC B1 ;  /* 0x0000000000017941 */ /* 0x000fea0003800000 */
.L_x_17575:
        /* <DEDUP_REMOVED lines=21> */
.L_x_17580:
[----:B------:R-:W-:-:S07]  /*61d0*/  MOV R129, R2 ;  /* 0x0000000200817202 */ /* 0x000fce0000000f00 */
.L_x_17581:
[----:B------:R-:W-:Y:S05]  /*61e0*/  BSYNC B1 ;  /* 0x0000000000017941 */ /* 0x000fea0003800000 */
.L_x_17579:
        /* <DEDUP_REMOVED lines=18> */
.L_x_17585:
[----:B------:R-:W-:Y:S05]  /*6310*/  BSYNC B2 ;  /* 0x0000000000027941 */ /* 0x000fea0003800000 */
.L_x_17584:
        /* <DEDUP_REMOVED lines=43> */
.L_x_17583:
[----:B------:R-:W-:Y:S05]  /*65d0*/  BSYNC B1 ;  /* 0x0000000000017941 */ /* 0x000fea0003800000 */
.L_x_17582:
        /* <DEDUP_REMOVED lines=15> */
[----:B------:R-:W-:-:S03]  /*66d0*/  IMAD.WIDE.U32 R130, R125, 0x100, RZ ;  /* 0x000001007d827825 */ /* 0x000fc600078e00ff */
[----:B------:R-:W-:Y:S01]  /*66e0*/  LOP3.LUT R125, R134, R129, R135, 0xfe, !PT ;  /* 0x00000081867d7212 */ /* 0x000fe200078efe87 */
[----:B------:R-:W-:Y:S01]  /*66f0*/  IMAD.WIDE.U32 R132, R132, 0x1000000, RZ ;  /* 0x0100000084847825 */ /* 0x000fe200078e00ff */
        /* <DEDUP_REMOVED lines=17> */
.L_x_17529:
[----:B------:R-:W-:Y:S05]  /*6810*/  BSYNC B0 ;  /* 0x0000000000007941 */ /* 0x000fea0003800000 */
.L_x_17528:
        /* <DEDUP_REMOVED lines=25> */
.L_x_17589:
[----:B------:R-:W-:-:S07]  /*69b0*/  IMAD.MOV.U32 R94, RZ, RZ, R2 ;  /* 0x000000ffff5e7224 */ /* 0x000fce00078e0002 */
.L_x_17590:
[----:B------:R-:W-:Y:S05]  /*69c0*/  BSYNC B1 ;  /* 0x0000000000017941 */ /* 0x000fea0003800000 */
.L_x_17588:
        /* <DEDUP_REMOVED lines=16> */
.L_x_17594:
[----:B------:R-:W-:Y:S05]  /*6ad0*/  BSYNC B2 ;  /* 0x0000000000027941 */ /* 0x000fea0003800000 */
.L_x_17593:
        /* <DEDUP_REMOVED lines=43> */
.L_x_17592:
[----:B------:R-:W-:Y:S05]  /*6d90*/  BSYNC B1 ;  /* 0x0000000000017941 */ /* 0x000fea0003800000 */
.L_x_17591:
[----:B-12---:R-:W1:Y:S01]  /*6da0*/  LDC R110, c[0x0][0x298] ;  /* 0x0000a600ff6e7b82 */ /* 0x006e620000000800 */
        /* <DEDUP_REMOVED lines=26> */
.L_x_17596:
[----:B------:R-:W-:-:S07]  /*6f50*/  MOV R93, R2 ;  /* 0x00000002005d7202 */ /* 0x000fce0000000f00 */
.L_x_17597:
[----:B------:R-:W-:Y:S05]  /*6f60*/  BSYNC B1 ;  /* 0x0000000000017941 */ /* 0x000fea0003800000 */
.L_x_17595:
        /* <DEDUP_REMOVED lines=16> */
.L_x_17601:
[----:B------:R-:W-:Y:S05]  /*7070*/  BSYNC B2 ;  /* 0x0000000000027941 */ /* 0x000fea0003800000 */
.L_x_17600:
        /* <DEDUP_REMOVED lines=43> */
.L_x_17599:
[----:B------:R-:W-:Y:S05]  /*7330*/  BSYNC B1 ;  /* 0x0000000000017941 */ /* 0x000fea0003800000 */
.L_x_17598:
        /* <DEDUP_REMOVED lines=22> */
.L_x_17603:
[----:B------:R-:W-:-:S07]  /*74a0*/  MOV R94, R2 ;  /* 0x00000002005e7202 */ /* 0x000fce0000000f00 */
.L_x_17604:
[----:B------:R-:W-:Y:S05]  /*74b0*/  BSYNC B1 ;  /* 0x0000000000017941 */ /* 0x000fea0003800000 */
.L_x_17602:
        /* <DEDUP_REMOVED lines=16> */
.L_x_17608:
[----:B------:R-:W-:Y:S05]  /*75c0*/  BSYNC B2 ;  /* 0x0000000000027941 */ /* 0x000fea0003800000 */
.L_x_17607:
        /* <DEDUP_REMOVED lines=43> */
.L_x_17606:
[----:B------:R-:W-:Y:S05]  /*7880*/  BSYNC B1 ;  /* 0x0000000000017941 */ /* 0x000fea0003800000 */
.L_x_17605:
        /* <DEDUP_REMOVED lines=21> */
.L_x_17610:
[----:B------:R-:W-:-:S07]  /*79e0*/  MOV R95, R2 ;  /* 0x00000002005f7202 */ /* 0x000fce0000000f00 */
.L_x_17611:
[----:B------:R-:W-:Y:S05]  /*79f0*/  BSYNC B1 ;  /* 0x0000000000017941 */ /* 0x000fea0003800000 */
.L_x_17609:
        /* <DEDUP_REMOVED lines=16> */
.L_x_17615:
[----:B------:R-:W-:Y:S05]  /*7b00*/  BSYNC B2 ;  /* 0x0000000000027941 */ /* 0x000fea0003800000 */
.L_x_17614:
        /* <DEDUP_REMOVED lines=43> */
.L_x_17613:
[----:B------:R-:W-:Y:S05]  /*7dc0*/  BSYNC B1 ;  /* 0x0000000000017941 */ /* 0x000fea0003800000 */
.L_x_17612:
        /* <DEDUP_REMOVED lines=21> */
.L_x_17617:
[----:B------:R-:W-:-:S07]  /*7f20*/  MOV R104, R2 ;  /* 0x0000000200687202 */ /* 0x000fce0000000f00 */
.L_x_17618:
[----:B------:R-:W-:Y:S05]  /*7f30*/  BSYNC B1 ;  /* 0x0000000000017941 */ /* 0x000fea0003800000 */
.L_x_17616:
        /* <DEDUP_REMOVED lines=16> */
.L_x_17622:
[----:B------:R-:W-:Y:S05]  /*8040*/  BSYNC B2 ;  /* 0x0000000000027941 */ /* 0x000fea0003800000 */
.L_x_17621:
        /* <DEDUP_REMOVED lines=43> */
.L_x_17620:
[----:B------:R-:W-:Y:S05]  /*8300*/  BSYNC B1 ;  /* 0x0000000000017941 */ /* 0x000fea0003800000 */
.L_x_17619:
        /* <DEDUP_REMOVED lines=21> */
.L_x_17624:
[----:B------:R-:W-:-:S07]  /*8460*/  MOV R105, R2 ;  /* 0x0000000200697202 */ /* 0x000fce0000000f00 */
.L_x_17625:
[----:B------:R-:W-:Y:S05]  /*8470*/  BSYNC B1 ;  /* 0x0000000000017941 */ /* 0x000fea0003800000 */
.L_x_17623:
        /* <DEDUP_REMOVED lines=16> */
.L_x_17629:
[----:B------:R-:W-:Y:S05]  /*8580*/  BSYNC B2 ;  /* 0x0000000000027941 */ /* 0x000fea0003800000 */
.L_x_17628:
        /* <DEDUP_REMOVED lines=43> */
.L_x_17627:
[----:B------:R-:W-:Y:S05]  /*8840*/  BSYNC B1 ;  /* 0x0000000000017941 */ /* 0x000fea0003800000 */
.L_x_17626:
        /* <DEDUP_REMOVED lines=21> */
.L_x_17631:
[----:B------:R-:W-:-:S07]  /*89a0*/  MOV R106, R2 ;  /* 0x00000002006a7202 */ /* 0x000fce0000000f00 */
.L_x_17632:
[----:B------:R-:W-:Y:S05]  /*89b0*/  BSYNC B1 ;  /* 0x0000000000017941 */ /* 0x000fea0003800000 */
.L_x_17630:
        /* <DEDUP_REMOVED lines=16> */
.L_x_17636:
[----:B------:R-:W-:Y:S05]  /*8ac0*/  BSYNC B2 ;  /* 0x0000000000027941 */ /* 0x000fea0003800000 */
.L_x_17635:
        /* <DEDUP_REMOVED lines=43> */
.L_x_17634:
[----:B------:R-:W-:Y:S05]  /*8d80*/  BSYNC B1 ;  /* 0x0000000000017941 */ /* 0x000fea0003800000 */
.L_x_17633:
        /* <DEDUP_REMOVED lines=21> */
.L_x_17638:
[----:B------:R-:W-:-:S07]  /*8ee0*/  MOV R129, R2 ;  /* 0x0000000200817202 */ /* 0x000fce0000000f00 */
.L_x_17639:
[----:B------:R-:W-:Y:S05]  /*8ef0*/  BSYNC B1 ;  /* 0x0000000000017941 */ /* 0x000fea0003800000 */
.L_x_17637:
        /* <DEDUP_REMOVED lines=18> */
.L_x_17643:
[----:B------:R-:W-:Y:S05]  /*9020*/  BSYNC B2 ;  /* 0x0000000000027941 */ /* 0x000fea0003800000 */
.L_x_17642:
        /* <DEDUP_REMOVED lines=43> */
.L_x_17641:
[----:B------:R-:W-:Y:S05]  /*92e0*/  BSYNC B1 ;  /* 0x0000000000017941 */ /* 0x000fea0003800000 */
.L_x_17640:
[----:B------:R-:W-:Y:S01]  /*92f0*/  ISETP.NE.AND P6, PT, R130, RZ, PT ;  /* 0x000000ff8200720c */ /* 0x000fe20003fc5270 */
[----:B------:R-:W-:Y:S01]  /*9300*/  HADD2.F32 R107, -RZ, R107.H1_H1 ;  /* 0x3000006bff6b7230 */ /* 0x000fe20000004100 */
[----:B------:R-:W-:Y:S02]  /*9310*/  I2FP.F32.U32 R130, R129 ;  /* 0x0000008100827245 */ /* 0x000fe40000201000 */
[----:B------:R-:W-:Y:S02]  /*9320*/  SEL R135, RZ, 0x10000, P5 ;  /* 0x00010000ff877807 */ /* 0x000fe40002800000 */
[----:B------:R-:W-:Y:S01]  /*9330*/  ISETP.NE.AND P5, PT, R131, RZ, PT ;  /* 0x000000ff8300720c */ /* 0x000fe20003fa5270 */
[----:B------:R-:W-:Y:S01]  /*9340*/  FFMA.FTZ R130, R130, R125, 1.1641532182693481445e-10 ;  /* 0x2f00000082827423 */ /* 0x000fe2000001007d */
[----:B------:R-:W-:Y:S01]  /*9350*/  FMUL.FTZ R107, R107, R108 ;  /* 0x0000006c6b6b7220 */ /* 0x000fe20000410000 */
[----:B------:R-:W-:Y:S02]  /*9360*/  SEL R131, RZ, 0x1, P1 ;  /* 0x00000001ff837807 */ /* 0x000fe40000800000 */
[----:B------:R-:W-:Y:S01]  /*9370*/  SEL R132, RZ, 0x1, P2 ;  /* 0x00000001ff847807 */ /* 0x000fe20001000000 */
[----:B------:R-:W-:Y:S01]  /*9380*/  FMUL.FTZ R107, R107, R110 ;  /* 0x0000006e6b6b7220 */ /* 0x000fe20000410000 */
[----:B------:R-:W-:Y:S01]  /*9390*/  FSETP.GTU.FTZ.AND P1, PT, R130, R111, PT ;  /* 0x0000006f8200720b */ /* 0x000fe20003f3c000 */
[----:B------:R-:W-:Y:S01]  /*93a0*/  IMAD.WIDE.U32 R110, R131, 0x10000, RZ ;  /* 0x00010000836e7825 */ /* 0x000fe200078e00ff */
[----:B------:R-:W-:-:S02]  /*93b0*/  SEL R108, RZ, 0x1, P5 ;  /* 0x00000001ff6c7807 */ /* 0x000fc40002800000 */
[----:B------:R-:W-:Y:S01]  /*93c0*/  SEL R134, RZ, 0x100, P4 ;  /* 0x00000100ff867807 */ /* 0x000fe20002000000 */
[----:B------:R-:W-:Y:S01]  /*93d0*/  IMAD.WIDE.U32 R132, R132, 0x1000000, RZ ;  /* 0x0100000084847825 */ /* 0x000fe200078e00ff */
[----:B------:R-:W-:Y:S02]  /*93e0*/  SEL R125, RZ, 0x1000000, P1 ;  /* 0x01000000ff7d7807 */ /* 0x000fe40000800000 */
[----:B------:R-:W-:Y:S01]  /*93f0*/  SEL R129, RZ, 0x1, P3 ;  /* 0x00000001ff817807 */ /* 0x000fe20001800000 */
[----:B------:R-:W-:Y:S01]  /*9400*/  IMAD.WIDE.U32 R130, R108, 0x100, RZ ;  /* 0x000001006c827825 */ /* 0x000fe200078e00ff */
[----:B------:R-:W-:Y:S02]  /*9410*/  FSEL R108, R107, RZ, !P1 ;  /* 0x000000ff6b6c7208 */ /* 0x000fe40004800000 */
[----:B------:R-:W-:Y:S02]  /*9420*/  LOP3.LUT R125, R134, R125, R135, 0xfe, !PT ;  /* 0x0000007d867d7212 */ /* 0x000fe400078efe87 */
[----:B------:R-:W-:Y:S01]  /*9430*/  LOP3.LUT R110, R130, R132, R110, 0xfe, !PT ;  /* 0x00000084826e7212 */ /* 0x000fe200078efe6e */
[----:B------:R-:W-:Y:S01]  /*9440*/  FMUL.FTZ R107, R75, R108 ;  /* 0x0000006c4b6b7220 */ /* 0x000fe20000410000 */
[----:B------:R-:W-:-:S02]  /*9450*/  LOP3.LUT R129, R133, R125, R129, 0xfe, !PT ;  /* 0x0000007d85817212 */ /* 0x000fc400078efe81 */
[----:B------:R-:W-:Y:S01]  /*9460*/  LEA R132, P1, R109, UR10, 0x5 ;  /* 0x0000000a6d847c11 */ /* 0x000fe2000f8228ff */
[----:B------:R-:W-:Y:S01]  /*9470*/  @P0 FADD.FTZ R107, R83, R107 ;  /* 0x0000006b536b0221 */ /* 0x000fe20000010000 */
[C---:B------:R-:W-:Y:S02]  /*9480*/  LEA R134, P2, R109.reuse, UR12, 0x3 ;  /* 0x0000000c6d867c11 */ /* 0x040fe4000f8418ff */
[----:B------:R-:W-:Y:S02]  /*9490*/  SEL R125, RZ, 0x1, P6 ;  /* 0x00000001ff7d7807 */ /* 0x000fe40003000000 */
[C---:B------:R-:W-:Y:S02]  /*94a0*/  LEA.HI.X R133, R109.reuse, UR11, RZ, 0x5, P1 ;  /* 0x0000000b6d857c11 */ /* 0x040fe400088f2cff */
[----:B------:R-:W-:Y:S02]  /*94b0*/  LEA.HI.X R135, R109, UR13, RZ, 0x3, P2 ;  /* 0x0000000d6d877c11 */ /* 0x000fe400090f1cff */
[----:B------:R-:W-:Y:S01]  /*94c0*/  LOP3.LUT R108, R110, R125, RZ, 0xfc, !PT ;  /* 0x0000007d6e6c7212 */ /* 0x000fe200078efcff */
[----:B------:R3:W-:Y:S01]  /*94d0*/  STG.E.128 desc[UR6][R132.64], R92 ;  /* 0x0000005c84007986 */ /* 0x0007e2000c101d06 */
[----:B------:R-:W-:-:S03]  /*94e0*/  LOP3.LUT R109, R131, R129, R111, 0xfe, !PT ;  /* 0x00000081836d7212 */ /* 0x000fc600078efe6f */
[----:B------:R3:W-:Y:S04]  /*94f0*/  STG.E.128 desc[UR6][R132.64+0x10], R104 ;  /* 0x0000106884007986 */ /* 0x0007e8000c101d06 */
[----:B------:R3:W-:Y:S02]  /*9500*/  STG.E.64 desc[UR6][R134.64], R108 ;  /* 0x0000006c86007986 */ /* 0x0007e4000c101b06 */
.L_x_17587:
[----:B------:R-:W-:Y:S05]  /*9510*/  BSYNC B0 ;  /* 0x0000000000007941 */ /* 0x000fea0003800000 */
.L_x_17586:
[----:B---3--:R-:W-:Y:S01]  /*9520*/  FADD.FTZ R108, RZ, R84 ;  /* 0x00000054ff6c7221 */ /* 0x008fe20000010000 */
        /* <DEDUP_REMOVED lines=13> */
[----:B-12---:R-:W-:-:S05]  /*9600*/  FSEL R111, R108, RZ, P5 ;  /* 0x000000ff6c6f7208 */ /* 0x006fca0002800000 */
        /* <DEDUP_REMOVED lines=89> */
.L_x_17662:
[----:B------:R-:W2:Y:S01]  /*9ba0*/  @!P3 S2R R125, SR_CgaCtaId ;  /* 0x00000000007db919 */ /* 0x000ea20000008800 */
[----:B------:R-:W-:Y:S01]  /*9bb0*/  @!P3 MOV R0, 0x400 ;  /* 0x000004000000b802 */ /* 0x000fe20000000f00 */
[----:B------:R-:W-:Y:S05]  /*9bc0*/  WARPSYNC.ALL ;  /* 0x0000000000007948 */ /* 0x000fea0003800000 */
[----:B------:R-:W-:Y:S01]  /*9bd0*/  LOP3.LUT R111, R109, 0x3, RZ, 0xc0, !PT ;  /* 0x000000036d6f7812 */ /* 0x000fe200078ec0ff */
[----:B-1----:R-:W-:Y:S01]  /*9be0*/  FADD.FTZ R109, R132, R129 ;  /* 0x00000081846d7221 */ /* 0x002fe20000010000 */
        /* <DEDUP_REMOVED lines=13> */
[----:B------:R-:W-:Y:S01]  /*9cc0*/  CS2R R108, SRZ ;  /* 0x00000000006c7805 */ /* 0x000fe2000001ff00 */
[----:B------:R-:W-:Y:S01]  /*9cd0*/  IMAD.MOV.U32 R0, RZ, RZ, RZ ;  /* 0x000000ffff007224 */ /* 0x000fe200078e00ff */
[----:B------:R-:W-:-:S02]  /*9ce0*/  @!P0 MOV R0, R120 ;  /* 0x0000007800008202 */ /* 0x000fc40000000f00 */
[----:B------:R-:W-:-:S03]  /*9cf0*/  @!P0 LEA R110, R110, R125, 0x3 ;  /* 0x0000007d6e6e8211 */ /* 0x000fc600078e18ff */
[----:B------:R-:W1:Y:S04]  /*9d00*/  SHFL.DOWN PT, R125, R0, 0x2, 0x1f ;  /* 0x08401f00007d7f89 */ /* 0x000e6800000e0000 */
[----:B------:R2:W3:Y:S01]  /*9d10*/  @!P0 LDS.64 R108, [R110] ;  /* 0x000000006e6c8984 */ /* 0x0004e20000000a00 */
[----:B------:R-:W-:Y:S02]  /*9d20*/  LOP3.LUT P0, RZ, R111, 0x1f, R112, 0xf8, !PT ;  /* 0x0000001f6fff7812 */ /* 0x000fe4000780f870 */
[-C--:B--2---:R-:W-:Y:S02]  /*9d30*/  I2FP.F32.S32 R110, R0.reuse ;  /* 0x00000000006e7245 */ /* 0x084fe40000201400 */
[----:B-1----:R-:W-:Y:S02]  /*9d40*/  IADD3 R131, R125, R0, RZ ;  /* 0x000000007d837210 */ /* 0x002fe40007ffe0ff */
[----:B------:R-:W-:-:S02]  /*9d50*/  I2FP.F32.S32 R134, R125 ;  /* 0x0000007d00867245 */ /* 0x000fc40000201400 */
[----:B0-----:R-:W-:Y:S01]  /*9d60*/  I2FP.F32.S32 R132, R131 ;  /* 0x0000008300847245 */ /* 0x001fe20000201400 */
[----:B------:R-:W0:Y:S03]  /*9d70*/  SHFL.DOWN PT, R136, R131, 0x1, 0x1f ;  /* 0x08201f0083887f89 */ /* 0x000e2600000e0000 */
[----:B------:R-:W1:Y:S01]  /*9d80*/  MUFU.RCP R133, R132 ;  /* 0x0000008400857308 */ /* 0x000e620000001000 */
[----:B---3--:R-:W2:Y:S04]  /*9d90*/  SHFL.DOWN PT, R129, R108, 0x2, 0x1f ;  /* 0x08401f006c817f89 */ /* 0x008ea800000e0000 */
[----:B------:R-:W3:Y:S01]  /*9da0*/  SHFL.DOWN PT, R130, R109, 0x2, 0x1f ;  /* 0x08401f006d827f89 */ /* 0x000ee200000e0000 */
        /* <DEDUP_REMOVED lines=10> */
[----:B------:R-:W-:Y:S02]  /*9e50*/  FMUL.FTZ R129, R129, R110 ;  /* 0x0000006e81817220 */ /* 0x000fe40000410000 */
[----:B------:R-:W1:Y:S02]  /*9e60*/  @!P0 LDC.64 R110, c[0x0][0x258] ;  /* 0x00009600ff6e8b82 */ /* 0x000e640000000a00 */
[----:B------:R-:W2:Y:S01]  /*9e70*/  SHFL.DOWN PT, R0, R125, 0x1, 0x1f ;  /* 0x08201f007d007f89 */ /* 0x000ea200000e0000 */
[----:B------:R-:W-:-:S04]  /*9e80*/  FMUL.FTZ R129, R129, R134 ;  /* 0x0000008681817220 */ /* 0x000fc80000410000 */
[----:B------:R-:W-:-:S05]  /*9e90*/  FFMA.FTZ R129, R133, R129, R130 ;  /* 0x0000008185817223 */ /* 0x000fca0000010082 */
[----:B------:R-:W3:Y:S01]  /*9ea0*/  SHFL.DOWN PT, R108, R129, 0x1, 0x1f ;  /* 0x08201f00816c7f89 */ /* 0x000ee200000e0000 */
[----:B-1----:R-:W-:-:S04]  /*9eb0*/  @!P0 IMAD.WIDE R110, R117, 0x4, R110 ;  /* 0x00000004756e8825 */ /* 0x002fc800078e026e */
        /* <DEDUP_REMOVED lines=16> */
[----:B--2---:R-:W-:Y:S01]  /*9fc0*/  @!P0 IMAD.WIDE R108, R117, 0x4, R108 ;  /* 0x00000004756c8825 */ /* 0x004fe200078e026c */
[----:B------:R-:W-:-:S03]  /*9fd0*/  PLOP3.LUT P2, PT, PT, PT, UP1, 0x40, 0x0 ;  /* 0x000000000000781c */ /* 0x000fc60003f4e818 */
[----:B------:R-:W-:Y:S01]  /*9fe0*/  FADD.FTZ R0, R125, R130 ;  /* 0x000000827d007221 */ /* 0x000fe20000010000 */
[----:B------:R0:W-:Y:S01]  /*9ff0*/  @!P0 STG.E desc[UR6][R108.64], R133 ;  /* 0x000000856c008986 */ /* 0x0001e2000c101906 */
        /* <DEDUP_REMOVED lines=36> */
.L_x_17646:
[----:B------:R-:W-:Y:S05]  /*a240*/  BSYNC B0 ;  /* 0x0000000000007941 */ /* 0x000fea0003800000 */
.L_x_17645:
        /* <DEDUP_REMOVED lines=35> */
.L_x_17648:
[----:B------:R-:W-:Y:S05]  /*a480*/  BSYNC B0 ;  /* 0x0000000000007941 */ /* 0x000fea0003800000 */
.L_x_17647:
        /* <DEDUP_REMOVED lines=34> */
.L_x_17650:
[----:B------:R-:W-:Y:S05]  /*a6b0*/  BSYNC B0 ;  /* 0x0000000000007941 */ /* 0x000fea0003800000 */
.L_x_17649:
[----:B------:R-:W-:Y:S01]  /*a6c0*/  VIADD R117, R117, UR16 ;  /* 0x0000001075757c36 */ /* 0x000fe20008000000 */
[----:B0-----:R-:W-:-:S04]  /*a6d0*/  SEL R0, RZ, 0x1, P1 ;  /* 0x00000001ff007807 */ /* 0x001fc80000800000 */
[----:B------:R-:W-:-:S13]  /*a6e0*/  ISETP.GE.AND P0, PT, R117, UR17, PT ;  /* 0x0000001175007c0c */ /* 0x000fda000bf06270 */
[----:B------:R-:W-:Y:S05]  /*a6f0*/  @!P0 BRA `(.L_x_17651) ;  /* 0xffffff6400848947 */ /* 0x000fea000383ffff */
[----:B------:R-:W-:Y:S05]  /*a700*/  EXIT ;  /* 0x000000000000794d */ /* 0x000fea0003800000 */
.L_x_17644:
[----:B------:R-:W-:Y:S01]  /*a710*/  HFMA2.MMA R135, -RZ, RZ, 0, 5.9604644775390625e-08 ;  /* 0x00000001ff877435 */ /* 0x000fe200000001ff */
[----:B------:R-:W-:Y:S01]  /*a720*/  MOV R136, R111 ;  /* 0x0000006f00887202 */ /* 0x000fe20000000f00 */
[----:B------:R-:W-:Y:S01]  /*a730*/  IMAD.MOV.U32 R138, RZ, RZ, 0x1f ;  /* 0x0000001fff8a7424 */ /* 0x000fe200078e00ff */
[----:B------:R-:W-:-:S08]  /*a740*/  MOV R133, 0xffffffff ;  /* 0xffffffff00857802 */ /* 0x000fd00000000f00 */
[----:B0----5:R-:W-:Y:S05]  /*a750*/  WARPSYNC.COLLECTIVE R133, `(.L_x_17652) ;  /* 0x0000000085087348 */ /* 0x021fea0003c00000 */
[----:B------:R1:W2:Y:S02]  /*a760*/  SHFL.BFLY P4, R134, R136, R135, R138 ;  /* 0x0c00008788867389 */ /* 0x0002a4000008008a */
[----:B012--5:R-:W-:Y:S01]  /*a770*/  ENDCOLLECTIVE ;  /* 0x000000000000791b */ /* 0x027fe20003800000 */
.L_x_17652:
[----:B------:R-:W-:Y:S01]  /*a780*/  HFMA2.MMA R135, -RZ, RZ, 0, 1.1920928955078125e-07 ;  /* 0x00000002ff877435 */ /* 0x000fe200000001ff */
[----:B------:R-:W-:-:S05]  /*a790*/  MOV R0, R134 ;  /* 0x0000008600007202 */ /* 0x000fca0000000f00 */
[----:B------:R-:W-:-:S04]  /*a7a0*/  FADD.FTZ R125, R111, R0 ;  /* 0x000000006f7d7221 */ /* 0x000fc80000010000 */
[----:B------:R-:W-:-:S07]  /*a7b0*/  IMAD.MOV.U32 R136, RZ, RZ, R125 ;  /* 0x000000ffff887224 */ /* 0x000fce00078e007d */
[----:B------:R-:W-:Y:S05]  /*a7c0*/  WARPSYNC.COLLECTIVE R133, `(.L_x_17653) ;  /* 0x0000000085087348 */ /* 0x000fea0003c00000 */
[----:B------:R0:W1:Y:S02]  /*a7d0*/  SHFL.BFLY P4, R134, R136, R135, R138 ;  /* 0x0c00008788867389 */ /* 0x000064000008008a */
[----:B01----:R-:W-:Y:S01]  /*a7e0*/  ENDCOLLECTIVE ;  /* 0x000000000000791b */ /* 0x003fe20003800000 */
.L_x_17653:
[----:B------:R-:W-:Y:S01]  /*a7f0*/  HFMA2.MMA R135, -RZ, RZ, 0, 2.384185791015625e-07 ;  /* 0x00000004ff877435 */ /* 0x000fe200000001ff */
[----:B------:R-:W-:-:S05]  /*a800*/  MOV R0, R134 ;  /* 0x0000008600007202 */ /* 0x000fca0000000f00 */
[----:B------:R-:W-:-:S04]  /*a810*/  FADD.FTZ R129, R125, R0 ;  /* 0x000000007d817221 */ /* 0x000fc80000010000 */
[----:B------:R-:W-:-:S07]  /*a820*/  IMAD.MOV.U32 R136, RZ, RZ, R129 ;  /* 0x000000ffff887224 */ /* 0x000fce00078e0081 */
[----:B------:R-:W-:Y:S05]  /*a830*/  WARPSYNC.COLLECTIVE R133, `(.L_x_17654) ;  /* 0x0000000085087348 */ /* 0x000fea0003c00000 */
[----:B------:R0:W1:Y:S02]  /*a840*/  SHFL.BFLY P4, R134, R136, R135, R138 ;  /* 0x0c00008788867389 */ /* 0x000064000008008a */
[----:B01----:R-:W-:Y:S01]  /*a850*/  ENDCOLLECTIVE ;  /* 0x000000000000791b */ /* 0x003fe20003800000 */
.L_x_17654:
[----:B------:R-:W-:Y:S01]  /*a860*/  HFMA2.MMA R135, -RZ, RZ, 0, 4.76837158203125e-07 ;  /* 0x00000008ff877435 */ /* 0x000fe200000001ff */
[----:B------:R-:W-:-:S05]  /*a870*/  MOV R0, R134 ;  /* 0x0000008600007202 */ /* 0x000fca0000000f00 */
[----:B------:R-:W-:-:S04]  /*a880*/  FADD.FTZ R130, R129, R0 ;  /* 0x0000000081827221 */ /* 0x000fc80000010000 */
[----:B------:R-:W-:-:S07]  /*a890*/  IMAD.MOV.U32 R136, RZ, RZ, R130 ;  /* 0x000000ffff887224 */ /* 0x000fce00078e0082 */
[----:B------:R-:W-:Y:S05]  /*a8a0*/  WARPSYNC.COLLECTIVE R133, `(.L_x_17655) ;  /* 0x0000000085087348 */ /* 0x000fea0003c00000 */
[----:B------:R0:W1:Y:S02]  /*a8b0*/  SHFL.BFLY P4, R134, R136, R135, R138 ;  /* 0x0c00008788867389 */ /* 0x000064000008008a */
[----:B01----:R-:W-:Y:S01]  /*a8c0*/  ENDCOLLECTIVE ;  /* 0x000000000000791b */ /* 0x003fe20003800000 */
.L_x_17655:
[----:B------:R-:W-:Y:S01]  /*a8d0*/  HFMA2.MMA R135, -RZ, RZ, 0, 9.5367431640625e-07 ;  /* 0x00000010ff877435 */ /* 0x000fe200000001ff */
[----:B------:R-:W-:-:S05]  /*a8e0*/  MOV R131, R134 ;  /* 0x0000008600837202 */ /* 0x000fca0000000f00 */
[----:B------:R-:W-:-:S04]  /*a8f0*/  FADD.FTZ R131, R130, R131 ;  /* 0x0000008382837221 */ /* 0x000fc80000010000 */
[----:B------:R-:W-:-:S07]  /*a900*/  IMAD.MOV.U32 R136, RZ, RZ, R131 ;  /* 0x000000ffff887224 */ /* 0x000fce00078e0083 */
[----:B------:R-:W-:Y:S05]  /*a910*/  WARPSYNC.COLLECTIVE R133, `(.L_x_17656) ;  /* 0x0000000085087348 */ /* 0x000fea0003c00000 */
[----:B------:R0:W1:Y:S02]  /*a920*/  SHFL.BFLY P4, R134, R136, R135, R138 ;  /* 0x0c00008788867389 */ /* 0x000064000008008a */
[----:B01----:R-:W-:Y:S01]  /*a930*/  ENDCOLLECTIVE ;  /* 0x000000000000791b */ /* 0x003fe20003800000 */
.L_x_17656:
        /* <DEDUP_REMOVED lines=57> */
.L_x_17657:
[----:B------:R-:W-:Y:S01]  /*acd0*/  HFMA2.MMA R135, -RZ, RZ, 0, 1.1920928955078125e-07 ;  /* 0x00000002ff877435 */ /* 0x000fe200000001ff */
[----:B------:R-:W-:-:S05]  /*ace0*/  MOV R111, R134 ;  /* 0x00000086006f7202 */ /* 0x000fca0000000f00 */
[----:B------:R-:W-:-:S04]  /*acf0*/  FADD.FTZ R111, R0, R111 ;  /* 0x0000006f006f7221 */ /* 0x000fc80000010000 */
[----:B------:R-:W-:-:S07]  /*ad00*/  IMAD.MOV.U32 R136, RZ, RZ, R111 ;  /* 0x000000ffff887224 */ /* 0x000fce00078e006f */
[----:B------:R-:W-:Y:S05]  /*ad10*/  WARPSYNC.COLLECTIVE R133, `(.L_x_17658) ;  /* 0x0000000085087348 */ /* 0x000fea0003c00000 */
[----:B------:R0:W1:Y:S02]  /*ad20*/  SHFL.BFLY P4, R134, R136, R135, R138 ;  /* 0x0c00008788867389 */ /* 0x000064000008008a */
[----:B01----:R-:W-:Y:S01]  /*ad30*/  ENDCOLLECTIVE ;  /* 0x000000000000791b */ /* 0x003fe20003800000 */
.L_x_17658:
[----:B------:R-:W-:Y:S01]  /*ad40*/  HFMA2.MMA R135, -RZ, RZ, 0, 2.384185791015625e-07 ;  /* 0x00000004ff877435 */ /* 0x000fe200000001ff */
[----:B------:R-:W-:-:S05]  /*ad50*/  MOV R130, R134 ;  /* 0x0000008600827202 */ /* 0x000fca0000000f00 */
[----:B------:R-:W-:-:S04]  /*ad60*/  FADD.FTZ R130, R111, R130 ;  /* 0x000000826f827221 */ /* 0x000fc80000010000 */
[----:B------:R-:W-:-:S07]  /*ad70*/  IMAD.MOV.U32 R136, RZ, RZ, R130 ;  /* 0x000000ffff887224 */ /* 0x000fce00078e0082 */
[----:B------:R-:W-:Y:S05]  /*ad80*/  WARPSYNC.COLLECTIVE R133, `(.L_x_17659) ;  /* 0x0000000085087348 */ /* 0x000fea0003c00000 */
[----:B------:R0:W1:Y:S02]  /*ad90*/  SHFL.BFLY P4, R134, R136, R135, R138 ;  /* 0x0c00008788867389 */ /* 0x000064000008008a */
[----:B01----:R-:W-:Y:S01]  /*ada0*/  ENDCOLLECTIVE ;  /* 0x000000000000791b */ /* 0x003fe20003800000 */
.L_x_17659:
[----:B------:R-:W-:Y:S01]  /*adb0*/  HFMA2.MMA R135, -RZ, RZ, 0, 4.76837158203125e-07 ;  /* 0x00000008ff877435 */ /* 0x000fe200000001ff */
[----:B------:R-:W-:-:S05]  /*adc0*/  MOV R125, R134 ;  /* 0x00000086007d7202 */ /* 0x000fca0000000f00 */
[----:B------:R-:W-:-:S04]  /*add0*/  FADD.FTZ R125, R130, R125 ;  /* 0x0000007d827d7221 */ /* 0x000fc80000010000 */
[----:B------:R-:W-:-:S07]  /*ade0*/  IMAD.MOV.U32 R136, RZ, RZ, R125 ;  /* 0x000000ffff887224 */ /* 0x000fce00078e007d */
[----:B------:R-:W-:Y:S05]  /*adf0*/  WARPSYNC.COLLECTIVE R133, `(.L_x_17660) ;  /* 0x0000000085087348 */ /* 0x000fea0003c00000 */
[----:B------:R0:W1:Y:S02]  /*ae00*/  SHFL.BFLY P4, R134, R136, R135, R138 ;  /* 0x0c00008788867389 */ /* 0x000064000008008a */
[----:B01----:R-:W-:Y:S01]  /*ae10*/  ENDCOLLECTIVE ;  /* 0x000000000000791b */ /* 0x003fe20003800000 */
.L_x_17660:
[----:B------:R-:W-:Y:S01]  /*ae20*/  HFMA2.MMA R135, -RZ, RZ, 0, 9.5367431640625e-07 ;  /* 0x00000010ff877435 */ /* 0x000fe200000001ff */
[----:B------:R-:W-:-:S05]  /*ae30*/  MOV R132, R134 ;  /* 0x0000008600847202 */ /* 0x000fca0000000f00 */
[----:B------:R-:W-:-:S04]  /*ae40*/  FADD.FTZ R132, R125, R132 ;  /* 0x000000847d847221 */ /* 0x000fc80000010000 */
[----:B------:R-:W-:-:S07]  /*ae50*/  IMAD.MOV.U32 R136, RZ, RZ, R132 ;  /* 0x000000ffff887224 */ /* 0x000fce00078e0084 */
[----:B------:R-:W-:Y:S05]  /*ae60*/  WARPSYNC.COLLECTIVE R133, `(.L_x_17661) ;  /* 0x0000000085087348 */ /* 0x000fea0003c00000 */
[----:B------:R0:W1:Y:S02]  /*ae70*/  SHFL.BFLY P4, R134, R136, R135, R138 ;  /* 0x0c00008788867389 */ /* 0x000064000008008a */
[----:B01----:R-:W-:Y:S01]  /*ae80*/  ENDCOLLECTIVE ;  /* 0x000000000000791b */ /* 0x003fe20003800000 */
.L_x_17661:
[----:B------:R-:W-:Y:S01]  /*ae90*/  MOV R129, R134 ;  /* 0x0000008600817202 */ /* 0x000fe20000000f00 */
[----:B------:R-:W-:Y:S06]  /*aea0*/  BRA `(.L_x_17662) ;  /* 0xffffffec003c7947 */ /* 0x000fec000383ffff */
.L_x_17663:
        /* <DEDUP_REMOVED lines=13> */
.L_x_23332:


//--------------------- .text._ZN10layer_norm13ln_fwd_kernelINS_13Kernel_traitsIf6__halffS2_fjLj3072ELj1ELj1ELj4ELj16ENS_18Kernel_traits_baseILj3072EfS2_fS2_fjLj128EEEEELb1ELb1ELb0ELb1EEEvNS_9FwdParamsE --------------------------
	.section	.text._ZN10layer_norm13ln_fwd_kernelINS_13Kernel_traitsIf6__halffS2_fjLj3072ELj1ELj1ELj4ELj16ENS_18Kernel_traits_baseILj3072EfS2_fS2_fjLj128EEEEELb1ELb1ELb0ELb1EEEvNS_9FwdParamsE,"ax",@progbits
	.align	128
        .global         _ZN10layer_norm13ln_fwd_kernelINS_13Kernel_traitsIf6__halffS2_fjLj3072ELj1ELj1ELj4ELj16ENS_18Kernel_traits_baseILj3072EfS2_fS2_fjLj128EEEEELb1ELb1ELb0ELb1EEEvNS_9FwdParamsE
        .type           _ZN10layer_norm13ln_fwd_kernelINS_13Kernel_traitsIf6__halffS2_fjLj3072ELj1ELj1ELj4ELj16ENS_18Kernel_traits_baseILj3072EfS2_fS2_fjLj128EEEEELb1ELb1ELb0ELb1EEEvNS_9FwdParamsE,@function
        .size           _ZN10layer_norm13ln_fwd_kernelINS_13Kernel_traitsIf6__halffS2_fjLj3072ELj1ELj1ELj4ELj16ENS_18Kernel_traits_baseILj3072EfS2_fS2_fjLj128EEEEELb1ELb1ELb0ELb1EEEvNS_9FwdParamsE,(.L_x_23333 - _ZN10layer_norm13ln_fwd_kernelINS_13Kernel_traitsIf6__halffS2_fjLj3072ELj1ELj1ELj4ELj16ENS_18Kernel_traits_baseILj3072EfS2_fS2_fjLj128EEEEELb1ELb1ELb0ELb1EEEvNS_9FwdParamsE)
        .other          _ZN10layer_norm13ln_fwd_kernelINS_13Kernel_traitsIf6__halffS2_fjLj3072ELj1ELj1ELj4ELj16ENS_18Kernel_traits_baseILj3072EfS2_fS2_fjLj128EEEEELb1ELb1ELb0ELb1EEEvNS_9FwdParamsE,@"STO_CUDA_ENTRY STV_DEFAULT"
_ZN10layer_norm13ln_fwd_kernelINS_13Kernel_traitsIf6__halffS2_fjLj3072ELj1ELj1ELj4ELj16ENS_18Kernel_traits_baseILj3072EfS2_fS2_fjLj128EEEEELb1ELb1ELb0ELb1EEEvNS_9FwdParamsE:
.text._ZN10layer_norm13ln_fwd_kernelINS_13Kernel_traitsIf6__halffS2_fjLj3072ELj1ELj1ELj4ELj16ENS_18Kernel_traits_baseILj3072EfS2_fS2_fjLj128EEEEELb1ELb1ELb0ELb1EEEvNS_9FwdParamsE:
        /* <DEDUP_REMOVED lines=105> */
[----:B------:R-:W-:Y:S01]  /*0690*/  ISETP.GE.AND P1, PT, R115, UR9, PT ;  /* 0x0000000973007c0c */ /* 0x000fe2000bf26270 */
[----:B------:R-:W-:Y:S01]  /*06a0*/  UIADD3 UR31, UR7, -0x24c28bd8, URZ ;  /* 0xdb3d7428071f7890 */ /* 0x000fe2000fffe03f */
[----:B------:R-:W-:Y:S01]  /*06b0*/  LEA R78, P3, R2, UR14, 0x5 ;  /* 0x0000000e024e7c11 */ /* 0x000fe2000f8628ff */
[----:B------:R-:W-:-:S03]  /*06c0*/  IMAD.HI.U32 R3, R81, -0x2daee0ad, RZ ;  /* 0xd2511f5351037827 */ /* 0x000fc600078e00ff */
[----:B------:R-:W-:Y:S02]  /*06d0*/  IADD3.X R79, RZ, UR15, RZ, P3, !PT ;  /* 0x0000000fff4f7c10 */ /* 0x000fe40009ffe4ff */
[----:B------:R-:W-:-:S05]  /*06e0*/  LOP3.LUT R114, R3, UR31, R6, 0x96, !PT ;  /* 0x0000001f03727c12 */ /* 0x000fca000f8e9606 */
        /* <DEDUP_REMOVED lines=16> */
[----:B------:R-:W-:Y:S01]  /*07f0*/  IMAD.HI.U32 R3, R114, -0x326172a9, RZ ;  /* 0xcd9e8d5772037827 */ /* 0x000fe200078e00ff */
[----:B------:R-:W-:Y:S01]  /*0800*/  ULDC.64 UR8, c[0x0][0x270] ;  /* 0x00009c0000087ab9 */ /* 0x000fe20000000a00 */
[----:B------:R-:W-:Y:S01]  /*0810*/  LOP3.LUT R117, R117, 0x3, RZ, 0xc0, !PT ;  /* 0x0000000375757812 */ /* 0x000fe200078ec0ff */
[----:B------:R-:W-:Y:S01]  /*0820*/  UISETP.NE.U32.AND UP0, UPT, UR8, URZ, UPT ;  /* 0x0000003f0800728c */ /* 0x000fe2000bf05070 */
[----:B------:R-:W-:Y:S01]  /*0830*/  IMAD R81, R81, -0x2daee0ad, RZ ;  /* 0xd2511f5351517824 */ /* 0x000fe200078e02ff */
[----:B------:R-:W-:Y:S01]  /*0840*/  LOP3.LUT R3, R3, UR32, R0, 0x96, !PT ;  /* 0x0000002003037c12 */ /* 0x000fe2000f8e9600 */
[----:B------:R-:W-:Y:S01]  /*0850*/  IMAD.WIDE.U32 R110, R110, -0x2daee0ad, RZ ;  /* 0xd2511f536e6e7825 */ /* 0x000fe200078e00ff */
[----:B------:R-:W-:Y:S01]  /*0860*/  HFMA2.MMA R0, -RZ, RZ, 0, 5.9604644775390625e-08 ;  /* 0x00000001ff007435 */ /* 0x000fe200000001ff */
[----:B------:R-:W-:Y:S01]  /*0870*/  ULDC.U8 UR8, c[0x0][0x2a0] ;  /* 0x0000a80000087ab9 */ /* 0x000fe20000000000 */
[----:B------:R-:W-:Y:S01]  /*0880*/  UISETP.NE.AND.EX UP0, UPT, UR9, URZ, UPT, UP0 ;  /* 0x0000003f0900728c */ /* 0x000fe2000bf05300 */
[----:B------:R-:W-:Y:S01]  /*0890*/  IMAD R114, R114, -0x326172a9, RZ ;  /* 0xcd9e8d5772727824 */ /* 0x000fe200078e02ff */
[----:B------:R-:W-:Y:S01]  /*08a0*/  LOP3.LUT R108, R111, UR33, R81, 0x96, !PT ;  /* 0x000000216f6c7c12 */ /* 0x000fe2000f8e9651 */
[----:B------:R-:W-:Y:S01]  /*08b0*/  IMAD.MOV.U32 R111, RZ, RZ, R80 ;  /* 0x000000ffff6f7224 */ /* 0x000fe200078e0050 */
[----:B------:R-:W-:Y:S01]  /*08c0*/  ULDC UR10, c[0x0][0x218] ;  /* 0x00008600000a7ab9 */ /* 0x000fe20000000800 */
[----:B------:R-:W-:Y:S01]  /*08d0*/  IMAD.MOV.U32 R113, RZ, RZ, RZ ;  /* 0x000000ffff717224 */ /* 0x000fe200078e00ff */
[----:B------:R-:W-:Y:S01]  /*08e0*/  UISETP.NE.AND UP1, UPT, UR8, URZ, UPT ;  /* 0x0000003f0800728c */ /* 0x000fe2000bf25270 */
[----:B------:R-:W-:Y:S01]  /*08f0*/  ULDC UR11, c[0x0][0x290] ;  /* 0x0000a400000b7ab9 */ /* 0x000fe20000000800 */
[----:B------:R-:W-:Y:S01]  /*0900*/  ULDC.64 UR12, c[0x0][0x2b8] ;  /* 0x0000ae00000c7ab9 */ /* 0x000fe20000000a00 */
[----:B0-----:R-:W-:-:S08]  /*0910*/  ULDC.64 UR14, c[0x0][0x210] ;  /* 0x00008400000e7ab9 */ /* 0x001fd00000000a00 */
.L_x_17833:
        /* <DEDUP_REMOVED lines=35> */
.L_x_17665:
[----:B------:R-:W-:-:S07]  /*0b50*/  MOV R98, R114 ;  /* 0x0000007200627202 */ /* 0x000fce0000000f00 */
.L_x_17666:
[----:B------:R-:W-:Y:S05]  /*0b60*/  BSYNC B0 ;  /* 0x0000000000007941 */ /* 0x000fea0003800000 */
.L_x_17664:
        /* <DEDUP_REMOVED lines=16> */
.L_x_17670:
[----:B------:R-:W-:Y:S05]  /*0c70*/  BSYNC B1 ;  /* 0x0000000000017941 */ /* 0x000fea0003800000 */
.L_x_17669:
        /* <DEDUP_REMOVED lines=44> */
.L_x_17668:
[----:B------:R-:W-:Y:S05]  /*0f40*/  BSYNC B0 ;  /* 0x0000000000007941 */ /* 0x000fea0003800000 */
.L_x_17667:
        /* <DEDUP_REMOVED lines=27> */
.L_x_17672:
[----:B------:R-:W-:-:S07]  /*1100*/  MOV R85, R114 ;  /* 0x0000007200557202 */ /* 0x000fce0000000f00 */
.L_x_17673:
[----:B------:R-:W-:Y:S05]  /*1110*/  BSYNC B0 ;  /* 0x0000000000007941 */ /* 0x000fea0003800000 */
.L_x_17671:
        /* <DEDUP_REMOVED lines=16> */
.L_x_17677:
[----:B------:R-:W-:Y:S05]  /*1220*/  BSYNC B1 ;  /* 0x0000000000017941 */ /* 0x000fea0003800000 */
.L_x_17676:
        /* <DEDUP_REMOVED lines=44> */
.L_x_17675:
[----:B------:R-:W-:Y:S05]  /*14f0*/  BSYNC B0 ;  /* 0x0000000000007941 */ /* 0x000fea0003800000 */
.L_x_17674:
        /* <DEDUP_REMOVED lines=22> */
.L_x_17679:
[----:B------:R-:W-:-:S07]  /*1660*/  IMAD.MOV.U32 R86, RZ, RZ, R114 ;  /* 0x000000ffff567224 */ /* 0x000fce00078e0072 */
.L_x_17680:
[----:B------:R-:W-:Y:S05]  /*1670*/  BSYNC B0 ;  /* 0x0000000000007941 */ /* 0x000fea0003800000 */
.L_x_17678:
        /* <DEDUP_REMOVED lines=16> */
.L_x_17684:
[----:B------:R-:W-:Y:S05]  /*1780*/  BSYNC B1 ;  /* 0x0000000000017941 */ /* 0x000fea0003800000 */
.L_x_17683:
        /* <DEDUP_REMOVED lines=44> */
.L_x_17682:
[----:B------:R-:W-:Y:S05]  /*1a50*/  BSYNC B0 ;  /* 0x0000000000007941 */ /* 0x000fea0003800000 */
.L_x_17681:
[----:B------:R-:W-:Y:S01]  /*1a60*/  I2FP.F32.U32 R87, R86 ;  /* 0x0000005600577245 */ /* 0x000fe20000201000 */
[----:B------:R-:W-:Y:S01]  /*1a70*/  HADD2.F32 R88, -RZ, R89.H0_H0 ;  /* 0x20000059ff587230 */ /* 0x000fe20000004100 */
        /* <DEDUP_REMOVED lines=20> */
.L_x_17686:
[----:B------:R-:W-:-:S07]  /*1bc0*/  MOV R87, R114 ;  /* 0x0000007200577202 */ /* 0x000fce0000000f00 */
.L_x_17687:
[----:B------:R-:W-:Y:S05]  /*1bd0*/  BSYNC B0 ;  /* 0x0000000000007941 */ /* 0x000fea0003800000 */
.L_x_17685:
        /* <DEDUP_REMOVED lines=16> */
.L_x_17691:
[----:B------:R-:W-:Y:S05]  /*1ce0*/  BSYNC B1 ;  /* 0x0000000000017941 */ /* 0x000fea0003800000 */
.L_x_17690:
        /* <DEDUP_REMOVED lines=44> */
.L_x_17689:
[----:B------:R-:W-:Y:S05]  /*1fb0*/  BSYNC B0 ;  /* 0x0000000000007941 */ /* 0x000fea0003800000 */
.L_x_17688:
        /* <DEDUP_REMOVED lines=21> */
.L_x_17693:
[----:B------:R-:W-:-:S07]  /*2110*/  IMAD.MOV.U32 R88, RZ, RZ, R114 ;  /* 0x000000ffff587224 */ /* 0x000fce00078e0072 */
.L_x_17694:
[----:B------:R-:W-:Y:S05]  /*2120*/  BSYNC B0 ;  /* 0x0000000000007941 */ /* 0x000fea0003800000 */
.L_x_17692:
        /* <DEDUP_REMOVED lines=16> */
.L_x_17698:
[----:B------:R-:W-:Y:S05]  /*2230*/  BSYNC B1 ;  /* 0x0000000000017941 */ /* 0x000fea0003800000 */
.L_x_17697:
        /* <DEDUP_REMOVED lines=44> */
.L_x_17696:
[----:B------:R-:W-:Y:S05]  /*2500*/  BSYNC B0 ;  /* 0x0000000000007941 */ /* 0x000fea0003800000 */
.L_x_17695:
        /* <DEDUP_REMOVED lines=21> */
.L_x_17700:
[----:B------:R-:W-:-:S07]  /*2660*/  MOV R89, R114 ;  /* 0x0000007200597202 */ /* 0x000fce0000000f00 */
.L_x_17701:
[----:B------:R-:W-:Y:S05]  /*2670*/  BSYNC B0 ;  /* 0x0000000000007941 */ /* 0x000fea0003800000 */
.L_x_17699:
        /* <DEDUP_REMOVED lines=16> */
.L_x_17705:
[----:B------:R-:W-:Y:S05]  /*2780*/  BSYNC B1 ;  /* 0x0000000000017941 */ /* 0x000fea0003800000 */
.L_x_17704:
        /* <DEDUP_REMOVED lines=44> */
.L_x_17703:
[----:B------:R-:W-:Y:S05]  /*2a50*/  BSYNC B0 ;  /* 0x0000000000007941 */ /* 0x000fea0003800000 */
.L_x_17702:
        /* <DEDUP_REMOVED lines=21> */
.L_x_17707:
[----:B------:R-:W-:-:S07]  /*2bb0*/  IMAD.MOV.U32 R90, RZ, RZ, R114 ;  /* 0x000000ffff5a7224 */ /* 0x000fce00078e0072 */
.L_x_17708:
[----:B------:R-:W-:Y:S05]  /*2bc0*/  BSYNC B0 ;  /* 0x0000000000007941 */ /* 0x000fea0003800000 */
.L_x_17706:
        /* <DEDUP_REMOVED lines=16> */
.L_x_17712:
[----:B------:R-:W-:Y:S05]  /*2cd0*/  BSYNC B1 ;  /* 0x0000000000017941 */ /* 0x000fea0003800000 */
.L_x_17711:
        /* <DEDUP_REMOVED lines=44> */
.L_x_17710:
[----:B------:R-:W-:Y:S05]  /*2fa0*/  BSYNC B0 ;  /* 0x0000000000007941 */ /* 0x000fea0003800000 */
.L_x_17709:
        /* <DEDUP_REMOVED lines=21> */
.L_x_17714:
[----:B------:R-:W-:-:S07]  /*3100*/  MOV R92, R114 ;  /* 0x00000072005c7202 */ /* 0x000fce0000000f00 */
.L_x_17715:
[----:B------:R-:W-:Y:S05]  /*3110*/  BSYNC B0 ;  /* 0x0000000000007941 */ /* 0x000fea0003800000 */
.L_x_17713:
        /* <DEDUP_REMOVED lines=18> */
.L_x_17719:
[----:B------:R-:W-:Y:S05]  /*3240*/  BSYNC B1 ;  /* 0x0000000000017941 */ /* 0x000fea0003800000 */
.L_x_17718:
        /* <DEDUP_REMOVED lines=44> */
.L_x_17717:
[----:B------:R-:W-:Y:S05]  /*3510*/  BSYNC B0 ;  /* 0x0000000000007941 */ /* 0x000fea0003800000 */
.L_x_17716:
[----:B------:R-:W-:Y:S01]  /*3520*/  I2FP.F32.U32 R93, R92 ;  /* 0x0000005c005d7245 */ /* 0x000fe20000201000 */
[----:B------:R-:W0:Y:S01]  /*3530*/  LDC.64 R122, c[0x0][0x238] ;  /* 0x00008e00ff7a7b82 */ /* 0x000e220000000a00 */
[----:B------:R-:W-:Y:S01]  /*3540*/  SEL R107, RZ, 0x10000, P5 ;  /* 0x00010000ff6b7807 */ /* 0x000fe20002800000 */
[----:B------:R-:W-:Y:S01]  /*3550*/  HADD2.F32 R96, -RZ, R91.H1_H1 ;  /* 0x3000005bff607230 */ /* 0x000fe20000004100 */
[----:B------:R-:W-:Y:S01]  /*3560*/  SEL R95, RZ, 0x1, P2 ;  /* 0x00000001ff5f7807 */ /* 0x000fe20001000000 */
[----:B------:R-:W-:Y:S01]  /*3570*/  FFMA.FTZ R94, R93, R124, 1.1641532182693481445e-10 ;  /* 0x2f0000005d5e7423 */ /* 0x000fe2000001007c */
[----:B------:R-:W-:Y:S01]  /*3580*/  ISETP.NE.AND P5, PT, R103, RZ, PT ;  /* 0x000000ff6700720c */ /* 0x000fe20003fa5270 */
[----:B------:R-:W-:Y:S01]  /*3590*/  VIADD R119, R116, 0x80 ;  /* 0x0000008074777836 */ /* 0x000fe20000000000 */
[----:B------:R-:W-:Y:S01]  /*35a0*/  ISETP.NE.AND P2, PT, R104, RZ, PT ;  /* 0x000000ff6800720c */ /* 0x000fe20003f45270 */
[----:B------:R-:W1:Y:S01]  /*35b0*/  LDC.64 R120, c[0x0][0x240] ;  /* 0x00009000ff787b82 */ /* 0x000e620000000a00 */
[----:B------:R-:W-:Y:S01]  /*35c0*/  SEL R98, RZ, 0x1, P5 ;  /* 0x00000001ff627807 */ /* 0x000fe20002800000 */
[----:B------:R-:W-:Y:S01]  /*35d0*/  FMUL.FTZ R91, R96, R127 ;  /* 0x0000007f605b7220 */ /* 0x000fe20000410000 */
[----:B------:R-:W-:-:S02]  /*35e0*/  SEL R97, RZ, 0x1, P2 ;  /* 0x00000001ff617807 */ /* 0x000fc40001000000 */
[----:B------:R-:W-:Y:S01]  /*35f0*/  FSETP.GTU.FTZ.AND P2, PT, R94, R125, PT ;  /* 0x0000007d5e00720b */ /* 0x000fe20003f5c000 */
[----:B------:R-:W-:Y:S01]  /*3600*/  IMAD.WIDE.U32 R94, R95, 0x1000000, RZ ;  /* 0x010000005f5e7825 */ /* 0x000fe200078e00ff */
[----:B------:R-:W-:Y:S01]  /*3610*/  ISETP.NE.AND P6, PT, R102, RZ, PT ;  /* 0x000000ff6600720c */ /* 0x000fe20003fc5270 */
[----:B------:R-:W2:Y:S02]  /*3620*/  @P1 LDC.64 R92, c[0x0][0x230] ;  /* 0x00008c00ff5c1b82 */ /* 0x000ea40000000a00 */
[----:B------:R-:W-:Y:S01]  /*3630*/  FMUL.FTZ R91, R91, R126 ;  /* 0x0000007e5b5b7220 */ /* 0x000fe20000410000 */
[----:B------:R-:W-:Y:S01]  /*3640*/  IMAD.WIDE.U32 R96, R97, 0x10000, RZ ;  /* 0x0001000061607825 */ /* 0x000fe200078e00ff */
[----:B------:R-:W-:Y:S02]  /*3650*/  SEL R102, RZ, 0x100, P4 ;  /* 0x00000100ff667807 */ /* 0x000fe40002000000 */
[----:B------:R-:W-:Y:S01]  /*3660*/  SEL R103, RZ, 0x1000000, P2 ;  /* 0x01000000ff677807 */ /* 0x000fe20001000000 */
[----:B------:R-:W-:Y:S01]  /*3670*/  IMAD.WIDE.U32 R98, R98, 0x100, RZ ;  /* 0x0000010062627825 */ /* 0x000fe200078e00ff */
[----:B------:R-:W-:-:S02]  /*3680*/  SEL R105, RZ, 0x1, P6 ;  /* 0x00000001ff697807 */ /* 0x000fc40003000000 */
[----:B------:R-:W-:Y:S02]  /*3690*/  LOP3.LUT R104, R98, R94, R96, 0xfe, !PT ;  /* 0x0000005e62687212 */ /* 0x000fe400078efe60 */
[----:B------:R-:W-:Y:S02]  /*36a0*/  FSEL R94, R91, RZ, !P2 ;  /* 0x000000ff5b5e7208 */ /* 0x000fe40005000000 */
[----:B------:R-:W-:Y:S02]  /*36b0*/  LOP3.LUT R96, R102, R103, R107, 0xfe, !PT ;  /* 0x0000006766607212 */ /* 0x000fe400078efe6b */
[----:B------:R-:W-:Y:S01]  /*36c0*/  SEL R103, RZ, 0x1, P3 ;  /* 0x00000001ff677807 */ /* 0x000fe20001800000 */
[----:B------:R-:W-:Y:S01]  /*36d0*/  FMUL.FTZ R91, R23, R94 ;  /* 0x0000005e175b7220 */ /* 0x000fe20000410000 */
[----:B------:R-:W-:Y:S02]  /*36e0*/  LOP3.LUT R104, R104, R105, RZ, 0xfc, !PT ;  /* 0x0000006968687212 */ /* 0x000fe400078efcff */
        /* <DEDUP_REMOVED lines=25> */
.L_x_17721:
[----:B------:R-:W-:-:S07]  /*3880*/  MOV R92, R114 ;  /* 0x00000072005c7202 */ /* 0x000fce0000000f00 */
.L_x_17722:
[----:B------:R-:W-:Y:S05]  /*3890*/  BSYNC B0 ;  /* 0x0000000000007941 */ /* 0x000fea0003800000 */
.L_x_17720:
        /* <DEDUP_REMOVED lines=16> */
.L_x_17726:
[----:B------:R-:W-:Y:S05]  /*39a0*/  BSYNC B1 ;  /* 0x0000000000017941 */ /* 0x000fea0003800000 */
.L_x_17725:
        /* <DEDUP_REMOVED lines=44> */
.L_x_17724:
[----:B------:R-:W-:Y:S05]  /*3c70*/  BSYNC B0 ;  /* 0x0000000000007941 */ /* 0x000fea0003800000 */
.L_x_17723:
        /* <DEDUP_REMOVED lines=22> */
.L_x_17728:
[----:B------:R-:W-:-:S07]  /*3de0*/  IMAD.MOV.U32 R93, RZ, RZ, R114 ;  /* 0x000000ffff5d7224 */ /* 0x000fce00078e0072 */
.L_x_17729:
[----:B------:R-:W-:Y:S05]  /*3df0*/  BSYNC B0 ;  /* 0x0000000000007941 */ /* 0x000fea0003800000 */
.L_x_17727:
        /* <DEDUP_REMOVED lines=16> */
.L_x_17733:
[----:B------:R-:W-:Y:S05]  /*3f00*/  BSYNC B1 ;  /* 0x0000000000017941 */ /* 0x000fea0003800000 */
.L_x_17732:
        /* <DEDUP_REMOVED lines=44> */
.L_x_17731:
[----:B------:R-:W-:Y:S05]  /*41d0*/  BSYNC B0 ;  /* 0x0000000000007941 */ /* 0x000fea0003800000 */
.L_x_17730:
        /* <DEDUP_REMOVED lines=22> */
.L_x_17735:
[----:B------:R-:W-:-:S07]  /*4340*/  MOV R94, R114 ;  /* 0x00000072005e7202 */ /* 0x000fce0000000f00 */
.L_x_17736:
[----:B------:R-:W-:Y:S05]  /*4350*/  BSYNC B0 ;  /* 0x0000000000007941 */ /* 0x000fea0003800000 */
.L_x_17734:
        /* <DEDUP_REMOVED lines=16> */
.L_x_17740:
[----:B------:R-:W-:Y:S05]  /*4460*/  BSYNC B1 ;  /* 0x0000000000017941 */ /* 0x000fea0003800000 */
.L_x_17739:
        /* <DEDUP_REMOVED lines=44> */
.L_x_17738:
[----:B------:R-:W-:Y:S05]  /*4730*/  BSYNC B0 ;  /* 0x0000000000007941 */ /* 0x000fea0003800000 */
.L_x_17737:
[----:B------:R-:W-:Y:S01]  /*4740*/  I2FP.F32.U32 R95, R94 ;  /* 0x0000005e005f7245 */ /* 0x000fe20000201000 */
[----:B------:R-:W-:Y:S01]  /*4750*/  HADD2.F32 R96, -RZ, R97.H0_H0 ;  /* 0x20000061ff607230 */ /* 0x000fe20000004100 */
        /* <DEDUP_REMOVED lines=20> */
.L_x_17742:
[----:B------:R-:W-:-:S07]  /*48a0*/  IMAD.MOV.U32 R95, RZ, RZ, R114 ;  /* 0x000000ffff5f7224 */ /* 0x000fce00078e0072 */
.L_x_17743:
[----:B------:R-:W-:Y:S05]  /*48b0*/  BSYNC B0 ;  /* 0x0000000000007941 */ /* 0x000fea0003800000 */
.L_x_17741:
        /* <DEDUP_REMOVED lines=16> */
.L_x_17747:
[----:B------:R-:W-:Y:S05]  /*49c0*/  BSYNC B1 ;  /* 0x0000000000017941 */ /* 0x000fea0003800000 */
.L_x_17746:
        /* <DEDUP_REMOVED lines=44> */
.L_x_17745:
[----:B------:R-:W-:Y:S05]  /*4c90*/  BSYNC B0 ;  /* 0x0000000000007941 */ /* 0x000fea0003800000 */
.L_x_17744:
        /* <DEDUP_REMOVED lines=21> */
.L_x_17749:
[----:B------:R-:W-:-:S07]  /*4df0*/  IMAD.MOV.U32 R96, RZ, RZ, R114 ;  /* 0x000000ffff607224 */ /* 0x000fce00078e0072 */
.L_x_17750:
[----:B------:R-:W-:Y:S05]  /*4e00*/  BSYNC B0 ;  /* 0x0000000000007941 */ /* 0x000fea0003800000 */
.L_x_17748:
        /* <DEDUP_REMOVED lines=16> */
.L_x_17754:
[----:B------:R-:W-:Y:S05]  /*4f10*/  BSYNC B1 ;  /* 0x0000000000017941 */ /* 0x000fea0003800000 */
.L_x_17753:
        /* <DEDUP_REMOVED lines=44> */
.L_x_17752:
[----:B------:R-:W-:Y:S05]  /*51e0*/  BSYNC B0 ;  /* 0x0000000000007941 */ /* 0x000fea0003800000 */
.L_x_17751:
        /* <DEDUP_REMOVED lines=21> */
.L_x_17756:
[----:B------:R-:W-:-:S07]  /*5340*/  IMAD.MOV.U32 R97, RZ, RZ, R114 ;  /* 0x000000ffff617224 */ /* 0x000fce00078e0072 */
.L_x_17757:
[----:B------:R-:W-:Y:S05]  /*5350*/  BSYNC B0 ;  /* 0x0000000000007941 */ /* 0x000fea0003800000 */
.L_x_17755:
        /* <DEDUP_REMOVED lines=16> */
.L_x_17761:
[----:B------:R-:W-:Y:S05]  /*5460*/  BSYNC B1 ;  /* 0x0000000000017941 */ /* 0x000fea0003800000 */
.L_x_17760:
        /* <DEDUP_REMOVED lines=44> */
.L_x_17759:
[----:B------:R-:W-:Y:S05]  /*5730*/  BSYNC B0 ;  /* 0x0000000000007941 */ /* 0x000fea0003800000 */
.L_x_17758:
        /* <DEDUP_REMOVED lines=21> */
.L_x_17763:
[----:B------:R-:W-:-:S07]  /*5890*/  IMAD.MOV.U32 R98, RZ, RZ, R114 ;  /* 0x000000ffff627224 */ /* 0x000fce00078e0072 */
.L_x_17764:
[----:B------:R-:W-:Y:S05]  /*58a0*/  BSYNC B0 ;  /* 0x0000000000007941 */ /* 0x000fea0003800000 */
.L_x_17762:
        /* <DEDUP_REMOVED lines=16> */
.L_x_17768:
[----:B------:R-:W-:Y:S05]  /*59b0*/  BSYNC B1 ;  /* 0x0000000000017941 */ /* 0x000fea0003800000 */
.L_x_17767:
        /* <DEDUP_REMOVED lines=44> */
.L_x_17766:
[----:B------:R-:W-:Y:S05]  /*5c80*/  BSYNC B0 ;  /* 0x0000000000007941 */ /* 0x000fea0003800000 */
.L_x_17765:
        /* <DEDUP_REMOVED lines=21> */
.L_x_17770:
[----:B------:R-:W-:-:S07]  /*5de0*/  IMAD.MOV.U32 R102, RZ, RZ, R114 ;  /* 0x000000ffff667224 */ /* 0x000fce00078e0072 */
.L_x_17771:
[----:B------:R-:W-:Y:S05]  /*5df0*/  BSYNC B0 ;  /* 0x0000000000007941 */ /* 0x000fea0003800000 */
.L_x_17769:
        /* <DEDUP_REMOVED lines=18> */
.L_x_17775:
[----:B------:R-:W-:Y:S05]  /*5f20*/  BSYNC B1 ;  /* 0x0000000000017941 */ /* 0x000fea0003800000 */
.L_x_17774:
        /* <DEDUP_REMOVED lines=44> */
.L_x_17773:
[----:B------:R-:W-:Y:S05]  /*61f0*/  BSYNC B0 ;  /* 0x0000000000007941 */ /* 0x000fea0003800000 */
.L_x_17772:
[----:B------:R-:W-:Y:S01]  /*6200*/  I2FP.F32.U32 R103, R102 ;  /* 0x0000006600677245 */ /* 0x000fe20000201000 */
[----:B------:R-:W-:Y:S01]  /*6210*/  HADD2.F32 R106, -RZ, R99.H1_H1 ;  /* 0x30000063ff6a7230 */ /* 0x000fe20000004100 */
[----:B------:R-:W-:Y:S02]  /*6220*/  SEL R136, RZ, 0x10000, P5 ;  /* 0x00010000ff887807 */ /* 0x000fe40002800000 */
[----:B------:R-:W-:Y:S01]  /*6230*/  SEL R128, RZ, 0x1, P2 ;  /* 0x00000001ff807807 */ /* 0x000fe20001000000 */
[----:B------:R-:W-:Y:S01]  /*6240*/  FFMA.FTZ R104, R103, R124, 1.1641532182693481445e-10 ;  /* 0x2f00000067687423 */ /* 0x000fe2000001007c */
[----:B------:R-:W-:Y:S01]  /*6250*/  ISETP.NE.AND P5, PT, R118, RZ, PT ;  /* 0x000000ff7600720c */ /* 0x000fe20003fa5270 */
[----:B------:R-:W-:Y:S01]  /*6260*/  FMUL.FTZ R99, R106, R127 ;  /* 0x0000007f6a637220 */ /* 0x000fe20000410000 */
[----:B------:R-:W-:Y:S01]  /*6270*/  ISETP.NE.AND P2, PT, R130, RZ, PT ;  /* 0x000000ff8200720c */ /* 0x000fe20003f45270 */
[----:B------:R-:W-:Y:S01]  /*6280*/  IMAD.WIDE.U32 R128, R128, 0x1000000, RZ ;  /* 0x0100000080807825 */ /* 0x000fe200078e00ff */
[----:B------:R-:W-:-:S03]  /*6290*/  SEL R107, RZ, 0x1, P5 ;  /* 0x00000001ff6b7807 */ /* 0x000fc60002800000 */
[----:B------:R-:W-:Y:S01]  /*62a0*/  FMUL.FTZ R99, R99, R126 ;  /* 0x0000007e63637220 */ /* 0x000fe20000410000 */
[----:B------:R-:W-:Y:S01]  /*62b0*/  SEL R105, RZ, 0x1, P2 ;  /* 0x00000001ff697807 */ /* 0x000fe20001000000 */
[----:B------:R-:W-:Y:S01]  /*62c0*/  IMAD.WIDE.U32 R130, R119, 0x8, R120 ;  /* 0x0000000877827825 */ /* 0x000fe200078e0078 */
[----:B------:R-:W-:Y:S01]  /*62d0*/  FSETP.GTU.FTZ.AND P2, PT, R104, R125, PT ;  /* 0x0000007d6800720b */ /* 0x000fe20003f5c000 */
[----:B------:R-:W0:Y:S01]  /*62e0*/  @P1 LDC.64 R102, c[0x0][0x230] ;  /* 0x00008c00ff661b82 */ /* 0x000e220000000a00 */
[----:B------:R-:W-:Y:S01]  /*62f0*/  ISETP.NE.AND P6, PT, R117, RZ, PT ;  /* 0x000000ff7500720c */ /* 0x000fe20003fc5270 */
        /* <DEDUP_REMOVED lines=10> */
[----:B------:R-:W-:Y:S02]  /*63a0*/  IADD3 R118, R116, 0x100, RZ ;  /* 0x0000010074767810 */ /* 0x000fe40007ffe0ff */
[----:B------:R-:W-:Y:S01]  /*63b0*/  LOP3.LUT R117, R129, R128, R117, 0xfe, !PT ;  /* 0x0000008081757212 */ /* 0x000fe200078efe75 */
[----:B------:R-:W-:Y:S01]  /*63c0*/  IMAD.WIDE.U32 R128, R119, 0x20, R122 ;  /* 0x0000002077807825 */ /* 0x000fe200078e007a */
[----:B------:R-:W-:-:S03]  /*63d0*/  LOP3.LUT R132, R132, R133, RZ, 0xfc, !PT ;  /* 0x0000008584847212 */ /* 0x000fc600078efcff */
[----:B------:R-:W-:Y:S01]  /*63e0*/  @P0 FADD.FTZ R99, R83, R99 ;  /* 0x0000006353630221 */ /* 0x000fe20000010000 */
[----:B------:R-:W-:Y:S01]  /*63f0*/  LOP3.LUT R133, R107, R117, R105, 0xfe, !PT ;  /* 0x000000756b857212 */ /* 0x000fe200078efe69 */
[C---:B------:R-:W-:Y:S01]  /*6400*/  IMAD.WIDE.U32 R104, R118.reuse, 0x10, R100 ;  /* 0x0000001076687825 */ /* 0x040fe200078e0064 */
        /* <DEDUP_REMOVED lines=19> */
.L_x_17777:
[----:B------:R-:W-:-:S07]  /*6540*/  MOV R100, R114 ;  /* 0x0000007200647202 */ /* 0x000fce0000000f00 */
.L_x_17778:
[----:B------:R-:W-:Y:S05]  /*6550*/  BSYNC B0 ;  /* 0x0000000000007941 */ /* 0x000fea0003800000 */
.L_x_17776:
        /* <DEDUP_REMOVED lines=16> */
.L_x_17782:
[----:B------:R-:W-:Y:S05]  /*6660*/  BSYNC B1 ;  /* 0x0000000000017941 */ /* 0x000fea0003800000 */
.L_x_17781:
        /* <DEDUP_REMOVED lines=44> */
.L_x_17780:
[----:B------:R-:W-:Y:S05]  /*6930*/  BSYNC B0 ;  /* 0x0000000000007941 */ /* 0x000fea0003800000 */
.L_x_17779:
        /* <DEDUP_REMOVED lines=22> */
.L_x_17784:
[----:B------:R-:W-:-:S07]  /*6aa0*/  MOV R101, R114 ;  /* 0x0000007200657202 */ /* 0x000fce0000000f00 */
.L_x_17785:
[----:B------:R-:W-:Y:S05]  /*6ab0*/  BSYNC B0 ;  /* 0x0000000000007941 */ /* 0x000fea0003800000 */
.L_x_17783:
        /* <DEDUP_REMOVED lines=16> */
.L_x_17789:
[----:B------:R-:W-:Y:S05]  /*6bc0*/  BSYNC B1 ;  /* 0x0000000000017941 */ /* 0x000fea0003800000 */
.L_x_17788:
        /* <DEDUP_REMOVED lines=44> */
.L_x_17787:
[----:B------:R-:W-:Y:S05]  /*6e90*/  BSYNC B0 ;  /* 0x0000000000007941 */ /* 0x000fea0003800000 */
.L_x_17786:
        /* <DEDUP_REMOVED lines=22> */
.L_x_17791:
[----:B------:R-:W-:-:S07]  /*7000*/  MOV R102, R114 ;  /* 0x0000007200667202 */ /* 0x000fce0000000f00 */
.L_x_17792:
[----:B------:R-:W-:Y:S05]  /*7010*/  BSYNC B0 ;  /* 0x0000000000007941 */ /* 0x000fea0003800000 */
.L_x_17790:
        /* <DEDUP_REMOVED lines=16> */
.L_x_17796:
[----:B------:R-:W-:Y:S05]  /*7120*/  BSYNC B1 ;  /* 0x0000000000017941 */ /* 0x000fea0003800000 */
.L_x_17795:
        /* <DEDUP_REMOVED lines=44> */
.L_x_17794:
[----:B------:R-:W-:Y:S05]  /*73f0*/  BSYNC B0 ;  /* 0x0000000000007941 */ /* 0x000fea0003800000 */
.L_x_17793:
        /* <DEDUP_REMOVED lines=21> */
.L_x_17798:
[----:B------:R-:W-:-:S07]  /*7550*/  MOV R103, R114 ;  /* 0x0000007200677202 */ /* 0x000fce0000000f00 */
.L_x_17799:
[----:B------:R-:W-:Y:S05]  /*7560*/  BSYNC B0 ;  /* 0x0000000000007941 */ /* 0x000fea0003800000 */
.L_x_17797:
        /* <DEDUP_REMOVED lines=16> */
.L_x_17803:
[----:B------:R-:W-:Y:S05]  /*7670*/  BSYNC B1 ;  /* 0x0000000000017941 */ /* 0x000fea0003800000 */
.L_x_17802:
        /* <DEDUP_REMOVED lines=44> */
.L_x_17801:
[----:B------:R-:W-:Y:S05]  /*7940*/  BSYNC B0 ;  /* 0x0000000000007941 */ /* 0x000fea0003800000 */
.L_x_17800:
        /* <DEDUP_REMOVED lines=21> */
.L_x_17805:
[----:B------:R-:W-:-:S07]  /*7aa0*/  MOV R104, R114 ;  /* 0x0000007200687202 */ /* 0x000fce0000000f00 */
.L_x_17806:
[----:B------:R-:W-:Y:S05]  /*7ab0*/  BSYNC B0 ;  /* 0x0000000000007941 */ /* 0x000fea0003800000 */
.L_x_17804:
        /* <DEDUP_REMOVED lines=16> */
.L_x_17810:
[----:B------:R-:W-:Y:S05]  /*7bc0*/  BSYNC B1 ;  /* 0x0000000000017941 */ /* 0x000fea0003800000 */
.L_x_17809:
        /* <DEDUP_REMOVED lines=44> */
.L_x_17808:
[----:B------:R-:W-:Y:S05]  /*7e90*/  BSYNC B0 ;  /* 0x0000000000007941 */ /* 0x000fea0003800000 */
.L_x_17807:
        /* <DEDUP_REMOVED lines=21> */
.L_x_17812:
[----:B------:R-:W-:-:S07]  /*7ff0*/  MOV R105, R114 ;  /* 0x0000007200697202 */ /* 0x000fce0000000f00 */
.L_x_17813:
[----:B------:R-:W-:Y:S05]  /*8000*/  BSYNC B0 ;  /* 0x0000000000007941 */ /* 0x000fea0003800000 */
.L_x_17811:
        /* <DEDUP_REMOVED lines=16> */
.L_x_17817:
[----:B------:R-:W-:Y:S05]  /*8110*/  BSYNC B1 ;  /* 0x0000000000017941 */ /* 0x000fea0003800000 */
.L_x_17816:
        /* <DEDUP_REMOVED lines=44> */
.L_x_17815:
[----:B------:R-:W-:Y:S05]  /*83e0*/  BSYNC B0 ;  /* 0x0000000000007941 */ /* 0x000fea0003800000 */
.L_x_17814:
        /* <DEDUP_REMOVED lines=21> */
.L_x_17819:
[----:B------:R-:W-:-:S07]  /*8540*/  MOV R106, R114 ;  /* 0x00000072006a7202 */ /* 0x000fce0000000f00 */
.L_x_17820:
[----:B------:R-:W-:Y:S05]  /*8550*/  BSYNC B0 ;  /* 0x0000000000007941 */ /* 0x000fea0003800000 */
.L_x_17818:
        /* <DEDUP_REMOVED lines=16> */
.L_x_17824:
[----:B------:R-:W-:Y:S05]  /*8660*/  BSYNC B1 ;  /* 0x0000000000017941 */ /* 0x000fea0003800000 */
.L_x_17823:
        /* <DEDUP_REMOVED lines=44> */
.L_x_17822:
[----:B------:R-:W-:Y:S05]  /*8930*/  BSYNC B0 ;  /* 0x0000000000007941 */ /* 0x000fea0003800000 */
.L_x_17821:
        /* <DEDUP_REMOVED lines=21> */
.L_x_17826:
[----:B------:R-:W-:-:S07]  /*8a90*/  MOV R128, R114 ;  /* 0x0000007200807202 */ /* 0x000fce0000000f00 */
.L_x_17827:
[----:B------:R-:W-:Y:S05]  /*8aa0*/  BSYNC B0 ;  /* 0x0000000000007941 */ /* 0x000fea0003800000 */
.L_x_17825:
        /* <DEDUP_REMOVED lines=18> */
.L_x_17831:
[----:B------:R-:W-:Y:S05]  /*8bd0*/  BSYNC B1 ;  /* 0x0000000000017941 */ /* 0x000fea0003800000 */
.L_x_17830:
        /* <DEDUP_REMOVED lines=44> */
.L_x_17829:
[----:B------:R-:W-:Y:S05]  /*8ea0*/  BSYNC B0 ;  /* 0x0000000000007941 */ /* 0x000fea0003800000 */
.L_x_17828:
[----:B------:R-:W-:Y:S01]  /*8eb0*/  FADD.FTZ R130, RZ, R84 ;  /* 0x00000054ff827221 */ /* 0x000fe20000010000 */
[----:B------:R-:W-:Y:S01]  /*8ec0*/  ISETP.NE.AND P6, PT, R134, RZ, PT ;  /* 0x000000ff8600720c */ /* 0x000fe20003fc5270 */
[----:B------:R-:W-:Y:S01]  /*8ed0*/  UMOV UR8, 0xffffffff ;  /* 0xffffffff00087882 */ /* 0x000fe20000000000 */
[----:B------:R-:W-:Y:S01]  /*8ee0*/  SEL R134, RZ, 0x10000, P5 ;  /* 0x00010000ff867807 */ /* 0x000fe20002800000 */
        /* <DEDUP_REMOVED lines=9> */
[----:B------:R-:W-:Y:S01]  /*8f80*/  I2FP.F32.U32 R129, R128 ;  /* 0x0000008000817245 */ /* 0x000fe20000201000 */
[----:B------:R-:W-:Y:S02]  /*8f90*/  HADD2.F32 R128, -RZ, R107.H1_H1 ;  /* 0x3000006bff807230 */ /* 0x000fe40000004100 */
[----:B------:R-:W-:Y:S02]  /*8fa0*/  FADD.FTZ R131, R91, R130 ;  /* 0x000000825b837221 */ /* 0x000fe40000010000 */
[----:B------:R-:W-:Y:S01]  /*8fb0*/  FFMA.FTZ R124, R129, R124, 1.1641532182693481445e-10 ;  /* 0x2f000000817c7423 */ /* 0x000fe2000001007c */
[----:B------:R-:W-:Y:S01]  /*8fc0*/  FMUL.FTZ R127, R128, R127 ;  /* 0x0000007f807f7220 */ /* 0x000fe20000410000 */
[----:B------:R-:W-:-:S03]  /*8fd0*/  FADD.FTZ R130, R92, R131 ;  /* 0x000000835c827221 */ /* 0x000fc60000010000 */
[----:B------:R-:W-:Y:S01]  /*8fe0*/  FMUL.FTZ R127, R127, R126 ;  /* 0x0000007e7f7f7220 */ /* 0x000fe20000410000 */
[----:B------:R-:W-:Y:S01]  /*8ff0*/  FADD.FTZ R107, R93, R130 ;  /* 0x000000825d6b7221 */ /* 0x000fe20000010000 */
[----:B------:R-:W-:Y:S01]  /*9000*/  SEL R130, RZ, 0x1, P2 ;  /* 0x00000001ff827807 */ /* 0x000fe20001000000 */
[----:B------:R-:W0:Y:S01]  /*9010*/  S2R R126, SR_TID.X ;  /* 0x00000000007e7919 */ /* 0x000e220000002100 */
        /* <DEDUP_REMOVED lines=18> */
[----:B------:R-:W-:Y:S02]  /*9140*/  FMUL.FTZ R107, R7, R124 ;  /* 0x0000007c076b7220 */ /* 0x000fe40000410000 */
[----:B------:R-:W-:Y:S01]  /*9150*/  FADD.FTZ R124, R100, R127 ;  /* 0x0000007f647c7221 */ /* 0x000fe20000010000 */
[----:B------:R-:W-:Y:S01]  /*9160*/  LOP3.LUT R127, R131, R135, R130, 0xfe, !PT ;  /* 0x00000087837f7212 */ /* 0x000fe200078efe82 */
[----:B------:R-:W-:-:S04]  /*9170*/  IMAD.WIDE.U32 R130, R118, 0x20, R122 ;  /* 0x0000002076827825 */ /* 0x000fc800078e007a */
[----:B------:R-:W-:Y:S01]  /*9180*/  @P0 FADD.FTZ R107, R83, R107 ;  /* 0x0000006b536b0221 */ /* 0x000fe20000010000 */
[----:B------:R-:W-:Y:S01]  /*9190*/  FADD.FTZ R123, R101, R124 ;  /* 0x0000007c657b7221 */ /* 0x000fe20000010000 */
[----:B------:R-:W-:Y:S01]  /*91a0*/  LOP3.LUT R129, R129, R127, R125, 0xfe, !PT ;  /* 0x0000007f81817212 */ /* 0x000fe200078efe7d */
[----:B------:R-:W-:Y:S01]  /*91b0*/  IMAD.WIDE.U32 R124, R118, 0x8, R120 ;  /* 0x00000008767c7825 */ /* 0x000fe200078e0078 */
[----:B------:R1:W-:Y:S03]  /*91c0*/  STG.E.128 desc[UR4][R130.64], R100 ;  /* 0x0000006482007986 */ /* 0x0003e6000c101d04 */
[----:B------:R-:W-:Y:S01]  /*91d0*/  FADD.FTZ R120, R102, R123 ;  /* 0x0000007b66787221 */ /* 0x000fe20000010000 */
[----:B------:R-:W-:Y:S01]  /*91e0*/  LOP3.LUT P0, RZ, R0, 0xff, RZ, 0xc0, !PT ;  /* 0x000000ff00ff7812 */ /* 0x000fe2000780c0ff */
[----:B------:R1:W-:Y:S02]  /*91f0*/  STG.E.128 desc[UR4][R130.64+0x10], R104 ;  /* 0x0000106882007986 */ /* 0x0003e4000c101d04 */
[----:B------:R-:W-:Y:S01]  /*9200*/  FADD.FTZ R121, R103, R120 ;  /* 0x0000007867797221 */ /* 0x000fe20000010000 */
[----:B0-----:R-:W-:Y:S01]  /*9210*/  LOP3.LUT P1, RZ, R126, 0x1f, RZ, 0xc0, !PT ;  /* 0x0000001f7eff7812 */ /* 0x001fe2000782c0ff */
[----:B------:R1:W-:Y:S02]  /*9220*/  STG.E.64 desc[UR4][R124.64], R128 ;  /* 0x000000807c007986 */ /* 0x0003e4000c101b04 */
[----:B------:R-:W-:Y:S01]  /*9230*/  FADD.FTZ R0, R104, R121 ;  /* 0x0000007968007221 */ /* 0x000fe20000010000 */
[----:B------:R-:W-:-:S03]  /*9240*/  SHF.R.U32.HI R121, RZ, 0x5, R126 ;  /* 0x00000005ff797819 */ /* 0x000fc6000001167e */
[----:B------:R-:W-:Y:S01]  /*9250*/  FADD.FTZ R123, R105, R0 ;  /* 0x00000000697b7221 */ /* 0x000fe20000010000 */
[----:B------:R-:W-:-:S03]  /*9260*/  LOP3.LUT R122, R121, 0x7fffffc, RZ, 0xc0, !PT ;  /* 0x07fffffc797a7812 */ /* 0x000fc600078ec0ff */
[----:B------:R-:W-:Y:S02]  /*9270*/  FADD.FTZ R0, R106, R123 ;  /* 0x0000007b6a007221 */ /* 0x000fe40000010000 */
[----:B------:R-:W-:Y:S02]  /*9280*/  @!P0 VIADD R122, R122, 0x4 ;  /* 0x000000047a7a8836 */ /* 0x000fe40000000000 */
        /* <DEDUP_REMOVED lines=70> */
.L_x_17844:
        /* <DEDUP_REMOVED lines=9> */
[C---:B------:R-:W-:Y:S01]  /*9780*/  @!P1 IADD3 R0, R122.reuse, R125, RZ ;  /* 0x0000007d7a009210 */ /* 0x040fe20007ffe0ff */
[----:B------:R-:W-:-:S03]  /*9790*/  @!P2 IMAD.IADD R122, R122, 0x1, R123 ;  /* 0x000000017a7aa824 */ /* 0x000fc600078e027b */
[----:B------:R-:W-:Y:S01]  /*97a0*/  @!P1 LEA R0, R0, R121, 0x3 ;  /* 0x0000007900009211 */ /* 0x000fe200078e18ff */
[----:B-1----:R-:W-:-:S05]  /*97b0*/  FADD.FTZ R121, R128, R127 ;  /* 0x0000007f80797221 */ /* 0x002fca0000010000 */
[----:B------:R-:W-:Y:S01]  /*97c0*/  @!P1 STS.64 [R0], R120 ;  /* 0x0000007800009388 */ /* 0x000fe20000000a00 */
[----:B------:R-:W-:Y:S01]  /*97d0*/  BAR.SYNC.DEFER_BLOCKING 0x0 ;  /* 0x0000000000007b1d */ /* 0x000fe20000010000 */
[----:B------:R-:W-:Y:S02]  /*97e0*/  LOP3.LUT P1, RZ, R125, 0x1f, R126, 0xf8, !PT ;  /* 0x0000001f7dff7812 */ /* 0x000fe4000782f87e */
[----:B---3--:R-:W-:Y:S01]  /*97f0*/  @!P2 LEA R127, R131, R124, 0x18 ;  /* 0x0000007c837fa211 */ /* 0x008fe200078ec0ff */
[----:B------:R-:W-:-:S03]  /*9800*/  HFMA2.MMA R124, -RZ, RZ, 0, 0 ;  /* 0x00000000ff7c7435 */ /* 0x000fc600000001ff */
[----:B------:R-:W-:Y:S02]  /*9810*/  @!P2 LEA R127, R122, R127, 0x3 ;  /* 0x0000007f7a7fa211 */ /* 0x000fe400078e18ff */
[----:B------:R-:W-:Y:S01]  /*9820*/  CS2R R122, SRZ ;  /* 0x00000000007a7805 */ /* 0x000fe2000001ff00 */
[----:B------:R-:W-:-:S05]  /*9830*/  @!P2 IMAD.MOV.U32 R124, RZ, RZ, 0x300 ;  /* 0x00000300ff7ca424 */ /* 0x000fca00078e00ff */
[----:B------:R-:W1:Y:S04]  /*9840*/  SHFL.DOWN PT, R129, R124, 0x2, 0x1f ;  /* 0x08401f007c817f89 */ /* 0x000e6800000e0000 */
[----:B------:R2:W3:Y:S01]  /*9850*/  @!P2 LDS.64 R122, [R127] ;  /* 0x000000007f7aa984 */ /* 0x0004e20000000a00 */
[----:B------:R-:W-:Y:S02]  /*9860*/  PLOP3.LUT P2, PT, PT, PT, UP1, 0x40, 0x0 ;  /* 0x000000000000781c */ /* 0x000fe40003f4e818 */
[-C--:B--2---:R-:W-:Y:S02]  /*9870*/  I2FP.F32.S32 R127, R124.reuse ;  /* 0x0000007c007f7245 */ /* 0x084fe40000201400 */
[----:B-1----:R-:W-:Y:S02]  /*9880*/  IADD3 R120, R129, R124, RZ ;  /* 0x0000007c81787210 */ /* 0x002fe40007ffe0ff */
[----:B------:R-:W-:-:S02]  /*9890*/  I2FP.F32.S32 R130, R129 ;  /* 0x0000008100827245 */ /* 0x000fc40000201400 */
[----:B------:R-:W-:Y:S01]  /*98a0*/  I2FP.F32.S32 R121, R120 ;  /* 0x0000007800797245 */ /* 0x000fe20000201400 */
[----:B------:R-:W1:Y:S03]  /*98b0*/  SHFL.DOWN PT, R133, R120, 0x1, 0x1f ;  /* 0x08201f0078857f89 */ /* 0x000e6600000e0000 */
[----:B0-----:R-:W0:Y:S01]  /*98c0*/  MUFU.RCP R128, R121 ;  /* 0x0000007900807308 */ /* 0x001e220000001000 */
[----:B---3--:R-:W2:Y:S04]  /*98d0*/  SHFL.DOWN PT, R131, R122, 0x2, 0x1f ;  /* 0x08401f007a837f89 */ /* 0x008ea800000e0000 */
[----:B------:R-:W3:Y:S01]  /*98e0*/  SHFL.DOWN PT, R0, R123, 0x2, 0x1f ;  /* 0x08401f007b007f89 */ /* 0x000ee200000e0000 */
[----:B-1----:R-:W-:-:S02]  /*98f0*/  IADD3 R120, R120, R133, RZ ;  /* 0x0000008578787210 */ /* 0x002fc40007ffe0ff */
[----:B------:R-:W-:Y:S02]  /*9900*/  I2FP.F32.S32 R133, R133 ;  /* 0x0000008500857245 */ /* 0x000fe40000201400 */
[----:B------:R-:W-:-:S06]  /*9910*/  I2FP.F32.S32 R120, R120 ;  /* 0x0000007800787245 */ /* 0x000fcc0000201400 */
[----:B------:R-:W1:Y:S01]  /*9920*/  MUFU.RCP R120, R120 ;  /* 0x0000007800787308 */ /* 0x000e620000001000 */
[C---:B--2---:R-:W-:Y:S01]  /*9930*/  FMUL.FTZ R132, R131.reuse, R130 ;  /* 0x0000008283847220 */ /* 0x044fe20000410000 */
[----:B------:R-:W-:-:S03]  /*9940*/  FADD.FTZ R131, -R131, R122 ;  /* 0x0000007a83837221 */ /* 0x000fc60000010100 */
[----:B------:R-:W-:Y:S01]  /*9950*/  FFMA.FTZ R129, R127, R122, R132 ;  /* 0x0000007a7f817223 */ /* 0x000fe20000010084 */
[----:B------:R-:W-:Y:S01]  /*9960*/  FMUL.FTZ R131, R131, R131 ;  /* 0x0000008383837220 */ /* 0x000fe20000410000 */
[----:B---3--:R-:W-:Y:S02]  /*9970*/  FADD.FTZ R123, R0, R123 ;  /* 0x0000007b007b7221 */ /* 0x008fe40000010000 */
[----:B0-----:R-:W-:Y:S01]  /*9980*/  FMUL.FTZ R122, R128, R129 ;  /* 0x00000081807a7220 */ /* 0x001fe20000410000 */
        /* <DEDUP_REMOVED lines=29> */
[--C-:B------:R-:W-:Y:S01]  /*9b60*/  FADD.FTZ R126, R84, -R123.reuse ;  /* 0x8000007b547e7221 */ /* 0x100fe20000010000 */
[--C-:B------:R-:W-:Y:S01]  /*9b70*/  FADD.FTZ R90, R90, -R123.reuse ;  /* 0x8000007b5a5a7221 */ /* 0x100fe20000010000 */
[----:B------:R-:W1:Y:S01]  /*9b80*/  MUFU.RSQ R89, R0 ;  /* 0x0000000000597308 */ /* 0x000e620000001400 */
[--C-:B------:R-:W-:Y:S01]  /*9b90*/  FADD.FTZ R88, R88, -R123.reuse ;  /* 0x8000007b58587221 */ /* 0x100fe20000010000 */
[--C-:B------:R-:W-:Y:S01]  /*9ba0*/  FADD.FTZ R124, R91, -R123.reuse ;  /* 0x8000007b5b7c7221 */ /* 0x100fe20000010000 */
[--C-:B------:R-:W-:Y:S01]  /*9bb0*/  FADD.FTZ R140, R99, -R123.reuse ;  /* 0x8000007b638c7221 */ /* 0x100fe20000010000 */
[--C-:B------:R-:W-:Y:S01]  /*9bc0*/  FADD.FTZ R92, R92, -R123.reuse ;  /* 0x8000007b5c5c7221 */ /* 0x100fe20000010000 */
[----:B------:R-:W3:Y:S01]  /*9bd0*/  LDC.64 R84, c[0x0][0x2b8] ;  /* 0x0000ae00ff547b82 */ /* 0x000ee20000000a00 */
[--C-:B------:R-:W-:Y:S01]  /*9be0*/  FADD.FTZ R136, R95, -R123.reuse ;  /* 0x8000007b5f887221 */ /* 0x100fe20000010000 */
[--C-:B------:R-:W-:Y:S01]  /*9bf0*/  FADD.FTZ R138, R97, -R123.reuse ;  /* 0x8000007b618a7221 */ /* 0x100fe20000010000 */
[--C-:B------:R-:W-:Y:S01]  /*9c00*/  FADD.FTZ R96, R96, -R123.reuse ;  /* 0x8000007b60607221 */ /* 0x100fe20000010000 */
[----:B------:R-:W-:Y:S01]  /*9c10*/  FADD.FTZ R144, R103, -R123 ;  /* 0x8000007b67907221 */ /* 0x000fe20000010000 */
[----:B--2---:R-:W-:-:S04]  /*9c20*/  @!P1 IMAD.WIDE R120, R115, 0x4, R120 ;  /* 0x0000000473789825 */ /* 0x004fc800078e0278 */
        /* <DEDUP_REMOVED lines=14> */
[----:B0-----:R-:W-:-:S04]  /*9d10*/  @!P1 IMAD.WIDE R86, R115, 0x4, R86 ;  /* 0x0000000473569825 */ /* 0x001fc800078e0256 */
[----:B------:R-:W-:Y:S01]  /*9d20*/  FMUL.FTZ R103, R89, R92 ;  /* 0x0000005c59677220 */ /* 0x000fe20000410000 */
[----:B------:R-:W-:Y:S01]  /*9d30*/  FFMA.FTZ R91, R46, R99, R70 ;  /* 0x000000632e5b7223 */ /* 0x000fe20000010046 */
[--C-:B------:R-:W-:Y:S01]  /*9d40*/  FADD.FTZ R104, R104, -R123.reuse ;  /* 0x8000007b68687221 */ /* 0x100fe20000010000 */
[--C-:B------:R-:W-:Y:S01]  /*9d50*/  FADD.FTZ R146, R105, -R123.reuse ;  /* 0x8000007b69927221 */ /* 0x100fe20000010000 */
[--C-:B------:R-:W-:Y:S01]  /*9d60*/  FADD.FTZ R106, R106, -R123.reuse ;  /* 0x8000007b6a6a7221 */ /* 0x100fe20000010000 */
[----:B------:R-:W-:Y:S01]  /*9d70*/  FADD.FTZ R148, R107, -R123 ;  /* 0x8000007b6b947221 */ /* 0x000fe20000010000 */
[----:B------:R-:W-:Y:S01]  /*9d80*/  FFMA.FTZ R92, R50, R95, R74 ;  /* 0x0000005f325c7223 */ /* 0x000fe2000001004a */
[----:B------:R-:W-:Y:S01]  /*9d90*/  FFMA.FTZ R99, R51, R132, R75 ;  /* 0x0000008433637223 */ /* 0x000fe2000001004b */
        /* <DEDUP_REMOVED lines=19> */
[----:B------:R-:W-:Y:S01]  /*9ed0*/  FMUL.FTZ R148, R89, R148 ;  /* 0x0000009459947220 */ /* 0x000fe20000410000 */
[----:B------:R0:W-:Y:S01]  /*9ee0*/  @!P1 STG.E desc[UR4][R86.64], R89 ;  /* 0x0000005956009986 */ /* 0x0001e2000c101904 */
[----:B------:R-:W-:Y:S01]  /*9ef0*/  FFMA.FTZ R124, R47, R124, R71 ;  /* 0x0000007c2f7c7223 */ /* 0x000fe20000010047 */
[----:B---3--:R-:W-:Y:S01]  /*9f00*/  IMAD.WIDE.U32 R96, R119, 0x10, R84 ;  /* 0x0000001077607825 */ /* 0x008fe200078e0054 */
[----:B------:R-:W-:-:S03]  /*9f10*/  F2FP.F16.F32.PACK_AB R90, R101, R90 ;  /* 0x0000005a655a723e */ /* 0x000fc600000000ff */
[----:B------:R-:W-:Y:S01]  /*9f20*/  FFMA.FTZ R84, R40, R103, R64 ;  /* 0x0000006728547223 */ /* 0x000fe20000010040 */
[----:B------:R-:W-:Y:S01]  /*9f30*/  F2FP.F16.F32.PACK_AB R88, R95, R88 ;  /* 0x000000585f58723e */ /* 0x000fe200000000ff */
[----:B------:R-:W-:Y:S01]  /*9f40*/  FFMA.FTZ R95, R41, R134, R65 ;  /* 0x00000086295f7223 */ /* 0x000fe20000010041 */
[----:B------:R-:W-:Y:S01]  /*9f50*/  FFMA.FTZ R85, R42, R105, R66 ;  /* 0x000000692a557223 */ /* 0x000fe20000010042 */
[----:B------:R-:W-:Y:S01]  /*9f60*/  FFMA.FTZ R140, R39, R140, R63 ;  /* 0x0000008c278c7223 */ /* 0x000fe2000001003f */
[----:B------:R-:W-:Y:S01]  /*9f70*/  FFMA.FTZ R136, R43, R136, R67 ;  /* 0x000000882b887223 */ /* 0x000fe20000010043 */
[----:B------:R-:W-:Y:S01]  /*9f80*/  LEA R98, P1, R116, UR12, 0x4 ;  /* 0x0000000c74627c11 */ /* 0x000fe2000f8220ff */
[----:B------:R-:W-:Y:S01]  /*9f90*/  FFMA.FTZ R94, R28, R125, R52 ;  /* 0x0000007d1c5e7223 */ /* 0x000fe20000010034 */
[----:B0-----:R-:W-:Y:S01]  /*9fa0*/  F2FP.F16.F32.PACK_AB R89, R99, R92 ;  /* 0x0000005c6359723e */ /* 0x001fe200000000ff */
        /* <DEDUP_REMOVED lines=30> */
.L_x_17832:
[----:B------:R-:W-:Y:S01]  /*a190*/  HFMA2.MMA R131, -RZ, RZ, 0, 5.9604644775390625e-08 ;  /* 0x00000001ff837435 */ /* 0x000fe200000001ff */
[----:B------:R-:W-:Y:S01]  /*a1a0*/  MOV R132, R0 ;  /* 0x0000000000847202 */ /* 0x000fe20000000f00 */
[----:B------:R-:W-:Y:S01]  /*a1b0*/  IMAD.MOV.U32 R134, RZ, RZ, 0x1f ;  /* 0x0000001fff867424 */ /* 0x000fe200078e00ff */
[----:B------:R-:W-:-:S08]  /*a1c0*/  MOV R129, 0xffffffff ;  /* 0xffffffff00817802 */ /* 0x000fd00000000f00 */
[----:B------:R-:W-:Y:S05]  /*a1d0*/  WARPSYNC.COLLECTIVE R129, `(.L_x_17834) ;  /* 0x0000000081087348 */ /* 0x000fea0003c00000 */
[----:B------:R0:W1:Y:S02]  /*a1e0*/  SHFL.BFLY P2, R130, R132, R131, R134 ;  /* 0x0c00008384827389 */ /* 0x0000640000040086 */
[----:B01----:R-:W-:Y:S01]  /*a1f0*/  ENDCOLLECTIVE ;  /* 0x000000000000791b */ /* 0x003fe20003800000 */
.L_x_17834:
[----:B------:R-:W-:Y:S01]  /*a200*/  HFMA2.MMA R131, -RZ, RZ, 0, 1.1920928955078125e-07 ;  /* 0x00000002ff837435 */ /* 0x000fe200000001ff */
[----:B------:R-:W-:-:S05]  /*a210*/  MOV R123, R130 ;  /* 0x00000082007b7202 */ /* 0x000fca0000000f00 */
[----:B------:R-:W-:-:S04]  /*a220*/  FADD.FTZ R123, R0, R123 ;  /* 0x0000007b007b7221 */ /* 0x000fc80000010000 */
[----:B------:R-:W-:-:S07]  /*a230*/  IMAD.MOV.U32 R132, RZ, RZ, R123 ;  /* 0x000000ffff847224 */ /* 0x000fce00078e007b */
[----:B------:R-:W-:Y:S05]  /*a240*/  WARPSYNC.COLLECTIVE R129, `(.L_x_17835) ;  /* 0x0000000081087348 */ /* 0x000fea0003c00000 */
[----:B------:R0:W1:Y:S02]  /*a250*/  SHFL.BFLY P2, R130, R132, R131, R134 ;  /* 0x0c00008384827389 */ /* 0x0000640000040086 */
[----:B01----:R-:W-:Y:S01]  /*a260*/  ENDCOLLECTIVE ;  /* 0x000000000000791b */ /* 0x003fe20003800000 */
.L_x_17835:
[----:B------:R-:W-:Y:S01]  /*a270*/  HFMA2.MMA R131, -RZ, RZ, 0, 2.384185791015625e-07 ;  /* 0x00000004ff837435 */ /* 0x000fe200000001ff */
[----:B------:R-:W-:-:S05]  /*a280*/  MOV R120, R130 ;  /* 0x0000008200787202 */ /* 0x000fca0000000f00 */
[----:B------:R-:W-:-:S04]  /*a290*/  FADD.FTZ R124, R123, R120 ;  /* 0x000000787b7c7221 */ /* 0x000fc80000010000 */
[----:B------:R-:W-:-:S07]  /*a2a0*/  IMAD.MOV.U32 R132, RZ, RZ, R124 ;  /* 0x000000ffff847224 */ /* 0x000fce00078e007c */
[----:B------:R-:W-:Y:S05]  /*a2b0*/  WARPSYNC.COLLECTIVE R129, `(.L_x_17836) ;  /* 0x0000000081087348 */ /* 0x000fea0003c00000 */
[----:B------:R0:W1:Y:S02]  /*a2c0*/  SHFL.BFLY P2, R130, R132, R131, R134 ;  /* 0x0c00008384827389 */ /* 0x0000640000040086 */
[----:B01----:R-:W-:Y:S01]  /*a2d0*/  ENDCOLLECTIVE ;  /* 0x000000000000791b */ /* 0x003fe20003800000 */
.L_x_17836:
[----:B------:R-:W-:Y:S01]  /*a2e0*/  HFMA2.MMA R131, -RZ, RZ, 0, 4.76837158203125e-07 ;  /* 0x00000008ff837435 */ /* 0x000fe200000001ff */
[----:B------:R-:W-:-:S05]  /*a2f0*/  MOV R125, R130 ;  /* 0x00000082007d7202 */ /* 0x000fca0000000f00 */
[----:B------:R-:W-:-:S04]  /*a300*/  FADD.FTZ R125, R124, R125 ;  /* 0x0000007d7c7d7221 */ /* 0x000fc80000010000 */
[----:B------:R-:W-:-:S07]  /*a310*/  IMAD.MOV.U32 R132, RZ, RZ, R125 ;  /* 0x000000ffff847224 */ /* 0x000fce00078e007d */
[----:B------:R-:W-:Y:S05]  /*a320*/  WARPSYNC.COLLECTIVE R129, `(.L_x_17837) ;  /* 0x0000000081087348 */ /* 0x000fea0003c00000 */
[----:B------:R0:W1:Y:S02]  /*a330*/  SHFL.BFLY P2, R130, R132, R131, R134 ;  /* 0x0c00008384827389 */ /* 0x0000640000040086 */
[----:B01----:R-:W-:Y:S01]  /*a340*/  ENDCOLLECTIVE ;  /* 0x000000000000791b */ /* 0x003fe20003800000 */
.L_x_17837:
[----:B------:R-:W-:Y:S01]  /*a350*/  HFMA2.MMA R131, -RZ, RZ, 0, 9.5367431640625e-07 ;  /* 0x00000010ff837435 */ /* 0x000fe200000001ff */
[----:B------:R-:W-:-:S05]  /*a360*/  MOV R120, R130 ;  /* 0x0000008200787202 */ /* 0x000fca0000000f00 */
[----:B------:R-:W-:-:S04]  /*a370*/  FADD.FTZ R127, R125, R120 ;  /* 0x000000787d7f7221 */ /* 0x000fc80000010000 */
[----:B------:R-:W-:-:S07]  /*a380*/  IMAD.MOV.U32 R132, RZ, RZ, R127 ;  /* 0x000000ffff847224 */ /* 0x000fce00078e007f */
[----:B------:R-:W-:Y:S05]  /*a390*/  WARPSYNC.COLLECTIVE R129, `(.L_x_17838) ;  /* 0x0000000081087348 */ /* 0x000fea0003c00000 */
[----:B------:R0:W1:Y:S02]  /*a3a0*/  SHFL.BFLY P2, R130, R132, R131, R134 ;  /* 0x0c00008384827389 */ /* 0x0000640000040086 */
[----:B01----:R-:W-:Y:S01]  /*a3b0*/  ENDCOLLECTIVE ;  /* 0x000000000000791b */ /* 0x003fe20003800000 */
.L_x_17838:
        /* <DEDUP_REMOVED lines=51> */
[----:B------:R-:W-:-:S04]  /*a6f0*/  FFMA.FTZ R0, R123, R123, R0 ;  /* 0x0000007b7b007223 */ /* 0x000fc80000010000 */
[----:B------:R-:W-:-:S07]  /*a700*/  IMAD.MOV.U32 R132, RZ, RZ, R0 ;  /* 0x000000ffff847224 */ /* 0x000fce00078e0000 */
[----:B------:R-:W-:Y:S05]  /*a710*/  WARPSYNC.COLLECTIVE R129, `(.L_x_17839) ;  /* 0x0000000081087348 */ /* 0x000fea0003c00000 */
[----:B------:R0:W1:Y:S02]  /*a720*/  SHFL.BFLY P2, R130, R132, R131, R134 ;  /* 0x0c00008384827389 */ /* 0x0000640000040086 */
[----:B01----:R-:W-:Y:S01]  /*a730*/  ENDCOLLECTIVE ;  /* 0x000000000000791b */ /* 0x003fe20003800000 */
.L_x_17839:
[----:B------:R-:W-:Y:S01]  /*a740*/  HFMA2.MMA R131, -RZ, RZ, 0, 1.1920928955078125e-07 ;  /* 0x00000002ff837435 */ /* 0x000fe200000001ff */
[----:B------:R-:W-:-:S05]  /*a750*/  MOV R123, R130 ;  /* 0x00000082007b7202 */ /* 0x000fca0000000f00 */
[----:B------:R-:W-:-:S04]  /*a760*/  FADD.FTZ R123, R0, R123 ;  /* 0x0000007b007b7221 */ /* 0x000fc80000010000 */
[----:B------:R-:W-:-:S07]  /*a770*/  IMAD.MOV.U32 R132, RZ, RZ, R123 ;  /* 0x000000ffff847224 */ /* 0x000fce00078e007b */
[----:B------:R-:W-:Y:S05]  /*a780*/  WARPSYNC.COLLECTIVE R129, `(.L_x_17840) ;  /* 0x0000000081087348 */ /* 0x000fea0003c00000 */
[----:B------:R0:W1:Y:S02]  /*a790*/  SHFL.BFLY P2, R130, R132, R131, R134 ;  /* 0x0c00008384827389 */ /* 0x0000640000040086 */
[----:B01----:R-:W-:Y:S01]  /*a7a0*/  ENDCOLLECTIVE ;  /* 0x000000000000791b */ /* 0x003fe20003800000 */
.L_x_17840:
[----:B------:R-:W-:Y:S01]  /*a7b0*/  HFMA2.MMA R131, -RZ, RZ, 0, 2.384185791015625e-07 ;  /* 0x00000004ff837435 */ /* 0x000fe200000001ff */
[----:B------:R-:W-:-:S05]  /*a7c0*/  MOV R124, R130 ;  /* 0x00000082007c7202 */ /* 0x000fca0000000f00 */
[----:B------:R-:W-:-:S04]  /*a7d0*/  FADD.FTZ R124, R123, R124 ;  /* 0x0000007c7b7c7221 */ /* 0x000fc80000010000 */
[----:B------:R-:W-:-:S07]  /*a7e0*/  IMAD.MOV.U32 R132, RZ, RZ, R124 ;  /* 0x000000ffff847224 */ /* 0x000fce00078e007c */
[----:B------:R-:W-:Y:S05]  /*a7f0*/  WARPSYNC.COLLECTIVE R129, `(.L_x_17841) ;  /* 0x0000000081087348 */ /* 0x000fea0003c00000 */
[----:B------:R0:W1:Y:S02]  /*a800*/  SHFL.BFLY P2, R130, R132, R131, R134 ;  /* 0x0c00008384827389 */ /* 0x0000640000040086 */
[----:B01----:R-:W-:Y:S01]  /*a810*/  ENDCOLLECTIVE ;  /* 0x000000000000791b */ /* 0x003fe20003800000 */
.L_x_17841:
[----:B------:R-:W-:Y:S01]  /*a820*/  HFMA2.MMA R131, -RZ, RZ, 0, 4.76837158203125e-07 ;  /* 0x00000008ff837435 */ /* 0x000fe200000001ff */
[----:B------:R-:W-:-:S05]  /*a830*/  MOV R125, R130 ;  /* 0x00000082007d7202 */ /* 0x000fca0000000f00 */
[----:B------:R-:W-:-:S04]  /*a840*/  FADD.FTZ R125, R124, R125 ;  /* 0x0000007d7c7d7221 */ /* 0x000fc80000010000 */
[----:B------:R-:W-:-:S07]  /*a850*/  IMAD.MOV.U32 R132, RZ, RZ, R125 ;  /* 0x000000ffff847224 */ /* 0x000fce00078e007d */
[----:B------:R-:W-:Y:S05]  /*a860*/  WARPSYNC.COLLECTIVE R129, `(.L_x_17842) ;  /* 0x0000000081087348 */ /* 0x000fea0003c00000 */
[----:B------:R0:W1:Y:S02]  /*a870*/  SHFL.BFLY P2, R130, R132, R131, R134 ;  /* 0x0c00008384827389 */ /* 0x0000640000040086 */
[----:B01----:R-:W-:Y:S01]  /*a880*/  ENDCOLLECTIVE ;  /* 0x000000000000791b */ /* 0x003fe20003800000 */
.L_x_17842:
[----:B------:R-:W-:Y:S01]  /*a890*/  HFMA2.MMA R131, -RZ, RZ, 0, 9.5367431640625e-07 ;  /* 0x00000010ff837435 */ /* 0x000fe200000001ff */
[----:B------:R-:W-:-:S05]  /*a8a0*/  MOV R128, R130 ;  /* 0x0000008200807202 */ /* 0x000fca0000000f00 */
[----:B------:R-:W-:-:S04]  /*a8b0*/  FADD.FTZ R128, R125, R128 ;  /* 0x000000807d807221 */ /* 0x000fc80000010000 */
[----:B------:R-:W-:-:S07]  /*a8c0*/  IMAD.MOV.U32 R132, RZ, RZ, R128 ;  /* 0x000000ffff847224 */ /* 0x000fce00078e0080 */
[----:B------:R-:W-:Y:S05]  /*a8d0*/  WARPSYNC.COLLECTIVE R129, `(.L_x_17843) ;  /* 0x0000000081087348 */ /* 0x000fea0003c00000 */
[----:B------:R0:W1:Y:S02]  /*a8e0*/  SHFL.BFLY P2, R130, R132, R131, R134 ;  /* 0x0c00008384827389 */ /* 0x0000640000040086 */
[----:B01----:R-:W-:Y:S01]  /*a8f0*/  ENDCOLLECTIVE ;  /* 0x000000000000791b */ /* 0x003fe20003800000 */
.L_x_17843:
[----:B------:R-:W-:Y:S01]  /*a900*/  MOV R127, R130 ;  /* 0x00000082007f7202 */ /* 0x000fe20000000f00 */
[----:B------:R-:W-:Y:S06]  /*a910*/  BRA `(.L_x_17844) ;  /* 0xffffffec00747947 */ /* 0x000fec000383ffff */
.L_x_17845:
        /* <DEDUP_REMOVED lines=14> */
.L_x_23333:


//--------------------- .text._ZN10layer_norm13ln_fwd_kernelINS_13Kernel_traitsIf6__halffS2_fjLj3072ELj1ELj1ELj4ELj16ENS_18Kernel_traits_baseILj3072EfS2_fS2_fjLj128EEEEELb1ELb1ELb1ELb0EEEvNS_9FwdParamsE --------------------------
	.section	.text._ZN10layer_norm13ln_fwd_kernelINS_13Kernel_traitsIf6__halffS2_fjLj3072ELj1ELj1ELj4ELj16ENS_18Kernel_traits_baseILj3072EfS2_fS2_fjLj128EEEEELb1ELb1ELb1ELb0EEEvNS_9FwdParamsE,"ax",@progbits
	.align	128
        .global         _ZN10layer_norm13ln_fwd_kernelINS_13Kernel_traitsIf6__halffS2_fjLj3072ELj1ELj1ELj4ELj16ENS_18Kernel_traits_baseILj3072EfS2_fS2_fjLj128EEEEELb1ELb1ELb1ELb0EEEvNS_9FwdParamsE
        .type           _ZN10layer_norm13ln_fwd_kernelINS_13Kernel_traitsIf6__halffS2_fjLj3072ELj1ELj1ELj4ELj16ENS_18Kernel_traits_baseILj3072EfS2_fS2_fjLj128EEEEELb1ELb1ELb1ELb0EEEvNS_9FwdParamsE,@function
        .size           _ZN10layer_norm13ln_fwd_kernelINS_13Kernel_traitsIf6__halffS2_fjLj3072ELj1ELj1ELj4ELj16ENS_18Kernel_traits_baseILj3072EfS2_fS2_fjLj128EEEEELb1ELb1ELb1ELb0EEEvNS_9FwdParamsE,(.L_x_23334 - _ZN10layer_norm13ln_fwd_kernelINS_13Kernel_traitsIf6__halffS2_fjLj3072ELj1ELj1ELj4ELj16ENS_18Kernel_traits_baseILj3072EfS2_fS2_fjLj128EEEEELb1ELb1ELb1ELb0EEEvNS_9FwdParamsE)
        .other          _ZN10layer_norm13ln_fwd_kernelINS_13Kernel_traitsIf6__halffS2_fjLj3072ELj1ELj1ELj4ELj16ENS_18Kernel_traits_baseILj3072EfS2_fS2_fjLj128EEEEELb1ELb1ELb1ELb0EEEvNS_9FwdParamsE,@"STO_CUDA_ENTRY STV_DEFAULT"
_ZN10layer_norm13ln_fwd_kernelINS_13Kernel_traitsIf6__halffS2_fjLj3072ELj1ELj1ELj4ELj16ENS_18Kernel_traits_baseILj3072EfS2_fS2_fjLj128EEEEELb1ELb1ELb1ELb0EEEvNS_9FwdParamsE:
.text._ZN10layer_norm13ln_fwd_kernelINS_13Kernel_traitsIf6__halffS2_fjLj3072ELj1ELj1ELj4ELj16ENS_18Kernel_traits_baseILj3072EfS2_fS2_fjLj128EEEEELb1ELb1ELb1ELb0EEEvNS_9FwdParamsE:
        /* <DEDUP_REMOVED lines=112> */
.L_x_17847:
[----:B------:R-:W-:Y:S05]  /*0700*/  BSYNC B0 ;  /* 0x0000000000007941 */ /* 0x000fea0003800000 */
.L_x_17846:
        /* <DEDUP_REMOVED lines=23> */
.L_x_17849:
[----:B------:R-:W-:Y:S05]  /*0880*/  BSYNC B0 ;  /* 0x0000000000007941 */ /* 0x000fea0003800000 */
.L_x_17848:
        /* <DEDUP_REMOVED lines=22> */
.L_x_17851:
[----:B------:R-:W-:Y:S05]  /*09f0*/  BSYNC B0 ;  /* 0x0000000000007941 */ /* 0x000fea0003800000 */
.L_x_17850:
        /* <DEDUP_REMOVED lines=38> */
.L_x_18085:
        /* <DEDUP_REMOVED lines=51> */
.L_x_17857:
[----:B------:R-:W-:-:S07]  /*0f90*/  IMAD.MOV.U32 R106, RZ, RZ, R12 ;  /* 0x000000ffff6a7224 */ /* 0x000fce00078e000c */
.L_x_17858:
[----:B------:R-:W-:Y:S05]  /*0fa0*/  BSYNC B2 ;  /* 0x0000000000027941 */ /* 0x000fea0003800000 */
.L_x_17856:
        /* <DEDUP_REMOVED lines=16> */
.L_x_17862:
[----:B------:R-:W-:Y:S05]  /*10b0*/  BSYNC B3 ;  /* 0x0000000000037941 */ /* 0x000fea0003800000 */
.L_x_17861:
        /* <DEDUP_REMOVED lines=44> */
.L_x_17860:
[----:B------:R-:W-:Y:S05]  /*1380*/  BSYNC B2 ;  /* 0x0000000000027941 */ /* 0x000fea0003800000 */
.L_x_17859:
        /* <DEDUP_REMOVED lines=11> */
.L_x_17855:
[----:B------:R-:W-:Y:S05]  /*1440*/  BSYNC B1 ;  /* 0x0000000000017941 */ /* 0x000fea0003800000 */
.L_x_17854:
        /* <DEDUP_REMOVED lines=18> */
.L_x_17866:
[----:B------:R-:W-:-:S07]  /*1570*/  MOV R10, R12 ;  /* 0x0000000c000a7202 */ /* 0x000fce0000000f00 */
.L_x_17867:
[----:B------:R-:W-:Y:S05]  /*1580*/  BSYNC B2 ;  /* 0x0000000000027941 */ /* 0x000fea0003800000 */
.L_x_17865:
        /* <DEDUP_REMOVED lines=16> */
.L_x_17871:
[----:B------:R-:W-:Y:S05]  /*1690*/  BSYNC B3 ;  /* 0x0000000000037941 */ /* 0x000fea0003800000 */
.L_x_17870:
        /* <DEDUP_REMOVED lines=44> */
.L_x_17869:
[----:B------:R-:W-:Y:S05]  /*1960*/  BSYNC B2 ;  /* 0x0000000000027941 */ /* 0x000fea0003800000 */
.L_x_17868:
        /* <DEDUP_REMOVED lines=11> */
.L_x_17864:
[----:B------:R-:W-:Y:S05]  /*1a20*/  BSYNC B1 ;  /* 0x0000000000017941 */ /* 0x000fea0003800000 */
.L_x_17863:
        /* <DEDUP_REMOVED lines=18> */
.L_x_17875:
[----:B------:R-:W-:-:S07]  /*1b50*/  IMAD.MOV.U32 R10, RZ, RZ, R12 ;  /* 0x000000ffff0a7224 */ /* 0x000fce00078e000c */
.L_x_17876:
[----:B------:R-:W-:Y:S05]  /*1b60*/  BSYNC B2 ;  /* 0x0000000000027941 */ /* 0x000fea0003800000 */
.L_x_17874:
        /* <DEDUP_REMOVED lines=16> */
.L_x_17880:
[----:B------:R-:W-:Y:S05]  /*1c70*/  BSYNC B3 ;  /* 0x0000000000037941 */ /* 0x000fea0003800000 */
.L_x_17879:
        /* <DEDUP_REMOVED lines=44> */
.L_x_17878:
[----:B------:R-:W-:Y:S05]  /*1f40*/  BSYNC B2 ;  /* 0x0000000000027941 */ /* 0x000fea0003800000 */
.L_x_17877:
        /* <DEDUP_REMOVED lines=11> */
.L_x_17873:
[----:B------:R-:W-:Y:S05]  /*2000*/  BSYNC B1 ;  /* 0x0000000000017941 */ /* 0x000fea0003800000 */
.L_x_17872:
        /* <DEDUP_REMOVED lines=18> */
.L_x_17884:
[----:B------:R-:W-:-:S07]  /*2130*/  IMAD.MOV.U32 R10, RZ, RZ, R12 ;  /* 0x000000ffff0a7224 */ /* 0x000fce00078e000c */
.L_x_17885:
[----:B------:R-:W-:Y:S05]  /*2140*/  BSYNC B2 ;  /* 0x0000000000027941 */ /* 0x000fea0003800000 */
.L_x_17883:
        /* <DEDUP_REMOVED lines=16> */
.L_x_17889:
[----:B------:R-:W-:Y:S05]  /*2250*/  BSYNC B3 ;  /* 0x0000000000037941 */ /* 0x000fea0003800000 */
.L_x_17888:
        /* <DEDUP_REMOVED lines=44> */
.L_x_17887:
[----:B------:R-:W-:Y:S05]  /*2520*/  BSYNC B2 ;  /* 0x0000000000027941 */ /* 0x000fea0003800000 */
.L_x_17886:
        /* <DEDUP_REMOVED lines=11> */
.L_x_17882:
[----:B------:R-:W-:Y:S05]  /*25e0*/  BSYNC B1 ;  /* 0x0000000000017941 */ /* 0x000fea0003800000 */
.L_x_17881:
        /* <DEDUP_REMOVED lines=18> */
.L_x_17893:
[----:B------:R-:W-:-:S07]  /*2710*/  MOV R10, R12 ;  /* 0x0000000c000a7202 */ /* 0x000fce0000000f00 */
.L_x_17894:
[----:B------:R-:W-:Y:S05]  /*2720*/  BSYNC B2 ;  /* 0x0000000000027941 */ /* 0x000fea0003800000 */
.L_x_17892:
        /* <DEDUP_REMOVED lines=16> */
.L_x_17898:
[----:B------:R-:W-:Y:S05]  /*2830*/  BSYNC B3 ;  /* 0x0000000000037941 */ /* 0x000fea0003800000 */
.L_x_17897:
        /* <DEDUP_REMOVED lines=44> */
.L_x_17896:
[----:B------:R-:W-:Y:S05]  /*2b00*/  BSYNC B2 ;  /* 0x0000000000027941 */ /* 0x000fea0003800000 */
.L_x_17895:
        /* <DEDUP_REMOVED lines=11> */
.L_x_17891:
[----:B------:R-:W-:Y:S05]  /*2bc0*/  BSYNC B1 ;  /* 0x0000000000017941 */ /* 0x000fea0003800000 */
.L_x_17890:
        /* <DEDUP_REMOVED lines=18> */
.L_x_17902:
[----:B------:R-:W-:-:S07]  /*2cf0*/  IMAD.MOV.U32 R10, RZ, RZ, R12 ;  /* 0x000000ffff0a7224 */ /* 0x000fce00078e000c */
.L_x_17903:
[----:B------:R-:W-:Y:S05]  /*2d00*/  BSYNC B2 ;  /* 0x0000000000027941 */ /* 0x000fea0003800000 */
.L_x_17901:
        /* <DEDUP_REMOVED lines=16> */
.L_x_17907:
[----:B------:R-:W-:Y:S05]  /*2e10*/  BSYNC B3 ;  /* 0x0000000000037941 */ /* 0x000fea0003800000 */
.L_x_17906:
        /* <DEDUP_REMOVED lines=44> */
.L_x_17905:
[----:B------:R-:W-:Y:S05]  /*30e0*/  BSYNC B2 ;  /* 0x0000000000027941 */ /* 0x000fea0003800000 */
.L_x_17904:
        /* <DEDUP_REMOVED lines=11> */
.L_x_17900:
[----:B------:R-:W-:Y:S05]  /*31a0*/  BSYNC B1 ;  /* 0x0000000000017941 */ /* 0x000fea0003800000 */
.L_x_17899:
        /* <DEDUP_REMOVED lines=18> */
.L_x_17911:
[----:B------:R-:W-:-:S07]  /*32d0*/  IMAD.MOV.U32 R10, RZ, RZ, R12 ;  /* 0x000000ffff0a7224 */ /* 0x000fce00078e000c */
.L_x_17912:
[----:B------:R-:W-:Y:S05]  /*32e0*/  BSYNC B2 ;  /* 0x0000000000027941 */ /* 0x000fea0003800000 */
.L_x_17910:
        /* <DEDUP_REMOVED lines=16> */
.L_x_17916:
[----:B------:R-:W-:Y:S05]  /*33f0*/  BSYNC B3 ;  /* 0x0000000000037941 */ /* 0x000fea0003800000 */
.L_x_17915:
        /* <DEDUP_REMOVED lines=44> */
.L_x_17914:
[----:B------:R-:W-:Y:S05]  /*36c0*/  BSYNC B2 ;  /* 0x0000000000027941 */ /* 0x000fea0003800000 */
.L_x_17913:
        /* <DEDUP_REMOVED lines=11> */
.L_x_17909:
[----:B------:R-:W-:Y:S05]  /*3780*/  BSYNC B1 ;  /* 0x0000000000017941 */ /* 0x000fea0003800000 */
.L_x_17908:
        /* <DEDUP_REMOVED lines=18> */
.L_x_17920:
[----:B------:R-:W-:-:S07]  /*38b0*/  MOV R107, R12 ;  /* 0x0000000c006b7202 */ /* 0x000fce0000000f00 */
.L_x_17921:
[----:B------:R-:W-:Y:S05]  /*38c0*/  BSYNC B2 ;  /* 0x0000000000027941 */ /* 0x000fea0003800000 */
.L_x_17919:
        /* <DEDUP_REMOVED lines=16> */
.L_x_17925:
[----:B------:R-:W-:Y:S05]  /*39d0*/  BSYNC B3 ;  /* 0x0000000000037941 */ /* 0x000fea0003800000 */
.L_x_17924:
        /* <DEDUP_REMOVED lines=44> */
.L_x_17923:
[----:B------:R-:W-:Y:S05]  /*3ca0*/  BSYNC B2 ;  /* 0x0000000000027941 */ /* 0x000fea0003800000 */
.L_x_17922:
        /* <DEDUP_REMOVED lines=11> */
.L_x_17918:
[----:B------:R-:W-:Y:S05]  /*3d60*/  BSYNC B1 ;  /* 0x0000000000017941 */ /* 0x000fea0003800000 */
.L_x_17917:
[----:B------:R-:W1:Y:S01]  /*3d70*/  LDC.64 R124, c[0x0][0x238] ;  /* 0x00008e00ff7c7b82 */ /* 0x000e620000000a00 */
[----:B------:R-:W-:Y:S01]  /*3d80*/  BSSY B1, `(.L_x_17926) ;  /* 0x0000019000017945 */ /* 0x000fe20003800000 */
[----:B-1----:R-:W-:-:S05]  /*3d90*/  IMAD.WIDE.U32 R124, R147, 0x20, R124 ;  /* 0x00000020937c7825 */ /* 0x002fca00078e007c */
[----:B------:R1:W-:Y:S04]  /*3da0*/  STG.E.128 desc[UR6][R124.64], R100 ;  /* 0x000000647c007986 */ /* 0x0003e8000c101d06 */
[----:B------:R1:W-:Y:S01]  /*3db0*/  STG.E.128 desc[UR6][R124.64+0x10], R104 ;  /* 0x000010687c007986 */ /* 0x0003e2000c101d06 */
[----:B------:R-:W-:Y:S05]  /*3dc0*/  @!P2 BRA `(.L_x_17927) ;  /* 0x000000000050a947 */ /* 0x000fea0003800000 */
[----:B------:R-:W-:Y:S01]  /*3dd0*/  SHF.L.U32 R127, R134, 0x10, RZ ;  /* 0x00000010867f7819 */ /* 0x000fe200000006ff */
[----:B-1----:R-:W1:Y:S01]  /*3de0*/  LDC.64 R124, c[0x0][0x240] ;  /* 0x00009000ff7c7b82 */ /* 0x002e620000000a00 */
        /* <DEDUP_REMOVED lines=18> */
.L_x_17927:
[----:B------:R-:W-:Y:S05]  /*3f10*/  BSYNC B1 ;  /* 0x0000000000017941 */ /* 0x000fea0003800000 */
.L_x_17926:
[----:B------:R-:W-:Y:S01]  /*3f20*/  VIADD R147, R147, 0x80 ;  /* 0x0000008093937836 */ /* 0x000fe20000000000 */
[----:B------:R-:W-:-:S07]  /*3f30*/  IADD3 R145, R145, 0x80, RZ ;  /* 0x0000008091917810 */ /* 0x000fce0007ffe0ff */
.L_x_17853:
[----:B------:R-:W-:Y:S05]  /*3f40*/  BSYNC B0 ;  /* 0x0000000000007941 */ /* 0x000fea0003800000 */
.L_x_17852:
        /* <DEDUP_REMOVED lines=32> */
.L_x_17933:
[----:B------:R-:W-:-:S07]  /*4150*/  MOV R114, R12 ;  /* 0x0000000c00727202 */ /* 0x000fce0000000f00 */
.L_x_17934:
[----:B------:R-:W-:Y:S05]  /*4160*/  BSYNC B2 ;  /* 0x0000000000027941 */ /* 0x000fea0003800000 */
.L_x_17932:
        /* <DEDUP_REMOVED lines=16> */
.L_x_17938:
[----:B------:R-:W-:Y:S05]  /*4270*/  BSYNC B3 ;  /* 0x0000000000037941 */ /* 0x000fea0003800000 */
.L_x_17937:
        /* <DEDUP_REMOVED lines=44> */
.L_x_17936:
[----:B------:R-:W-:Y:S05]  /*4540*/  BSYNC B2 ;  /* 0x0000000000027941 */ /* 0x000fea0003800000 */
.L_x_17935:
        /* <DEDUP_REMOVED lines=11> */
.L_x_17931:
[----:B------:R-:W-:Y:S05]  /*4600*/  BSYNC B1 ;  /* 0x0000000000017941 */ /* 0x000fea0003800000 */
.L_x_17930:
        /* <DEDUP_REMOVED lines=18> */
.L_x_17942:
[----:B------:R-:W-:-:S07]  /*4730*/  IMAD.MOV.U32 R10, RZ, RZ, R12 ;  /* 0x000000ffff0a7224 */ /* 0x000fce00078e000c */
.L_x_17943:
[----:B------:R-:W-:Y:S05]  /*4740*/  BSYNC B2 ;  /* 0x0000000000027941 */ /* 0x000fea0003800000 */
.L_x_17941:
        /* <DEDUP_REMOVED lines=16> */
.L_x_17947:
[----:B------:R-:W-:Y:S05]  /*4850*/  BSYNC B3 ;  /* 0x0000000000037941 */ /* 0x000fea0003800000 */
.L_x_17946:
        /* <DEDUP_REMOVED lines=44> */
.L_x_17945:
[----:B------:R-:W-:Y:S05]  /*4b20*/  BSYNC B2 ;  /* 0x0000000000027941 */ /* 0x000fea0003800000 */
.L_x_17944:
        /* <DEDUP_REMOVED lines=11> */
.L_x_17940:
[----:B------:R-:W-:Y:S05]  /*4be0*/  BSYNC B1 ;  /* 0x0000000000017941 */ /* 0x000fea0003800000 */
.L_x_17939:
        /* <DEDUP_REMOVED lines=18> */
.L_x_17951:
[----:B------:R-:W-:-:S07]  /*4d10*/  MOV R10, R12 ;  /* 0x0000000c000a7202 */ /* 0x000fce0000000f00 */
.L_x_17952:
[----:B------:R-:W-:Y:S05]  /*4d20*/  BSYNC B2 ;  /* 0x0000000000027941 */ /* 0x000fea0003800000 */
.L_x_17950:
        /* <DEDUP_REMOVED lines=16> */
.L_x_17956:
[----:B------:R-:W-:Y:S05]  /*4e30*/  BSYNC B3 ;  /* 0x0000000000037941 */ /* 0x000fea0003800000 */
.L_x_17955:
        /* <DEDUP_REMOVED lines=44> */
.L_x_17954:
[----:B------:R-:W-:Y:S05]  /*5100*/  BSYNC B2 ;  /* 0x0000000000027941 */ /* 0x000fea0003800000 */
.L_x_17953:
        /* <DEDUP_REMOVED lines=11> */
.L_x_17949:
[----:B------:R-:W-:Y:S05]  /*51c0*/  BSYNC B1 ;  /* 0x0000000000017941 */ /* 0x000fea0003800000 */
.L_x_17948:
        /* <DEDUP_REMOVED lines=18> */
.L_x_17960:
[----:B------:R-:W-:-:S07]  /*52f0*/  IMAD.MOV.U32 R10, RZ, RZ, R12 ;  /* 0x000000ffff0a7224 */ /* 0x000fce00078e000c */
.L_x_17961:
[----:B------:R-:W-:Y:S05]  /*5300*/  BSYNC B2 ;  /* 0x0000000000027941 */ /* 0x000fea0003800000 */
.L_x_17959:
        /* <DEDUP_REMOVED lines=16> */
.L_x_17965:
[----:B------:R-:W-:Y:S05]  /*5410*/  BSYNC B3 ;  /* 0x0000000000037941 */ /* 0x000fea0003800000 */
.L_x_17964:
        /* <DEDUP_REMOVED lines=44> */
.L_x_17963:
[----:B------:R-:W-:Y:S05]  /*56e0*/  BSYNC B2 ;  /* 0x0000000000027941 */ /* 0x000fea0003800000 */
.L_x_17962:
        /* <DEDUP_REMOVED lines=11> */
.L_x_17958:
[----:B------:R-:W-:Y:S05]  /*57a0*/  BSYNC B1 ;  /* 0x0000000000017941 */ /* 0x000fea0003800000 */
.L_x_17957:
        /* <DEDUP_REMOVED lines=18> */
.L_x_17969:
[----:B------:R-:W-:-:S07]  /*58d0*/  MOV R10, R12 ;  /* 0x0000000c000a7202 */ /* 0x000fce0000000f00 */
.L_x_17970:
[----:B------:R-:W-:Y:S05]  /*58e0*/  BSYNC B2 ;  /* 0x0000000000027941 */ /* 0x000fea0003800000 */
.L_x_17968:
        /* <DEDUP_REMOVED lines=16> */
.L_x_17974:
[----:B------:R-:W-:Y:S05]  /*59f0*/  BSYNC B3 ;  /* 0x0000000000037941 */ /* 0x000fea0003800000 */
.L_x_17973:
        /* <DEDUP_REMOVED lines=44> */
.L_x_17972:
[----:B------:R-:W-:Y:S05]  /*5cc0*/  BSYNC B2 ;  /* 0x0000000000027941 */ /* 0x000fea0003800000 */
.L_x_17971:
        /* <DEDUP_REMOVED lines=11> */
.L_x_17967:
[----:B------:R-:W-:Y:S05]  /*5d80*/  BSYNC B1 ;  /* 0x0000000000017941 */ /* 0x000fea0003800000 */
.L_x_17966:
        /* <DEDUP_REMOVED lines=18> */
.L_x_17978:
[----:B------:R-:W-:-:S07]  /*5eb0*/  IMAD.MOV.U32 R10, RZ, RZ, R12 ;  /* 0x000000ffff0a7224 */ /* 0x000fce00078e000c */
.L_x_17979:
[----:B------:R-:W-:Y:S05]  /*5ec0*/  BSYNC B2 ;  /* 0x0000000000027941 */ /* 0x000fea0003800000 */
.L_x_17977:
        /* <DEDUP_REMOVED lines=16> */
.L_x_17983:
[----:B------:R-:W-:Y:S05]  /*5fd0*/  BSYNC B3 ;  /* 0x0000000000037941 */ /* 0x000fea0003800000 */
.L_x_17982:
        /* <DEDUP_REMOVED lines=44> */
.L_x_17981:
[----:B------:R-:W-:Y:S05]  /*62a0*/  BSYNC B2 ;  /* 0x0000000000027941 */ /* 0x000fea0003800000 */
.L_x_17980:
        /* <DEDUP_REMOVED lines=11> */
.L_x_17976:
[----:B------:R-:W-:Y:S05]  /*6360*/  BSYNC B1 ;  /* 0x0000000000017941 */ /* 0x000fea0003800000 */
.L_x_17975:
        /* <DEDUP_REMOVED lines=18> */
.L_x_17987:
[----:B------:R-:W-:-:S07]  /*6490*/  MOV R10, R12 ;  /* 0x0000000c000a7202 */ /* 0x000fce0000000f00 */
.L_x_17988:
[----:B------:R-:W-:Y:S05]  /*64a0*/  BSYNC B2 ;  /* 0x0000000000027941 */ /* 0x000fea0003800000 */
.L_x_17986:
        /* <DEDUP_REMOVED lines=16> */
.L_x_17992:
[----:B------:R-:W-:Y:S05]  /*65b0*/  BSYNC B3 ;  /* 0x0000000000037941 */ /* 0x000fea0003800000 */
.L_x_17991:
        /* <DEDUP_REMOVED lines=44> */
.L_x_17990:
[----:B------:R-:W-:Y:S05]  /*6880*/  BSYNC B2 ;  /* 0x0000000000027941 */ /* 0x000fea0003800000 */
.L_x_17989:
        /* <DEDUP_REMOVED lines=11> */
.L_x_17985:
[----:B------:R-:W-:Y:S05]  /*6940*/  BSYNC B1 ;  /* 0x0000000000017941 */ /* 0x000fea0003800000 */
.L_x_17984:
        /* <DEDUP_REMOVED lines=18> */
.L_x_17996:
[----:B------:R-:W-:-:S07]  /*6a70*/  IMAD.MOV.U32 R115, RZ, RZ, R12 ;  /* 0x000000ffff737224 */ /* 0x000fce00078e000c */
.L_x_17997:
[----:B------:R-:W-:Y:S05]  /*6a80*/  BSYNC B2 ;  /* 0x0000000000027941 */ /* 0x000fea0003800000 */
.L_x_17995:
        /* <DEDUP_REMOVED lines=16> */
.L_x_18001:
[----:B------:R-:W-:Y:S05]  /*6b90*/  BSYNC B3 ;  /* 0x0000000000037941 */ /* 0x000fea0003800000 */
.L_x_18000:
        /* <DEDUP_REMOVED lines=44> */
.L_x_17999:
[----:B------:R-:W-:Y:S05]  /*6e60*/  BSYNC B2 ;  /* 0x0000000000027941 */ /* 0x000fea0003800000 */
.L_x_17998:
        /* <DEDUP_REMOVED lines=11> */
.L_x_17994:
[----:B------:R-:W-:Y:S05]  /*6f20*/  BSYNC B1 ;  /* 0x0000000000017941 */ /* 0x000fea0003800000 */
.L_x_17993:
        /* <DEDUP_REMOVED lines=26> */
.L_x_18003:
[----:B------:R-:W-:Y:S05]  /*70d0*/  BSYNC B1 ;  /* 0x0000000000017941 */ /* 0x000fea0003800000 */
.L_x_18002:
[----:B------:R-:W-:Y:S01]  /*70e0*/  IADD3 R147, R147, 0x80, RZ ;  /* 0x0000008093937810 */ /* 0x000fe20007ffe0ff */
[----:B------:R-:W-:-:S07]  /*70f0*/  VIADD R145, R145, 0x80 ;  /* 0x0000008091917836 */ /* 0x000fce0000000000 */
.L_x_17929:
[----:B------:R-:W-:Y:S05]  /*7100*/  BSYNC B0 ;  /* 0x0000000000007941 */ /* 0x000fea0003800000 */
.L_x_17928:
        /* <DEDUP_REMOVED lines=31> */
.L_x_18009:
[----:B------:R-:W-:-:S07]  /*7300*/  IMAD.MOV.U32 R118, RZ, RZ, R12 ;  /* 0x000000ffff767224 */ /* 0x000fce00078e000c */
.L_x_18010:
[----:B------:R-:W-:Y:S05]  /*7310*/  BSYNC B2 ;  /* 0x0000000000027941 */ /* 0x000fea0003800000 */
.L_x_18008:
        /* <DEDUP_REMOVED lines=16> */
.L_x_18014:
[----:B------:R-:W-:Y:S05]  /*7420*/  BSYNC B3 ;  /* 0x0000000000037941 */ /* 0x000fea0003800000 */
.L_x_18013:
        /* <DEDUP_REMOVED lines=44> */
.L_x_18012:
[----:B------:R-:W-:Y:S05]  /*76f0*/  BSYNC B2 ;  /* 0x0000000000027941 */ /* 0x000fea0003800000 */
.L_x_18011:
        /* <DEDUP_REMOVED lines=11> */
.L_x_18007:
[----:B------:R-:W-:Y:S05]  /*77b0*/  BSYNC B1 ;  /* 0x0000000000017941 */ /* 0x000fea0003800000 */
.L_x_18006:
        /* <DEDUP_REMOVED lines=18> */
.L_x_18018:
[----:B------:R-:W-:-:S07]  /*78e0*/  MOV R10, R12 ;  /* 0x0000000c000a7202 */ /* 0x000fce0000000f00 */
.L_x_18019:
[----:B------:R-:W-:Y:S05]  /*78f0*/  BSYNC B2 ;  /* 0x0000000000027941 */ /* 0x000fea0003800000 */
.L_x_18017:
        /* <DEDUP_REMOVED lines=16> */
.L_x_18023:
[----:B------:R-:W-:Y:S05]  /*7a00*/  BSYNC B3 ;  /* 0x0000000000037941 */ /* 0x000fea0003800000 */
.L_x_18022:
        /* <DEDUP_REMOVED lines=44> */
.L_x_18021:
[----:B------:R-:W-:Y:S05]  /*7cd0*/  BSYNC B2 ;  /* 0x0000000000027941 */ /* 0x000fea0003800000 */
.L_x_18020:
        /* <DEDUP_REMOVED lines=11> */
.L_x_18016:
[----:B------:R-:W-:Y:S05]  /*7d90*/  BSYNC B1 ;  /* 0x0000000000017941 */ /* 0x000fea0003800000 */
.L_x_18015:
        /* <DEDUP_REMOVED lines=18> */
.L_x_18027:
[----:B------:R-:W-:-:S07]  /*7ec0*/  IMAD.MOV.U32 R10, RZ, RZ, R12 ;  /* 0x000000ffff0a7224 */ /* 0x000fce00078e000c */
.L_x_18028:
[----:B------:R-:W-:Y:S05]  /*7ed0*/  BSYNC B2 ;  /* 0x0000000000027941 */ /* 0x000fea0003800000 */
.L_x_18026:
        /* <DEDUP_REMOVED lines=16> */
.L_x_18032:
[----:B------:R-:W-:Y:S05]  /*7fe0*/  BSYNC B3 ;  /* 0x0000000000037941 */ /* 0x000fea0003800000 */
.L_x_18031:
        /* <DEDUP_REMOVED lines=44> */
.L_x_18030:
[----:B------:R-:W-:Y:S05]  /*82b0*/  BSYNC B2 ;  /* 0x0000000000027941 */ /* 0x000fea0003800000 */
.L_x_18029:
        /* <DEDUP_REMOVED lines=11> */
.L_x_18025:
[----:B------:R-:W-:Y:S05]  /*8370*/  BSYNC B1 ;  /* 0x0000000000017941 */ /* 0x000fea0003800000 */
.L_x_18024:
        /* <DEDUP_REMOVED lines=18> */
.L_x_18036:
[----:B------:R-:W-:-:S07]  /*84a0*/  MOV R10, R12 ;  /* 0x0000000c000a7202 */ /* 0x000fce0000000f00 */
.L_x_18037:
[----:B------:R-:W-:Y:S05]  /*84b0*/  BSYNC B2 ;  /* 0x0000000000027941 */ /* 0x000fea0003800000 */
.L_x_18035:
        /* <DEDUP_REMOVED lines=16> */
.L_x_18041:
[----:B------:R-:W-:Y:S05]  /*85c0*/  BSYNC B3 ;  /* 0x0000000000037941 */ /* 0x000fea0003800000 */
.L_x_18040:
        /* <DEDUP_REMOVED lines=44> */
.L_x_18039:
[----:B------:R-:W-:Y:S05]  /*8890*/  BSYNC B2 ;  /* 0x0000000000027941 */ /* 0x000fea0003800000 */
.L_x_18038:
        /* <DEDUP_REMOVED lines=11> */
.L_x_18034:
[----:B------:R-:W-:Y:S05]  /*8950*/  BSYNC B1 ;  /* 0x0000000000017941 */ /* 0x000fea0003800000 */
.L_x_18033:
        /* <DEDUP_REMOVED lines=18> */
.L_x_18045:
[----:B------:R-:W-:-:S07]  /*8a80*/  IMAD.MOV.U32 R10, RZ, RZ, R12 ;  /* 0x000000ffff0a7224 */ /* 0x000fce00078e000c */
.L_x_18046:
[----:B------:R-:W-:Y:S05]  /*8a90*/  BSYNC B2 ;  /* 0x0000000000027941 */ /* 0x000fea0003800000 */
.L_x_18044:
        /* <DEDUP_REMOVED lines=16> */
.L_x_18050:
[----:B------:R-:W-:Y:S05]  /*8ba0*/  BSYNC B3 ;  /* 0x0000000000037941 */ /* 0x000fea0003800000 */
.L_x_18049:
        /* <DEDUP_REMOVED lines=44> */
.L_x_18048:
[----:B------:R-:W-:Y:S05]  /*8e70*/  BSYNC B2 ;  /* 0x0000000000027941 */ /* 0x000fea0003800000 */
.L_x_18047:
        /* <DEDUP_REMOVED lines=11> */
.L_x_18043:
[----:B------:R-:W-:Y:S05]  /*8f30*/  BSYNC B1 ;  /* 0x0000000000017941 */ /* 0x000fea0003800000 */
.L_x_18042:
        /* <DEDUP_REMOVED lines=18> */
.L_x_18054:
[----:B------:R-:W-:-:S07]  /*9060*/  MOV R10, R12 ;  /* 0x0000000c000a7202 */ /* 0x000fce0000000f00 */
.L_x_18055:
[----:B------:R-:W-:Y:S05]  /*9070*/  BSYNC B2 ;  /* 0x0000000000027941 */ /* 0x000fea0003800000 */
.L_x_18053:
        /* <DEDUP_REMOVED lines=16> */
.L_x_18059:
[----:B------:R-:W-:Y:S05]  /*9180*/  BSYNC B3 ;  /* 0x0000000000037941 */ /* 0x000fea0003800000 */
.L_x_18058:
        /* <DEDUP_REMOVED lines=44> */
.L_x_18057:
[----:B------:R-:W-:Y:S05]  /*9450*/  BSYNC B2 ;  /* 0x0000000000027941 */ /* 0x000fea0003800000 */
.L_x_18056:
        /* <DEDUP_REMOVED lines=11> */
.L_x_18052:
[----:B------:R-:W-:Y:S05]  /*9510*/  BSYNC B1 ;  /* 0x0000000000017941 */ /* 0x000fea0003800000 */
.L_x_18051:
        /* <DEDUP_REMOVED lines=18> */
.L_x_18063:
[----:B------:R-:W-:-:S07]  /*9640*/  IMAD.MOV.U32 R10, RZ, RZ, R12 ;  /* 0x000000ffff0a7224 */ /* 0x000fce00078e000c */
.L_x_18064:
[----:B------:R-:W-:Y:S05]  /*9650*/  BSYNC B2 ;  /* 0x0000000000027941 */ /* 0x000fea0003800000 */
.L_x_18062:
        /* <DEDUP_REMOVED lines=16> */
.L_x_18068:
[----:B------:R-:W-:Y:S05]  /*9760*/  BSYNC B3 ;  /* 0x0000000000037941 */ /* 0x000fea0003800000 */
.L_x_18067:
        /* <DEDUP_REMOVED lines=44> */
.L_x_18066:
[----:B------:R-:W-:Y:S05]  /*9a30*/  BSYNC B2 ;  /* 0x0000000000027941 */ /* 0x000fea0003800000 */
.L_x_18065:
        /* <DEDUP_REMOVED lines=11> */
.L_x_18061:
[----:B------:R-:W-:Y:S05]  /*9af0*/  BSYNC B1 ;  /* 0x0000000000017941 */ /* 0x000fea0003800000 */
.L_x_18060:
        /* <DEDUP_REMOVED lines=18> */
.L_x_18072:
[----:B------:R-:W-:-:S07]  /*9c20*/  MOV R123, R12 ;  /* 0x0000000c007b7202 */ /* 0x000fce0000000f00 */
.L_x_18073:
[----:B------:R-:W-:Y:S05]  /*9c30*/  BSYNC B2 ;  /* 0x0000000000027941 */ /* 0x000fea0003800000 */
.L_x_18071:
        /* <DEDUP_REMOVED lines=16> */
.L_x_18077:
[----:B------:R-:W-:Y:S05]  /*9d40*/  BSYNC B3 ;  /* 0x0000000000037941 */ /* 0x000fea0003800000 */
.L_x_18076:
        /* <DEDUP_REMOVED lines=44> */
.L_x_18075:
[----:B------:R-:W-:Y:S05]  /*a010*/  BSYNC B2 ;  /* 0x0000000000027941 */ /* 0x000fea0003800000 */
.L_x_18074:
        /* <DEDUP_REMOVED lines=11> */
.L_x_18070:
[----:B------:R-:W-:Y:S05]  /*a0d0*/  BSYNC B1 ;  /* 0x0000000000017941 */ /* 0x000fea0003800000 */
.L_x_18069:
        /* <DEDUP_REMOVED lines=25> */
.L_x_18005:
[----:B------:R-:W-:Y:S05]  /*a270*/  BSYNC B0 ;  /* 0x0000000000007941 */ /* 0x000fea0003800000 */
.L_x_18004:
        /* <DEDUP_REMOVED lines=103> */
.L_x_18096:
        /* <DEDUP_REMOVED lines=117> */
.L_x_18082:
[----:B------:R-:W-:Y:S05]  /*b040*/  BSYNC B1 ;  /* 0x0000000000017941 */ /* 0x000fea0003800000 */
.L_x_18081:
        /* <DEDUP_REMOVED lines=35> */
.L_x_18084:
[----:B------:R-:W-:Y:S05]  /*b280*/  BSYNC B1 ;  /* 0x0000000000017941 */ /* 0x000fea0003800000 */
.L_x_18083:
        /* <DEDUP_REMOVED lines=32> */
.L_x_18080:
[----:B------:R-:W-:Y:S05]  /*b490*/  BSYNC B0 ;  /* 0x0000000000007941 */ /* 0x000fea0003800000 */
.L_x_18079:
[----:B------:R-:W-:Y:S01]  /*b4a0*/  VIADD R7, R7, UR14 ;  /* 0x0000000e07077c36 */ /* 0x000fe20008000000 */
[----:B------:R-:W-:-:S04]  /*b4b0*/  SEL R143, RZ, 0x1, P3 ;  /* 0x00000001ff8f7807 */ /* 0x000fc80001800000 */
[----:B------:R-:W-:-:S13]  /*b4c0*/  ISETP.GE.AND P2, PT, R7, UR15, PT ;  /* 0x0000000f07007c0c */ /* 0x000fda000bf46270 */
[----:B------:R-:W-:Y:S05]  /*b4d0*/  @!P2 BRA `(.L_x_18085) ;  /* 0xffffff5400e0a947 */ /* 0x000fea000383ffff */
[----:B------:R-:W-:Y:S05]  /*b4e0*/  EXIT ;  /* 0x000000000000794d */ /* 0x000fea0003800000 */
.L_x_18078:
[----:B------:R-:W-:Y:S01]  /*b4f0*/  HFMA2.MMA R150, -RZ, RZ, 0, 1.847743988037109375e-06 ;  /* 0x0000001fff967435 */ /* 0x000fe200000001ff */
[----:B------:R-:W-:Y:S01]  /*b500*/  MOV R148, R125 ;  /* 0x0000007d00947202 */ /* 0x000fe20000000f00 */
[----:B------:R-:W-:Y:S02]  /*b510*/  IMAD.MOV.U32 R145, RZ, RZ, 0x1 ;  /* 0x00000001ff917424 */ /* 0x000fe400078e00ff */
[----:B------:R-:W-:-:S07]  /*b520*/  IMAD.MOV.U32 R143, RZ, RZ, -0x1 ;  /* 0xffffffffff8f7424 */ /* 0x000fce00078e00ff */
[----:B0----5:R-:W-:Y:S05]  /*b530*/  WARPSYNC.COLLECTIVE R143, `(.L_x_18086) ;  /* 0x000000008f087348 */ /* 0x021fea0003c00000 */
[----:B------:R1:W2:Y:S02]  /*b540*/  SHFL.BFLY P6, R146, R148, R145, R150 ;  /* 0x0c00009194927389 */ /* 0x0002a400000c0096 */
[----:B012--5:R-:W-:Y:S01]  /*b550*/  ENDCOLLECTIVE ;  /* 0x000000000000791b */ /* 0x027fe20003800000 */
.L_x_18086:
[----:B------:R-:W-:Y:S01]  /*b560*/  HFMA2.MMA R145, -RZ, RZ, 0, 1.1920928955078125e-07 ;  /* 0x00000002ff917435 */ /* 0x000fe200000001ff */
[----:B------:R-:W-:-:S05]  /*b570*/  MOV R124, R146 ;  /* 0x00000092007c7202 */ /* 0x000fca0000000f00 */
[----:B------:R-:W-:-:S04]  /*b580*/  FADD.FTZ R138, R125, R124 ;  /* 0x0000007c7d8a7221 */ /* 0x000fc80000010000 */
[----:B------:R-:W-:-:S07]  /*b590*/  IMAD.MOV.U32 R148, RZ, RZ, R138 ;  /* 0x000000ffff947224 */ /* 0x000fce00078e008a */
[----:B------:R-:W-:Y:S05]  /*b5a0*/  WARPSYNC.COLLECTIVE R143, `(.L_x_18087) ;  /* 0x000000008f087348 */ /* 0x000fea0003c00000 */
[----:B------:R0:W1:Y:S02]  /*b5b0*/  SHFL.BFLY P6, R146, R148, R145, R150 ;  /* 0x0c00009194927389 */ /* 0x00006400000c0096 */
[----:B01----:R-:W-:Y:S01]  /*b5c0*/  ENDCOLLECTIVE ;  /* 0x000000000000791b */ /* 0x003fe20003800000 */
.L_x_18087:
[----:B------:R-:W-:Y:S02]  /*b5d0*/  IMAD.MOV.U32 R145, RZ, RZ, 0x4 ;  /* 0x00000004ff917424 */ /* 0x000fe400078e00ff */
[----:B------:R-:W-:-:S04]  /*b5e0*/  IMAD.MOV.U32 R139, RZ, RZ, R146 ;  /* 0x000000ffff8b7224 */ /* 0x000fc800078e0092 */
[----:B------:R-:W-:-:S05]  /*b5f0*/  FADD.FTZ R139, R138, R139 ;  /* 0x0000008b8a8b7221 */ /* 0x000fca0000010000 */
[----:B------:R-:W-:-:S07]  /*b600*/  MOV R148, R139 ;  /* 0x0000008b00947202 */ /* 0x000fce0000000f00 */
[----:B------:R-:W-:Y:S05]  /*b610*/  WARPSYNC.COLLECTIVE R143, `(.L_x_18088) ;  /* 0x000000008f087348 */ /* 0x000fea0003c00000 */
[----:B------:R0:W1:Y:S02]  /*b620*/  SHFL.BFLY P6, R146, R148, R145, R150 ;  /* 0x0c00009194927389 */ /* 0x00006400000c0096 */
[----:B01----:R-:W-:Y:S01]  /*b630*/  ENDCOLLECTIVE ;  /* 0x000000000000791b */ /* 0x003fe20003800000 */
.L_x_18088:
[----:B------:R-:W-:Y:S01]  /*b640*/  HFMA2.MMA R145, -RZ, RZ, 0, 4.76837158203125e-07 ;  /* 0x00000008ff917435 */ /* 0x000fe200000001ff */
[----:B------:R-:W-:-:S05]  /*b650*/  MOV R124, R146 ;  /* 0x00000092007c7202 */ /* 0x000fca0000000f00 */
[----:B------:R-:W-:-:S04]  /*b660*/  FADD.FTZ R140, R139, R124 ;  /* 0x0000007c8b8c7221 */ /* 0x000fc80000010000 */
[----:B------:R-:W-:-:S07]  /*b670*/  IMAD.MOV.U32 R148, RZ, RZ, R140 ;  /* 0x000000ffff947224 */ /* 0x000fce00078e008c */
[----:B------:R-:W-:Y:S05]  /*b680*/  WARPSYNC.COLLECTIVE R143, `(.L_x_18089) ;  /* 0x000000008f087348 */ /* 0x000fea0003c00000 */
[----:B------:R0:W1:Y:S02]  /*b690*/  SHFL.BFLY P6, R146, R148, R145, R150 ;  /* 0x0c00009194927389 */ /* 0x00006400000c0096 */
[----:B01----:R-:W-:Y:S01]  /*b6a0*/  ENDCOLLECTIVE ;  /* 0x000000000000791b */ /* 0x003fe20003800000 */
.L_x_18089:
[----:B------:R-:W-:Y:S02]  /*b6b0*/  IMAD.MOV.U32 R145, RZ, RZ, 0x10 ;  /* 0x00000010ff917424 */ /* 0x000fe400078e00ff */
[----:B------:R-:W-:-:S04]  /*b6c0*/  IMAD.MOV.U32 R141, RZ, RZ, R146 ;  /* 0x000000ffff8d7224 */ /* 0x000fc800078e0092 */
[----:B------:R-:W-:-:S05]  /*b6d0*/  FADD.FTZ R141, R140, R141 ;  /* 0x0000008d8c8d7221 */ /* 0x000fca0000010000 */
[----:B------:R-:W-:-:S07]  /*b6e0*/  MOV R148, R141 ;  /* 0x0000008d00947202 */ /* 0x000fce0000000f00 */
[----:B------:R-:W-:Y:S05]  /*b6f0*/  WARPSYNC.COLLECTIVE R143, `(.L_x_18090) ;  /* 0x000000008f087348 */ /* 0x000fea0003c00000 */
[----:B------:R0:W1:Y:S02]  /*b700*/  SHFL.BFLY P6, R146, R148, R145, R150 ;  /* 0x0c00009194927389 */ /* 0x00006400000c0096 */
[----:B01----:R-:W-:Y:S01]  /*b710*/  ENDCOLLECTIVE ;  /* 0x000000000000791b */ /* 0x003fe20003800000 */
.L_x_18090:
        /* <DEDUP_REMOVED lines=57> */
.L_x_18091:
[----:B------:R-:W-:Y:S02]  /*bab0*/  IMAD.MOV.U32 R145, RZ, RZ, 0x2 ;  /* 0x00000002ff917424 */ /* 0x000fe400078e00ff */
[----:B------:R-:W-:-:S04]  /*bac0*/  IMAD.MOV.U32 R138, RZ, RZ, R146 ;  /* 0x000000ffff8a7224 */ /* 0x000fc800078e0092 */
[----:B------:R-:W-:-:S05]  /*bad0*/  FADD.FTZ R138, R125, R138 ;  /* 0x0000008a7d8a7221 */ /* 0x000fca0000010000 */
[----:B------:R-:W-:-:S07]  /*bae0*/  MOV R148, R138 ;  /* 0x0000008a00947202 */ /* 0x000fce0000000f00 */
[----:B------:R-:W-:Y:S05]  /*baf0*/  WARPSYNC.COLLECTIVE R143, `(.L_x_18092) ;  /* 0x000000008f087348 */ /* 0x000fea0003c00000 */
[----:B------:R0:W1:Y:S02]  /*bb00*/  SHFL.BFLY P6, R146, R148, R145, R150 ;  /* 0x0c00009194927389 */ /* 0x00006400000c0096 */
[----:B01----:R-:W-:Y:S01]  /*bb10*/  ENDCOLLECTIVE ;  /* 0x000000000000791b */ /* 0x003fe20003800000 */
.L_x_18092:
[----:B------:R-:W-:Y:S01]  /*bb20*/  HFMA2.MMA R145, -RZ, RZ, 0, 2.384185791015625e-07 ;  /* 0x00000004ff917435 */ /* 0x000fe200000001ff */
[----:B------:R-:W-:-:S05]  /*bb30*/  MOV R139, R146 ;  /* 0x00000092008b7202 */ /* 0x000fca0000000f00 */
[----:B------:R-:W-:-:S04]  /*bb40*/  FADD.FTZ R139, R138, R139 ;  /* 0x0000008b8a8b7221 */ /* 0x000fc80000010000 */
[----:B------:R-:W-:-:S07]  /*bb50*/  IMAD.MOV.U32 R148, RZ, RZ, R139 ;  /* 0x000000ffff947224 */ /* 0x000fce00078e008b */
[----:B------:R-:W-:Y:S05]  /*bb60*/  WARPSYNC.COLLECTIVE R143, `(.L_x_18093) ;  /* 0x000000008f087348 */ /* 0x000fea0003c00000 */
[----:B------:R0:W1:Y:S02]  /*bb70*/  SHFL.BFLY P6, R146, R148, R145, R150 ;  /* 0x0c00009194927389 */ /* 0x00006400000c0096 */
[----:B01----:R-:W-:Y:S01]  /*bb80*/  ENDCOLLECTIVE ;  /* 0x000000000000791b */ /* 0x003fe20003800000 */
.L_x_18093:
[----:B------:R-:W-:Y:S02]  /*bb90*/  IMAD.MOV.U32 R145, RZ, RZ, 0x8 ;  /* 0x00000008ff917424 */ /* 0x000fe400078e00ff */
[----:B------:R-:W-:-:S04]  /*bba0*/  IMAD.MOV.U32 R140, RZ, RZ, R146 ;  /* 0x000000ffff8c7224 */ /* 0x000fc800078e0092 */
[----:B------:R-:W-:-:S05]  /*bbb0*/  FADD.FTZ R140, R139, R140 ;  /* 0x0000008c8b8c7221 */ /* 0x000fca0000010000 */
[----:B------:R-:W-:-:S07]  /*bbc0*/  MOV R148, R140 ;  /* 0x0000008c00947202 */ /* 0x000fce0000000f00 */
[----:B------:R-:W-:Y:S05]  /*bbd0*/  WARPSYNC.COLLECTIVE R143, `(.L_x_18094) ;  /* 0x000000008f087348 */ /* 0x000fea0003c00000 */
[----:B------:R0:W1:Y:S02]  /*bbe0*/  SHFL.BFLY P6, R146, R148, R145, R150 ;  /* 0x0c00009194927389 */ /* 0x00006400000c0096 */
[----:B01----:R-:W-:Y:S01]  /*bbf0*/  ENDCOLLECTIVE ;  /* 0x000000000000791b */ /* 0x003fe20003800000 */
.L_x_18094:
[----:B------:R-:W-:Y:S01]  /*bc00*/  HFMA2.MMA R145, -RZ, RZ, 0, 9.5367431640625e-07 ;  /* 0x00000010ff917435 */ /* 0x000fe200000001ff */
[----:B------:R-:W-:-:S05]  /*bc10*/  MOV R141, R146 ;  /* 0x00000092008d7202 */ /* 0x000fca0000000f00 */
[----:B------:R-:W-:-:S04]  /*bc20*/  FADD.FTZ R141, R140, R141 ;  /* 0x0000008d8c8d7221 */ /* 0x000fc80000010000 */
[----:B------:R-:W-:-:S07]  /*bc30*/  IMAD.MOV.U32 R148, RZ, RZ, R141 ;  /* 0x000000ffff947224 */ /* 0x000fce00078e008d */
[----:B------:R-:W-:Y:S05]  /*bc40*/  WARPSYNC.COLLECTIVE R143, `(.L_x_18095) ;  /* 0x000000008f087348 */ /* 0x000fea0003c00000 */
[----:B------:R0:W1:Y:S02]  /*bc50*/  SHFL.BFLY P6, R146, R148, R145, R150 ;  /* 0x0c00009194927389 */ /* 0x00006400000c0096 */
[----:B01----:R-:W-:Y:S01]  /*bc60*/  ENDCOLLECTIVE ;  /* 0x000000000000791b */ /* 0x003fe20003800000 */
.L_x_18095:
[----:B------:R-:W-:Y:S05]  /*bc70*/  BRA `(.L_x_18096) ;  /* 0xffffffec001c7947 */ /* 0x000fea000383ffff */
.L_x_18097:
        /* <DEDUP_REMOVED lines=16> */
.L_x_23334:


//--------------------- .text._ZN10layer_norm13ln_fwd_kernelINS_13Kernel_traitsIf6__halffS2_fjLj3072ELj1ELj1ELj4ELj16ENS_18Kernel_traits_baseILj3072EfS2_fS2_fjLj128EEEEELb1ELb1ELb1ELb1EEEvNS_9FwdParamsE --------------------------
	.section	.text._ZN10layer_norm13ln_fwd_kernelINS_13Kernel_traitsIf6__halffS2_fjLj3072ELj1ELj1ELj4ELj16ENS_18Kernel_traits_baseILj3072EfS2_fS2_fjLj128EEEEELb1ELb1ELb1ELb1EEEvNS_9FwdParamsE,"ax",@progbits
	.align	128
        .global         _ZN10layer_norm13ln_fwd_kernelINS_13Kernel_traitsIf6__halffS2_fjLj3072ELj1ELj1ELj4ELj16ENS_18Kernel_traits_baseILj3072EfS2_fS2_fjLj128EEEEELb1ELb1ELb1ELb1EEEvNS_9FwdParamsE
        .type           _ZN10layer_norm13ln_fwd_kernelINS_13Kernel_traitsIf6__halffS2_fjLj3072ELj1ELj1ELj4ELj16ENS_18Kernel_traits_baseILj3072EfS2_fS2_fjLj128EEEEELb1ELb1ELb1ELb1EEEvNS_9FwdParamsE,@function
        .size           _ZN10layer_norm13ln_fwd_kernelINS_13Kernel_traitsIf6__halffS2_fjLj3072ELj1ELj1ELj4ELj16ENS_18Kernel_traits_baseILj3072EfS2_fS2_fjLj128EEEEELb1ELb1ELb1ELb1EEEvNS_9FwdParamsE,(.L_x_23335 - _ZN10layer_norm13ln_fwd_kernelINS_13Kernel_traitsIf6__halffS2_fjLj3072ELj1ELj1ELj4ELj16ENS_18Kernel_traits_baseILj3072EfS2_fS2_fjLj128EEEEELb1ELb1ELb1ELb1EEEvNS_9FwdParamsE)
        .other          _ZN10layer_norm13ln_fwd_kernelINS_13Kernel_traitsIf6__halffS2_fjLj3072ELj1ELj1ELj4ELj16ENS_18Kernel_traits_baseILj3072EfS2_fS2_fjLj128EEEEELb1ELb1ELb1ELb1EEEvNS_9FwdParamsE,@"STO_CUDA_ENTRY STV_DEFAULT"
_ZN10layer_norm13ln_fwd_kernelINS_13Kernel_traitsIf6__halffS2_fjLj3072ELj1ELj1ELj4ELj16ENS_18Kernel_traits_baseILj3072EfS2_fS2_fjLj128EEEEELb1ELb1ELb1ELb1EEEvNS_9FwdParamsE:
.text._ZN10layer_norm13ln_fwd_kernelINS_13Kernel_traitsIf6__halffS2_fjLj3072ELj1ELj1ELj4ELj16ENS_18Kernel_traits_baseILj3072EfS2_fS2_fjLj128EEEEELb1ELb1ELb1ELb1EEEvNS_9FwdParamsE:
        /* <DEDUP_REMOVED lines=123> */
[----:B------:R-:W-:-:S02]  /*07b0*/  ULDC.U8 UR8, c[0x0][0x2a0] ;  /* 0x0000a80000087ab9 */ /* 0x000fc40000000000 */
        /* <DEDUP_REMOVED lines=8> */
[----:B------:R-:W-:Y:S01]  /*0840*/  LOP3.LUT R132, R132, 0x3, RZ, 0xc0, !PT ;  /* 0x0000000384847812 */ /* 0x000fe200078ec0ff */
[----:B------:R-:W-:Y:S01]  /*0850*/  IMAD R118, R118, -0x326172a9, RZ ;  /* 0xcd9e8d5776767824 */ /* 0x000fe200078e02ff */
[----:B------:R-:W-:Y:S01]  /*0860*/  ULDC UR9, c[0x0][0x290] ;  /* 0x0000a40000097ab9 */ /* 0x000fe20000000800 */
[----:B------:R-:W-:Y:S01]  /*0870*/  IMAD.MOV.U32 R116, RZ, RZ, RZ ;  /* 0x000000ffff747224 */ /* 0x000fe200078e00ff */
[----:B------:R-:W-:Y:S01]  /*0880*/  ULDC.64 UR10, c[0x0][0x298] ;  /* 0x0000a600000a7ab9 */ /* 0x000fe20000000a00 */
[----:B------:R-:W-:Y:S01]  /*0890*/  ULDC.64 UR12, c[0x0][0x210] ;  /* 0x00008400000c7ab9 */ /* 0x000fe20000000a00 */
[----:B0-----:R-:W-:Y:S01]  /*08a0*/  IMAD.WIDE.U32 R2, R79, -0x2daee0ad, RZ ;  /* 0xd2511f534f027825 */ /* 0x001fe200078e00ff */
[----:B------:R-:W-:Y:S01]  /*08b0*/  ISETP.NE.AND P2, PT, RZ, UR8, PT ;  /* 0x00000008ff007c0c */ /* 0x000fe2000bf45270 */
[----:B------:R-:W-:-:S02]  /*08c0*/  ULDC UR8, c[0x0][0x294] ;  /* 0x0000a50000087ab9 */ /* 0x000fc40000000800 */
[----:B------:R-:W-:Y:S01]  /*08d0*/  IMAD.MOV.U32 R122, RZ, RZ, R2 ;  /* 0x000000ffff7a7224 */ /* 0x000fe200078e0002 */
[----:B------:R-:W-:-:S09]  /*08e0*/  LOP3.LUT R121, R3, UR15, R121, 0x96, !PT ;  /* 0x0000000f03797c12 */ /* 0x000fd2000f8e9679 */
.L_x_18323:
        /* <DEDUP_REMOVED lines=48> */
.L_x_18101:
[----:B------:R-:W-:-:S07]  /*0bf0*/  IMAD.MOV.U32 R88, RZ, RZ, R118 ;  /* 0x000000ffff587224 */ /* 0x000fce00078e0076 */
.L_x_18102:
[----:B------:R-:W-:Y:S05]  /*0c00*/  BSYNC B1 ;  /* 0x0000000000017941 */ /* 0x000fea0003800000 */
.L_x_18100:
        /* <DEDUP_REMOVED lines=16> */
.L_x_18106:
[----:B------:R-:W-:Y:S05]  /*0d10*/  BSYNC B2 ;  /* 0x0000000000027941 */ /* 0x000fea0003800000 */
.L_x_18105:
        /* <DEDUP_REMOVED lines=44> */
.L_x_18104:
[----:B------:R-:W-:Y:S05]  /*0fe0*/  BSYNC B1 ;  /* 0x0000000000017941 */ /* 0x000fea0003800000 */
.L_x_18103:
        /* <DEDUP_REMOVED lines=11> */
.L_x_18099:
[----:B------:R-:W-:Y:S05]  /*10a0*/  BSYNC B0 ;  /* 0x0000000000007941 */ /* 0x000fea0003800000 */
.L_x_18098:
        /* <DEDUP_REMOVED lines=18> */
.L_x_18110:
[----:B------:R-:W-:-:S07]  /*11d0*/  MOV R89, R118 ;  /* 0x0000007600597202 */ /* 0x000fce0000000f00 */
.L_x_18111:
[----:B------:R-:W-:Y:S05]  /*11e0*/  BSYNC B1 ;  /* 0x0000000000017941 */ /* 0x000fea0003800000 */
.L_x_18109:
        /* <DEDUP_REMOVED lines=16> */
.L_x_18115:
[----:B------:R-:W-:Y:S05]  /*12f0*/  BSYNC B2 ;  /* 0x0000000000027941 */ /* 0x000fea0003800000 */
.L_x_18114:
        /* <DEDUP_REMOVED lines=44> */
.L_x_18113:
[----:B------:R-:W-:Y:S05]  /*15c0*/  BSYNC B1 ;  /* 0x0000000000017941 */ /* 0x000fea0003800000 */
.L_x_18112:
        /* <DEDUP_REMOVED lines=11> */
.L_x_18108:
[----:B------:R-:W-:Y:S05]  /*1680*/  BSYNC B0 ;  /* 0x0000000000007941 */ /* 0x000fea0003800000 */
.L_x_18107:
        /* <DEDUP_REMOVED lines=18> */
.L_x_18119:
[----:B------:R-:W-:-:S07]  /*17b0*/  IMAD.MOV.U32 R90, RZ, RZ, R118 ;  /* 0x000000ffff5a7224 */ /* 0x000fce00078e0076 */
.L_x_18120:
[----:B------:R-:W-:Y:S05]  /*17c0*/  BSYNC B1 ;  /* 0x0000000000017941 */ /* 0x000fea0003800000 */
.L_x_18118:
        /* <DEDUP_REMOVED lines=16> */
.L_x_18124:
[----:B------:R-:W-:Y:S05]  /*18d0*/  BSYNC B2 ;  /* 0x0000000000027941 */ /* 0x000fea0003800000 */
.L_x_18123:
        /* <DEDUP_REMOVED lines=44> */
.L_x_18122:
[----:B------:R-:W-:Y:S05]  /*1ba0*/  BSYNC B1 ;  /* 0x0000000000017941 */ /* 0x000fea0003800000 */
.L_x_18121:
        /* <DEDUP_REMOVED lines=11> */
.L_x_18117:
[----:B------:R-:W-:Y:S05]  /*1c60*/  BSYNC B0 ;  /* 0x0000000000007941 */ /* 0x000fea0003800000 */
.L_x_18116:
        /* <DEDUP_REMOVED lines=18> */
.L_x_18128:
[----:B------:R-:W-:-:S07]  /*1d90*/  MOV R91, R118 ;  /* 0x00000076005b7202 */ /* 0x000fce0000000f00 */
.L_x_18129:
[----:B------:R-:W-:Y:S05]  /*1da0*/  BSYNC B1 ;  /* 0x0000000000017941 */ /* 0x000fea0003800000 */
.L_x_18127:
        /* <DEDUP_REMOVED lines=16> */
.L_x_18133:
[----:B------:R-:W-:Y:S05]  /*1eb0*/  BSYNC B2 ;  /* 0x0000000000027941 */ /* 0x000fea0003800000 */
.L_x_18132:
        /* <DEDUP_REMOVED lines=44> */
.L_x_18131:
[----:B------:R-:W-:Y:S05]  /*2180*/  BSYNC B1 ;  /* 0x0000000000017941 */ /* 0x000fea0003800000 */
.L_x_18130:
        /* <DEDUP_REMOVED lines=11> */
.L_x_18126:
[----:B------:R-:W-:Y:S05]  /*2240*/  BSYNC B0 ;  /* 0x0000000000007941 */ /* 0x000fea0003800000 */
.L_x_18125:
        /* <DEDUP_REMOVED lines=18> */
.L_x_18137:
[----:B------:R-:W-:-:S07]  /*2370*/  IMAD.MOV.U32 R92, RZ, RZ, R118 ;  /* 0x000000ffff5c7224 */ /* 0x000fce00078e0076 */
.L_x_18138:
[----:B------:R-:W-:Y:S05]  /*2380*/  BSYNC B1 ;  /* 0x0000000000017941 */ /* 0x000fea0003800000 */
.L_x_18136:
        /* <DEDUP_REMOVED lines=16> */
.L_x_18142:
[----:B------:R-:W-:Y:S05]  /*2490*/  BSYNC B2 ;  /* 0x0000000000027941 */ /* 0x000fea0003800000 */
.L_x_18141:
        /* <DEDUP_REMOVED lines=44> */
.L_x_18140:
[----:B------:R-:W-:Y:S05]  /*2760*/  BSYNC B1 ;  /* 0x0000000000017941 */ /* 0x000fea0003800000 */
.L_x_18139:
        /* <DEDUP_REMOVED lines=11> */
.L_x_18135:
[----:B------:R-:W-:Y:S05]  /*2820*/  BSYNC B0 ;  /* 0x0000000000007941 */ /* 0x000fea0003800000 */
.L_x_18134:
        /* <DEDUP_REMOVED lines=18> */
.L_x_18146:
[----:B------:R-:W-:-:S07]  /*2950*/  MOV R93, R118 ;  /* 0x00000076005d7202 */ /* 0x000fce0000000f00 */
.L_x_18147:
[----:B------:R-:W-:Y:S05]  /*2960*/  BSYNC B1 ;  /* 0x0000000000017941 */ /* 0x000fea0003800000 */
.L_x_18145:
        /* <DEDUP_REMOVED lines=16> */
.L_x_18151:
[----:B------:R-:W-:Y:S05]  /*2a70*/  BSYNC B2 ;  /* 0x0000000000027941 */ /* 0x000fea0003800000 */
.L_x_18150:
        /* <DEDUP_REMOVED lines=44> */
.L_x_18149:
[----:B------:R-:W-:Y:S05]  /*2d40*/  BSYNC B1 ;  /* 0x0000000000017941 */ /* 0x000fea0003800000 */
.L_x_18148:
        /* <DEDUP_REMOVED lines=11> */
.L_x_18144:
[----:B------:R-:W-:Y:S05]  /*2e00*/  BSYNC B0 ;  /* 0x0000000000007941 */ /* 0x000fea0003800000 */
.L_x_18143:
        /* <DEDUP_REMOVED lines=18> */
.L_x_18155:
[----:B------:R-:W-:-:S07]  /*2f30*/  IMAD.MOV.U32 R94, RZ, RZ, R118 ;  /* 0x000000ffff5e7224 */ /* 0x000fce00078e0076 */
.L_x_18156:
[----:B------:R-:W-:Y:S05]  /*2f40*/  BSYNC B1 ;  /* 0x0000000000017941 */ /* 0x000fea0003800000 */
.L_x_18154:
        /* <DEDUP_REMOVED lines=16> */
.L_x_18160:
[----:B------:R-:W-:Y:S05]  /*3050*/  BSYNC B2 ;  /* 0x0000000000027941 */ /* 0x000fea0003800000 */
.L_x_18159:
        /* <DEDUP_REMOVED lines=44> */
.L_x_18158:
[----:B------:R-:W-:Y:S05]  /*3320*/  BSYNC B1 ;  /* 0x0000000000017941 */ /* 0x000fea0003800000 */
.L_x_18157:
        /* <DEDUP_REMOVED lines=11> */
.L_x_18153:
[----:B------:R-:W-:Y:S05]  /*33e0*/  BSYNC B0 ;  /* 0x0000000000007941 */ /* 0x000fea0003800000 */
.L_x_18152:
        /* <DEDUP_REMOVED lines=18> */
.L_x_18164:
[----:B------:R-:W-:-:S07]  /*3510*/  MOV R95, R118 ;  /* 0x00000076005f7202 */ /* 0x000fce0000000f00 */
.L_x_18165:
[----:B------:R-:W-:Y:S05]  /*3520*/  BSYNC B1 ;  /* 0x0000000000017941 */ /* 0x000fea0003800000 */
.L_x_18163:
        /* <DEDUP_REMOVED lines=16> */
.L_x_18169:
[----:B------:R-:W-:Y:S05]  /*3630*/  BSYNC B2 ;  /* 0x0000000000027941 */ /* 0x000fea0003800000 */
.L_x_18168:
        /* <DEDUP_REMOVED lines=44> */
.L_x_18167:
[----:B------:R-:W-:Y:S05]  /*3900*/  BSYNC B1 ;  /* 0x0000000000017941 */ /* 0x000fea0003800000 */
.L_x_18166:
        /* <DEDUP_REMOVED lines=11> */
.L_x_18162:
[----:B------:R-:W-:Y:S05]  /*39c0*/  BSYNC B0 ;  /* 0x0000000000007941 */ /* 0x000fea0003800000 */
.L_x_18161:
        /* <DEDUP_REMOVED lines=31> */
.L_x_18171:
[----:B------:R-:W-:Y:S05]  /*3bc0*/  BSYNC B0 ;  /* 0x0000000000007941 */ /* 0x000fea0003800000 */
.L_x_18170:
        /* <DEDUP_REMOVED lines=22> */
.L_x_18175:
[----:B------:R-:W-:-:S07]  /*3d30*/  MOV R96, R118 ;  /* 0x0000007600607202 */ /* 0x000fce0000000f00 */
.L_x_18176:
[----:B------:R-:W-:Y:S05]  /*3d40*/  BSYNC B1 ;  /* 0x0000000000017941 */ /* 0x000fea0003800000 */
.L_x_18174:
        /* <DEDUP_REMOVED lines=16> */
.L_x_18180:
[----:B------:R-:W-:Y:S05]  /*3e50*/  BSYNC B2 ;  /* 0x0000000000027941 */ /* 0x000fea0003800000 */
.L_x_18179:
        /* <DEDUP_REMOVED lines=44> */
.L_x_18178:
[----:B------:R-:W-:Y:S05]  /*4120*/  BSYNC B1 ;  /* 0x0000000000017941 */ /* 0x000fea0003800000 */
.L_x_18177:
        /* <DEDUP_REMOVED lines=11> */
.L_x_18173:
[----:B------:R-:W-:Y:S05]  /*41e0*/  BSYNC B0 ;  /* 0x0000000000007941 */ /* 0x000fea0003800000 */
.L_x_18172:
        /* <DEDUP_REMOVED lines=18> */
.L_x_18184:
[----:B------:R-:W-:-:S07]  /*4310*/  IMAD.MOV.U32 R97, RZ, RZ, R118 ;  /* 0x000000ffff617224 */ /* 0x000fce00078e0076 */
.L_x_18185:
[----:B------:R-:W-:Y:S05]  /*4320*/  BSYNC B1 ;  /* 0x0000000000017941 */ /* 0x000fea0003800000 */
.L_x_18183:
        /* <DEDUP_REMOVED lines=16> */
.L_x_18189:
[----:B------:R-:W-:Y:S05]  /*4430*/  BSYNC B2 ;  /* 0x0000000000027941 */ /* 0x000fea0003800000 */
.L_x_18188:
        /* <DEDUP_REMOVED lines=44> */
.L_x_18187:
[----:B------:R-:W-:Y:S05]  /*4700*/  BSYNC B1 ;  /* 0x0000000000017941 */ /* 0x000fea0003800000 */
.L_x_18186:
        /* <DEDUP_REMOVED lines=11> */
.L_x_18182:
[----:B------:R-:W-:Y:S05]  /*47c0*/  BSYNC B0 ;  /* 0x0000000000007941 */ /* 0x000fea0003800000 */
.L_x_18181:
        /* <DEDUP_REMOVED lines=18> */
.L_x_18193:
[----:B------:R-:W-:-:S07]  /*48f0*/  MOV R98, R118 ;  /* 0x0000007600627202 */ /* 0x000fce0000000f00 */
.L_x_18194:
[----:B------:R-:W-:Y:S05]  /*4900*/  BSYNC B1 ;  /* 0x0000000000017941 */ /* 0x000fea0003800000 */
.L_x_18192:
        /* <DEDUP_REMOVED lines=16> */
.L_x_18198:
[----:B------:R-:W-:Y:S05]  /*4a10*/  BSYNC B2 ;  /* 0x0000000000027941 */ /* 0x000fea0003800000 */
.L_x_18197:
        /* <DEDUP_REMOVED lines=44> */
.L_x_18196:
[----:B------:R-:W-:Y:S05]  /*4ce0*/  BSYNC B1 ;  /* 0x0000000000017941 */ /* 0x000fea0003800000 */
.L_x_18195:
        /* <DEDUP_REMOVED lines=11> */
.L_x_18191:
[----:B------:R-:W-:Y:S05]  /*4da0*/  BSYNC B0 ;  /* 0x0000000000007941 */ /* 0x000fea0003800000 */
.L_x_18190:
        /* <DEDUP_REMOVED lines=18> */
.L_x_18202:
[----:B------:R-:W-:-:S07]  /*4ed0*/  IMAD.MOV.U32 R99, RZ, RZ, R118 ;  /* 0x000000ffff637224 */ /* 0x000fce00078e0076 */
.L_x_18203:
[----:B------:R-:W-:Y:S05]  /*4ee0*/  BSYNC B1 ;  /* 0x0000000000017941 */ /* 0x000fea0003800000 */
.L_x_18201:
        /* <DEDUP_REMOVED lines=16> */
.L_x_18207:
[----:B------:R-:W-:Y:S05]  /*4ff0*/  BSYNC B2 ;  /* 0x0000000000027941 */ /* 0x000fea0003800000 */
.L_x_18206:
        /* <DEDUP_REMOVED lines=44> */
.L_x_18205:
[----:B------:R-:W-:Y:S05]  /*52c0*/  BSYNC B1 ;  /* 0x0000000000017941 */ /* 0x000fea0003800000 */
.L_x_18204:
        /* <DEDUP_REMOVED lines=11> */
.L_x_18200:
[----:B------:R-:W-:Y:S05]  /*5380*/  BSYNC B0 ;  /* 0x0000000000007941 */ /* 0x000fea0003800000 */
.L_x_18199:
        /* <DEDUP_REMOVED lines=18> */
.L_x_18211:
[----:B------:R-:W-:-:S07]  /*54b0*/  MOV R100, R118 ;  /* 0x0000007600647202 */ /* 0x000fce0000000f00 */
.L_x_18212:
[----:B------:R-:W-:Y:S05]  /*54c0*/  BSYNC B1 ;  /* 0x0000000000017941 */ /* 0x000fea0003800000 */
.L_x_18210:
        /* <DEDUP_REMOVED lines=16> */
.L_x_18216:
[----:B------:R-:W-:Y:S05]  /*55d0*/  BSYNC B2 ;  /* 0x0000000000027941 */ /* 0x000fea0003800000 */
.L_x_18215:
        /* <DEDUP_REMOVED lines=44> */
.L_x_18214:
[----:B------:R-:W-:Y:S05]  /*58a0*/  BSYNC B1 ;  /* 0x0000000000017941 */ /* 0x000fea0003800000 */
.L_x_18213:
        /* <DEDUP_REMOVED lines=11> */
.L_x_18209:
[----:B------:R-:W-:Y:S05]  /*5960*/  BSYNC B0 ;  /* 0x0000000000007941 */ /* 0x000fea0003800000 */
.L_x_18208:
        /* <DEDUP_REMOVED lines=18> */
.L_x_18220:
[----:B------:R-:W-:-:S07]  /*5a90*/  IMAD.MOV.U32 R101, RZ, RZ, R118 ;  /* 0x000000ffff657224 */ /* 0x000fce00078e0076 */
.L_x_18221:
[----:B------:R-:W-:Y:S05]  /*5aa0*/  BSYNC B1 ;  /* 0x0000000000017941 */ /* 0x000fea0003800000 */
.L_x_18219:
        /* <DEDUP_REMOVED lines=16> */
.L_x_18225:
[----:B------:R-:W-:Y:S05]  /*5bb0*/  BSYNC B2 ;  /* 0x0000000000027941 */ /* 0x000fea0003800000 */
.L_x_18224:
        /* <DEDUP_REMOVED lines=44> */
.L_x_18223:
[----:B------:R-:W-:Y:S05]  /*5e80*/  BSYNC B1 ;  /* 0x0000000000017941 */ /* 0x000fea0003800000 */
.L_x_18222:
        /* <DEDUP_REMOVED lines=11> */
.L_x_18218:
[----:B------:R-:W-:Y:S05]  /*5f40*/  BSYNC B0 ;  /* 0x0000000000007941 */ /* 0x000fea0003800000 */
.L_x_18217:
        /* <DEDUP_REMOVED lines=18> */
.L_x_18229:
[----:B------:R-:W-:-:S07]  /*6070*/  MOV R102, R118 ;  /* 0x0000007600667202 */ /* 0x000fce0000000f00 */
.L_x_18230:
[----:B------:R-:W-:Y:S05]  /*6080*/  BSYNC B1 ;  /* 0x0000000000017941 */ /* 0x000fea0003800000 */
.L_x_18228:
        /* <DEDUP_REMOVED lines=16> */
.L_x_18234:
[----:B------:R-:W-:Y:S05]  /*6190*/  BSYNC B2 ;  /* 0x0000000000027941 */ /* 0x000fea0003800000 */
.L_x_18233:
        /* <DEDUP_REMOVED lines=44> */
.L_x_18232:
[----:B------:R-:W-:Y:S05]  /*6460*/  BSYNC B1 ;  /* 0x0000000000017941 */ /* 0x000fea0003800000 */
.L_x_18231:
        /* <DEDUP_REMOVED lines=11> */
.L_x_18227:
[----:B------:R-:W-:Y:S05]  /*6520*/  BSYNC B0 ;  /* 0x0000000000007941 */ /* 0x000fea0003800000 */
.L_x_18226:
        /* <DEDUP_REMOVED lines=18> */
.L_x_18238:
[----:B------:R-:W-:-:S07]  /*6650*/  IMAD.MOV.U32 R103, RZ, RZ, R118 ;  /* 0x000000ffff677224 */ /* 0x000fce00078e0076 */
.L_x_18239:
[----:B------:R-:W-:Y:S05]  /*6660*/  BSYNC B1 ;  /* 0x0000000000017941 */ /* 0x000fea0003800000 */
.L_x_18237:
        /* <DEDUP_REMOVED lines=16> */
.L_x_18243:
[----:B------:R-:W-:Y:S05]  /*6770*/  BSYNC B2 ;  /* 0x0000000000027941 */ /* 0x000fea0003800000 */
.L_x_18242:
        /* <DEDUP_REMOVED lines=44> */
.L_x_18241:
[----:B------:R-:W-:Y:S05]  /*6a40*/  BSYNC B1 ;  /* 0x0000000000017941 */ /* 0x000fea0003800000 */
.L_x_18240:
        /* <DEDUP_REMOVED lines=11> */
.L_x_18236:
[----:B------:R-:W-:Y:S05]  /*6b00*/  BSYNC B0 ;  /* 0x0000000000007941 */ /* 0x000fea0003800000 */
.L_x_18235:
        /* <DEDUP_REMOVED lines=30> */
.L_x_18245:
[----:B------:R-:W-:Y:S05]  /*6cf0*/  BSYNC B0 ;  /* 0x0000000000007941 */ /* 0x000fea0003800000 */
.L_x_18244:
[----:B0-2---:R-:W-:Y:S01]  /*6d00*/  @P3 IMAD.WIDE.U32 R108, R135, 0x10, R104 ;  /* 0x00000010876c3825 */ /* 0x005fe200078e0068 */
        /* <DEDUP_REMOVED lines=21> */
.L_x_18249:
[----:B------:R-:W-:-:S07]  /*6e60*/  IMAD.MOV.U32 R104, RZ, RZ, R118 ;  /* 0x000000ffff687224 */ /* 0x000fce00078e0076 */
.L_x_18250:
[----:B------:R-:W-:Y:S05]  /*6e70*/  BSYNC B1 ;  /* 0x0000000000017941 */ /* 0x000fea0003800000 */
.L_x_18248:
        /* <DEDUP_REMOVED lines=16> */
.L_x_18254:
[----:B------:R-:W-:Y:S05]  /*6f80*/  BSYNC B2 ;  /* 0x0000000000027941 */ /* 0x000fea0003800000 */
.L_x_18253:
        /* <DEDUP_REMOVED lines=44> */
.L_x_18252:
[----:B------:R-:W-:Y:S05]  /*7250*/  BSYNC B1 ;  /* 0x0000000000017941 */ /* 0x000fea0003800000 */
.L_x_18251:
        /* <DEDUP_REMOVED lines=11> */
.L_x_18247:
[----:B------:R-:W-:Y:S05]  /*7310*/  BSYNC B0 ;  /* 0x0000000000007941 */ /* 0x000fea0003800000 */
.L_x_18246:
        /* <DEDUP_REMOVED lines=18> */
.L_x_18258:
[----:B------:R-:W-:-:S07]  /*7440*/  MOV R105, R118 ;  /* 0x0000007600697202 */ /* 0x000fce0000000f00 */
.L_x_18259:
[----:B------:R-:W-:Y:S05]  /*7450*/  BSYNC B1 ;  /* 0x0000000000017941 */ /* 0x000fea0003800000 */
.L_x_18257:
        /* <DEDUP_REMOVED lines=16> */
.L_x_18263:
[----:B------:R-:W-:Y:S05]  /*7560*/  BSYNC B2 ;  /* 0x0000000000027941 */ /* 0x000fea0003800000 */
.L_x_18262:
        /* <DEDUP_REMOVED lines=44> */
.L_x_18261:
[----:B------:R-:W-:Y:S05]  /*7830*/  BSYNC B1 ;  /* 0x0000000000017941 */ /* 0x000fea0003800000 */
.L_x_18260:
        /* <DEDUP_REMOVED lines=11> */
.L_x_18256:
[----:B------:R-:W-:Y:S05]  /*78f0*/  BSYNC B0 ;  /* 0x0000000000007941 */ /* 0x000fea0003800000 */
.L_x_18255:
        /* <DEDUP_REMOVED lines=18> */
.L_x_18267:
[----:B------:R-:W-:-:S07]  /*7a20*/  IMAD.MOV.U32 R106, RZ, RZ, R118 ;  /* 0x000000ffff6a7224 */ /* 0x000fce00078e0076 */
.L_x_18268:
[----:B------:R-:W-:Y:S05]  /*7a30*/  BSYNC B1 ;  /* 0x0000000000017941 */ /* 0x000fea0003800000 */
.L_x_18266:
        /* <DEDUP_REMOVED lines=16> */
.L_x_18272:
[----:B------:R-:W-:Y:S05]  /*7b40*/  BSYNC B2 ;  /* 0x0000000000027941 */ /* 0x000fea0003800000 */
.L_x_18271:
        /* <DEDUP_REMOVED lines=44> */
.L_x_18270:
[----:B------:R-:W-:Y:S05]  /*7e10*/  BSYNC B1 ;  /* 0x0000000000017941 */ /* 0x000fea0003800000 */
.L_x_18269:
        /* <DEDUP_REMOVED lines=11> */
.L_x_18265:
[----:B------:R-:W-:Y:S05]  /*7ed0*/  BSYNC B0 ;  /* 0x0000000000007941 */ /* 0x000fea0003800000 */
.L_x_18264:
        /* <DEDUP_REMOVED lines=18> */
.L_x_18276:
[----:B------:R-:W-:-:S07]  /*8000*/  MOV R107, R118 ;  /* 0x00000076006b7202 */ /* 0x000fce0000000f00 */
.L_x_18277:
[----:B------:R-:W-:Y:S05]  /*8010*/  BSYNC B1 ;  /* 0x0000000000017941 */ /* 0x000fea0003800000 */
.L_x_18275:
        /* <DEDUP_REMOVED lines=16> */
.L_x_18281:
[----:B------:R-:W-:Y:S05]  /*8120*/  BSYNC B2 ;  /* 0x0000000000027941 */ /* 0x000fea0003800000 */
.L_x_18280:
        /* <DEDUP_REMOVED lines=44> */
.L_x_18279:
[----:B------:R-:W-:Y:S05]  /*83f0*/  BSYNC B1 ;  /* 0x0000000000017941 */ /* 0x000fea0003800000 */
.L_x_18278:
        /* <DEDUP_REMOVED lines=11> */
.L_x_18274:
[----:B------:R-:W-:Y:S05]  /*84b0*/  BSYNC B0 ;  /* 0x0000000000007941 */ /* 0x000fea0003800000 */
.L_x_18273:
        /* <DEDUP_REMOVED lines=18> */
.L_x_18285:
[----:B------:R-:W-:-:S07]  /*85e0*/  IMAD.MOV.U32 R108, RZ, RZ, R118 ;  /* 0x000000ffff6c7224 */ /* 0x000fce00078e0076 */
.L_x_18286:
[----:B------:R-:W-:Y:S05]  /*85f0*/  BSYNC B1 ;  /* 0x0000000000017941 */ /* 0x000fea0003800000 */
.L_x_18284:
        /* <DEDUP_REMOVED lines=16> */
.L_x_18290:
[----:B------:R-:W-:Y:S05]  /*8700*/  BSYNC B2 ;  /* 0x0000000000027941 */ /* 0x000fea0003800000 */
.L_x_18289:
        /* <DEDUP_REMOVED lines=42> */
[----:B------:R-:W-:Y:S01]  /*89b0*/  MOV R122, R110 ;  /* 0x0000006e007a7202 */ /* 0x000fe20000000f00 */
[----:B------:R-:W-:-:S07]  /*89c0*/  IMAD.MOV.U32 R110, RZ, RZ, RZ ;  /* 0x000000ffff6e7224 */ /* 0x000fce00078e00ff */
.L_x_18288:
[----:B------:R-:W-:Y:S05]  /*89d0*/  BSYNC B1 ;  /* 0x0000000000017941 */ /* 0x000fea0003800000 */
.L_x_18287:
        /* <DEDUP_REMOVED lines=11> */
.L_x_18283:
[----:B------:R-:W-:Y:S05]  /*8a90*/  BSYNC B0 ;  /* 0x0000000000007941 */ /* 0x000fea0003800000 */
.L_x_18282:
        /* <DEDUP_REMOVED lines=18> */
.L_x_18294:
[----:B------:R-:W-:-:S07]  /*8bc0*/  MOV R109, R118 ;  /* 0x00000076006d7202 */ /* 0x000fce0000000f00 */
.L_x_18295:
[----:B------:R-:W-:Y:S05]  /*8bd0*/  BSYNC B1 ;  /* 0x0000000000017941 */ /* 0x000fea0003800000 */
.L_x_18293:
        /* <DEDUP_REMOVED lines=16> */
.L_x_18299:
[----:B------:R-:W-:Y:S05]  /*8ce0*/  BSYNC B2 ;  /* 0x0000000000027941 */ /* 0x000fea0003800000 */
.L_x_18298:
        /* <DEDUP_REMOVED lines=44> */
.L_x_18297:
[----:B------:R-:W-:Y:S05]  /*8fb0*/  BSYNC B1 ;  /* 0x0000000000017941 */ /* 0x000fea0003800000 */
.L_x_18296:
        /* <DEDUP_REMOVED lines=11> */
.L_x_18292:
[----:B------:R-:W-:Y:S05]  /*9070*/  BSYNC B0 ;  /* 0x0000000000007941 */ /* 0x000fea0003800000 */
.L_x_18291:
        /* <DEDUP_REMOVED lines=18> */
.L_x_18303:
[----:B------:R-:W-:-:S07]  /*91a0*/  IMAD.MOV.U32 R110, RZ, RZ, R118 ;  /* 0x000000ffff6e7224 */ /* 0x000fce00078e0076 */
.L_x_18304:
[----:B------:R-:W-:Y:S05]  /*91b0*/  BSYNC B1 ;  /* 0x0000000000017941 */ /* 0x000fea0003800000 */
.L_x_18302:
        /* <DEDUP_REMOVED lines=16> */
.L_x_18308:
[----:B------:R-:W-:Y:S05]  /*92c0*/  BSYNC B2 ;  /* 0x0000000000027941 */ /* 0x000fea0003800000 */
.L_x_18307:
        /* <DEDUP_REMOVED lines=44> */
.L_x_18306:
[----:B------:R-:W-:Y:S05]  /*9590*/  BSYNC B1 ;  /* 0x0000000000017941 */ /* 0x000fea0003800000 */
.L_x_18305:
        /* <DEDUP_REMOVED lines=11> */
.L_x_18301:
[----:B------:R-:W-:Y:S05]  /*9650*/  BSYNC B0 ;  /* 0x0000000000007941 */ /* 0x000fea0003800000 */
.L_x_18300:
        /* <DEDUP_REMOVED lines=18> */
.L_x_18312:
[----:B------:R-:W-:-:S07]  /*9780*/  MOV R2, R118 ;  /* 0x0000007600027202 */ /* 0x000fce0000000f00 */
.L_x_18313:
[----:B------:R-:W-:Y:S05]  /*9790*/  BSYNC B1 ;  /* 0x0000000000017941 */ /* 0x000fea0003800000 */
.L_x_18311:
        /* <DEDUP_REMOVED lines=16> */
.L_x_18317:
[----:B------:R-:W-:Y:S05]  /*98a0*/  BSYNC B2 ;  /* 0x0000000000027941 */ /* 0x000fea0003800000 */
.L_x_18316:
        /* <DEDUP_REMOVED lines=44> */
.L_x_18315:
[----:B------:R-:W-:Y:S05]  /*9b70*/  BSYNC B1 ;  /* 0x0000000000017941 */ /* 0x000fea0003800000 */
.L_x_18314:
        /* <DEDUP_REMOVED lines=11> */
.L_x_18310:
[----:B------:R-:W-:Y:S05]  /*9c30*/  BSYNC B0 ;  /* 0x0000000000007941 */ /* 0x000fea0003800000 */
.L_x_18309:
        /* <DEDUP_REMOVED lines=53> */
.L_x_18319:
[----:B------:R-:W-:Y:S05]  /*9f90*/  BSYNC B0 ;  /* 0x0000000000007941 */ /* 0x000fea0003800000 */
.L_x_18318:
[----:B------:R-:W-:Y:S01]  /*9fa0*/  UMOV UR32, 0xffffffff ;  /* 0xffffffff00207882 */ /* 0x000fe20000000000 */
[----:B------:R-:W-:Y:S02]  /*9fb0*/  @!P0 VIADD R137, R137, 0x4 ;  /* 0x0000000489898836 */ /* 0x000fe40000000000 */
        /* <DEDUP_REMOVED lines=70> */
.L_x_18334:
[----:B------:R-:W2:Y:S01]  /*a420*/  @!P1 S2R R113, SR_CgaCtaId ;  /* 0x0000000000719919 */ /* 0x000ea20000008800 */
[----:B------:R-:W-:Y:S01]  /*a430*/  @!P1 MOV R0, 0x400 ;  /* 0x0000040000009802 */ /* 0x000fe20000000f00 */
[----:B-1----:R-:W-:Y:S01]  /*a440*/  FADD.FTZ R3, R138, R135 ;  /* 0x000000878a037221 */ /* 0x002fe20000010000 */
[----:B------:R-:W-:Y:S01]  /*a450*/  LOP3.LUT R143, R143, 0x3, RZ, 0xc0, !PT ;  /* 0x000000038f8f7812 */ /* 0x000fe200078ec0ff */
[----:B------:R-:W-:Y:S05]  /*a460*/  WARPSYNC.ALL ;  /* 0x0000000000007948 */ /* 0x000fea0003800000 */
[----:B------:R-:W-:Y:S02]  /*a470*/  LOP3.LUT R112, R142, 0x1f, RZ, 0xc0, !PT ;  /* 0x0000001f8e707812 */ /* 0x000fe400078ec0ff */
[----:B--2---:R-:W-:-:S02]  /*a480*/  @!P1 LEA R113, R113, R0, 0x18 ;  /* 0x0000000071719211 */ /* 0x004fc400078ec0ff */
[----:B------:R-:W-:-:S05]  /*a490*/  @!P1 IADD3 R0, R137, R143, RZ ;  /* 0x0000008f89009210 */ /* 0x000fca0007ffe0ff */
[----:B------:R-:W-:-:S05]  /*a4a0*/  @!P1 IMAD R0, R0, 0x8, R113 ;  /* 0x0000000800009824 */ /* 0x000fca00078e0271 */
        /* <DEDUP_REMOVED lines=9> */
[----:B------:R-:W-:Y:S02]  /*a540*/  HFMA2.MMA R0, -RZ, RZ, 0, 0 ;  /* 0x00000000ff007435 */ /* 0x000fe400000001ff */
[----:B------:R-:W-:-:S04]  /*a550*/  @!P1 IMAD R112, R112, 0x8, R113 ;  /* 0x0000000870709824 */ /* 0x000fc800078e0271 */
[----:B------:R-:W-:Y:S01]  /*a560*/  @!P1 IMAD.MOV.U32 R0, RZ, RZ, 0x300 ;  /* 0x00000300ff009424 */ /* 0x000fe200078e00ff */
        /* <DEDUP_REMOVED lines=11> */
[----:B-1----:R-:W-:Y:S01]  /*a620*/  IMAD.IADD R137, R137, 0x1, R146 ;  /* 0x0000000189897824 */ /* 0x002fe200078e0292 */
[----:B------:R-:W-:-:S04]  /*a630*/  I2FP.F32.S32 R146, R146 ;  /* 0x0000009200927245 */ /* 0x000fc80000201400 */
[----:B------:R-:W-:Y:S01]  /*a640*/  I2FP.F32.S32 R137, R137 ;  /* 0x0000008900897245 */ /* 0x000fe20000201400 */
[C---:B---3--:R-:W-:Y:S01]  /*a650*/  FMUL.FTZ R113, R135.reuse, R144 ;  /* 0x0000009087717220 */ /* 0x048fe20000410000 */
[----:B------:R-:W-:-:S03]  /*a660*/  FADD.FTZ R135, -R135, R2 ;  /* 0x0000000287877221 */ /* 0x000fc60000010100 */
[----:B------:R-:W-:Y:S01]  /*a670*/  FFMA.FTZ R113, R112, R2, R113 ;  /* 0x0000000270717223 */ /* 0x000fe20000010071 */
[----:B------:R-:W-:Y:S01]  /*a680*/  FMUL.FTZ R135, R135, R135 ;  /* 0x0000008787877220 */ /* 0x000fe20000410000 */
[----:B0-----:R-:W-:Y:S01]  /*a690*/  FADD.FTZ R3, R138, R3 ;  /* 0x000000038a037221 */ /* 0x001fe20000010000 */
[----:B------:R-:W0:Y:S01]  /*a6a0*/  MUFU.RCP R137, R137 ;  /* 0x0000008900897308 */ /* 0x000e220000001000 */
        /* <DEDUP_REMOVED lines=101> */
[----:B------:R-:W-:Y:S01]  /*ad00*/  LEA.HI.SX32 R133, R133, R114, 0x1d ;  /* 0x0000007285857211 */ /* 0x000fe200078feaff */
        /* <DEDUP_REMOVED lines=12> */
[C---:B------:R-:W-:Y:S01]  /*add0*/  VIADD R101, R133.reuse, 0x80 ;  /* 0x0000008085657836 */ /* 0x040fe20000000000 */
[----:B------:R-:W-:Y:S01]  /*ade0*/  IADD3 R111, R133, 0x100, RZ ;  /* 0x00000100856f7810 */ /* 0x000fe20007ffe0ff */
[----:B------:R-:W-:Y:S01]  /*adf0*/  FFMA.FTZ R112, R31, R112, R55 ;  /* 0x000000701f707223 */ /* 0x000fe20000010037 */
[----:B------:R-:W-:Y:S01]  /*ae00*/  FFMA.FTZ R109, R29, R104, R53 ;  /* 0x000000681d6d7223 */ /* 0x000fe20000010035 */
[----:B------:R-:W-:Y:S01]  /*ae10*/  FFMA.FTZ R107, R35, R98, R59 ;  /* 0x00000062236b7223 */ /* 0x000fe2000001003b */
[----:B------:R-:W-:Y:S01]  /*ae20*/  FFMA.FTZ R105, R33, R96, R57 ;  /* 0x0000006021697223 */ /* 0x000fe20000010039 */
        /* <DEDUP_REMOVED lines=10> */
[----:B------:R-:W-:-:S05]  /*aed0*/  F2FP.F16.F32.PACK_AB R96, R105, R0 ;  /* 0x000000006960723e */ /* 0x000fca00000000ff */
[----:B------:R0:W-:Y:S02]  /*aee0*/  STG.E.128 desc[UR4][R102.64], R96 ;  /* 0x0000006066007986 */ /* 0x0001e4000c101d04 */
.L_x_18322:
[----:B------:R-:W-:Y:S05]  /*aef0*/  BSYNC B0 ;  /* 0x0000000000007941 */ /* 0x000fea0003800000 */
.L_x_18321:
[----:B------:R-:W-:Y:S01]  /*af00*/  VIADD R115, R115, UR12 ;  /* 0x0000000c73737c36 */ /* 0x000fe20008000000 */
[----:B------:R-:W-:-:S04]  /*af10*/  SEL R0, RZ, 0x1, P0 ;  /* 0x00000001ff007807 */ /* 0x000fc80000000000 */
[----:B------:R-:W-:-:S13]  /*af20*/  ISETP.GE.AND P1, PT, R115, UR13, PT ;  /* 0x0000000d73007c0c */ /* 0x000fda000bf26270 */
[----:B------:R-:W-:Y:S05]  /*af30*/  @!P1 BRA `(.L_x_18323) ;  /* 0xffffff58006c9947 */ /* 0x000fea000383ffff */
[----:B------:R-:W-:Y:S05]  /*af40*/  EXIT ;  /* 0x000000000000794d */ /* 0x000fea0003800000 */
.L_x_18320:
[----:B------:R-:W-:Y:S01]  /*af50*/  HFMA2.MMA R146, -RZ, RZ, 0, 1.847743988037109375e-06 ;  /* 0x0000001fff927435 */ /* 0x000fe200000001ff */
[----:B------:R-:W-:Y:S01]  /*af60*/  MOV R144, R0 ;  /* 0x0000000000907202 */ /* 0x000fe20000000f00 */
[----:B------:R-:W-:Y:S02]  /*af70*/  IMAD.MOV.U32 R141, RZ, RZ, 0x1 ;  /* 0x00000001ff8d7424 */ /* 0x000fe400078e00ff */
[----:B------:R-:W-:-:S07]  /*af80*/  IMAD.MOV.U32 R139, RZ, RZ, -0x1 ;  /* 0xffffffffff8b7424 */ /* 0x000fce00078e00ff */
[----:B0-----:R-:W-:Y:S05]  /*af90*/  WARPSYNC.COLLECTIVE R139, `(.L_x_18324) ;  /* 0x000000008b087348 */ /* 0x001fea0003c00000 */
[----:B------:R1:W2:Y:S02]  /*afa0*/  SHFL.BFLY P3, R140, R144, R141, R146 ;  /* 0x0c00008d908c7389 */ /* 0x0002a40000060092 */
[----:B012---:R-:W-:Y:S01]  /*afb0*/  ENDCOLLECTIVE ;  /* 0x000000000000791b */ /* 0x007fe20003800000 */
.L_x_18324:
[----:B------:R-:W-:Y:S01]  /*afc0*/  HFMA2.MMA R141, -RZ, RZ, 0, 1.1920928955078125e-07 ;  /* 0x00000002ff8d7435 */ /* 0x000fe200000001ff */
[----:B------:R-:W-:-:S05]  /*afd0*/  MOV R3, R140 ;  /* 0x0000008c00037202 */ /* 0x000fca0000000f00 */
[----:B------:R-:W-:-:S04]  /*afe0*/  FADD.FTZ R3, R0, R3 ;  /* 0x0000000300037221 */ /* 0x000fc80000010000 */
[----:B------:R-:W-:-:S07]  /*aff0*/  IMAD.MOV.U32 R144, RZ, RZ, R3 ;  /* 0x000000ffff907224 */ /* 0x000fce00078e0003 */
[----:B------:R-:W-:Y:S05]  /*b000*/  WARPSYNC.COLLECTIVE R139, `(.L_x_18325) ;  /* 0x000000008b087348 */ /* 0x000fea0003c00000 */
[----:B------:R0:W1:Y:S02]  /*b010*/  SHFL.BFLY P3, R140, R144, R141, R146 ;  /* 0x0c00008d908c7389 */ /* 0x0000640000060092 */
[----:B01----:R-:W-:Y:S01]  /*b020*/  ENDCOLLECTIVE ;  /* 0x000000000000791b */ /* 0x003fe20003800000 */
.L_x_18325:
[----:B------:R-:W-:Y:S02]  /*b030*/  IMAD.MOV.U32 R141, RZ, RZ, 0x4 ;  /* 0x00000004ff8d7424 */ /* 0x000fe400078e00ff */
[----:B------:R-:W-:-:S04]  /*b040*/  IMAD.MOV.U32 R2, RZ, RZ, R140 ;  /* 0x000000ffff027224 */ /* 0x000fc800078e008c */
[----:B------:R-:W-:-:S05]  /*b050*/  FADD.FTZ R112, R3, R2 ;  /* 0x0000000203707221 */ /* 0x000fca0000010000 */
[----:B------:R-:W-:-:S07]  /*b060*/  MOV R144, R112 ;  /* 0x0000007000907202 */ /* 0x000fce0000000f00 */
[----:B------:R-:W-:Y:S05]  /*b070*/  WARPSYNC.COLLECTIVE R139, `(.L_x_18326) ;  /* 0x000000008b087348 */ /* 0x000fea0003c00000 */
[----:B------:R0:W1:Y:S02]  /*b080*/  SHFL.BFLY P3, R140, R144, R141, R146 ;  /* 0x0c00008d908c7389 */ /* 0x0000640000060092 */
[----:B01----:R-:W-:Y:S01]  /*b090*/  ENDCOLLECTIVE ;  /* 0x000000000000791b */ /* 0x003fe20003800000 */
.L_x_18326:
[----:B------:R-:W-:Y:S01]  /*b0a0*/  HFMA2.MMA R141, -RZ, RZ, 0, 4.76837158203125e-07 ;  /* 0x00000008ff8d7435 */ /* 0x000fe200000001ff */
[----:B------:R-:W-:-:S05]  /*b0b0*/  MOV R113, R140 ;  /* 0x0000008c00717202 */ /* 0x000fca0000000f00 */
[----:B------:R-:W-:-:S04]  /*b0c0*/  FADD.FTZ R113, R112, R113 ;  /* 0x0000007170717221 */ /* 0x000fc80000010000 */
[----:B------:R-:W-:-:S07]  /*b0d0*/  IMAD.MOV.U32 R144, RZ, RZ, R113 ;  /* 0x000000ffff907224 */ /* 0x000fce00078e0071 */
[----:B------:R-:W-:Y:S05]  /*b0e0*/  WARPSYNC.COLLECTIVE R139, `(.L_x_18327) ;  /* 0x000000008b087348 */ /* 0x000fea0003c00000 */
[----:B------:R0:W1:Y:S02]  /*b0f0*/  SHFL.BFLY P3, R140, R144, R141, R146 ;  /* 0x0c00008d908c7389 */ /* 0x0000640000060092 */
[----:B01----:R-:W-:Y:S01]  /*b100*/  ENDCOLLECTIVE ;  /* 0x000000000000791b */ /* 0x003fe20003800000 */
.L_x_18327:
[----:B------:R-:W-:Y:S02]  /*b110*/  IMAD.MOV.U32 R141, RZ, RZ, 0x10 ;  /* 0x00000010ff8d7424 */ /* 0x000fe400078e00ff */
[----:B------:R-:W-:-:S04]  /*b120*/  IMAD.MOV.U32 R2, RZ, RZ, R140 ;  /* 0x000000ffff027224 */ /* 0x000fc800078e008c */
[----:B------:R-:W-:-:S05]  /*b130*/  FADD.FTZ R135, R113, R2 ;  /* 0x0000000271877221 */ /* 0x000fca0000010000 */
[----:B------:R-:W-:-:S07]  /*b140*/  MOV R144, R135 ;  /* 0x0000008700907202 */ /* 0x000fce0000000f00 */
[----:B------:R-:W-:Y:S05]  /*b150*/  WARPSYNC.COLLECTIVE R139, `(.L_x_18328) ;  /* 0x000000008b087348 */ /* 0x000fea0003c00000 */
[----:B------:R0:W1:Y:S02]  /*b160*/  SHFL.BFLY P3, R140, R144, R141, R146 ;  /* 0x0c00008d908c7389 */ /* 0x0000640000060092 */
[----:B01----:R-:W-:Y:S01]  /*b170*/  ENDCOLLECTIVE ;  /* 0x000000000000791b */ /* 0x003fe20003800000 */
.L_x_18328:
        /* <DEDUP_REMOVED lines=56> */
.L_x_18329:
[----:B------:R-:W-:Y:S02]  /*b500*/  IMAD.MOV.U32 R141, RZ, RZ, 0x2 ;  /* 0x00000002ff8d7424 */ /* 0x000fe400078e00ff */
[----:B------:R-:W-:-:S04]  /*b510*/  IMAD.MOV.U32 R3, RZ, RZ, R140 ;  /* 0x000000ffff037224 */ /* 0x000fc800078e008c */
[----:B------:R-:W-:-:S05]  /*b520*/  FADD.FTZ R3, R0, R3 ;  /* 0x0000000300037221 */ /* 0x000fca0000010000 */
[----:B------:R-:W-:-:S07]  /*b530*/  MOV R144, R3 ;  /* 0x0000000300907202 */ /* 0x000fce0000000f00 */
[----:B------:R-:W-:Y:S05]  /*b540*/  WARPSYNC.COLLECTIVE R139, `(.L_x_18330) ;  /* 0x000000008b087348 */ /* 0x000fea0003c00000 */
[----:B------:R0:W1:Y:S02]  /*b550*/  SHFL.BFLY P3, R140, R144, R141, R146 ;  /* 0x0c00008d908c7389 */ /* 0x0000640000060092 */
[----:B01----:R-:W-:Y:S01]  /*b560*/  ENDCOLLECTIVE ;  /* 0x000000000000791b */ /* 0x003fe20003800000 */
.L_x_18330:
[----:B------:R-:W-:Y:S01]  /*b570*/  HFMA2.MMA R141, -RZ, RZ, 0, 2.384185791015625e-07 ;  /* 0x00000004ff8d7435 */ /* 0x000fe200000001ff */
[----:B------:R-:W-:-:S05]  /*b580*/  MOV R112, R140 ;  /* 0x0000008c00707202 */ /* 0x000fca0000000f00 */
[----:B------:R-:W-:-:S04]  /*b590*/  FADD.FTZ R112, R3, R112 ;  /* 0x0000007003707221 */ /* 0x000fc80000010000 */
[----:B------:R-:W-:-:S07]  /*b5a0*/  IMAD.MOV.U32 R144, RZ, RZ, R112 ;  /* 0x000000ffff907224 */ /* 0x000fce00078e0070 */
[----:B------:R-:W-:Y:S05]  /*b5b0*/  WARPSYNC.COLLECTIVE R139, `(.L_x_18331) ;  /* 0x000000008b087348 */ /* 0x000fea0003c00000 */
[----:B------:R0:W1:Y:S02]  /*b5c0*/  SHFL.BFLY P3, R140, R144, R141, R146 ;  /* 0x0c00008d908c7389 */ /* 0x0000640000060092 */
[----:B01----:R-:W-:Y:S01]  /*b5d0*/  ENDCOLLECTIVE ;  /* 0x000000000000791b */ /* 0x003fe20003800000 */
.L_x_18331:
[----:B------:R-:W-:Y:S02]  /*b5e0*/  IMAD.MOV.U32 R141, RZ, RZ, 0x8 ;  /* 0x00000008ff8d7424 */ /* 0x000fe400078e00ff */
[----:B------:R-:W-:-:S04]  /*b5f0*/  IMAD.MOV.U32 R113, RZ, RZ, R140 ;  /* 0x000000ffff717224 */ /* 0x000fc800078e008c */
[----:B------:R-:W-:-:S05]  /*b600*/  FADD.FTZ R113, R112, R113 ;  /* 0x0000007170717221 */ /* 0x000fca0000010000 */
[----:B------:R-:W-:-:S07]  /*b610*/  MOV R144, R113 ;  /* 0x0000007100907202 */ /* 0x000fce0000000f00 */
[----:B------:R-:W-:Y:S05]  /*b620*/  WARPSYNC.COLLECTIVE R139, `(.L_x_18332) ;  /* 0x000000008b087348 */ /* 0x000fea0003c00000 */
[----:B------:R0:W1:Y:S02]  /*b630*/  SHFL.BFLY P3, R140, R144, R141, R146 ;  /* 0x0c00008d908c7389 */ /* 0x0000640000060092 */
[----:B01----:R-:W-:Y:S01]  /*b640*/  ENDCOLLECTIVE ;  /* 0x000000000000791b */ /* 0x003fe20003800000 */
.L_x_18332:
[----:B------:R-:W-:Y:S01]  /*b650*/  HFMA2.MMA R141, -RZ, RZ, 0, 9.5367431640625e-07 ;  /* 0x00000010ff8d7435 */ /* 0x000fe200000001ff */
[----:B------:R-:W-:-:S05]  /*b660*/  MOV R138, R140 ;  /* 0x0000008c008a7202 */ /* 0x000fca0000000f00 */
[----:B------:R-:W-:-:S04]  /*b670*/  FADD.FTZ R138, R113, R138 ;  /* 0x0000008a718a7221 */ /* 0x000fc80000010000 */
[----:B------:R-:W-:-:S07]  /*b680*/  IMAD.MOV.U32 R144, RZ, RZ, R138 ;  /* 0x000000ffff907224 */ /* 0x000fce00078e008a */
[----:B------:R-:W-:Y:S05]  /*b690*/  WARPSYNC.COLLECTIVE R139, `(.L_x_18333) ;  /* 0x000000008b087348 */ /* 0x000fea0003c00000 */
[----:B------:R0:W1:Y:S02]  /*b6a0*/  SHFL.BFLY P3, R140, R144, R141, R146 ;  /* 0x0c00008d908c7389 */ /* 0x0000640000060092 */
[----:B01----:R-:W-:Y:S01]  /*b6b0*/  ENDCOLLECTIVE ;  /* 0x000000000000791b */ /* 0x003fe20003800000 */
.L_x_18333:
[----:B------:R-:W-:Y:S01]  /*b6c0*/  MOV R135, R140 ;  /* 0x0000008c00877202 */ /* 0x000fe20000000f00 */
[----:B------:R-:W-:Y:S06]  /*b6d0*/  BRA `(.L_x_18334) ;  /* 0xffffffec00507947 */ /* 0x000fec000383ffff */
.L_x_18335:
        /* <DEDUP_REMOVED lines=10> */
.L_x_23335:


//--------------------- .text._ZN10layer_norm13ln_fwd_kernelINS_13Kernel_traitsI6__halfffffjLj3072ELj1ELj1ELj4ELj16ENS_18Kernel_traits_baseILj3072ES2_ffffjLj128EEEEELb0ELb0ELb0ELb0EEEvNS_9FwdParamsE --------------------------
	.section	.text._ZN10layer_norm13ln_fwd_kernelINS_13Kernel_traitsI6__halfffffjLj3072ELj1ELj1ELj4ELj16ENS_18Kernel_traits_baseILj3072ES2_ffffjLj128EEEEELb0ELb0ELb0ELb0EEEvNS_9FwdParamsE,"ax",@progbits
	.align	128
        .global         _ZN10layer_norm13ln_fwd_kernelINS_13Kernel_traitsI6__halfffffjLj3072ELj1ELj1ELj4ELj16ENS_18Kernel_traits_baseILj3072ES2_ffffjLj128EEEEELb0ELb0ELb0ELb0EEEvNS_9FwdParamsE
        .type           _ZN10layer_norm13ln_fwd_kernelINS_13Kernel_traitsI6__halfffffjLj3072ELj1ELj1ELj4ELj16ENS_18Kernel_traits_baseILj3072ES2_ffffjLj128EEEEELb0ELb0ELb0ELb0EEEvNS_9FwdParamsE,@function
        .size           _ZN10layer_norm13ln_fwd_kernelINS_13Kernel_traitsI6__halfffffjLj3072ELj1ELj1ELj4ELj16ENS_18Kernel_traits_baseILj3072ES2_ffffjLj128EEEEELb0ELb0ELb0ELb0EEEvNS_9FwdParamsE,(.L_x_23336 - _ZN10layer_norm13ln_fwd_kernelINS_13Kernel_traitsI6__halfffffjLj3072ELj1ELj1ELj4ELj16ENS_18Kernel_traits_baseILj3072ES2_ffffjLj128EEEEELb0ELb0ELb0ELb0EEEvNS_9FwdParamsE)
        .other          _ZN10layer_norm13ln_fwd_kernelINS_13Kernel_traitsI6__halfffffjLj3072ELj1ELj1ELj4ELj16ENS_18Kernel_traits_baseILj3072ES2_ffffjLj128EEEEELb0ELb0ELb0ELb0EEEvNS_9FwdParamsE,@"STO_CUDA_ENTRY STV_DEFAULT"
_ZN10layer_norm13ln_fwd_kernelINS_13Kernel_traitsI6__halfffffjLj3072ELj1ELj1ELj4ELj16ENS_18Kernel_traits_baseILj3072ES2_ffffjLj128EEEEELb0ELb0ELb0ELb0EEEvNS_9FwdParamsE:
.text._ZN10layer_norm13ln_fwd_kernelINS_13Kernel_traitsI6__halfffffjLj3072ELj1ELj1ELj4ELj16ENS_18Kernel_traits_baseILj3072ES2_ffffjLj128EEEEELb0ELb0ELb0ELb0EEEvNS_9FwdParamsE:
[----:B------:R-:W-:Y:S01]  /*0000*/  LDC R1, c[0x0][0x28] ;  /* 0x00000a00ff017b82 */ /* 0x000fe20000000800 */
[----:B------:R-:W0:Y:S07]  /*0010*/  S2R R0, SR_TID.X ;  /* 0x0000000000007919 */ /* 0x000e2e0000002100 */
[----:B------:R-:W1:Y:S01]  /*0020*/  LDC R3, c[0x0][0x218] ;  /* 0x00008600ff037b82 */ /* 0x000e620000000800 */
[----:B------:R-:W-:Y:S01]  /*0030*/  ULDC.64 UR4, c[0x0][0x208] ;  /* 0x0000820000047ab9 */ /* 0x000fe20000000a00 */
[----:B------:R-:W-:Y:S06]  /*0040*/  BSSY B0, `(.L_x_18336) ;  /* 0x000001c000007945 */ /* 0x000fec0003800000 */
[----:B------:R-:W2:Y:S01]  /*0050*/  LDC.64 R36, c[0x0][0x270] ;  /* 0x00009c00ff247b82 */ /* 0x000ea20000000a00 */
[----:B-1----:R-:W-:-:S04]  /*0060*/  SHF.R.S32.HI R2, RZ, 0x1f, R3 ;  /* 0x0000001fff027819 */ /* 0x002fc80000011403 */
[----:B------:R-:W-:Y:S02]  /*0070*/  LEA.HI R3, R2, R3, RZ, 0x2 ;  /* 0x0000000302037211 */ /* 0x000fe400078f10ff */
[C---:B0-----:R-:W-:Y:S02]  /*0080*/  LOP3.LUT R4, R0.reuse, 0x7f, RZ, 0xc, !PT ;  /* 0x0000007f00047812 */ /* 0x041fe400078e0cff */
[----:B------:R-:W-:Y:S02]  /*0090*/  LOP3.LUT R31, R0, 0x7f, RZ, 0xc0, !PT ;  /* 0x0000007f001f7812 */ /* 0x000fe400078ec0ff */
[----:B------:R-:W-:-:S04]  /*00a0*/  LEA.HI.SX32 R2, R3, R4, 0x1e ;  /* 0x0000000403027211 */ /* 0x000fc800078ff2ff */
[C---:B------:R-:W-:Y:S02]  /*00b0*/  LOP3.LUT P2, RZ, R2.reuse, 0xffffff80, RZ, 0xc0, !PT ;  /* 0xffffff8002ff7812 */ /* 0x040fe4000784c0ff */
[C---:B------:R-:W-:Y:S02]  /*00c0*/  ISETP.GE.U32.AND P6, PT, R2.reuse, 0x100, PT ;  /* 0x000001000200780c */ /* 0x040fe40003fc6070 */
[C---:B------:R-:W-:Y:S02]  /*00d0*/  ISETP.GE.U32.AND P5, PT, R2.reuse, 0x180, PT ;  /* 0x000001800200780c */ /* 0x040fe40003fa6070 */
[C---:B------:R-:W-:Y:S02]  /*00e0*/  ISETP.GE.U32.AND P4, PT, R2.reuse, 0x200, PT ;  /* 0x000002000200780c */ /* 0x040fe40003f86070 */
[----:B------:R-:W-:Y:S02]  /*00f0*/  ISETP.GE.U32.AND P3, PT, R2, 0x280, PT ;  /* 0x000002800200780c */ /* 0x000fe40003f66070 */
[----:B------:R-:W-:-:S02]  /*0100*/  P2R R4, PR, RZ, 0x40 ;  /* 0x00000040ff047803 */ /* 0x000fc40000000000 */
[----:B------:R-:W-:Y:S02]  /*0110*/  P2R R4, PR, RZ, 0x20 ;  /* 0x00000020ff047803 */ /* 0x000fe40000000000 */
[----:B------:R-:W-:Y:S02]  /*0120*/  P2R R4, PR, RZ, 0x10 ;  /* 0x00000010ff047803 */ /* 0x000fe40000000000 */
[----:B------:R-:W-:Y:S01]  /*0130*/  P2R R4, PR, RZ, 0x8 ;  /* 0x00000008ff047803 */ /* 0x000fe20000000000 */
[----:B--2---:R-:W-:Y:S06]  /*0140*/  @!P2 BRA `(.L_x_18337) ;  /* 0x00000000002ca947 */ /* 0x004fec0003800000 */
[----:B------:R-:W-:Y:S01]  /*0150*/  ULDC.64 UR6, c[0x0][0x2c8] ;  /* 0x0000b20000067ab9 */ /* 0x000fe20000000a00 */
[----:B------:R-:W0:Y:S01]  /*0160*/  LDC.64 R6, c[0x0][0x260] ;  /* 0x00009800ff067b82 */ /* 0x000e220000000a00 */
[----:B------:R-:W-:-:S04]  /*0170*/  ISETP.NE.U32.AND P0, PT, RZ, UR6, PT ;  /* 0x00000006ff007c0c */ /* 0x000fc8000bf05070 */
[----:B------:R-:W-:-:S13]  /*0180*/  ISETP.NE.AND.EX P0, PT, RZ, UR7, PT, P0 ;  /* 0x00000007ff007c0c */ /* 0x000fda000bf05300 */
[----:B------:R-:W-:-:S04]  /*0190*/  @P0 LEA R8, P1, R31, UR6, 0x3 ;  /* 0x000000061f080c11 */ /* 0x000fc8000f8218ff */
[C---:B------:R-:W-:Y:S01]  /*01a0*/  @P0 LEA.HI.X R9, R31.reuse, UR7, RZ, 0x3, P1 ;  /* 0x000000071f090c11 */ /* 0x040fe200088f1cff */
[----:B0-----:R-:W-:-:S04]  /*01b0*/  IMAD.WIDE.U32 R6, R31, 0x8, R6 ;  /* 0x000000081f067825 */ /* 0x001fc800078e0006 */
[----:B------:R0:W5:Y:S04]  /*01c0*/  @P0 LDG.E.64 R4, desc[UR4][R8.64] ;  /* 0x0000000408040981 */ /* 0x000168000c1e1b00 */
[----:B------:R0:W5:Y:S01]  /*01d0*/  LDG.E.64 R20, desc[UR4][R6.64] ;  /* 0x0000000406147981 */ /* 0x000162000c1e1b00 */
[----:B------:R-:W-:Y:S02]  /*01e0*/  LOP3.LUT R31, R31, 0x80, RZ, 0xfc, !PT ;  /* 0x000000801f1f7812 */ /* 0x000fe400078efcff */
[----:B0-----:R-:W-:-:S07]  /*01f0*/  @!P0 CS2R R4, SRZ ;  /* 0x0000000000048805 */ /* 0x001fce000001ff00 */
.L_x_18337:
[----:B------:R-:W-:Y:S05]  /*0200*/  BSYNC B0 ;  /* 0x0000000000007941 */ /* 0x000fea0003800000 */
.L_x_18336:
        /* <DEDUP_REMOVED lines=11> */
[----:B------:R-:W-:Y:S02]  /*02c0*/  IADD3 R31, R31, 0x80, RZ ;  /* 0x000000801f1f7810 */ /* 0x000fe40007ffe0ff */
[----:B0-----:R-:W-:-:S07]  /*02d0*/  @!P0 CS2R R6, SRZ ;  /* 0x0000000000068805 */ /* 0x001fce000001ff00 */
.L_x_18339:
[----:B------:R-:W-:Y:S05]  /*02e0*/  BSYNC B0 ;  /* 0x0000000000007941 */ /* 0x000fea0003800000 */
.L_x_18338:
        /* <DEDUP_REMOVED lines=13> */
.L_x_18341:
[----:B------:R-:W-:Y:S05]  /*03c0*/  BSYNC B0 ;  /* 0x0000000000007941 */ /* 0x000fea0003800000 */
.L_x_18340:
        /* <DEDUP_REMOVED lines=13> */
.L_x_18343:
[----:B------:R-:W-:Y:S05]  /*04a0*/  BSYNC B0 ;  /* 0x0000000000007941 */ /* 0x000fea0003800000 */
.L_x_18342:
        /* <DEDUP_REMOVED lines=13> */
.L_x_18345:
[----:B------:R-:W-:Y:S05]  /*0580*/  BSYNC B0 ;  /* 0x0000000000007941 */ /* 0x000fea0003800000 */
.L_x_18344:
[----:B------:R-:W-:Y:S01]  /*0590*/  ISETP.GE.U32.AND P0, PT, R2, 0x300, PT ;  /* 0x000003000200780c */ /* 0x000fe20003f06070 */
[----:B------:R-:W-:Y:S03]  /*05a0*/  BSSY B0, `(.L_x_18346) ;  /* 0x000000d000007945 */ /* 0x000fe60003800000 */
[----:B------:R-:W-:-:S09]  /*05b0*/  P2R R14, PR, RZ, 0x1 ;  /* 0x00000001ff0e7803 */ /* 0x000fd20000000000 */
        /* <DEDUP_REMOVED lines=9> */
[----:B------:R-:W5:Y:S01]  /*0650*/  LDG.E.64 R16, desc[UR4][R16.64] ;  /* 0x0000000410107981 */ /* 0x000f62000c1e1b00 */
[----:B0-----:R-:W-:-:S07]  /*0660*/  @!P0 CS2R R14, SRZ ;  /* 0x00000000000e8805 */ /* 0x001fce000001ff00 */
.L_x_18347:
[----:B------:R-:W-:Y:S05]  /*0670*/  BSYNC B0 ;  /* 0x0000000000007941 */ /* 0x000fea0003800000 */
.L_x_18346:
[----:B------:R-:W0:Y:S01]  /*0680*/  S2UR UR6, SR_CTAID.X ;  /* 0x00000000000679c3 */ /* 0x000e220000002500 */
[----:B------:R-:W-:Y:S02]  /*0690*/  ULDC.64 UR8, c[0x0][0x230] ;  /* 0x00008c0000087ab9 */ /* 0x000fe40000000a00 */
[----:B------:R-:W-:-:S04]  /*06a0*/  LOP3.LUT P1, RZ, R36, UR8, RZ, 0xfc, !PT ;  /* 0x0000000824ff7c12 */ /* 0x000fc8000f82fcff */
[----:B------:R-:W-:Y:S02]  /*06b0*/  LOP3.LUT P1, RZ, R37, UR9, RZ, 0xfc, P1 ;  /* 0x0000000925ff7c12 */ /* 0x000fe4000882fcff */
[----:B0-----:R-:W-:Y:S01]  /*06c0*/  LEA.HI R18, R0, UR6, RZ, 0x19 ;  /* 0x0000000600127c11 */ /* 0x001fe2000f8fc8ff */
[----:B------:R-:W-:-:S03]  /*06d0*/  ULDC UR6, c[0x0][0x214] ;  /* 0x0000850000067ab9 */ /* 0x000fc60000000800 */
[----:B------:R-:W-:-:S13]  /*06e0*/  ISETP.GE.AND P0, PT, R18, UR6, PT ;  /* 0x0000000612007c0c */ /* 0x000fda000bf06270 */
[----:B------:R-:W-:Y:S05]  /*06f0*/  @P0 EXIT ;  /* 0x000000000000094d */ /* 0x000fea0003800000 */
[--C-:B-----5:R-:W-:Y:S01]  /*0700*/  SHF.R.U64 R66, R20, 0x10, R21.reuse ;  /* 0x0000001014427819 */ /* 0x120fe20000001215 */
[----:B------:R-:W-:Y:S01]  /*0710*/  HFMA2.MMA R68, -RZ, RZ, 0, 5.9604644775390625e-08 ;  /* 0x00000001ff447435 */ /* 0x000fe200000001ff */
[----:B------:R-:W-:Y:S01]  /*0720*/  MOV R31, R21 ;  /* 0x00000015001f7202 */ /* 0x000fe20000000f00 */
[----:B------:R-:W-:Y:S01]  /*0730*/  ULDC.U8 UR6, c[0x0][0x2a0] ;  /* 0x0000a80000067ab9 */ /* 0x000fe20000000000 */
[----:B------:R-:W-:Y:S01]  /*0740*/  SHF.R.U32.HI R56, RZ, 0x10, R21 ;  /* 0x00000010ff387819 */ /* 0x000fe20000011615 */
[----:B------:R-:W-:Y:S01]  /*0750*/  ULDC UR10, c[0x0][0x218] ;  /* 0x00008600000a7ab9 */ /* 0x000fe20000000800 */
[----:B------:R-:W-:Y:S01]  /*0760*/  SHF.R.S32.HI R3, RZ, 0x2, R3 ;  /* 0x00000002ff037819 */ /* 0x000fe20000011403 */
[----:B------:R-:W-:Y:S01]  /*0770*/  ULDC UR7, c[0x0][0x290] ;  /* 0x0000a40000077ab9 */ /* 0x000fe20000000800 */
[----:B------:R-:W-:Y:S01]  /*0780*/  SHF.L.U32 R21, R0, 0x5, RZ ;  /* 0x0000000500157819 */ /* 0x000fe200000006ff */
[----:B------:R-:W-:Y:S01]  /*0790*/  UISETP.NE.AND UP0, UPT, UR6, URZ, UPT ;  /* 0x0000003f0600728c */ /* 0x000fe2000bf05270 */
[----:B------:R-:W-:Y:S01]  /*07a0*/  MOV R30, R20 ;  /* 0x00000014001e7202 */ /* 0x000fe20000000f00 */
[----:B------:R-:W-:Y:S01]  /*07b0*/  ULDC.64 UR12, c[0x0][0x230] ;  /* 0x00008c00000c7ab9 */ /* 0x000fe20000000a00 */
[----:B------:R-:W-:Y:S01]  /*07c0*/  MOV R32, R22 ;  /* 0x0000001600207202 */ /* 0x000fe20000000f00 */
[----:B------:R-:W-:Y:S01]  /*07d0*/  ULDC.64 UR8, c[0x0][0x210] ;  /* 0x0000840000087ab9 */ /* 0x000fe20000000a00 */
[----:B------:R-:W-:-:S02]  /*07e0*/  SHF.R.U64 R53, R22, 0x10, R23 ;  /* 0x0000001016357819 */ /* 0x000fc40000001217 */
[----:B------:R-:W-:Y:S02]  /*07f0*/  LOP3.LUT R20, R0, 0x60, RZ, 0xc0, !PT ;  /* 0x0000006000147812 */ /* 0x000fe400078ec0ff */
[----:B------:R-:W-:Y:S02]  /*0800*/  LOP3.LUT R19, R3, 0x7f, RZ, 0xc0, !PT ;  /* 0x0000007f03137812 */ /* 0x000fe400078ec0ff */
[----:B------:R-:W-:Y:S01]  /*0810*/  LOP3.LUT R22, R21, 0x3e0, RZ, 0xc0, !PT ;  /* 0x000003e015167812 */ /* 0x000fe200078ec0ff */
[----:B------:R-:W-:Y:S01]  /*0820*/  HADD2.F32 R21, -RZ, R53.H0_H0 ;  /* 0x20000035ff157230 */ /* 0x000fe20000004100 */
[C---:B------:R-:W-:Y:S02]  /*0830*/  VIADDMNMX R20, R19.reuse, -R20, RZ, !PT ;  /* 0x8000001413147246 */ /* 0x040fe400078001ff */
[----:B------:R-:W-:Y:S01]  /*0840*/  VIADDMNMX R22, R19, -R22, RZ, !PT ;  /* 0x8000001613167246 */ /* 0x000fe200078001ff */
[----:B------:R-:W-:Y:S01]  /*0850*/  HADD2.F32 R19, -RZ, R31.H0_H0 ;  /* 0x2000001fff137230 */ /* 0x000fe20000004100 */
[----:B------:R-:W-:-:S02]  /*0860*/  SHF.R.U32.HI R3, RZ, 0x2, R3 ;  /* 0x00000002ff037819 */ /* 0x000fc40000011603 */
[----:B------:R-:W-:Y:S02]  /*0870*/  VIMNMX R20, R20, 0x20, PT ;  /* 0x0000002014147848 */ /* 0x000fe40003fe0100 */
[----:B------:R-:W-:Y:S02]  /*0880*/  LOP3.LUT R3, R3, 0x3fffffe0, RZ, 0xc0, !PT ;  /* 0x3fffffe003037812 */ /* 0x000fe400078ec0ff */
[----:B------:R-:W-:Y:S02]  /*0890*/  VIMNMX R22, R22, 0x20, PT ;  /* 0x0000002016167848 */ /* 0x000fe40003fe0100 */
[----:B------:R-:W-:Y:S02]  /*08a0*/  MOV R44, R28 ;  /* 0x0000001c002c7202 */ /* 0x000fe40000000f00 */
[--C-:B------:R-:W-:Y:S02]  /*08b0*/  SHF.R.U64 R45, R28, 0x10, R29.reuse ;  /* 0x000000101c2d7819 */ /* 0x100fe4000000121d */
[----:B------:R-:W-:Y:S01]  /*08c0*/  ISETP.NE.U32.AND P0, PT, R36, RZ, PT ;  /* 0x000000ff2400720c */ /* 0x000fe20003f05070 */
[----:B------:R-:W-:Y:S01]  /*08d0*/  HADD2.F32 R44, -RZ, R44.H0_H0 ;  /* 0x2000002cff2c7230 */ /* 0x000fe20000004100 */
[----:B------:R-:W-:Y:S01]  /*08e0*/  IADD3 R28, R20, R3, RZ ;  /* 0x00000003141c7210 */ /* 0x000fe20007ffe0ff */
[----:B------:R-:W-:Y:S01]  /*08f0*/  HADD2.F32 R20, -RZ, R32.H0_H0 ;  /* 0x20000020ff147230 */ /* 0x000fe20000004100 */
[----:B------:R-:W-:Y:S01]  /*0900*/  IADD3 R65, R3, R22, RZ ;  /* 0x0000001603417210 */ /* 0x000fe20007ffe0ff */
[----:B------:R-:W-:Y:S01]  /*0910*/  HADD2.F32 R3, -RZ, R4.H0_H0 ;  /* 0x20000004ff037230 */ /* 0x000fe20000004100 */
[----:B------:R-:W-:Y:S01]  /*0920*/  MOV R47, R29 ;  /* 0x0000001d002f7202 */ /* 0x000fe20000000f00 */
[----:B------:R-:W-:Y:S01]  /*0930*/  HADD2.F32 R45, -RZ, R45.H0_H0 ;  /* 0x2000002dff2d7230 */ /* 0x000fe20000004100 */
[----:B------:R-:W-:-:S02]  /*0940*/  SHF.R.U32.HI R46, RZ, 0x10, R29 ;  /* 0x00000010ff2e7819 */ /* 0x000fc4000001161d */
[--C-:B------:R-:W-:Y:S01]  /*0950*/  SHF.R.U64 R36, R4, 0x10, R5.reuse ;  /* 0x0000001004247819 */ /* 0x100fe20000001205 */
[----:B------:R-:W-:Y:S01]  /*0960*/  HADD2.F32 R4, -RZ, R5.H0_H0 ;  /* 0x20000005ff047230 */ /* 0x000fe20000004100 */
[----:B------:R-:W-:Y:S01]  /*0970*/  SHF.R.U32.HI R29, RZ, 0x10, R5 ;  /* 0x00000010ff1d7819 */ /* 0x000fe20000011605 */
[----:B------:R-:W-:Y:S01]  /*0980*/  HADD2.F32 R5, -RZ, R6.H0_H0 ;  /* 0x20000006ff057230 */ /* 0x000fe20000004100 */
        /* <DEDUP_REMOVED lines=10> */
[----:B------:R-:W-:Y:S01]  /*0a30*/  SHF.L.U32 R28, R28, 0x2, RZ ;  /* 0x000000021c1c7819 */ /* 0x000fe200000006ff */
        /* <DEDUP_REMOVED lines=9> */
[----:B------:R-:W-:Y:S01]  /*0ad0*/  I2FP.F32.U32 R28, R28 ;  /* 0x0000001c001c7245 */ /* 0x000fe20000201000 */
[----:B------:R-:W-:Y:S01]  /*0ae0*/  HADD2.F32 R46, -RZ, R46.H0_H0 ;  /* 0x2000002eff2e7230 */ /* 0x000fe20000004100 */
[----:B------:R-:W-:Y:S01]  /*0af0*/  SHF.R.U32.HI R63, RZ, 0x10, R15 ;  /* 0x00000010ff3f7819 */ /* 0x000fe2000001160f */
[----:B------:R-:W-:Y:S01]  /*0b00*/  HADD2.F32 R53, -RZ, R29.H0_H0 ;  /* 0x2000001dff357230 */ /* 0x000fe20000004100 */
[----:B------:R-:W-:Y:S01]  /*0b10*/  MOV R15, R18 ;  /* 0x00000012000f7202 */ /* 0x000fe20000000f00 */
[----:B------:R-:W-:Y:S01]  /*0b20*/  HADD2.F32 R18, -RZ, R56.H0_H0 ;  /* 0x20000038ff127230 */ /* 0x000fe20000004100 */
[----:B------:R-:W-:Y:S01]  /*0b30*/  SHF.R.U32.HI R52, RZ, 0x10, R23 ;  /* 0x00000010ff347819 */ /* 0x000fe20000011617 */
[----:B------:R0:W1:Y:S01]  /*0b40*/  MUFU.RCP R56, R28 ;  /* 0x0000001c00387308 */ /* 0x0000620000001000 */
[----:B------:R-:W-:Y:S01]  /*0b50*/  MOV R33, R23 ;  /* 0x0000001700217202 */ /* 0x000fe20000000f00 */
[----:B------:R-:W-:Y:S01]  /*0b60*/  HADD2.F32 R54, -RZ, R54.H0_H0 ;  /* 0x20000036ff367230 */ /* 0x000fe20000004100 */
[----:B------:R-:W-:Y:S01]  /*0b70*/  MOV R34, R24 ;  /* 0x0000001800227202 */ /* 0x000fe20000000f00 */
[----:B------:R-:W-:Y:S01]  /*0b80*/  HADD2.F32 R22, -RZ, R52.H0_H0 ;  /* 0x20000034ff167230 */ /* 0x000fe20000004100 */
[--C-:B------:R-:W-:Y:S01]  /*0b90*/  SHF.R.U64 R39, R24, 0x10, R25.reuse ;  /* 0x0000001018277819 */ /* 0x100fe20000001219 */
[----:B------:R-:W-:Y:S01]  /*0ba0*/  HADD2.F32 R23, -RZ, R33.H0_H0 ;  /* 0x20000021ff177230 */ /* 0x000fe20000004100 */
[----:B------:R-:W-:Y:S01]  /*0bb0*/  MOV R35, R25 ;  /* 0x0000001900237202 */ /* 0x000fe20000000f00 */
[----:B------:R-:W-:Y:S01]  /*0bc0*/  HADD2.F32 R24, -RZ, R34.H0_H0 ;  /* 0x20000022ff187230 */ /* 0x000fe20000004100 */
[----:B------:R-:W-:Y:S01]  /*0bd0*/  SHF.R.U32.HI R38, RZ, 0x10, R25 ;  /* 0x00000010ff267819 */ /* 0x000fe20000011619 */
        /* <DEDUP_REMOVED lines=17> */
[----:B------:R-:W-:Y:S01]  /*0cf0*/  ISETP.NE.AND.EX P0, PT, R37, RZ, PT, P0 ;  /* 0x000000ff2500720c */ /* 0x000fe20003f05300 */
[----:B------:R-:W-:Y:S01]  /*0d00*/  HADD2.F32 R42, -RZ, R42.H0_H0 ;  /* 0x2000002aff2a7230 */ /* 0x000fe20000004100 */
[----:B------:R-:W-:Y:S01]  /*0d10*/  SHF.L.U32 R65, R65, 0x2, RZ ;  /* 0x0000000241417819 */ /* 0x000fe200000006ff */
[----:B------:R-:W-:-:S02]  /*0d20*/  HADD2.F32 R48, -RZ, R48.H0_H0 ;  /* 0x20000030ff307230 */ /* 0x000fc40000004100 */
[----:B------:R-:W-:Y:S02]  /*0d30*/  HADD2.F32 R49, -RZ, R49.H0_H0 ;  /* 0x20000031ff317230 */ /* 0x000fe40000004100 */
[----:B------:R-:W-:Y:S02]  /*0d40*/  HADD2.F32 R51, -RZ, R51.H0_H0 ;  /* 0x20000033ff337230 */ /* 0x000fe40000004100 */
[----:B------:R-:W-:Y:S02]  /*0d50*/  HADD2.F32 R50, -RZ, R50.H0_H0 ;  /* 0x20000032ff327230 */ /* 0x000fe40000004100 */
        /* <DEDUP_REMOVED lines=8> */
[----:B01----:R-:W-:-:S07]  /*0de0*/  HADD2.F32 R63, -RZ, R63.H0_H0 ;  /* 0x2000003fff3f7230 */ /* 0x003fce0000004100 */
.L_x_18445:
[----:B01234-:R-:W0:Y:S01]  /*0df0*/  @P0 LDC.64 R36, c[0x0][0x270] ;  /* 0x00009c00ff240b82 */ /* 0x01fe220000000a00 */
[----:B------:R-:W-:Y:S01]  /*0e00*/  MOV R70, 0x3f800000 ;  /* 0x3f80000000467802 */ /* 0x000fe20000000f00 */
[----:B0-----:R-:W-:-:S05]  /*0e10*/  @P0 IMAD.WIDE R36, R15, 0x4, R36 ;  /* 0x000000040f240825 */ /* 0x001fca00078e0224 */
[----:B------:R0:W5:Y:S01]  /*0e20*/  @P0 LDG.E R70, desc[UR4][R36.64] ;  /* 0x0000000424460981 */ /* 0x000162000c1e1900 */
[----:B------:R-:W-:Y:S01]  /*0e30*/  IMAD R38, R15, UR10, RZ ;  /* 0x0000000a0f267c24 */ /* 0x000fe2000f8e02ff */
[----:B------:R-:W-:Y:S01]  /*0e40*/  LOP3.LUT R66, R0, 0x7f, RZ, 0xc0, !PT ;  /* 0x0000007f00427812 */ /* 0x000fe200078ec0ff */
[----:B------:R-:W-:Y:S03]  /*0e50*/  BSSY B0, `(.L_x_18348) ;  /* 0x000002d000007945 */ /* 0x000fe60003800000 */
[----:B------:R-:W-:-:S04]  /*0e60*/  SHF.R.S32.HI R39, RZ, 0x1f, R38 ;  /* 0x0000001fff277819 */ /* 0x000fc80000011426 */
[----:B------:R-:W-:-:S04]  /*0e70*/  LEA.HI R39, R39, R38, RZ, 0x2 ;  /* 0x0000002627277211 */ /* 0x000fc800078f10ff */
[----:B------:R-:W-:-:S04]  /*0e80*/  LEA.HI.SX32 R66, R39, R66, 0x1e ;  /* 0x0000004227427211 */ /* 0x000fc800078ff2ff */
[----:B------:R-:W-:Y:S01]  /*0e90*/  MOV R72, R66 ;  /* 0x0000004200487202 */ /* 0x000fe20000000f00 */
[----:B0-----:R-:W-:Y:S06]  /*0ea0*/  @!P2 BRA `(.L_x_18349) ;  /* 0x00000000009ca947 */ /* 0x001fec0003800000 */
        /* <DEDUP_REMOVED lines=10> */
[----:B--2--5:R-:W-:-:S12]  /*0f50*/  FMUL.FTZ R73, R36, R70 ;  /* 0x0000004624497220 */ /* 0x024fd80000410000 */
[----:B0-----:R-:W-:Y:S05]  /*0f60*/  @P3 BRA `(.L_x_18350) ;  /* 0x0000000000083947 */ /* 0x001fea0003800000 */
[----:B------:R-:W-:Y:S05]  /*0f70*/  @P1 BRA `(.L_x_18351) ;  /* 0x0000000000081947 */ /* 0x000fea0003800000 */
[----:B------:R-:W-:Y:S05]  /*0f80*/  BRA `(.L_x_18352) ;  /* 0x0000000000087947 */ /* 0x000fea0003800000 */
.L_x_18350:
[----:B------:R-:W-:-:S07]  /*0f90*/  FADD.FTZ R73, R28, R73 ;  /* 0x000000491c497221 */ /* 0x000fce0000010000 */
.L_x_18351:
[----:B------:R-:W-:-:S07]  /*0fa0*/  MOV R32, R73 ;  /* 0x0000004900207202 */ /* 0x000fce0000000f00 */
.L_x_18352:
[----:B------:R-:W-:Y:S01]  /*0fb0*/  FMUL.FTZ R79, R37, R70 ;  /* 0x00000046254f7220 */ /* 0x000fe20000410000 */
[----:B------:R-:W-:Y:S06]  /*0fc0*/  @P3 BRA `(.L_x_18353) ;  /* 0x0000000000083947 */ /* 0x000fec0003800000 */
[----:B------:R-:W-:Y:S05]  /*0fd0*/  @P1 BRA `(.L_x_18354) ;  /* 0x0000000000081947 */ /* 0x000fea0003800000 */
[----:B------:R-:W-:Y:S05]  /*0fe0*/  BRA `(.L_x_18355) ;  /* 0x0000000000087947 */ /* 0x000fea0003800000 */
.L_x_18353:
[----:B------:R-:W-:-:S07]  /*0ff0*/  FADD.FTZ R79, R29, R79 ;  /* 0x0000004f1d4f7221 */ /* 0x000fce0000010000 */
.L_x_18354:
[----:B------:R-:W-:-:S07]  /*1000*/  MOV R33, R79 ;  /* 0x0000004f00217202 */ /* 0x000fce0000000f00 */
.L_x_18355:
[----:B------:R-:W-:Y:S01]  /*1010*/  FMUL.FTZ R91, R38, R70 ;  /* 0x00000046265b7220 */ /* 0x000fe20000410000 */
[----:B------:R-:W-:Y:S06]  /*1020*/  @P3 BRA `(.L_x_18356) ;  /* 0x0000000000083947 */ /* 0x000fec0003800000 */
[----:B------:R-:W-:Y:S05]  /*1030*/  @P1 BRA `(.L_x_18357) ;  /* 0x0000000000081947 */ /* 0x000fea0003800000 */
[----:B------:R-:W-:Y:S05]  /*1040*/  BRA `(.L_x_18358) ;  /* 0x0000000000087947 */ /* 0x000fea0003800000 */
.L_x_18356:
[----:B------:R-:W-:-:S07]  /*1050*/  FADD.FTZ R91, R30, R91 ;  /* 0x0000005b1e5b7221 */ /* 0x000fce0000010000 */
.L_x_18357:
[----:B------:R-:W-:-:S07]  /*1060*/  MOV R34, R91 ;  /* 0x0000005b00227202 */ /* 0x000fce0000000f00 */
.L_x_18358:
[----:B------:R-:W-:Y:S01]  /*1070*/  FMUL.FTZ R103, R39, R70 ;  /* 0x0000004627677220 */ /* 0x000fe20000410000 */
[----:B------:R-:W-:Y:S06]  /*1080*/  @P3 BRA `(.L_x_18359) ;  /* 0x0000000000083947 */ /* 0x000fec0003800000 */
[----:B------:R-:W-:Y:S05]  /*1090*/  @P1 BRA `(.L_x_18360) ;  /* 0x0000000000081947 */ /* 0x000fea0003800000 */
[----:B------:R-:W-:Y:S05]  /*10a0*/  BRA `(.L_x_18361) ;  /* 0x0000000000087947 */ /* 0x000fea0003800000 */
.L_x_18359:
[----:B------:R-:W-:-:S07]  /*10b0*/  FADD.FTZ R103, R31, R103 ;  /* 0x000000671f677221 */ /* 0x000fce0000010000 */
.L_x_18360:
[----:B------:R-:W-:-:S07]  /*10c0*/  MOV R35, R103 ;  /* 0x0000006700237202 */ /* 0x000fce0000000f00 */
.L_x_18361:
[----:B------:R-:W0:Y:S01]  /*10d0*/  @P1 LDC.64 R36, c[0x0][0x238] ;  /* 0x00008e00ff241b82 */ /* 0x000e220000000a00 */
[C---:B------:R-:W-:Y:S02]  /*10e0*/  IADD3 R72, R66.reuse, 0x80, RZ ;  /* 0x0000008042487810 */ /* 0x040fe40007ffe0ff */
[----:B0-----:R-:W-:-:S04]  /*10f0*/  @P1 LEA R36, P3, R66, R36, 0x4 ;  /* 0x0000002442241211 */ /* 0x001fc800078620ff */
[----:B------:R-:W-:-:S05]  /*1100*/  @P1 LEA.HI.X R37, R66, R37, RZ, 0x4, P3 ;  /* 0x0000002542251211 */ /* 0x000fca00018f24ff */
[----:B------:R0:W-:Y:S04]  /*1110*/  @P1 STG.E.128 desc[UR4][R36.64], R32 ;  /* 0x0000002024001986 */ /* 0x0001e8000c101d04 */
.L_x_18349:
[----:B------:R-:W-:Y:S05]  /*1120*/  BSYNC B0 ;  /* 0x0000000000007941 */ /* 0x000fea0003800000 */
.L_x_18348:
        /* <DEDUP_REMOVED lines=17> */
.L_x_18364:
[----:B------:R-:W-:-:S07]  /*1240*/  FADD.FTZ R71, R28, R71 ;  /* 0x000000471c477221 */ /* 0x000fce0000010000 */
.L_x_18365:
[----:B------:R-:W-:-:S07]  /*1250*/  MOV R32, R71 ;  /* 0x0000004700207202 */ /* 0x000fce0000000f00 */
.L_x_18366:
[----:B------:R-:W-:Y:S01]  /*1260*/  FMUL.FTZ R81, R37, R70 ;  /* 0x0000004625517220 */ /* 0x000fe20000410000 */
[----:B------:R-:W-:Y:S06]  /*1270*/  @P3 BRA `(.L_x_18367) ;  /* 0x0000000000083947 */ /* 0x000fec0003800000 */
[----:B------:R-:W-:Y:S05]  /*1280*/  @P1 BRA `(.L_x_18368) ;  /* 0x0000000000081947 */ /* 0x000fea0003800000 */
[----:B------:R-:W-:Y:S05]  /*1290*/  BRA `(.L_x_18369) ;  /* 0x0000000000087947 */ /* 0x000fea0003800000 */
.L_x_18367:
[----:B------:R-:W-:-:S07]  /*12a0*/  FADD.FTZ R81, R29, R81 ;  /* 0x000000511d517221 */ /* 0x000fce0000010000 */
.L_x_18368:
[----:B------:R-:W-:-:S07]  /*12b0*/  MOV R33, R81 ;  /* 0x0000005100217202 */ /* 0x000fce0000000f00 */
.L_x_18369:
[----:B------:R-:W-:Y:S01]  /*12c0*/  FMUL.FTZ R93, R38, R70 ;  /* 0x00000046265d7220 */ /* 0x000fe20000410000 */
[----:B------:R-:W-:Y:S06]  /*12d0*/  @P3 BRA `(.L_x_18370) ;  /* 0x0000000000083947 */ /* 0x000fec0003800000 */
[----:B------:R-:W-:Y:S05]  /*12e0*/  @P1 BRA `(.L_x_18371) ;  /* 0x0000000000081947 */ /* 0x000fea0003800000 */
[----:B------:R-:W-:Y:S05]  /*12f0*/  BRA `(.L_x_18372) ;  /* 0x0000000000087947 */ /* 0x000fea0003800000 */
.L_x_18370:
[----:B------:R-:W-:-:S07]  /*1300*/  FADD.FTZ R93, R30, R93 ;  /* 0x0000005d1e5d7221 */ /* 0x000fce0000010000 */
.L_x_18371:
[----:B------:R-:W-:-:S07]  /*1310*/  MOV R34, R93 ;  /* 0x0000005d00227202 */ /* 0x000fce0000000f00 */
.L_x_18372:
[----:B------:R-:W-:Y:S01]  /*1320*/  FMUL.FTZ R105, R39, R70 ;  /* 0x0000004627697220 */ /* 0x000fe20000410000 */
[----:B------:R-:W-:Y:S06]  /*1330*/  @P3 BRA `(.L_x_18373) ;  /* 0x0000000000083947 */ /* 0x000fec0003800000 */
[----:B------:R-:W-:Y:S05]  /*1340*/  @P1 BRA `(.L_x_18374) ;  /* 0x0000000000081947 */ /* 0x000fea0003800000 */
[----:B------:R-:W-:Y:S05]  /*1350*/  BRA `(.L_x_18375) ;  /* 0x0000000000087947 */ /* 0x000fea0003800000 */
.L_x_18373:
[----:B------:R-:W-:-:S07]  /*1360*/  FADD.FTZ R105, R31, R105 ;  /* 0x000000691f697221 */ /* 0x000fce0000010000 */
.L_x_18374:
[----:B------:R-:W-:-:S07]  /*1370*/  MOV R35, R105 ;  /* 0x0000006900237202 */ /* 0x000fce0000000f00 */
.L_x_18375:
[----:B------:R-:W0:Y:S02]  /*1380*/  @P1 LDC.64 R36, c[0x0][0x238] ;  /* 0x00008e00ff241b82 */ /* 0x000e240000000a00 */
[----:B0-----:R-:W-:-:S04]  /*1390*/  @P1 LEA R36, P3, R72, R36, 0x4 ;  /* 0x0000002448241211 */ /* 0x001fc800078620ff */
[C---:B------:R-:W-:Y:S02]  /*13a0*/  @P1 LEA.HI.X R37, R72.reuse, R37, RZ, 0x4, P3 ;  /* 0x0000002548251211 */ /* 0x040fe400018f24ff */
[----:B------:R-:W-:-:S03]  /*13b0*/  IADD3 R72, R72, 0x80, RZ ;  /* 0x0000008048487810 */ /* 0x000fc60007ffe0ff */
[----:B------:R1:W-:Y:S04]  /*13c0*/  @P1 STG.E.128 desc[UR4][R36.64], R32 ;  /* 0x0000002024001986 */ /* 0x0003e8000c101d04 */
.L_x_18363:
[----:B------:R-:W-:Y:S05]  /*13d0*/  BSYNC B0 ;  /* 0x0000000000007941 */ /* 0x000fea0003800000 */
.L_x_18362:
        /* <DEDUP_REMOVED lines=17> */
.L_x_18378:
[----:B------:R-:W-:-:S07]  /*14f0*/  FADD.FTZ R69, R28, R69 ;  /* 0x000000451c457221 */ /* 0x000fce0000010000 */
.L_x_18379:
[----:B------:R-:W-:-:S07]  /*1500*/  MOV R32, R69 ;  /* 0x0000004500207202 */ /* 0x000fce0000000f00 */
.L_x_18380:
[----:B------:R-:W-:Y:S01]  /*1510*/  FMUL.FTZ R83, R37, R70 ;  /* 0x0000004625537220 */ /* 0x000fe20000410000 */
[----:B------:R-:W-:Y:S06]  /*1520*/  @P3 BRA `(.L_x_18381) ;  /* 0x0000000000083947 */ /* 0x000fec0003800000 */
[----:B------:R-:W-:Y:S05]  /*1530*/  @P1 BRA `(.L_x_18382) ;  /* 0x0000000000081947 */ /* 0x000fea0003800000 */
[----:B------:R-:W-:Y:S05]  /*1540*/  BRA `(.L_x_18383) ;  /* 0x0000000000087947 */ /* 0x000fea0003800000 */
.L_x_18381:
[----:B------:R-:W-:-:S07]  /*1550*/  FADD.FTZ R83, R29, R83 ;  /* 0x000000531d537221 */ /* 0x000fce0000010000 */
.L_x_18382:
[----:B------:R-:W-:-:S07]  /*1560*/  MOV R33, R83 ;  /* 0x0000005300217202 */ /* 0x000fce0000000f00 */
.L_x_18383:
[----:B------:R-:W-:Y:S01]  /*1570*/  FMUL.FTZ R95, R38, R70 ;  /* 0x00000046265f7220 */ /* 0x000fe20000410000 */
[----:B------:R-:W-:Y:S06]  /*1580*/  @P3 BRA `(.L_x_18384) ;  /* 0x0000000000083947 */ /* 0x000fec0003800000 */
[----:B------:R-:W-:Y:S05]  /*1590*/  @P1 BRA `(.L_x_18385) ;  /* 0x0000000000081947 */ /* 0x000fea0003800000 */
[----:B------:R-:W-:Y:S05]  /*15a0*/  BRA `(.L_x_18386) ;  /* 0x0000000000087947 */ /* 0x000fea0003800000 */
.L_x_18384:
[----:B------:R-:W-:-:S07]  /*15b0*/  FADD.FTZ R95, R30, R95 ;  /* 0x0000005f1e5f7221 */ /* 0x000fce0000010000 */
.L_x_18385:
[----:B------:R-:W-:-:S07]  /*15c0*/  MOV R34, R95 ;  /* 0x0000005f00227202 */ /* 0x000fce0000000f00 */
.L_x_18386:
[----:B------:R-:W-:Y:S01]  /*15d0*/  FMUL.FTZ R107, R39, R70 ;  /* 0x00000046276b7220 */ /* 0x000fe20000410000 */
[----:B------:R-:W-:Y:S06]  /*15e0*/  @P3 BRA `(.L_x_18387) ;  /* 0x0000000000083947 */ /* 0x000fec0003800000 */
[----:B------:R-:W-:Y:S05]  /*15f0*/  @P1 BRA `(.L_x_18388) ;  /* 0x0000000000081947 */ /* 0x000fea0003800000 */
[----:B------:R-:W-:Y:S05]  /*1600*/  BRA `(.L_x_18389) ;  /* 0x0000000000087947 */ /* 0x000fea0003800000 */
.L_x_18387:
[----:B------:R-:W-:-:S07]  /*1610*/  FADD.FTZ R107, R31, R107 ;  /* 0x0000006b1f6b7221 */ /* 0x000fce0000010000 */
.L_x_18388:
[----:B------:R-:W-:-:S07]  /*1620*/  MOV R35, R107 ;  /* 0x0000006b00237202 */ /* 0x000fce0000000f00 */
.L_x_18389:
[----:B------:R-:W0:Y:S02]  /*1630*/  @P1 LDC.64 R36, c[0x0][0x238] ;  /* 0x00008e00ff241b82 */ /* 0x000e240000000a00 */
[----:B0-----:R-:W-:-:S04]  /*1640*/  @P1 LEA R36, P3, R72, R36, 0x4 ;  /* 0x0000002448241211 */ /* 0x001fc800078620ff */
[C---:B------:R-:W-:Y:S02]  /*1650*/  @P1 LEA.HI.X R37, R72.reuse, R37, RZ, 0x4, P3 ;  /* 0x0000002548251211 */ /* 0x040fe400018f24ff */
[----:B------:R-:W-:-:S03]  /*1660*/  IADD3 R72, R72, 0x80, RZ ;  /* 0x0000008048487810 */ /* 0x000fc60007ffe0ff */
[----:B------:R2:W-:Y:S04]  /*1670*/  @P1 STG.E.128 desc[UR4][R36.64], R32 ;  /* 0x0000002024001986 */ /* 0x0005e8000c101d04 */
.L_x_18377:
[----:B------:R-:W-:Y:S05]  /*1680*/  BSYNC B0 ;  /* 0x0000000000007941 */ /* 0x000fea0003800000 */
.L_x_18376:
[----:B------:R-:W-:Y:S01]  /*1690*/  ISETP.GE.U32.AND P3, PT, R2, 0x200, PT ;  /* 0x000002000200780c */ /* 0x000fe20003f66070 */
[----:B------:R-:W-:-:S12]  /*16a0*/  BSSY B0, `(.L_x_18390) ;  /* 0x0000029000007945 */ /* 0x000fd80003800000 */
[----:B------:R-:W-:Y:S05]  /*16b0*/  @!P3 BRA `(.L_x_18391) ;  /* 0x00000000009cb947 */ /* 0x000fea0003800000 */
[----:B012---:R-:W0:Y:S01]  /*16c0*/  LDC.64 R36, c[0x0][0x220] ;  /* 0x00008800ff247b82 */ /* 0x007e220000000a00 */
        /* <DEDUP_REMOVED lines=13> */
.L_x_18392:
[----:B------:R-:W-:-:S07]  /*17a0*/  FADD.FTZ R67, R28, R67 ;  /* 0x000000431c437221 */ /* 0x000fce0000010000 */
.L_x_18393:
[----:B------:R-:W-:-:S07]  /*17b0*/  MOV R32, R67 ;  /* 0x0000004300207202 */ /* 0x000fce0000000f00 */
.L_x_18394:
[----:B------:R-:W-:Y:S01]  /*17c0*/  FMUL.FTZ R85, R37, R70 ;  /* 0x0000004625557220 */ /* 0x000fe20000410000 */
[----:B------:R-:W-:Y:S06]  /*17d0*/  @P3 BRA `(.L_x_18395) ;  /* 0x0000000000083947 */ /* 0x000fec0003800000 */
[----:B------:R-:W-:Y:S05]  /*17e0*/  @P1 BRA `(.L_x_18396) ;  /* 0x0000000000081947 */ /* 0x000fea0003800000 */
[----:B------:R-:W-:Y:S05]  /*17f0*/  BRA `(.L_x_18397) ;  /* 0x0000000000087947 */ /* 0x000fea0003800000 */
.L_x_18395:
[----:B------:R-:W-:-:S07]  /*1800*/  FADD.FTZ R85, R29, R85 ;  /* 0x000000551d557221 */ /* 0x000fce0000010000 */
.L_x_18396:
[----:B------:R-:W-:-:S07]  /*1810*/  MOV R33, R85 ;  /* 0x0000005500217202 */ /* 0x000fce0000000f00 */
.L_x_18397:
[----:B------:R-:W-:Y:S01]  /*1820*/  FMUL.FTZ R97, R38, R70 ;  /* 0x0000004626617220 */ /* 0x000fe20000410000 */
[----:B------:R-:W-:Y:S06]  /*1830*/  @P3 BRA `(.L_x_18398) ;  /* 0x0000000000083947 */ /* 0x000fec0003800000 */
[----:B------:R-:W-:Y:S05]  /*1840*/  @P1 BRA `(.L_x_18399) ;  /* 0x0000000000081947 */ /* 0x000fea0003800000 */
[----:B------:R-:W-:Y:S05]  /*1850*/  BRA `(.L_x_18400) ;  /* 0x0000000000087947 */ /* 0x000fea0003800000 */
.L_x_18398:
[----:B------:R-:W-:-:S07]  /*1860*/  FADD.FTZ R97, R30, R97 ;  /* 0x000000611e617221 */ /* 0x000fce0000010000 */
.L_x_18399:
[----:B------:R-:W-:-:S07]  /*1870*/  MOV R34, R97 ;  /* 0x0000006100227202 */ /* 0x000fce0000000f00 */
.L_x_18400:
[----:B------:R-:W-:Y:S01]  /*1880*/  FMUL.FTZ R109, R39, R70 ;  /* 0x00000046276d7220 */ /* 0x000fe20000410000 */
[----:B------:R-:W-:Y:S06]  /*1890*/  @P3 BRA `(.L_x_18401) ;  /* 0x0000000000083947 */ /* 0x000fec0003800000 */
[----:B------:R-:W-:Y:S05]  /*18a0*/  @P1 BRA `(.L_x_18402) ;  /* 0x0000000000081947 */ /* 0x000fea0003800000 */
[----:B------:R-:W-:Y:S05]  /*18b0*/  BRA `(.L_x_18403) ;  /* 0x0000000000087947 */ /* 0x000fea0003800000 */
.L_x_18401:
[----:B------:R-:W-:-:S07]  /*18c0*/  FADD.FTZ R109, R31, R109 ;  /* 0x0000006d1f6d7221 */ /* 0x000fce0000010000 */
.L_x_18402:
[----:B------:R-:W-:-:S07]  /*18d0*/  MOV R35, R109 ;  /* 0x0000006d00237202 */ /* 0x000fce0000000f00 */
.L_x_18403:
[----:B------:R-:W0:Y:S02]  /*18e0*/  @P1 LDC.64 R36, c[0x0][0x238] ;  /* 0x00008e00ff241b82 */ /* 0x000e240000000a00 */
[----:B0-----:R-:W-:-:S04]  /*18f0*/  @P1 LEA R36, P3, R72, R36, 0x4 ;  /* 0x0000002448241211 */ /* 0x001fc800078620ff */
[C---:B------:R-:W-:Y:S02]  /*1900*/  @P1 LEA.HI.X R37, R72.reuse, R37, RZ, 0x4, P3 ;  /* 0x0000002548251211 */ /* 0x040fe400018f24ff */
[----:B------:R-:W-:-:S03]  /*1910*/  IADD3 R72, R72, 0x80, RZ ;  /* 0x0000008048487810 */ /* 0x000fc60007ffe0ff */
[----:B------:R3:W-:Y:S04]  /*1920*/  @P1 STG.E.128 desc[UR4][R36.64], R32 ;  /* 0x0000002024001986 */ /* 0x0007e8000c101d04 */
.L_x_18391:
[----:B------:R-:W-:Y:S05]  /*1930*/  BSYNC B0 ;  /* 0x0000000000007941 */ /* 0x000fea0003800000 */
.L_x_18390:
[----:B------:R-:W-:Y:S01]  /*1940*/  ISETP.GE.U32.AND P3, PT, R2, 0x280, PT ;  /* 0x000002800200780c */ /* 0x000fe20003f66070 */
[----:B------:R-:W-:-:S12]  /*1950*/  BSSY B0, `(.L_x_18404) ;  /* 0x0000029000007945 */ /* 0x000fd80003800000 */
[----:B------:R-:W-:Y:S05]  /*1960*/  @!P3 BRA `(.L_x_18405) ;  /* 0x00000000009cb947 */ /* 0x000fea0003800000 */
[----:B0123--:R-:W0:Y:S01]  /*1970*/  LDC.64 R36, c[0x0][0x220] ;  /* 0x00008800ff247b82 */ /* 0x00fe220000000a00 */
        /* <DEDUP_REMOVED lines=13> */
.L_x_18406:
[----:B------:R-:W-:-:S07]  /*1a50*/  FADD.FTZ R75, R28, R75 ;  /* 0x0000004b1c4b7221 */ /* 0x000fce0000010000 */
.L_x_18407:
[----:B------:R-:W-:-:S07]  /*1a60*/  MOV R32, R75 ;  /* 0x0000004b00207202 */ /* 0x000fce0000000f00 */
.L_x_18408:
[----:B------:R-:W-:Y:S01]  /*1a70*/  FMUL.FTZ R87, R37, R70 ;  /* 0x0000004625577220 */ /* 0x000fe20000410000 */
[----:B------:R-:W-:Y:S06]  /*1a80*/  @P3 BRA `(.L_x_18409) ;  /* 0x0000000000083947 */ /* 0x000fec0003800000 */
[----:B------:R-:W-:Y:S05]  /*1a90*/  @P1 BRA `(.L_x_18410) ;  /* 0x0000000000081947 */ /* 0x000fea0003800000 */
[----:B------:R-:W-:Y:S05]  /*1aa0*/  BRA `(.L_x_18411) ;  /* 0x0000000000087947 */ /* 0x000fea0003800000 */
.L_x_18409:
[----:B------:R-:W-:-:S07]  /*1ab0*/  FADD.FTZ R87, R29, R87 ;  /* 0x000000571d577221 */ /* 0x000fce0000010000 */
.L_x_18410:
[----:B------:R-:W-:-:S07]  /*1ac0*/  MOV R33, R87 ;  /* 0x0000005700217202 */ /* 0x000fce0000000f00 */
.L_x_18411:
[----:B------:R-:W-:Y:S01]  /*1ad0*/  FMUL.FTZ R99, R38, R70 ;  /* 0x0000004626637220 */ /* 0x000fe20000410000 */
[----:B------:R-:W-:Y:S06]  /*1ae0*/  @P3 BRA `(.L_x_18412) ;  /* 0x0000000000083947 */ /* 0x000fec0003800000 */
[----:B------:R-:W-:Y:S05]  /*1af0*/  @P1 BRA `(.L_x_18413) ;  /* 0x0000000000081947 */ /* 0x000fea0003800000 */
[----:B------:R-:W-:Y:S05]  /*1b00*/  BRA `(.L_x_18414) ;  /* 0x0000000000087947 */ /* 0x000fea0003800000 */
.L_x_18412:
[----:B------:R-:W-:-:S07]  /*1b10*/  FADD.FTZ R99, R30, R99 ;  /* 0x000000631e637221 */ /* 0x000fce0000010000 */
.L_x_18413:
[----:B------:R-:W-:-:S07]  /*1b20*/  MOV R34, R99 ;  /* 0x0000006300227202 */ /* 0x000fce0000000f00 */
.L_x_18414:
[----:B------:R-:W-:Y:S01]  /*1b30*/  FMUL.FTZ R111, R39, R70 ;  /* 0x00000046276f7220 */ /* 0x000fe20000410000 */
[----:B------:R-:W-:Y:S06]  /*1b40*/  @P3 BRA `(.L_x_18415) ;  /* 0x0000000000083947 */ /* 0x000fec0003800000 */
[----:B------:R-:W-:Y:S05]  /*1b50*/  @P1 BRA `(.L_x_18416) ;  /* 0x0000000000081947 */ /* 0x000fea0003800000 */
[----:B------:R-:W-:Y:S05]  /*1b60*/  BRA `(.L_x_18417) ;  /* 0x0000000000087947 */ /* 0x000fea0003800000 */
.L_x_18415:
[----:B------:R-:W-:-:S07]  /*1b70*/  FADD.FTZ R111, R31, R111 ;  /* 0x0000006f1f6f7221 */ /* 0x000fce0000010000 */
.L_x_18416:
[----:B------:R-:W-:-:S07]  /*1b80*/  MOV R35, R111 ;  /* 0x0000006f00237202 */ /* 0x000fce0000000f00 */
.L_x_18417:
[----:B------:R-:W0:Y:S02]  /*1b90*/  @P1 LDC.64 R36, c[0x0][0x238] ;  /* 0x00008e00ff241b82 */ /* 0x000e240000000a00 */
[----:B0-----:R-:W-:-:S04]  /*1ba0*/  @P1 LEA R36, P3, R72, R36, 0x4 ;  /* 0x0000002448241211 */ /* 0x001fc800078620ff */
[C---:B------:R-:W-:Y:S02]  /*1bb0*/  @P1 LEA.HI.X R37, R72.reuse, R37, RZ, 0x4, P3 ;  /* 0x0000002548251211 */ /* 0x040fe400018f24ff */
[----:B------:R-:W-:-:S03]  /*1bc0*/  IADD3 R72, R72, 0x80, RZ ;  /* 0x0000008048487810 */ /* 0x000fc60007ffe0ff */
[----:B------:R4:W-:Y:S04]  /*1bd0*/  @P1 STG.E.128 desc[UR4][R36.64], R32 ;  /* 0x0000002024001986 */ /* 0x0009e8000c101d04 */
.L_x_18405:
[----:B------:R-:W-:Y:S05]  /*1be0*/  BSYNC B0 ;  /* 0x0000000000007941 */ /* 0x000fea0003800000 */
.L_x_18404:
[----:B------:R-:W-:Y:S01]  /*1bf0*/  ISETP.GE.U32.AND P3, PT, R2, 0x300, PT ;  /* 0x000003000200780c */ /* 0x000fe20003f66070 */
[----:B------:R-:W-:-:S12]  /*1c00*/  BSSY B0, `(.L_x_18418) ;  /* 0x0000028000007945 */ /* 0x000fd80003800000 */
[----:B------:R-:W-:Y:S05]  /*1c10*/  @!P3 BRA `(.L_x_18419) ;  /* 0x000000000098b947 */ /* 0x000fea0003800000 */
[----:B01234-:R-:W0:Y:S01]  /*1c20*/  LDC.64 R36, c[0x0][0x220] ;  /* 0x00008800ff247b82 */ /* 0x01fe220000000a00 */
        /* <DEDUP_REMOVED lines=13> */
.L_x_18420:
[----:B------:R-:W-:-:S07]  /*1d00*/  FADD.FTZ R77, R28, R77 ;  /* 0x0000004d1c4d7221 */ /* 0x000fce0000010000 */
.L_x_18421:
[----:B------:R-:W-:-:S07]  /*1d10*/  MOV R32, R77 ;  /* 0x0000004d00207202 */ /* 0x000fce0000000f00 */
.L_x_18422:
[----:B------:R-:W-:Y:S01]  /*1d20*/  FMUL.FTZ R89, R37, R70 ;  /* 0x0000004625597220 */ /* 0x000fe20000410000 */
[----:B------:R-:W-:Y:S06]  /*1d30*/  @P3 BRA `(.L_x_18423) ;  /* 0x0000000000083947 */ /* 0x000fec0003800000 */
[----:B------:R-:W-:Y:S05]  /*1d40*/  @P1 BRA `(.L_x_18424) ;  /* 0x0000000000081947 */ /* 0x000fea0003800000 */
[----:B------:R-:W-:Y:S05]  /*1d50*/  BRA `(.L_x_18425) ;  /* 0x0000000000087947 */ /* 0x000fea0003800000 */
.L_x_18423:
[----:B------:R-:W-:-:S07]  /*1d60*/  FADD.FTZ R89, R29, R89 ;  /* 0x000000591d597221 */ /* 0x000fce0000010000 */
.L_x_18424:
[----:B------:R-:W-:-:S07]  /*1d70*/  MOV R33, R89 ;  /* 0x0000005900217202 */ /* 0x000fce0000000f00 */
.L_x_18425:
[----:B------:R-:W-:Y:S01]  /*1d80*/  FMUL.FTZ R101, R38, R70 ;  /* 0x0000004626657220 */ /* 0x000fe20000410000 */
[----:B------:R-:W-:Y:S06]  /*1d90*/  @P3 BRA `(.L_x_18426) ;  /* 0x0000000000083947 */ /* 0x000fec0003800000 */
[----:B------:R-:W-:Y:S05]  /*1da0*/  @P1 BRA `(.L_x_18427) ;  /* 0x0000000000081947 */ /* 0x000fea0003800000 */
[----:B------:R-:W-:Y:S05]  /*1db0*/  BRA `(.L_x_18428) ;  /* 0x0000000000087947 */ /* 0x000fea0003800000 */
.L_x_18426:
[----:B------:R-:W-:-:S07]  /*1dc0*/  FADD.FTZ R101, R30, R101 ;  /* 0x000000651e657221 */ /* 0x000fce0000010000 */
.L_x_18427:
[----:B------:R-:W-:-:S07]  /*1dd0*/  MOV R34, R101 ;  /* 0x0000006500227202 */ /* 0x000fce0000000f00 */
.L_x_18428:
[----:B------:R-:W-:Y:S01]  /*1de0*/  FMUL.FTZ R113, R39, R70 ;  /* 0x0000004627717220 */ /* 0x000fe20000410000 */
[----:B------:R-:W-:Y:S06]  /*1df0*/  @P3 BRA `(.L_x_18429) ;  /* 0x0000000000083947 */ /* 0x000fec0003800000 */
[----:B------:R-:W-:Y:S05]  /*1e00*/  @P1 BRA `(.L_x_18430) ;  /* 0x0000000000081947 */ /* 0x000fea0003800000 */
[----:B------:R-:W-:Y:S05]  /*1e10*/  BRA `(.L_x_18431) ;  /* 0x0000000000087947 */ /* 0x000fea0003800000 */
.L_x_18429:
[----:B------:R-:W-:-:S07]  /*1e20*/  FADD.FTZ R113, R31, R113 ;  /* 0x000000711f717221 */ /* 0x000fce0000010000 */
.L_x_18430:
[----:B------:R-:W-:-:S07]  /*1e30*/  MOV R35, R113 ;  /* 0x0000007100237202 */ /* 0x000fce0000000f00 */
.L_x_18431:
[----:B------:R-:W0:Y:S02]  /*1e40*/  @P1 LDC.64 R36, c[0x0][0x238] ;  /* 0x00008e00ff241b82 */ /* 0x000e240000000a00 */
[----:B0-----:R-:W-:-:S04]  /*1e50*/  @P1 LEA R36, P3, R72, R36, 0x4 ;  /* 0x0000002448241211 */ /* 0x001fc800078620ff */
[----:B------:R-:W-:-:S05]  /*1e60*/  @P1 LEA.HI.X R37, R72, R37, RZ, 0x4, P3 ;  /* 0x0000002548251211 */ /* 0x000fca00018f24ff */
[----:B------:R0:W-:Y:S04]  /*1e70*/  @P1 STG.E.128 desc[UR4][R36.64], R32 ;  /* 0x0000002024001986 */ /* 0x0001e8000c101d04 */
.L_x_18419:
[----:B------:R-:W-:Y:S05]  /*1e80*/  BSYNC B0 ;  /* 0x0000000000007941 */ /* 0x000fea0003800000 */
.L_x_18418:
[----:B01234-:R-:W-:Y:S01]  /*1e90*/  FADD.FTZ R36, RZ, R73 ;  /* 0x00000049ff247221 */ /* 0x01ffe20000010000 */
[C---:B------:R-:W-:Y:S01]  /*1ea0*/  ISETP.GT.U32.AND P3, PT, R2.reuse, 0xff, PT ;  /* 0x000000ff0200780c */ /* 0x040fe20003f64070 */
[----:B------:R-:W-:Y:S01]  /*1eb0*/  UMOV UR6, 0xffffffff ;  /* 0xffffffff00067882 */ /* 0x000fe20000000000 */
[----:B------:R-:W-:Y:S01]  /*1ec0*/  ISETP.GT.U32.AND P4, PT, R2, 0x27f, PT ;  /* 0x0000027f0200780c */ /* 0x000fe20003f84070 */
[----:B------:R-:W-:Y:S01]  /*1ed0*/  FADD.FTZ R36, R79, R36 ;  /* 0x000000244f247221 */ /* 0x000fe20000010000 */
[----:B------:R-:W-:Y:S02]  /*1ee0*/  P2R R37, PR, RZ, 0x8 ;  /* 0x00000008ff257803 */ /* 0x000fe40000000000 */
[----:B------:R-:W-:Y:S01]  /*1ef0*/  LOP3.LUT P5, RZ, R68, 0xff, RZ, 0xc0, !PT ;  /* 0x000000ff44ff7812 */ /* 0x000fe200078ac0ff */
[----:B------:R-:W-:Y:S01]  /*1f00*/  FADD.FTZ R36, R91, R36 ;  /* 0x000000245b247221 */ /* 0x000fe20000010000 */
[----:B------:R-:W-:Y:S02]  /*1f10*/  SHF.R.U32.HI R39, RZ, 0x5, R0 ;  /* 0x00000005ff277819 */ /* 0x000fe40000011600 */
[----:B------:R-:W-:Y:S01]  /*1f20*/  P2R R68, PR, RZ, 0x20 ;  /* 0x00000020ff447803 */ /* 0x000fe20000000000 */
[----:B------:R-:W-:Y:S01]  /*1f30*/  FADD.FTZ R36, R103, R36 ;  /* 0x0000002467247221 */ /* 0x000fe20000010000 */
[----:B------:R-:W-:-:S02]  /*1f40*/  LOP3.LUT R38, R39, 0x7fffffc, RZ, 0xc0, !PT ;  /* 0x07fffffc27267812 */ /* 0x000fc400078ec0ff */
[----:B------:R-:W-:Y:S02]  /*1f50*/  LOP3.LUT P6, RZ, R0, 0x1f, RZ, 0xc0, !PT ;  /* 0x0000001f00ff7812 */ /* 0x000fe400078cc0ff */
[----:B-----5:R-:W-:-:S03]  /*1f60*/  FSEL R70, R36, RZ, P2 ;  /* 0x000000ff24467208 */ /* 0x020fc60001000000 */
[----:B------:R-:W-:Y:S02]  /*1f70*/  @!P5 IADD3 R38, R38, 0x4, RZ ;  /* 0x000000042626d810 */ /* 0x000fe40007ffe0ff */
[----:B------:R-:W-:Y:S01]  /*1f80*/  FADD.FTZ R36, R71, R70 ;  /* 0x0000004647247221 */ /* 0x000fe20000010000 */
[----:B------:R-:W-:-:S03]  /*1f90*/  ISETP.GT.U32.AND P5, PT, R2, 0x2ff, PT ;  /* 0x000002ff0200780c */ /* 0x000fc60003fa4070 */
[----:B------:R-:W-:-:S04]  /*1fa0*/  FADD.FTZ R36, R81, R36 ;  /* 0x0000002451247221 */ /* 0x000fc80000010000 */
[----:B------:R-:W-:-:S04]  /*1fb0*/  FADD.FTZ R36, R93, R36 ;  /* 0x000000245d247221 */ /* 0x000fc80000010000 */
[----:B------:R-:W-:Y:S01]  /*1fc0*/  @P3 FADD.FTZ R70, R105, R36 ;  /* 0x0000002469463221 */ /* 0x000fe20000010000 */
[----:B------:R-:W-:-:S03]  /*1fd0*/  ISETP.GT.U32.AND P3, PT, R2, 0x17f, PT ;  /* 0x0000017f0200780c */ /* 0x000fc60003f64070 */
[----:B------:R-:W-:Y:S01]  /*1fe0*/  FADD.FTZ R36, R69, R70 ;  /* 0x0000004645247221 */ /* 0x000fe20000010000 */
[----:B------:R-:W-:-:S03]  /*1ff0*/  P2R R37, PR, RZ, 0x8 ;  /* 0x00000008ff257803 */ /* 0x000fc60000000000 */
[----:B------:R-:W-:-:S04]  /*2000*/  FADD.FTZ R36, R83, R36 ;  /* 0x0000002453247221 */ /* 0x000fc80000010000 */
[----:B------:R-:W-:-:S04]  /*2010*/  FADD.FTZ R36, R95, R36 ;  /* 0x000000245f247221 */ /* 0x000fc80000010000 */
[----:B------:R-:W-:Y:S01]  /*2020*/  @P3 FADD.FTZ R70, R107, R36 ;  /* 0x000000246b463221 */ /* 0x000fe20000010000 */
[----:B------:R-:W-:-:S03]  /*2030*/  ISETP.GT.U32.AND P3, PT, R2, 0x1ff, PT ;  /* 0x000001ff0200780c */ /* 0x000fc60003f64070 */
[----:B------:R-:W-:-:S04]  /*2040*/  FADD.FTZ R36, R67, R70 ;  /* 0x0000004643247221 */ /* 0x000fc80000010000 */
[----:B------:R-:W-:-:S04]  /*2050*/  FADD.FTZ R36, R85, R36 ;  /* 0x0000002455247221 */ /* 0x000fc80000010000 */
[----:B------:R-:W-:-:S04]  /*2060*/  FADD.FTZ R36, R97, R36 ;  /* 0x0000002461247221 */ /* 0x000fc80000010000 */
[----:B------:R-:W-:-:S04]  /*2070*/  @P3 FADD.FTZ R70, R109, R36 ;  /* 0x000000246d463221 */ /* 0x000fc80000010000 */
[----:B------:R-:W-:-:S04]  /*2080*/  FADD.FTZ R36, R75, R70 ;  /* 0x000000464b247221 */ /* 0x000fc80000010000 */
[----:B------:R-:W-:-:S04]  /*2090*/  FADD.FTZ R36, R87, R36 ;  /* 0x0000002457247221 */ /* 0x000fc80000010000 */
[----:B------:R-:W-:-:S04]  /*20a0*/  FADD.FTZ R36, R99, R36 ;  /* 0x0000002463247221 */ /* 0x000fc80000010000 */
[----:B------:R-:W-:-:S04]  /*20b0*/  @P4 FADD.FTZ R70, R111, R36 ;  /* 0x000000246f464221 */ /* 0x000fc80000010000 */
[----:B------:R-:W-:-:S04]  /*20c0*/  FADD.FTZ R36, R77, R70 ;  /* 0x000000464d247221 */ /* 0x000fc80000010000 */
[----:B------:R-:W-:-:S04]  /*20d0*/  FADD.FTZ R36, R89, R36 ;  /* 0x0000002459247221 */ /* 0x000fc80000010000 */
[----:B------:R-:W-:-:S04]  /*20e0*/  FADD.FTZ R36, R101, R36 ;  /* 0x0000002465247221 */ /* 0x000fc80000010000 */
[----:B------:R-:W-:Y:S01]  /*20f0*/  @P5 FADD.FTZ R70, R113, R36 ;  /* 0x0000002471465221 */ /* 0x000fe20000010000 */
[----:B------:R-:W-:Y:S01]  /*2100*/  P2R R36, PR, RZ, 0x40 ;  /* 0x00000040ff247803 */ /* 0x000fe20000000000 */
[----:B------:R-:W-:Y:S06]  /*2110*/  BRA.DIV UR6, `(.L_x_18432) ;  /* 0x0000001206307947 */ /* 0x000fec000b800000 */
[----:B------:R-:W0:Y:S01]  /*2120*/  SHFL.BFLY PT, R37, R70, 0x1, 0x1f ;  /* 0x0c201f0046257f89 */ /* 0x000e2200000e0000 */
[----:B------:R-:W-:Y:S01]  /*2130*/  ISETP.GT.U32.AND P6, PT, R2, 0xff, PT ;  /* 0x000000ff0200780c */ /* 0x000fe20003fc4070 */
        /* <DEDUP_REMOVED lines=27> */
[----:B------:R-:W-:Y:S01]  /*22f0*/  @P6 FFMA.FTZ R37, R115, R115, R70 ;  /* 0x0000007373256223 */ /* 0x000fe20000010046 */
[--C-:B------:R-:W-:Y:S01]  /*2300*/  FADD.FTZ R70, R69, -R36.reuse ;  /* 0x8000002445467221 */ /* 0x100fe20000010000 */
[----:B------:R-:W-:Y:S01]  /*2310*/  ISETP.GT.U32.AND P6, PT, R2, 0x17f, PT ;  /* 0x0000017f0200780c */ /* 0x000fe20003fc4070 */
[----:B------:R-:W-:Y:S02]  /*2320*/  FADD.FTZ R115, R83, -R36 ;  /* 0x8000002453737221 */ /* 0x000fe40000010000 */
[----:B------:R-:W-:-:S04]  /*2330*/  FFMA.FTZ R70, R70, R70, R37 ;  /* 0x0000004646467223 */ /* 0x000fc80000010025 */
        /* <DEDUP_REMOVED lines=37> */
.L_x_18456:
        /* <DEDUP_REMOVED lines=21> */
[----:B------:R-:W-:Y:S02]  /*26e0*/  @!P3 LDS.64 R36, [R70] ;  /* 0x000000004624b984 */ /* 0x000fe40000000a00 */
[----:B------:R-:W-:Y:S02]  /*26f0*/  @!P3 MOV R38, R65 ;  /* 0x000000410026b202 */ /* 0x000fe40000000f00 */
[----:B------:R-:W-:Y:S02]  /*2700*/  PLOP3.LUT P3, PT, PT, PT, UP0, 0x40, 0x0 ;  /* 0x000000000000781c */ /* 0x000fe40003f6e808 */
[-C--:B------:R-:W-:Y:S01]  /*2710*/  I2FP.F32.S32 R119, R38.reuse ;  /* 0x0000002600777245 */ /* 0x080fe20000201400 */
[----:B------:R-:W1:Y:S02]  /*2720*/  SHFL.DOWN PT, R115, R38, 0x2, 0x1f ;  /* 0x08401f0026737f89 */ /* 0x000e6400000e0000 */
[----:B-1----:R-:W-:Y:S02]  /*2730*/  IADD3 R72, R115, R38, RZ ;  /* 0x0000002673487210 */ /* 0x002fe40007ffe0ff */
[----:B------:R-:W-:-:S02]  /*2740*/  I2FP.F32.S32 R78, R115 ;  /* 0x00000073004e7245 */ /* 0x000fc40000201400 */
[----:B------:R-:W-:Y:S01]  /*2750*/  I2FP.F32.S32 R74, R72 ;  /* 0x00000048004a7245 */ /* 0x000fe20000201400 */
[----:B------:R-:W1:Y:S03]  /*2760*/  SHFL.DOWN PT, R123, R72, 0x1, 0x1f ;  /* 0x08201f00487b7f89 */ /* 0x000e6600000e0000 */
[----:B------:R-:W2:Y:S01]  /*2770*/  MUFU.RCP R76, R74 ;  /* 0x0000004a004c7308 */ /* 0x000ea20000001000 */
[----:B0-----:R-:W0:Y:S01]  /*2780*/  SHFL.DOWN PT, R117, R36, 0x2, 0x1f ;  /* 0x08401f0024757f89 */ /* 0x001e2200000e0000 */
[-C--:B-1----:R-:W-:Y:S02]  /*2790*/  IADD3 R38, R72, R123.reuse, RZ ;  /* 0x0000007b48267210 */ /* 0x082fe40007ffe0ff */
[----:B------:R-:W-:Y:S01]  /*27a0*/  I2FP.F32.S32 R123, R123 ;  /* 0x0000007b007b7245 */ /* 0x000fe20000201400 */
[----:B0-----:R-:W-:Y:S01]  /*27b0*/  FMUL.FTZ R70, R117, R78 ;  /* 0x0000004e75467220 */ /* 0x001fe20000410000 */
[----:B------:R-:W-:-:S03]  /*27c0*/  I2FP.F32.S32 R38, R38 ;  /* 0x0000002600267245 */ /* 0x000fc60000201400 */
[----:B------:R-:W-:Y:S01]  /*27d0*/  FFMA.FTZ R115, R119, R36, R70 ;  /* 0x0000002477737223 */ /* 0x000fe20000010046 */
[----:B------:R0:W1:Y:S01]  /*27e0*/  MUFU.RCP R82, R38 ;  /* 0x0000002600527308 */ /* 0x0000620000001000 */
[----:B------:R-:W-:Y:S02]  /*27f0*/  FADD.FTZ R36, -R117, R36 ;  /* 0x0000002475247221 */ /* 0x000fe40000010100 */
[----:B--2---:R-:W-:Y:S02]  /*2800*/  FMUL.FTZ R121, R76, R115 ;  /* 0x000000734c797220 */ /* 0x004fe40000410000 */
[----:B------:R-:W-:-:S03]  /*2810*/  FMUL.FTZ R36, R36, R36 ;  /* 0x0000002424247220 */ /* 0x000fc60000410000 */
[----:B------:R-:W2:Y:S01]  /*2820*/  SHFL.DOWN PT, R80, R121, 0x1, 0x1f ;  /* 0x08201f0079507f89 */ /* 0x000ea200000e0000 */
[----:B------:R-:W-:-:S03]  /*2830*/  FMUL.FTZ R36, R36, R119 ;  /* 0x0000007724247220 */ /* 0x000fc60000410000 */
[----:B0-----:R-:W0:Y:S01]  /*2840*/  SHFL.DOWN PT, R38, R37, 0x2, 0x1f ;  /* 0x08401f0025267f89 */ /* 0x001e2200000e0000 */
[----:B------:R-:W-:Y:S01]  /*2850*/  FMUL.FTZ R36, R36, R78 ;  /* 0x0000004e24247220 */ /* 0x000fe20000410000 */
[----:B--2---:R-:W-:Y:S01]  /*2860*/  FMUL.FTZ R115, R80, R123 ;  /* 0x0000007b50737220 */ /* 0x004fe20000410000 */
[----:B------:R-:W-:Y:S01]  /*2870*/  FADD.FTZ R80, R121, -R80 ;  /* 0x8000005079507221 */ /* 0x000fe20000010000 */
[----:B0-----:R-:W-:Y:S02]  /*2880*/  FADD.FTZ R117, R38, R37 ;  /* 0x0000002526757221 */ /* 0x001fe40000010000 */
[----:B------:R-:W-:Y:S01]  /*2890*/  FFMA.FTZ R115, R74, R121, R115 ;  /* 0x000000794a737223 */ /* 0x000fe20000010073 */
[----:B------:R-:W-:Y:S01]  /*28a0*/  FMUL.FTZ R119, R80, R80 ;  /* 0x0000005050777220 */ /* 0x000fe20000410000 */
[----:B------:R-:W-:Y:S02]  /*28b0*/  FFMA.FTZ R36, R76, R36, R117 ;  /* 0x000000244c247223 */ /* 0x000fe40000010075 */
[----:B-1----:R-:W-:Y:S01]  /*28c0*/  FMUL.FTZ R115, R82, R115 ;  /* 0x0000007352737220 */ /* 0x002fe20000410000 */
[----:B------:R-:W-:-:S02]  /*28d0*/  FMUL.FTZ R119, R74, R119 ;  /* 0x000000774a777220 */ /* 0x000fc40000410000 */
[----:B------:R-:W0:Y:S02]  /*28e0*/  SHFL.DOWN PT, R117, R36, 0x1, 0x1f ;  /* 0x08201f0024757f89 */ /* 0x000e2400000e0000 */
[----:B------:R-:W-:Y:S02]  /*28f0*/  FMUL.FTZ R119, R119, R123 ;  /* 0x0000007b77777220 */ /* 0x000fe40000410000 */
[----:B------:R-:W1:Y:S01]  /*2900*/  SHFL.IDX PT, R115, R115, RZ, 0x1f ;  /* 0x00001fff73737589 */ /* 0x000e6200000e0000 */
[----:B0-----:R-:W-:Y:S01]  /*2910*/  FADD.FTZ R117, R36, R117 ;  /* 0x0000007524757221 */ /* 0x001fe20000010000 */
[C---:B-1----:R-:W-:Y:S01]  /*2920*/  FSEL R70, R115.reuse, RZ, P3 ;  /* 0x000000ff73467208 */ /* 0x042fe20001800000 */
[----:B------:R-:W-:Y:S02]  /*2930*/  FMUL.FTZ R72, R115, R115 ;  /* 0x0000007373487220 */ /* 0x000fe40000410000 */
[----:B------:R-:W-:Y:S01]  /*2940*/  FFMA.FTZ R117, R82, R119, R117 ;  /* 0x0000007752757223 */ /* 0x000fe20000010075 */
[----:B------:R-:W-:-:S04]  /*2950*/  PLOP3.LUT P3, PT, PT, PT, UP0, 0x40, 0x0 ;  /* 0x000000000000781c */ /* 0x000fc80003f6e808 */
[----:B------:R-:W-:Y:S01]  /*2960*/  FSEL R125, R72, RZ, !P3 ;  /* 0x000000ff487d7208 */ /* 0x000fe20005800000 */
[----:B------:R-:W0:Y:S01]  /*2970*/  SHFL.IDX PT, R117, R117, RZ, 0x1f ;  /* 0x00001fff75757589 */ /* 0x000e2200000e0000 */
[----:B------:R-:W0:Y:S01]  /*2980*/  LDC R72, c[0x0][0x2d8] ;  /* 0x0000b600ff487b82 */ /* 0x000e220000000800 */
[----:B------:R-:W-:-:S13]  /*2990*/  LOP3.LUT P3, RZ, R39, 0x1f, R0, 0xf8, !PT ;  /* 0x0000001f27ff7812 */ /* 0x000fda000786f800 */
[----:B------:R-:W1:Y:S08]  /*29a0*/  @!P3 LDC.64 R38, c[0x0][0x250] ;  /* 0x00009400ff26bb82 */ /* 0x000e700000000a00 */
[----:B------:R-:W2:Y:S01]  /*29b0*/  @!P3 LDC.64 R36, c[0x0][0x258] ;  /* 0x00009600ff24bb82 */ /* 0x000ea20000000a00 */
[----:B0-----:R-:W-:-:S04]  /*29c0*/  FFMA.FTZ R72, R117, UR7, R72 ;  /* 0x0000000775487c23 */ /* 0x001fc80008010048 */
[----:B------:R-:W-:-:S06]  /*29d0*/  FADD.FTZ R72, R72, R125 ;  /* 0x0000007d48487221 */ /* 0x000fcc0000010000 */
[----:B------:R-:W0:Y:S01]  /*29e0*/  MUFU.RSQ R72, R72 ;  /* 0x0000004800487308 */ /* 0x000e220000001400 */
[----:B-1----:R-:W-:-:S05]  /*29f0*/  @!P3 IMAD.WIDE R38, R15, 0x4, R38 ;  /* 0x000000040f26b825 */ /* 0x002fca00078e0226 */
[----:B------:R1:W-:Y:S01]  /*2a00*/  @!P3 STG.E desc[UR4][R38.64], R115 ;  /* 0x000000732600b986 */ /* 0x0003e2000c101904 */
[----:B--2---:R-:W-:-:S05]  /*2a10*/  @!P3 IMAD.WIDE R36, R15, 0x4, R36 ;  /* 0x000000040f24b825 */ /* 0x004fca00078e0224 */
[----:B0-----:R1:W-:Y:S01]  /*2a20*/  @!P3 STG.E desc[UR4][R36.64], R72 ;  /* 0x000000482400b986 */ /* 0x0013e2000c101904 */
[----:B------:R-:W-:Y:S05]  /*2a30*/  @!P2 BRA `(.L_x_18434) ;  /* 0x000000000040a947 */ /* 0x000fea0003800000 */
[----:B-1----:R-:W0:Y:S01]  /*2a40*/  LDC.64 R114, c[0x0][0x2b8] ;  /* 0x0000ae00ff727b82 */ /* 0x002e220000000a00 */
        /* <DEDUP_REMOVED lines=13> */
[----:B------:R-:W-:-:S04]  /*2b20*/  IADD3 R66, R66, 0x80, RZ ;  /* 0x0000008042427810 */ /* 0x000fc80007ffe0ff */
[----:B------:R0:W-:Y:S03]  /*2b30*/  STG.E.128 desc[UR4][R114.64], R36 ;  /* 0x0000002472007986 */ /* 0x0001e6000c101d04 */
.L_x_18434:
[----:B------:R-:W-:Y:S05]  /*2b40*/  BSYNC B0 ;  /* 0x0000000000007941 */ /* 0x000fea0003800000 */
.L_x_18433:
[----:B------:R-:W-:Y:S01]  /*2b50*/  ISETP.GE.U32.AND P3, PT, R2, 0x100, PT ;  /* 0x000001000200780c */ /* 0x000fe20003f66070 */
[----:B------:R-:W-:-:S12]  /*2b60*/  BSSY B0, `(.L_x_18435) ;  /* 0x0000012000007945 */ /* 0x000fd80003800000 */
[----:B------:R-:W-:Y:S05]  /*2b70*/  @!P3 BRA `(.L_x_18436) ;  /* 0x000000000040b947 */ /* 0x000fea0003800000 */
[----:B01----:R-:W0:Y:S01]  /*2b80*/  LDC.64 R114, c[0x0][0x2b8] ;  /* 0x0000ae00ff727b82 */ /* 0x003e220000000a00 */
        /* <DEDUP_REMOVED lines=15> */
.L_x_18436:
[----:B------:R-:W-:Y:S05]  /*2c80*/  BSYNC B0 ;  /* 0x0000000000007941 */ /* 0x000fea0003800000 */
.L_x_18435:
[----:B------:R-:W-:Y:S01]  /*2c90*/  ISETP.GE.U32.AND P3, PT, R2, 0x180, PT ;  /* 0x000001800200780c */ /* 0x000fe20003f66070 */
[----:B------:R-:W-:-:S12]  /*2ca0*/  BSSY B0, `(.L_x_18437) ;  /* 0x0000012000007945 */ /* 0x000fd80003800000 */
[----:B------:R-:W-:Y:S05]  /*2cb0*/  @!P3 BRA `(.L_x_18438) ;  /* 0x000000000040b947 */ /* 0x000fea0003800000 */
[----:B012---:R-:W0:Y:S01]  /*2cc0*/  LDC.64 R114, c[0x0][0x2b8] ;  /* 0x0000ae00ff727b82 */ /* 0x007e220000000a00 */
        /* <DEDUP_REMOVED lines=15> */
.L_x_18438:
[----:B------:R-:W-:Y:S05]  /*2dc0*/  BSYNC B0 ;  /* 0x0000000000007941 */ /* 0x000fea0003800000 */
.L_x_18437:
[----:B------:R-:W-:Y:S01]  /*2dd0*/  ISETP.GE.U32.AND P3, PT, R2, 0x200, PT ;  /* 0x000002000200780c */ /* 0x000fe20003f66070 */
[----:B------:R-:W-:-:S12]  /*2de0*/  BSSY B0, `(.L_x_18439) ;  /* 0x0000012000007945 */ /* 0x000fd80003800000 */
[----:B------:R-:W-:Y:S05]  /*2df0*/  @!P3 BRA `(.L_x_18440) ;  /* 0x000000000040b947 */ /* 0x000fea0003800000 */
[----:B0123--:R-:W0:Y:S01]  /*2e00*/  LDC.64 R114, c[0x0][0x2b8] ;  /* 0x0000ae00ff727b82 */ /* 0x00fe220000000a00 */
        /* <DEDUP_REMOVED lines=15> */
.L_x_18440:
[----:B------:R-:W-:Y:S05]  /*2f00*/  BSYNC B0 ;  /* 0x0000000000007941 */ /* 0x000fea0003800000 */
.L_x_18439:
[----:B------:R-:W-:Y:S01]  /*2f10*/  ISETP.GE.U32.AND P3, PT, R2, 0x280, PT ;  /* 0x000002800200780c */ /* 0x000fe20003f66070 */
[----:B------:R-:W-:-:S12]  /*2f20*/  BSSY B0, `(.L_x_18441) ;  /* 0x0000012000007945 */ /* 0x000fd80003800000 */
[----:B------:R-:W-:Y:S05]  /*2f30*/  @!P3 BRA `(.L_x_18442) ;  /* 0x000000000040b947 */ /* 0x000fea0003800000 */
[----:B01234-:R-:W0:Y:S01]  /*2f40*/  LDC.64 R114, c[0x0][0x2b8] ;  /* 0x0000ae00ff727b82 */ /* 0x01fe220000000a00 */
        /* <DEDUP_REMOVED lines=15> */
.L_x_18442:
[----:B------:R-:W-:Y:S05]  /*3040*/  BSYNC B0 ;  /* 0x0000000000007941 */ /* 0x000fea0003800000 */
.L_x_18441:
        /* <DEDUP_REMOVED lines=12> */
[----:B0-----:R-:W-:-:S04]  /*3110*/  IMAD.WIDE.U32 R114, R66, 0x10, R36 ;  /* 0x0000001042727825 */ /* 0x001fc800078e0024 */
[----:B------:R-:W-:Y:S01]  /*3120*/  FFMA.FTZ R36, R48, R39, R13 ;  /* 0x0000002730247223 */ /* 0x000fe2000001000d */
[----:B------:R-:W-:Y:S01]  /*3130*/  FFMA.FTZ R37, R49, R38, R64 ;  /* 0x0000002631257223 */ /* 0x000fe20000010040 */
[----:B------:R-:W-:Y:S01]  /*3140*/  FFMA.FTZ R39, R50, R119, R63 ;  /* 0x0000007732277223 */ /* 0x000fe2000001003f */
[----:B------:R-:W-:-:S05]  /*3150*/  FFMA.FTZ R38, R51, R117, R14 ;  /* 0x0000007533267223 */ /* 0x000fca000001000e */
[----:B------:R0:W-:Y:S02]  /*3160*/  STG.E.128 desc[UR4][R114.64], R36 ;  /* 0x0000002472007986 */ /* 0x0001e4000c101d04 */
.L_x_18444:
[----:B------:R-:W-:Y:S05]  /*3170*/  BSYNC B0 ;  /* 0x0000000000007941 */ /* 0x000fea0003800000 */
.L_x_18443:
[----:B------:R-:W-:Y:S02]  /*3180*/  ISETP.NE.AND P3, PT, R68, RZ, PT ;  /* 0x000000ff4400720c */ /* 0x000fe40003f65270 */
[----:B------:R-:W-:Y:S02]  /*3190*/  IADD3 R15, R15, UR8, RZ ;  /* 0x000000080f0f7c10 */ /* 0x000fe4000fffe0ff */
[----:B------:R-:W-:Y:S02]  /*31a0*/  SEL R68, RZ, 0x1, P3 ;  /* 0x00000001ff447807 */ /* 0x000fe40001800000 */
[----:B------:R-:W-:-:S13]  /*31b0*/  ISETP.GE.AND P3, PT, R15, UR9, PT ;  /* 0x000000090f007c0c */ /* 0x000fda000bf66270 */
[----:B------:R-:W-:Y:S05]  /*31c0*/  @!P3 BRA `(.L_x_18445) ;  /* 0xffffffdc0008b947 */ /* 0x000fea000383ffff */
[----:B------:R-:W-:Y:S05]  /*31d0*/  EXIT ;  /* 0x000000000000794d */ /* 0x000fea0003800000 */
.L_x_18432:
[----:B------:R-:W-:Y:S01]  /*31e0*/  HFMA2.MMA R84, -RZ, RZ, 0, 5.9604644775390625e-08 ;  /* 0x00000001ff547435 */ /* 0x000fe200000001ff */
[----:B------:R-:W-:Y:S02]  /*31f0*/  MOV R119, R70 ;  /* 0x0000004600777202 */ /* 0x000fe40000000f00 */
[----:B------:R-:W-:Y:S02]  /*3200*/  MOV R121, 0x1f ;  /* 0x0000001f00797802 */ /* 0x000fe40000000f00 */
[----:B------:R-:W-:-:S07]  /*3210*/  MOV R80, 0xffffffff ;  /* 0xffffffff00507802 */ /* 0x000fce0000000f00 */
[----:B------:R-:W-:Y:S05]  /*3220*/  WARPSYNC.COLLECTIVE R80, `(.L_x_18446) ;  /* 0x0000000050087348 */ /* 0x000fea0003c00000 */
[----:B------:R0:W1:Y:S02]  /*3230*/  SHFL.BFLY P6, R82, R119, R84, R121 ;  /* 0x0c00005477527389 */ /* 0x00006400000c0079 */
[----:B01----:R-:W-:Y:S01]  /*3240*/  ENDCOLLECTIVE ;  /* 0x000000000000791b */ /* 0x003fe20003800000 */
.L_x_18446:
[----:B------:R-:W-:Y:S01]  /*3250*/  HFMA2.MMA R84, -RZ, RZ, 0, 1.1920928955078125e-07 ;  /* 0x00000002ff547435 */ /* 0x000fe200000001ff */
[----:B------:R-:W-:-:S05]  /*3260*/  MOV R37, R82 ;  /* 0x0000005200257202 */ /* 0x000fca0000000f00 */
[----:B------:R-:W-:-:S05]  /*3270*/  FADD.FTZ R72, R70, R37 ;  /* 0x0000002546487221 */ /* 0x000fca0000010000 */
[----:B------:R-:W-:-:S07]  /*3280*/  MOV R119, R72 ;  /* 0x0000004800777202 */ /* 0x000fce0000000f00 */
[----:B------:R-:W-:Y:S05]  /*3290*/  WARPSYNC.COLLECTIVE R80, `(.L_x_18447) ;  /* 0x0000000050087348 */ /* 0x000fea0003c00000 */
[----:B------:R0:W1:Y:S02]  /*32a0*/  SHFL.BFLY P6, R82, R119, R84, R121 ;  /* 0x0c00005477527389 */ /* 0x00006400000c0079 */
[----:B01----:R-:W-:Y:S01]  /*32b0*/  ENDCOLLECTIVE ;  /* 0x000000000000791b */ /* 0x003fe20003800000 */
.L_x_18447:
[----:B------:R-:W-:Y:S01]  /*32c0*/  HFMA2.MMA R84, -RZ, RZ, 0, 2.384185791015625e-07 ;  /* 0x00000004ff547435 */ /* 0x000fe200000001ff */
[----:B------:R-:W-:-:S05]  /*32d0*/  MOV R37, R82 ;  /* 0x0000005200257202 */ /* 0x000fca0000000f00 */
[----:B------:R-:W-:-:S05]  /*32e0*/  FADD.FTZ R74, R72, R37 ;  /* 0x00000025484a7221 */ /* 0x000fca0000010000 */
[----:B------:R-:W-:-:S07]  /*32f0*/  MOV R119, R74 ;  /* 0x0000004a00777202 */ /* 0x000fce0000000f00 */
[----:B------:R-:W-:Y:S05]  /*3300*/  WARPSYNC.COLLECTIVE R80, `(.L_x_18448) ;  /* 0x0000000050087348 */ /* 0x000fea0003c00000 */
[----:B------:R0:W1:Y:S02]  /*3310*/  SHFL.BFLY P6, R82, R119, R84, R121 ;  /* 0x0c00005477527389 */ /* 0x00006400000c0079 */
[----:B01----:R-:W-:Y:S01]  /*3320*/  ENDCOLLECTIVE ;  /* 0x000000000000791b */ /* 0x003fe20003800000 */
.L_x_18448:
[----:B------:R-:W-:Y:S01]  /*3330*/  HFMA2.MMA R84, -RZ, RZ, 0, 4.76837158203125e-07 ;  /* 0x00000008ff547435 */ /* 0x000fe200000001ff */
[----:B------:R-:W-:-:S05]  /*3340*/  MOV R37, R82 ;  /* 0x0000005200257202 */ /* 0x000fca0000000f00 */
[----:B------:R-:W-:-:S05]  /*3350*/  FADD.FTZ R76, R74, R37 ;  /* 0x000000254a4c7221 */ /* 0x000fca0000010000 */
[----:B------:R-:W-:-:S07]  /*3360*/  MOV R119, R76 ;  /* 0x0000004c00777202 */ /* 0x000fce0000000f00 */
[----:B------:R-:W-:Y:S05]  /*3370*/  WARPSYNC.COLLECTIVE R80, `(.L_x_18449) ;  /* 0x0000000050087348 */ /* 0x000fea0003c00000 */
[----:B------:R0:W1:Y:S02]  /*3380*/  SHFL.BFLY P6, R82, R119, R84, R121 ;  /* 0x0c00005477527389 */ /* 0x00006400000c0079 */
[----:B01----:R-:W-:Y:S01]  /*3390*/  ENDCOLLECTIVE ;  /* 0x000000000000791b */ /* 0x003fe20003800000 */
.L_x_18449:
[----:B------:R-:W-:Y:S01]  /*33a0*/  HFMA2.MMA R84, -RZ, RZ, 0, 9.5367431640625e-07 ;  /* 0x00000010ff547435 */ /* 0x000fe200000001ff */
[----:B------:R-:W-:-:S05]  /*33b0*/  MOV R37, R82 ;  /* 0x0000005200257202 */ /* 0x000fca0000000f00 */
[----:B------:R-:W-:-:S05]  /*33c0*/  FADD.FTZ R78, R76, R37 ;  /* 0x000000254c4e7221 */ /* 0x000fca0000010000 */
[----:B------:R-:W-:-:S07]  /*33d0*/  MOV R119, R78 ;  /* 0x0000004e00777202 */ /* 0x000fce0000000f00 */
[----:B------:R-:W-:Y:S05]  /*33e0*/  WARPSYNC.COLLECTIVE R80, `(.L_x_18450) ;  /* 0x0000000050087348 */ /* 0x000fea0003c00000 */
[----:B------:R0:W1:Y:S02]  /*33f0*/  SHFL.BFLY P6, R82, R119, R84, R121 ;  /* 0x0c00005477527389 */ /* 0x00006400000c0079 */
[----:B01----:R-:W-:Y:S01]  /*3400*/  ENDCOLLECTIVE ;  /* 0x000000000000791b */ /* 0x003fe20003800000 */
.L_x_18450:
[----:B------:R-:W-:Y:S01]  /*3410*/  HFMA2.MMA R84, -RZ, RZ, 0, 5.9604644775390625e-08 ;  /* 0x00000001ff547435 */ /* 0x000fe200000001ff */
[----:B------:R-:W-:Y:S02]  /*3420*/  MOV R37, R82 ;  /* 0x0000005200257202 */ /* 0x000fe40000000f00 */
[----:B------:R-:W-:-:S03]  /*3430*/  ISETP.GT.U32.AND P6, PT, R2, 0xff, PT ;  /* 0x000000ff0200780c */ /* 0x000fc60003fc4070 */
        /* <DEDUP_REMOVED lines=56> */
.L_x_18451:
[----:B------:R-:W-:Y:S01]  /*37c0*/  HFMA2.MMA R84, -RZ, RZ, 0, 1.1920928955078125e-07 ;  /* 0x00000002ff547435 */ /* 0x000fe200000001ff */
[----:B------:R-:W-:-:S05]  /*37d0*/  MOV R70, R82 ;  /* 0x0000005200467202 */ /* 0x000fca0000000f00 */
[----:B------:R-:W-:-:S05]  /*37e0*/  FADD.FTZ R70, R37, R70 ;  /* 0x0000004625467221 */ /* 0x000fca0000010000 */
[----:B------:R-:W-:-:S07]  /*37f0*/  MOV R119, R70 ;  /* 0x0000004600777202 */ /* 0x000fce0000000f00 */
[----:B------:R-:W-:Y:S05]  /*3800*/  WARPSYNC.COLLECTIVE R80, `(.L_x_18452) ;  /* 0x0000000050087348 */ /* 0x000fea0003c00000 */
[----:B------:R0:W1:Y:S02]  /*3810*/  SHFL.BFLY P6, R82, R119, R84, R121 ;  /* 0x0c00005477527389 */ /* 0x00006400000c0079 */
[----:B01----:R-:W-:Y:S01]  /*3820*/  ENDCOLLECTIVE ;  /* 0x000000000000791b */ /* 0x003fe20003800000 */
.L_x_18452:
[----:B------:R-:W-:Y:S01]  /*3830*/  HFMA2.MMA R84, -RZ, RZ, 0, 2.384185791015625e-07 ;  /* 0x00000004ff547435 */ /* 0x000fe200000001ff */
[----:B------:R-:W-:-:S05]  /*3840*/  MOV R115, R82 ;  /* 0x0000005200737202 */ /* 0x000fca0000000f00 */
[----:B------:R-:W-:-:S05]  /*3850*/  FADD.FTZ R115, R70, R115 ;  /* 0x0000007346737221 */ /* 0x000fca0000010000 */
[----:B------:R-:W-:-:S07]  /*3860*/  MOV R119, R115 ;  /* 0x0000007300777202 */ /* 0x000fce0000000f00 */
[----:B------:R-:W-:Y:S05]  /*3870*/  WARPSYNC.COLLECTIVE R80, `(.L_x_18453) ;  /* 0x0000000050087348 */ /* 0x000fea0003c00000 */
[----:B------:R0:W1:Y:S02]  /*3880*/  SHFL.BFLY P6, R82, R119, R84, R121 ;  /* 0x0c00005477527389 */ /* 0x00006400000c0079 */
[----:B01----:R-:W-:Y:S01]  /*3890*/  ENDCOLLECTIVE ;  /* 0x000000000000791b */ /* 0x003fe20003800000 */
.L_x_18453:
[----:B------:R-:W-:Y:S01]  /*38a0*/  HFMA2.MMA R84, -RZ, RZ, 0, 4.76837158203125e-07 ;  /* 0x00000008ff547435 */ /* 0x000fe200000001ff */
[----:B------:R-:W-:-:S05]  /*38b0*/  MOV R72, R82 ;  /* 0x0000005200487202 */ /* 0x000fca0000000f00 */
[----:B------:R-:W-:-:S05]  /*38c0*/  FADD.FTZ R72, R115, R72 ;  /* 0x0000004873487221 */ /* 0x000fca0000010000 */
[----:B------:R-:W-:-:S07]  /*38d0*/  MOV R119, R72 ;  /* 0x0000004800777202 */ /* 0x000fce0000000f00 */
[----:B------:R-:W-:Y:S05]  /*38e0*/  WARPSYNC.COLLECTIVE R80, `(.L_x_18454) ;  /* 0x0000000050087348 */ /* 0x000fea0003c00000 */
[----:B------:R0:W1:Y:S02]  /*38f0*/  SHFL.BFLY P6, R82, R119, R84, R121 ;  /* 0x0c00005477527389 */ /* 0x00006400000c0079 */
[----:B01----:R-:W-:Y:S01]  /*3900*/  ENDCOLLECTIVE ;  /* 0x000000000000791b */ /* 0x003fe20003800000 */
.L_x_18454:
[----:B------:R-:W-:Y:S01]  /*3910*/  HFMA2.MMA R84, -RZ, RZ, 0, 9.5367431640625e-07 ;  /* 0x00000010ff547435 */ /* 0x000fe200000001ff */
[----:B------:R-:W-:-:S05]  /*3920*/  MOV R117, R82 ;  /* 0x0000005200757202 */ /* 0x000fca0000000f00 */
[----:B------:R-:W-:-:S05]  /*3930*/  FADD.FTZ R117, R72, R117 ;  /* 0x0000007548757221 */ /* 0x000fca0000010000 */
[----:B------:R-:W-:-:S07]  /*3940*/  MOV R119, R117 ;  /* 0x0000007500777202 */ /* 0x000fce0000000f00 */
[----:B------:R-:W-:Y:S05]  /*3950*/  WARPSYNC.COLLECTIVE R80, `(.L_x_18455) ;  /* 0x0000000050087348 */ /* 0x000fea0003c00000 */
[----:B------:R0:W1:Y:S02]  /*3960*/  SHFL.BFLY P6, R82, R119, R84, R121 ;  /* 0x0c00005477527389 */ /* 0x00006400000c0079 */
[----:B01----:R-:W-:Y:S01]  /*3970*/  ENDCOLLECTIVE ;  /* 0x000000000000791b */ /* 0x003fe20003800000 */
.L_x_18455:
[----:B------:R-:W-:Y:S01]  /*3980*/  MOV R74, R82 ;  /* 0x00000052004a7202 */ /* 0x000fe20000000f00 */
[----:B------:R-:W-:Y:S06]  /*3990*/  BRA `(.L_x_18456) ;  /* 0xffffffe800fc7947 */ /* 0x000fec000383ffff */
.L_x_18457:
        /* <DEDUP_REMOVED lines=14> */
.L_x_23336:


//--------------------- .text._ZN10layer_norm13ln_fwd_kernelINS_13Kernel_traitsI6__halfffffjLj3072ELj1ELj1ELj4ELj16ENS_18Kernel_traits_baseILj3072ES2_ffffjLj128EEEEELb0ELb0ELb0ELb1EEEvNS_9FwdParamsE --------------------------
	.section	.text._ZN10layer_norm13ln_fwd_kernelINS_13Kernel_traitsI6__halfffffjLj3072ELj1ELj1ELj4ELj16ENS_18Kernel_traits_baseILj3072ES2_ffffjLj128EEEEELb0ELb0ELb0ELb1EEEvNS_9FwdParamsE,"ax",@progbits
	.align	128
        .global         _ZN10layer_norm13ln_fwd_kernelINS_13Kernel_traitsI6__halfffffjLj3072ELj1ELj1ELj4ELj16ENS_18Kernel_traits_baseILj3072ES2_ffffjLj128EEEEELb0ELb0ELb0ELb1EEEvNS_9FwdParamsE
        .type           _ZN10layer_norm13ln_fwd_kernelINS_13Kernel_traitsI6__halfffffjLj3072ELj1ELj1ELj4ELj16ENS_18Kernel_traits_baseILj3072ES2_ffffjLj128EEEEELb0ELb0ELb0ELb1EEEvNS_9FwdParamsE,@function
        .size           _ZN10layer_norm13ln_fwd_kernelINS_13Kernel_traitsI6__halfffffjLj3072ELj1ELj1ELj4ELj16ENS_18Kernel_traits_baseILj3072ES2_ffffjLj128EEEEELb0ELb0ELb0ELb1EEEvNS_9FwdParamsE,(.L_x_23337 - _ZN10layer_norm13ln_fwd_kernelINS_13Kernel_traitsI6__halfffffjLj3072ELj1ELj1ELj4ELj16ENS_18Kernel_traits_baseILj3072ES2_ffffjLj128EEEEELb0ELb0ELb0ELb1EEEvNS_9FwdParamsE)
        .other          _ZN10layer_norm13ln_fwd_kernelINS_13Kernel_traitsI6__halfffffjLj3072ELj1ELj1ELj4ELj16ENS_18Kernel_traits_baseILj3072ES2_ffffjLj128EEEEELb0ELb0ELb0ELb1EEEvNS_9FwdParamsE,@"STO_CUDA_ENTRY STV_DEFAULT"
_ZN10layer_norm13ln_fwd_kernelINS_13Kernel_traitsI6__halfffffjLj3072ELj1ELj1ELj4ELj16ENS_18Kernel_traits_baseILj3072ES2_ffffjLj128EEEEELb0ELb0ELb0ELb1EEEvNS_9FwdParamsE:
.text._ZN10layer_norm13ln_fwd_kernelINS_13Kernel_traitsI6__halfffffjLj3072ELj1ELj1ELj4ELj16ENS_18Kernel_traits_baseILj3072ES2_ffffjLj128EEEEELb0ELb0ELb0ELb1EEEvNS_9FwdParamsE:
        /* <DEDUP_REMOVED lines=13> */
[----:B------:R0:W5:Y:S04]  /*00d0*/  @P2 LDG.E.64 R16, desc[UR4][R2.64] ;  /* 0x0000000402102981 */ /* 0x000168000c1e1b00 */
[----:B------:R0:W5:Y:S04]  /*00e0*/  @P2 LDG.E.64 R14, desc[UR4][R2.64+0x400] ;  /* 0x00040004020e2981 */ /* 0x000168000c1e1b00 */
[----:B------:R0:W5:Y:S04]  /*00f0*/  @P2 LDG.E.64 R6, desc[UR4][R2.64+0x800] ;  /* 0x0008000402062981 */ /* 0x000168000c1e1b00 */
[----:B------:R0:W5:Y:S01]  /*0100*/  @P2 LDG.E.64 R8, desc[UR4][R2.64+0xc00] ;  /* 0x000c000402082981 */ /* 0x000162000c1e1b00 */
[----:B-1----:R-:W-:Y:S01]  /*0110*/  LEA.HI R54, R0, UR6, RZ, 0x19 ;  /* 0x0000000600367c11 */ /* 0x002fe2000f8fc8ff */
[----:B------:R-:W-:Y:S01]  /*0120*/  ULDC UR6, c[0x0][0x214] ;  /* 0x0000850000067ab9 */ /* 0x000fe20000000800 */
[----:B------:R-:W-:Y:S01]  /*0130*/  IADD3 R4, P0, R4, UR8, RZ ;  /* 0x0000000804047c10 */ /* 0x000fe2000ff1e0ff */
[----:B------:R0:W5:Y:S01]  /*0140*/  @P2 LDG.E.64 R10, desc[UR4][R2.64+0x1000] ;  /* 0x00100004020a2981 */ /* 0x000162000c1e1b00 */
[----:B------:R-:W-:Y:S01]  /*0150*/  ISETP.GE.AND P1, PT, R54, UR6, PT ;  /* 0x0000000636007c0c */ /* 0x000fe2000bf26270 */
[----:B------:R-:W-:Y:S01]  /*0160*/  ULDC.64 UR6, c[0x0][0x230] ;  /* 0x00008c0000067ab9 */ /* 0x000fe20000000a00 */
[----:B------:R-:W-:Y:S01]  /*0170*/  IADD3.X R5, RZ, UR9, RZ, P0, !PT ;  /* 0x00000009ff057c10 */ /* 0x000fe200087fe4ff */
[----:B------:R0:W5:Y:S01]  /*0180*/  @P2 LDG.E.64 R12, desc[UR4][R2.64+0x1400] ;  /* 0x00140004020c2981 */ /* 0x000162000c1e1b00 */
[----:B--2---:R-:W-:-:S04]  /*0190*/  LOP3.LUT P0, RZ, R18, UR6, RZ, 0xfc, !PT ;  /* 0x0000000612ff7c12 */ /* 0x004fc8000f80fcff */
[----:B------:R-:W-:-:S05]  /*01a0*/  LOP3.LUT P0, RZ, R19, UR7, RZ, 0xfc, P0 ;  /* 0x0000000713ff7c12 */ /* 0x000fca000800fcff */
[----:B0-----:R-:W-:Y:S08]  /*01b0*/  @P1 EXIT ;  /* 0x000000000000194d */ /* 0x001ff00003800000 */
[----:B------:R-:W2:Y:S04]  /*01c0*/  LDG.E.64 R20, desc[UR4][R4.64] ;  /* 0x0000000404147981 */ /* 0x000ea8000c1e1b00 */
[----:B------:R-:W3:Y:S04]  /*01d0*/  LDG.E.64 R22, desc[UR4][R4.64+0x400] ;  /* 0x0004000404167981 */ /* 0x000ee8000c1e1b00 */
[----:B------:R-:W4:Y:S04]  /*01e0*/  LDG.E.64 R24, desc[UR4][R4.64+0x800] ;  /* 0x0008000404187981 */ /* 0x000f28000c1e1b00 */
[----:B------:R-:W4:Y:S04]  /*01f0*/  LDG.E.64 R26, desc[UR4][R4.64+0xc00] ;  /* 0x000c0004041a7981 */ /* 0x000f28000c1e1b00 */
[----:B------:R-:W4:Y:S04]  /*0200*/  LDG.E.64 R28, desc[UR4][R4.64+0x1000] ;  /* 0x00100004041c7981 */ /* 0x000f28000c1e1b00 */
[----:B------:R0:W4:Y:S01]  /*0210*/  LDG.E.64 R30, desc[UR4][R4.64+0x1400] ;  /* 0x00140004041e7981 */ /* 0x000122000c1e1b00 */
[----:B-----5:R-:W-:-:S02]  /*0220*/  @!P2 CS2R R16, SRZ ;  /* 0x000000000010a805 */ /* 0x020fc4000001ff00 */
[----:B------:R-:W-:Y:S02]  /*0230*/  @!P2 CS2R R14, SRZ ;  /* 0x00000000000ea805 */ /* 0x000fe4000001ff00 */
[----:B------:R-:W-:Y:S02]  /*0240*/  @!P2 CS2R R6, SRZ ;  /* 0x000000000006a805 */ /* 0x000fe4000001ff00 */
[----:B------:R-:W-:Y:S02]  /*0250*/  @!P2 CS2R R8, SRZ ;  /* 0x000000000008a805 */ /* 0x000fe4000001ff00 */
[----:B------:R-:W-:Y:S02]  /*0260*/  @!P2 CS2R R10, SRZ ;  /* 0x00000000000aa805 */ /* 0x000fe4000001ff00 */
[----:B------:R-:W-:Y:S02]  /*0270*/  @!P2 CS2R R12, SRZ ;  /* 0x00000000000ca805 */ /* 0x000fe4000001ff00 */
[----:B------:R-:W-:Y:S01]  /*0280*/  ISETP.NE.U32.AND P1, PT, R18, RZ, PT ;  /* 0x000000ff1200720c */ /* 0x000fe20003f25070 */
[----:B------:R-:W-:Y:S01]  /*0290*/  HADD2.F32 R2, -RZ, R16.H0_H0 ;  /* 0x20000010ff027230 */ /* 0x000fe20000004100 */
[--C-:B------:R-:W-:Y:S01]  /*02a0*/  SHF.R.U64 R55, R16, 0x10, R17.reuse ;  /* 0x0000001010377819 */ /* 0x100fe20000001211 */
[----:B------:R-:W-:Y:S01]  /*02b0*/  HADD2.F32 R3, -RZ, R17.H0_H0 ;  /* 0x20000011ff037230 */ /* 0x000fe20000004100 */
[----:B------:R-:W-:Y:S01]  /*02c0*/  SHF.R.U32.HI R56, RZ, 0x10, R17 ;  /* 0x00000010ff387819 */ /* 0x000fe20000011611 */
[----:B0-----:R-:W-:Y:S01]  /*02d0*/  HADD2.F32 R4, -RZ, R14.H0_H0 ;  /* 0x2000000eff047230 */ /* 0x001fe20000004100 */
[--C-:B------:R-:W-:Y:S01]  /*02e0*/  SHF.R.U64 R57, R14, 0x10, R15.reuse ;  /* 0x000000100e397819 */ /* 0x100fe2000000120f */
[----:B------:R-:W-:Y:S01]  /*02f0*/  HADD2.F32 R5, -RZ, R15.H0_H0 ;  /* 0x2000000fff057230 */ /* 0x000fe20000004100 */
[----:B------:R-:W-:Y:S01]  /*0300*/  SHF.R.U32.HI R58, RZ, 0x10, R15 ;  /* 0x00000010ff3a7819 */ /* 0x000fe2000001160f */
[----:B------:R-:W-:Y:S01]  /*0310*/  ULDC.U8 UR6, c[0x0][0x2a0] ;  /* 0x0000a80000067ab9 */ /* 0x000fe20000000000 */
[--C-:B------:R-:W-:Y:S01]  /*0320*/  SHF.R.U64 R59, R6, 0x10, R7.reuse ;  /* 0x00000010063b7819 */ /* 0x100fe20000001207 */
[----:B------:R-:W-:Y:S01]  /*0330*/  HFMA2.MMA R79, -RZ, RZ, 0, 5.9604644775390625e-08 ;  /* 0x00000001ff4f7435 */ /* 0x000fe200000001ff */
        /* <DEDUP_REMOVED lines=14> */
[----:B------:R-:W-:Y:S01]  /*0420*/  ISETP.NE.AND.EX P1, PT, R19, RZ, PT, P1 ;  /* 0x000000ff1300720c */ /* 0x000fe20003f25310 */
[----:B------:R-:W-:Y:S01]  /*0430*/  HADD2.F32 R13, -RZ, R13.H0_H0 ;  /* 0x2000000dff0d7230 */ /* 0x000fe20000004100 */
[----:B------:R-:W-:Y:S01]  /*0440*/  ISETP.NE.AND P4, PT, RZ, UR6, PT ;  /* 0x00000006ff007c0c */ /* 0x000fe2000bf85270 */
[----:B------:R-:W-:Y:S01]  /*0450*/  HADD2.F32 R55, -RZ, R55.H0_H0 ;  /* 0x20000037ff377230 */ /* 0x000fe20000004100 */
[----:B------:R-:W-:Y:S01]  /*0460*/  ULDC UR7, c[0x0][0x218] ;  /* 0x0000860000077ab9 */ /* 0x000fe20000000800 */
[----:B------:R-:W-:Y:S01]  /*0470*/  HADD2.F32 R56, -RZ, R56.H0_H0 ;  /* 0x20000038ff387230 */ /* 0x000fe20000004100 */
[----:B------:R-:W-:Y:S01]  /*0480*/  ULDC UR8, c[0x0][0x290] ;  /* 0x0000a40000087ab9 */ /* 0x000fe20000000800 */
[----:B------:R-:W-:Y:S01]  /*0490*/  HADD2.F32 R57, -RZ, R57.H0_H0 ;  /* 0x20000039ff397230 */ /* 0x000fe20000004100 */
[----:B------:R-:W-:Y:S01]  /*04a0*/  ULDC.64 UR12, c[0x0][0x230] ;  /* 0x00008c00000c7ab9 */ /* 0x000fe20000000a00 */
[----:B------:R-:W-:Y:S01]  /*04b0*/  HADD2.F32 R58, -RZ, R58.H0_H0 ;  /* 0x2000003aff3a7230 */ /* 0x000fe20000004100 */
[----:B------:R-:W-:Y:S01]  /*04c0*/  ULDC.64 UR10, c[0x0][0x210] ;  /* 0x00008400000a7ab9 */ /* 0x000fe20000000a00 */
[----:B------:R-:W-:-:S02]  /*04d0*/  HADD2.F32 R59, -RZ, R59.H0_H0 ;  /* 0x2000003bff3b7230 */ /* 0x000fc40000004100 */
[----:B------:R-:W-:Y:S02]  /*04e0*/  HADD2.F32 R60, -RZ, R60.H0_H0 ;  /* 0x2000003cff3c7230 */ /* 0x000fe40000004100 */
[----:B------:R-:W-:Y:S02]  /*04f0*/  HADD2.F32 R61, -RZ, R61.H0_H0 ;  /* 0x2000003dff3d7230 */ /* 0x000fe40000004100 */
[----:B------:R-:W-:Y:S02]  /*0500*/  HADD2.F32 R62, -RZ, R62.H0_H0 ;  /* 0x2000003eff3e7230 */ /* 0x000fe40000004100 */
[----:B------:R-:W-:Y:S02]  /*0510*/  HADD2.F32 R63, -RZ, R63.H0_H0 ;  /* 0x2000003fff3f7230 */ /* 0x000fe40000004100 */
[----:B------:R-:W-:Y:S02]  /*0520*/  HADD2.F32 R64, -RZ, R64.H0_H0 ;  /* 0x20000040ff407230 */ /* 0x000fe40000004100 */
[----:B------:R-:W-:-:S02]  /*0530*/  HADD2.F32 R65, -RZ, R65.H0_H0 ;  /* 0x20000041ff417230 */ /* 0x000fc40000004100 */
[----:B------:R-:W-:Y:S01]  /*0540*/  HADD2.F32 R66, -RZ, R66.H0_H0 ;  /* 0x20000042ff427230 */ /* 0x000fe20000004100 */
[--C-:B--2---:R-:W-:Y:S01]  /*0550*/  SHF.R.U64 R68, R20, 0x10, R21.reuse ;  /* 0x0000001014447819 */ /* 0x104fe20000001215 */
[----:B------:R-:W-:Y:S01]  /*0560*/  HADD2.F32 R15, -RZ, R20.H0_H0 ;  /* 0x20000014ff0f7230 */ /* 0x000fe20000004100 */
[----:B------:R-:W-:Y:S01]  /*0570*/  SHF.R.U32.HI R67, RZ, 0x10, R21 ;  /* 0x00000010ff437819 */ /* 0x000fe20000011615 */
[----:B------:R-:W-:Y:S01]  /*0580*/  HADD2.F32 R14, -RZ, R21.H0_H0 ;  /* 0x20000015ff0e7230 */ /* 0x000fe20000004100 */
[--C-:B---3--:R-:W-:Y:S01]  /*0590*/  SHF.R.U64 R70, R22, 0x10, R23.reuse ;  /* 0x0000001016467819 */ /* 0x108fe20000001217 */
[----:B------:R-:W-:Y:S01]  /*05a0*/  HADD2.F32 R17, -RZ, R22.H0_H0 ;  /* 0x20000016ff117230 */ /* 0x000fe20000004100 */
[----:B------:R-:W-:Y:S01]  /*05b0*/  SHF.R.U32.HI R69, RZ, 0x10, R23 ;  /* 0x00000010ff457819 */ /* 0x000fe20000011617 */
[----:B------:R-:W-:Y:S01]  /*05c0*/  HADD2.F32 R16, -RZ, R23.H0_H0 ;  /* 0x20000017ff107230 */ /* 0x000fe20000004100 */
[--C-:B----4-:R-:W-:Y:S01]  /*05d0*/  SHF.R.U64 R72, R24, 0x10, R25.reuse ;  /* 0x0000001018487819 */ /* 0x110fe20000001219 */
        /* <DEDUP_REMOVED lines=26> */
[----:B------:R-:W-:-:S07]  /*0780*/  HADD2.F32 R77, -RZ, R77.H0_H0 ;  /* 0x2000004dff4d7230 */ /* 0x000fce0000004100 */
.L_x_18531:
[----:B------:R-:W-:Y:S01]  /*0790*/  ISETP.NE.U32.AND P2, PT, RZ, UR12, PT ;  /* 0x0000000cff007c0c */ /* 0x000fe2000bf45070 */
[----:B0-----:R-:W0:Y:S01]  /*07a0*/  @P1 LDC.64 R32, c[0x0][0x270] ;  /* 0x00009c00ff201b82 */ /* 0x001e220000000a00 */
[----:B------:R-:W-:Y:S01]  /*07b0*/  IMAD R34, R54, UR7, RZ ;  /* 0x0000000736227c24 */ /* 0x000fe2000f8e02ff */
[----:B------:R-:W-:Y:S02]  /*07c0*/  MOV R38, 0x3f800000 ;  /* 0x3f80000000267802 */ /* 0x000fe40000000f00 */
[----:B------:R-:W-:Y:S02]  /*07d0*/  ISETP.NE.AND.EX P2, PT, RZ, UR13, PT, P2 ;  /* 0x0000000dff007c0c */ /* 0x000fe4000bf45320 */
[----:B------:R-:W-:Y:S02]  /*07e0*/  SHF.R.S32.HI R35, RZ, 0x1f, R34 ;  /* 0x0000001fff237819 */ /* 0x000fe40000011422 */
[----:B------:R-:W1:Y:S02]  /*07f0*/  LDC.64 R36, c[0x0][0x220] ;  /* 0x00008800ff247b82 */ /* 0x000e640000000a00 */
[----:B------:R-:W-:-:S02]  /*0800*/  LEA.HI R35, R35, R34, RZ, 0x2 ;  /* 0x0000002223237211 */ /* 0x000fc400078f10ff */
[----:B------:R-:W-:-:S04]  /*0810*/  LOP3.LUT R34, R0, 0x7f, RZ, 0xc0, !PT ;  /* 0x0000007f00227812 */ /* 0x000fc800078ec0ff */
[----:B------:R-:W-:Y:S01]  /*0820*/  LEA.HI.SX32 R39, R35, R34, 0x1e ;  /* 0x0000002223277211 */ /* 0x000fe200078ff2ff */
[----:B------:R-:W2:Y:S01]  /*0830*/  @P2 LDC.64 R40, c[0x0][0x230] ;  /* 0x00008c00ff282b82 */ /* 0x000ea20000000a00 */
[----:B0-----:R-:W-:-:S05]  /*0840*/  @P1 IMAD.WIDE R42, R54, 0x4, R32 ;  /* 0x00000004362a1825 */ /* 0x001fca00078e0220 */
[----:B------:R-:W3:Y:S01]  /*0850*/  @P1 LDG.E R38, desc[UR4][R42.64] ;  /* 0x000000042a261981 */ /* 0x000ee2000c1e1900 */
[----:B-1----:R-:W-:-:S06]  /*0860*/  IMAD.WIDE.U32 R32, R39, 0x10, R36 ;  /* 0x0000001027207825 */ /* 0x002fcc00078e0024 */
[----:B------:R-:W3:Y:S01]  /*0870*/  LDG.E.128 R32, desc[UR4][R32.64] ;  /* 0x0000000420207981 */ /* 0x000ee2000c1e1d00 */
[----:B--2---:R-:W-:-:S05]  /*0880*/  @P2 IMAD.WIDE.U32 R44, R39, 0x10, R40 ;  /* 0x00000010272c2825 */ /* 0x004fca00078e0028 */
[----:B-----5:R0:W5:Y:S01]  /*0890*/  @P2 LDG.E.128 R24, desc[UR4][R44.64] ;  /* 0x000000042c182981 */ /* 0x020162000c1e1d00 */
[----:B------:R-:W-:-:S04]  /*08a0*/  ISETP.NE.U32.AND P3, PT, RZ, UR12, PT ;  /* 0x0000000cff007c0c */ /* 0x000fc8000bf65070 */
[----:B------:R-:W-:Y:S01]  /*08b0*/  ISETP.NE.AND.EX P3, PT, RZ, UR13, PT, P3 ;  /* 0x0000000dff007c0c */ /* 0x000fe2000bf65330 */
[----:B---3--:R-:W-:-:S12]  /*08c0*/  FMUL.FTZ R41, R32, R38 ;  /* 0x0000002620297220 */ /* 0x008fd80000410000 */
[----:B0-----:R-:W-:Y:S05]  /*08d0*/  @P3 BRA `(.L_x_18458) ;  /* 0x0000000000083947 */ /* 0x001fea0003800000 */
[----:B------:R-:W-:Y:S05]  /*08e0*/  @P0 BRA `(.L_x_18459) ;  /* 0x0000000000080947 */ /* 0x000fea0003800000 */
[----:B------:R-:W-:Y:S05]  /*08f0*/  BRA `(.L_x_18460) ;  /* 0x0000000000087947 */ /* 0x000fea0003800000 */
.L_x_18458:
[----:B-----5:R-:W-:-:S07]  /*0900*/  FADD.FTZ R41, R24, R41 ;  /* 0x0000002918297221 */ /* 0x020fce0000010000 */
.L_x_18459:
[----:B------:R-:W-:-:S07]  /*0910*/  MOV R28, R41 ;  /* 0x00000029001c7202 */ /* 0x000fce0000000f00 */
.L_x_18460:
[----:B------:R-:W-:Y:S01]  /*0920*/  FMUL.FTZ R43, R33, R38 ;  /* 0x00000026212b7220 */ /* 0x000fe20000410000 */
[----:B------:R-:W-:Y:S06]  /*0930*/  @P3 BRA `(.L_x_18461) ;  /* 0x0000000000083947 */ /* 0x000fec0003800000 */
[----:B------:R-:W-:Y:S05]  /*0940*/  @P0 BRA `(.L_x_18462) ;  /* 0x0000000000080947 */ /* 0x000fea0003800000 */
[----:B------:R-:W-:Y:S05]  /*0950*/  BRA `(.L_x_18463) ;  /* 0x0000000000087947 */ /* 0x000fea0003800000 */
.L_x_18461:
[----:B-----5:R-:W-:-:S07]  /*0960*/  FADD.FTZ R43, R25, R43 ;  /* 0x0000002b192b7221 */ /* 0x020fce0000010000 */
.L_x_18462:
[----:B------:R-:W-:-:S07]  /*0970*/  MOV R29, R43 ;  /* 0x0000002b001d7202 */ /* 0x000fce0000000f00 */
.L_x_18463:
[----:B------:R-:W-:Y:S01]  /*0980*/  FMUL.FTZ R49, R34, R38 ;  /* 0x0000002622317220 */ /* 0x000fe20000410000 */
[----:B------:R-:W-:Y:S06]  /*0990*/  @P3 BRA `(.L_x_18464) ;  /* 0x0000000000083947 */ /* 0x000fec0003800000 */
[----:B------:R-:W-:Y:S05]  /*09a0*/  @P0 BRA `(.L_x_18465) ;  /* 0x0000000000080947 */ /* 0x000fea0003800000 */
[----:B------:R-:W-:Y:S05]  /*09b0*/  BRA `(.L_x_18466) ;  /* 0x0000000000087947 */ /* 0x000fea0003800000 */
.L_x_18464:
[----:B-----5:R-:W-:-:S07]  /*09c0*/  FADD.FTZ R49, R26, R49 ;  /* 0x000000311a317221 */ /* 0x020fce0000010000 */
.L_x_18465:
[----:B------:R-:W-:-:S07]  /*09d0*/  MOV R30, R49 ;  /* 0x00000031001e7202 */ /* 0x000fce0000000f00 */
.L_x_18466:
[----:B------:R-:W-:Y:S01]  /*09e0*/  FMUL.FTZ R51, R35, R38 ;  /* 0x0000002623337220 */ /* 0x000fe20000410000 */
[----:B------:R-:W-:Y:S06]  /*09f0*/  @P3 BRA `(.L_x_18467) ;  /* 0x0000000000083947 */ /* 0x000fec0003800000 */
[----:B------:R-:W-:Y:S05]  /*0a00*/  @P0 BRA `(.L_x_18468) ;  /* 0x0000000000080947 */ /* 0x000fea0003800000 */
[----:B------:R-:W-:Y:S05]  /*0a10*/  BRA `(.L_x_18469) ;  /* 0x0000000000087947 */ /* 0x000fea0003800000 */
.L_x_18467:
[----:B-----5:R-:W-:-:S07]  /*0a20*/  FADD.FTZ R51, R27, R51 ;  /* 0x000000331b337221 */ /* 0x020fce0000010000 */
.L_x_18468:
[----:B------:R-:W-:-:S07]  /*0a30*/  MOV R31, R51 ;  /* 0x00000033001f7202 */ /* 0x000fce0000000f00 */
.L_x_18469:
[----:B------:R-:W0:Y:S01]  /*0a40*/  @P0 LDC.64 R46, c[0x0][0x238] ;  /* 0x00008e00ff2e0b82 */ /* 0x000e220000000a00 */
[----:B------:R-:W-:-:S05]  /*0a50*/  IADD3 R91, R39, 0x80, RZ ;  /* 0x00000080275b7810 */ /* 0x000fca0007ffe0ff */
[----:B------:R-:W-:Y:S02]  /*0a60*/  IMAD.WIDE.U32 R32, R91, 0x10, R36 ;  /* 0x000000105b207825 */ /* 0x000fe400078e0024 */
[----:B------:R-:W1:Y:S02]  /*0a70*/  @P2 LDC.64 R44, c[0x0][0x230] ;  /* 0x00008c00ff2c2b82 */ /* 0x000e640000000a00 */
[----:B0-----:R-:W-:-:S05]  /*0a80*/  @P0 IMAD.WIDE.U32 R46, R39, 0x10, R46 ;  /* 0x00000010272e0825 */ /* 0x001fca00078e002e */
[----:B------:R0:W-:Y:S01]  /*0a90*/  @P0 STG.E.128 desc[UR4][R46.64], R28 ;  /* 0x0000001c2e000986 */ /* 0x0001e2000c101d04 */
[----:B-1----:R-:W-:-:S03]  /*0aa0*/  @P2 IMAD.WIDE.U32 R44, R91, 0x10, R44 ;  /* 0x000000105b2c2825 */ /* 0x002fc600078e002c */
[----:B------:R-:W2:Y:S04]  /*0ab0*/  LDG.E.128 R32, desc[UR4][R32.64] ;  /* 0x0000000420207981 */ /* 0x000ea8000c1e1d00 */
[----:B-----5:R0:W5:Y:S01]  /*0ac0*/  @P2 LDG.E.128 R24, desc[UR4][R44.64] ;  /* 0x000000042c182981 */ /* 0x020162000c1e1d00 */
[----:B--2---:R-:W-:Y:S01]  /*0ad0*/  FMUL.FTZ R83, R32, R38 ;  /* 0x0000002620537220 */ /* 0x004fe20000410000 */
[----:B0-----:R-:W-:Y:S06]  /*0ae0*/  @P3 BRA `(.L_x_18470) ;  /* 0x0000000000083947 */ /* 0x001fec0003800000 */
[----:B------:R-:W-:Y:S05]  /*0af0*/  @P0 BRA `(.L_x_18471) ;  /* 0x0000000000080947 */ /* 0x000fea0003800000 */
[----:B------:R-:W-:Y:S05]  /*0b00*/  BRA `(.L_x_18472) ;  /* 0x0000000000087947 */ /* 0x000fea0003800000 */
.L_x_18470:
[----:B-----5:R-:W-:-:S07]  /*0b10*/  FADD.FTZ R83, R24, R83 ;  /* 0x0000005318537221 */ /* 0x020fce0000010000 */
.L_x_18471:
[----:B------:R-:W-:-:S07]  /*0b20*/  MOV R28, R83 ;  /* 0x00000053001c7202 */ /* 0x000fce0000000f00 */
.L_x_18472:
[----:B------:R-:W-:Y:S01]  /*0b30*/  FMUL.FTZ R85, R33, R38 ;  /* 0x0000002621557220 */ /* 0x000fe20000410000 */
[----:B------:R-:W-:Y:S06]  /*0b40*/  @P3 BRA `(.L_x_18473) ;  /* 0x0000000000083947 */ /* 0x000fec0003800000 */
[----:B------:R-:W-:Y:S05]  /*0b50*/  @P0 BRA `(.L_x_18474) ;  /* 0x0000000000080947 */ /* 0x000fea0003800000 */
[----:B------:R-:W-:Y:S05]  /*0b60*/  BRA `(.L_x_18475) ;  /* 0x0000000000087947 */ /* 0x000fea0003800000 */
.L_x_18473:
[----:B-----5:R-:W-:-:S07]  /*0b70*/  FADD.FTZ R85, R25, R85 ;  /* 0x0000005519557221 */ /* 0x020fce0000010000 */
.L_x_18474:
[----:B------:R-:W-:-:S07]  /*0b80*/  MOV R29, R85 ;  /* 0x00000055001d7202 */ /* 0x000fce0000000f00 */
.L_x_18475:
[----:B------:R-:W-:Y:S01]  /*0b90*/  FMUL.FTZ R87, R34, R38 ;  /* 0x0000002622577220 */ /* 0x000fe20000410000 */
[----:B------:R-:W-:Y:S06]  /*0ba0*/  @P3 BRA `(.L_x_18476) ;  /* 0x0000000000083947 */ /* 0x000fec0003800000 */
[----:B------:R-:W-:Y:S05]  /*0bb0*/  @P0 BRA `(.L_x_18477) ;  /* 0x0000000000080947 */ /* 0x000fea0003800000 */
[----:B------:R-:W-:Y:S05]  /*0bc0*/  BRA `(.L_x_18478) ;  /* 0x0000000000087947 */ /* 0x000fea0003800000 */
.L_x_18476:
[----:B-----5:R-:W-:-:S07]  /*0bd0*/  FADD.FTZ R87, R26, R87 ;  /* 0x000000571a577221 */ /* 0x020fce0000010000 */
.L_x_18477:
[----:B------:R-:W-:-:S07]  /*0be0*/  MOV R30, R87 ;  /* 0x00000057001e7202 */ /* 0x000fce0000000f00 */
.L_x_18478:
[----:B------:R-:W-:Y:S01]  /*0bf0*/  FMUL.FTZ R89, R35, R38 ;  /* 0x0000002623597220 */ /* 0x000fe20000410000 */
[----:B------:R-:W-:Y:S06]  /*0c00*/  @P3 BRA `(.L_x_18479) ;  /* 0x0000000000083947 */ /* 0x000fec0003800000 */
[----:B------:R-:W-:Y:S05]  /*0c10*/  @P0 BRA `(.L_x_18480) ;  /* 0x0000000000080947 */ /* 0x000fea0003800000 */
[----:B------:R-:W-:Y:S05]  /*0c20*/  BRA `(.L_x_18481) ;  /* 0x0000000000087947 */ /* 0x000fea0003800000 */
.L_x_18479:
[----:B-----5:R-:W-:-:S07]  /*0c30*/  FADD.FTZ R89, R27, R89 ;  /* 0x000000591b597221 */ /* 0x020fce0000010000 */
.L_x_18480:
[----:B------:R-:W-:-:S07]  /*0c40*/  MOV R31, R89 ;  /* 0x00000059001f7202 */ /* 0x000fce0000000f00 */
.L_x_18481:
        /* <DEDUP_REMOVED lines=13> */
.L_x_18482:
[----:B-----5:R-:W-:-:S07]  /*0d20*/  FADD.FTZ R93, R24, R93 ;  /* 0x0000005d185d7221 */ /* 0x020fce0000010000 */
.L_x_18483:
[----:B------:R-:W-:-:S07]  /*0d30*/  MOV R28, R93 ;  /* 0x0000005d001c7202 */ /* 0x000fce0000000f00 */
.L_x_18484:
[----:B------:R-:W-:Y:S01]  /*0d40*/  FMUL.FTZ R95, R33, R38 ;  /* 0x00000026215f7220 */ /* 0x000fe20000410000 */
[----:B------:R-:W-:Y:S06]  /*0d50*/  @P3 BRA `(.L_x_18485) ;  /* 0x0000000000083947 */ /* 0x000fec0003800000 */
[----:B------:R-:W-:Y:S05]  /*0d60*/  @P0 BRA `(.L_x_18486) ;  /* 0x0000000000080947 */ /* 0x000fea0003800000 */
[----:B------:R-:W-:Y:S05]  /*0d70*/  BRA `(.L_x_18487) ;  /* 0x0000000000087947 */ /* 0x000fea0003800000 */
.L_x_18485:
[----:B-----5:R-:W-:-:S07]  /*0d80*/  FADD.FTZ R95, R25, R95 ;  /* 0x0000005f195f7221 */ /* 0x020fce0000010000 */
.L_x_18486:
[----:B------:R-:W-:-:S07]  /*0d90*/  MOV R29, R95 ;  /* 0x0000005f001d7202 */ /* 0x000fce0000000f00 */
.L_x_18487:
[----:B------:R-:W-:Y:S01]  /*0da0*/  FMUL.FTZ R97, R34, R38 ;  /* 0x0000002622617220 */ /* 0x000fe20000410000 */
[----:B------:R-:W-:Y:S06]  /*0db0*/  @P3 BRA `(.L_x_18488) ;  /* 0x0000000000083947 */ /* 0x000fec0003800000 */
[----:B------:R-:W-:Y:S05]  /*0dc0*/  @P0 BRA `(.L_x_18489) ;  /* 0x0000000000080947 */ /* 0x000fea0003800000 */
[----:B------:R-:W-:Y:S05]  /*0dd0*/  BRA `(.L_x_18490) ;  /* 0x0000000000087947 */ /* 0x000fea0003800000 */
.L_x_18488:
[----:B-----5:R-:W-:-:S07]  /*0de0*/  FADD.FTZ R97, R26, R97 ;  /* 0x000000611a617221 */ /* 0x020fce0000010000 */
.L_x_18489:
[----:B------:R-:W-:-:S07]  /*0df0*/  MOV R30, R97 ;  /* 0x00000061001e7202 */ /* 0x000fce0000000f00 */
.L_x_18490:
[----:B------:R-:W-:Y:S01]  /*0e00*/  FMUL.FTZ R99, R35, R38 ;  /* 0x0000002623637220 */ /* 0x000fe20000410000 */
[----:B------:R-:W-:Y:S06]  /*0e10*/  @P3 BRA `(.L_x_18491) ;  /* 0x0000000000083947 */ /* 0x000fec0003800000 */
[----:B------:R-:W-:Y:S05]  /*0e20*/  @P0 BRA `(.L_x_18492) ;  /* 0x0000000000080947 */ /* 0x000fea0003800000 */
[----:B------:R-:W-:Y:S05]  /*0e30*/  BRA `(.L_x_18493) ;  /* 0x0000000000087947 */ /* 0x000fea0003800000 */
.L_x_18491:
[----:B-----5:R-:W-:-:S07]  /*0e40*/  FADD.FTZ R99, R27, R99 ;  /* 0x000000631b637221 */ /* 0x020fce0000010000 */
.L_x_18492:
[----:B------:R-:W-:-:S07]  /*0e50*/  MOV R31, R99 ;  /* 0x00000063001f7202 */ /* 0x000fce0000000f00 */
.L_x_18493:
[----:B------:R-:W0:Y:S01]  /*0e60*/  @P0 LDC.64 R46, c[0x0][0x238] ;  /* 0x00008e00ff2e0b82 */ /* 0x000e220000000a00 */
[C---:B------:R-:W-:Y:S02]  /*0e70*/  @P0 IADD3 R33, R39.reuse, 0x100, RZ ;  /* 0x0000010027210810 */ /* 0x040fe40007ffe0ff */
[----:B------:R-:W-:-:S05]  /*0e80*/  IADD3 R91, R39, 0x180, RZ ;  /* 0x00000180275b7810 */ /* 0x000fca0007ffe0ff */
[----:B------:R-:W1:Y:S01]  /*0e90*/  @P2 LDC.64 R44, c[0x0][0x230] ;  /* 0x00008c00ff2c2b82 */ /* 0x000e620000000a00 */
[----:B0-----:R-:W-:-:S04]  /*0ea0*/  @P0 IMAD.WIDE.U32 R46, R33, 0x10, R46 ;  /* 0x00000010212e0825 */ /* 0x001fc800078e002e */
[C---:B------:R-:W-:Y:S01]  /*0eb0*/  IMAD.WIDE.U32 R32, R91.reuse, 0x10, R36 ;  /* 0x000000105b207825 */ /* 0x040fe200078e0024 */
[----:B------:R0:W-:Y:S03]  /*0ec0*/  @P0 STG.E.128 desc[UR4][R46.64], R28 ;  /* 0x0000001c2e000986 */ /* 0x0001e6000c101d04 */
[----:B-1----:R-:W-:Y:S02]  /*0ed0*/  @P2 IMAD.WIDE.U32 R44, R91, 0x10, R44 ;  /* 0x000000105b2c2825 */ /* 0x002fe400078e002c */
[----:B------:R-:W2:Y:S04]  /*0ee0*/  LDG.E.128 R32, desc[UR4][R32.64] ;  /* 0x0000000420207981 */ /* 0x000ea8000c1e1d00 */
[----:B-----5:R0:W5:Y:S01]  /*0ef0*/  @P2 LDG.E.128 R24, desc[UR4][R44.64] ;  /* 0x000000042c182981 */ /* 0x020162000c1e1d00 */
[----:B--2---:R-:W-:Y:S01]  /*0f00*/  FMUL.FTZ R103, R32, R38 ;  /* 0x0000002620677220 */ /* 0x004fe20000410000 */
[----:B0-----:R-:W-:Y:S06]  /*0f10*/  @P3 BRA `(.L_x_18494) ;  /* 0x0000000000083947 */ /* 0x001fec0003800000 */
[----:B------:R-:W-:Y:S05]  /*0f20*/  @P0 BRA `(.L_x_18495) ;  /* 0x0000000000080947 */ /* 0x000fea0003800000 */
[----:B------:R-:W-:Y:S05]  /*0f30*/  BRA `(.L_x_18496) ;  /* 0x0000000000087947 */ /* 0x000fea0003800000 */
.L_x_18494:
[----:B-----5:R-:W-:-:S07]  /*0f40*/  FADD.FTZ R103, R24, R103 ;  /* 0x0000006718677221 */ /* 0x020fce0000010000 */
.L_x_18495:
[----:B------:R-:W-:-:S07]  /*0f50*/  MOV R28, R103 ;  /* 0x00000067001c7202 */ /* 0x000fce0000000f00 */
.L_x_18496:
[----:B------:R-:W-:Y:S01]  /*0f60*/  FMUL.FTZ R105, R33, R38 ;  /* 0x0000002621697220 */ /* 0x000fe20000410000 */
[----:B------:R-:W-:Y:S06]  /*0f70*/  @P3 BRA `(.L_x_18497) ;  /* 0x0000000000083947 */ /* 0x000fec0003800000 */
[----:B------:R-:W-:Y:S05]  /*0f80*/  @P0 BRA `(.L_x_18498) ;  /* 0x0000000000080947 */ /* 0x000fea0003800000 */
[----:B------:R-:W-:Y:S05]  /*0f90*/  BRA `(.L_x_18499) ;  /* 0x0000000000087947 */ /* 0x000fea0003800000 */
.L_x_18497:
[----:B-----5:R-:W-:-:S07]  /*0fa0*/  FADD.FTZ R105, R25, R105 ;  /* 0x0000006919697221 */ /* 0x020fce0000010000 */
.L_x_18498:
[----:B------:R-:W-:-:S07]  /*0fb0*/  MOV R29, R105 ;  /* 0x00000069001d7202 */ /* 0x000fce0000000f00 */
.L_x_18499:
[----:B------:R-:W-:Y:S01]  /*0fc0*/  FMUL.FTZ R109, R34, R38 ;  /* 0x00000026226d7220 */ /* 0x000fe20000410000 */
[----:B------:R-:W-:Y:S06]  /*0fd0*/  @P3 BRA `(.L_x_18500) ;  /* 0x0000000000083947 */ /* 0x000fec0003800000 */
[----:B------:R-:W-:Y:S05]  /*0fe0*/  @P0 BRA `(.L_x_18501) ;  /* 0x0000000000080947 */ /* 0x000fea0003800000 */
[----:B------:R-:W-:Y:S05]  /*0ff0*/  BRA `(.L_x_18502) ;  /* 0x0000000000087947 */ /* 0x000fea0003800000 */
.L_x_18500:
[----:B-----5:R-:W-:-:S07]  /*1000*/  FADD.FTZ R109, R26, R109 ;  /* 0x0000006d1a6d7221 */ /* 0x020fce0000010000 */
.L_x_18501:
[----:B------:R-:W-:-:S07]  /*1010*/  MOV R30, R109 ;  /* 0x0000006d001e7202 */ /* 0x000fce0000000f00 */
.L_x_18502:
[----:B------:R-:W-:Y:S01]  /*1020*/  FMUL.FTZ R111, R35, R38 ;  /* 0x00000026236f7220 */ /* 0x000fe20000410000 */
[----:B------:R-:W-:Y:S06]  /*1030*/  @P3 BRA `(.L_x_18503) ;  /* 0x0000000000083947 */ /* 0x000fec0003800000 */
[----:B------:R-:W-:Y:S05]  /*1040*/  @P0 BRA `(.L_x_18504) ;  /* 0x0000000000080947 */ /* 0x000fea0003800000 */
[----:B------:R-:W-:Y:S05]  /*1050*/  BRA `(.L_x_18505) ;  /* 0x0000000000087947 */ /* 0x000fea0003800000 */
.L_x_18503:
[----:B-----5:R-:W-:-:S07]  /*1060*/  FADD.FTZ R111, R27, R111 ;  /* 0x0000006f1b6f7221 */ /* 0x020fce0000010000 */
.L_x_18504:
[----:B------:R-:W-:-:S07]  /*1070*/  MOV R31, R111 ;  /* 0x0000006f001f7202 */ /* 0x000fce0000000f00 */
.L_x_18505:
        /* <DEDUP_REMOVED lines=14> */
.L_x_18506:
[----:B-----5:R-:W-:-:S07]  /*1160*/  FADD.FTZ R113, R24, R113 ;  /* 0x0000007118717221 */ /* 0x020fce0000010000 */
.L_x_18507:
[----:B------:R-:W-:-:S07]  /*1170*/  MOV R28, R113 ;  /* 0x00000071001c7202 */ /* 0x000fce0000000f00 */
.L_x_18508:
[----:B------:R-:W-:Y:S01]  /*1180*/  FMUL.FTZ R115, R33, R38 ;  /* 0x0000002621737220 */ /* 0x000fe20000410000 */
[----:B------:R-:W-:Y:S06]  /*1190*/  @P3 BRA `(.L_x_18509) ;  /* 0x0000000000083947 */ /* 0x000fec0003800000 */
[----:B------:R-:W-:Y:S05]  /*11a0*/  @P0 BRA `(.L_x_18510) ;  /* 0x0000000000080947 */ /* 0x000fea0003800000 */
[----:B------:R-:W-:Y:S05]  /*11b0*/  BRA `(.L_x_18511) ;  /* 0x0000000000087947 */ /* 0x000fea0003800000 */
.L_x_18509:
[----:B-----5:R-:W-:-:S07]  /*11c0*/  FADD.FTZ R115, R25, R115 ;  /* 0x0000007319737221 */ /* 0x020fce0000010000 */
.L_x_18510:
[----:B------:R-:W-:-:S07]  /*11d0*/  MOV R29, R115 ;  /* 0x00000073001d7202 */ /* 0x000fce0000000f00 */
.L_x_18511:
[----:B------:R-:W-:Y:S01]  /*11e0*/  FMUL.FTZ R117, R34, R38 ;  /* 0x0000002622757220 */ /* 0x000fe20000410000 */
[----:B------:R-:W-:Y:S06]  /*11f0*/  @P3 BRA `(.L_x_18512) ;  /* 0x0000000000083947 */ /* 0x000fec0003800000 */
[----:B------:R-:W-:Y:S05]  /*1200*/  @P0 BRA `(.L_x_18513) ;  /* 0x0000000000080947 */ /* 0x000fea0003800000 */
[----:B------:R-:W-:Y:S05]  /*1210*/  BRA `(.L_x_18514) ;  /* 0x0000000000087947 */ /* 0x000fea0003800000 */
.L_x_18512:
[----:B-----5:R-:W-:-:S07]  /*1220*/  FADD.FTZ R117, R26, R117 ;  /* 0x000000751a757221 */ /* 0x020fce0000010000 */
.L_x_18513:
[----:B------:R-:W-:-:S07]  /*1230*/  MOV R30, R117 ;  /* 0x00000075001e7202 */ /* 0x000fce0000000f00 */
.L_x_18514:
[----:B------:R-:W-:Y:S01]  /*1240*/  FMUL.FTZ R119, R35, R38 ;  /* 0x0000002623777220 */ /* 0x000fe20000410000 */
[----:B------:R-:W-:Y:S06]  /*1250*/  @P3 BRA `(.L_x_18515) ;  /* 0x0000000000083947 */ /* 0x000fec0003800000 */
[----:B------:R-:W-:Y:S05]  /*1260*/  @P0 BRA `(.L_x_18516) ;  /* 0x0000000000080947 */ /* 0x000fea0003800000 */
[----:B------:R-:W-:Y:S05]  /*1270*/  BRA `(.L_x_18517) ;  /* 0x0000000000087947 */ /* 0x000fea0003800000 */
.L_x_18515:
[----:B-----5:R-:W-:-:S07]  /*1280*/  FADD.FTZ R119, R27, R119 ;  /* 0x000000771b777221 */ /* 0x020fce0000010000 */
.L_x_18516:
[----:B------:R-:W-:-:S07]  /*1290*/  MOV R31, R119 ;  /* 0x00000077001f7202 */ /* 0x000fce0000000f00 */
.L_x_18517:
        /* <DEDUP_REMOVED lines=14> */
.L_x_18518:
[----:B-----5:R-:W-:-:S07]  /*1380*/  FADD.FTZ R37, R24, R37 ;  /* 0x0000002518257221 */ /* 0x020fce0000010000 */
.L_x_18519:
[----:B------:R-:W-:-:S07]  /*1390*/  MOV R28, R37 ;  /* 0x00000025001c7202 */ /* 0x000fce0000000f00 */
.L_x_18520:
[----:B------:R-:W-:Y:S01]  /*13a0*/  FMUL.FTZ R45, R33, R38 ;  /* 0x00000026212d7220 */ /* 0x000fe20000410000 */
[----:B------:R-:W-:Y:S06]  /*13b0*/  @P3 BRA `(.L_x_18521) ;  /* 0x0000000000083947 */ /* 0x000fec0003800000 */
[----:B------:R-:W-:Y:S05]  /*13c0*/  @P0 BRA `(.L_x_18522) ;  /* 0x0000000000080947 */ /* 0x000fea0003800000 */
[----:B------:R-:W-:Y:S05]  /*13d0*/  BRA `(.L_x_18523) ;  /* 0x0000000000087947 */ /* 0x000fea0003800000 */
.L_x_18521:
[----:B-----5:R-:W-:-:S07]  /*13e0*/  FADD.FTZ R45, R25, R45 ;  /* 0x0000002d192d7221 */ /* 0x020fce0000010000 */
.L_x_18522:
[----:B------:R-:W-:-:S07]  /*13f0*/  MOV R29, R45 ;  /* 0x0000002d001d7202 */ /* 0x000fce0000000f00 */
.L_x_18523:
[----:B------:R-:W-:Y:S01]  /*1400*/  FMUL.FTZ R47, R34, R38 ;  /* 0x00000026222f7220 */ /* 0x000fe20000410000 */
[----:B------:R-:W-:Y:S06]  /*1410*/  @P3 BRA `(.L_x_18524) ;  /* 0x0000000000083947 */ /* 0x000fec0003800000 */
[----:B------:R-:W-:Y:S05]  /*1420*/  @P0 BRA `(.L_x_18525) ;  /* 0x0000000000080947 */ /* 0x000fea0003800000 */
[----:B------:R-:W-:Y:S05]  /*1430*/  BRA `(.L_x_18526) ;  /* 0x0000000000087947 */ /* 0x000fea0003800000 */
.L_x_18524:
[----:B-----5:R-:W-:-:S07]  /*1440*/  FADD.FTZ R47, R26, R47 ;  /* 0x0000002f1a2f7221 */ /* 0x020fce0000010000 */
.L_x_18525:
[----:B------:R-:W-:-:S07]  /*1450*/  MOV R30, R47 ;  /* 0x0000002f001e7202 */ /* 0x000fce0000000f00 */
.L_x_18526:
[----:B------:R-:W-:Y:S01]  /*1460*/  FMUL.FTZ R121, R35, R38 ;  /* 0x0000002623797220 */ /* 0x000fe20000410000 */
[----:B------:R-:W-:Y:S06]  /*1470*/  @P3 BRA `(.L_x_18527) ;  /* 0x0000000000083947 */ /* 0x000fec0003800000 */
[----:B------:R-:W-:Y:S05]  /*1480*/  @P0 BRA `(.L_x_18528) ;  /* 0x0000000000080947 */ /* 0x000fea0003800000 */
[----:B------:R-:W-:Y:S05]  /*1490*/  BRA `(.L_x_18529) ;  /* 0x0000000000087947 */ /* 0x000fea0003800000 */
.L_x_18527:
[----:B-----5:R-:W-:-:S07]  /*14a0*/  FADD.FTZ R121, R27, R121 ;  /* 0x000000791b797221 */ /* 0x020fce0000010000 */
.L_x_18528:
[----:B------:R-:W-:-:S07]  /*14b0*/  MOV R31, R121 ;  /* 0x00000079001f7202 */ /* 0x000fce0000000f00 */
.L_x_18529:
[----:B------:R-:W-:Y:S01]  /*14c0*/  FADD.FTZ R32, RZ, R41 ;  /* 0x00000029ff207221 */ /* 0x000fe20000010000 */
[----:B------:R-:W-:Y:S01]  /*14d0*/  @P0 IADD3 R35, R39, 0x280, RZ ;  /* 0x0000028027230810 */ /* 0x000fe20007ffe0ff */
[----:B------:R-:W-:Y:S01]  /*14e0*/  UMOV UR6, 0xffffffff ;  /* 0xffffffff00067882 */ /* 0x000fe20000000000 */
        /* <DEDUP_REMOVED lines=20> */
[----:B0-----:R-:W-:Y:S01]  /*1630*/  @P0 IMAD.WIDE.U32 R32, R35, 0x10, R32 ;  /* 0x0000001023200825 */ /* 0x001fe200078e0020 */
[----:B------:R-:W-:-:S03]  /*1640*/  SHF.R.U32.HI R35, RZ, 0x5, R0 ;  /* 0x00000005ff237819 */ /* 0x000fc60000011600 */
[----:B------:R-:W-:Y:S01]  /*1650*/  FADD.FTZ R34, R34, R117 ;  /* 0x0000007522227221 */ /* 0x000fe20000010000 */
[----:B------:R0:W-:Y:S03]  /*1660*/  @P0 STG.E.128 desc[UR4][R32.64], R28 ;  /* 0x0000001c20000986 */ /* 0x0001e6000c101d04 */
[----:B------:R-:W-:-:S04]  /*1670*/  FADD.FTZ R34, R34, R119 ;  /* 0x0000007722227221 */ /* 0x000fc80000010000 */
        /* <DEDUP_REMOVED lines=75> */
.L_x_18542:
        /* <DEDUP_REMOVED lines=16> */
[----:B0-----:R-:W-:Y:S01]  /*1c30*/  @!P5 LEA R123, R38, R35, 0x18 ;  /* 0x00000023267bd211 */ /* 0x001fe200078ec0ff */
[----:B------:R-:W-:-:S03]  /*1c40*/  HFMA2.MMA R38, -RZ, RZ, 0, 0 ;  /* 0x00000000ff267435 */ /* 0x000fc600000001ff */
[----:B------:R-:W-:Y:S02]  /*1c50*/  @!P5 LEA R40, R34, R123, 0x3 ;  /* 0x0000007b2228d211 */ /* 0x000fe400078e18ff */
[----:B------:R-:W-:Y:S02]  /*1c60*/  CS2R R34, SRZ ;  /* 0x0000000000227805 */ /* 0x000fe4000001ff00 */
[----:B------:R-:W-:-:S05]  /*1c70*/  @!P5 MOV R38, 0x300 ;  /* 0x000003000026d802 */ /* 0x000fca0000000f00 */
[----:B------:R-:W0:Y:S04]  /*1c80*/  SHFL.DOWN PT, R123, R38, 0x2, 0x1f ;  /* 0x08401f00267b7f89 */ /* 0x000e2800000e0000 */
[----:B------:R1:W2:Y:S02]  /*1c90*/  @!P5 LDS.64 R34, [R40] ;  /* 0x000000002822d984 */ /* 0x0002a40000000a00 */
        /* <DEDUP_REMOVED lines=26> */
[C---:B------:R-:W-:Y:S01]  /*1e40*/  FFMA.FTZ R34, R36.reuse, R123, R34 ;  /* 0x0000007b24227223 */ /* 0x040fe20000010022 */
[----:B------:R-:W1:Y:S02]  /*1e50*/  LDC R38, c[0x0][0x2d8] ;  /* 0x0000b600ff267b82 */ /* 0x000e640000000800 */
        /* <DEDUP_REMOVED lines=8> */
[C---:B0-----:R-:W-:Y:S01]  /*1ee0*/  FMUL.FTZ R32, R79.reuse, R79 ;  /* 0x0000004f4f207220 */ /* 0x041fe20000410000 */
[----:B------:R-:W-:Y:S01]  /*1ef0*/  FSEL R40, R79, RZ, !P4 ;  /* 0x000000ff4f287208 */ /* 0x000fe20006000000 */
[----:B--2---:R-:W-:-:S03]  /*1f00*/  @!P3 IMAD.WIDE R34, R54, 0x4, R34 ;  /* 0x000000043622b825 */ /* 0x004fc600078e0222 */
[----:B------:R-:W-:Y:S01]  /*1f10*/  FSEL R33, R32, RZ, P4 ;  /* 0x000000ff20217208 */ /* 0x000fe20002000000 */
[C---:B------:R-:W-:Y:S01]  /*1f20*/  FADD.FTZ R92, -R40.reuse, R87 ;  /* 0x00000057285c7221 */ /* 0x040fe20000010100 */
[C---:B------:R-:W-:Y:S01]  /*1f30*/  FADD.FTZ R42, -R40.reuse, R43 ;  /* 0x0000002b282a7221 */ /* 0x040fe20000010100 */
[----:B-1----:R-:W-:Y:S01]  /*1f40*/  FFMA.FTZ R32, R125, UR8, R38 ;  /* 0x000000087d207c23 */ /* 0x002fe20008010026 */
[----:B------:R-:W0:Y:S01]  /*1f50*/  LDC.64 R86, c[0x0][0x2b8] ;  /* 0x0000ae00ff567b82 */ /* 0x000e220000000a00 */
[C---:B------:R-:W-:Y:S01]  /*1f60*/  FADD.FTZ R36, -R40.reuse, R41 ;  /* 0x0000002928247221 */ /* 0x040fe20000010100 */
[----:B------:R-:W-:Y:S01]  /*1f70*/  FADD.FTZ R46, -R40, R49 ;  /* 0x00000031282e7221 */ /* 0x000fe20000010100 */
[----:B------:R-:W-:Y:S01]  /*1f80*/  FADD.FTZ R38, R32, R33 ;  /* 0x0000002120267221 */ /* 0x000fe20000010000 */
[C---:B------:R-:W-:Y:S01]  /*1f90*/  FADD.FTZ R48, -R40.reuse, R51 ;  /* 0x0000003328307221 */ /* 0x040fe20000010100 */
[C---:B------:R-:W-:Y:S01]  /*1fa0*/  FADD.FTZ R50, -R40.reuse, R83 ;  /* 0x0000005328327221 */ /* 0x040fe20000010100 */
[C---:B------:R-:W-:Y:S01]  /*1fb0*/  FADD.FTZ R80, -R40.reuse, R85 ;  /* 0x0000005528507221 */ /* 0x040fe20000010100 */
[----:B------:R-:W1:Y:S01]  /*1fc0*/  MUFU.RSQ R43, R38 ;  /* 0x00000026002b7308 */ /* 0x000e620000001400 */
[----:B------:R-:W2:Y:S01]  /*1fd0*/  @!P3 LDC.64 R32, c[0x0][0x258] ;  /* 0x00009600ff20bb82 */ /* 0x000ea20000000a00 */
        /* <DEDUP_REMOVED lines=22> */
[----:B------:R1:W-:Y:S01]  /*2140*/  @!P3 STG.E desc[UR4][R34.64], R79 ;  /* 0x0000004f2200b986 */ /* 0x0003e2000c101904 */
[----:B--2---:R-:W-:Y:S01]  /*2150*/  @!P3 IMAD.WIDE R32, R54, 0x4, R32 ;  /* 0x000000043620b825 */ /* 0x004fe200078e0220 */
[----:B------:R-:W-:-:S03]  /*2160*/  IADD3 R83, R39, 0x80, RZ ;  /* 0x0000008027537810 */ /* 0x000fc60007ffe0ff */
        /* <DEDUP_REMOVED lines=8> */
[----:B------:R-:W-:Y:S01]  /*21f0*/  FFMA.FTZ R44, R15, R44, R2 ;  /* 0x0000002c0f2c7223 */ /* 0x000fe20000010002 */
[C---:B-1----:R-:W-:Y:S01]  /*2200*/  FMUL.FTZ R35, R43.reuse, R82 ;  /* 0x000000522b237220 */ /* 0x042fe20000410000 */
        /* <DEDUP_REMOVED lines=14> */
[----:B------:R-:W-:Y:S01]  /*22f0*/  FMUL.FTZ R96, R43, R116 ;  /* 0x000000742b607220 */ /* 0x000fe20000410000 */
[----:B------:R-:W-:-:S04]  /*2300*/  IMAD.WIDE.U32 R82, R83, 0x10, R86 ;  /* 0x0000001053527825 */ /* 0x000fc800078e0056 */
[----:B------:R-:W-:Y:S01]  /*2310*/  FFMA.FTZ R35, R69, R35, R58 ;  /* 0x0000002345237223 */ /* 0x000fe2000001003a */
[----:B------:R-:W-:Y:S01]  /*2320*/  FFMA.FTZ R34, R16, R92, R5 ;  /* 0x0000005c10227223 */ /* 0x000fe20000010005 */
[----:B------:R1:W-:Y:S01]  /*2330*/  STG.E.128 desc[UR4][R40.64], R44 ;  /* 0x0000002c28007986 */ /* 0x0003e2000c101d04 */
[----:B------:R-:W-:-:S04]  /*2340*/  IMAD.WIDE.U32 R80, R81, 0x10, R86 ;  /* 0x0000001051507825 */ /* 0x000fc800078e0056 */
[----:B------:R-:W-:Y:S01]  /*2350*/  FFMA.FTZ R39, R71, R97, R60 ;  /* 0x0000006147277223 */ /* 0x000fe2000001003c */
[----:B------:R-:W-:Y:S01]  /*2360*/  FFMA.FTZ R36, R19, R36, R6 ;  /* 0x0000002413247223 */ /* 0x000fe20000010006 */
[----:B------:R-:W-:Y:S01]  /*2370*/  FFMA.FTZ R48, R53, R48, R12 ;  /* 0x0000003035307223 */ /* 0x000fe2000001000c */
[----:B0-----:R-:W-:Y:S01]  /*2380*/  FFMA.FTZ R33, R70, R38, R57 ;  /* 0x0000002646217223 */ /* 0x001fe20000010039 */
[----:B------:R-:W-:Y:S01]  /*2390*/  FFMA.FTZ R32, R17, R37, R4 ;  /* 0x0000002511207223 */ /* 0x000fe20000010004 */
[----:B------:R-:W-:Y:S01]  /*23a0*/  FFMA.FTZ R38, R18, R93, R7 ;  /* 0x0000005d12267223 */ /* 0x000fe20000010007 */
[----:B------:R-:W-:Y:S01]  /*23b0*/  FFMA.FTZ R37, R72, R42, R59 ;  /* 0x0000002a48257223 */ /* 0x000fe2000001003b */
[----:B------:R-:W-:-:S04]  /*23c0*/  IMAD.WIDE.U32 R84, R91, 0x10, R86 ;  /* 0x000000105b547825 */ /* 0x000fc800078e0056 */
[----:B------:R-:W-:Y:S01]  /*23d0*/  FFMA.FTZ R43, R73, R102, R62 ;  /* 0x00000066492b7223 */ /* 0x000fe2000001003e */
[----:B------:R-:W-:Y:S01]  /*23e0*/  FFMA.FTZ R42, R20, R94, R9 ;  /* 0x0000005e142a7223 */ /* 0x000fe20000010009 */
[----:B------:R0:W-:Y:S01]  /*23f0*/  STG.E.128 desc[UR4][R82.64], R32 ;  /* 0x0000002052007986 */ /* 0x0001e2000c101d04 */
[--C-:B------:R-:W-:Y:S01]  /*2400*/  IMAD.WIDE.U32 R88, R101, 0x10, R86.reuse ;  /* 0x0000001065587825 */ /* 0x100fe200078e0056 */
[----:B------:R-:W-:Y:S02]  /*2410*/  IADD3 R54, R54, UR10, RZ ;  /* 0x0000000a36367c10 */ /* 0x000fe4000fffe0ff */
[----:B------:R0:W-:Y:S01]  /*2420*/  STG.E.128 desc[UR4][R80.64], R36 ;  /* 0x0000002450007986 */ /* 0x0001e2000c101d04 */
[----:B------:R-:W-:-:S04]  /*2430*/  IMAD.WIDE.U32 R86, R107, 0x10, R86 ;  /* 0x000000106b567825 */ /* 0x000fc800078e0056 */
[----:B-1----:R-:W-:Y:S01]  /*2440*/  FFMA.FTZ R41, R74, R51, R61 ;  /* 0x000000334a297223 */ /* 0x002fe2000001003d */
        /* <DEDUP_REMOVED lines=8> */
[----:B------:R0:W-:Y:S01]  /*24d0*/  STG.E.128 desc[UR4][R84.64], R40 ;  /* 0x0000002854007986 */ /* 0x0001e2000c101d04 */
[----:B------:R-:W-:-:S02]  /*24e0*/  ISETP.GE.AND P3, PT, R54, UR11, PT ;  /* 0x0000000b36007c0c */ /* 0x000fc4000bf66270 */
[----:B------:R-:W-:Y:S01]  /*24f0*/  SEL R79, RZ, 0x1, P2 ;  /* 0x00000001ff4f7807 */ /* 0x000fe20001000000 */
[----:B------:R0:W-:Y:S04]  /*2500*/  STG.E.128 desc[UR4][R88.64], R44 ;  /* 0x0000002c58007986 */ /* 0x0001e8000c101d04 */
[----:B------:R0:W-:Y:S06]  /*2510*/  STG.E.128 desc[UR4][R86.64], R48 ;  /* 0x0000003056007986 */ /* 0x0001ec000c101d04 */
[----:B------:R-:W-:Y:S05]  /*2520*/  @!P3 BRA `(.L_x_18531) ;  /* 0xffffffe00098b947 */ /* 0x000fea000383ffff */
[----:B------:R-:W-:Y:S05]  /*2530*/  EXIT ;  /* 0x000000000000794d */ /* 0x000fea0003800000 */
.L_x_18530:
[----:B------:R-:W-:Y:S01]  /*2540*/  HFMA2.MMA R50, -RZ, RZ, 0, 5.9604644775390625e-08 ;  /* 0x00000001ff327435 */ /* 0x000fe200000001ff */
[----:B------:R-:W-:Y:S02]  /*2550*/  MOV R125, R36 ;  /* 0x00000024007d7202 */ /* 0x000fe40000000f00 */
[----:B------:R-:W-:Y:S02]  /*2560*/  MOV R80, 0x1f ;  /* 0x0000001f00507802 */ /* 0x000fe40000000f00 */
[----:B------:R-:W-:-:S07]  /*2570*/  MOV R46, 0xffffffff ;  /* 0xffffffff002e7802 */ /* 0x000fce0000000f00 */
[----:B-----5:R-:W-:Y:S05]  /*2580*/  WARPSYNC.COLLECTIVE R46, `(.L_x_18532) ;  /* 0x000000002e087348 */ /* 0x020fea0003c00000 */
[----:B------:R0:W1:Y:S02]  /*2590*/  SHFL.BFLY P5, R48, R125, R50, R80 ;  /* 0x0c0000327d307389 */ /* 0x00006400000a0050 */
[----:B01---5:R-:W-:Y:S01]  /*25a0*/  ENDCOLLECTIVE ;  /* 0x000000000000791b */ /* 0x023fe20003800000 */
.L_x_18532:
[----:B------:R-:W-:Y:S01]  /*25b0*/  HFMA2.MMA R50, -RZ, RZ, 0, 1.1920928955078125e-07 ;  /* 0x00000002ff327435 */ /* 0x000fe200000001ff */
[----:B------:R-:W-:-:S05]  /*25c0*/  MOV R33, R48 ;  /* 0x0000003000217202 */ /* 0x000fca0000000f00 */
[----:B------:R-:W-:-:S05]  /*25d0*/  FADD.FTZ R38, R36, R33 ;  /* 0x0000002124267221 */ /* 0x000fca0000010000 */
[----:B------:R-:W-:-:S07]  /*25e0*/  MOV R125, R38 ;  /* 0x00000026007d7202 */ /* 0x000fce0000000f00 */
[----:B------:R-:W-:Y:S05]  /*25f0*/  WARPSYNC.COLLECTIVE R46, `(.L_x_18533) ;  /* 0x000000002e087348 */ /* 0x000fea0003c00000 */
[----:B------:R0:W1:Y:S02]  /*2600*/  SHFL.BFLY P5, R48, R125, R50, R80 ;  /* 0x0c0000327d307389 */ /* 0x00006400000a0050 */
[----:B01----:R-:W-:Y:S01]  /*2610*/  ENDCOLLECTIVE ;  /* 0x000000000000791b */ /* 0x003fe20003800000 */
.L_x_18533:
[----:B------:R-:W-:Y:S01]  /*2620*/  HFMA2.MMA R50, -RZ, RZ, 0, 2.384185791015625e-07 ;  /* 0x00000004ff327435 */ /* 0x000fe200000001ff */
[----:B------:R-:W-:-:S05]  /*2630*/  MOV R33, R48 ;  /* 0x0000003000217202 */ /* 0x000fca0000000f00 */
[----:B------:R-:W-:-:S05]  /*2640*/  FADD.FTZ R40, R38, R33 ;  /* 0x0000002126287221 */ /* 0x000fca0000010000 */
[----:B------:R-:W-:-:S07]  /*2650*/  MOV R125, R40 ;  /* 0x00000028007d7202 */ /* 0x000fce0000000f00 */
[----:B------:R-:W-:Y:S05]  /*2660*/  WARPSYNC.COLLECTIVE R46, `(.L_x_18534) ;  /* 0x000000002e087348 */ /* 0x000fea0003c00000 */
[----:B------:R0:W1:Y:S02]  /*2670*/  SHFL.BFLY P5, R48, R125, R50, R80 ;  /* 0x0c0000327d307389 */ /* 0x00006400000a0050 */
[----:B01----:R-:W-:Y:S01]  /*2680*/  ENDCOLLECTIVE ;  /* 0x000000000000791b */ /* 0x003fe20003800000 */
.L_x_18534:
[----:B------:R-:W-:Y:S01]  /*2690*/  HFMA2.MMA R50, -RZ, RZ, 0, 4.76837158203125e-07 ;  /* 0x00000008ff327435 */ /* 0x000fe200000001ff */
[----:B------:R-:W-:-:S05]  /*26a0*/  MOV R33, R48 ;  /* 0x0000003000217202 */ /* 0x000fca0000000f00 */
[----:B------:R-:W-:-:S05]  /*26b0*/  FADD.FTZ R42, R40, R33 ;  /* 0x00000021282a7221 */ /* 0x000fca0000010000 */
[----:B------:R-:W-:-:S07]  /*26c0*/  MOV R125, R42 ;  /* 0x0000002a007d7202 */ /* 0x000fce0000000f00 */
[----:B------:R-:W-:Y:S05]  /*26d0*/  WARPSYNC.COLLECTIVE R46, `(.L_x_18535) ;  /* 0x000000002e087348 */ /* 0x000fea0003c00000 */
[----:B------:R0:W1:Y:S02]  /*26e0*/  SHFL.BFLY P5, R48, R125, R50, R80 ;  /* 0x0c0000327d307389 */ /* 0x00006400000a0050 */
[----:B01----:R-:W-:Y:S01]  /*26f0*/  ENDCOLLECTIVE ;  /* 0x000000000000791b */ /* 0x003fe20003800000 */
.L_x_18535:
[----:B------:R-:W-:Y:S01]  /*2700*/  HFMA2.MMA R50, -RZ, RZ, 0, 9.5367431640625e-07 ;  /* 0x00000010ff327435 */ /* 0x000fe200000001ff */
[----:B------:R-:W-:-:S05]  /*2710*/  MOV R33, R48 ;  /* 0x0000003000217202 */ /* 0x000fca0000000f00 */
[----:B------:R-:W-:-:S05]  /*2720*/  FADD.FTZ R44, R42, R33 ;  /* 0x000000212a2c7221 */ /* 0x000fca0000010000 */
[----:B------:R-:W-:-:S07]  /*2730*/  MOV R125, R44 ;  /* 0x0000002c007d7202 */ /* 0x000fce0000000f00 */
[----:B------:R-:W-:Y:S05]  /*2740*/  WARPSYNC.COLLECTIVE R46, `(.L_x_18536) ;  /* 0x000000002e087348 */ /* 0x000fea0003c00000 */
[----:B------:R0:W1:Y:S02]  /*2750*/  SHFL.BFLY P5, R48, R125, R50, R80 ;  /* 0x0c0000327d307389 */ /* 0x00006400000a0050 */
[----:B01----:R-:W-:Y:S01]  /*2760*/  ENDCOLLECTIVE ;  /* 0x000000000000791b */ /* 0x003fe20003800000 */
.L_x_18536:
        /* <DEDUP_REMOVED lines=56> */
.L_x_18537:
[----:B------:R-:W-:Y:S01]  /*2af0*/  HFMA2.MMA R50, -RZ, RZ, 0, 1.1920928955078125e-07 ;  /* 0x00000002ff327435 */ /* 0x000fe200000001ff */
[----:B------:R-:W-:-:S05]  /*2b00*/  MOV R36, R48 ;  /* 0x0000003000247202 */ /* 0x000fca0000000f00 */
[----:B------:R-:W-:-:S05]  /*2b10*/  FADD.FTZ R36, R33, R36 ;  /* 0x0000002421247221 */ /* 0x000fca0000010000 */
[----:B------:R-:W-:-:S07]  /*2b20*/  MOV R125, R36 ;  /* 0x00000024007d7202 */ /* 0x000fce0000000f00 */
[----:B------:R-:W-:Y:S05]  /*2b30*/  WARPSYNC.COLLECTIVE R46, `(.L_x_18538) ;  /* 0x000000002e087348 */ /* 0x000fea0003c00000 */
[----:B------:R0:W1:Y:S02]  /*2b40*/  SHFL.BFLY P5, R48, R125, R50, R80 ;  /* 0x0c0000327d307389 */ /* 0x00006400000a0050 */
[----:B01----:R-:W-:Y:S01]  /*2b50*/  ENDCOLLECTIVE ;  /* 0x000000000000791b */ /* 0x003fe20003800000 */
.L_x_18538:
[----:B------:R-:W-:Y:S01]  /*2b60*/  HFMA2.MMA R50, -RZ, RZ, 0, 2.384185791015625e-07 ;  /* 0x00000004ff327435 */ /* 0x000fe200000001ff */
[----:B------:R-:W-:-:S05]  /*2b70*/  MOV R79, R48 ;  /* 0x00000030004f7202 */ /* 0x000fca0000000f00 */
[----:B------:R-:W-:-:S05]  /*2b80*/  FADD.FTZ R79, R36, R79 ;  /* 0x0000004f244f7221 */ /* 0x000fca0000010000 */
[----:B------:R-:W-:-:S07]  /*2b90*/  MOV R125, R79 ;  /* 0x0000004f007d7202 */ /* 0x000fce0000000f00 */
[----:B------:R-:W-:Y:S05]  /*2ba0*/  WARPSYNC.COLLECTIVE R46, `(.L_x_18539) ;  /* 0x000000002e087348 */ /* 0x000fea0003c00000 */
[----:B------:R0:W1:Y:S02]  /*2bb0*/  SHFL.BFLY P5, R48, R125, R50, R80 ;  /* 0x0c0000327d307389 */ /* 0x00006400000a0050 */
[----:B01----:R-:W-:Y:S01]  /*2bc0*/  ENDCOLLECTIVE ;  /* 0x000000000000791b */ /* 0x003fe20003800000 */
.L_x_18539:
[----:B------:R-:W-:Y:S01]  /*2bd0*/  HFMA2.MMA R50, -RZ, RZ, 0, 4.76837158203125e-07 ;  /* 0x00000008ff327435 */ /* 0x000fe200000001ff */
[----:B------:R-:W-:-:S05]  /*2be0*/  MOV R38, R48 ;  /* 0x0000003000267202 */ /* 0x000fca0000000f00 */
[----:B------:R-:W-:-:S05]  /*2bf0*/  FADD.FTZ R38, R79, R38 ;  /* 0x000000264f267221 */ /* 0x000fca0000010000 */
[----:B------:R-:W-:-:S07]  /*2c00*/  MOV R125, R38 ;  /* 0x00000026007d7202 */ /* 0x000fce0000000f00 */
[----:B------:R-:W-:Y:S05]  /*2c10*/  WARPSYNC.COLLECTIVE R46, `(.L_x_18540) ;  /* 0x000000002e087348 */ /* 0x000fea0003c00000 */
[----:B------:R0:W1:Y:S02]  /*2c20*/  SHFL.BFLY P5, R48, R125, R50, R80 ;  /* 0x0c0000327d307389 */ /* 0x00006400000a0050 */
[----:B01----:R-:W-:Y:S01]  /*2c30*/  ENDCOLLECTIVE ;  /* 0x000000000000791b */ /* 0x003fe20003800000 */
.L_x_18540:
[----:B------:R-:W-:Y:S01]  /*2c40*/  HFMA2.MMA R50, -RZ, RZ, 0, 9.5367431640625e-07 ;  /* 0x00000010ff327435 */ /* 0x000fe200000001ff */
[----:B------:R-:W-:-:S05]  /*2c50*/  MOV R123, R48 ;  /* 0x00000030007b7202 */ /* 0x000fca0000000f00 */
[----:B------:R-:W-:-:S05]  /*2c60*/  FADD.FTZ R123, R38, R123 ;  /* 0x0000007b267b7221 */ /* 0x000fca0000010000 */
[----:B------:R-:W-:-:S07]  /*2c70*/  MOV R125, R123 ;  /* 0x0000007b007d7202 */ /* 0x000fce0000000f00 */
[----:B------:R-:W-:Y:S05]  /*2c80*/  WARPSYNC.COLLECTIVE R46, `(.L_x_18541) ;  /* 0x000000002e087348 */ /* 0x000fea0003c00000 */
[----:B------:R0:W1:Y:S02]  /*2c90*/  SHFL.BFLY P5, R48, R125, R50, R80 ;  /* 0x0c0000327d307389 */ /* 0x00006400000a0050 */
[----:B01----:R-:W-:Y:S01]  /*2ca0*/  ENDCOLLECTIVE ;  /* 0x000000000000791b */ /* 0x003fe20003800000 */
.L_x_18541:
[----:B------:R-:W-:Y:S01]  /*2cb0*/  MOV R40, R48 ;  /* 0x0000003000287202 */ /* 0x000fe20000000f00 */
[----:B------:R-:W-:Y:S06]  /*2cc0*/  BRA `(.L_x_18542) ;  /* 0xffffffec00987947 */ /* 0x000fec000383ffff */
.L_x_18543:
        /* <DEDUP_REMOVED lines=11> */
.L_x_23337:


//--------------------- .text._ZN10layer_norm13ln_fwd_kernelINS_13Kernel_traitsI6__halfffffjLj3072ELj1ELj1ELj4ELj16ENS_18Kernel_traits_baseILj3072ES2_ffffjLj128EEEEELb0ELb0ELb1ELb0EEEvNS_9FwdParamsE --------------------------
	.section	.text._ZN10layer_norm13ln_fwd_kernelINS_13Kernel_traitsI6__halfffffjLj3072ELj1ELj1ELj4ELj16ENS_18Kernel_traits_baseILj3072ES2_ffffjLj128EEEEELb0ELb0ELb1ELb0EEEvNS_9FwdParamsE,"ax",@progbits
	.align	128
        .global         _ZN10layer_norm13ln_fwd_kernelINS_13Kernel_traitsI6__halfffffjLj3072ELj1ELj1ELj4ELj16ENS_18Kernel_traits_baseILj3072ES2_ffffjLj128EEEEELb0ELb0ELb1ELb0EEEvNS_9FwdParamsE
        .type           _ZN10layer_norm13ln_fwd_kernelINS_13Kernel_traitsI6__halfffffjLj3072ELj1ELj1ELj4ELj16ENS_18Kernel_traits_baseILj3072ES2_ffffjLj128EEEEELb0ELb0ELb1ELb0EEEvNS_9FwdParamsE,@function
        .size           _ZN10layer_norm13ln_fwd_kernelINS_13Kernel_traitsI6__halfffffjLj3072ELj1ELj1ELj4ELj16ENS_18Kernel_traits_baseILj3072ES2_ffffjLj128EEEEELb0ELb0ELb1ELb0EEEvNS_9FwdParamsE,(.L_x_23338 - _ZN10layer_norm13ln_fwd_kernelINS_13Kernel_traitsI6__halfffffjLj3072ELj1ELj1ELj4ELj16ENS_18Kernel_traits_baseILj3072ES2_ffffjLj128EEEEELb0ELb0ELb1ELb0EEEvNS_9FwdParamsE)
        .other          _ZN10layer_norm13ln_fwd_kernelINS_13Kernel_traitsI6__halfffffjLj3072ELj1ELj1ELj4ELj16ENS_18Kernel_traits_baseILj3072ES2_ffffjLj128EEEEELb0ELb0ELb1ELb0EEEvNS_9FwdParamsE,@"STO_CUDA_ENTRY STV_DEFAULT"
_ZN10layer_norm13ln_fwd_kernelINS_13Kernel_traitsI6__halfffffjLj3072ELj1ELj1ELj4ELj16ENS_18Kernel_traits_baseILj3072ES2_ffffjLj128EEEEELb0ELb0ELb1ELb0EEEvNS_9FwdParamsE:
.text._ZN10layer_norm13ln_fwd_kernelINS_13Kernel_traitsI6__halfffffjLj3072ELj1ELj1ELj4ELj16ENS_18Kernel_traits_baseILj3072ES2_ffffjLj128EEEEELb0ELb0ELb1ELb0EEEvNS_9FwdParamsE:
        /* <DEDUP_REMOVED lines=32> */
.L_x_18545:
[----:B------:R-:W-:Y:S05]  /*0200*/  BSYNC B0 ;  /* 0x0000000000007941 */ /* 0x000fea0003800000 */
.L_x_18544:
        /* <DEDUP_REMOVED lines=13> */
.L_x_18547:
[----:B------:R-:W-:Y:S05]  /*02e0*/  BSYNC B0 ;  /* 0x0000000000007941 */ /* 0x000fea0003800000 */
.L_x_18546:
        /* <DEDUP_REMOVED lines=13> */
.L_x_18549:
[----:B------:R-:W-:Y:S05]  /*03c0*/  BSYNC B0 ;  /* 0x0000000000007941 */ /* 0x000fea0003800000 */
.L_x_18548:
        /* <DEDUP_REMOVED lines=13> */
.L_x_18551:
[----:B------:R-:W-:Y:S05]  /*04a0*/  BSYNC B0 ;  /* 0x0000000000007941 */ /* 0x000fea0003800000 */
.L_x_18550:
        /* <DEDUP_REMOVED lines=13> */
.L_x_18553:
[----:B------:R-:W-:Y:S05]  /*0580*/  BSYNC B0 ;  /* 0x0000000000007941 */ /* 0x000fea0003800000 */
.L_x_18552:
        /* <DEDUP_REMOVED lines=14> */
.L_x_18555:
[----:B------:R-:W-:Y:S05]  /*0670*/  BSYNC B0 ;  /* 0x0000000000007941 */ /* 0x000fea0003800000 */
.L_x_18554:
[----:B------:R-:W0:Y:S02]  /*0680*/  S2UR UR6, SR_CTAID.X ;  /* 0x00000000000679c3 */ /* 0x000e240000002500 */
[----:B0-----:R-:W-:Y:S01]  /*0690*/  LEA.HI R88, R84, UR6, RZ, 0x19 ;  /* 0x0000000654587c11 */ /* 0x001fe2000f8fc8ff */
[----:B------:R-:W-:-:S03]  /*06a0*/  ULDC UR6, c[0x0][0x214] ;  /* 0x0000850000067ab9 */ /* 0x000fc60000000800 */
[----:B------:R-:W-:-:S13]  /*06b0*/  ISETP.GE.AND P0, PT, R88, UR6, PT ;  /* 0x0000000658007c0c */ /* 0x000fda000bf06270 */
[----:B------:R-:W-:Y:S05]  /*06c0*/  @P0 EXIT ;  /* 0x000000000000094d */ /* 0x000fea0003800000 */
[----:B------:R-:W-:Y:S01]  /*06d0*/  SHF.R.S32.HI R0, RZ, 0x2, R0 ;  /* 0x00000002ff007819 */ /* 0x000fe20000011400 */
[----:B-----5:R-:W-:Y:S01]  /*06e0*/  HADD2.F32 R85, -RZ, R2.H0_H0 ;  /* 0x20000002ff557230 */ /* 0x020fe20000004100 */
[----:B------:R-:W-:Y:S01]  /*06f0*/  MOV R26, R16 ;  /* 0x00000010001a7202 */ /* 0x000fe20000000f00 */
[----:B------:R-:W-:Y:S01]  /*0700*/  HADD2.F32 R82, -RZ, R3.H0_H0 ;  /* 0x20000003ff527230 */ /* 0x000fe20000004100 */
[--C-:B------:R-:W-:Y:S01]  /*0710*/  SHF.R.U64 R71, R16, 0x10, R17.reuse ;  /* 0x0000001010477819 */ /* 0x100fe20000001211 */
[----:B------:R-:W-:Y:S01]  /*0720*/  HADD2.F32 R83, -RZ, R4.H0_H0 ;  /* 0x20000004ff537230 */ /* 0x000fe20000004100 */
[C---:B------:R-:W-:Y:S01]  /*0730*/  SHF.L.U32 R16, R84.reuse, 0x5, RZ ;  /* 0x0000000554107819 */ /* 0x040fe200000006ff */
[----:B------:R-:W-:Y:S01]  /*0740*/  HADD2.F32 R80, -RZ, R5.H0_H0 ;  /* 0x20000005ff507230 */ /* 0x000fe20000004100 */
[----:B------:R-:W-:Y:S01]  /*0750*/  LOP3.LUT R15, R84, 0x60, RZ, 0xc0, !PT ;  /* 0x00000060540f7812 */ /* 0x000fe200078ec0ff */
[----:B------:R-:W-:Y:S01]  /*0760*/  HADD2.F32 R81, -RZ, R6.H0_H0 ;  /* 0x20000006ff517230 */ /* 0x000fe20000004100 */
[----:B------:R-:W-:Y:S01]  /*0770*/  LOP3.LUT R14, R0, 0x7f, RZ, 0xc0, !PT ;  /* 0x0000007f000e7812 */ /* 0x000fe200078ec0ff */
[----:B------:R-:W-:Y:S01]  /*0780*/  ULDC.U8 UR6, c[0x0][0x2a0] ;  /* 0x0000a80000067ab9 */ /* 0x000fe20000000000 */
[----:B------:R-:W-:Y:S01]  /*0790*/  MOV R69, R17 ;  /* 0x0000001100457202 */ /* 0x000fe20000000f00 */
[----:B------:R-:W-:Y:S01]  /*07a0*/  HFMA2.MMA R58, -RZ, RZ, 0, 5.9604644775390625e-08 ;  /* 0x00000001ff3a7435 */ /* 0x000fe200000001ff */
[----:B------:R-:W-:Y:S01]  /*07b0*/  SHF.R.U32.HI R70, RZ, 0x10, R17 ;  /* 0x00000010ff467819 */ /* 0x000fe20000011611 */
[----:B------:R-:W-:Y:S01]  /*07c0*/  HADD2.F32 R78, -RZ, R7.H0_H0 ;  /* 0x20000007ff4e7230 */ /* 0x000fe20000004100 */
[----:B------:R-:W-:Y:S01]  /*07d0*/  LOP3.LUT R17, R16, 0x3e0, RZ, 0xc0, !PT ;  /* 0x000003e010117812 */ /* 0x000fe200078ec0ff */
[----:B------:R-:W-:Y:S01]  /*07e0*/  HADD2.F32 R79, -RZ, R8.H0_H0 ;  /* 0x20000008ff4f7230 */ /* 0x000fe20000004100 */
[----:B------:R-:W-:Y:S01]  /*07f0*/  SHF.R.U32.HI R0, RZ, 0x2, R0 ;  /* 0x00000002ff007819 */ /* 0x000fe20000011600 */
[----:B------:R-:W-:Y:S01]  /*0800*/  HADD2.F32 R76, -RZ, R9.H0_H0 ;  /* 0x20000009ff4c7230 */ /* 0x000fe20000004100 */
[C---:B------:R-:W-:Y:S01]  /*0810*/  VIADDMNMX R15, R14.reuse, -R15, RZ, !PT ;  /* 0x8000000f0e0f7246 */ /* 0x040fe200078001ff */
[----:B------:R-:W-:Y:S01]  /*0820*/  HADD2.F32 R77, -RZ, R10.H0_H0 ;  /* 0x2000000aff4d7230 */ /* 0x000fe20000004100 */
[----:B------:R-:W-:Y:S01]  /*0830*/  VIADDMNMX R17, R14, -R17, RZ, !PT ;  /* 0x800000110e117246 */ /* 0x000fe200078001ff */
[----:B------:R-:W-:Y:S01]  /*0840*/  HADD2.F32 R74, -RZ, R11.H0_H0 ;  /* 0x2000000bff4a7230 */ /* 0x000fe20000004100 */
[----:B------:R-:W-:Y:S01]  /*0850*/  LOP3.LUT R0, R0, 0x3fffffe0, RZ, 0xc0, !PT ;  /* 0x3fffffe000007812 */ /* 0x000fe200078ec0ff */
[----:B------:R-:W-:Y:S01]  /*0860*/  HADD2.F32 R75, -RZ, R72.H0_H0 ;  /* 0x20000048ff4b7230 */ /* 0x000fe20000004100 */
[----:B------:R-:W-:Y:S01]  /*0870*/  VIMNMX R15, R15, 0x20, PT ;  /* 0x000000200f0f7848 */ /* 0x000fe20003fe0100 */
        /* <DEDUP_REMOVED lines=16> */
[----:B------:R-:W-:Y:S01]  /*0980*/  ULDC UR7, c[0x0][0x29c] ;  /* 0x0000a70000077ab9 */ /* 0x000fe20000000800 */
[----:B------:R-:W-:Y:S01]  /*0990*/  SHF.R.U64 R25, R12, 0x10, R13 ;  /* 0x000000100c197819 */ /* 0x000fe2000000120d */
[----:B------:R-:W-:Y:S01]  /*09a0*/  ULDC.64 UR8, c[0x0][0x210] ;  /* 0x0000840000087ab9 */ /* 0x000fe20000000a00 */
[----:B------:R-:W-:Y:S01]  /*09b0*/  VIMNMX R17, R17, 0x20, PT ;  /* 0x0000002011117848 */ /* 0x000fe20003fe0100 */
[----:B------:R-:W-:Y:S01]  /*09c0*/  HADD2.F32 R16, -RZ, R16.H0_H0 ;  /* 0x20000010ff107230 */ /* 0x000fe20000004100 */
[----:B------:R-:W-:Y:S01]  /*09d0*/  IADD3 R12, R15, R0, RZ ;  /* 0x000000000f0c7210 */ /* 0x000fe20007ffe0ff */
[----:B------:R-:W-:Y:S01]  /*09e0*/  HADD2.F32 R15, -RZ, R25.H0_H0 ;  /* 0x20000019ff0f7230 */ /* 0x000fe20000004100 */
[----:B------:R-:W-:Y:S01]  /*09f0*/  IADD3 R86, R0, R17, RZ ;  /* 0x0000001100567210 */ /* 0x000fe20007ffe0ff */
[----:B------:R-:W-:Y:S01]  /*0a00*/  HADD2.F32 R17, -RZ, R18.H0_H0 ;  /* 0x20000012ff117230 */ /* 0x000fe20000004100 */
[----:B------:R-:W-:Y:S01]  /*0a10*/  SHF.L.U32 R0, R12, 0x2, RZ ;  /* 0x000000020c007819 */ /* 0x000fe200000006ff */
[----:B------:R-:W-:Y:S01]  /*0a20*/  HADD2.F32 R18, -RZ, R27.H0_H0 ;  /* 0x2000001bff127230 */ /* 0x000fe20000004100 */
[----:B------:R-:W-:-:S02]  /*0a30*/  MOV R64, R20 ;  /* 0x0000001400407202 */ /* 0x000fc40000000f00 */
[----:B------:R-:W-:Y:S02]  /*0a40*/  I2FP.F32.U32 R87, R0 ;  /* 0x0000000000577245 */ /* 0x000fe40000201000 */
[--C-:B------:R-:W-:Y:S01]  /*0a50*/  SHF.R.U64 R63, R20, 0x10, R21.reuse ;  /* 0x00000010143f7819 */ /* 0x100fe20000001215 */
[----:B------:R-:W-:Y:S01]  /*0a60*/  HADD2.F32 R64, -RZ, R64.H0_H0 ;  /* 0x20000040ff407230 */ /* 0x000fe20000004100 */
[----:B------:R-:W-:Y:S02]  /*0a70*/  MOV R61, R21 ;  /* 0x00000015003d7202 */ /* 0x000fe40000000f00 */
[----:B------:R-:W0:Y:S01]  /*0a80*/  MUFU.RCP R87, R87 ;  /* 0x0000005700577308 */ /* 0x000e220000001000 */
[----:B------:R-:W-:Y:S01]  /*0a90*/  SHF.R.U32.HI R62, RZ, 0x10, R21 ;  /* 0x00000010ff3e7819 */ /* 0x000fe20000011615 */
[----:B------:R-:W-:Y:S01]  /*0aa0*/  HADD2.F32 R63, -RZ, R63.H0_H0 ;  /* 0x2000003fff3f7230 */ /* 0x000fe20000004100 */
[----:B------:R-:W-:Y:S01]  /*0ab0*/  MOV R60, R22 ;  /* 0x00000016003c7202 */ /* 0x000fe20000000f00 */
[----:B------:R-:W-:Y:S01]  /*0ac0*/  HADD2.F32 R61, -RZ, R61.H0_H0 ;  /* 0x2000003dff3d7230 */ /* 0x000fe20000004100 */
[----:B------:R-:W-:Y:S01]  /*0ad0*/  SHF.R.U64 R28, R22, 0x10, R23 ;  /* 0x00000010161c7819 */ /* 0x000fe20000001217 */
[----:B------:R-:W-:Y:S01]  /*0ae0*/  HADD2.F32 R62, -RZ, R62.H0_H0 ;  /* 0x2000003eff3e7230 */ /* 0x000fe20000004100 */
[----:B------:R-:W-:Y:S01]  /*0af0*/  MOV R20, R24 ;  /* 0x0000001800147202 */ /* 0x000fe20000000f00 */
[----:B------:R-:W-:Y:S01]  /*0b00*/  HADD2.F32 R60, -RZ, R60.H0_H0 ;  /* 0x2000003cff3c7230 */ /* 0x000fe20000004100 */
[----:B------:R-:W-:-:S02]  /*0b10*/  MOV R14, R13 ;  /* 0x0000000d000e7202 */ /* 0x000fc40000000f00 */
[--C-:B------:R-:W-:Y:S01]  /*0b20*/  SHF.R.U64 R34, R2, 0x10, R3.reuse ;  /* 0x0000001002227819 */ /* 0x100fe20000001203 */
[----:B------:R-:W-:Y:S01]  /*0b30*/  HADD2.F32 R20, -RZ, R20.H0_H0 ;  /* 0x20000014ff147230 */ /* 0x000fe20000004100 */
[----:B------:R-:W-:Y:S01]  /*0b40*/  SHF.R.U32.HI R33, RZ, 0x10, R3 ;  /* 0x00000010ff217819 */ /* 0x000fe20000011603 */
[----:B------:R-:W-:Y:S01]  /*0b50*/  HADD2.F32 R14, -RZ, R14.H0_H0 ;  /* 0x2000000eff0e7230 */ /* 0x000fe20000004100 */
[--C-:B------:R-:W-:Y:S01]  /*0b60*/  SHF.R.U64 R32, R4, 0x10, R5.reuse ;  /* 0x0000001004207819 */ /* 0x100fe20000001205 */
[----:B------:R-:W-:Y:S01]  /*0b70*/  HADD2.F32 R12, -RZ, R34.H0_H0 ;  /* 0x20000022ff0c7230 */ /* 0x000fe20000004100 */
[----:B------:R-:W-:Y:S02]  /*0b80*/  SHF.R.U32.HI R31, RZ, 0x10, R5 ;  /* 0x00000010ff1f7819 */ /* 0x000fe40000011605 */
[----:B------:R-:W-:Y:S02]  /*0b90*/  SHF.R.U64 R30, R6, 0x10, R7 ;  /* 0x00000010061e7819 */ /* 0x000fe40000001207 */
[----:B------:R-:W-:-:S02]  /*0ba0*/  MOV R21, R23 ;  /* 0x0000001700157202 */ /* 0x000fc40000000f00 */
[----:B------:R-:W-:Y:S01]  /*0bb0*/  SHF.R.U32.HI R22, RZ, 0x10, R23 ;  /* 0x00000010ff167819 */ /* 0x000fe20000011617 */
[----:B------:R-:W-:Y:S01]  /*0bc0*/  HADD2.F32 R23, -RZ, R28.H0_H0 ;  /* 0x2000001cff177230 */ /* 0x000fe20000004100 */
[----:B------:R-:W-:Y:S01]  /*0bd0*/  SHF.R.U32.HI R13, RZ, 0x10, R13 ;  /* 0x00000010ff0d7819 */ /* 0x000fe2000001160d */
        /* <DEDUP_REMOVED lines=15> */
[----:B------:R-:W-:Y:S01]  /*0cd0*/  ISETP.NE.AND P0, PT, RZ, UR6, PT ;  /* 0x00000006ff007c0c */ /* 0x000fe2000bf05270 */
[----:B------:R-:W-:Y:S01]  /*0ce0*/  HADD2.F32 R8, -RZ, R30.H0_H0 ;  /* 0x2000001eff087230 */ /* 0x000fe20000004100 */
[----:B------:R-:W-:Y:S01]  /*0cf0*/  SHF.L.U32 R86, R86, 0x2, RZ ;  /* 0x0000000256567819 */ /* 0x000fe200000006ff */
[----:B------:R-:W-:Y:S01]  /*0d00*/  HADD2.F32 R7, -RZ, R29.H0_H0 ;  /* 0x2000001dff077230 */ /* 0x000fe20000004100 */
[----:B------:R-:W-:Y:S01]  /*0d10*/  P2R R96, PR, RZ, 0x1 ;  /* 0x00000001ff607803 */ /* 0x000fe20000000000 */
[----:B------:R-:W-:Y:S01]  /*0d20*/  HADD2.F32 R6, -RZ, R6.H0_H0 ;  /* 0x20000006ff067230 */ /* 0x000fe20000004100 */
[----:B------:R-:W-:Y:S01]  /*0d30*/  ULDC UR6, c[0x0][0x290] ;  /* 0x0000a40000067ab9 */ /* 0x000fe20000000800 */
[----:B------:R-:W-:-:S02]  /*0d40*/  HADD2.F32 R5, -RZ, R5.H0_H0 ;  /* 0x20000005ff057230 */ /* 0x000fc40000004100 */
[----:B------:R-:W-:Y:S02]  /*0d50*/  HADD2.F32 R4, -RZ, R4.H0_H0 ;  /* 0x20000004ff047230 */ /* 0x000fe40000004100 */
[----:B------:R-:W-:Y:S02]  /*0d60*/  HADD2.F32 R3, -RZ, R3.H0_H0 ;  /* 0x20000003ff037230 */ /* 0x000fe40000004100 */
[----:B------:R-:W-:Y:S02]  /*0d70*/  HADD2.F32 R2, -RZ, R2.H0_H0 ;  /* 0x20000002ff027230 */ /* 0x000fe40000004100 */
[----:B0-----:R-:W-:-:S07]  /*0d80*/  HADD2.F32 R0, -RZ, R24.H0_H0 ;  /* 0x20000018ff007230 */ /* 0x001fce0000004100 */
.L_x_18629:
[----:B------:R-:W0:Y:S08]  /*0d90*/  LDC.64 R56, c[0x0][0x280] ;  /* 0x0000a000ff387b82 */ /* 0x000e300000000a00 */
        /* <DEDUP_REMOVED lines=8> */
[----:B--2---:R-:W-:Y:S02]  /*0e20*/  MOV R101, RZ ;  /* 0x000000ff00657202 */ /* 0x004fe40000000f00 */
[----:B------:R-:W-:Y:S02]  /*0e30*/  SHF.R.S32.HI R100, RZ, 0x1f, R88 ;  /* 0x0000001fff647819 */ /* 0x000fe40000011458 */
[----:B---3--:R-:W-:-:S13]  /*0e40*/  ISETP.GE.AND P0, PT, R59, 0x1, PT ;  /* 0x000000013b00780c */ /* 0x008fda0003f06270 */
[----:B------:R-:W-:-:S05]  /*0e50*/  @P0 IADD3 R102, R59, -0x1, RZ ;  /* 0xffffffff3b660810 */ /* 0x000fca0007ffe0ff */
[----:B------:R-:W-:Y:S01]  /*0e60*/  @P0 IMAD R103, R102, R99, RZ ;  /* 0x0000006366670224 */ /* 0x000fe200078e02ff */
[----:B------:R-:W-:-:S04]  /*0e70*/  SHF.R.S32.HI R102, RZ, 0x1f, R97 ;  /* 0x0000001fff667819 */ /* 0x000fc80000011461 */
[----:B------:R-:W-:Y:S02]  /*0e80*/  @P0 SHF.R.S32.HI R104, RZ, 0x1f, R103 ;  /* 0x0000001fff680819 */ /* 0x000fe40000011467 */
[----:B------:R-:W-:Y:S02]  /*0e90*/  LEA.HI R97, R102, R97, RZ, 0x2 ;  /* 0x0000006166617211 */ /* 0x000fe400078f10ff */
[----:B------:R-:W-:Y:S02]  /*0ea0*/  @P0 LEA.HI R103, R104, R103, RZ, 0x2 ;  /* 0x0000006768670211 */ /* 0x000fe400078f10ff */
[-C--:B------:R-:W-:Y:S02]  /*0eb0*/  LEA.HI.SX32 R97, R97, R90.reuse, 0x1e ;  /* 0x0000005a61617211 */ /* 0x080fe400078ff2ff */
[----:B------:R-:W-:Y:S01]  /*0ec0*/  @P0 LEA.HI.SX32 R101, R103, R90, 0x1e ;  /* 0x0000005a67650211 */ /* 0x000fe200078ff2ff */
[----:B0-----:R-:W-:Y:S06]  /*0ed0*/  @!P4 BRA `(.L_x_18557) ;  /* 0x0000000000bcc947 */ /* 0x001fec0003800000 */
[----:B------:R-:W0:Y:S02]  /*0ee0*/  LDC.64 R56, c[0x0][0x230] ;  /* 0x00008c00ff387b82 */ /* 0x000e240000000a00 */
[----:B0-----:R-:W-:-:S04]  /*0ef0*/  ISETP.NE.U32.AND P1, PT, R56, RZ, PT ;  /* 0x000000ff3800720c */ /* 0x001fc80003f25070 */
[----:B------:R-:W-:-:S13]  /*0f00*/  ISETP.NE.AND.EX P1, PT, R57, RZ, PT, P1 ;  /* 0x000000ff3900720c */ /* 0x000fda0003f25310 */
[----:B------:R-:W0:Y:S02]  /*0f10*/  @P1 LDC.64 R28, c[0x0][0x230] ;  /* 0x00008c00ff1c1b82 */ /* 0x000e240000000a00 */
[----:B0-----:R-:W-:-:S05]  /*0f20*/  @P1 IMAD.WIDE.U32 R102, R97, 0x10, R28 ;  /* 0x0000001061661825 */ /* 0x001fca00078e001c */
[----:B------:R-:W2:Y:S01]  /*0f30*/  @P1 LDG.E.128 R24, desc[UR4][R102.64] ;  /* 0x0000000466181981 */ /* 0x000ea2000c1e1d00 */
[----:B------:R-:W-:-:S13]  /*0f40*/  ISETP.GT.AND P2, PT, R59, RZ, PT ;  /* 0x000000ff3b00720c */ /* 0x000fda0003f44270 */
        /* <DEDUP_REMOVED lines=11> */
[----:B------:R-:W0:Y:S01]  /*1000*/  @P0 LDC.64 R56, c[0x0][0x220] ;  /* 0x00008800ff380b82 */ /* 0x000e220000000a00 */
[----:B------:R-:W-:Y:S01]  /*1010*/  BSSY B1, `(.L_x_18558) ;  /* 0x0000007000017945 */ /* 0x000fe20003800000 */
[----:B------:R-:W-:Y:S01]  /*1020*/  @!P2 FSEL R31, R27, RZ, P3 ;  /* 0x000000ff1b1fa208 */ /* 0x000fe20001800000 */
[----:B0-----:R-:W-:-:S05]  /*1030*/  @P0 IMAD.WIDE.U32 R56, R101, 0x10, R56 ;  /* 0x0000001065380825 */ /* 0x001fca00078e0038 */
[----:B------:R0:W5:Y:S01]  /*1040*/  @P0 LDG.E.128 R32, desc[UR4][R56.64] ;  /* 0x0000000438200981 */ /* 0x000162000c1e1d00 */
[----:B------:R-:W-:Y:S05]  /*1050*/  @!P2 BRA `(.L_x_18559) ;  /* 0x000000000008a947 */ /* 0x000fea0003800000 */
[----:B-----5:R-:W-:-:S04]  /*1060*/  FMUL.FTZ R28, R32, UR7 ;  /* 0x00000007201c7c20 */ /* 0x020fc80008410000 */
[----:B------:R-:W-:-:S07]  /*1070*/  @P1 FADD.FTZ R28, R24, R28 ;  /* 0x0000001c181c1221 */ /* 0x000fce0000010000 */
.L_x_18559:
[----:B------:R-:W-:Y:S05]  /*1080*/  BSYNC B1 ;  /* 0x0000000000017941 */ /* 0x000fea0003800000 */
.L_x_18558:
[----:B------:R-:W-:Y:S04]  /*1090*/  BSSY B1, `(.L_x_18560) ;  /* 0x0000004000017945 */ /* 0x000fe80003800000 */
[----:B------:R-:W-:Y:S05]  /*10a0*/  @!P2 BRA `(.L_x_18561) ;  /* 0x000000000008a947 */ /* 0x000fea0003800000 */
[----:B-----5:R-:W-:-:S04]  /*10b0*/  FMUL.FTZ R29, R33, UR7 ;  /* 0x00000007211d7c20 */ /* 0x020fc80008410000 */
[----:B------:R-:W-:-:S07]  /*10c0*/  @P1 FADD.FTZ R29, R25, R29 ;  /* 0x0000001d191d1221 */ /* 0x000fce0000010000 */
.L_x_18561:
[----:B------:R-:W-:Y:S05]  /*10d0*/  BSYNC B1 ;  /* 0x0000000000017941 */ /* 0x000fea0003800000 */
.L_x_18560:
[----:B------:R-:W-:Y:S04]  /*10e0*/  BSSY B1, `(.L_x_18562) ;  /* 0x0000004000017945 */ /* 0x000fe80003800000 */
[----:B------:R-:W-:Y:S05]  /*10f0*/  @!P2 BRA `(.L_x_18563) ;  /* 0x000000000008a947 */ /* 0x000fea0003800000 */
[----:B-----5:R-:W-:-:S04]  /*1100*/  FMUL.FTZ R30, R34, UR7 ;  /* 0x00000007221e7c20 */ /* 0x020fc80008410000 */
[----:B------:R-:W-:-:S07]  /*1110*/  @P1 FADD.FTZ R30, R26, R30 ;  /* 0x0000001e1a1e1221 */ /* 0x000fce0000010000 */
.L_x_18563:
[----:B------:R-:W-:Y:S05]  /*1120*/  BSYNC B1 ;  /* 0x0000000000017941 */ /* 0x000fea0003800000 */
.L_x_18562:
[----:B------:R-:W-:Y:S04]  /*1130*/  BSSY B1, `(.L_x_18564) ;  /* 0x0000004000017945 */ /* 0x000fe80003800000 */
[----:B------:R-:W-:Y:S05]  /*1140*/  @!P2 BRA `(.L_x_18565) ;  /* 0x000000000008a947 */ /* 0x000fea0003800000 */
[----:B-----5:R-:W-:-:S04]  /*1150*/  FMUL.FTZ R31, R35, UR7 ;  /* 0x00000007231f7c20 */ /* 0x020fc80008410000 */
[----:B------:R-:W-:-:S07]  /*1160*/  @P1 FADD.FTZ R31, R27, R31 ;  /* 0x0000001f1b1f1221 */ /* 0x000fce0000010000 */
.L_x_18565:
[----:B------:R-:W-:Y:S05]  /*1170*/  BSYNC B1 ;  /* 0x0000000000017941 */ /* 0x000fea0003800000 */
.L_x_18564:
[----:B0-----:R-:W0:Y:S01]  /*1180*/  LDC.64 R56, c[0x0][0x238] ;  /* 0x00008e00ff387b82 */ /* 0x001e220000000a00 */
[----:B------:R-:W-:Y:S01]  /*1190*/  IADD3 R101, R101, 0x80, RZ ;  /* 0x0000008065657810 */ /* 0x000fe20007ffe0ff */
[C---:B0-----:R-:W-:Y:S01]  /*11a0*/  IMAD.WIDE.U32 R56, R97.reuse, 0x10, R56 ;  /* 0x0000001061387825 */ /* 0x041fe200078e0038 */
[----:B------:R-:W-:-:S04]  /*11b0*/  IADD3 R97, R97, 0x80, RZ ;  /* 0x0000008061617810 */ /* 0x000fc80007ffe0ff */
[----:B------:R0:W-:Y:S03]  /*11c0*/  STG.E.128 desc[UR4][R56.64], R28 ;  /* 0x0000001c38007986 */ /* 0x0001e6000c101d04 */
.L_x_18557:
[----:B------:R-:W-:Y:S05]  /*11d0*/  BSYNC B0 ;  /* 0x0000000000007941 */ /* 0x000fea0003800000 */
.L_x_18556:
[----:B------:R-:W-:Y:S01]  /*11e0*/  ISETP.NE.AND P1, PT, R95, RZ, PT ;  /* 0x000000ff5f00720c */ /* 0x000fe20003f25270 */
[----:B------:R-:W-:-:S12]  /*11f0*/  BSSY B0, `(.L_x_18566) ;  /* 0x0000031000007945 */ /* 0x000fd80003800000 */
[----:B------:R-:W-:Y:S05]  /*1200*/  @!P1 BRA `(.L_x_18567) ;  /* 0x0000000000bc9947 */ /* 0x000fea0003800000 */
[----:B0-----:R-:W0:Y:S02]  /*1210*/  LDC.64 R56, c[0x0][0x230] ;  /* 0x00008c00ff387b82 */ /* 0x001e240000000a00 */
        /* <DEDUP_REMOVED lines=21> */
[----:B-----5:R0:W5:Y:S01]  /*1370*/  @P0 LDG.E.128 R32, desc[UR4][R56.64] ;  /* 0x0000000438200981 */ /* 0x020162000c1e1d00 */
[----:B------:R-:W-:Y:S05]  /*1380*/  @!P2 BRA `(.L_x_18569) ;  /* 0x000000000008a947 */ /* 0x000fea0003800000 */
[----:B-----5:R-:W-:-:S04]  /*1390*/  FMUL.FTZ R36, R32, UR7 ;  /* 0x0000000720247c20 */ /* 0x020fc80008410000 */
[----:B------:R-:W-:-:S07]  /*13a0*/  @P1 FADD.FTZ R36, R24, R36 ;  /* 0x0000002418241221 */ /* 0x000fce0000010000 */
.L_x_18569:
[----:B------:R-:W-:Y:S05]  /*13b0*/  BSYNC B1 ;  /* 0x0000000000017941 */ /* 0x000fea0003800000 */
.L_x_18568:
[----:B------:R-:W-:Y:S04]  /*13c0*/  BSSY B1, `(.L_x_18570) ;  /* 0x0000004000017945 */ /* 0x000fe80003800000 */
[----:B------:R-:W-:Y:S05]  /*13d0*/  @!P2 BRA `(.L_x_18571) ;  /* 0x000000000008a947 */ /* 0x000fea0003800000 */
[----:B-----5:R-:W-:-:S04]  /*13e0*/  FMUL.FTZ R37, R33, UR7 ;  /* 0x0000000721257c20 */ /* 0x020fc80008410000 */
[----:B------:R-:W-:-:S07]  /*13f0*/  @P1 FADD.FTZ R37, R25, R37 ;  /* 0x0000002519251221 */ /* 0x000fce0000010000 */
.L_x_18571:
[----:B------:R-:W-:Y:S05]  /*1400*/  BSYNC B1 ;  /* 0x0000000000017941 */ /* 0x000fea0003800000 */
.L_x_18570:
[----:B------:R-:W-:Y:S04]  /*1410*/  BSSY B1, `(.L_x_18572) ;  /* 0x0000004000017945 */ /* 0x000fe80003800000 */
[----:B------:R-:W-:Y:S05]  /*1420*/  @!P2 BRA `(.L_x_18573) ;  /* 0x000000000008a947 */ /* 0x000fea0003800000 */
[----:B-----5:R-:W-:-:S04]  /*1430*/  FMUL.FTZ R38, R34, UR7 ;  /* 0x0000000722267c20 */ /* 0x020fc80008410000 */
[----:B------:R-:W-:-:S07]  /*1440*/  @P1 FADD.FTZ R38, R26, R38 ;  /* 0x000000261a261221 */ /* 0x000fce0000010000 */
.L_x_18573:
[----:B------:R-:W-:Y:S05]  /*1450*/  BSYNC B1 ;  /* 0x0000000000017941 */ /* 0x000fea0003800000 */
.L_x_18572:
[----:B------:R-:W-:Y:S04]  /*1460*/  BSSY B1, `(.L_x_18574) ;  /* 0x0000004000017945 */ /* 0x000fe80003800000 */
[----:B------:R-:W-:Y:S05]  /*1470*/  @!P2 BRA `(.L_x_18575) ;  /* 0x000000000008a947 */ /* 0x000fea0003800000 */
[----:B-----5:R-:W-:-:S04]  /*1480*/  FMUL.FTZ R39, R35, UR7 ;  /* 0x0000000723277c20 */ /* 0x020fc80008410000 */
[----:B------:R-:W-:-:S07]  /*1490*/  @P1 FADD.FTZ R39, R27, R39 ;  /* 0x000000271b271221 */ /* 0x000fce0000010000 */
.L_x_18575:
[----:B------:R-:W-:Y:S05]  /*14a0*/  BSYNC B1 ;  /* 0x0000000000017941 */ /* 0x000fea0003800000 */
.L_x_18574:
[----:B0-----:R-:W0:Y:S01]  /*14b0*/  LDC.64 R56, c[0x0][0x238] ;  /* 0x00008e00ff387b82 */ /* 0x001e220000000a00 */
[----:B------:R-:W-:Y:S01]  /*14c0*/  IADD3 R101, R101, 0x80, RZ ;  /* 0x0000008065657810 */ /* 0x000fe20007ffe0ff */
[C---:B0-----:R-:W-:Y:S01]  /*14d0*/  IMAD.WIDE.U32 R56, R97.reuse, 0x10, R56 ;  /* 0x0000001061387825 */ /* 0x041fe200078e0038 */
[----:B------:R-:W-:-:S04]  /*14e0*/  IADD3 R97, R97, 0x80, RZ ;  /* 0x0000008061617810 */ /* 0x000fc80007ffe0ff */
[----:B------:R1:W-:Y:S03]  /*14f0*/  STG.E.128 desc[UR4][R56.64], R36 ;  /* 0x0000002438007986 */ /* 0x0003e6000c101d04 */
.L_x_18567:
[----:B------:R-:W-:Y:S05]  /*1500*/  BSYNC B0 ;  /* 0x0000000000007941 */ /* 0x000fea0003800000 */
.L_x_18566:
[----:B------:R-:W-:Y:S01]  /*1510*/  ISETP.NE.AND P1, PT, R94, RZ, PT ;  /* 0x000000ff5e00720c */ /* 0x000fe20003f25270 */
[----:B------:R-:W-:-:S12]  /*1520*/  BSSY B0, `(.L_x_18576) ;  /* 0x0000031000007945 */ /* 0x000fd80003800000 */
[----:B------:R-:W-:Y:S05]  /*1530*/  @!P1 BRA `(.L_x_18577) ;  /* 0x0000000000bc9947 */ /* 0x000fea0003800000 */
[----:B01----:R-:W0:Y:S02]  /*1540*/  LDC.64 R56, c[0x0][0x230] ;  /* 0x00008c00ff387b82 */ /* 0x003e240000000a00 */
        /* <DEDUP_REMOVED lines=25> */
.L_x_18579:
[----:B------:R-:W-:Y:S05]  /*16e0*/  BSYNC B1 ;  /* 0x0000000000017941 */ /* 0x000fea0003800000 */
.L_x_18578:
[----:B------:R-:W-:Y:S04]  /*16f0*/  BSSY B1, `(.L_x_18580) ;  /* 0x0000004000017945 */ /* 0x000fe80003800000 */
[----:B------:R-:W-:Y:S05]  /*1700*/  @!P2 BRA `(.L_x_18581) ;  /* 0x000000000008a947 */ /* 0x000fea0003800000 */
[----:B-----5:R-:W-:-:S04]  /*1710*/  FMUL.FTZ R41, R33, UR7 ;  /* 0x0000000721297c20 */ /* 0x020fc80008410000 */
[----:B------:R-:W-:-:S07]  /*1720*/  @P1 FADD.FTZ R41, R25, R41 ;  /* 0x0000002919291221 */ /* 0x000fce0000010000 */
.L_x_18581:
[----:B------:R-:W-:Y:S05]  /*1730*/  BSYNC B1 ;  /* 0x0000000000017941 */ /* 0x000fea0003800000 */
.L_x_18580:
[----:B------:R-:W-:Y:S04]  /*1740*/  BSSY B1, `(.L_x_18582) ;  /* 0x0000004000017945 */ /* 0x000fe80003800000 */
[----:B------:R-:W-:Y:S05]  /*1750*/  @!P2 BRA `(.L_x_18583) ;  /* 0x000000000008a947 */ /* 0x000fea0003800000 */
[----:B-----5:R-:W-:-:S04]  /*1760*/  FMUL.FTZ R42, R34, UR7 ;  /* 0x00000007222a7c20 */ /* 0x020fc80008410000 */
[----:B------:R-:W-:-:S07]  /*1770*/  @P1 FADD.FTZ R42, R26, R42 ;  /* 0x0000002a1a2a1221 */ /* 0x000fce0000010000 */
.L_x_18583:
[----:B------:R-:W-:Y:S05]  /*1780*/  BSYNC B1 ;  /* 0x0000000000017941 */ /* 0x000fea0003800000 */
.L_x_18582:
[----:B------:R-:W-:Y:S04]  /*1790*/  BSSY B1, `(.L_x_18584) ;  /* 0x0000004000017945 */ /* 0x000fe80003800000 */
[----:B------:R-:W-:Y:S05]  /*17a0*/  @!P2 BRA `(.L_x_18585) ;  /* 0x000000000008a947 */ /* 0x000fea0003800000 */
[----:B-----5:R-:W-:-:S04]  /*17b0*/  FMUL.FTZ R43, R35, UR7 ;  /* 0x00000007232b7c20 */ /* 0x020fc80008410000 */
[----:B------:R-:W-:-:S07]  /*17c0*/  @P1 FADD.FTZ R43, R27, R43 ;  /* 0x0000002b1b2b1221 */ /* 0x000fce0000010000 */
.L_x_18585:
[----:B------:R-:W-:Y:S05]  /*17d0*/  BSYNC B1 ;  /* 0x0000000000017941 */ /* 0x000fea0003800000 */
.L_x_18584:
[----:B0-----:R-:W0:Y:S01]  /*17e0*/  LDC.64 R56, c[0x0][0x238] ;  /* 0x00008e00ff387b82 */ /* 0x001e220000000a00 */
[----:B------:R-:W-:Y:S01]  /*17f0*/  IADD3 R101, R101, 0x80, RZ ;  /* 0x0000008065657810 */ /* 0x000fe20007ffe0ff */
[C---:B0-----:R-:W-:Y:S01]  /*1800*/  IMAD.WIDE.U32 R56, R97.reuse, 0x10, R56 ;  /* 0x0000001061387825 */ /* 0x041fe200078e0038 */
[----:B------:R-:W-:-:S04]  /*1810*/  IADD3 R97, R97, 0x80, RZ ;  /* 0x0000008061617810 */ /* 0x000fc80007ffe0ff */
[----:B------:R2:W-:Y:S03]  /*1820*/  STG.E.128 desc[UR4][R56.64], R40 ;  /* 0x0000002838007986 */ /* 0x0005e6000c101d04 */
.L_x_18577:
[----:B------:R-:W-:Y:S05]  /*1830*/  BSYNC B0 ;  /* 0x0000000000007941 */ /* 0x000fea0003800000 */
.L_x_18576:
[----:B------:R-:W-:Y:S01]  /*1840*/  ISETP.NE.AND P1, PT, R93, RZ, PT ;  /* 0x000000ff5d00720c */ /* 0x000fe20003f25270 */
[----:B------:R-:W-:-:S12]  /*1850*/  BSSY B0, `(.L_x_18586) ;  /* 0x0000031000007945 */ /* 0x000fd80003800000 */
[----:B------:R-:W-:Y:S05]  /*1860*/  @!P1 BRA `(.L_x_18587) ;  /* 0x0000000000bc9947 */ /* 0x000fea0003800000 */
[----:B012---:R-:W0:Y:S02]  /*1870*/  LDC.64 R56, c[0x0][0x230] ;  /* 0x00008c00ff387b82 */ /* 0x007e240000000a00 */
        /* <DEDUP_REMOVED lines=25> */
.L_x_18589:
[----:B------:R-:W-:Y:S05]  /*1a10*/  BSYNC B1 ;  /* 0x0000000000017941 */ /* 0x000fea0003800000 */
.L_x_18588:
[----:B------:R-:W-:Y:S04]  /*1a20*/  BSSY B1, `(.L_x_18590) ;  /* 0x0000004000017945 */ /* 0x000fe80003800000 */
[----:B------:R-:W-:Y:S05]  /*1a30*/  @!P2 BRA `(.L_x_18591) ;  /* 0x000000000008a947 */ /* 0x000fea0003800000 */
[----:B-----5:R-:W-:-:S04]  /*1a40*/  FMUL.FTZ R45, R33, UR7 ;  /* 0x00000007212d7c20 */ /* 0x020fc80008410000 */
[----:B------:R-:W-:-:S07]  /*1a50*/  @P1 FADD.FTZ R45, R25, R45 ;  /* 0x0000002d192d1221 */ /* 0x000fce0000010000 */
.L_x_18591:
[----:B------:R-:W-:Y:S05]  /*1a60*/  BSYNC B1 ;  /* 0x0000000000017941 */ /* 0x000fea0003800000 */
.L_x_18590:
[----:B------:R-:W-:Y:S04]  /*1a70*/  BSSY B1, `(.L_x_18592) ;  /* 0x0000004000017945 */ /* 0x000fe80003800000 */
[----:B------:R-:W-:Y:S05]  /*1a80*/  @!P2 BRA `(.L_x_18593) ;  /* 0x000000000008a947 */ /* 0x000fea0003800000 */
[----:B-----5:R-:W-:-:S04]  /*1a90*/  FMUL.FTZ R46, R34, UR7 ;  /* 0x00000007222e7c20 */ /* 0x020fc80008410000 */
[----:B------:R-:W-:-:S07]  /*1aa0*/  @P1 FADD.FTZ R46, R26, R46 ;  /* 0x0000002e1a2e1221 */ /* 0x000fce0000010000 */
.L_x_18593:
[----:B------:R-:W-:Y:S05]  /*1ab0*/  BSYNC B1 ;  /* 0x0000000000017941 */ /* 0x000fea0003800000 */
.L_x_18592:
[----:B------:R-:W-:Y:S04]  /*1ac0*/  BSSY B1, `(.L_x_18594) ;  /* 0x0000004000017945 */ /* 0x000fe80003800000 */
[----:B------:R-:W-:Y:S05]  /*1ad0*/  @!P2 BRA `(.L_x_18595) ;  /* 0x000000000008a947 */ /* 0x000fea0003800000 */
[----:B-----5:R-:W-:-:S04]  /*1ae0*/  FMUL.FTZ R47, R35, UR7 ;  /* 0x00000007232f7c20 */ /* 0x020fc80008410000 */
[----:B------:R-:W-:-:S07]  /*1af0*/  @P1 FADD.FTZ R47, R27, R47 ;  /* 0x0000002f1b2f1221 */ /* 0x000fce0000010000 */
.L_x_18595:
[----:B------:R-:W-:Y:S05]  /*1b00*/  BSYNC B1 ;  /* 0x0000000000017941 */ /* 0x000fea0003800000 */
.L_x_18594:
[----:B0-----:R-:W0:Y:S01]  /*1b10*/  LDC.64 R56, c[0x0][0x238] ;  /* 0x00008e00ff387b82 */ /* 0x001e220000000a00 */
[----:B------:R-:W-:Y:S01]  /*1b20*/  IADD3 R101, R101, 0x80, RZ ;  /* 0x0000008065657810 */ /* 0x000fe20007ffe0ff */
[C---:B0-----:R-:W-:Y:S01]  /*1b30*/  IMAD.WIDE.U32 R56, R97.reuse, 0x10, R56 ;  /* 0x0000001061387825 */ /* 0x041fe200078e0038 */
[----:B------:R-:W-:-:S04]  /*1b40*/  IADD3 R97, R97, 0x80, RZ ;  /* 0x0000008061617810 */ /* 0x000fc80007ffe0ff */
[----:B------:R3:W-:Y:S03]  /*1b50*/  STG.E.128 desc[UR4][R56.64], R44 ;  /* 0x0000002c38007986 */ /* 0x0007e6000c101d04 */
.L_x_18587:
[----:B------:R-:W-:Y:S05]  /*1b60*/  BSYNC B0 ;  /* 0x0000000000007941 */ /* 0x000fea0003800000 */
.L_x_18586:
[----:B------:R-:W-:Y:S01]  /*1b70*/  ISETP.NE.AND P1, PT, R92, RZ, PT ;  /* 0x000000ff5c00720c */ /* 0x000fe20003f25270 */
[----:B------:R-:W-:-:S12]  /*1b80*/  BSSY B0, `(.L_x_18596) ;  /* 0x0000031000007945 */ /* 0x000fd80003800000 */
[----:B------:R-:W-:Y:S05]  /*1b90*/  @!P1 BRA `(.L_x_18597) ;  /* 0x0000000000bc9947 */ /* 0x000fea0003800000 */
[----:B0123--:R-:W0:Y:S02]  /*1ba0*/  LDC.64 R56, c[0x0][0x230] ;  /* 0x00008c00ff387b82 */ /* 0x00fe240000000a00 */
        /* <DEDUP_REMOVED lines=25> */
.L_x_18599:
[----:B------:R-:W-:Y:S05]  /*1d40*/  BSYNC B1 ;  /* 0x0000000000017941 */ /* 0x000fea0003800000 */
.L_x_18598:
[----:B------:R-:W-:Y:S04]  /*1d50*/  BSSY B1, `(.L_x_18600) ;  /* 0x0000004000017945 */ /* 0x000fe80003800000 */
[----:B------:R-:W-:Y:S05]  /*1d60*/  @!P2 BRA `(.L_x_18601) ;  /* 0x000000000008a947 */ /* 0x000fea0003800000 */
[----:B-----5:R-:W-:-:S04]  /*1d70*/  FMUL.FTZ R49, R33, UR7 ;  /* 0x0000000721317c20 */ /* 0x020fc80008410000 */
[----:B------:R-:W-:-:S07]  /*1d80*/  @P1 FADD.FTZ R49, R25, R49 ;  /* 0x0000003119311221 */ /* 0x000fce0000010000 */
.L_x_18601:
[----:B------:R-:W-:Y:S05]  /*1d90*/  BSYNC B1 ;  /* 0x0000000000017941 */ /* 0x000fea0003800000 */
.L_x_18600:
[----:B------:R-:W-:Y:S04]  /*1da0*/  BSSY B1, `(.L_x_18602) ;  /* 0x0000004000017945 */ /* 0x000fe80003800000 */
[----:B------:R-:W-:Y:S05]  /*1db0*/  @!P2 BRA `(.L_x_18603) ;  /* 0x000000000008a947 */ /* 0x000fea0003800000 */
[----:B-----5:R-:W-:-:S04]  /*1dc0*/  FMUL.FTZ R50, R34, UR7 ;  /* 0x0000000722327c20 */ /* 0x020fc80008410000 */
[----:B------:R-:W-:-:S07]  /*1dd0*/  @P1 FADD.FTZ R50, R26, R50 ;  /* 0x000000321a321221 */ /* 0x000fce0000010000 */
.L_x_18603:
[----:B------:R-:W-:Y:S05]  /*1de0*/  BSYNC B1 ;  /* 0x0000000000017941 */ /* 0x000fea0003800000 */
.L_x_18602:
[----:B------:R-:W-:Y:S04]  /*1df0*/  BSSY B1, `(.L_x_18604) ;  /* 0x0000004000017945 */ /* 0x000fe80003800000 */
[----:B------:R-:W-:Y:S05]  /*1e00*/  @!P2 BRA `(.L_x_18605) ;  /* 0x000000000008a947 */ /* 0x000fea0003800000 */
[----:B-----5:R-:W-:-:S04]  /*1e10*/  FMUL.FTZ R51, R35, UR7 ;  /* 0x0000000723337c20 */ /* 0x020fc80008410000 */
[----:B------:R-:W-:-:S07]  /*1e20*/  @P1 FADD.FTZ R51, R27, R51 ;  /* 0x000000331b331221 */ /* 0x000fce0000010000 */
.L_x_18605:
[----:B------:R-:W-:Y:S05]  /*1e30*/  BSYNC B1 ;  /* 0x0000000000017941 */ /* 0x000fea0003800000 */
.L_x_18604:
[----:B0-----:R-:W0:Y:S01]  /*1e40*/  LDC.64 R56, c[0x0][0x238] ;  /* 0x00008e00ff387b82 */ /* 0x001e220000000a00 */
[----:B------:R-:W-:Y:S01]  /*1e50*/  IADD3 R101, R101, 0x80, RZ ;  /* 0x0000008065657810 */ /* 0x000fe20007ffe0ff */
[C---:B0-----:R-:W-:Y:S01]  /*1e60*/  IMAD.WIDE.U32 R56, R97.reuse, 0x10, R56 ;  /* 0x0000001061387825 */ /* 0x041fe200078e0038 */
[----:B------:R-:W-:-:S04]  /*1e70*/  IADD3 R97, R97, 0x80, RZ ;  /* 0x0000008061617810 */ /* 0x000fc80007ffe0ff */
[----:B------:R4:W-:Y:S03]  /*1e80*/  STG.E.128 desc[UR4][R56.64], R48 ;  /* 0x0000003038007986 */ /* 0x0009e6000c101d04 */
.L_x_18597:
[----:B------:R-:W-:Y:S05]  /*1e90*/  BSYNC B0 ;  /* 0x0000000000007941 */ /* 0x000fea0003800000 */
.L_x_18596:
[----:B------:R-:W-:Y:S01]  /*1ea0*/  ISETP.NE.AND P1, PT, R91, RZ, PT ;  /* 0x000000ff5b00720c */ /* 0x000fe20003f25270 */
[----:B------:R-:W-:-:S12]  /*1eb0*/  BSSY B0, `(.L_x_18606) ;  /* 0x000002f000007945 */ /* 0x000fd80003800000 */
[----:B------:R-:W-:Y:S05]  /*1ec0*/  @!P1 BRA `(.L_x_18607) ;  /* 0x0000000000b49947 */ /* 0x000fea0003800000 */
[----:B------:R-:W0:Y:S08]  /*1ed0*/  @P0 LDC.64 R52, c[0x0][0x220] ;  /* 0x00008800ff340b82 */ /* 0x000e300000000a00 */
[----:B01234-:R-:W0:Y:S01]  /*1ee0*/  LDC.64 R56, c[0x0][0x230] ;  /* 0x00008c00ff387b82 */ /* 0x01fe220000000a00 */
[----:B------:R-:W-:-:S05]  /*1ef0*/  @P0 IMAD.WIDE.U32 R54, R101, 0x10, R52 ;  /* 0x0000001065360825 */ /* 0x000fca00078e0034 */
[----:B-----5:R1:W5:Y:S01]  /*1f00*/  @P0 LDG.E.128 R32, desc[UR4][R54.64] ;  /* 0x0000000436200981 */ /* 0x020362000c1e1d00 */
[----:B0-----:R-:W-:-:S04]  /*1f10*/  ISETP.NE.U32.AND P0, PT, R56, RZ, PT ;  /* 0x000000ff3800720c */ /* 0x001fc80003f05070 */
[----:B------:R-:W-:-:S13]  /*1f20*/  ISETP.NE.AND.EX P0, PT, R57, RZ, PT, P0 ;  /* 0x000000ff3900720c */ /* 0x000fda0003f05300 */
[----:B------:R-:W0:Y:S02]  /*1f30*/  @P0 LDC.64 R52, c[0x0][0x230] ;  /* 0x00008c00ff340b82 */ /* 0x000e240000000a00 */
[----:B0-----:R-:W-:-:S05]  /*1f40*/  @P0 IMAD.WIDE.U32 R102, R97, 0x10, R52 ;  /* 0x0000001061660825 */ /* 0x001fca00078e0034 */
[----:B------:R-:W2:Y:S01]  /*1f50*/  @P0 LDG.E.128 R24, desc[UR4][R102.64] ;  /* 0x0000000466180981 */ /* 0x000ea2000c1e1d00 */
[----:B------:R-:W-:Y:S01]  /*1f60*/  ISETP.GT.AND P1, PT, R59, RZ, PT ;  /* 0x000000ff3b00720c */ /* 0x000fe20003f24270 */
[----:B------:R-:W-:-:S12]  /*1f70*/  BSSY B1, `(.L_x_18608) ;  /* 0x0000010000017945 */ /* 0x000fd80003800000 */
[----:B------:R-:W-:-:S04]  /*1f80*/  @!P1 ISETP.NE.U32.AND P2, PT, R56, RZ, PT ;  /* 0x000000ff3800920c */ /* 0x000fc80003f45070 */
[----:B------:R-:W-:-:S04]  /*1f90*/  @!P1 ISETP.NE.AND.EX P2, PT, R57, RZ, PT, P2 ;  /* 0x000000ff3900920c */ /* 0x000fc80003f45320 */
[----:B--2---:R-:W-:Y:S02]  /*1fa0*/  @!P1 FSEL R53, R25, RZ, P2 ;  /* 0x000000ff19359208 */ /* 0x004fe40001000000 */
        /* <DEDUP_REMOVED lines=8> */
[----:B------:R-:W-:Y:S01]  /*2030*/  @!P1 FSEL R52, R24, RZ, P2 ;  /* 0x000000ff18349208 */ /* 0x000fe20001000000 */
[----:B------:R-:W-:Y:S08]  /*2040*/  @!P1 BRA `(.L_x_18609) ;  /* 0x0000000000089947 */ /* 0x000ff00003800000 */
[----:B-----5:R-:W-:-:S04]  /*2050*/  FMUL.FTZ R52, R32, UR7 ;  /* 0x0000000720347c20 */ /* 0x020fc80008410000 */
[----:B------:R-:W-:-:S07]  /*2060*/  @P0 FADD.FTZ R52, R24, R52 ;  /* 0x0000003418340221 */ /* 0x000fce0000010000 */
.L_x_18609:
[----:B------:R-:W-:Y:S05]  /*2070*/  BSYNC B1 ;  /* 0x0000000000017941 */ /* 0x000fea0003800000 */
.L_x_18608:
[----:B------:R-:W-:Y:S04]  /*2080*/  BSSY B1, `(.L_x_18610) ;  /* 0x0000004000017945 */ /* 0x000fe80003800000 */
[----:B------:R-:W-:Y:S05]  /*2090*/  @!P1 BRA `(.L_x_18611) ;  /* 0x0000000000089947 */ /* 0x000fea0003800000 */
[----:B-----5:R-:W-:-:S04]  /*20a0*/  FMUL.FTZ R53, R33, UR7 ;  /* 0x0000000721357c20 */ /* 0x020fc80008410000 */
[----:B------:R-:W-:-:S07]  /*20b0*/  @P0 FADD.FTZ R53, R25, R53 ;  /* 0x0000003519350221 */ /* 0x000fce0000010000 */
.L_x_18611:
[----:B------:R-:W-:Y:S05]  /*20c0*/  BSYNC B1 ;  /* 0x0000000000017941 */ /* 0x000fea0003800000 */
.L_x_18610:
[----:B------:R-:W-:Y:S04]  /*20d0*/  BSSY B1, `(.L_x_18612) ;  /* 0x0000004000017945 */ /* 0x000fe80003800000 */
[----:B------:R-:W-:Y:S05]  /*20e0*/  @!P1 BRA `(.L_x_18613) ;  /* 0x0000000000089947 */ /* 0x000fea0003800000 */
[----:B-----5:R-:W-:-:S04]  /*20f0*/  FMUL.FTZ R54, R34, UR7 ;  /* 0x0000000722367c20 */ /* 0x020fc80008410000 */
[----:B------:R-:W-:-:S07]  /*2100*/  @P0 FADD.FTZ R54, R26, R54 ;  /* 0x000000361a360221 */ /* 0x000fce0000010000 */
.L_x_18613:
[----:B------:R-:W-:Y:S05]  /*2110*/  BSYNC B1 ;  /* 0x0000000000017941 */ /* 0x000fea0003800000 */
.L_x_18612:
[----:B------:R-:W-:Y:S04]  /*2120*/  BSSY B1, `(.L_x_18614) ;  /* 0x0000004000017945 */ /* 0x000fe80003800000 */
[----:B------:R-:W-:Y:S05]  /*2130*/  @!P1 BRA `(.L_x_18615) ;  /* 0x0000000000089947 */ /* 0x000fea0003800000 */
[----:B-----5:R-:W-:-:S04]  /*2140*/  FMUL.FTZ R55, R35, UR7 ;  /* 0x0000000723377c20 */ /* 0x020fc80008410000 */
[----:B------:R-:W-:-:S07]  /*2150*/  @P0 FADD.FTZ R55, R27, R55 ;  /* 0x000000371b370221 */ /* 0x000fce0000010000 */
.L_x_18615:
[----:B------:R-:W-:Y:S05]  /*2160*/  BSYNC B1 ;  /* 0x0000000000017941 */ /* 0x000fea0003800000 */
.L_x_18614:
[----:B------:R-:W0:Y:S02]  /*2170*/  LDC.64 R56, c[0x0][0x238] ;  /* 0x00008e00ff387b82 */ /* 0x000e240000000a00 */
[----:B0-----:R-:W-:-:S05]  /*2180*/  IMAD.WIDE.U32 R56, R97, 0x10, R56 ;  /* 0x0000001061387825 */ /* 0x001fca00078e0038 */
[----:B------:R0:W-:Y:S02]  /*2190*/  STG.E.128 desc[UR4][R56.64], R52 ;  /* 0x0000003438007986 */ /* 0x0001e4000c101d04 */
.L_x_18607:
[----:B------:R-:W-:Y:S05]  /*21a0*/  BSYNC B0 ;  /* 0x0000000000007941 */ /* 0x000fea0003800000 */
.L_x_18606:
[----:B01234-:R-:W-:Y:S01]  /*21b0*/  FADD.FTZ R56, RZ, R28 ;  /* 0x0000001cff387221 */ /* 0x01ffe20000010000 */
[C---:B------:R-:W-:Y:S01]  /*21c0*/  ISETP.GT.U32.AND P3, PT, R89.reuse, 0xff, PT ;  /* 0x000000ff5900780c */ /* 0x040fe20003f64070 */
[----:B------:R-:W-:Y:S01]  /*21d0*/  UMOV UR10, 0xffffffff ;  /* 0xffffffff000a7882 */ /* 0x000fe20000000000 */
[----:B------:R-:W-:Y:S01]  /*21e0*/  ISETP.GT.U32.AND P2, PT, R89, 0x17f, PT ;  /* 0x0000017f5900780c */ /* 0x000fe20003f44070 */
[----:B------:R-:W-:Y:S01]  /*21f0*/  FADD.FTZ R57, R29, R56 ;  /* 0x000000381d397221 */ /* 0x000fe20000010000 */
[C---:B------:R-:W-:Y:S02]  /*2200*/  ISETP.GT.U32.AND P1, PT, R89.reuse, 0x1ff, PT ;  /* 0x000001ff5900780c */ /* 0x040fe40003f24070 */
[----:B------:R-:W-:Y:S01]  /*2210*/  ISETP.GT.U32.AND P0, PT, R89, 0x27f, PT ;  /* 0x0000027f5900780c */ /* 0x000fe20003f04070 */
[----:B------:R-:W-:Y:S01]  /*2220*/  FADD.FTZ R56, R30, R57 ;  /* 0x000000391e387221 */ /* 0x000fe20000010000 */
[----:B------:R-:W-:Y:S02]  /*2230*/  LOP3.LUT P5, RZ, R58, 0xff, RZ, 0xc0, !PT ;  /* 0x000000ff3aff7812 */ /* 0x000fe400078ac0ff */
[----:B------:R-:W-:Y:S01]  /*2240*/  SHF.R.U32.HI R101, RZ, 0x5, R84 ;  /* 0x00000005ff657819 */ /* 0x000fe20000011654 */
[----:B------:R-:W-:Y:S01]  /*2250*/  FADD.FTZ R56, R31, R56 ;  /* 0x000000381f387221 */ /* 0x000fe20000010000 */
[----:B------:R-:W-:-:S02]  /*2260*/  P2R R97, PR, RZ, 0x20 ;  /* 0x00000020ff617803 */ /* 0x000fc40000000000 */
[----:B------:R-:W-:Y:S02]  /*2270*/  LOP3.LUT P6, RZ, R84, 0x1f, RZ, 0xc0, !PT ;  /* 0x0000001f54ff7812 */ /* 0x000fe400078cc0ff */
[----:B------:R-:W-:-:S05]  /*2280*/  FSEL R57, R56, RZ, P4 ;  /* 0x000000ff38397208 */ /* 0x000fca0002000000 */
        /* <DEDUP_REMOVED lines=14> */
[----:B------:R-:W-:Y:S01]  /*2370*/  FADD.FTZ R56, R50, R59 ;  /* 0x0000003b32387221 */ /* 0x000fe20000010000 */
[----:B------:R-:W-:-:S03]  /*2380*/  LOP3.LUT R59, R101, 0x7fffffc, RZ, 0xc0, !PT ;  /* 0x07fffffc653b7812 */ /* 0x000fc600078ec0ff */
[----:B------:R-:W-:Y:S01]  /*2390*/  @P0 FADD.FTZ R57, R51, R56 ;  /* 0x0000003833390221 */ /* 0x000fe20000010000 */
[----:B------:R-:W-:Y:S02]  /*23a0*/  @!P5 IADD3 R59, R59, 0x4, RZ ;  /* 0x000000043b3bd810 */ /* 0x000fe40007ffe0ff */
[----:B------:R-:W-:Y:S01]  /*23b0*/  ISETP.GT.U32.AND P5, PT, R89, 0x2ff, PT ;  /* 0x000002ff5900780c */ /* 0x000fe20003fa4070 */
        /* <DEDUP_REMOVED lines=75> */
.L_x_18640:
[----:B------:R-:W-:Y:S01]  /*2870*/  LOP3.LUT P0, RZ, R84, 0x1f, RZ, 0xc0, !PT ;  /* 0x0000001f54ff7812 */ /* 0x000fe2000780c0ff */
[----:B------:R-:W-:Y:S05]  /*2880*/  WARPSYNC.ALL ;  /* 0x0000000000007948 */ /* 0x000fea0003800000 */
[----:B------:R-:W-:-:S07]  /*2890*/  LOP3.LUT R101, R101, 0x3, RZ, 0xc0, !PT ;  /* 0x0000000365657812 */ /* 0x000fce00078ec0ff */
[----:B------:R-:W2:Y:S01]  /*28a0*/  @!P0 S2R R58, SR_CgaCtaId ;  /* 0x00000000003a8919 */ /* 0x000ea20000008800 */
[----:B------:R-:W-:-:S04]  /*28b0*/  @!P0 MOV R57, 0x400 ;  /* 0x0000040000398802 */ /* 0x000fc80000000f00 */
[----:B--2---:R-:W-:Y:S01]  /*28c0*/  @!P0 LEA R103, R58, R57, 0x18 ;  /* 0x000000393a678211 */ /* 0x004fe200078ec0ff */
[----:B-1----:R-:W-:Y:S01]  /*28d0*/  FADD.FTZ R57, R105, R104 ;  /* 0x0000006869397221 */ /* 0x002fe20000010000 */
[----:B------:R-:W-:Y:S02]  /*28e0*/  @!P0 IADD3 R58, R59, R101, RZ ;  /* 0x000000653b3a8210 */ /* 0x000fe40007ffe0ff */
[----:B------:R-:W-:Y:S02]  /*28f0*/  LOP3.LUT R104, R84, 0x1f, RZ, 0xc0, !PT ;  /* 0x0000001f54687812 */ /* 0x000fe400078ec0ff */
[----:B------:R-:W-:-:S05]  /*2900*/  @!P0 LEA R58, R58, R103, 0x3 ;  /* 0x000000673a3a8211 */ /* 0x000fca00078e18ff */
[----:B------:R1:W-:Y:S01]  /*2910*/  @!P0 STS.64 [R58], R56 ;  /* 0x000000383a008388 */ /* 0x0003e20000000a00 */
[----:B------:R-:W-:Y:S01]  /*2920*/  ISETP.GT.U32.AND P0, PT, R104, 0x3, PT ;  /* 0x000000036800780c */ /* 0x000fe20003f04070 */
[----:B------:R-:W-:Y:S01]  /*2930*/  BAR.SYNC.DEFER_BLOCKING 0x0 ;  /* 0x0000000000007b1d */ /* 0x000fe20000010000 */
[----:B------:R-:W-:Y:S01]  /*2940*/  LOP3.LUT P1, RZ, R101, 0x1f, R84, 0xf8, !PT ;  /* 0x0000001f65ff7812 */ /* 0x000fe2000782f854 */
[----:B------:R-:W-:-:S10]  /*2950*/  HFMA2.MMA R101, -RZ, RZ, 0, 0 ;  /* 0x00000000ff657435 */ /* 0x000fd400000001ff */
[----:B------:R-:W-:Y:S02]  /*2960*/  @!P0 IADD3 R59, R59, R104, RZ ;  /* 0x000000683b3b8210 */ /* 0x000fe40007ffe0ff */
[----:B------:R-:W-:Y:S01]  /*2970*/  ISETP.NE.AND P3, PT, R96, RZ, PT ;  /* 0x000000ff6000720c */ /* 0x000fe20003f65270 */
[----:B------:R-:W-:Y:S01]  /*2980*/  BSSY B0, `(.L_x_18617) ;  /* 0x00000b6000007945 */ /* 0x000fe20003800000 */
[----:B------:R-:W-:-:S05]  /*2990*/  @!P0 MOV R101, R86 ;  /* 0x0000005600658202 */ /* 0x000fca0000000f00 */
[----:B------:R-:W2:Y:S01]  /*29a0*/  SHFL.DOWN PT, R106, R101, 0x2, 0x1f ;  /* 0x08401f00656a7f89 */ /* 0x000ea200000e0000 */
[----:B-1----:R-:W1:Y:S01]  /*29b0*/  @!P1 LDC.64 R56, c[0x0][0x250] ;  /* 0x00009400ff389b82 */ /* 0x002e620000000a00 */
[----:B--2---:R-:W-:Y:S02]  /*29c0*/  IADD3 R107, R106, R101, RZ ;  /* 0x000000656a6b7210 */ /* 0x004fe40007ffe0ff */
[C---:B-1----:R-:W-:Y:S02]  /*29d0*/  @!P1 LEA R102, P2, R88.reuse, R56, 0x2 ;  /* 0x0000003858669211 */ /* 0x042fe400078410ff */
[----:B------:R-:W-:Y:S01]  /*29e0*/  @!P0 MOV R56, 0x400 ;  /* 0x0000040000388802 */ /* 0x000fe20000000f00 */
[----:B------:R-:W1:Y:S01]  /*29f0*/  SHFL.DOWN PT, R112, R107, 0x1, 0x1f ;  /* 0x08201f006b707f89 */ /* 0x000e6200000e0000 */
[----:B------:R-:W-:Y:S02]  /*2a00*/  @!P1 LEA.HI.X R103, R88, R57, R100, 0x2, P2 ;  /* 0x0000003958679211 */ /* 0x000fe400010f1464 */
[----:B------:R-:W-:Y:S01]  /*2a10*/  I2FP.F32.S32 R106, R106 ;  /* 0x0000006a006a7245 */ /* 0x000fe20000201400 */
[----:B------:R-:W2:Y:S02]  /*2a20*/  @!P0 S2R R57, SR_CgaCtaId ;  /* 0x0000000000398919 */ /* 0x000ea40000008800 */
[----:B--2---:R-:W-:-:S04]  /*2a30*/  @!P0 LEA R56, R57, R56, 0x18 ;  /* 0x0000003839388211 */ /* 0x004fc800078ec0ff */
[----:B------:R-:W-:Y:S02]  /*2a40*/  @!P0 LEA R104, R59, R56, 0x3 ;  /* 0x000000383b688211 */ /* 0x000fe400078e18ff */
[----:B------:R-:W-:Y:S01]  /*2a50*/  CS2R R56, SRZ ;  /* 0x0000000000387805 */ /* 0x000fe2000001ff00 */
[----:B------:R-:W2:Y:S05]  /*2a60*/  @!P1 LDC.64 R58, c[0x0][0x258] ;  /* 0x00009600ff3a9b82 */ /* 0x000eaa0000000a00 */
[----:B------:R3:W0:Y:S02]  /*2a70*/  @!P0 LDS.64 R56, [R104] ;  /* 0x0000000068388984 */ /* 0x0006240000000a00 */
[----:B---3--:R-:W-:-:S02]  /*2a80*/  I2FP.F32.S32 R104, R101 ;  /* 0x0000006500687245 */ /* 0x008fc40000201400 */
[----:B--2---:R-:W-:-:S04]  /*2a90*/  @!P1 LEA R58, P0, R88, R58, 0x2 ;  /* 0x0000003a583a9211 */ /* 0x004fc800078010ff */
[----:B------:R-:W-:Y:S02]  /*2aa0*/  @!P1 LEA.HI.X R59, R88, R59, R100, 0x2, P0 ;  /* 0x0000003b583b9211 */ /* 0x000fe400000f1464 */
[----:B------:R-:W-:Y:S02]  /*2ab0*/  I2FP.F32.S32 R100, R107 ;  /* 0x0000006b00647245 */ /* 0x000fe40000201400 */
[-C--:B-1----:R-:W-:Y:S02]  /*2ac0*/  IADD3 R107, R107, R112.reuse, RZ ;  /* 0x000000706b6b7210 */ /* 0x082fe40007ffe0ff */
[----:B------:R-:W1:Y:S01]  /*2ad0*/  MUFU.RCP R109, R100 ;  /* 0x00000064006d7308 */ /* 0x000e620000001000 */
[----:B------:R-:W-:Y:S02]  /*2ae0*/  I2FP.F32.S32 R112, R112 ;  /* 0x0000007000707245 */ /* 0x000fe40000201400 */
[----:B------:R-:W-:Y:S02]  /*2af0*/  I2FP.F32.S32 R107, R107 ;  /* 0x0000006b006b7245 */ /* 0x000fe40000201400 */
[----:B-----5:R-:W-:-:S04]  /*2b00*/  ISETP.GE.AND P0, PT, R98, 0x1, PT ;  /* 0x000000016200780c */ /* 0x020fc80003f06270 */
[----:B------:R-:W2:Y:S01]  /*2b10*/  MUFU.RCP R107, R107 ;  /* 0x0000006b006b7308 */ /* 0x000ea20000001000 */
[----:B0-----:R-:W0:Y:S04]  /*2b20*/  SHFL.DOWN PT, R105, R56, 0x2, 0x1f ;  /* 0x08401f0038697f89 */ /* 0x001e2800000e0000 */
[----:B------:R-:W3:Y:S01]  /*2b30*/  SHFL.DOWN PT, R108, R57, 0x2, 0x1f ;  /* 0x08401f00396c7f89 */ /* 0x000ee200000e0000 */
[C---:B0-----:R-:W-:Y:S01]  /*2b40*/  FMUL.FTZ R111, R105.reuse, R106 ;  /* 0x0000006a696f7220 */ /* 0x041fe20000410000 */
[----:B------:R-:W-:-:S03]  /*2b50*/  FADD.FTZ R105, -R105, R56 ;  /* 0x0000003869697221 */ /* 0x000fc60000010100 */
[----:B------:R-:W-:Y:S01]  /*2b60*/  FFMA.FTZ R110, R104, R56, R111 ;  /* 0x00000038686e7223 */ /* 0x000fe2000001006f */
[----:B------:R-:W-:Y:S01]  /*2b70*/  FMUL.FTZ R105, R105, R105 ;  /* 0x0000006969697220 */ /* 0x000fe20000410000 */
[----:B---3--:R-:W-:Y:S02]  /*2b80*/  FADD.FTZ R108, R108, R57 ;  /* 0x000000396c6c7221 */ /* 0x008fe40000010000 */
        /* <DEDUP_REMOVED lines=11> */
[----:B--2---:R-:W-:Y:S01]  /*2c40*/  FMUL.FTZ R56, R107, R56 ;  /* 0x000000386b387220 */ /* 0x004fe20000410000 */
[----:B-1----:R-:W-:Y:S02]  /*2c50*/  FADD.FTZ R104, R105, R104 ;  /* 0x0000006869687221 */ /* 0x002fe40000010000 */
[----:B------:R-:W-:Y:S02]  /*2c60*/  FMUL.FTZ R57, R57, R112 ;  /* 0x0000007039397220 */ /* 0x000fe40000410000 */
[----:B------:R-:W0:Y:S02]  /*2c70*/  SHFL.IDX PT, R105, R56, RZ, 0x1f ;  /* 0x00001fff38697589 */ /* 0x000e2400000e0000 */
[----:B------:R-:W-:Y:S02]  /*2c80*/  FFMA.FTZ R57, R107, R57, R104 ;  /* 0x000000396b397223 */ /* 0x000fe40000010068 */
[----:B------:R-:W1:Y:S04]  /*2c90*/  LDC R104, c[0x0][0x2d8] ;  /* 0x0000b600ff687b82 */ /* 0x000e680000000800 */
[----:B------:R-:W1:Y:S01]  /*2ca0*/  SHFL.IDX PT, R57, R57, RZ, 0x1f ;  /* 0x00001fff39397589 */ /* 0x000e6200000e0000 */
[----:B0-----:R-:W-:-:S03]  /*2cb0*/  FMUL.FTZ R100, R105, R105 ;  /* 0x0000006969647220 */ /* 0x001fc60000410000 */
[----:B------:R0:W-:Y:S02]  /*2cc0*/  @!P1 STG.E desc[UR4][R102.64], R105 ;  /* 0x0000006966009986 */ /* 0x0001e4000c101904 */
[----:B------:R-:W-:Y:S01]  /*2cd0*/  FSEL R101, R100, RZ, P3 ;  /* 0x000000ff64657208 */ /* 0x000fe20001800000 */
[----:B-1----:R-:W-:-:S04]  /*2ce0*/  FFMA.FTZ R100, R57, UR6, R104 ;  /* 0x0000000639647c23 */ /* 0x002fc80008010068 */
[----:B------:R-:W-:-:S06]  /*2cf0*/  FADD.FTZ R101, R100, R101 ;  /* 0x0000006564657221 */ /* 0x000fcc0000010000 */
[----:B------:R-:W1:Y:S02]  /*2d00*/  MUFU.RSQ R101, R101 ;  /* 0x0000006500657308 */ /* 0x000e640000001400 */
[----:B-1----:R0:W-:Y:S01]  /*2d10*/  @!P1 STG.E desc[UR4][R58.64], R101 ;  /* 0x000000653a009986 */ /* 0x0021e2000c101904 */
[----:B------:R-:W-:Y:S05]  /*2d20*/  @!P0 BRA `(.L_x_18618) ;  /* 0x0000000400ec8947 */ /* 0x000fea0003800000 */
[----:B------:R-:W-:Y:S01]  /*2d30*/  IADD3 R98, R98, -0x1, RZ ;  /* 0xffffffff62627810 */ /* 0x000fe20007ffe0ff */
[----:B------:R-:W-:Y:S01]  /*2d40*/  BSSY B1, `(.L_x_18619) ;  /* 0x0000018000017945 */ /* 0x000fe20003800000 */
[----:B------:R-:W-:Y:S02]  /*2d50*/  LOP3.LUT R90, R84, 0x7f, RZ, 0xc0, !PT ;  /* 0x0000007f545a7812 */ /* 0x000fe400078ec0ff */
[----:B------:R-:W-:Y:S01]  /*2d60*/  FSEL R100, R105, RZ, !P3 ;  /* 0x000000ff69647208 */ /* 0x000fe20005800000 */
[----:B------:R-:W-:-:S05]  /*2d70*/  IMAD R98, R98, R99, RZ ;  /* 0x0000006362627224 */ /* 0x000fca00078e02ff */
[----:B------:R-:W-:-:S04]  /*2d80*/  SHF.R.S32.HI R57, RZ, 0x1f, R98 ;  /* 0x0000001fff397819 */ /* 0x000fc80000011462 */
[----:B------:R-:W-:-:S04]  /*2d90*/  LEA.HI R57, R57, R98, RZ, 0x2 ;  /* 0x0000006239397211 */ /* 0x000fc800078f10ff */
[----:B0-----:R-:W-:Y:S01]  /*2da0*/  LEA.HI.SX32 R102, R57, R90, 0x1e ;  /* 0x0000005a39667211 */ /* 0x001fe200078ff2ff */
[----:B------:R-:W-:Y:S06]  /*2db0*/  @!P4 BRA `(.L_x_18620) ;  /* 0x000000000040c947 */ /* 0x000fec0003800000 */
[----:B------:R-:W0:Y:S01]  /*2dc0*/  LDC.64 R98, c[0x0][0x2b8] ;  /* 0x0000ae00ff627b82 */ /* 0x000e220000000a00 */
        /* <DEDUP_REMOVED lines=15> */
.L_x_18620:
[----:B------:R-:W-:Y:S05]  /*2ec0*/  BSYNC B1 ;  /* 0x0000000000017941 */ /* 0x000fea0003800000 */
.L_x_18619:
[----:B------:R-:W-:Y:S01]  /*2ed0*/  ISETP.NE.AND P0, PT, R95, RZ, PT ;  /* 0x000000ff5f00720c */ /* 0x000fe20003f05270 */
[----:B------:R-:W-:-:S12]  /*2ee0*/  BSSY B1, `(.L_x_18621) ;  /* 0x0000012000017945 */ /* 0x000fd80003800000 */
[----:B------:R-:W-:Y:S05]  /*2ef0*/  @!P0 BRA `(.L_x_18622) ;  /* 0x0000000000408947 */ /* 0x000fea0003800000 */
[----:B0-----:R-:W0:Y:S01]  /*2f00*/  LDC.64 R98, c[0x0][0x2b8] ;  /* 0x0000ae00ff627b82 */ /* 0x001e220000000a00 */
        /* <DEDUP_REMOVED lines=15> */
.L_x_18622:
[----:B------:R-:W-:Y:S05]  /*3000*/  BSYNC B1 ;  /* 0x0000000000017941 */ /* 0x000fea0003800000 */
.L_x_18621:
[----:B------:R-:W-:Y:S01]  /*3010*/  ISETP.NE.AND P0, PT, R94, RZ, PT ;  /* 0x000000ff5e00720c */ /* 0x000fe20003f05270 */
        /* <DEDUP_REMOVED lines=18> */
.L_x_18624:
[----:B------:R-:W-:Y:S05]  /*3140*/  BSYNC B1 ;  /* 0x0000000000017941 */ /* 0x000fea0003800000 */
.L_x_18623:
[----:B------:R-:W-:Y:S01]  /*3150*/  ISETP.NE.AND P0, PT, R93, RZ, PT ;  /* 0x000000ff5d00720c */ /* 0x000fe20003f05270 */
        /* <DEDUP_REMOVED lines=18> */
.L_x_18626:
[----:B------:R-:W-:Y:S05]  /*3280*/  BSYNC B1 ;  /* 0x0000000000017941 */ /* 0x000fea0003800000 */
.L_x_18625:
[----:B------:R-:W-:Y:S01]  /*3290*/  ISETP.NE.AND P0, PT, R92, RZ, PT ;  /* 0x000000ff5c00720c */ /* 0x000fe20003f05270 */
        /* <DEDUP_REMOVED lines=18> */
.L_x_18628:
[----:B------:R-:W-:Y:S05]  /*33c0*/  BSYNC B1 ;  /* 0x0000000000017941 */ /* 0x000fea0003800000 */
.L_x_18627:
[----:B------:R-:W-:-:S13]  /*33d0*/  ISETP.NE.AND P0, PT, R91, RZ, PT ;  /* 0x000000ff5b00720c */ /* 0x000fda0003f05270 */
        /* <DEDUP_REMOVED lines=9> */
[----:B------:R-:W-:-:S04]  /*3470*/  FMUL.FTZ R59, R101, R100 ;  /* 0x00000064653b7220 */ /* 0x000fc80000410000 */
[----:B------:R-:W-:Y:S01]  /*3480*/  FFMA.FTZ R59, R13, R59, R0 ;  /* 0x0000003b0d3b7223 */ /* 0x000fe20000010000 */
[----:B0-----:R-:W-:-:S04]  /*3490*/  IMAD.WIDE.U32 R102, R102, 0x10, R56 ;  /* 0x0000001066667825 */ /* 0x001fc800078e0038 */
[----:B------:R-:W-:Y:S01]  /*34a0*/  FFMA.FTZ R56, R16, R58, R75 ;  /* 0x0000003a10387223 */ /* 0x000fe2000001004b */
[----:B------:R-:W-:Y:S01]  /*34b0*/  FFMA.FTZ R57, R15, R98, R2 ;  /* 0x000000620f397223 */ /* 0x000fe20000010002 */
[----:B------:R-:W-:-:S05]  /*34c0*/  FFMA.FTZ R58, R14, R104, R73 ;  /* 0x000000680e3a7223 */ /* 0x000fca0000010049 */
[----:B------:R0:W-:Y:S02]  /*34d0*/  STG.E.128 desc[UR4][R102.64], R56 ;  /* 0x0000003866007986 */ /* 0x0001e4000c101d04 */
.L_x_18618:
[----:B------:R-:W-:Y:S05]  /*34e0*/  BSYNC B0 ;  /* 0x0000000000007941 */ /* 0x000fea0003800000 */
.L_x_18617:
[----:B------:R-:W-:Y:S02]  /*34f0*/  ISETP.NE.AND P0, PT, R97, RZ, PT ;  /* 0x000000ff6100720c */ /* 0x000fe40003f05270 */
[----:B------:R-:W-:Y:S02]  /*3500*/  IADD3 R88, R88, UR8, RZ ;  /* 0x0000000858587c10 */ /* 0x000fe4000fffe0ff */
[----:B01234-:R-:W-:Y:S02]  /*3510*/  SEL R58, RZ, 0x1, P0 ;  /* 0x00000001ff3a7807 */ /* 0x01ffe40000000000 */
[----:B------:R-:W-:-:S13]  /*3520*/  ISETP.GE.AND P0, PT, R88, UR9, PT ;  /* 0x0000000958007c0c */ /* 0x000fda000bf06270 */
[----:B------:R-:W-:Y:S05]  /*3530*/  @!P0 BRA `(.L_x_18629) ;  /* 0xffffffd800148947 */ /* 0x000fea000383ffff */
[----:B------:R-:W-:Y:S05]  /*3540*/  EXIT ;  /* 0x000000000000794d */ /* 0x000fea0003800000 */
.L_x_18616:
[----:B------:R-:W-:Y:S01]  /*3550*/  HFMA2.MMA R108, -RZ, RZ, 0, 5.9604644775390625e-08 ;  /* 0x00000001ff6c7435 */ /* 0x000fe200000001ff */
[----:B------:R-:W-:Y:S02]  /*3560*/  MOV R107, R57 ;  /* 0x00000039006b7202 */ /* 0x000fe40000000f00 */
[----:B------:R-:W-:Y:S02]  /*3570*/  MOV R109, 0x1f ;  /* 0x0000001f006d7802 */ /* 0x000fe40000000f00 */
[----:B------:R-:W-:-:S07]  /*3580*/  MOV R106, 0xffffffff ;  /* 0xffffffff006a7802 */ /* 0x000fce0000000f00 */
[----:B-----5:R-:W-:Y:S05]  /*3590*/  WARPSYNC.COLLECTIVE R106, `(.L_x_18630) ;  /* 0x000000006a087348 */ /* 0x020fea0003c00000 */
[----:B------:R0:W1:Y:S02]  /*35a0*/  SHFL.BFLY P6, R104, R107, R108, R109 ;  /* 0x0c00006c6b687389 */ /* 0x00006400000c006d */
[----:B01---5:R-:W-:Y:S01]  /*35b0*/  ENDCOLLECTIVE ;  /* 0x000000000000791b */ /* 0x023fe20003800000 */
.L_x_18630:
[----:B------:R-:W-:Y:S01]  /*35c0*/  HFMA2.MMA R108, -RZ, RZ, 0, 1.1920928955078125e-07 ;  /* 0x00000002ff6c7435 */ /* 0x000fe200000001ff */
[----:B------:R-:W-:-:S05]  /*35d0*/  MOV R56, R104 ;  /* 0x0000006800387202 */ /* 0x000fca0000000f00 */
[----:B------:R-:W-:-:S05]  /*35e0*/  FADD.FTZ R58, R57, R56 ;  /* 0x00000038393a7221 */ /* 0x000fca0000010000 */
[----:B------:R-:W-:-:S07]  /*35f0*/  MOV R107, R58 ;  /* 0x0000003a006b7202 */ /* 0x000fce0000000f00 */
[----:B------:R-:W-:Y:S05]  /*3600*/  WARPSYNC.COLLECTIVE R106, `(.L_x_18631) ;  /* 0x000000006a087348 */ /* 0x000fea0003c00000 */
[----:B------:R0:W1:Y:S02]  /*3610*/  SHFL.BFLY P6, R104, R107, R108, R109 ;  /* 0x0c00006c6b687389 */ /* 0x00006400000c006d */
[----:B01----:R-:W-:Y:S01]  /*3620*/  ENDCOLLECTIVE ;  /* 0x000000000000791b */ /* 0x003fe20003800000 */
.L_x_18631:
[----:B------:R-:W-:Y:S01]  /*3630*/  HFMA2.MMA R108, -RZ, RZ, 0, 2.384185791015625e-07 ;  /* 0x00000004ff6c7435 */ /* 0x000fe200000001ff */
[----:B------:R-:W-:-:S05]  /*3640*/  MOV R103, R104 ;  /* 0x0000006800677202 */ /* 0x000fca0000000f00 */
[----:B------:R-:W-:-:S05]  /*3650*/  FADD.FTZ R103, R58, R103 ;  /* 0x000000673a677221 */ /* 0x000fca0000010000 */
[----:B------:R-:W-:-:S07]  /*3660*/  MOV R107, R103 ;  /* 0x00000067006b7202 */ /* 0x000fce0000000f00 */
[----:B------:R-:W-:Y:S05]  /*3670*/  WARPSYNC.COLLECTIVE R106, `(.L_x_18632) ;  /* 0x000000006a087348 */ /* 0x000fea0003c00000 */
[----:B------:R0:W1:Y:S02]  /*3680*/  SHFL.BFLY P6, R104, R107, R108, R109 ;  /* 0x0c00006c6b687389 */ /* 0x00006400000c006d */
[----:B01----:R-:W-:Y:S01]  /*3690*/  ENDCOLLECTIVE ;  /* 0x000000000000791b */ /* 0x003fe20003800000 */
.L_x_18632:
[----:B------:R-:W-:Y:S01]  /*36a0*/  HFMA2.MMA R108, -RZ, RZ, 0, 4.76837158203125e-07 ;  /* 0x00000008ff6c7435 */ /* 0x000fe200000001ff */
[----:B------:R-:W-:-:S05]  /*36b0*/  MOV R56, R104 ;  /* 0x0000006800387202 */ /* 0x000fca0000000f00 */
[----:B------:R-:W-:-:S05]  /*36c0*/  FADD.FTZ R102, R103, R56 ;  /* 0x0000003867667221 */ /* 0x000fca0000010000 */
[----:B------:R-:W-:-:S07]  /*36d0*/  MOV R107, R102 ;  /* 0x00000066006b7202 */ /* 0x000fce0000000f00 */
[----:B------:R-:W-:Y:S05]  /*36e0*/  WARPSYNC.COLLECTIVE R106, `(.L_x_18633) ;  /* 0x000000006a087348 */ /* 0x000fea0003c00000 */
[----:B------:R0:W1:Y:S02]  /*36f0*/  SHFL.BFLY P6, R104, R107, R108, R109 ;  /* 0x0c00006c6b687389 */ /* 0x00006400000c006d */
[----:B01----:R-:W-:Y:S01]  /*3700*/  ENDCOLLECTIVE ;  /* 0x000000000000791b */ /* 0x003fe20003800000 */
.L_x_18633:
[----:B------:R-:W-:Y:S01]  /*3710*/  HFMA2.MMA R108, -RZ, RZ, 0, 9.5367431640625e-07 ;  /* 0x00000010ff6c7435 */ /* 0x000fe200000001ff */
[----:B------:R-:W-:-:S05]  /*3720*/  MOV R105, R104 ;  /* 0x0000006800697202 */ /* 0x000fca0000000f00 */
[----:B------:R-:W-:-:S05]  /*3730*/  FADD.FTZ R105, R102, R105 ;  /* 0x0000006966697221 */ /* 0x000fca0000010000 */
[----:B------:R-:W-:-:S07]  /*3740*/  MOV R107, R105 ;  /* 0x00000069006b7202 */ /* 0x000fce0000000f00 */
[----:B------:R-:W-:Y:S05]  /*3750*/  WARPSYNC.COLLECTIVE R106, `(.L_x_18634) ;  /* 0x000000006a087348 */ /* 0x000fea0003c00000 */
[----:B------:R0:W1:Y:S02]  /*3760*/  SHFL.BFLY P6, R104, R107, R108, R109 ;  /* 0x0c00006c6b687389 */ /* 0x00006400000c006d */
[----:B01----:R-:W-:Y:S01]  /*3770*/  ENDCOLLECTIVE ;  /* 0x000000000000791b */ /* 0x003fe20003800000 */
.L_x_18634:
        /* <DEDUP_REMOVED lines=57> */
.L_x_18635:
[----:B------:R-:W-:Y:S01]  /*3b10*/  HFMA2.MMA R108, -RZ, RZ, 0, 1.1920928955078125e-07 ;  /* 0x00000002ff6c7435 */ /* 0x000fe200000001ff */
[----:B------:R-:W-:-:S05]  /*3b20*/  MOV R58, R104 ;  /* 0x00000068003a7202 */ /* 0x000fca0000000f00 */
[----:B------:R-:W-:-:S05]  /*3b30*/  FADD.FTZ R58, R57, R58 ;  /* 0x0000003a393a7221 */ /* 0x000fca0000010000 */
[----:B------:R-:W-:-:S07]  /*3b40*/  MOV R107, R58 ;  /* 0x0000003a006b7202 */ /* 0x000fce0000000f00 */
[----:B------:R-:W-:Y:S05]  /*3b50*/  WARPSYNC.COLLECTIVE R106, `(.L_x_18636) ;  /* 0x000000006a087348 */ /* 0x000fea0003c00000 */
[----:B------:R0:W1:Y:S02]  /*3b60*/  SHFL.BFLY P6, R104, R107, R108, R109 ;  /* 0x0c00006c6b687389 */ /* 0x00006400000c006d */
[----:B01----:R-:W-:Y:S01]  /*3b70*/  ENDCOLLECTIVE ;  /* 0x000000000000791b */ /* 0x003fe20003800000 */
.L_x_18636:
[----:B------:R-:W-:Y:S01]  /*3b80*/  HFMA2.MMA R108, -RZ, RZ, 0, 2.384185791015625e-07 ;  /* 0x00000004ff6c7435 */ /* 0x000fe200000001ff */
[----:B------:R-:W-:-:S05]  /*3b90*/  MOV R103, R104 ;  /* 0x0000006800677202 */ /* 0x000fca0000000f00 */
[----:B------:R-:W-:-:S05]  /*3ba0*/  FADD.FTZ R103, R58, R103 ;  /* 0x000000673a677221 */ /* 0x000fca0000010000 */
[----:B------:R-:W-:-:S07]  /*3bb0*/  MOV R107, R103 ;  /* 0x00000067006b7202 */ /* 0x000fce0000000f00 */
[----:B------:R-:W-:Y:S05]  /*3bc0*/  WARPSYNC.COLLECTIVE R106, `(.L_x_18637) ;  /* 0x000000006a087348 */ /* 0x000fea0003c00000 */
[----:B------:R0:W1:Y:S02]  /*3bd0*/  SHFL.BFLY P6, R104, R107, R108, R109 ;  /* 0x0c00006c6b687389 */ /* 0x00006400000c006d */
[----:B01----:R-:W-:Y:S01]  /*3be0*/  ENDCOLLECTIVE ;  /* 0x000000000000791b */ /* 0x003fe20003800000 */
.L_x_18637:
[----:B------:R-:W-:Y:S01]  /*3bf0*/  HFMA2.MMA R108, -RZ, RZ, 0, 4.76837158203125e-07 ;  /* 0x00000008ff6c7435 */ /* 0x000fe200000001ff */
[----:B------:R-:W-:-:S05]  /*3c00*/  MOV R102, R104 ;  /* 0x0000006800667202 */ /* 0x000fca0000000f00 */
[----:B------:R-:W-:-:S05]  /*3c10*/  FADD.FTZ R102, R103, R102 ;  /* 0x0000006667667221 */ /* 0x000fca0000010000 */
[----:B------:R-:W-:-:S07]  /*3c20*/  MOV R107, R102 ;  /* 0x00000066006b7202 */ /* 0x000fce0000000f00 */
[----:B------:R-:W-:Y:S05]  /*3c30*/  WARPSYNC.COLLECTIVE R106, `(.L_x_18638) ;  /* 0x000000006a087348 */ /* 0x000fea0003c00000 */
[----:B------:R0:W1:Y:S02]  /*3c40*/  SHFL.BFLY P6, R104, R107, R108, R109 ;  /* 0x0c00006c6b687389 */ /* 0x00006400000c006d */
[----:B01----:R-:W-:Y:S01]  /*3c50*/  ENDCOLLECTIVE ;  /* 0x000000000000791b */ /* 0x003fe20003800000 */
.L_x_18638:
[----:B------:R-:W-:Y:S01]  /*3c60*/  HFMA2.MMA R108, -RZ, RZ, 0, 9.5367431640625e-07 ;  /* 0x00000010ff6c7435 */ /* 0x000fe200000001ff */
[----:B------:R-:W-:-:S05]  /*3c70*/  MOV R105, R104 ;  /* 0x0000006800697202 */ /* 0x000fca0000000f00 */
[----:B------:R-:W-:-:S05]  /*3c80*/  FADD.FTZ R105, R102, R105 ;  /* 0x0000006966697221 */ /* 0x000fca0000010000 */
[----:B------:R-:W-:-:S07]  /*3c90*/  MOV R107, R105 ;  /* 0x00000069006b7202 */ /* 0x000fce0000000f00 */
[----:B------:R-:W-:Y:S05]  /*3ca0*/  WARPSYNC.COLLECTIVE R106, `(.L_x_18639) ;  /* 0x000000006a087348 */ /* 0x000fea0003c00000 */
[----:B------:R0:W1:Y:S02]  /*3cb0*/  SHFL.BFLY P6, R104, R107, R108, R109 ;  /* 0x0c00006c6b687389 */ /* 0x00006400000c006d */
[----:B01----:R-:W-:Y:S01]  /*3cc0*/  ENDCOLLECTIVE ;  /* 0x000000000000791b */ /* 0x003fe20003800000 */
.L_x_18639:
[----:B------:R-:W-:Y:S05]  /*3cd0*/  BRA `(.L_x_18640) ;  /* 0xffffffe800e47947 */ /* 0x000fea000383ffff */
.L_x_18641:
        /* <DEDUP_REMOVED lines=10> */
.L_x_23338:


//--------------------- .text._ZN10layer_norm13ln_fwd_kernelINS_13Kernel_traitsI6__halfffffjLj3072ELj1ELj1ELj4ELj16ENS_18Kernel_traits_baseILj3072ES2_ffffjLj128EEEEELb0ELb0ELb1ELb1EEEvNS_9FwdParamsE --------------------------
	.section	.text._ZN10layer_norm13ln_fwd_kernelINS_13Kernel_traitsI6__halfffffjLj3072ELj1ELj1ELj4ELj16ENS_18Kernel_traits_baseILj3072ES2_ffffjLj128EEEEELb0ELb0ELb1ELb1EEEvNS_9FwdParamsE,"ax",@progbits
	.align	128
        .global         _ZN10layer_norm13ln_fwd_kernelINS_13Kernel_traitsI6__halfffffjLj3072ELj1ELj1ELj4ELj16ENS_18Kernel_traits_baseILj3072ES2_ffffjLj128EEEEELb0ELb0ELb1ELb1EEEvNS_9FwdParamsE
        .type           _ZN10layer_norm13ln_fwd_kernelINS_13Kernel_traitsI6__halfffffjLj3072ELj1ELj1ELj4ELj16ENS_18Kernel_traits_baseILj3072ES2_ffffjLj128EEEEELb0ELb0ELb1ELb1EEEvNS_9FwdParamsE,@function
        .size           _ZN10layer_norm13ln_fwd_kernelINS_13Kernel_traitsI6__halfffffjLj3072ELj1ELj1ELj4ELj16ENS_18Kernel_traits_baseILj3072ES2_ffffjLj128EEEEELb0ELb0ELb1ELb1EEEvNS_9FwdParamsE,(.L_x_23339 - _ZN10layer_norm13ln_fwd_kernelINS_13Kernel_traitsI6__halfffffjLj3072ELj1ELj1ELj4ELj16ENS_18Kernel_traits_baseILj3072ES2_ffffjLj128EEEEELb0ELb0ELb1ELb1EEEvNS_9FwdParamsE)
        .other          _ZN10layer_norm13ln_fwd_kernelINS_13Kernel_traitsI6__halfffffjLj3072ELj1ELj1ELj4ELj16ENS_18Kernel_traits_baseILj3072ES2_ffffjLj128EEEEELb0ELb0ELb1ELb1EEEvNS_9FwdParamsE,@"STO_CUDA_ENTRY STV_DEFAULT"
_ZN10layer_norm13ln_fwd_kernelINS_13Kernel_traitsI6__halfffffjLj3072ELj1ELj1ELj4ELj16ENS_18Kernel_traits_baseILj3072ES2_ffffjLj128EEEEELb0ELb0ELb1ELb1EEEvNS_9FwdParamsE:
.text._ZN10layer_norm13ln_fwd_kernelINS_13Kernel_traitsI6__halfffffjLj3072ELj1ELj1ELj4ELj16ENS_18Kernel_traits_baseILj3072ES2_ffffjLj128EEEEELb0ELb0ELb1ELb1EEEvNS_9FwdParamsE:
        /* <DEDUP_REMOVED lines=20> */
[----:B------:R-:W-:-:S02]  /*0140*/  ISETP.GE.AND P1, PT, R84, UR6, PT ;  /* 0x0000000654007c0c */ /* 0x000fc4000bf26270 */
[----:B------:R-:W-:Y:S01]  /*0150*/  IADD3.X R3, RZ, UR9, RZ, P2, !PT ;  /* 0x00000009ff037c10 */ /* 0x000fe200097fe4ff */
[----:B------:R0:W5:Y:S10]  /*0160*/  @P0 LDG.E.64 R22, desc[UR4][R4.64+0x1400] ;  /* 0x0014000404160981 */ /* 0x000174000c1e1b00 */
[----:B0-----:R-:W-:Y:S05]  /*0170*/  @P1 EXIT ;  /* 0x000000000000194d */ /* 0x001fea0003800000 */
        /* <DEDUP_REMOVED lines=12> */
[--C-:B------:R-:W-:Y:S01]  /*0240*/  SHF.R.U64 R48, R10, 0x10, R11.reuse ;  /* 0x000000100a307819 */ /* 0x100fe2000000120b */
[----:B------:R-:W-:Y:S01]  /*0250*/  HADD2.F32 R12, -RZ, R10.H0_H0 ;  /* 0x2000000aff0c7230 */ /* 0x000fe20000004100 */
[----:B------:R-:W-:Y:S01]  /*0260*/  SHF.R.U32.HI R49, RZ, 0x10, R11 ;  /* 0x00000010ff317819 */ /* 0x000fe2000001160b */
[----:B------:R-:W-:Y:S01]  /*0270*/  HADD2.F32 R10, -RZ, R8.H0_H0 ;  /* 0x20000008ff0a7230 */ /* 0x000fe20000004100 */
        /* <DEDUP_REMOVED lines=17> */
[----:B0-----:R-:W-:Y:S01]  /*0390*/  HADD2.F32 R3, -RZ, R25.H0_H0 ;  /* 0x20000019ff037230 */ /* 0x001fe20000004100 */
[----:B------:R-:W-:Y:S01]  /*03a0*/  SHF.R.U32.HI R59, RZ, 0x10, R23 ;  /* 0x00000010ff3b7819 */ /* 0x000fe20000011617 */
[----:B------:R-:W-:Y:S01]  /*03b0*/  HADD2.F32 R2, -RZ, R22.H0_H0 ;  /* 0x20000016ff027230 */ /* 0x000fe20000004100 */
[----:B------:R-:W-:Y:S01]  /*03c0*/  ULDC.U8 UR6, c[0x0][0x2a0] ;  /* 0x0000a80000067ab9 */ /* 0x000fe20000000000 */
        /* <DEDUP_REMOVED lines=41> */
[----:B------:R-:W-:Y:S01]  /*0660*/  LOP3.LUT R14, R13, 0x7f, RZ, 0xc0, !PT ;  /* 0x0000007f0d0e7812 */ /* 0x000fe200078ec0ff */
        /* <DEDUP_REMOVED lines=11> */
[----:B------:R-:W-:-:S07]  /*0720*/  HADD2.F32 R60, -RZ, R60.H0_H0 ;  /* 0x2000003cff3c7230 */ /* 0x000fce0000004100 */
.L_x_18693:
[----:B0-----:R-:W0:Y:S08]  /*0730*/  LDC.64 R24, c[0x0][0x280] ;  /* 0x0000a000ff187b82 */ /* 0x001e300000000a00 */
[----:B------:R-:W1:Y:S08]  /*0740*/  LDC.64 R28, c[0x0][0x230] ;  /* 0x00008c00ff1c7b82 */ /* 0x000e700000000a00 */
[----:B------:R-:W2:Y:S01]  /*0750*/  LDC R89, c[0x0][0x218] ;  /* 0x00008600ff597b82 */ /* 0x000ea20000000800 */
[----:B0-----:R-:W-:Y:S01]  /*0760*/  IMAD.WIDE R30, R84, 0x4, R24 ;  /* 0x00000004541e7825 */ /* 0x001fe200078e0218 */
[----:B------:R-:W-:-:S06]  /*0770*/  MOV R88, RZ ;  /* 0x000000ff00587202 */ /* 0x000fcc0000000f00 */
[----:B------:R-:W0:Y:S01]  /*0780*/  LDC.64 R62, c[0x0][0x238] ;  /* 0x00008e00ff3e7b82 */ /* 0x000e220000000a00 */
[----:B------:R3:W4:Y:S01]  /*0790*/  LDG.E R34, desc[UR4][R30.64] ;  /* 0x000000041e227981 */ /* 0x000722000c1e1900 */
[----:B-1----:R-:W-:-:S04]  /*07a0*/  ISETP.NE.U32.AND P0, PT, R28, RZ, PT ;  /* 0x000000ff1c00720c */ /* 0x002fc80003f05070 */
[----:B------:R-:W-:Y:S01]  /*07b0*/  ISETP.NE.AND.EX P0, PT, R29, RZ, PT, P0 ;  /* 0x000000ff1d00720c */ /* 0x000fe20003f05300 */
[----:B--2---:R-:W-:-:S05]  /*07c0*/  IMAD R26, R84, R89, RZ ;  /* 0x00000059541a7224 */ /* 0x004fca00078e02ff */
[----:B------:R-:W-:-:S07]  /*07d0*/  SHF.R.S32.HI R27, RZ, 0x1f, R26 ;  /* 0x0000001fff1b7819 */ /* 0x000fce000001141a */
[----:B------:R-:W3:Y:S01]  /*07e0*/  @P0 LDC.64 R24, c[0x0][0x230] ;  /* 0x00008c00ff180b82 */ /* 0x000ee20000000a00 */
[----:B------:R-:W-:-:S04]  /*07f0*/  LEA.HI R93, R27, R26, RZ, 0x2 ;  /* 0x0000001a1b5d7211 */ /* 0x000fc800078f10ff */
[----:B------:R-:W-:-:S03]  /*0800*/  LEA.HI.SX32 R93, R93, R14, 0x1e ;  /* 0x0000000e5d5d7211 */ /* 0x000fc600078ff2ff */
[----:B------:R-:W1:Y:S02]  /*0810*/  LDC.64 R26, c[0x0][0x288] ;  /* 0x0000a200ff1a7b82 */ /* 0x000e640000000a00 */
[----:B---3--:R-:W-:-:S05]  /*0820*/  @P0 IMAD.WIDE.U32 R30, R93, 0x10, R24 ;  /* 0x000000105d1e0825 */ /* 0x008fca00078e0018 */
[----:B------:R-:W2:Y:S01]  /*0830*/  @P0 LDG.E.128 R16, desc[UR4][R30.64] ;  /* 0x000000041e100981 */ /* 0x000ea2000c1e1d00 */
[----:B-1----:R-:W-:-:S05]  /*0840*/  IMAD.WIDE R26, R84, 0x4, R26 ;  /* 0x00000004541a7825 */ /* 0x002fca00078e021a */
[----:B-----5:R1:W5:Y:S02]  /*0850*/  LDG.E R87, desc[UR4][R26.64] ;  /* 0x000000041a577981 */ /* 0x020364000c1e1900 */
[----:B-1----:R-:W1:Y:S01]  /*0860*/  @P0 LDC.64 R26, c[0x0][0x230] ;  /* 0x00008c00ff1a0b82 */ /* 0x002e620000000a00 */
[----:B----4-:R-:W-:-:S13]  /*0870*/  ISETP.GE.AND P5, PT, R34, 0x1, PT ;  /* 0x000000012200780c */ /* 0x010fda0003fa6270 */
[----:B------:R-:W3:Y:S01]  /*0880*/  @P5 LDC.64 R24, c[0x0][0x220] ;  /* 0x00008800ff185b82 */ /* 0x000ee20000000a00 */
[----:B------:R-:W-:-:S05]  /*0890*/  @P5 IADD3 R32, R34, -0x1, RZ ;  /* 0xffffffff22205810 */ /* 0x000fca0007ffe0ff */
[----:B------:R-:W-:-:S05]  /*08a0*/  @P5 IMAD R32, R32, R89, RZ ;  /* 0x0000005920205224 */ /* 0x000fca00078e02ff */
[----:B------:R-:W-:-:S04]  /*08b0*/  @P5 SHF.R.S32.HI R33, RZ, 0x1f, R32 ;  /* 0x0000001fff215819 */ /* 0x000fc80000011420 */
[----:B------:R-:W-:-:S04]  /*08c0*/  @P5 LEA.HI R33, R33, R32, RZ, 0x2 ;  /* 0x0000002021215211 */ /* 0x000fc800078f10ff */
[----:B------:R-:W-:-:S05]  /*08d0*/  @P5 LEA.HI.SX32 R88, R33, R14, 0x1e ;  /* 0x0000000e21585211 */ /* 0x000fca00078ff2ff */
[----:B---3--:R-:W-:-:S05]  /*08e0*/  @P5 IMAD.WIDE.U32 R24, R88, 0x10, R24 ;  /* 0x0000001058185825 */ /* 0x008fca00078e0018 */
[----:B------:R3:W5:Y:S01]  /*08f0*/  @P5 LDG.E.128 R20, desc[UR4][R24.64] ;  /* 0x0000000418145981 */ /* 0x000762000c1e1d00 */
[----:B------:R-:W-:Y:S01]  /*0900*/  ISETP.GT.AND P6, PT, R34, RZ, PT ;  /* 0x000000ff2200720c */ /* 0x000fe20003fc4270 */
[----:B------:R-:W-:Y:S01]  /*0910*/  BSSY B0, `(.L_x_18642) ;  /* 0x0000013000007945 */ /* 0x000fe20003800000 */
[C---:B------:R-:W-:Y:S01]  /*0920*/  IADD3 R37, R93.reuse, 0x80, RZ ;  /* 0x000000805d257810 */ /* 0x040fe20007ffe0ff */
[----:B0-----:R-:W-:-:S04]  /*0930*/  IMAD.WIDE.U32 R30, R93, 0x10, R62 ;  /* 0x000000105d1e7825 */ /* 0x001fc800078e003e */
[----:B-1----:R-:W-:-:S06]  /*0940*/  @P0 IMAD.WIDE.U32 R26, R37, 0x10, R26 ;  /* 0x00000010251a0825 */ /* 0x002fcc00078e001a */
[C---:B------:R-:W-:Y:S02]  /*0950*/  @!P6 ISETP.NE.U32.AND P1, PT, R28.reuse, RZ, PT ;  /* 0x000000ff1c00e20c */ /* 0x040fe40003f25070 */
[C---:B------:R-:W-:Y:S02]  /*0960*/  @!P6 ISETP.NE.U32.AND P3, PT, R28.reuse, RZ, PT ;  /* 0x000000ff1c00e20c */ /* 0x040fe40003f65070 */
[----:B------:R-:W-:Y:S02]  /*0970*/  @!P6 ISETP.NE.AND.EX P2, PT, R29, RZ, PT, P1 ;  /* 0x000000ff1d00e20c */ /* 0x000fe40003f45310 */
[C---:B------:R-:W-:Y:S02]  /*0980*/  @!P6 ISETP.NE.U32.AND P1, PT, R28.reuse, RZ, PT ;  /* 0x000000ff1c00e20c */ /* 0x040fe40003f25070 */
[----:B--2---:R-:W-:Y:S02]  /*0990*/  @!P6 FSEL R45, R17, RZ, P2 ;  /* 0x000000ff112de208 */ /* 0x004fe40001000000 */
[----:B------:R-:W-:-:S02]  /*09a0*/  @!P6 ISETP.NE.U32.AND P2, PT, R28, RZ, PT ;  /* 0x000000ff1c00e20c */ /* 0x000fc40003f45070 */
[C---:B------:R-:W-:Y:S02]  /*09b0*/  @!P6 ISETP.NE.AND.EX P3, PT, R29.reuse, RZ, PT, P3 ;  /* 0x000000ff1d00e20c */ /* 0x040fe40003f65330 */
[C---:B------:R-:W-:Y:S02]  /*09c0*/  @!P6 ISETP.NE.AND.EX P1, PT, R29.reuse, RZ, PT, P1 ;  /* 0x000000ff1d00e20c */ /* 0x040fe40003f25310 */
[----:B------:R-:W-:Y:S02]  /*09d0*/  @!P6 ISETP.NE.AND.EX P2, PT, R29, RZ, PT, P2 ;  /* 0x000000ff1d00e20c */ /* 0x000fe40003f45320 */
[----:B------:R-:W-:Y:S02]  /*09e0*/  @!P6 FSEL R46, R18, RZ, P1 ;  /* 0x000000ff122ee208 */ /* 0x000fe40000800000 */
[----:B------:R-:W-:Y:S02]  /*09f0*/  @!P6 FSEL R47, R19, RZ, P2 ;  /* 0x000000ff132fe208 */ /* 0x000fe40001000000 */
[----:B------:R-:W-:Y:S01]  /*0a00*/  @!P6 FSEL R44, R16, RZ, P3 ;  /* 0x000000ff102ce208 */ /* 0x000fe20001800000 */
[----:B---3--:R-:W-:Y:S06]  /*0a10*/  @!P6 BRA `(.L_x_18643) ;  /* 0x000000000008e947 */ /* 0x008fec0003800000 */
[----:B-----5:R-:W-:-:S04]  /*0a20*/  FMUL.FTZ R44, R20, UR7 ;  /* 0x00000007142c7c20 */ /* 0x020fc80008410000 */
[----:B------:R-:W-:-:S07]  /*0a30*/  @P0 FADD.FTZ R44, R16, R44 ;  /* 0x0000002c102c0221 */ /* 0x000fce0000010000 */
.L_x_18643:
[----:B------:R-:W-:Y:S05]  /*0a40*/  BSYNC B0 ;  /* 0x0000000000007941 */ /* 0x000fea0003800000 */
.L_x_18642:
[----:B------:R-:W-:Y:S04]  /*0a50*/  BSSY B0, `(.L_x_18644) ;  /* 0x0000004000007945 */ /* 0x000fe80003800000 */
[----:B------:R-:W-:Y:S05]  /*0a60*/  @!P6 BRA `(.L_x_18645) ;  /* 0x000000000008e947 */ /* 0x000fea0003800000 */
[----:B-----5:R-:W-:-:S04]  /*0a70*/  FMUL.FTZ R45, R21, UR7 ;  /* 0x00000007152d7c20 */ /* 0x020fc80008410000 */
[----:B------:R-:W-:-:S07]  /*0a80*/  @P0 FADD.FTZ R45, R17, R45 ;  /* 0x0000002d112d0221 */ /* 0x000fce0000010000 */
.L_x_18645:
[----:B------:R-:W-:Y:S05]  /*0a90*/  BSYNC B0 ;  /* 0x0000000000007941 */ /* 0x000fea0003800000 */
.L_x_18644:
[----:B------:R-:W-:Y:S04]  /*0aa0*/  BSSY B0, `(.L_x_18646) ;  /* 0x0000004000007945 */ /* 0x000fe80003800000 */
[----:B------:R-:W-:Y:S05]  /*0ab0*/  @!P6 BRA `(.L_x_18647) ;  /* 0x000000000008e947 */ /* 0x000fea0003800000 */
[----:B-----5:R-:W-:-:S04]  /*0ac0*/  FMUL.FTZ R46, R22, UR7 ;  /* 0x00000007162e7c20 */ /* 0x020fc80008410000 */
[----:B------:R-:W-:-:S07]  /*0ad0*/  @P0 FADD.FTZ R46, R18, R46 ;  /* 0x0000002e122e0221 */ /* 0x000fce0000010000 */
.L_x_18647:
[----:B------:R-:W-:Y:S05]  /*0ae0*/  BSYNC B0 ;  /* 0x0000000000007941 */ /* 0x000fea0003800000 */
.L_x_18646:
[----:B------:R-:W-:Y:S04]  /*0af0*/  BSSY B0, `(.L_x_18648) ;  /* 0x0000004000007945 */ /* 0x000fe80003800000 */
[----:B------:R-:W-:Y:S05]  /*0b00*/  @!P6 BRA `(.L_x_18649) ;  /* 0x000000000008e947 */ /* 0x000fea0003800000 */
[----:B-----5:R-:W-:-:S04]  /*0b10*/  FMUL.FTZ R47, R23, UR7 ;  /* 0x00000007172f7c20 */ /* 0x020fc80008410000 */
[----:B------:R-:W-:-:S07]  /*0b20*/  @P0 FADD.FTZ R47, R19, R47 ;  /* 0x0000002f132f0221 */ /* 0x000fce0000010000 */
.L_x_18649:
[----:B------:R-:W-:Y:S05]  /*0b30*/  BSYNC B0 ;  /* 0x0000000000007941 */ /* 0x000fea0003800000 */
.L_x_18648:
[----:B------:R-:W0:Y:S01]  /*0b40*/  @P5 LDC.64 R24, c[0x0][0x220] ;  /* 0x00008800ff185b82 */ /* 0x000e220000000a00 */
[----:B------:R1:W-:Y:S01]  /*0b50*/  STG.E.128 desc[UR4][R30.64], R44 ;  /* 0x0000002c1e007986 */ /* 0x0003e2000c101d04 */
[----:B------:R-:W-:-:S03]  /*0b60*/  @P5 IADD3 R35, R88, 0x80, RZ ;  /* 0x0000008058235810 */ /* 0x000fc60007ffe0ff */
[----:B------:R-:W2:Y:S02]  /*0b70*/  @P0 LDG.E.128 R16, desc[UR4][R26.64] ;  /* 0x000000041a100981 */ /* 0x000ea4000c1e1d00 */
[----:B0-----:R-:W-:Y:S02]  /*0b80*/  @P5 IMAD.WIDE.U32 R34, R35, 0x10, R24 ;  /* 0x0000001023225825 */ /* 0x001fe400078e0018 */
[----:B------:R-:W0:Y:S03]  /*0b90*/  @P0 LDC.64 R24, c[0x0][0x230] ;  /* 0x00008c00ff180b82 */ /* 0x000e260000000a00 */
[----:B-----5:R3:W5:Y:S01]  /*0ba0*/  @P5 LDG.E.128 R20, desc[UR4][R34.64] ;  /* 0x0000000422145981 */ /* 0x020762000c1e1d00 */
[C---:B------:R-:W-:Y:S01]  /*0bb0*/  @!P6 ISETP.NE.U32.AND P1, PT, R28.reuse, RZ, PT ;  /* 0x000000ff1c00e20c */ /* 0x040fe20003f25070 */
[----:B------:R-:W-:Y:S01]  /*0bc0*/  BSSY B0, `(.L_x_18650) ;  /* 0x0000012000007945 */ /* 0x000fe20003800000 */
[----:B------:R-:W-:Y:S01]  /*0bd0*/  @!P6 ISETP.NE.U32.AND P3, PT, R28, RZ, PT ;  /* 0x000000ff1c00e20c */ /* 0x000fe20003f65070 */
[----:B-1----:R-:W-:Y:S01]  /*0be0*/  IMAD.WIDE.U32 R30, R37, 0x10, R62 ;  /* 0x00000010251e7825 */ /* 0x002fe200078e003e */
[----:B------:R-:W-:-:S02]  /*0bf0*/  @!P6 ISETP.NE.AND.EX P2, PT, R29, RZ, PT, P1 ;  /* 0x000000ff1d00e20c */ /* 0x000fc40003f45310 */
[C---:B------:R-:W-:Y:S02]  /*0c00*/  @!P6 ISETP.NE.U32.AND P1, PT, R28.reuse, RZ, PT ;  /* 0x000000ff1c00e20c */ /* 0x040fe40003f25070 */
[----:B------:R-:W-:Y:S02]  /*0c10*/  IADD3 R33, R93, 0x100, RZ ;  /* 0x000001005d217810 */ /* 0x000fe40007ffe0ff */
[C---:B------:R-:W-:Y:S02]  /*0c20*/  @!P6 ISETP.NE.AND.EX P3, PT, R29.reuse, RZ, PT, P3 ;  /* 0x000000ff1d00e20c */ /* 0x040fe40003f65330 */
[----:B------:R-:W-:Y:S01]  /*0c30*/  @!P6 ISETP.NE.AND.EX P1, PT, R29, RZ, PT, P1 ;  /* 0x000000ff1d00e20c */ /* 0x000fe20003f25310 */
[----:B0-----:R-:W-:Y:S01]  /*0c40*/  @P0 IMAD.WIDE.U32 R24, R33, 0x10, R24 ;  /* 0x0000001021180825 */ /* 0x001fe200078e0018 */
[----:B--2---:R-:W-:Y:S02]  /*0c50*/  @!P6 FSEL R41, R17, RZ, P2 ;  /* 0x000000ff1129e208 */ /* 0x004fe40001000000 */
[----:B------:R-:W-:-:S02]  /*0c60*/  @!P6 ISETP.NE.U32.AND P2, PT, R28, RZ, PT ;  /* 0x000000ff1c00e20c */ /* 0x000fc40003f45070 */
[----:B------:R-:W-:Y:S02]  /*0c70*/  @!P6 FSEL R42, R18, RZ, P1 ;  /* 0x000000ff122ae208 */ /* 0x000fe40000800000 */
[----:B------:R-:W-:Y:S02]  /*0c80*/  @!P6 ISETP.NE.AND.EX P2, PT, R29, RZ, PT, P2 ;  /* 0x000000ff1d00e20c */ /* 0x000fe40003f45320 */
[----:B------:R-:W-:Y:S02]  /*0c90*/  @!P6 FSEL R40, R16, RZ, P3 ;  /* 0x000000ff1028e208 */ /* 0x000fe40001800000 */
[----:B------:R-:W-:Y:S01]  /*0ca0*/  @!P6 FSEL R43, R19, RZ, P2 ;  /* 0x000000ff132be208 */ /* 0x000fe20001000000 */
[----:B---3--:R-:W-:Y:S08]  /*0cb0*/  @!P6 BRA `(.L_x_18651) ;  /* 0x000000000008e947 */ /* 0x008ff00003800000 */
[----:B-----5:R-:W-:-:S04]  /*0cc0*/  FMUL.FTZ R40, R20, UR7 ;  /* 0x0000000714287c20 */ /* 0x020fc80008410000 */
[----:B------:R-:W-:-:S07]  /*0cd0*/  @P0 FADD.FTZ R40, R16, R40 ;  /* 0x0000002810280221 */ /* 0x000fce0000010000 */
.L_x_18651:
[----:B------:R-:W-:Y:S05]  /*0ce0*/  BSYNC B0 ;  /* 0x0000000000007941 */ /* 0x000fea0003800000 */
.L_x_18650:
[----:B------:R-:W-:Y:S04]  /*0cf0*/  BSSY B0, `(.L_x_18652) ;  /* 0x0000004000007945 */ /* 0x000fe80003800000 */
[----:B------:R-:W-:Y:S05]  /*0d00*/  @!P6 BRA `(.L_x_18653) ;  /* 0x000000000008e947 */ /* 0x000fea0003800000 */
[----:B-----5:R-:W-:-:S04]  /*0d10*/  FMUL.FTZ R41, R21, UR7 ;  /* 0x0000000715297c20 */ /* 0x020fc80008410000 */
[----:B------:R-:W-:-:S07]  /*0d20*/  @P0 FADD.FTZ R41, R17, R41 ;  /* 0x0000002911290221 */ /* 0x000fce0000010000 */
.L_x_18653:
[----:B------:R-:W-:Y:S05]  /*0d30*/  BSYNC B0 ;  /* 0x0000000000007941 */ /* 0x000fea0003800000 */
.L_x_18652:
[----:B------:R-:W-:Y:S04]  /*0d40*/  BSSY B0, `(.L_x_18654) ;  /* 0x0000004000007945 */ /* 0x000fe80003800000 */
[----:B------:R-:W-:Y:S05]  /*0d50*/  @!P6 BRA `(.L_x_18655) ;  /* 0x000000000008e947 */ /* 0x000fea0003800000 */
[----:B-----5:R-:W-:-:S04]  /*0d60*/  FMUL.FTZ R42, R22, UR7 ;  /* 0x00000007162a7c20 */ /* 0x020fc80008410000 */
[----:B------:R-:W-:-:S07]  /*0d70*/  @P0 FADD.FTZ R42, R18, R42 ;  /* 0x0000002a122a0221 */ /* 0x000fce0000010000 */
.L_x_18655:
[----:B------:R-:W-:Y:S05]  /*0d80*/  BSYNC B0 ;  /* 0x0000000000007941 */ /* 0x000fea0003800000 */
.L_x_18654:
[----:B------:R-:W-:Y:S04]  /*0d90*/  BSSY B0, `(.L_x_18656) ;  /* 0x0000004000007945 */ /* 0x000fe80003800000 */
[----:B------:R-:W-:Y:S05]  /*0da0*/  @!P6 BRA `(.L_x_18657) ;  /* 0x000000000008e947 */ /* 0x000fea0003800000 */
[----:B-----5:R-:W-:-:S04]  /*0db0*/  FMUL.FTZ R43, R23, UR7 ;  /* 0x00000007172b7c20 */ /* 0x020fc80008410000 */
[----:B------:R-:W-:-:S07]  /*0dc0*/  @P0 FADD.FTZ R43, R19, R43 ;  /* 0x0000002b132b0221 */ /* 0x000fce0000010000 */
.L_x_18657:
[----:B------:R-:W-:Y:S05]  /*0dd0*/  BSYNC B0 ;  /* 0x0000000000007941 */ /* 0x000fea0003800000 */
.L_x_18656:
[----:B------:R0:W-:Y:S01]  /*0de0*/  STG.E.128 desc[UR4][R30.64], R40 ;  /* 0x000000281e007986 */ /* 0x0001e2000c101d04 */
[----:B------:R-:W1:Y:S03]  /*0df0*/  @P5 LDC.64 R26, c[0x0][0x220] ;  /* 0x00008800ff1a5b82 */ /* 0x000e660000000a00 */
[----:B------:R-:W2:Y:S01]  /*0e00*/  @P0 LDG.E.128 R16, desc[UR4][R24.64] ;  /* 0x0000000418100981 */ /* 0x000ea2000c1e1d00 */
[----:B------:R-:W-:Y:S02]  /*0e10*/  @P5 IADD3 R39, R88, 0x100, RZ ;  /* 0x0000010058275810 */ /* 0x000fe40007ffe0ff */
[----:B------:R-:W-:-:S04]  /*0e20*/  @!P6 ISETP.NE.U32.AND P1, PT, R28, RZ, PT ;  /* 0x000000ff1c00e20c */ /* 0x000fc80003f25070 */
[----:B------:R-:W-:Y:S01]  /*0e30*/  @!P6 ISETP.NE.AND.EX P3, PT, R29, RZ, PT, P1 ;  /* 0x000000ff1d00e20c */ /* 0x000fe20003f65310 */
[----:B-1----:R-:W-:Y:S02]  /*0e40*/  @P5 IMAD.WIDE.U32 R38, R39, 0x10, R26 ;  /* 0x0000001027265825 */ /* 0x002fe400078e001a */
[----:B------:R-:W1:Y:S01]  /*0e50*/  @P0 LDC.64 R26, c[0x0][0x230] ;  /* 0x00008c00ff1a0b82 */ /* 0x000e620000000a00 */
[C---:B------:R-:W-:Y:S02]  /*0e60*/  @!P6 ISETP.NE.U32.AND P2, PT, R28.reuse, RZ, PT ;  /* 0x000000ff1c00e20c */ /* 0x040fe40003f45070 */
[----:B------:R-:W-:Y:S01]  /*0e70*/  IADD3 R35, R93, 0x180, RZ ;  /* 0x000001805d237810 */ /* 0x000fe20007ffe0ff */
[----:B------:R-:W-:Y:S01]  /*0e80*/  BSSY B0, `(.L_x_18658) ;  /* 0x000000e000007945 */ /* 0x000fe20003800000 */
[----:B------:R-:W-:Y:S01]  /*0e90*/  @!P6 ISETP.NE.U32.AND P1, PT, R28, RZ, PT ;  /* 0x000000ff1c00e20c */ /* 0x000fe20003f25070 */
[----:B-----5:R3:W5:Y:S01]  /*0ea0*/  @P5 LDG.E.128 R20, desc[UR4][R38.64] ;  /* 0x0000000426145981 */ /* 0x020762000c1e1d00 */
[----:B------:R-:W-:-:S02]  /*0eb0*/  @!P6 ISETP.NE.AND.EX P2, PT, R29, RZ, PT, P2 ;  /* 0x000000ff1d00e20c */ /* 0x000fc40003f45320 */
[----:B------:R-:W-:Y:S01]  /*0ec0*/  @!P6 ISETP.NE.AND.EX P1, PT, R29, RZ, PT, P1 ;  /* 0x000000ff1d00e20c */ /* 0x000fe20003f25310 */
[----:B-1----:R-:W-:Y:S01]  /*0ed0*/  @P0 IMAD.WIDE.U32 R26, R35, 0x10, R26 ;  /* 0x00000010231a0825 */ /* 0x002fe200078e001a */
[----:B--2---:R-:W-:Y:S02]  /*0ee0*/  @!P6 FSEL R37, R17, RZ, P3 ;  /* 0x000000ff1125e208 */ /* 0x004fe40001800000 */
[----:B------:R-:W-:Y:S02]  /*0ef0*/  @!P6 ISETP.NE.U32.AND P3, PT, R28, RZ, PT ;  /* 0x000000ff1c00e20c */ /* 0x000fe40003f65070 */
[----:B------:R-:W-:Y:S02]  /*0f00*/  @!P6 FSEL R36, R16, RZ, P2 ;  /* 0x000000ff1024e208 */ /* 0x000fe40001000000 */
[----:B------:R-:W-:-:S04]  /*0f10*/  @!P6 ISETP.NE.AND.EX P3, PT, R29, RZ, PT, P3 ;  /* 0x000000ff1d00e20c */ /* 0x000fc80003f65330 */
[----:B---3--:R-:W-:Y:S01]  /*0f20*/  @!P6 FSEL R38, R18, RZ, P3 ;  /* 0x000000ff1226e208 */ /* 0x008fe20001800000 */
[----:B0-----:R-:W-:Y:S08]  /*0f30*/  @!P6 BRA `(.L_x_18659) ;  /* 0x000000000008e947 */ /* 0x001ff00003800000 */
[----:B-----5:R-:W-:-:S04]  /*0f40*/  FMUL.FTZ R36, R20, UR7 ;  /* 0x0000000714247c20 */ /* 0x020fc80008410000 */
[----:B------:R-:W-:-:S07]  /*0f50*/  @P0 FADD.FTZ R36, R16, R36 ;  /* 0x0000002410240221 */ /* 0x000fce0000010000 */
.L_x_18659:
[----:B------:R-:W-:Y:S05]  /*0f60*/  BSYNC B0 ;  /* 0x0000000000007941 */ /* 0x000fea0003800000 */
.L_x_18658:
[----:B------:R-:W-:Y:S04]  /*0f70*/  BSSY B0, `(.L_x_18660) ;  /* 0x0000004000007945 */ /* 0x000fe80003800000 */
[----:B------:R-:W-:Y:S05]  /*0f80*/  @!P6 BRA `(.L_x_18661) ;  /* 0x000000000008e947 */ /* 0x000fea0003800000 */
[----:B-----5:R-:W-:-:S04]  /*0f90*/  FMUL.FTZ R37, R21, UR7 ;  /* 0x0000000715257c20 */ /* 0x020fc80008410000 */
[----:B------:R-:W-:-:S07]  /*0fa0*/  @P0 FADD.FTZ R37, R17, R37 ;  /* 0x0000002511250221 */ /* 0x000fce0000010000 */
.L_x_18661:
[----:B------:R-:W-:Y:S05]  /*0fb0*/  BSYNC B0 ;  /* 0x0000000000007941 */ /* 0x000fea0003800000 */
.L_x_18660:
[----:B------:R-:W-:Y:S04]  /*0fc0*/  BSSY B0, `(.L_x_18662) ;  /* 0x0000004000007945 */ /* 0x000fe80003800000 */
[----:B------:R-:W-:Y:S05]  /*0fd0*/  @!P6 BRA `(.L_x_18663) ;  /* 0x000000000008e947 */ /* 0x000fea0003800000 */
[----:B-----5:R-:W-:-:S04]  /*0fe0*/  FMUL.FTZ R38, R22, UR7 ;  /* 0x0000000716267c20 */ /* 0x020fc80008410000 */
[----:B------:R-:W-:-:S07]  /*0ff0*/  @P0 FADD.FTZ R38, R18, R38 ;  /* 0x0000002612260221 */ /* 0x000fce0000010000 */
.L_x_18663:
[----:B------:R-:W-:Y:S05]  /*1000*/  BSYNC B0 ;  /* 0x0000000000007941 */ /* 0x000fea0003800000 */
.L_x_18662:
[----:B------:R-:W-:Y:S01]  /*1010*/  BSSY B0, `(.L_x_18664) ;  /* 0x0000006000007945 */ /* 0x000fe20003800000 */
[----:B------:R-:W-:Y:S01]  /*1020*/  IMAD.WIDE.U32 R30, R33, 0x10, R62 ;  /* 0x00000010211e7825 */ /* 0x000fe200078e003e */
[----:B------:R-:W-:Y:S02]  /*1030*/  @!P6 FSEL R39, R19, RZ, P1 ;  /* 0x000000ff1327e208 */ /* 0x000fe40000800000 */
[----:B------:R-:W-:Y:S05]  /*1040*/  @!P6 BRA `(.L_x_18665) ;  /* 0x000000000008e947 */ /* 0x000fea0003800000 */
[----:B-----5:R-:W-:-:S04]  /*1050*/  FMUL.FTZ R39, R23, UR7 ;  /* 0x0000000717277c20 */ /* 0x020fc80008410000 */
[----:B------:R-:W-:-:S07]  /*1060*/  @P0 FADD.FTZ R39, R19, R39 ;  /* 0x0000002713270221 */ /* 0x000fce0000010000 */
.L_x_18665:
[----:B------:R-:W-:Y:S05]  /*1070*/  BSYNC B0 ;  /* 0x0000000000007941 */ /* 0x000fea0003800000 */
.L_x_18664:
[----:B------:R-:W0:Y:S01]  /*1080*/  @P5 LDC.64 R24, c[0x0][0x220] ;  /* 0x00008800ff185b82 */ /* 0x000e220000000a00 */
[----:B------:R1:W-:Y:S01]  /*1090*/  STG.E.128 desc[UR4][R30.64], R36 ;  /* 0x000000241e007986 */ /* 0x0003e2000c101d04 */
[----:B------:R-:W-:-:S03]  /*10a0*/  @P5 IADD3 R33, R88, 0x180, RZ ;  /* 0x0000018058215810 */ /* 0x000fc60007ffe0ff */
[----:B------:R-:W2:Y:S02]  /*10b0*/  @P0 LDG.E.128 R16, desc[UR4][R26.64] ;  /* 0x000000041a100981 */ /* 0x000ea4000c1e1d00 */
[----:B0-----:R-:W-:-:S05]  /*10c0*/  @P5 IMAD.WIDE.U32 R32, R33, 0x10, R24 ;  /* 0x0000001021205825 */ /* 0x001fca00078e0018 */
[----:B-----5:R1:W5:Y:S01]  /*10d0*/  @P5 LDG.E.128 R20, desc[UR4][R32.64] ;  /* 0x0000000420145981 */ /* 0x020362000c1e1d00 */
[C---:B------:R-:W-:Y:S01]  /*10e0*/  @!P6 ISETP.NE.U32.AND P1, PT, R28.reuse, RZ, PT ;  /* 0x000000ff1c00e20c */ /* 0x040fe20003f25070 */
[----:B------:R-:W-:Y:S01]  /*10f0*/  BSSY B0, `(.L_x_18666) ;  /* 0x000000d000007945 */ /* 0x000fe20003800000 */
[C---:B------:R-:W-:Y:S02]  /*1100*/  @!P6 ISETP.NE.U32.AND P3, PT, R28.reuse, RZ, PT ;  /* 0x000000ff1c00e20c */ /* 0x040fe40003f65070 */
[C---:B------:R-:W-:Y:S02]  /*1110*/  @!P6 ISETP.NE.AND.EX P2, PT, R29.reuse, RZ, PT, P1 ;  /* 0x000000ff1d00e20c */ /* 0x040fe40003f45310 */
[----:B------:R-:W-:Y:S02]  /*1120*/  @!P6 ISETP.NE.U32.AND P1, PT, R28, RZ, PT ;  /* 0x000000ff1c00e20c */ /* 0x000fe40003f25070 */
[C---:B------:R-:W-:Y:S02]  /*1130*/  @!P6 ISETP.NE.AND.EX P3, PT, R29.reuse, RZ, PT, P3 ;  /* 0x000000ff1d00e20c */ /* 0x040fe40003f65330 */
[----:B------:R-:W-:-:S02]  /*1140*/  @!P6 ISETP.NE.AND.EX P1, PT, R29, RZ, PT, P1 ;  /* 0x000000ff1d00e20c */ /* 0x000fc40003f25310 */
[----:B--2---:R-:W-:Y:S02]  /*1150*/  @!P6 FSEL R24, R16, RZ, P2 ;  /* 0x000000ff1018e208 */ /* 0x004fe40001000000 */
[----:B------:R-:W-:-:S04]  /*1160*/  @!P6 ISETP.NE.U32.AND P2, PT, R28, RZ, PT ;  /* 0x000000ff1c00e20c */ /* 0x000fc80003f45070 */
[----:B------:R-:W-:-:S04]  /*1170*/  @!P6 ISETP.NE.AND.EX P2, PT, R29, RZ, PT, P2 ;  /* 0x000000ff1d00e20c */ /* 0x000fc80003f45320 */
[----:B------:R-:W-:Y:S01]  /*1180*/  @!P6 FSEL R25, R17, RZ, P2 ;  /* 0x000000ff1119e208 */ /* 0x000fe20001000000 */
[----:B-1----:R-:W-:Y:S08]  /*1190*/  @!P6 BRA `(.L_x_18667) ;  /* 0x000000000008e947 */ /* 0x002ff00003800000 */
[----:B-----5:R-:W-:-:S04]  /*11a0*/  FMUL.FTZ R24, R20, UR7 ;  /* 0x0000000714187c20 */ /* 0x020fc80008410000 */
[----:B------:R-:W-:-:S07]  /*11b0*/  @P0 FADD.FTZ R24, R16, R24 ;  /* 0x0000001810180221 */ /* 0x000fce0000010000 */
.L_x_18667:
[----:B------:R-:W-:Y:S05]  /*11c0*/  BSYNC B0 ;  /* 0x0000000000007941 */ /* 0x000fea0003800000 */
.L_x_18666:
[----:B------:R-:W-:Y:S04]  /*11d0*/  BSSY B0, `(.L_x_18668) ;  /* 0x0000004000007945 */ /* 0x000fe80003800000 */
[----:B------:R-:W-:Y:S05]  /*11e0*/  @!P6 BRA `(.L_x_18669) ;  /* 0x000000000008e947 */ /* 0x000fea0003800000 */
[----:B-----5:R-:W-:-:S04]  /*11f0*/  FMUL.FTZ R25, R21, UR7 ;  /* 0x0000000715197c20 */ /* 0x020fc80008410000 */
[----:B------:R-:W-:-:S07]  /*1200*/  @P0 FADD.FTZ R25, R17, R25 ;  /* 0x0000001911190221 */ /* 0x000fce0000010000 */
.L_x_18669:
[----:B------:R-:W-:Y:S05]  /*1210*/  BSYNC B0 ;  /* 0x0000000000007941 */ /* 0x000fea0003800000 */
.L_x_18668:
[----:B------:R-:W-:Y:S01]  /*1220*/  BSSY B0, `(.L_x_18670) ;  /* 0x0000005000007945 */ /* 0x000fe20003800000 */
[----:B------:R-:W-:-:S03]  /*1230*/  @!P6 FSEL R26, R18, RZ, P3 ;  /* 0x000000ff121ae208 */ /* 0x000fc60001800000 */
[----:B------:R-:W-:Y:S05]  /*1240*/  @!P6 BRA `(.L_x_18671) ;  /* 0x000000000008e947 */ /* 0x000fea0003800000 */
[----:B-----5:R-:W-:-:S04]  /*1250*/  FMUL.FTZ R26, R22, UR7 ;  /* 0x00000007161a7c20 */ /* 0x020fc80008410000 */
[----:B------:R-:W-:-:S07]  /*1260*/  @P0 FADD.FTZ R26, R18, R26 ;  /* 0x0000001a121a0221 */ /* 0x000fce0000010000 */
.L_x_18671:
[----:B------:R-:W-:Y:S05]  /*1270*/  BSYNC B0 ;  /* 0x0000000000007941 */ /* 0x000fea0003800000 */
.L_x_18670:
[----:B------:R-:W-:Y:S01]  /*1280*/  BSSY B0, `(.L_x_18672) ;  /* 0x0000006000007945 */ /* 0x000fe20003800000 */
[----:B------:R-:W-:Y:S01]  /*1290*/  IMAD.WIDE.U32 R32, R35, 0x10, R62 ;  /* 0x0000001023207825 */ /* 0x000fe200078e003e */
[----:B------:R-:W-:Y:S02]  /*12a0*/  @!P6 FSEL R27, R19, RZ, P1 ;  /* 0x000000ff131be208 */ /* 0x000fe40000800000 */
[----:B------:R-:W-:Y:S05]  /*12b0*/  @!P6 BRA `(.L_x_18673) ;  /* 0x000000000008e947 */ /* 0x000fea0003800000 */
[----:B-----5:R-:W-:-:S04]  /*12c0*/  FMUL.FTZ R27, R23, UR7 ;  /* 0x00000007171b7c20 */ /* 0x020fc80008410000 */
[----:B------:R-:W-:-:S07]  /*12d0*/  @P0 FADD.FTZ R27, R19, R27 ;  /* 0x0000001b131b0221 */ /* 0x000fce0000010000 */
.L_x_18673:
[----:B------:R-:W-:Y:S05]  /*12e0*/  BSYNC B0 ;  /* 0x0000000000007941 */ /* 0x000fea0003800000 */
.L_x_18672:
[----:B------:R-:W0:Y:S01]  /*12f0*/  @P5 LDC.64 R34, c[0x0][0x220] ;  /* 0x00008800ff225b82 */ /* 0x000e220000000a00 */
[----:B------:R-:W-:Y:S01]  /*1300*/  @P5 IADD3 R91, R88, 0x200, RZ ;  /* 0x00000200585b5810 */ /* 0x000fe20007ffe0ff */
[----:B------:R1:W-:Y:S06]  /*1310*/  STG.E.128 desc[UR4][R32.64], R24 ;  /* 0x0000001820007986 */ /* 0x0003ec000c101d04 */
[----:B------:R-:W2:Y:S01]  /*1320*/  @P0 LDC.64 R30, c[0x0][0x230] ;  /* 0x00008c00ff1e0b82 */ /* 0x000ea20000000a00 */
[----:B0-----:R-:W-:Y:S01]  /*1330*/  @P5 IMAD.WIDE.U32 R34, R91, 0x10, R34 ;  /* 0x000000105b225825 */ /* 0x001fe200078e0022 */
[----:B------:R-:W-:-:S04]  /*1340*/  IADD3 R91, R93, 0x200, RZ ;  /* 0x000002005d5b7810 */ /* 0x000fc80007ffe0ff */
[----:B-----5:R0:W5:Y:S01]  /*1350*/  @P5 LDG.E.128 R20, desc[UR4][R34.64] ;  /* 0x0000000422145981 */ /* 0x020162000c1e1d00 */
[----:B--2---:R-:W-:-:S05]  /*1360*/  @P0 IMAD.WIDE.U32 R30, R91, 0x10, R30 ;  /* 0x000000105b1e0825 */ /* 0x004fca00078e001e */
[----:B------:R-:W1:Y:S01]  /*1370*/  @P0 LDG.E.128 R16, desc[UR4][R30.64] ;  /* 0x000000041e100981 */ /* 0x000e62000c1e1d00 */
[----:B------:R-:W-:-:S04]  /*1380*/  @!P6 ISETP.NE.U32.AND P1, PT, R28, RZ, PT ;  /* 0x000000ff1c00e20c */ /* 0x000fc80003f25070 */
[C---:B------:R-:W-:Y:S01]  /*1390*/  @!P6 ISETP.NE.AND.EX P2, PT, R29.reuse, RZ, PT, P1 ;  /* 0x000000ff1d00e20c */ /* 0x040fe20003f45310 */
[----:B------:R-:W-:Y:S01]  /*13a0*/  BSSY B0, `(.L_x_18674) ;  /* 0x000000b000007945 */ /* 0x000fe20003800000 */
[C---:B------:R-:W-:Y:S02]  /*13b0*/  @!P6 ISETP.NE.U32.AND P3, PT, R28.reuse, RZ, PT ;  /* 0x000000ff1c00e20c */ /* 0x040fe40003f65070 */
[----:B------:R-:W-:Y:S02]  /*13c0*/  @!P6 ISETP.NE.U32.AND P1, PT, R28, RZ, PT ;  /* 0x000000ff1c00e20c */ /* 0x000fe40003f25070 */
[C---:B------:R-:W-:Y:S02]  /*13d0*/  @!P6 ISETP.NE.AND.EX P3, PT, R29.reuse, RZ, PT, P3 ;  /* 0x000000ff1d00e20c */ /* 0x040fe40003f65330 */
[----:B------:R-:W-:Y:S02]  /*13e0*/  @!P6 ISETP.NE.AND.EX P1, PT, R29, RZ, PT, P1 ;  /* 0x000000ff1d00e20c */ /* 0x000fe40003f25310 */
[----:B-1----:R-:W-:-:S02]  /*13f0*/  @!P6 FSEL R32, R16, RZ, P2 ;  /* 0x000000ff1020e208 */ /* 0x002fc40001000000 */
[----:B------:R-:W-:-:S04]  /*1400*/  @!P6 ISETP.NE.U32.AND P2, PT, R28, RZ, PT ;  /* 0x000000ff1c00e20c */ /* 0x000fc80003f45070 */
[----:B------:R-:W-:Y:S01]  /*1410*/  @!P6 ISETP.NE.AND.EX P2, PT, R29, RZ, PT, P2 ;  /* 0x000000ff1d00e20c */ /* 0x000fe20003f45320 */
[----:B0-----:R-:W-:-:S12]  /*1420*/  @!P6 BRA `(.L_x_18675) ;  /* 0x000000000008e947 */ /* 0x001fd80003800000 */
[----:B-----5:R-:W-:-:S04]  /*1430*/  FMUL.FTZ R32, R20, UR7 ;  /* 0x0000000714207c20 */ /* 0x020fc80008410000 */
[----:B------:R-:W-:-:S07]  /*1440*/  @P0 FADD.FTZ R32, R16, R32 ;  /* 0x0000002010200221 */ /* 0x000fce0000010000 */
.L_x_18675:
[----:B------:R-:W-:Y:S05]  /*1450*/  BSYNC B0 ;  /* 0x0000000000007941 */ /* 0x000fea0003800000 */
.L_x_18674:
[----:B------:R-:W-:Y:S01]  /*1460*/  BSSY B0, `(.L_x_18676) ;  /* 0x0000005000007945 */ /* 0x000fe20003800000 */
[----:B------:R-:W-:-:S03]  /*1470*/  @!P6 FSEL R33, R17, RZ, P3 ;  /* 0x000000ff1121e208 */ /* 0x000fc60001800000 */
[----:B------:R-:W-:Y:S05]  /*1480*/  @!P6 BRA `(.L_x_18677) ;  /* 0x000000000008e947 */ /* 0x000fea0003800000 */
[----:B-----5:R-:W-:-:S04]  /*1490*/  FMUL.FTZ R33, R21, UR7 ;  /* 0x0000000715217c20 */ /* 0x020fc80008410000 */
[----:B------:R-:W-:-:S07]  /*14a0*/  @P0 FADD.FTZ R33, R17, R33 ;  /* 0x0000002111210221 */ /* 0x000fce0000010000 */
.L_x_18677:
[----:B------:R-:W-:Y:S05]  /*14b0*/  BSYNC B0 ;  /* 0x0000000000007941 */ /* 0x000fea0003800000 */
.L_x_18676:
[----:B------:R-:W-:Y:S01]  /*14c0*/  BSSY B0, `(.L_x_18678) ;  /* 0x0000005000007945 */ /* 0x000fe20003800000 */
[----:B------:R-:W-:-:S03]  /*14d0*/  @!P6 FSEL R34, R18, RZ, P1 ;  /* 0x000000ff1222e208 */ /* 0x000fc60000800000 */
[----:B------:R-:W-:Y:S05]  /*14e0*/  @!P6 BRA `(.L_x_18679) ;  /* 0x000000000008e947 */ /* 0x000fea0003800000 */
[----:B-----5:R-:W-:-:S04]  /*14f0*/  FMUL.FTZ R34, R22, UR7 ;  /* 0x0000000716227c20 */ /* 0x020fc80008410000 */
[----:B------:R-:W-:-:S07]  /*1500*/  @P0 FADD.FTZ R34, R18, R34 ;  /* 0x0000002212220221 */ /* 0x000fce0000010000 */
.L_x_18679:
[----:B------:R-:W-:Y:S05]  /*1510*/  BSYNC B0 ;  /* 0x0000000000007941 */ /* 0x000fea0003800000 */
.L_x_18678:
[----:B------:R-:W-:Y:S01]  /*1520*/  BSSY B0, `(.L_x_18680) ;  /* 0x0000005000007945 */ /* 0x000fe20003800000 */
[----:B------:R-:W-:-:S03]  /*1530*/  @!P6 FSEL R35, R19, RZ, P2 ;  /* 0x000000ff1323e208 */ /* 0x000fc60001000000 */
[----:B------:R-:W-:Y:S05]  /*1540*/  @!P6 BRA `(.L_x_18681) ;  /* 0x000000000008e947 */ /* 0x000fea0003800000 */
[----:B-----5:R-:W-:-:S04]  /*1550*/  FMUL.FTZ R35, R23, UR7 ;  /* 0x0000000717237c20 */ /* 0x020fc80008410000 */
[----:B------:R-:W-:-:S07]  /*1560*/  @P0 FADD.FTZ R35, R19, R35 ;  /* 0x0000002313230221 */ /* 0x000fce0000010000 */
.L_x_18681:
[----:B------:R-:W-:Y:S05]  /*1570*/  BSYNC B0 ;  /* 0x0000000000007941 */ /* 0x000fea0003800000 */
.L_x_18680:
[----:B------:R-:W0:Y:S01]  /*1580*/  @P5 LDC.64 R30, c[0x0][0x220] ;  /* 0x00008800ff1e5b82 */ /* 0x000e220000000a00 */
[----:B------:R-:W-:Y:S01]  /*1590*/  @P5 IADD3 R88, R88, 0x280, RZ ;  /* 0x0000028058585810 */ /* 0x000fe20007ffe0ff */
[----:B------:R-:W-:-:S05]  /*15a0*/  IMAD.WIDE.U32 R90, R91, 0x10, R62 ;  /* 0x000000105b5a7825 */ /* 0x000fca00078e003e */
[----:B------:R1:W-:Y:S01]  /*15b0*/  STG.E.128 desc[UR4][R90.64], R32 ;  /* 0x000000205a007986 */ /* 0x0003e2000c101d04 */
[----:B0-----:R-:W-:-:S05]  /*15c0*/  @P5 IMAD.WIDE.U32 R30, R88, 0x10, R30 ;  /* 0x00000010581e5825 */ /* 0x001fca00078e001e */
[----:B-----5:R0:W5:Y:S01]  /*15d0*/  @P5 LDG.E.128 R20, desc[UR4][R30.64] ;  /* 0x000000041e145981 */ /* 0x020162000c1e1d00 */
[----:B------:R-:W-:Y:S01]  /*15e0*/  IADD3 R88, R93, 0x280, RZ ;  /* 0x000002805d587810 */ /* 0x000fe20007ffe0ff */
[----:B0-----:R-:W0:Y:S04]  /*15f0*/  @P0 LDC.64 R30, c[0x0][0x230] ;  /* 0x00008c00ff1e0b82 */ /* 0x001e280000000a00 */
[----:B0-----:R-:W-:-:S05]  /*1600*/  @P0 IMAD.WIDE.U32 R92, R88, 0x10, R30 ;  /* 0x00000010585c0825 */ /* 0x001fca00078e001e */
[----:B------:R-:W2:Y:S01]  /*1610*/  @P0 LDG.E.128 R16, desc[UR4][R92.64] ;  /* 0x000000045c100981 */ /* 0x000ea2000c1e1d00 */
[C---:B------:R-:W-:Y:S01]  /*1620*/  @!P6 ISETP.NE.U32.AND P3, PT, R28.reuse, RZ, PT ;  /* 0x000000ff1c00e20c */ /* 0x040fe20003f65070 */
[----:B------:R-:W-:Y:S01]  /*1630*/  BSSY B0, `(.L_x_18682) ;  /* 0x000000d000007945 */ /* 0x000fe20003800000 */
[----:B------:R-:W-:Y:S01]  /*1640*/  @!P6 ISETP.NE.U32.AND P2, PT, R28, RZ, PT ;  /* 0x000000ff1c00e20c */ /* 0x000fe20003f45070 */
[----:B------:R-:W-:Y:S01]  /*1650*/  IMAD.WIDE.U32 R62, R88, 0x10, R62 ;  /* 0x00000010583e7825 */ /* 0x000fe200078e003e */
[C---:B------:R-:W-:Y:S02]  /*1660*/  @!P6 ISETP.NE.U32.AND P1, PT, R28.reuse, RZ, PT ;  /* 0x000000ff1c00e20c */ /* 0x040fe40003f25070 */
[----:B------:R-:W-:Y:S02]  /*1670*/  @!P6 ISETP.NE.U32.AND P5, PT, R28, RZ, PT ;  /* 0x000000ff1c00e20c */ /* 0x000fe40003fa5070 */
[C---:B------:R-:W-:Y:S02]  /*1680*/  @!P6 ISETP.NE.AND.EX P3, PT, R29.reuse, RZ, PT, P3 ;  /* 0x000000ff1d00e20c */ /* 0x040fe40003f65330 */
[----:B------:R-:W-:-:S02]  /*1690*/  @!P6 ISETP.NE.AND.EX P2, PT, R29, RZ, PT, P2 ;  /* 0x000000ff1d00e20c */ /* 0x000fc40003f45320 */
[C---:B------:R-:W-:Y:S02]  /*16a0*/  @!P6 ISETP.NE.AND.EX P1, PT, R29.reuse, RZ, PT, P1 ;  /* 0x000000ff1d00e20c */ /* 0x040fe40003f25310 */
[----:B------:R-:W-:Y:S02]  /*16b0*/  @!P6 ISETP.NE.AND.EX P5, PT, R29, RZ, PT, P5 ;  /* 0x000000ff1d00e20c */ /* 0x000fe40003fa5350 */
[----:B--2---:R-:W-:Y:S01]  /*16c0*/  @!P6 FSEL R28, R16, RZ, P3 ;  /* 0x000000ff101ce208 */ /* 0x004fe20001800000 */
[----:B-1----:R-:W-:Y:S10]  /*16d0*/  @!P6 BRA `(.L_x_18683) ;  /* 0x000000000008e947 */ /* 0x002ff40003800000 */
[----:B-----5:R-:W-:-:S04]  /*16e0*/  FMUL.FTZ R28, R20, UR7 ;  /* 0x00000007141c7c20 */ /* 0x020fc80008410000 */
[----:B------:R-:W-:-:S07]  /*16f0*/  @P0 FADD.FTZ R28, R16, R28 ;  /* 0x0000001c101c0221 */ /* 0x000fce0000010000 */
.L_x_18683:
[----:B------:R-:W-:Y:S05]  /*1700*/  BSYNC B0 ;  /* 0x0000000000007941 */ /* 0x000fea0003800000 */
.L_x_18682:
[----:B------:R-:W-:Y:S01]  /*1710*/  BSSY B0, `(.L_x_18684) ;  /* 0x0000005000007945 */ /* 0x000fe20003800000 */
[----:B------:R-:W-:-:S03]  /*1720*/  @!P6 FSEL R29, R17, RZ, P2 ;  /* 0x000000ff111de208 */ /* 0x000fc60001000000 */
[----:B------:R-:W-:Y:S05]  /*1730*/  @!P6 BRA `(.L_x_18685) ;  /* 0x000000000008e947 */ /* 0x000fea0003800000 */
[----:B-----5:R-:W-:-:S04]  /*1740*/  FMUL.FTZ R29, R21, UR7 ;  /* 0x00000007151d7c20 */ /* 0x020fc80008410000 */
[----:B------:R-:W-:-:S07]  /*1750*/  @P0 FADD.FTZ R29, R17, R29 ;  /* 0x0000001d111d0221 */ /* 0x000fce0000010000 */
.L_x_18685:
[----:B------:R-:W-:Y:S05]  /*1760*/  BSYNC B0 ;  /* 0x0000000000007941 */ /* 0x000fea0003800000 */
.L_x_18684:
[----:B------:R-:W-:Y:S01]  /*1770*/  BSSY B0, `(.L_x_18686) ;  /* 0x0000005000007945 */ /* 0x000fe20003800000 */
[----:B------:R-:W-:-:S03]  /*1780*/  @!P6 FSEL R30, R18, RZ, P1 ;  /* 0x000000ff121ee208 */ /* 0x000fc60000800000 */
[----:B------:R-:W-:Y:S05]  /*1790*/  @!P6 BRA `(.L_x_18687) ;  /* 0x000000000008e947 */ /* 0x000fea0003800000 */
[----:B-----5:R-:W-:-:S04]  /*17a0*/  FMUL.FTZ R30, R22, UR7 ;  /* 0x00000007161e7c20 */ /* 0x020fc80008410000 */
[----:B------:R-:W-:-:S07]  /*17b0*/  @P0 FADD.FTZ R30, R18, R30 ;  /* 0x0000001e121e0221 */ /* 0x000fce0000010000 */
.L_x_18687:
[----:B------:R-:W-:Y:S05]  /*17c0*/  BSYNC B0 ;  /* 0x0000000000007941 */ /* 0x000fea0003800000 */
.L_x_18686:
[----:B------:R-:W-:Y:S01]  /*17d0*/  BSSY B0, `(.L_x_18688) ;  /* 0x0000005000007945 */ /* 0x000fe20003800000 */
[----:B------:R-:W-:-:S03]  /*17e0*/  @!P6 FSEL R31, R19, RZ, P5 ;  /* 0x000000ff131fe208 */ /* 0x000fc60002800000 */
[----:B------:R-:W-:Y:S05]  /*17f0*/  @!P6 BRA `(.L_x_18689) ;  /* 0x000000000008e947 */ /* 0x000fea0003800000 */
[----:B-----5:R-:W-:-:S04]  /*1800*/  FMUL.FTZ R31, R23, UR7 ;  /* 0x00000007171f7c20 */ /* 0x020fc80008410000 */
[----:B------:R-:W-:-:S07]  /*1810*/  @P0 FADD.FTZ R31, R19, R31 ;  /* 0x0000001f131f0221 */ /* 0x000fce0000010000 */
.L_x_18689:
[----:B------:R-:W-:Y:S05]  /*1820*/  BSYNC B0 ;  /* 0x0000000000007941 */ /* 0x000fea0003800000 */
.L_x_18688:
[----:B------:R-:W-:Y:S01]  /*1830*/  FADD.FTZ R88, RZ, R44 ;  /* 0x0000002cff587221 */ /* 0x000fe20000010000 */
[----:B------:R0:W-:Y:S01]  /*1840*/  STG.E.128 desc[UR4][R62.64], R28 ;  /* 0x0000001c3e007986 */ /* 0x0001e2000c101d04 */
[----:B------:R-:W-:Y:S01]  /*1850*/  LOP3.LUT P0, RZ, R86, 0xff, RZ, 0xc0, !PT ;  /* 0x000000ff56ff7812 */ /* 0x000fe2000780c0ff */
[----:B------:R-:W-:Y:S01]  /*1860*/  UMOV UR10, 0xffffffff ;  /* 0xffffffff000a7882 */ /* 0x000fe20000000000 */
[----:B------:R-:W-:Y:S01]  /*1870*/  FADD.FTZ R91, R88, R45 ;  /* 0x0000002d585b7221 */ /* 0x000fe20000010000 */
[----:B------:R-:W-:Y:S02]  /*1880*/  SHF.R.U32.HI R90, RZ, 0x5, R13 ;  /* 0x00000005ff5a7819 */ /* 0x000fe4000001160d */
[----:B------:R-:W-:Y:S01]  /*1890*/  LOP3.LUT P1, RZ, R13, 0x1f, RZ, 0xc0, !PT ;  /* 0x0000001f0dff7812 */ /* 0x000fe2000782c0ff */
[----:B------:R-:W-:Y:S01]  /*18a0*/  FADD.FTZ R88, R91, R46 ;  /* 0x0000002e5b587221 */ /* 0x000fe20000010000 */
[----:B------:R-:W-:-:S03]  /*18b0*/  LOP3.LUT R86, R90, 0x7fffffc, RZ, 0xc0, !PT ;  /* 0x07fffffc5a567812 */ /* 0x000fc600078ec0ff */
[----:B------:R-:W-:-:S03]  /*18c0*/  FADD.FTZ R91, R88, R47 ;  /* 0x0000002f585b7221 */ /* 0x000fc60000010000 */
[----:B------:R-:W-:Y:S01]  /*18d0*/  @!P0 IADD3 R86, R86, 0x4, RZ ;  /* 0x0000000456568810 */ /* 0x000fe20007ffe0ff */
[----:B------:R-:W-:-:S04]  /*18e0*/  FADD.FTZ R88, R91, R40 ;  /* 0x000000285b587221 */ /* 0x000fc80000010000 */
[----:B------:R-:W-:-:S04]  /*18f0*/  FADD.FTZ R91, R88, R41 ;  /* 0x00000029585b7221 */ /* 0x000fc80000010000 */
[----:B------:R-:W-:-:S04]  /*1900*/  FADD.FTZ R88, R91, R42 ;  /* 0x0000002a5b587221 */ /* 0x000fc80000010000 */
[----:B------:R-:W-:-:S04]  /*1910*/  FADD.FTZ R91, R88, R43 ;  /* 0x0000002b585b7221 */ /* 0x000fc80000010000 */
[----:B------:R-:W-:-:S04]  /*1920*/  FADD.FTZ R88, R91, R36 ;  /* 0x000000245b587221 */ /* 0x000fc80000010000 */
[----:B------:R-:W-:Y:S01]  /*1930*/  FADD.FTZ R91, R88, R37 ;  /* 0x00000025585b7221 */ /* 0x000fe20000010000 */
[----:B------:R-:W-:-:S03]  /*1940*/  SHF.R.S32.HI R88, RZ, 0x1f, R84 ;  /* 0x0000001fff587819 */ /* 0x000fc60000011454 */
        /* <DEDUP_REMOVED lines=83> */
.L_x_18704:
[----:B------:R-:W2:Y:S01]  /*1e80*/  @!P1 S2R R92, SR_CgaCtaId ;  /* 0x00000000005c9919 */ /* 0x000ea20000008800 */
[----:B------:R-:W-:Y:S01]  /*1e90*/  @!P1 MOV R91, 0x400 ;  /* 0x00000400005b9802 */ /* 0x000fe20000000f00 */
[----:B-1----:R-:W-:Y:S01]  /*1ea0*/  FADD.FTZ R63, R93, R63 ;  /* 0x0000003f5d3f7221 */ /* 0x002fe20000010000 */
[----:B------:R-:W-:Y:S01]  /*1eb0*/  LOP3.LUT R90, R90, 0x3, RZ, 0xc0, !PT ;  /* 0x000000035a5a7812 */ /* 0x000fe200078ec0ff */
[----:B------:R-:W-:Y:S05]  /*1ec0*/  WARPSYNC.ALL ;  /* 0x0000000000007948 */ /* 0x000fea0003800000 */
[----:B0-----:R-:W-:-:S04]  /*1ed0*/  LOP3.LUT R93, R13, 0x1f, RZ, 0xc0, !PT ;  /* 0x0000001f0d5d7812 */ /* 0x001fc800078ec0ff */
[----:B------:R-:W-:Y:S02]  /*1ee0*/  ISETP.GT.U32.AND P2, PT, R93, 0x3, PT ;  /* 0x000000035d00780c */ /* 0x000fe40003f44070 */
[----:B--2---:R-:W-:Y:S02]  /*1ef0*/  @!P1 LEA R92, R92, R91, 0x18 ;  /* 0x0000005b5c5c9211 */ /* 0x004fe400078ec0ff */
[----:B------:R-:W-:-:S04]  /*1f00*/  @!P1 IADD3 R91, R86, R90, RZ ;  /* 0x0000005a565b9210 */ /* 0x000fc80007ffe0ff */
[----:B------:R-:W-:-:S05]  /*1f10*/  @!P1 LEA R91, R91, R92, 0x3 ;  /* 0x0000005c5b5b9211 */ /* 0x000fca00078e18ff */
[----:B------:R0:W-:Y:S02]  /*1f20*/  @!P1 STS.64 [R91], R62 ;  /* 0x0000003e5b009388 */ /* 0x0001e40000000a00 */
[----:B0-----:R-:W0:Y:S01]  /*1f30*/  @!P2 S2R R63, SR_CgaCtaId ;  /* 0x00000000003fa919 */ /* 0x001e220000008800 */
[----:B------:R-:W-:Y:S01]  /*1f40*/  @!P2 MOV R62, 0x400 ;  /* 0x00000400003ea802 */ /* 0x000fe20000000f00 */
[----:B------:R-:W-:Y:S01]  /*1f50*/  BSSY B0, `(.L_x_18691) ;  /* 0x000009e000007945 */ /* 0x000fe20003800000 */
[----:B------:R-:W-:Y:S01]  /*1f60*/  @!P2 IADD3 R86, R86, R93, RZ ;  /* 0x0000005d5656a210 */ /* 0x000fe20007ffe0ff */
[----:B------:R-:W-:Y:S01]  /*1f70*/  BAR.SYNC.DEFER_BLOCKING 0x0 ;  /* 0x0000000000007b1d */ /* 0x000fe20000010000 */
[----:B------:R-:W-:Y:S02]  /*1f80*/  LOP3.LUT P1, RZ, R90, 0x1f, R13, 0xf8, !PT ;  /* 0x0000001f5aff7812 */ /* 0x000fe4000782f80d */
[----:B0-----:R-:W-:-:S04]  /*1f90*/  @!P2 LEA R63, R63, R62, 0x18 ;  /* 0x0000003e3f3fa211 */ /* 0x001fc800078ec0ff */
[----:B------:R-:W-:Y:S02]  /*1fa0*/  @!P2 LEA R91, R86, R63, 0x3 ;  /* 0x0000003f565ba211 */ /* 0x000fe400078e18ff */
[----:B------:R-:W-:Y:S01]  /*1fb0*/  CS2R R62, SRZ ;  /* 0x00000000003e7805 */ /* 0x000fe2000001ff00 */
[----:B------:R-:W-:-:S05]  /*1fc0*/  HFMA2.MMA R86, -RZ, RZ, 0, 0 ;  /* 0x00000000ff567435 */ /* 0x000fca00000001ff */
[----:B------:R0:W1:Y:S01]  /*1fd0*/  @!P2 LDS.64 R62, [R91] ;  /* 0x000000005b3ea984 */ /* 0x0000620000000a00 */
[----:B------:R-:W-:-:S04]  /*1fe0*/  @!P2 MOV R86, 0x300 ;  /* 0x000003000056a802 */ /* 0x000fc80000000f00 */
[----:B0-----:R-:W-:Y:S01]  /*1ff0*/  I2FP.F32.S32 R91, R86 ;  /* 0x00000056005b7245 */ /* 0x001fe20000201400 */
[----:B-1----:R-:W0:Y:S02]  /*2000*/  SHFL.DOWN PT, R93, R62, 0x2, 0x1f ;  /* 0x08401f003e5d7f89 */ /* 0x002e2400000e0000 */
[----:B0-----:R-:W-:-:S04]  /*2010*/  FADD.FTZ R90, -R93, R62 ;  /* 0x0000003e5d5a7221 */ /* 0x001fc80000010100 */
[----:B------:R-:W-:Y:S02]  /*2020*/  FMUL.FTZ R92, R90, R90 ;  /* 0x0000005a5a5c7220 */ /* 0x000fe40000410000 */
[----:B------:R-:W0:Y:S02]  /*2030*/  SHFL.DOWN PT, R90, R86, 0x2, 0x1f ;  /* 0x08401f00565a7f89 */ /* 0x000e2400000e0000 */
[----:B------:R-:W-:Y:S01]  /*2040*/  FMUL.FTZ R92, R92, R91 ;  /* 0x0000005b5c5c7220 */ /* 0x000fe20000410000 */
[----:B0-----:R-:W-:Y:S02]  /*2050*/  IADD3 R86, R90, R86, RZ ;  /* 0x000000565a567210 */ /* 0x001fe40007ffe0ff */
[----:B------:R-:W-:-:S05]  /*2060*/  I2FP.F32.S32 R90, R90 ;  /* 0x0000005a005a7245 */ /* 0x000fca0000201400 */
        /* <DEDUP_REMOVED lines=12> */
[----:B------:R-:W-:Y:S02]  /*2130*/  I2FP.F32.S32 R86, R63 ;  /* 0x0000003f00567245 */ /* 0x000fe40000201400 */
[----:B------:R-:W-:-:S06]  /*2140*/  I2FP.F32.S32 R90, R90 ;  /* 0x0000005a005a7245 */ /* 0x000fcc0000201400 */
[----:B------:R-:W1:Y:S01]  /*2150*/  MUFU.RCP R90, R90 ;  /* 0x0000005a005a7308 */ /* 0x000e620000001000 */
[----:B0-----:R-:W-:Y:S01]  /*2160*/  FADD.FTZ R63, R93, -R92 ;  /* 0x8000005c5d3f7221 */ /* 0x001fe20000010000 */
[----:B------:R-:W-:-:S03]  /*2170*/  FMUL.FTZ R92, R92, R86 ;  /* 0x000000565c5c7220 */ /* 0x000fc60000410000 */
[----:B------:R-:W-:-:S04]  /*2180*/  FMUL.FTZ R63, R63, R63 ;  /* 0x0000003f3f3f7220 */ /* 0x000fc80000410000 */
[C---:B------:R-:W-:Y:S01]  /*2190*/  FMUL.FTZ R63, R62.reuse, R63 ;  /* 0x0000003f3e3f7220 */ /* 0x040fe20000410000 */
[----:B------:R-:W-:Y:S02]  /*21a0*/  FFMA.FTZ R62, R62, R93, R92 ;  /* 0x0000005d3e3e7223 */ /* 0x000fe4000001005c */
[----:B------:R-:W0:Y:S01]  /*21b0*/  SHFL.DOWN PT, R92, R91, 0x1, 0x1f ;  /* 0x08201f005b5c7f89 */ /* 0x000e2200000e0000 */
[----:B------:R-:W-:Y:S01]  /*21c0*/  FMUL.FTZ R63, R63, R86 ;  /* 0x000000563f3f7220 */ /* 0x000fe20000410000 */
[----:B0-----:R-:W-:-:S04]  /*21d0*/  FADD.FTZ R93, R91, R92 ;  /* 0x0000005c5b5d7221 */ /* 0x001fc80000010000 */
[C---:B-1----:R-:W-:Y:S01]  /*21e0*/  FFMA.FTZ R86, R90.reuse, R63, R93 ;  /* 0x0000003f5a567223 */ /* 0x042fe2000001005d */
[----:B------:R-:W-:Y:S02]  /*21f0*/  FMUL.FTZ R90, R90, R62 ;  /* 0x0000003e5a5a7220 */ /* 0x000fe40000410000 */
[----:B------:R-:W0:Y:S04]  /*2200*/  @!P1 LDC.64 R62, c[0x0][0x250] ;  /* 0x00009400ff3e9b82 */ /* 0x000e280000000a00 */
[----:B------:R-:W1:Y:S01]  /*2210*/  SHFL.IDX PT, R90, R90, RZ, 0x1f ;  /* 0x00001fff5a5a7589 */ /* 0x000e6200000e0000 */
[----:B0-----:R-:W-:-:S03]  /*2220*/  @!P1 LEA R92, P2, R84, R62, 0x2 ;  /* 0x0000003e545c9211 */ /* 0x001fc600078410ff */
[----:B------:R-:W0:Y:S01]  /*2230*/  LDC R62, c[0x0][0x2d8] ;  /* 0x0000b600ff3e7b82 */ /* 0x000e220000000800 */
[----:B------:R-:W-:Y:S02]  /*2240*/  @!P1 LEA.HI.X R93, R84, R63, R88, 0x2, P2 ;  /* 0x0000003f545d9211 */ /* 0x000fe400010f1458 */
[----:B------:R-:W0:Y:S04]  /*2250*/  SHFL.IDX PT, R63, R86, RZ, 0x1f ;  /* 0x00001fff563f7589 */ /* 0x000e2800000e0000 */
[----:B-1----:R1:W-:Y:S01]  /*2260*/  @!P1 STG.E desc[UR4][R92.64], R90 ;  /* 0x0000005a5c009986 */ /* 0x0023e2000c101904 */
[----:B0-----:R-:W-:Y:S01]  /*2270*/  FFMA.FTZ R62, R63, UR6, R62 ;  /* 0x000000063f3e7c23 */ /* 0x001fe2000801003e */
[----:B------:R-:W-:-:S05]  /*2280*/  FMUL.FTZ R63, R90, R90 ;  /* 0x0000005a5a3f7220 */ /* 0x000fca0000410000 */
[----:B------:R-:W-:-:S05]  /*2290*/  FSEL R63, R63, RZ, P4 ;  /* 0x000000ff3f3f7208 */ /* 0x000fca0002000000 */
[----:B------:R-:W-:Y:S02]  /*22a0*/  FADD.FTZ R91, R62, R63 ;  /* 0x0000003f3e5b7221 */ /* 0x000fe40000010000 */
[----:B------:R-:W0:Y:S02]  /*22b0*/  @!P1 LDC.64 R62, c[0x0][0x258] ;  /* 0x00009600ff3e9b82 */ /* 0x000e240000000a00 */
[----:B------:R-:W2:Y:S01]  /*22c0*/  MUFU.RSQ R86, R91 ;  /* 0x0000005b00567308 */ /* 0x000ea20000001400 */
[----:B0-----:R-:W-:-:S04]  /*22d0*/  @!P1 LEA R62, P2, R84, R62, 0x2 ;  /* 0x0000003e543e9211 */ /* 0x001fc800078410ff */
[----:B------:R-:W-:-:S05]  /*22e0*/  @!P1 LEA.HI.X R63, R84, R63, R88, 0x2, P2 ;  /* 0x0000003f543f9211 */ /* 0x000fca00010f1458 */
[----:B--2---:R1:W-:Y:S01]  /*22f0*/  @!P1 STG.E desc[UR4][R62.64], R86 ;  /* 0x000000563e009986 */ /* 0x0043e2000c101904 */
[----:B------:R-:W-:-:S13]  /*2300*/  ISETP.GE.AND P1, PT, R87, 0x1, PT ;  /* 0x000000015700780c */ /* 0x000fda0003f26270 */
[----:B-1----:R-:W-:Y:S05]  /*2310*/  @!P1 BRA `(.L_x_18692) ;  /* 0x0000000400849947 */ /* 0x002fea0003800000 */
[----:B------:R-:W-:Y:S02]  /*2320*/  IADD3 R14, R87, -0x1, RZ ;  /* 0xffffffff570e7810 */ /* 0x000fe40007ffe0ff */
[----:B------:R-:W-:-:S03]  /*2330*/  FSEL R62, R90, RZ, !P4 ;  /* 0x000000ff5a3e7208 */ /* 0x000fc60006000000 */
[----:B------:R-:W-:Y:S02]  /*2340*/  IMAD R14, R14, R89, RZ ;  /* 0x000000590e0e7224 */ /* 0x000fe400078e02ff */
[----:B------:R-:W0:Y:S01]  /*2350*/  LDC.64 R88, c[0x0][0x2b8] ;  /* 0x0000ae00ff587b82 */ /* 0x000e220000000a00 */
[C---:B------:R-:W-:Y:S01]  /*2360*/  FADD.FTZ R87, -R62.reuse, R44 ;  /* 0x0000002c3e577221 */ /* 0x040fe20000010100 */
[C---:B------:R-:W-:Y:S01]  /*2370*/  FADD.FTZ R91, -R62.reuse, R47 ;  /* 0x0000002f3e5b7221 */ /* 0x040fe20000010100 */
[----:B------:R-:W-:Y:S01]  /*2380*/  SHF.R.S32.HI R63, RZ, 0x1f, R14 ;  /* 0x0000001fff3f7819 */ /* 0x000fe2000001140e */
[C---:B------:R-:W-:Y:S01]  /*2390*/  FADD.FTZ R45, -R62.reuse, R45 ;  /* 0x0000002d3e2d7221 */ /* 0x040fe20000010100 */
[----:B------:R-:W-:Y:S01]  /*23a0*/  FADD.FTZ R47, -R62, R46 ;  /* 0x0000002e3e2f7221 */ /* 0x000fe20000010100 */
[C---:B------:R-:W-:Y:S01]  /*23b0*/  FMUL.FTZ R44, R86.reuse, R87 ;  /* 0x00000057562c7220 */ /* 0x040fe20000410000 */
[----:B------:R-:W-:Y:S01]  /*23c0*/  LEA.HI R63, R63, R14, RZ, 0x2 ;  /* 0x0000000e3f3f7211 */ /* 0x000fe200078f10ff */
[C---:B------:R-:W-:Y:S01]  /*23d0*/  FMUL.FTZ R91, R86.reuse, R91 ;  /* 0x0000005b565b7220 */ /* 0x040fe20000410000 */
[----:B------:R-:W-:Y:S01]  /*23e0*/  LOP3.LUT R14, R13, 0x7f, RZ, 0xc0, !PT ;  /* 0x0000007f0d0e7812 */ /* 0x000fe200078ec0ff */
[C---:B------:R-:W-:Y:S01]  /*23f0*/  FMUL.FTZ R46, R86.reuse, R47 ;  /* 0x0000002f562e7220 */ /* 0x040fe20000410000 */
[----:B------:R-:W-:Y:S01]  /*2400*/  FMUL.FTZ R45, R86, R45 ;  /* 0x0000002d562d7220 */ /* 0x000fe20000410000 */
[C---:B------:R-:W-:Y:S01]  /*2410*/  FADD.FTZ R87, -R62.reuse, R42 ;  /* 0x0000002a3e577221 */ /* 0x040fe20000010100 */
[----:B------:R-:W-:Y:S01]  /*2420*/  LEA.HI.SX32 R63, R63, R14, 0x1e ;  /* 0x0000000e3f3f7211 */ /* 0x000fe200078ff2ff */
[C---:B------:R-:W-:Y:S01]  /*2430*/  FADD.FTZ R93, -R62.reuse, R43 ;  /* 0x0000002b3e5d7221 */ /* 0x040fe20000010100 */
[C---:B------:R-:W-:Y:S01]  /*2440*/  FADD.FTZ R43, -R62.reuse, R40 ;  /* 0x000000283e2b7221 */ /* 0x040fe20000010100 */
[----:B------:R-:W-:Y:S01]  /*2450*/  FADD.FTZ R41, -R62, R41 ;  /* 0x000000293e297221 */ /* 0x000fe20000010100 */
[----:B------:R-:W-:Y:S01]  /*2460*/  FFMA.FTZ R47, R80, R91, R49 ;  /* 0x0000005b502f7223 */ /* 0x000fe20000010031 */
[----:B------:R-:W-:Y:S01]  /*2470*/  FFMA.FTZ R46, R82, R46, R11 ;  /* 0x0000002e522e7223 */ /* 0x000fe2000001000b */
[----:B------:R-:W-:Y:S01]  /*2480*/  FFMA.FTZ R45, R83, R45, R48 ;  /* 0x0000002d532d7223 */ /* 0x000fe20000010030 */
[----:B------:R-:W-:Y:S01]  /*2490*/  FFMA.FTZ R44, R85, R44, R12 ;  /* 0x0000002c552c7223 */ /* 0x000fe2000001000c */
[C---:B------:R-:W-:Y:S01]  /*24a0*/  FMUL.FTZ R42, R86.reuse, R87 ;  /* 0x00000057562a7220 */ /* 0x040fe20000410000 */
[C---:B------:R-:W-:Y:S01]  /*24b0*/  IADD3 R87, R63.reuse, 0x80, RZ ;  /* 0x000000803f577810 */ /* 0x040fe20007ffe0ff */
[----:B------:R-:W-:Y:S01]  /*24c0*/  FMUL.FTZ R93, R86, R93 ;  /* 0x0000005d565d7220 */ /* 0x000fe20000410000 */
[----:B0-----:R-:W-:-:S04]  /*24d0*/  IMAD.WIDE.U32 R90, R63, 0x10, R88 ;  /* 0x000000103f5a7825 */ /* 0x001fc800078e0058 */
[C---:B------:R-:W-:Y:S01]  /*24e0*/  FMUL.FTZ R40, R86.reuse, R43 ;  /* 0x0000002b56287220 */ /* 0x040fe20000410000 */
[----:B------:R-:W-:Y:S01]  /*24f0*/  FMUL.FTZ R41, R86, R41 ;  /* 0x0000002956297220 */ /* 0x000fe20000410000 */
[----:B------:R-:W-:Y:S01]  /*2500*/  FFMA.FTZ R43, R76, R93, R51 ;  /* 0x0000005d4c2b7223 */ /* 0x000fe20000010033 */
[----:B------:R-:W-:Y:S01]  /*2510*/  FFMA.FTZ R42, R78, R42, R9 ;  /* 0x0000002a4e2a7223 */ /* 0x000fe20000010009 */
[----:B------:R0:W-:Y:S01]  /*2520*/  STG.E.128 desc[UR4][R90.64], R44 ;  /* 0x0000002c5a007986 */ /* 0x0001e2000c101d04 */
[----:B------:R-:W-:Y:S01]  /*2530*/  FFMA.FTZ R41, R79, R41, R50 ;  /* 0x000000294f297223 */ /* 0x000fe20000010032 */
        /* <DEDUP_REMOVED lines=13> */
[----:B------:R-:W-:-:S02]  /*2610*/  FMUL.FTZ R35, R86, R35 ;  /* 0x0000002356237220 */ /* 0x000fc40000410000 */
[----:B------:R-:W-:Y:S01]  /*2620*/  FFMA.FTZ R32, R69, R32, R4 ;  /* 0x0000002045207223 */ /* 0x000fe20000010004 */
[----:B0-----:R-:W-:-:S04]  /*2630*/  IMAD.WIDE.U32 R44, R87, 0x10, R88 ;  /* 0x00000010572c7825 */ /* 0x001fc800078e0058 */
[C---:B------:R-:W-:Y:S01]  /*2640*/  FADD.FTZ R47, -R62.reuse, R38 ;  /* 0x000000263e2f7221 */ /* 0x040fe20000010100 */
[C---:B------:R-:W-:Y:S01]  /*2650*/  FADD.FTZ R91, -R62.reuse, R26 ;  /* 0x0000001a3e5b7221 */ /* 0x040fe20000010100 */
[----:B------:R-:W-:Y:S01]  /*2660*/  FADD.FTZ R87, -R62, R24 ;  /* 0x000000183e577221 */ /* 0x000fe20000010100 */
[----:B------:R-:W-:Y:S01]  /*2670*/  FFMA.FTZ R35, R64, R35, R57 ;  /* 0x0000002340237223 */ /* 0x000fe20000010039 */
[----:B------:R0:W-:Y:S01]  /*2680*/  STG.E.128 desc[UR4][R44.64], R40 ;  /* 0x000000282c007986 */ /* 0x0001e2000c101d04 */
[C---:B------:R-:W-:Y:S01]  /*2690*/  FMUL.FTZ R26, R86.reuse, R47 ;  /* 0x0000002f561a7220 */ /* 0x040fe20000410000 */
[----:B------:R-:W-:Y:S01]  /*26a0*/  IADD3 R47, R63, 0x180, RZ ;  /* 0x000001803f2f7810 */ /* 0x000fe20007ffe0ff */
[----:B------:R-:W-:Y:S01]  /*26b0*/  FMUL.FTZ R91, R86, R91 ;  /* 0x0000005b565b7220 */ /* 0x000fe20000410000 */
[----:B------:R-:W-:Y:S01]  /*26c0*/  FFMA.FTZ R33, R67, R33, R56 ;  /* 0x0000002143217223 */ /* 0x000fe20000010038 */
[----:B------:R-:W-:Y:S02]  /*26d0*/  FFMA.FTZ R26, R74, R26, R7 ;  /* 0x0000001a4a1a7223 */ /* 0x000fe40000010007 */
[----:B------:R-:W-:-:S04]  /*26e0*/  IMAD.WIDE.U32 R46, R47, 0x10, R88 ;  /* 0x000000102f2e7825 */ /* 0x000fc800078e0058 */
[C---:B0-----:R-:W-:Y:S01]  /*26f0*/  FADD.FTZ R41, -R62.reuse, R34 ;  /* 0x000000223e297221 */ /* 0x041fe20000010100 */
[----:B------:R-:W-:Y:S01]  /*2700*/  FADD.FTZ R45, -R62, R36 ;  /* 0x000000243e2d7221 */ /* 0x000fe20000010100 */
[C---:B------:R-:W-:Y:S01]  /*2710*/  FMUL.FTZ R34, R86.reuse, R25 ;  /* 0x0000001956227220 */ /* 0x040fe20000410000 */
[C---:B------:R-:W-:Y:S01]  /*2720*/  FMUL.FTZ R44, R86.reuse, R27 ;  /* 0x0000001b562c7220 */ /* 0x040fe20000410000 */
[----:B------:R-:W-:Y:S01]  /*2730*/  FMUL.FTZ R38, R86, R41 ;  /* 0x0000002956267220 */ /* 0x000fe20000410000 */
[C---:B------:R-:W-:Y:S01]  /*2740*/  IADD3 R25, R63.reuse, 0x100, RZ ;  /* 0x000001003f197810 */ /* 0x040fe20007ffe0ff */
[C---:B------:R-:W-:Y:S01]  /*2750*/  FADD.FTZ R36, -R62.reuse, R28 ;  /* 0x0000001c3e247221 */ /* 0x040fe20000010100 */
[C---:B------:R-:W-:Y:S01]  /*2760*/  IADD3 R41, R63.reuse, 0x200, RZ ;  /* 0x000002003f297810 */ /* 0x040fe20007ffe0ff */
[----:B------:R-:W-:Y:S01]  /*2770*/  FADD.FTZ R43, -R62, R29 ;  /* 0x0000001d3e2b7221 */ /* 0x000fe20000010100 */
[----:B------:R-:W-:Y:S01]  /*2780*/  IADD3 R27, R63, 0x280, RZ ;  /* 0x000002803f1b7810 */ /* 0x000fe20007ffe0ff */
[C---:B------:R-:W-:Y:S01]  /*2790*/  FMUL.FTZ R24, R86.reuse, R45 ;  /* 0x0000002d56187220 */ /* 0x040fe20000410000 */
[C---:B------:R-:W-:Y:S01]  /*27a0*/  FMUL.FTZ R29, R86.reuse, R37 ;  /* 0x00000025561d7220 */ /* 0x040fe20000410000 */
[C---:B------:R-:W-:Y:S01]  /*27b0*/  FMUL.FTZ R28, R86.reuse, R87 ;  /* 0x00000057561c7220 */ /* 0x040fe20000410000 */
[C---:B------:R-:W-:Y:S01]  /*27c0*/  FMUL.FTZ R36, R86.reuse, R36 ;  /* 0x0000002456247220 */ /* 0x040fe20000410000 */
[C---:B------:R-:W-:Y:S01]  /*27d0*/  FMUL.FTZ R37, R86.reuse, R43 ;  /* 0x0000002b56257220 */ /* 0x040fe20000410000 */
[----:B------:R-:W-:Y:S01]  /*27e0*/  FMUL.FTZ R42, R86, R30 ;  /* 0x0000001e562a7220 */ /* 0x000fe20000410000 */
[----:B------:R-:W-:-:S04]  /*27f0*/  IMAD.WIDE.U32 R62, R25, 0x10, R88 ;  /* 0x00000010193e7825 */ /* 0x000fc800078e0058 */
[----:B------:R-:W-:Y:S01]  /*2800*/  FMUL.FTZ R86, R86, R31 ;  /* 0x0000001f56567220 */ /* 0x000fe20000410000 */
        /* <DEDUP_REMOVED lines=14> */
[----:B------:R0:W-:Y:S04]  /*28f0*/  STG.E.128 desc[UR4][R62.64], R24 ;  /* 0x000000183e007986 */ /* 0x0001e8000c101d04 */
[----:B------:R0:W-:Y:S04]  /*2900*/  STG.E.128 desc[UR4][R46.64], R28 ;  /* 0x0000001c2e007986 */ /* 0x0001e8000c101d04 */
[----:B------:R0:W-:Y:S04]  /*2910*/  STG.E.128 desc[UR4][R40.64], R32 ;  /* 0x0000002028007986 */ /* 0x0001e8000c101d04 */
[----:B------:R0:W-:Y:S02]  /*2920*/  STG.E.128 desc[UR4][R88.64], R36 ;  /* 0x0000002458007986 */ /* 0x0001e4000c101d04 */
.L_x_18692:
[----:B------:R-:W-:Y:S05]  /*2930*/  BSYNC B0 ;  /* 0x0000000000007941 */ /* 0x000fea0003800000 */
.L_x_18691:
[----:B------:R-:W-:Y:S02]  /*2940*/  IADD3 R84, R84, UR8, RZ ;  /* 0x0000000854547c10 */ /* 0x000fe4000fffe0ff */
[----:B------:R-:W-:Y:S02]  /*2950*/  SEL R86, RZ, 0x1, P0 ;  /* 0x00000001ff567807 */ /* 0x000fe40000000000 */
[----:B------:R-:W-:-:S13]  /*2960*/  ISETP.GE.AND P1, PT, R84, UR9, PT ;  /* 0x0000000954007c0c */ /* 0x000fda000bf26270 */
[----:B------:R-:W-:Y:S05]  /*2970*/  @!P1 BRA `(.L_x_18693) ;  /* 0xffffffdc006c9947 */ /* 0x000fea000383ffff */
[----:B------:R-:W-:Y:S05]  /*2980*/  EXIT ;  /* 0x000000000000794d */ /* 0x000fea0003800000 */
.L_x_18690:
[----:B------:R-:W-:Y:S01]  /*2990*/  HFMA2.MMA R91, -RZ, RZ, 0, 5.9604644775390625e-08 ;  /* 0x00000001ff5b7435 */ /* 0x000fe200000001ff */
[----:B------:R-:W-:Y:S02]  /*29a0*/  MOV R63, 0xffffffff ;  /* 0xffffffff003f7802 */ /* 0x000fe40000000f00 */
[----:B------:R-:W-:-:S08]  /*29b0*/  MOV R92, 0x1f ;  /* 0x0000001f005c7802 */ /* 0x000fd00000000f00 */
[----:B-----5:R-:W-:Y:S05]  /*29c0*/  WARPSYNC.COLLECTIVE R63, `(.L_x_18694) ;  /* 0x000000003f087348 */ /* 0x020fea0003c00000 */
[----:B------:R0:W1:Y:S02]  /*29d0*/  SHFL.BFLY P2, R63, R93, R91, R92 ;  /* 0x0c00005b5d3f7389 */ /* 0x000064000004005c */
[----:B01---5:R-:W-:Y:S01]  /*29e0*/  ENDCOLLECTIVE ;  /* 0x000000000000791b */ /* 0x023fe20003800000 */
.L_x_18694:
[----:B------:R-:W-:Y:S01]  /*29f0*/  HFMA2.MMA R91, -RZ, RZ, 0, 1.1920928955078125e-07 ;  /* 0x00000002ff5b7435 */ /* 0x000fe200000001ff */
[----:B------:R-:W-:Y:S02]  /*2a00*/  MOV R62, R63 ;  /* 0x0000003f003e7202 */ /* 0x000fe40000000f00 */
[----:B------:R-:W-:-:S03]  /*2a10*/  MOV R63, 0xffffffff ;  /* 0xffffffff003f7802 */ /* 0x000fc60000000f00 */
[----:B------:R-:W-:-:S07]  /*2a20*/  FADD.FTZ R93, R93, R62 ;  /* 0x0000003e5d5d7221 */ /* 0x000fce0000010000 */
[----:B------:R-:W-:Y:S05]  /*2a30*/  WARPSYNC.COLLECTIVE R63, `(.L_x_18695) ;  /* 0x000000003f087348 */ /* 0x000fea0003c00000 */
[----:B------:R0:W1:Y:S02]  /*2a40*/  SHFL.BFLY P2, R63, R93, R91, R92 ;  /* 0x0c00005b5d3f7389 */ /* 0x000064000004005c */
[----:B01----:R-:W-:Y:S01]  /*2a50*/  ENDCOLLECTIVE ;  /* 0x000000000000791b */ /* 0x003fe20003800000 */
.L_x_18695:
[----:B------:R-:W-:Y:S01]  /*2a60*/  HFMA2.MMA R91, -RZ, RZ, 0, 2.384185791015625e-07 ;  /* 0x00000004ff5b7435 */ /* 0x000fe200000001ff */
[----:B------:R-:W-:Y:S02]  /*2a70*/  MOV R62, R63 ;  /* 0x0000003f003e7202 */ /* 0x000fe40000000f00 */
[----:B------:R-:W-:-:S03]  /*2a80*/  MOV R63, 0xffffffff ;  /* 0xffffffff003f7802 */ /* 0x000fc60000000f00 */
[----:B------:R-:W-:-:S05]  /*2a90*/  FADD.FTZ R62, R93, R62 ;  /* 0x0000003e5d3e7221 */ /* 0x000fca0000010000 */
[----:B------:R-:W-:-:S07]  /*2aa0*/  MOV R93, R62 ;  /* 0x0000003e005d7202 */ /* 0x000fce0000000f00 */
[----:B------:R-:W-:Y:S05]  /*2ab0*/  WARPSYNC.COLLECTIVE R63, `(.L_x_18696) ;  /* 0x000000003f087348 */ /* 0x000fea0003c00000 */
[----:B------:R0:W1:Y:S02]  /*2ac0*/  SHFL.BFLY P2, R63, R93, R91, R92 ;  /* 0x0c00005b5d3f7389 */ /* 0x000064000004005c */
[----:B01----:R-:W-:Y:S01]  /*2ad0*/  ENDCOLLECTIVE ;  /* 0x000000000000791b */ /* 0x003fe20003800000 */
.L_x_18696:
[----:B------:R-:W-:Y:S01]  /*2ae0*/  HFMA2.MMA R91, -RZ, RZ, 0, 4.76837158203125e-07 ;  /* 0x00000008ff5b7435 */ /* 0x000fe200000001ff */
[----:B------:R-:W-:Y:S01]  /*2af0*/  FADD.FTZ R62, R62, R63 ;  /* 0x0000003f3e3e7221 */ /* 0x000fe20000010000 */
[----:B------:R-:W-:-:S04]  /*2b00*/  MOV R63, 0xffffffff ;  /* 0xffffffff003f7802 */ /* 0x000fc80000000f00 */
[----:B------:R-:W-:-:S07]  /*2b10*/  MOV R93, R62 ;  /* 0x0000003e005d7202 */ /* 0x000fce0000000f00 */
[----:B------:R-:W-:Y:S05]  /*2b20*/  WARPSYNC.COLLECTIVE R63, `(.L_x_18697) ;  /* 0x000000003f087348 */ /* 0x000fea0003c00000 */
[----:B------:R0:W1:Y:S02]  /*2b30*/  SHFL.BFLY P2, R63, R93, R91, R92 ;  /* 0x0c00005b5d3f7389 */ /* 0x000064000004005c */
[----:B01----:R-:W-:Y:S01]  /*2b40*/  ENDCOLLECTIVE ;  /* 0x000000000000791b */ /* 0x003fe20003800000 */
.L_x_18697:
[----:B------:R-:W-:Y:S01]  /*2b50*/  HFMA2.MMA R91, -RZ, RZ, 0, 9.5367431640625e-07 ;  /* 0x00000010ff5b7435 */ /* 0x000fe200000001ff */
[----:B------:R-:W-:Y:S01]  /*2b60*/  FADD.FTZ R93, R62, R63 ;  /* 0x0000003f3e5d7221 */ /* 0x000fe20000010000 */
[----:B------:R-:W-:-:S09]  /*2b70*/  MOV R63, 0xffffffff ;  /* 0xffffffff003f7802 */ /* 0x000fd20000000f00 */
[----:B------:R-:W-:Y:S05]  /*2b80*/  WARPSYNC.COLLECTIVE R63, `(.L_x_18698) ;  /* 0x000000003f087348 */ /* 0x000fea0003c00000 */
[----:B------:R0:W1:Y:S02]  /*2b90*/  SHFL.BFLY P2, R63, R93, R91, R92 ;  /* 0x0c00005b5d3f7389 */ /* 0x000064000004005c */
[----:B01----:R-:W-:Y:S01]  /*2ba0*/  ENDCOLLECTIVE ;  /* 0x000000000000791b */ /* 0x003fe20003800000 */
.L_x_18698:
[----:B------:R-:W-:Y:S01]  /*2bb0*/  HFMA2.MMA R91, -RZ, RZ, 0, 5.9604644775390625e-08 ;  /* 0x00000001ff5b7435 */ /* 0x000fe200000001ff */
[----:B------:R-:W-:Y:S02]  /*2bc0*/  MOV R62, R63 ;  /* 0x0000003f003e7202 */ /* 0x000fe40000000f00 */
[----:B------:R-:W-:-:S03]  /*2bd0*/  MOV R63, 0xffffffff ;  /* 0xffffffff003f7802 */ /* 0x000fc60000000f00 */
        /* <DEDUP_REMOVED lines=54> */
.L_x_18699:
[----:B------:R-:W-:Y:S01]  /*2f40*/  HFMA2.MMA R91, -RZ, RZ, 0, 1.1920928955078125e-07 ;  /* 0x00000002ff5b7435 */ /* 0x000fe200000001ff */
[----:B------:R-:W-:Y:S01]  /*2f50*/  FADD.FTZ R93, R93, R63 ;  /* 0x0000003f5d5d7221 */ /* 0x000fe20000010000 */
[----:B------:R-:W-:-:S09]  /*2f60*/  MOV R63, 0xffffffff ;  /* 0xffffffff003f7802 */ /* 0x000fd20000000f00 */
[----:B------:R-:W-:Y:S05]  /*2f70*/  WARPSYNC.COLLECTIVE R63, `(.L_x_18700) ;  /* 0x000000003f087348 */ /* 0x000fea0003c00000 */
[----:B------:R0:W1:Y:S02]  /*2f80*/  SHFL.BFLY P2, R63, R93, R91, R92 ;  /* 0x0c00005b5d3f7389 */ /* 0x000064000004005c */
[----:B01----:R-:W-:Y:S01]  /*2f90*/  ENDCOLLECTIVE ;  /* 0x000000000000791b */ /* 0x003fe20003800000 */
.L_x_18700:
[----:B------:R-:W-:Y:S01]  /*2fa0*/  HFMA2.MMA R91, -RZ, RZ, 0, 2.384185791015625e-07 ;  /* 0x00000004ff5b7435 */ /* 0x000fe200000001ff */
[----:B------:R-:W-:Y:S01]  /*2fb0*/  FADD.FTZ R93, R93, R63 ;  /* 0x0000003f5d5d7221 */ /* 0x000fe20000010000 */
[----:B------:R-:W-:-:S09]  /*2fc0*/  MOV R63, 0xffffffff ;  /* 0xffffffff003f7802 */ /* 0x000fd20000000f00 */
[----:B------:R-:W-:Y:S05]  /*2fd0*/  WARPSYNC.COLLECTIVE R63, `(.L_x_18701) ;  /* 0x000000003f087348 */ /* 0x000fea0003c00000 */
[----:B------:R0:W1:Y:S02]  /*2fe0*/  SHFL.BFLY P2, R63, R93, R91, R92 ;  /* 0x0c00005b5d3f7389 */ /* 0x000064000004005c */
[----:B01----:R-:W-:Y:S01]  /*2ff0*/  ENDCOLLECTIVE ;  /* 0x000000000000791b */ /* 0x003fe20003800000 */
.L_x_18701:
[----:B------:R-:W-:Y:S01]  /*3000*/  HFMA2.MMA R91, -RZ, RZ, 0, 4.76837158203125e-07 ;  /* 0x00000008ff5b7435 */ /* 0x000fe200000001ff */
[----:B------:R-:W-:Y:S01]  /*3010*/  FADD.FTZ R93, R93, R63 ;  /* 0x0000003f5d5d7221 */ /* 0x000fe20000010000 */
[----:B------:R-:W-:-:S09]  /*3020*/  MOV R63, 0xffffffff ;  /* 0xffffffff003f7802 */ /* 0x000fd20000000f00 */
[----:B------:R-:W-:Y:S05]  /*3030*/  WARPSYNC.COLLECTIVE R63, `(.L_x_18702) ;  /* 0x000000003f087348 */ /* 0x000fea0003c00000 */
[----:B------:R0:W1:Y:S02]  /*3040*/  SHFL.BFLY P2, R63, R93, R91, R92 ;  /* 0x0c00005b5d3f7389 */ /* 0x000064000004005c */
[----:B01----:R-:W-:Y:S01]  /*3050*/  ENDCOLLECTIVE ;  /* 0x000000000000791b */ /* 0x003fe20003800000 */
.L_x_18702:
[----:B------:R-:W-:Y:S01]  /*3060*/  HFMA2.MMA R91, -RZ, RZ, 0, 9.5367431640625e-07 ;  /* 0x00000010ff5b7435 */ /* 0x000fe200000001ff */
[----:B------:R-:W-:Y:S01]  /*3070*/  FADD.FTZ R93, R93, R63 ;  /* 0x0000003f5d5d7221 */ /* 0x000fe20000010000 */
[----:B------:R-:W-:-:S09]  /*3080*/  MOV R63, 0xffffffff ;  /* 0xffffffff003f7802 */ /* 0x000fd20000000f00 */
[----:B------:R-:W-:Y:S05]  /*3090*/  WARPSYNC.COLLECTIVE R63, `(.L_x_18703) ;  /* 0x000000003f087348 */ /* 0x000fea0003c00000 */
[----:B------:R0:W1:Y:S02]  /*30a0*/  SHFL.BFLY P2, R63, R93, R91, R92 ;  /* 0x0c00005b5d3f7389 */ /* 0x000064000004005c */
[----:B01----:R-:W-:Y:S01]  /*30b0*/  ENDCOLLECTIVE ;  /* 0x000000000000791b */ /* 0x003fe20003800000 */
.L_x_18703:
[----:B------:R-:W-:Y:S05]  /*30c0*/  BRA `(.L_x_18704) ;  /* 0xffffffec006c7947 */ /* 0x000fea000383ffff */
.L_x_18705:
        /* <DEDUP_REMOVED lines=11> */
.L_x_23339:


//--------------------- .text._ZN10layer_norm13ln_fwd_kernelINS_13Kernel_traitsI6__halfffffjLj3072ELj1ELj1ELj4ELj16ENS_18Kernel_traits_baseILj3072ES2_ffffjLj128EEEEELb0ELb1ELb0ELb0EEEvNS_9FwdParamsE --------------------------
	.section	.text._ZN10layer_norm13ln_fwd_kernelINS_13Kernel_traitsI6__halfffffjLj3072ELj1ELj1ELj4ELj16ENS_18Kernel_traits_baseILj3072ES2_ffffjLj128EEEEELb0ELb1ELb0ELb0EEEvNS_9FwdParamsE,"ax",@progbits
	.align	128
        .global         _ZN10layer_norm13ln_fwd_kernelINS_13Kernel_traitsI6__halfffffjLj3072ELj1ELj1ELj4ELj16ENS_18Kernel_traits_baseILj3072ES2_ffffjLj128EEEEELb0ELb1ELb0ELb0EEEvNS_9FwdParamsE
        .type           _ZN10layer_norm13ln_fwd_kernelINS_13Kernel_traitsI6__halfffffjLj3072ELj1ELj1ELj4ELj16ENS_18Kernel_traits_baseILj3072ES2_ffffjLj128EEEEELb0ELb1ELb0ELb0EEEvNS_9FwdParamsE,@function
        .size           _ZN10layer_norm13ln_fwd_kernelINS_13Kernel_traitsI6__halfffffjLj3072ELj1ELj1ELj4ELj16ENS_18Kernel_traits_baseILj3072ES2_ffffjLj128EEEEELb0ELb1ELb0ELb0EEEvNS_9FwdParamsE,(.L_x_23340 - _ZN10layer_norm13ln_fwd_kernelINS_13Kernel_traitsI6__halfffffjLj3072ELj1ELj1ELj4ELj16ENS_18Kernel_traits_baseILj3072ES2_ffffjLj128EEEEELb0ELb1ELb0ELb0EEEvNS_9FwdParamsE)
        .other          _ZN10layer_norm13ln_fwd_kernelINS_13Kernel_traitsI6__halfffffjLj3072ELj1ELj1ELj4ELj16ENS_18Kernel_traits_baseILj3072ES2_ffffjLj128EEEEELb0ELb1ELb0ELb0EEEvNS_9FwdParamsE,@"STO_CUDA_ENTRY STV_DEFAULT"
_ZN10layer_norm13ln_fwd_kernelINS_13Kernel_traitsI6__halfffffjLj3072ELj1ELj1ELj4ELj16ENS_18Kernel_traits_baseILj3072ES2_ffffjLj128EEEEELb0ELb1ELb0ELb0EEEvNS_9FwdParamsE:
.text._ZN10layer_norm13ln_fwd_kernelINS_13Kernel_traitsI6__halfffffjLj3072ELj1ELj1ELj4ELj16ENS_18Kernel_traits_baseILj3072ES2_ffffjLj128EEEEELb0ELb1ELb0ELb0EEEvNS_9FwdParamsE:
        /* <DEDUP_REMOVED lines=29> */
[----:B------:R0:W5:Y:S02]  /*01d0*/  @P0 LDG.E.64 R2, desc[UR4][R4.64] ;  /* 0x0000000404020981 */ /* 0x000164000c1e1b00 */
[----:B------:R-:W-:-:S03]  /*01e0*/  LEA.HI.X R7, R39, UR7, RZ, 0x3, P1 ;  /* 0x0000000727077c11 */ /* 0x000fc600088f1cff */
[----:B------:R-:W5:Y:S04]  /*01f0*/  LDG.E.64 R16, desc[UR4][R16.64] ;  /* 0x0000000410107981 */ /* 0x000f68000c1e1b00 */
[----:B------:R0:W5:Y:S01]  /*0200*/  LDG.E.64 R22, desc[UR4][R6.64] ;  /* 0x0000000406167981 */ /* 0x000162000c1e1b00 */
[----:B------:R-:W-:Y:S02]  /*0210*/  LOP3.LUT R39, R39, 0x80, RZ, 0xfc, !PT ;  /* 0x0000008027277812 */ /* 0x000fe400078efcff */
[----:B0-----:R-:W-:-:S07]  /*0220*/  @!P0 CS2R R2, SRZ ;  /* 0x0000000000028805 */ /* 0x001fce000001ff00 */
.L_x_18707:
[----:B------:R-:W-:Y:S05]  /*0230*/  BSYNC B0 ;  /* 0x0000000000007941 */ /* 0x000fea0003800000 */
.L_x_18706:
        /* <DEDUP_REMOVED lines=12> */
[C---:B------:R-:W-:Y:S02]  /*0300*/  LEA.HI.X R9, R39.reuse, UR7, RZ, 0x3, P1 ;  /* 0x0000000727097c11 */ /* 0x040fe400088f1cff */
[----:B------:R0:W5:Y:S04]  /*0310*/  LDG.E.64 R20, desc[UR4][R10.64] ;  /* 0x000000040a147981 */ /* 0x000168000c1e1b00 */
[----:B------:R0:W5:Y:S01]  /*0320*/  LDG.E.64 R24, desc[UR4][R8.64] ;  /* 0x0000000408187981 */ /* 0x000162000c1e1b00 */
[----:B------:R-:W-:-:S02]  /*0330*/  IADD3 R39, R39, 0x80, RZ ;  /* 0x0000008027277810 */ /* 0x000fc40007ffe0ff */
[----:B0-----:R-:W-:-:S07]  /*0340*/  @!P0 CS2R R4, SRZ ;  /* 0x0000000000048805 */ /* 0x001fce000001ff00 */
.L_x_18709:
[----:B------:R-:W-:Y:S05]  /*0350*/  BSYNC B0 ;  /* 0x0000000000007941 */ /* 0x000fea0003800000 */
.L_x_18708:
        /* <DEDUP_REMOVED lines=17> */
.L_x_18711:
[----:B------:R-:W-:Y:S05]  /*0470*/  BSYNC B0 ;  /* 0x0000000000007941 */ /* 0x000fea0003800000 */
.L_x_18710:
        /* <DEDUP_REMOVED lines=17> */
.L_x_18713:
[----:B------:R-:W-:Y:S05]  /*0590*/  BSYNC B0 ;  /* 0x0000000000007941 */ /* 0x000fea0003800000 */
.L_x_18712:
        /* <DEDUP_REMOVED lines=17> */
.L_x_18715:
[----:B------:R-:W-:Y:S05]  /*06b0*/  BSYNC B0 ;  /* 0x0000000000007941 */ /* 0x000fea0003800000 */
.L_x_18714:
[----:B------:R-:W-:Y:S01]  /*06c0*/  ISETP.GE.U32.AND P0, PT, R109, 0x300, PT ;  /* 0x000003006d00780c */ /* 0x000fe20003f06070 */
[----:B------:R-:W-:Y:S03]  /*06d0*/  BSSY B0, `(.L_x_18716) ;  /* 0x0000011000007945 */ /* 0x000fe60003800000 */
[----:B------:R-:W-:-:S09]  /*06e0*/  P2R R12, PR, RZ, 0x1 ;  /* 0x00000001ff0c7803 */ /* 0x000fd20000000000 */
[----:B------:R-:W-:Y:S05]  /*06f0*/  @!P0 BRA `(.L_x_18717) ;  /* 0x0000000000388947 */ /* 0x000fea0003800000 */
[----:B------:R-:W-:Y:S01]  /*0700*/  ULDC.64 UR8, c[0x0][0x278] ;  /* 0x00009e0000087ab9 */ /* 0x000fe20000000a00 */
[----:B------:R-:W-:Y:S01]  /*0710*/  ULDC.64 UR6, c[0x0][0x2c8] ;  /* 0x0000b20000067ab9 */ /* 0x000fe20000000a00 */
[C---:B------:R-:W-:Y:S01]  /*0720*/  LEA R18, P0, R39.reuse, UR8, 0x3 ;  /* 0x0000000827127c11 */ /* 0x040fe2000f8018ff */
[----:B------:R-:W0:Y:S03]  /*0730*/  LDC.64 R28, c[0x0][0x260] ;  /* 0x00009800ff1c7b82 */ /* 0x000e260000000a00 */
[----:B------:R-:W-:Y:S02]  /*0740*/  LEA.HI.X R19, R39, UR9, RZ, 0x3, P0 ;  /* 0x0000000927137c11 */ /* 0x000fe400080f1cff */
[----:B------:R-:W-:-:S04]  /*0750*/  ISETP.NE.U32.AND P0, PT, RZ, UR6, PT ;  /* 0x00000006ff007c0c */ /* 0x000fc8000bf05070 */
[----:B------:R-:W-:Y:S01]  /*0760*/  ISETP.NE.AND.EX P0, PT, RZ, UR7, PT, P0 ;  /* 0x00000007ff007c0c */ /* 0x000fe2000bf05300 */
[----:B------:R-:W5:-:S12]  /*0770*/  LDG.E.64 R18, desc[UR4][R18.64] ;  /* 0x0000000412127981 */ /* 0x000f58000c1e1b00 */
[----:B------:R-:W-:-:S04]  /*0780*/  @P0 LEA R14, P1, R39, UR6, 0x3 ;  /* 0x00000006270e0c11 */ /* 0x000fc8000f8218ff */
[C---:B------:R-:W-:Y:S01]  /*0790*/  @P0 LEA.HI.X R15, R39.reuse, UR7, RZ, 0x3, P1 ;  /* 0x00000007270f0c11 */ /* 0x040fe200088f1cff */
[----:B0-----:R-:W-:-:S04]  /*07a0*/  IMAD.WIDE.U32 R28, R39, 0x8, R28 ;  /* 0x00000008271c7825 */ /* 0x001fc800078e001c */
[----:B------:R0:W5:Y:S04]  /*07b0*/  @P0 LDG.E.64 R12, desc[UR4][R14.64] ;  /* 0x000000040e0c0981 */ /* 0x000168000c1e1b00 */
[----:B------:R-:W5:Y:S01]  /*07c0*/  LDG.E.64 R28, desc[UR4][R28.64] ;  /* 0x000000041c1c7981 */ /* 0x000f62000c1e1b00 */
[----:B0-----:R-:W-:-:S07]  /*07d0*/  @!P0 CS2R R12, SRZ ;  /* 0x00000000000c8805 */ /* 0x001fce000001ff00 */
.L_x_18717:
[----:B------:R-:W-:Y:S05]  /*07e0*/  BSYNC B0 ;  /* 0x0000000000007941 */ /* 0x000fea0003800000 */
.L_x_18716:
[----:B------:R-:W0:Y:S02]  /*07f0*/  S2UR UR6, SR_CTAID.X ;  /* 0x00000000000679c3 */ /* 0x000e240000002500 */
[----:B0-----:R-:W-:Y:S01]  /*0800*/  LEA.HI R108, R105, UR6, RZ, 0x19 ;  /* 0x00000006696c7c11 */ /* 0x001fe2000f8fc8ff */
[----:B------:R-:W-:-:S03]  /*0810*/  ULDC UR6, c[0x0][0x214] ;  /* 0x0000850000067ab9 */ /* 0x000fc60000000800 */
[----:B------:R-:W-:-:S13]  /*0820*/  ISETP.GE.AND P0, PT, R108, UR6, PT ;  /* 0x000000066c007c0c */ /* 0x000fda000bf06270 */
[----:B------:R-:W-:Y:S05]  /*0830*/  @P0 EXIT ;  /* 0x000000000000094d */ /* 0x000fea0003800000 */
[----:B------:R-:W-:Y:S01]  /*0840*/  SHF.R.S32.HI R0, RZ, 0x2, R0 ;  /* 0x00000002ff007819 */ /* 0x000fe20000011400 */
[----:B------:R-:W-:Y:S01]  /*0850*/  ULDC.64 UR6, c[0x0][0x270] ;  /* 0x00009c0000067ab9 */ /* 0x000fe20000000a00 */
[----:B-----5:R-:W-:Y:S01]  /*0860*/  MOV R56, R32 ;  /* 0x0000002000387202 */ /* 0x020fe20000000f00 */
[----:B------:R-:W-:Y:S01]  /*0870*/  UISETP.NE.U32.AND UP0, UPT, UR6, URZ, UPT ;  /* 0x0000003f0600728c */ /* 0x000fe2000bf05070 */
[----:B------:R-:W-:Y:S01]  /*0880*/  SHF.R.U64 R57, R32, 0x10, R33 ;  /* 0x0000001020397819 */ /* 0x000fe20000001221 */
[----:B------:R-:W-:Y:S01]  /*0890*/  HFMA2.MMA R53, -RZ, RZ, 0, 5.9604644775390625e-08 ;  /* 0x00000001ff357435 */ /* 0x000fe200000001ff */
[----:B------:R-:W-:Y:S01]  /*08a0*/  MOV R100, R24 ;  /* 0x0000001800647202 */ /* 0x000fe20000000f00 */
[----:B------:R-:W-:Y:S01]  /*08b0*/  ULDC.U8 UR6, c[0x0][0x2a0] ;  /* 0x0000a80000067ab9 */ /* 0x000fe20000000000 */
        /* <DEDUP_REMOVED lines=14> */
[----:B------:R-:W-:Y:S01]  /*09a0*/  SHF.R.U32.HI R58, RZ, 0x10, R33 ;  /* 0x00000010ff3a7819 */ /* 0x000fe20000011621 */
[----:B------:R-:W-:Y:S01]  /*09b0*/  HADD2.F32 R93, -RZ, R93.H0_H0 ;  /* 0x2000005dff5d7230 */ /* 0x000fe20000004100 */
[C---:B------:R-:W-:Y:S01]  /*09c0*/  SHF.L.U32 R32, R105.reuse, 0x5, RZ ;  /* 0x0000000569207819 */ /* 0x040fe200000006ff */
        /* <DEDUP_REMOVED lines=14> */
[----:B------:R-:W-:Y:S01]  /*0ab0*/  UISETP.NE.AND.EX UP0, UPT, UR7, URZ, UPT, UP0 ;  /* 0x0000003f0700728c */ /* 0x000fe2000bf05300 */
[----:B------:R-:W-:Y:S01]  /*0ac0*/  LOP3.LUT R33, R105, 0x60, RZ, 0xc0, !PT ;  /* 0x0000006069217812 */ /* 0x000fe200078ec0ff */
[----:B------:R-:W-:Y:S01]  /*0ad0*/  HADD2.F32 R15, -RZ, R15.H0_H0 ;  /* 0x2000000fff0f7230 */ /* 0x000fe20000004100 */
[----:B------:R-:W-:Y:S01]  /*0ae0*/  LOP3.LUT R24, R0, 0x7f, RZ, 0xc0, !PT ;  /* 0x0000007f00187812 */ /* 0x000fe200078ec0ff */
[----:B------:R-:W-:Y:S01]  /*0af0*/  ULDC UR13, c[0x0][0x218] ;  /* 0x00008600000d7ab9 */ /* 0x000fe20000000800 */
[----:B------:R-:W-:Y:S01]  /*0b00*/  MOV R104, R22 ;  /* 0x0000001600687202 */ /* 0x000fe20000000f00 */
[----:B------:R-:W-:Y:S01]  /*0b10*/  ULDC UR12, c[0x0][0x290] ;  /* 0x0000a400000c7ab9 */ /* 0x000fe20000000800 */
[--C-:B------:R-:W-:Y:S01]  /*0b20*/  SHF.R.U64 R103, R22, 0x10, R23.reuse ;  /* 0x0000001016677819 */ /* 0x100fe20000001217 */
[----:B------:R-:W-:Y:S01]  /*0b30*/  ULDC.64 UR8, c[0x0][0x230] ;  /* 0x00008c0000087ab9 */ /* 0x000fe20000000a00 */
        /* <DEDUP_REMOVED lines=16> */
[----:B------:R-:W-:Y:S01]  /*0c40*/  LOP3.LUT R35, R32, 0x3e0, RZ, 0xc0, !PT ;  /* 0x000003e020237812 */ /* 0x000fe200078ec0ff */
[----:B------:R-:W-:Y:S01]  /*0c50*/  HADD2.F32 R23, -RZ, R23.H0_H0 ;  /* 0x20000017ff177230 */ /* 0x000fe20000004100 */
[----:B------:R-:W-:Y:S01]  /*0c60*/  SHF.R.U32.HI R0, RZ, 0x2, R0 ;  /* 0x00000002ff007819 */ /* 0x000fe20000011600 */
[----:B------:R-:W-:Y:S01]  /*0c70*/  HADD2.F32 R22, -RZ, R22.H0_H0 ;  /* 0x20000016ff167230 */ /* 0x000fe20000004100 */
[----:B------:R-:W-:Y:S01]  /*0c80*/  VIADDMNMX R33, R24, -R33, RZ, !PT ;  /* 0x8000002118217246 */ /* 0x000fe200078001ff */
[----:B------:R-:W-:Y:S01]  /*0c90*/  ULDC.64 UR10, c[0x0][0x238] ;  /* 0x00008e00000a7ab9 */ /* 0x000fe20000000a00 */
[----:B------:R-:W-:Y:S01]  /*0ca0*/  SHF.R.U64 R61, R30, 0x10, R31 ;  /* 0x000000101e3d7819 */ /* 0x000fe2000000121f */
[----:B------:R-:W-:Y:S01]  /*0cb0*/  ULDC.64 UR14, c[0x0][0x210] ;  /* 0x00008400000e7ab9 */ /* 0x000fe20000000a00 */
[----:B------:R-:W-:-:S02]  /*0cc0*/  MOV R63, R31 ;  /* 0x0000001f003f7202 */ /* 0x000fc40000000f00 */
[----:B------:R-:W-:Y:S01]  /*0cd0*/  SHF.R.U32.HI R62, RZ, 0x10, R31 ;  /* 0x00000010ff3e7819 */ /* 0x000fe2000001161f */
[----:B------:R-:W-:Y:S01]  /*0ce0*/  HADD2.F32 R61, -RZ, R61.H0_H0 ;  /* 0x2000003dff3d7230 */ /* 0x000fe20000004100 */
[----:B------:R-:W-:Y:S01]  /*0cf0*/  VIADDMNMX R35, R24, -R35, RZ, !PT ;  /* 0x8000002318237246 */ /* 0x000fe200078001ff */
[----:B------:R-:W-:Y:S01]  /*0d00*/  HADD2.F32 R63, -RZ, R63.H0_H0 ;  /* 0x2000003fff3f7230 */ /* 0x000fe20000004100 */
[----:B------:R-:W-:Y:S01]  /*0d10*/  LOP3.LUT R31, R0, 0x3fffffe0, RZ, 0xc0, !PT ;  /* 0x3fffffe0001f7812 */ /* 0x000fe200078ec0ff */
[----:B------:R-:W-:Y:S01]  /*0d20*/  HADD2.F32 R0, -RZ, R2.H0_H0 ;  /* 0x20000002ff007230 */ /* 0x000fe20000004100 */
[----:B------:R-:W-:Y:S01]  /*0d30*/  VIMNMX R24, R33, 0x20, PT ;  /* 0x0000002021187848 */ /* 0x000fe20003fe0100 */
[----:B------:R-:W-:Y:S01]  /*0d40*/  HADD2.F32 R62, -RZ, R62.H0_H0 ;  /* 0x2000003eff3e7230 */ /* 0x000fe20000004100 */
[----:B------:R-:W-:Y:S01]  /*0d50*/  SHF.R.U64 R68, R2, 0x10, R3 ;  /* 0x0000001002447819 */ /* 0x000fe20000001203 */
[----:B------:R-:W-:Y:S01]  /*0d60*/  HADD2.F32 R2, -RZ, R3.H0_H0 ;  /* 0x20000003ff027230 */ /* 0x000fe20000004100 */
[----:B------:R-:W-:-:S02]  /*0d70*/  IADD3 R24, R24, R31, RZ ;  /* 0x0000001f18187210 */ /* 0x000fc40007ffe0ff */
[----:B------:R-:W-:Y:S01]  /*0d80*/  SHF.R.U32.HI R69, RZ, 0x10, R3 ;  /* 0x00000010ff457819 */ /* 0x000fe20000011603 */
[----:B------:R-:W-:Y:S01]  /*0d90*/  HADD2.F32 R3, -RZ, R4.H0_H0 ;  /* 0x20000004ff037230 */ /* 0x000fe20000004100 */
[----:B------:R-:W-:Y:S01]  /*0da0*/  SHF.L.U32 R24, R24, 0x2, RZ ;  /* 0x0000000218187819 */ /* 0x000fe200000006ff */
[----:B------:R-:W-:Y:S01]  /*0db0*/  HADD2.F32 R68, -RZ, R68.H0_H0 ;  /* 0x20000044ff447230 */ /* 0x000fe20000004100 */
[--C-:B------:R-:W-:Y:S01]  /*0dc0*/  SHF.R.U64 R70, R4, 0x10, R5.reuse ;  /* 0x0000001004467819 */ /* 0x100fe20000001205 */
[----:B------:R-:W-:Y:S01]  /*0dd0*/  HADD2.F32 R4, -RZ, R5.H0_H0 ;  /* 0x20000005ff047230 */ /* 0x000fe20000004100 */
[----:B------:R-:W-:Y:S01]  /*0de0*/  I2FP.F32.U32 R24, R24 ;  /* 0x0000001800187245 */ /* 0x000fe20000201000 */
[----:B------:R-:W-:Y:S01]  /*0df0*/  HADD2.F32 R69, -RZ, R69.H0_H0 ;  /* 0x20000045ff457230 */ /* 0x000fe20000004100 */
[----:B------:R-:W-:Y:S01]  /*0e00*/  SHF.R.U32.HI R71, RZ, 0x10, R5 ;  /* 0x00000010ff477819 */ /* 0x000fe20000011605 */
[----:B------:R-:W-:Y:S01]  /*0e10*/  HADD2.F32 R5, -RZ, R6.H0_H0 ;  /* 0x20000006ff057230 */ /* 0x000fe20000004100 */
[----:B------:R0:W1:Y:S01]  /*0e20*/  MUFU.RCP R107, R24 ;  /* 0x00000018006b7308 */ /* 0x0000620000001000 */
[--C-:B------:R-:W-:Y:S01]  /*0e30*/  SHF.R.U64 R72, R6, 0x10, R7.reuse ;  /* 0x0000001006487819 */ /* 0x100fe20000001207 */
[----:B------:R-:W-:Y:S01]  /*0e40*/  HADD2.F32 R6, -RZ, R7.H0_H0 ;  /* 0x20000007ff067230 */ /* 0x000fe20000004100 */
[----:B------:R-:W-:Y:S01]  /*0e50*/  MOV R96, R26 ;  /* 0x0000001a00607202 */ /* 0x000fe20000000f00 */
[----:B------:R-:W-:Y:S01]  /*0e60*/  HADD2.F32 R70, -RZ, R70.H0_H0 ;  /* 0x20000046ff467230 */ /* 0x000fe20000004100 */
[----:B------:R-:W-:Y:S01]  /*0e70*/  VIMNMX R106, R35, 0x20, PT ;  /* 0x00000020236a7848 */ /* 0x000fe20003fe0100 */
[----:B------:R-:W-:Y:S01]  /*0e80*/  HADD2.F32 R71, -RZ, R71.H0_H0 ;  /* 0x20000047ff477230 */ /* 0x000fe20000004100 */
[----:B------:R-:W-:Y:S01]  /*0e90*/  SHF.R.U32.HI R73, RZ, 0x10, R7 ;  /* 0x00000010ff497819 */ /* 0x000fe20000011607 */
[----:B------:R-:W-:Y:S01]  /*0ea0*/  HADD2.F32 R7, -RZ, R8.H0_H0 ;  /* 0x20000008ff077230 */ /* 0x000fe20000004100 */
[----:B------:R-:W-:Y:S01]  /*0eb0*/  MOV R26, R16 ;  /* 0x00000010001a7202 */ /* 0x000fe20000000f00 */
[----:B------:R-:W-:Y:S01]  /*0ec0*/  HADD2.F32 R96, -RZ, R96.H0_H0 ;  /* 0x20000060ff607230 */ /* 0x000fe20000004100 */
[----:B------:R-:W-:Y:S01]  /*0ed0*/  SHF.R.U64 R74, R8, 0x10, R9 ;  /* 0x00000010084a7819 */ /* 0x000fe20000001209 */
        /* <DEDUP_REMOVED lines=41> */
[----:B------:R-:W-:Y:S01]  /*1170*/  IADD3 R106, R31, R106, RZ ;  /* 0x0000006a1f6a7210 */ /* 0x000fe20007ffe0ff */
[----:B------:R-:W-:Y:S01]  /*1180*/  HADD2.F32 R14, -RZ, R25.H0_H0 ;  /* 0x20000019ff0e7230 */ /* 0x000fe20000004100 */
[----:B------:R-:W-:Y:S01]  /*1190*/  ISETP.NE.AND P0, PT, RZ, UR6, PT ;  /* 0x00000006ff007c0c */ /* 0x000fe2000bf05270 */
[----:B------:R-:W-:Y:S01]  /*11a0*/  HADD2.F32 R67, -RZ, R67.H0_H0 ;  /* 0x20000043ff437230 */ /* 0x000fe20000004100 */
[----:B------:R-:W-:Y:S01]  /*11b0*/  SHF.L.U32 R106, R106, 0x2, RZ ;  /* 0x000000026a6a7819 */ /* 0x000fe200000006ff */
[----:B------:R-:W-:Y:S01]  /*11c0*/  HADD2.F32 R66, -RZ, R66.H0_H0 ;  /* 0x20000042ff427230 */ /* 0x000fe20000004100 */
[----:B------:R-:W-:Y:S01]  /*11d0*/  P2R R110, PR, RZ, 0x1 ;  /* 0x00000001ff6e7803 */ /* 0x000fe20000000000 */
[----:B------:R-:W-:-:S02]  /*11e0*/  HADD2.F32 R73, -RZ, R73.H0_H0 ;  /* 0x20000049ff497230 */ /* 0x000fc40000004100 */
[----:B------:R-:W-:Y:S02]  /*11f0*/  HADD2.F32 R74, -RZ, R74.H0_H0 ;  /* 0x2000004aff4a7230 */ /* 0x000fe40000004100 */
[----:B------:R-:W-:Y:S02]  /*1200*/  HADD2.F32 R75, -RZ, R75.H0_H0 ;  /* 0x2000004bff4b7230 */ /* 0x000fe40000004100 */
[----:B------:R-:W-:Y:S02]  /*1210*/  HADD2.F32 R76, -RZ, R76.H0_H0 ;  /* 0x2000004cff4c7230 */ /* 0x000fe40000004100 */
[----:B------:R-:W-:Y:S02]  /*1220*/  HADD2.F32 R77, -RZ, R77.H0_H0 ;  /* 0x2000004dff4d7230 */ /* 0x000fe40000004100 */
[----:B------:R-:W-:Y:S02]  /*1230*/  HADD2.F32 R78, -RZ, R78.H0_H0 ;  /* 0x2000004eff4e7230 */ /* 0x000fe40000004100 */
[----:B01----:R-:W-:-:S07]  /*1240*/  HADD2.F32 R79, -RZ, R79.H0_H0 ;  /* 0x2000004fff4f7230 */ /* 0x003fce0000004100 */
.L_x_18743:
[----:B------:R-:W-:Y:S01]  /*1250*/  PLOP3.LUT P0, PT, PT, PT, UP0, 0x80, 0x0 ;  /* 0x000000000000781c */ /* 0x000fe20003f0f008 */
[----:B------:R-:W-:Y:S01]  /*1260*/  @UP0 ULDC.64 UR6, c[0x0][0x270] ;  /* 0x00009c0000060ab9 */ /* 0x000fe20000000a00 */
[----:B------:R-:W-:Y:S02]  /*1270*/  MOV R113, 0x4 ;  /* 0x0000000400717802 */ /* 0x000fe40000000f00 */
[----:B------:R-:W-:-:S09]  /*1280*/  MOV R52, 0x3f800000 ;  /* 0x3f80000000347802 */ /* 0x000fd20000000f00 */
[----:B------:R-:W-:Y:S01]  /*1290*/  @P0 IMAD.WIDE R112, R108, R113, UR6 ;  /* 0x000000066c700e25 */ /* 0x000fe2000f8e0271 */
[----:B------:R-:W-:-:S13]  /*12a0*/  PLOP3.LUT P0, PT, PT, PT, UP0, 0x80, 0x0 ;  /* 0x000000000000781c */ /* 0x000fda0003f0f008 */
        /* <DEDUP_REMOVED lines=14> */
[C---:B0-----:R-:W-:Y:S01]  /*1390*/  IMAD.WIDE.U32 R114, R111.reuse, 0x10, R28 ;  /* 0x000000106f727825 */ /* 0x041fe200078e001c */
[----:B------:R-:W-:-:S03]  /*13a0*/  LEA R112, P1, R111, UR10, 0x4 ;  /* 0x0000000a6f707c11 */ /* 0x000fc6000f8220ff */
[----:B------:R0:W2:Y:S04]  /*13b0*/  @P0 LDG.E.128 R24, desc[UR4][R54.64] ;  /* 0x0000000436180981 */ /* 0x0000a8000c1e1d00 */
[----:B------:R-:W3:Y:S01]  /*13c0*/  LDG.E.128 R28, desc[UR4][R114.64] ;  /* 0x00000004721c7981 */ /* 0x000ee2000c1e1d00 */
[----:B------:R-:W-:Y:S02]  /*13d0*/  ISETP.NE.U32.AND P0, PT, RZ, UR8, PT ;  /* 0x00000008ff007c0c */ /* 0x000fe4000bf05070 */
[C---:B------:R-:W-:Y:S02]  /*13e0*/  LEA.HI.X R113, R111.reuse, UR11, RZ, 0x4, P1 ;  /* 0x0000000b6f717c11 */ /* 0x040fe400088f24ff */
[----:B------:R-:W-:Y:S02]  /*13f0*/  ISETP.NE.AND.EX P0, PT, RZ, UR9, PT, P0 ;  /* 0x00000009ff007c0c */ /* 0x000fe4000bf05300 */
[----:B0-----:R-:W-:Y:S01]  /*1400*/  IADD3 R54, R111, 0x80, RZ ;  /* 0x000000806f367810 */ /* 0x001fe20007ffe0ff */
[-C--:B---3-5:R-:W-:Y:S01]  /*1410*/  FMUL.FTZ R117, R28, R52.reuse ;  /* 0x000000341c757220 */ /* 0x0a8fe20000410000 */
[-C--:B------:R-:W-:Y:S01]  /*1420*/  FMUL.FTZ R116, R29, R52.reuse ;  /* 0x000000341d747220 */ /* 0x080fe20000410000 */
[-C--:B------:R-:W-:Y:S01]  /*1430*/  FMUL.FTZ R119, R30, R52.reuse ;  /* 0x000000341e777220 */ /* 0x080fe20000410000 */
[----:B------:R-:W-:Y:S01]  /*1440*/  FMUL.FTZ R118, R31, R52 ;  /* 0x000000341f767220 */ /* 0x000fe20000410000 */
[----:B------:R-:W-:Y:S01]  /*1450*/  FMUL.FTZ R28, R104, R117 ;  /* 0x00000075681c7220 */ /* 0x000fe20000410000 */
[----:B------:R-:W-:Y:S01]  /*1460*/  FMUL.FTZ R29, R103, R116 ;  /* 0x00000074671d7220 */ /* 0x000fe20000410000 */
[----:B------:R-:W-:Y:S01]  /*1470*/  FMUL.FTZ R30, R102, R119 ;  /* 0x00000077661e7220 */ /* 0x000fe20000410000 */
[----:B------:R-:W-:-:S03]  /*1480*/  FMUL.FTZ R31, R101, R118 ;  /* 0x00000076651f7220 */ /* 0x000fc60000410000 */
[----:B--2---:R-:W-:Y:S01]  /*1490*/  @P0 FADD.FTZ R28, R24, R28 ;  /* 0x0000001c181c0221 */ /* 0x004fe20000010000 */
[----:B------:R-:W-:Y:S01]  /*14a0*/  @P0 FADD.FTZ R29, R25, R29 ;  /* 0x0000001d191d0221 */ /* 0x000fe20000010000 */
[----:B------:R-:W-:Y:S01]  /*14b0*/  @P0 FADD.FTZ R30, R26, R30 ;  /* 0x0000001e1a1e0221 */ /* 0x000fe20000010000 */
[----:B------:R-:W-:-:S05]  /*14c0*/  @P0 FADD.FTZ R31, R27, R31 ;  /* 0x0000001f1b1f0221 */ /* 0x000fca0000010000 */
[----:B------:R0:W-:Y:S02]  /*14d0*/  STG.E.128 desc[UR4][R112.64], R28 ;  /* 0x0000001c70007986 */ /* 0x0001e4000c101d04 */
.L_x_18719:
[----:B------:R-:W-:Y:S05]  /*14e0*/  BSYNC B0 ;  /* 0x0000000000007941 */ /* 0x000fea0003800000 */
.L_x_18718:
[----:B------:R-:W-:Y:S01]  /*14f0*/  ISETP.GE.U32.AND P0, PT, R109, 0x100, PT ;  /* 0x000001006d00780c */ /* 0x000fe20003f06070 */
[----:B------:R-:W-:-:S12]  /*1500*/  BSSY B0, `(.L_x_18720) ;  /* 0x000001c000007945 */ /* 0x000fd80003800000 */
[----:B------:R-:W-:Y:S05]  /*1510*/  @!P0 BRA `(.L_x_18721) ;  /* 0x0000000000688947 */ /* 0x000fea0003800000 */
[----:B------:R-:W1:Y:S01]  /*1520*/  LDC.64 R32, c[0x0][0x220] ;  /* 0x00008800ff207b82 */ /* 0x000e620000000a00 */
[----:B------:R-:W-:-:S04]  /*1530*/  ISETP.NE.U32.AND P0, PT, RZ, UR8, PT ;  /* 0x00000008ff007c0c */ /* 0x000fc8000bf05070 */
[----:B------:R-:W-:-:S13]  /*1540*/  ISETP.NE.AND.EX P0, PT, RZ, UR9, PT, P0 ;  /* 0x00000009ff007c0c */ /* 0x000fda000bf05300 */
[----:B------:R-:W-:-:S04]  /*1550*/  @P0 LEA R114, P1, R54, UR8, 0x4 ;  /* 0x0000000836720c11 */ /* 0x000fc8000f8220ff */
[C---:B------:R-:W-:Y:S01]  /*1560*/  @P0 LEA.HI.X R115, R54.reuse, UR9, RZ, 0x4, P1 ;  /* 0x0000000936730c11 */ /* 0x040fe200088f24ff */
[C---:B-1----:R-:W-:Y:S01]  /*1570*/  IMAD.WIDE.U32 R116, R54.reuse, 0x10, R32 ;  /* 0x0000001036747825 */ /* 0x042fe200078e0020 */
[----:B0-----:R-:W-:-:S03]  /*1580*/  LEA R112, P1, R54, UR10, 0x4 ;  /* 0x0000000a36707c11 */ /* 0x001fc6000f8220ff */
[----:B------:R-:W2:Y:S04]  /*1590*/  @P0 LDG.E.128 R24, desc[UR4][R114.64] ;  /* 0x0000000472180981 */ /* 0x000ea8000c1e1d00 */
[----:B------:R-:W3:Y:S01]  /*15a0*/  LDG.E.128 R32, desc[UR4][R116.64] ;  /* 0x0000000474207981 */ /* 0x000ee2000c1e1d00 */
[----:B------:R-:W-:Y:S02]  /*15b0*/  ISETP.NE.U32.AND P0, PT, RZ, UR8, PT ;  /* 0x00000008ff007c0c */ /* 0x000fe4000bf05070 */
[C---:B------:R-:W-:Y:S02]  /*15c0*/  LEA.HI.X R113, R54.reuse, UR11, RZ, 0x4, P1 ;  /* 0x0000000b36717c11 */ /* 0x040fe400088f24ff */
[----:B------:R-:W-:Y:S02]  /*15d0*/  ISETP.NE.AND.EX P0, PT, RZ, UR9, PT, P0 ;  /* 0x00000009ff007c0c */ /* 0x000fe4000bf05300 */
[----:B------:R-:W-:Y:S01]  /*15e0*/  IADD3 R54, R54, 0x80, RZ ;  /* 0x0000008036367810 */ /* 0x000fe20007ffe0ff */
        /* <DEDUP_REMOVED lines=13> */
.L_x_18721:
[----:B------:R-:W-:Y:S05]  /*16c0*/  BSYNC B0 ;  /* 0x0000000000007941 */ /* 0x000fea0003800000 */
.L_x_18720:
[----:B------:R-:W-:Y:S01]  /*16d0*/  ISETP.GE.U32.AND P0, PT, R109, 0x180, PT ;  /* 0x000001806d00780c */ /* 0x000fe20003f06070 */
[----:B------:R-:W-:-:S12]  /*16e0*/  BSSY B0, `(.L_x_18722) ;  /* 0x000001c000007945 */ /* 0x000fd80003800000 */
[----:B------:R-:W-:Y:S05]  /*16f0*/  @!P0 BRA `(.L_x_18723) ;  /* 0x0000000000688947 */ /* 0x000fea0003800000 */
[----:B------:R-:W2:Y:S01]  /*1700*/  LDC.64 R114, c[0x0][0x220] ;  /* 0x00008800ff727b82 */ /* 0x000ea20000000a00 */
[----:B------:R-:W-:-:S04]  /*1710*/  ISETP.NE.U32.AND P0, PT, RZ, UR8, PT ;  /* 0x00000008ff007c0c */ /* 0x000fc8000bf05070 */
[----:B------:R-:W-:-:S13]  /*1720*/  ISETP.NE.AND.EX P0, PT, RZ, UR9, PT, P0 ;  /* 0x00000009ff007c0c */ /* 0x000fda000bf05300 */
[----:B------:R-:W-:-:S04]  /*1730*/  @P0 LEA R116, P1, R54, UR8, 0x4 ;  /* 0x0000000836740c11 */ /* 0x000fc8000f8220ff */
[C---:B------:R-:W-:Y:S01]  /*1740*/  @P0 LEA.HI.X R117, R54.reuse, UR9, RZ, 0x4, P1 ;  /* 0x0000000936750c11 */ /* 0x040fe200088f24ff */
[C---:B--2---:R-:W-:Y:S01]  /*1750*/  IMAD.WIDE.U32 R114, R54.reuse, 0x10, R114 ;  /* 0x0000001036727825 */ /* 0x044fe200078e0072 */
[----:B01----:R-:W-:-:S03]  /*1760*/  LEA R112, P1, R54, UR10, 0x4 ;  /* 0x0000000a36707c11 */ /* 0x003fc6000f8220ff */
        /* <DEDUP_REMOVED lines=19> */
.L_x_18723:
[----:B------:R-:W-:Y:S05]  /*18a0*/  BSYNC B0 ;  /* 0x0000000000007941 */ /* 0x000fea0003800000 */
.L_x_18722:
[----:B------:R-:W-:Y:S01]  /*18b0*/  ISETP.GE.U32.AND P0, PT, R109, 0x200, PT ;  /* 0x000002006d00780c */ /* 0x000fe20003f06070 */
[----:B------:R-:W-:-:S12]  /*18c0*/  BSSY B0, `(.L_x_18724) ;  /* 0x000001c000007945 */ /* 0x000fd80003800000 */
[----:B------:R-:W-:Y:S05]  /*18d0*/  @!P0 BRA `(.L_x_18725) ;  /* 0x0000000000688947 */ /* 0x000fea0003800000 */
[----:B------:R-:W3:Y:S01]  /*18e0*/  LDC.64 R114, c[0x0][0x220] ;  /* 0x00008800ff727b82 */ /* 0x000ee20000000a00 */
[----:B------:R-:W-:-:S04]  /*18f0*/  ISETP.NE.U32.AND P0, PT, RZ, UR8, PT ;  /* 0x00000008ff007c0c */ /* 0x000fc8000bf05070 */
[----:B------:R-:W-:-:S13]  /*1900*/  ISETP.NE.AND.EX P0, PT, RZ, UR9, PT, P0 ;  /* 0x00000009ff007c0c */ /* 0x000fda000bf05300 */
[----:B------:R-:W-:-:S04]  /*1910*/  @P0 LEA R116, P1, R54, UR8, 0x4 ;  /* 0x0000000836740c11 */ /* 0x000fc8000f8220ff */
[C---:B------:R-:W-:Y:S01]  /*1920*/  @P0 LEA.HI.X R117, R54.reuse, UR9, RZ, 0x4, P1 ;  /* 0x0000000936750c11 */ /* 0x040fe200088f24ff */
[C---:B---3--:R-:W-:Y:S01]  /*1930*/  IMAD.WIDE.U32 R114, R54.reuse, 0x10, R114 ;  /* 0x0000001036727825 */ /* 0x048fe200078e0072 */
[----:B012---:R-:W-:-:S03]  /*1940*/  LEA R112, P1, R54, UR10, 0x4 ;  /* 0x0000000a36707c11 */ /* 0x007fc6000f8220ff */
        /* <DEDUP_REMOVED lines=19> */
.L_x_18725:
[----:B------:R-:W-:Y:S05]  /*1a80*/  BSYNC B0 ;  /* 0x0000000000007941 */ /* 0x000fea0003800000 */
.L_x_18724:
[----:B------:R-:W-:Y:S01]  /*1a90*/  ISETP.GE.U32.AND P0, PT, R109, 0x280, PT ;  /* 0x000002806d00780c */ /* 0x000fe20003f06070 */
[----:B------:R-:W-:-:S12]  /*1aa0*/  BSSY B0, `(.L_x_18726) ;  /* 0x000001c000007945 */ /* 0x000fd80003800000 */
[----:B------:R-:W-:Y:S05]  /*1ab0*/  @!P0 BRA `(.L_x_18727) ;  /* 0x0000000000688947 */ /* 0x000fea0003800000 */
[----:B------:R-:W4:Y:S01]  /*1ac0*/  LDC.64 R114, c[0x0][0x220] ;  /* 0x00008800ff727b82 */ /* 0x000f220000000a00 */
[----:B------:R-:W-:-:S04]  /*1ad0*/  ISETP.NE.U32.AND P0, PT, RZ, UR8, PT ;  /* 0x00000008ff007c0c */ /* 0x000fc8000bf05070 */
[----:B------:R-:W-:-:S13]  /*1ae0*/  ISETP.NE.AND.EX P0, PT, RZ, UR9, PT, P0 ;  /* 0x00000009ff007c0c */ /* 0x000fda000bf05300 */
[----:B------:R-:W-:-:S04]  /*1af0*/  @P0 LEA R116, P1, R54, UR8, 0x4 ;  /* 0x0000000836740c11 */ /* 0x000fc8000f8220ff */
[C---:B------:R-:W-:Y:S01]  /*1b00*/  @P0 LEA.HI.X R117, R54.reuse, UR9, RZ, 0x4, P1 ;  /* 0x0000000936750c11 */ /* 0x040fe200088f24ff */
[C---:B----4-:R-:W-:Y:S01]  /*1b10*/  IMAD.WIDE.U32 R114, R54.reuse, 0x10, R114 ;  /* 0x0000001036727825 */ /* 0x050fe200078e0072 */
[----:B0123--:R-:W-:-:S03]  /*1b20*/  LEA R112, P1, R54, UR10, 0x4 ;  /* 0x0000000a36707c11 */ /* 0x00ffc6000f8220ff */
        /* <DEDUP_REMOVED lines=19> */
.L_x_18727:
[----:B------:R-:W-:Y:S05]  /*1c60*/  BSYNC B0 ;  /* 0x0000000000007941 */ /* 0x000fea0003800000 */
.L_x_18726:
[----:B------:R-:W-:Y:S01]  /*1c70*/  ISETP.GE.U32.AND P0, PT, R109, 0x300, PT ;  /* 0x000003006d00780c */ /* 0x000fe20003f06070 */
[----:B------:R-:W-:-:S12]  /*1c80*/  BSSY B0, `(.L_x_18728) ;  /* 0x000001b000007945 */ /* 0x000fd80003800000 */
[----:B------:R-:W-:Y:S05]  /*1c90*/  @!P0 BRA `(.L_x_18729) ;  /* 0x0000000000648947 */ /* 0x000fea0003800000 */
[----:B------:R-:W-:Y:S01]  /*1ca0*/  ISETP.NE.U32.AND P0, PT, RZ, UR8, PT ;  /* 0x00000008ff007c0c */ /* 0x000fe2000bf05070 */
[----:B------:R-:W0:Y:S03]  /*1cb0*/  LDC.64 R48, c[0x0][0x220] ;  /* 0x00008800ff307b82 */ /* 0x000e260000000a00 */
[----:B------:R-:W-:-:S13]  /*1cc0*/  ISETP.NE.AND.EX P0, PT, RZ, UR9, PT, P0 ;  /* 0x00000009ff007c0c */ /* 0x000fda000bf05300 */
[----:B------:R-:W-:-:S04]  /*1cd0*/  @P0 LEA R114, P1, R54, UR8, 0x4 ;  /* 0x0000000836720c11 */ /* 0x000fc8000f8220ff */
[C---:B------:R-:W-:Y:S02]  /*1ce0*/  @P0 LEA.HI.X R115, R54.reuse, UR9, RZ, 0x4, P1 ;  /* 0x0000000936730c11 */ /* 0x040fe400088f24ff */
[----:B01234-:R-:W-:-:S03]  /*1cf0*/  LEA R112, P1, R54, UR10, 0x4 ;  /* 0x0000000a36707c11 */ /* 0x01ffc6000f8220ff */
[----:B------:R-:W2:Y:S01]  /*1d00*/  @P0 LDG.E.128 R24, desc[UR4][R114.64] ;  /* 0x0000000472180981 */ /* 0x000ea2000c1e1d00 */
[C---:B------:R-:W-:Y:S01]  /*1d10*/  LEA.HI.X R113, R54.reuse, UR11, RZ, 0x4, P1 ;  /* 0x0000000b36717c11 */ /* 0x040fe200088f24ff */
[----:B------:R-:W-:-:S05]  /*1d20*/  IMAD.WIDE.U32 R54, R54, 0x10, R48 ;  /* 0x0000001036367825 */ /* 0x000fca00078e0030 */
[----:B------:R-:W3:Y:S01]  /*1d30*/  LDG.E.128 R48, desc[UR4][R54.64] ;  /* 0x0000000436307981 */ /* 0x000ee2000c1e1d00 */
[----:B------:R-:W-:-:S04]  /*1d40*/  ISETP.NE.U32.AND P0, PT, RZ, UR8, PT ;  /* 0x00000008ff007c0c */ /* 0x000fc8000bf05070 */
[----:B------:R-:W-:Y:S01]  /*1d50*/  ISETP.NE.AND.EX P0, PT, RZ, UR9, PT, P0 ;  /* 0x00000009ff007c0c */ /* 0x000fe2000bf05300 */
[-C--:B---3-5:R-:W-:Y:S01]  /*1d60*/  FMUL.FTZ R117, R48, R52.reuse ;  /* 0x0000003430757220 */ /* 0x0a8fe20000410000 */
[-C--:B------:R-:W-:Y:S01]  /*1d70*/  FMUL.FTZ R116, R49, R52.reuse ;  /* 0x0000003431747220 */ /* 0x080fe20000410000 */
[-C--:B------:R-:W-:Y:S01]  /*1d80*/  FMUL.FTZ R119, R50, R52.reuse ;  /* 0x0000003432777220 */ /* 0x080fe20000410000 */
[----:B------:R-:W-:Y:S01]  /*1d90*/  FMUL.FTZ R51, R51, R52 ;  /* 0x0000003433337220 */ /* 0x000fe20000410000 */
[----:B------:R-:W-:Y:S01]  /*1da0*/  FMUL.FTZ R48, R84, R117 ;  /* 0x0000007554307220 */ /* 0x000fe20000410000 */
[----:B------:R-:W-:Y:S01]  /*1db0*/  FMUL.FTZ R49, R83, R116 ;  /* 0x0000007453317220 */ /* 0x000fe20000410000 */
[----:B------:R-:W-:Y:S01]  /*1dc0*/  FMUL.FTZ R50, R82, R119 ;  /* 0x0000007752327220 */ /* 0x000fe20000410000 */
[----:B------:R-:W-:-:S05]  /*1dd0*/  FMUL.FTZ R51, R80, R51 ;  /* 0x0000003350337220 */ /* 0x000fca0000410000 */
[----:B--2---:R-:W-:Y:S01]  /*1de0*/  @P0 FADD.FTZ R48, R24, R48 ;  /* 0x0000003018300221 */ /* 0x004fe20000010000 */
[----:B------:R-:W-:Y:S01]  /*1df0*/  @P0 FADD.FTZ R49, R25, R49 ;  /* 0x0000003119310221 */ /* 0x000fe20000010000 */
[----:B------:R-:W-:Y:S01]  /*1e00*/  @P0 FADD.FTZ R50, R26, R50 ;  /* 0x000000321a320221 */ /* 0x000fe20000010000 */
[----:B------:R-:W-:-:S05]  /*1e10*/  @P0 FADD.FTZ R51, R27, R51 ;  /* 0x000000331b330221 */ /* 0x000fca0000010000 */
[----:B------:R0:W-:Y:S02]  /*1e20*/  STG.E.128 desc[UR4][R112.64], R48 ;  /* 0x0000003070007986 */ /* 0x0001e4000c101d04 */
.L_x_18729:
[----:B------:R-:W-:Y:S05]  /*1e30*/  BSYNC B0 ;  /* 0x0000000000007941 */ /* 0x000fea0003800000 */
.L_x_18728:
[----:B-----5:R-:W-:Y:S01]  /*1e40*/  FADD.FTZ R52, RZ, R28 ;  /* 0x0000001cff347221 */ /* 0x020fe20000010000 */
        /* <DEDUP_REMOVED lines=10> */
[----:B01234-:R-:W-:-:S02]  /*1ef0*/  P2R R112, PR, RZ, 0x20 ;  /* 0x00000020ff707803 */ /* 0x01ffc40000000000 */
[----:B------:R-:W-:Y:S02]  /*1f00*/  LOP3.LUT R54, R54, 0x7fffffc, RZ, 0xc0, !PT ;  /* 0x07fffffc36367812 */ /* 0x000fe400078ec0ff */
[----:B------:R-:W-:Y:S02]  /*1f10*/  FSEL R55, R52, RZ, P4 ;  /* 0x000000ff34377208 */ /* 0x000fe40002000000 */
[----:B------:R-:W-:-:S03]  /*1f20*/  LOP3.LUT P6, RZ, R105, 0x1f, RZ, 0xc0, !PT ;  /* 0x0000001f69ff7812 */ /* 0x000fc600078cc0ff */
[----:B------:R-:W-:Y:S01]  /*1f30*/  FADD.FTZ R52, R32, R55 ;  /* 0x0000003720347221 */ /* 0x000fe20000010000 */
[----:B------:R-:W-:Y:S02]  /*1f40*/  @!P5 IADD3 R54, R54, 0x4, RZ ;  /* 0x000000043636d810 */ /* 0x000fe40007ffe0ff */
[----:B------:R-:W-:Y:S01]  /*1f50*/  ISETP.GT.U32.AND P5, PT, R109, 0x2ff, PT ;  /* 0x000002ff6d00780c */ /* 0x000fe20003fa4070 */
        /* <DEDUP_REMOVED lines=28> */
[----:B0-----:R-:W-:Y:S01]  /*2120*/  FADD.FTZ R116, R115, R52 ;  /* 0x0000003473747221 */ /* 0x001fe20000010000 */
[----:B------:R-:W-:-:S04]  /*2130*/  SHF.R.U32.HI R115, RZ, 0x5, R105 ;  /* 0x00000005ff737819 */ /* 0x000fc80000011669 */
        /* <DEDUP_REMOVED lines=10> */
[----:B------:R-:W-:-:S04]  /*21e0*/  FFMA.FTZ R53, R118, R118, R53 ;  /* 0x0000007676357223 */ /* 0x000fc80000010035 */
        /* <DEDUP_REMOVED lines=50> */
.L_x_18754:
        /* <DEDUP_REMOVED lines=26> */
[----:B------:R-:W-:Y:S01]  /*26b0*/  @!P0 LDS.64 R52, [R116] ;  /* 0x0000000074348984 */ /* 0x000fe20000000a00 */
[----:B------:R-:W-:Y:S02]  /*26c0*/  I2FP.F32.S32 R54, R113 ;  /* 0x0000007100367245 */ /* 0x000fe40000201400 */
[----:B------:R-:W-:Y:S01]  /*26d0*/  I2FP.F32.S32 R120, R117 ;  /* 0x0000007500787245 */ /* 0x000fe20000201400 */
[----:B------:R-:W0:Y:S01]  /*26e0*/  SHFL.DOWN PT, R116, R113, 0x1, 0x1f ;  /* 0x08201f0071747f89 */ /* 0x000e2200000e0000 */
[----:B------:R-:W1:Y:S01]  /*26f0*/  MUFU.RCP R114, R54 ;  /* 0x0000003600727308 */ /* 0x000e620000001000 */
[----:B------:R-:W-:Y:S02]  /*2700*/  LOP3.LUT P0, RZ, R55, 0x1f, R105, 0xf8, !PT ;  /* 0x0000001f37ff7812 */ /* 0x000fe4000780f869 */
[----:B0-----:R-:W-:-:S02]  /*2710*/  IADD3 R113, R113, R116, RZ ;  /* 0x0000007471717210 */ /* 0x001fc40007ffe0ff */
[----:B------:R-:W-:Y:S01]  /*2720*/  I2FP.F32.S32 R116, R116 ;  /* 0x0000007400747245 */ /* 0x000fe20000201400 */
[----:B------:R-:W0:Y:S04]  /*2730*/  SHFL.DOWN PT, R119, R52, 0x2, 0x1f ;  /* 0x08401f0034777f89 */ /* 0x000e2800000e0000 */
[----:B------:R-:W2:Y:S01]  /*2740*/  SHFL.DOWN PT, R118, R53, 0x2, 0x1f ;  /* 0x08401f0035767f89 */ /* 0x000ea200000e0000 */
[C---:B0-----:R-:W-:Y:S01]  /*2750*/  FMUL.FTZ R121, R119.reuse, R115 ;  /* 0x0000007377797220 */ /* 0x041fe20000410000 */
[----:B------:R-:W-:-:S03]  /*2760*/  FADD.FTZ R119, -R119, R52 ;  /* 0x0000003477777221 */ /* 0x000fc60000010100 */
[----:B------:R-:W-:Y:S01]  /*2770*/  FFMA.FTZ R117, R120, R52, R121 ;  /* 0x0000003478757223 */ /* 0x000fe20000010079 */
[----:B--2---:R-:W-:Y:S01]  /*2780*/  FADD.FTZ R53, R118, R53 ;  /* 0x0000003576357221 */ /* 0x004fe20000010000 */
[----:B------:R-:W-:Y:S01]  /*2790*/  FMUL.FTZ R119, R119, R119 ;  /* 0x0000007777777220 */ /* 0x000fe20000410000 */
[----:B------:R-:W-:Y:S01]  /*27a0*/  I2FP.F32.S32 R52, R113 ;  /* 0x0000007100347245 */ /* 0x000fe20000201400 */
[----:B-1----:R-:W-:Y:S02]  /*27b0*/  FMUL.FTZ R117, R114, R117 ;  /* 0x0000007572757220 */ /* 0x002fe40000410000 */
[----:B------:R-:W-:-:S03]  /*27c0*/  FMUL.FTZ R120, R119, R120 ;  /* 0x0000007877787220 */ /* 0x000fc60000410000 */
[----:B------:R-:W0:Y:S01]  /*27d0*/  SHFL.DOWN PT, R118, R117, 0x1, 0x1f ;  /* 0x08201f0075767f89 */ /* 0x000e2200000e0000 */
[----:B------:R-:W-:Y:S01]  /*27e0*/  FMUL.FTZ R120, R120, R115 ;  /* 0x0000007378787220 */ /* 0x000fe20000410000 */
[----:B------:R-:W1:Y:S03]  /*27f0*/  MUFU.RCP R52, R52 ;  /* 0x0000003400347308 */ /* 0x000e660000001000 */
[----:B------:R-:W-:-:S05]  /*2800*/  FFMA.FTZ R114, R114, R120, R53 ;  /* 0x0000007872727223 */ /* 0x000fca0000010035 */
[----:B------:R-:W2:Y:S01]  /*2810*/  SHFL.DOWN PT, R53, R114, 0x1, 0x1f ;  /* 0x08201f0072357f89 */ /* 0x000ea200000e0000 */
[----:B0-----:R-:W-:Y:S01]  /*2820*/  FMUL.FTZ R113, R118, R116 ;  /* 0x0000007476717220 */ /* 0x001fe20000410000 */
[----:B------:R-:W-:-:S03]  /*2830*/  FADD.FTZ R118, R117, -R118 ;  /* 0x8000007675767221 */ /* 0x000fc60000010000 */
[----:B------:R-:W-:-:S04]  /*2840*/  FFMA.FTZ R113, R54, R117, R113 ;  /* 0x0000007536717223 */ /* 0x000fc80000010071 */
[----:B-1----:R-:W-:Y:S01]  /*2850*/  FMUL.FTZ R115, R52, R113 ;  /* 0x0000007134737220 */ /* 0x002fe20000410000 */
[----:B------:R-:W-:Y:S01]  /*2860*/  FMUL.FTZ R113, R118, R118 ;  /* 0x0000007676717220 */ /* 0x000fe20000410000 */
[----:B--2---:R-:W-:-:S03]  /*2870*/  FADD.FTZ R53, R114, R53 ;  /* 0x0000003572357221 */ /* 0x004fc60000010000 */
[----:B------:R-:W-:Y:S01]  /*2880*/  FMUL.FTZ R113, R54, R113 ;  /* 0x0000007136717220 */ /* 0x000fe20000410000 */
[----:B------:R-:W0:Y:S01]  /*2890*/  SHFL.IDX PT, R115, R115, RZ, 0x1f ;  /* 0x00001fff73737589 */ /* 0x000e2200000e0000 */
[----:B------:R-:W1:Y:S02]  /*28a0*/  @!P0 LDC.64 R54, c[0x0][0x250] ;  /* 0x00009400ff368b82 */ /* 0x000e640000000a00 */
[----:B------:R-:W-:-:S04]  /*28b0*/  FMUL.FTZ R113, R113, R116 ;  /* 0x0000007471717220 */ /* 0x000fc80000410000 */
[----:B------:R-:W-:Y:S02]  /*28c0*/  FFMA.FTZ R113, R52, R113, R53 ;  /* 0x0000007134717223 */ /* 0x000fe40000010035 */
[----:B------:R-:W2:Y:S04]  /*28d0*/  LDC R116, c[0x0][0x2d8] ;  /* 0x0000b600ff747b82 */ /* 0x000ea80000000800 */
[----:B------:R-:W2:Y:S04]  /*28e0*/  SHFL.IDX PT, R113, R113, RZ, 0x1f ;  /* 0x00001fff71717589 */ /* 0x000ea800000e0000 */
[----:B------:R-:W3:Y:S01]  /*28f0*/  @!P0 LDC.64 R52, c[0x0][0x258] ;  /* 0x00009600ff348b82 */ /* 0x000ee20000000a00 */
[----:B0-----:R-:W-:Y:S01]  /*2900*/  FMUL.FTZ R114, R115, R115 ;  /* 0x0000007373727220 */ /* 0x001fe20000410000 */
[----:B-1----:R-:W-:-:S04]  /*2910*/  @!P0 IMAD.WIDE R54, R108, 0x4, R54 ;  /* 0x000000046c368825 */ /* 0x002fc800078e0236 */
[----:B------:R-:W-:Y:S01]  /*2920*/  FSEL R117, R114, RZ, P1 ;  /* 0x000000ff72757208 */ /* 0x000fe20000800000 */
[----:B------:R0:W-:Y:S01]  /*2930*/  @!P0 STG.E desc[UR4][R54.64], R115 ;  /* 0x0000007336008986 */ /* 0x0001e2000c101904 */
[----:B--2---:R-:W-:Y:S01]  /*2940*/  FFMA.FTZ R114, R113, UR12, R116 ;  /* 0x0000000c71727c23 */ /* 0x004fe20008010074 */
[----:B------:R-:W-:-:S03]  /*2950*/  FSEL R113, R115, RZ, !P1 ;  /* 0x000000ff73717208 */ /* 0x000fc60004800000 */
        /* <DEDUP_REMOVED lines=18> */
[C---:B-1----:R-:W-:Y:S01]  /*2a80*/  IMAD.WIDE.U32 R116, R111.reuse, 0x10, R116 ;  /* 0x000000106f747825 */ /* 0x042fe200078e0074 */
[----:B------:R-:W-:-:S04]  /*2a90*/  IADD3 R111, R111, 0x80, RZ ;  /* 0x000000806f6f7810 */ /* 0x000fc80007ffe0ff */
[----:B------:R1:W-:Y:S03]  /*2aa0*/  STG.E.128 desc[UR4][R116.64], R52 ;  /* 0x0000003474007986 */ /* 0x0003e6000c101d04 */
.L_x_18732:
[----:B------:R-:W-:Y:S05]  /*2ab0*/  BSYNC B0 ;  /* 0x0000000000007941 */ /* 0x000fea0003800000 */
.L_x_18731:
[----:B------:R-:W-:Y:S01]  /*2ac0*/  ISETP.GE.U32.AND P0, PT, R109, 0x100, PT ;  /* 0x000001006d00780c */ /* 0x000fe20003f06070 */
[----:B------:R-:W-:-:S12]  /*2ad0*/  BSSY B0, `(.L_x_18733) ;  /* 0x0000012000007945 */ /* 0x000fd80003800000 */
[----:B------:R-:W-:Y:S05]  /*2ae0*/  @!P0 BRA `(.L_x_18734) ;  /* 0x0000000000408947 */ /* 0x000fea0003800000 */
[----:B-1----:R-:W1:Y:S01]  /*2af0*/  LDC.64 R116, c[0x0][0x2b8] ;  /* 0x0000ae00ff747b82 */ /* 0x002e620000000a00 */
        /* <DEDUP_REMOVED lines=15> */
.L_x_18734:
[----:B------:R-:W-:Y:S05]  /*2bf0*/  BSYNC B0 ;  /* 0x0000000000007941 */ /* 0x000fea0003800000 */
.L_x_18733:
[----:B------:R-:W-:Y:S01]  /*2c00*/  ISETP.GE.U32.AND P0, PT, R109, 0x180, PT ;  /* 0x000001806d00780c */ /* 0x000fe20003f06070 */
[----:B------:R-:W-:-:S12]  /*2c10*/  BSSY B0, `(.L_x_18735) ;  /* 0x0000012000007945 */ /* 0x000fd80003800000 */
[----:B------:R-:W-:Y:S05]  /*2c20*/  @!P0 BRA `(.L_x_18736) ;  /* 0x0000000000408947 */ /* 0x000fea0003800000 */
[----:B-12---:R-:W1:Y:S01]  /*2c30*/  LDC.64 R116, c[0x0][0x2b8] ;  /* 0x0000ae00ff747b82 */ /* 0x006e620000000a00 */
        /* <DEDUP_REMOVED lines=15> */
.L_x_18736:
[----:B------:R-:W-:Y:S05]  /*2d30*/  BSYNC B0 ;  /* 0x0000000000007941 */ /* 0x000fea0003800000 */
.L_x_18735:
[----:B------:R-:W-:Y:S01]  /*2d40*/  ISETP.GE.U32.AND P0, PT, R109, 0x200, PT ;  /* 0x000002006d00780c */ /* 0x000fe20003f06070 */
[----:B------:R-:W-:-:S12]  /*2d50*/  BSSY B0, `(.L_x_18737) ;  /* 0x0000012000007945 */ /* 0x000fd80003800000 */
[----:B------:R-:W-:Y:S05]  /*2d60*/  @!P0 BRA `(.L_x_18738) ;  /* 0x0000000000408947 */ /* 0x000fea0003800000 */
[----:B-123--:R-:W1:Y:S01]  /*2d70*/  LDC.64 R116, c[0x0][0x2b8] ;  /* 0x0000ae00ff747b82 */ /* 0x00ee620000000a00 */
        /* <DEDUP_REMOVED lines=15> */
.L_x_18738:
[----:B------:R-:W-:Y:S05]  /*2e70*/  BSYNC B0 ;  /* 0x0000000000007941 */ /* 0x000fea0003800000 */
.L_x_18737:
[----:B------:R-:W-:Y:S01]  /*2e80*/  ISETP.GE.U32.AND P0, PT, R109, 0x280, PT ;  /* 0x000002806d00780c */ /* 0x000fe20003f06070 */
[----:B------:R-:W-:-:S12]  /*2e90*/  BSSY B0, `(.L_x_18739) ;  /* 0x0000012000007945 */ /* 0x000fd80003800000 */
[----:B------:R-:W-:Y:S05]  /*2ea0*/  @!P0 BRA `(.L_x_18740) ;  /* 0x0000000000408947 */ /* 0x000fea0003800000 */
[----:B-1234-:R-:W1:Y:S01]  /*2eb0*/  LDC.64 R116, c[0x0][0x2b8] ;  /* 0x0000ae00ff747b82 */ /* 0x01ee620000000a00 */
        /* <DEDUP_REMOVED lines=15> */
.L_x_18740:
[----:B------:R-:W-:Y:S05]  /*2fb0*/  BSYNC B0 ;  /* 0x0000000000007941 */ /* 0x000fea0003800000 */
.L_x_18739:
        /* <DEDUP_REMOVED lines=18> */
.L_x_18742:
[----:B------:R-:W-:Y:S05]  /*30e0*/  BSYNC B0 ;  /* 0x0000000000007941 */ /* 0x000fea0003800000 */
.L_x_18741:
[----:B------:R-:W-:Y:S02]  /*30f0*/  ISETP.NE.AND P0, PT, R112, RZ, PT ;  /* 0x000000ff7000720c */ /* 0x000fe40003f05270 */
[----:B------:R-:W-:Y:S02]  /*3100*/  IADD3 R108, R108, UR14, RZ ;  /* 0x0000000e6c6c7c10 */ /* 0x000fe4000fffe0ff */
[----:B01234-:R-:W-:Y:S02]  /*3110*/  SEL R53, RZ, 0x1, P0 ;  /* 0x00000001ff357807 */ /* 0x01ffe40000000000 */
[----:B------:R-:W-:-:S13]  /*3120*/  ISETP.GE.AND P0, PT, R108, UR15, PT ;  /* 0x0000000f6c007c0c */ /* 0x000fda000bf06270 */
[----:B------:R-:W-:Y:S05]  /*3130*/  @!P0 BRA `(.L_x_18743) ;  /* 0xffffffe000448947 */ /* 0x000fea000383ffff */
[----:B------:R-:W-:Y:S05]  /*3140*/  EXIT ;  /* 0x000000000000794d */ /* 0x000fea0003800000 */
.L_x_18730:
[----:B------:R-:W-:Y:S01]  /*3150*/  HFMA2.MMA R119, -RZ, RZ, 0, 5.9604644775390625e-08 ;  /* 0x00000001ff777435 */ /* 0x000fe200000001ff */
[----:B------:R-:W-:Y:S02]  /*3160*/  MOV R120, R55 ;  /* 0x0000003700787202 */ /* 0x000fe40000000f00 */
[----:B------:R-:W-:Y:S02]  /*3170*/  MOV R122, 0x1f ;  /* 0x0000001f007a7802 */ /* 0x000fe40000000f00 */
[----:B------:R-:W-:-:S07]  /*3180*/  MOV R117, 0xffffffff ;  /* 0xffffffff00757802 */ /* 0x000fce0000000f00 */
[----:B------:R-:W-:Y:S05]  /*3190*/  WARPSYNC.COLLECTIVE R117, `(.L_x_18744) ;  /* 0x0000000075087348 */ /* 0x000fea0003c00000 */
[----:B------:R0:W1:Y:S02]  /*31a0*/  SHFL.BFLY P6, R118, R120, R119, R122 ;  /* 0x0c00007778767389 */ /* 0x00006400000c007a */
[----:B01----:R-:W-:Y:S01]  /*31b0*/  ENDCOLLECTIVE ;  /* 0x000000000000791b */ /* 0x003fe20003800000 */
.L_x_18744:
[----:B------:R-:W-:Y:S01]  /*31c0*/  HFMA2.MMA R119, -RZ, RZ, 0, 1.1920928955078125e-07 ;  /* 0x00000002ff777435 */ /* 0x000fe200000001ff */
[----:B------:R-:W-:-:S05]  /*31d0*/  MOV R52, R118 ;  /* 0x0000007600347202 */ /* 0x000fca0000000f00 */
[----:B------:R-:W-:-:S05]  /*31e0*/  FADD.FTZ R113, R55, R52 ;  /* 0x0000003437717221 */ /* 0x000fca0000010000 */
[----:B------:R-:W-:-:S07]  /*31f0*/  MOV R120, R113 ;  /* 0x0000007100787202 */ /* 0x000fce0000000f00 */
[----:B------:R-:W-:Y:S05]  /*3200*/  WARPSYNC.COLLECTIVE R117, `(.L_x_18745) ;  /* 0x0000000075087348 */ /* 0x000fea0003c00000 */
[----:B------:R0:W1:Y:S02]  /*3210*/  SHFL.BFLY P6, R118, R120, R119, R122 ;  /* 0x0c00007778767389 */ /* 0x00006400000c007a */
[----:B01----:R-:W-:Y:S01]  /*3220*/  ENDCOLLECTIVE ;  /* 0x000000000000791b */ /* 0x003fe20003800000 */
.L_x_18745:
[----:B------:R-:W-:Y:S01]  /*3230*/  HFMA2.MMA R119, -RZ, RZ, 0, 2.384185791015625e-07 ;  /* 0x00000004ff777435 */ /* 0x000fe200000001ff */
[----:B------:R-:W-:-:S05]  /*3240*/  MOV R52, R118 ;  /* 0x0000007600347202 */ /* 0x000fca0000000f00 */
[----:B------:R-:W-:-:S05]  /*3250*/  FADD.FTZ R114, R113, R52 ;  /* 0x0000003471727221 */ /* 0x000fca0000010000 */
[----:B------:R-:W-:-:S07]  /*3260*/  MOV R120, R114 ;  /* 0x0000007200787202 */ /* 0x000fce0000000f00 */
[----:B------:R-:W-:Y:S05]  /*3270*/  WARPSYNC.COLLECTIVE R117, `(.L_x_18746) ;  /* 0x0000000075087348 */ /* 0x000fea0003c00000 */
[----:B------:R0:W1:Y:S02]  /*3280*/  SHFL.BFLY P6, R118, R120, R119, R122 ;  /* 0x0c00007778767389 */ /* 0x00006400000c007a */
[----:B01----:R-:W-:Y:S01]  /*3290*/  ENDCOLLECTIVE ;  /* 0x000000000000791b */ /* 0x003fe20003800000 */
.L_x_18746:
[----:B------:R-:W-:Y:S01]  /*32a0*/  HFMA2.MMA R119, -RZ, RZ, 0, 4.76837158203125e-07 ;  /* 0x00000008ff777435 */ /* 0x000fe200000001ff */
[----:B------:R-:W-:-:S05]  /*32b0*/  MOV R53, R118 ;  /* 0x0000007600357202 */ /* 0x000fca0000000f00 */
[----:B------:R-:W-:-:S05]  /*32c0*/  FADD.FTZ R115, R114, R53 ;  /* 0x0000003572737221 */ /* 0x000fca0000010000 */
[----:B------:R-:W-:-:S07]  /*32d0*/  MOV R120, R115 ;  /* 0x0000007300787202 */ /* 0x000fce0000000f00 */
[----:B------:R-:W-:Y:S05]  /*32e0*/  WARPSYNC.COLLECTIVE R117, `(.L_x_18747) ;  /* 0x0000000075087348 */ /* 0x000fea0003c00000 */
[----:B------:R0:W1:Y:S02]  /*32f0*/  SHFL.BFLY P6, R118, R120, R119, R122 ;  /* 0x0c00007778767389 */ /* 0x00006400000c007a */
[----:B01----:R-:W-:Y:S01]  /*3300*/  ENDCOLLECTIVE ;  /* 0x000000000000791b */ /* 0x003fe20003800000 */
.L_x_18747:
[----:B------:R-:W-:Y:S01]  /*3310*/  HFMA2.MMA R119, -RZ, RZ, 0, 9.5367431640625e-07 ;  /* 0x00000010ff777435 */ /* 0x000fe200000001ff */
[----:B------:R-:W-:-:S05]  /*3320*/  MOV R52, R118 ;  /* 0x0000007600347202 */ /* 0x000fca0000000f00 */
[----:B------:R-:W-:Y:S01]  /*3330*/  FADD.FTZ R116, R115, R52 ;  /* 0x0000003473747221 */ /* 0x000fe20000010000 */
[----:B------:R-:W-:-:S04]  /*3340*/  SHF.R.U32.HI R115, RZ, 0x5, R105 ;  /* 0x00000005ff737819 */ /* 0x000fc80000011669 */
[----:B------:R-:W-:-:S07]  /*3350*/  MOV R120, R116 ;  /* 0x0000007400787202 */ /* 0x000fce0000000f00 */
[----:B------:R-:W-:Y:S05]  /*3360*/  WARPSYNC.COLLECTIVE R117, `(.L_x_18748) ;  /* 0x0000000075087348 */ /* 0x000fea0003c00000 */
[----:B------:R0:W1:Y:S02]  /*3370*/  SHFL.BFLY P6, R118, R120, R119, R122 ;  /* 0x0c00007778767389 */ /* 0x00006400000c007a */
[----:B01----:R-:W-:Y:S01]  /*3380*/  ENDCOLLECTIVE ;  /* 0x000000000000791b */ /* 0x003fe20003800000 */
.L_x_18748:
        /* <DEDUP_REMOVED lines=57> */
.L_x_18749:
[----:B------:R-:W-:Y:S01]  /*3720*/  HFMA2.MMA R119, -RZ, RZ, 0, 1.1920928955078125e-07 ;  /* 0x00000002ff777435 */ /* 0x000fe200000001ff */
[----:B------:R-:W-:-:S05]  /*3730*/  MOV R114, R118 ;  /* 0x0000007600727202 */ /* 0x000fca0000000f00 */
[----:B------:R-:W-:-:S05]  /*3740*/  FADD.FTZ R114, R53, R114 ;  /* 0x0000007235727221 */ /* 0x000fca0000010000 */
[----:B------:R-:W-:-:S07]  /*3750*/  MOV R120, R114 ;  /* 0x0000007200787202 */ /* 0x000fce0000000f00 */
[----:B------:R-:W-:Y:S05]  /*3760*/  WARPSYNC.COLLECTIVE R117, `(.L_x_18750) ;  /* 0x0000000075087348 */ /* 0x000fea0003c00000 */
[----:B------:R0:W1:Y:S02]  /*3770*/  SHFL.BFLY P6, R118, R120, R119, R122 ;  /* 0x0c00007778767389 */ /* 0x00006400000c007a */
[----:B01----:R-:W-:Y:S01]  /*3780*/  ENDCOLLECTIVE ;  /* 0x000000000000791b */ /* 0x003fe20003800000 */
.L_x_18750:
[----:B------:R-:W-:Y:S01]  /*3790*/  HFMA2.MMA R119, -RZ, RZ, 0, 2.384185791015625e-07 ;  /* 0x00000004ff777435 */ /* 0x000fe200000001ff */
[----:B------:R-:W-:-:S05]  /*37a0*/  MOV R55, R118 ;  /* 0x0000007600377202 */ /* 0x000fca0000000f00 */
[----:B------:R-:W-:-:S05]  /*37b0*/  FADD.FTZ R55, R114, R55 ;  /* 0x0000003772377221 */ /* 0x000fca0000010000 */
[----:B------:R-:W-:-:S07]  /*37c0*/  MOV R120, R55 ;  /* 0x0000003700787202 */ /* 0x000fce0000000f00 */
[----:B------:R-:W-:Y:S05]  /*37d0*/  WARPSYNC.COLLECTIVE R117, `(.L_x_18751) ;  /* 0x0000000075087348 */ /* 0x000fea0003c00000 */
[----:B------:R0:W1:Y:S02]  /*37e0*/  SHFL.BFLY P6, R118, R120, R119, R122 ;  /* 0x0c00007778767389 */ /* 0x00006400000c007a */
[----:B01----:R-:W-:Y:S01]  /*37f0*/  ENDCOLLECTIVE ;  /* 0x000000000000791b */ /* 0x003fe20003800000 */
.L_x_18751:
[----:B------:R-:W-:Y:S01]  /*3800*/  HFMA2.MMA R119, -RZ, RZ, 0, 4.76837158203125e-07 ;  /* 0x00000008ff777435 */ /* 0x000fe200000001ff */
[----:B------:R-:W-:-:S05]  /*3810*/  MOV R116, R118 ;  /* 0x0000007600747202 */ /* 0x000fca0000000f00 */
[----:B------:R-:W-:-:S05]  /*3820*/  FADD.FTZ R116, R55, R116 ;  /* 0x0000007437747221 */ /* 0x000fca0000010000 */
[----:B------:R-:W-:-:S07]  /*3830*/  MOV R120, R116 ;  /* 0x0000007400787202 */ /* 0x000fce0000000f00 */
[----:B------:R-:W-:Y:S05]  /*3840*/  WARPSYNC.COLLECTIVE R117, `(.L_x_18752) ;  /* 0x0000000075087348 */ /* 0x000fea0003c00000 */
[----:B------:R0:W1:Y:S02]  /*3850*/  SHFL.BFLY P6, R118, R120, R119, R122 ;  /* 0x0c00007778767389 */ /* 0x00006400000c007a */
[----:B01----:R-:W-:Y:S01]  /*3860*/  ENDCOLLECTIVE ;  /* 0x000000000000791b */ /* 0x003fe20003800000 */
.L_x_18752:
[----:B------:R-:W-:Y:S01]  /*3870*/  HFMA2.MMA R119, -RZ, RZ, 0, 9.5367431640625e-07 ;  /* 0x00000010ff777435 */ /* 0x000fe200000001ff */
[----:B------:R-:W-:-:S05]  /*3880*/  MOV R113, R118 ;  /* 0x0000007600717202 */ /* 0x000fca0000000f00 */
[----:B------:R-:W-:-:S05]  /*3890*/  FADD.FTZ R113, R116, R113 ;  /* 0x0000007174717221 */ /* 0x000fca0000010000 */
[----:B------:R-:W-:-:S07]  /*38a0*/  MOV R120, R113 ;  /* 0x0000007100787202 */ /* 0x000fce0000000f00 */
[----:B------:R-:W-:Y:S05]  /*38b0*/  WARPSYNC.COLLECTIVE R117, `(.L_x_18753) ;  /* 0x0000000075087348 */ /* 0x000fea0003c00000 */
[----:B------:R0:W1:Y:S02]  /*38c0*/  SHFL.BFLY P6, R118, R120, R119, R122 ;  /* 0x0c00007778767389 */ /* 0x00006400000c007a */
[----:B01----:R-:W-:Y:S01]  /*38d0*/  ENDCOLLECTIVE ;  /* 0x000000000000791b */ /* 0x003fe20003800000 */
.L_x_18753:
[----:B------:R-:W-:Y:S05]  /*38e0*/  BRA `(.L_x_18754) ;  /* 0xffffffec00087947 */ /* 0x000fea000383ffff */
.L_x_18755:
        /* <DEDUP_REMOVED lines=9> */
.L_x_23340:


//--------------------- .text._ZN10layer_norm13ln_fwd_kernelINS_13Kernel_traitsI6__halfffffjLj3072ELj1ELj1ELj4ELj16ENS_18Kernel_traits_baseILj3072ES2_ffffjLj128EEEEELb0ELb1ELb0ELb1EEEvNS_9FwdParamsE --------------------------
	.section	.text._ZN10layer_norm13ln_fwd_kernelINS_13Kernel_traitsI6__halfffffjLj3072ELj1ELj1ELj4ELj16ENS_18Kernel_traits_baseILj3072ES2_ffffjLj128EEEEELb0ELb1ELb0ELb1EEEvNS_9FwdParamsE,"ax",@progbits
	.align	128
        .global         _ZN10layer_norm13ln_fwd_kernelINS_13Kernel_traitsI6__halfffffjLj3072ELj1ELj1ELj4ELj16ENS_18Kernel_traits_baseILj3072ES2_ffffjLj128EEEEELb0ELb1ELb0ELb1EEEvNS_9FwdParamsE
        .type           _ZN10layer_norm13ln_fwd_kernelINS_13Kernel_traitsI6__halfffffjLj3072ELj1ELj1ELj4ELj16ENS_18Kernel_traits_baseILj3072ES2_ffffjLj128EEEEELb0ELb1ELb0ELb1EEEvNS_9FwdParamsE,@function
        .size           _ZN10layer_norm13ln_fwd_kernelINS_13Kernel_traitsI6__halfffffjLj3072ELj1ELj1ELj4ELj16ENS_18Kernel_traits_baseILj3072ES2_ffffjLj128EEEEELb0ELb1ELb0ELb1EEEvNS_9FwdParamsE,(.L_x_23341 - _ZN10layer_norm13ln_fwd_kernelINS_13Kernel_traitsI6__halfffffjLj3072ELj1ELj1ELj4ELj16ENS_18Kernel_traits_baseILj3072ES2_ffffjLj128EEEEELb0ELb1ELb0ELb1EEEvNS_9FwdParamsE)
        .other          _ZN10layer_norm13ln_fwd_kernelINS_13Kernel_traitsI6__halfffffjLj3072ELj1ELj1ELj4ELj16ENS_18Kernel_traits_baseILj3072ES2_ffffjLj128EEEEELb0ELb1ELb0ELb1EEEvNS_9FwdParamsE,@"STO_CUDA_ENTRY STV_DEFAULT"
_ZN10layer_norm13ln_fwd_kernelINS_13Kernel_traitsI6__halfffffjLj3072ELj1ELj1ELj4ELj16ENS_18Kernel_traits_baseILj3072ES2_ffffjLj128EEEEELb0ELb1ELb0ELb1EEEvNS_9FwdParamsE:
.text._ZN10layer_norm13ln_fwd_kernelINS_13Kernel_traitsI6__halfffffjLj3072ELj1ELj1ELj4ELj16ENS_18Kernel_traits_baseILj3072ES2_ffffjLj128EEEEELb0ELb1ELb0ELb1EEEvNS_9FwdParamsE:
        /* <DEDUP_REMOVED lines=16> */
[----:B------:R-:W-:-:S02]  /*0100*/  IADD3 R2, P1, R0, UR8, RZ ;  /* 0x0000000800027c10 */ /* 0x000fc4000ff3e0ff */
[----:B-1----:R-:W-:Y:S01]  /*0110*/  LEA.HI R24, R106, UR6, RZ, 0x19 ;  /* 0x000000066a187c11 */ /* 0x002fe2000f8fc8ff */
[----:B------:R0:W5:Y:S01]  /*0120*/  @P0 LDG.E.64 R16, desc[UR4][R4.64+0x1000] ;  /* 0x0010000404100981 */ /* 0x000162000c1e1b00 */
[----:B------:R-:W-:Y:S01]  /*0130*/  ULDC UR6, c[0x0][0x214] ;  /* 0x0000850000067ab9 */ /* 0x000fe20000000800 */
[----:B------:R-:W-:Y:S02]  /*0140*/  IADD3.X R3, RZ, UR9, RZ, P1, !PT ;  /* 0x00000009ff037c10 */ /* 0x000fe40008ffe4ff */
[----:B------:R0:W5:Y:S01]  /*0150*/  @P0 LDG.E.64 R14, desc[UR4][R4.64+0x1400] ;  /* 0x00140004040e0981 */ /* 0x000162000c1e1b00 */
[----:B------:R-:W-:Y:S01]  /*0160*/  ISETP.GE.AND P1, PT, R24, UR6, PT ;  /* 0x0000000618007c0c */ /* 0x000fe2000bf26270 */
[----:B------:R-:W-:Y:S01]  /*0170*/  ULDC.64 UR6, c[0x0][0x278] ;  /* 0x00009e0000067ab9 */ /* 0x000fe20000000a00 */
[----:B------:R-:W-:-:S04]  /*0180*/  LOP3.LUT R106, R106, 0x7f, RZ, 0xc0, !PT ;  /* 0x0000007f6a6a7812 */ /* 0x000fc800078ec0ff */
[----:B------:R-:W-:-:S04]  /*0190*/  LEA R6, P2, R106, UR6, 0x3 ;  /* 0x000000066a067c11 */ /* 0x000fc8000f8418ff */
[----:B------:R-:W-:-:S03]  /*01a0*/  IADD3.X R7, RZ, UR7, RZ, P2, !PT ;  /* 0x00000007ff077c10 */ /* 0x000fc600097fe4ff */
[----:B0-----:R-:W-:Y:S06]  /*01b0*/  @P1 EXIT ;  /* 0x000000000000194d */ /* 0x001fec0003800000 */
[----:B------:R-:W2:Y:S04]  /*01c0*/  LDG.E.64 R80, desc[UR4][R2.64] ;  /* 0x0000000402507981 */ /* 0x000ea8000c1e1b00 */
[----:B------:R-:W3:Y:S04]  /*01d0*/  LDG.E.64 R28, desc[UR4][R2.64+0x400] ;  /* 0x00040004021c7981 */ /* 0x000ee8000c1e1b00 */
[----:B------:R-:W4:Y:S04]  /*01e0*/  LDG.E.64 R30, desc[UR4][R2.64+0x800] ;  /* 0x00080004021e7981 */ /* 0x000f28000c1e1b00 */
[----:B------:R-:W4:Y:S04]  /*01f0*/  LDG.E.64 R32, desc[UR4][R2.64+0xc00] ;  /* 0x000c000402207981 */ /* 0x000f28000c1e1b00 */
[----:B------:R-:W4:Y:S04]  /*0200*/  LDG.E.64 R20, desc[UR4][R2.64+0x1000] ;  /* 0x0010000402147981 */ /* 0x000f28000c1e1b00 */
[----:B------:R0:W4:Y:S04]  /*0210*/  LDG.E.64 R22, desc[UR4][R2.64+0x1400] ;  /* 0x0014000402167981 */ /* 0x000128000c1e1b00 */
[----:B------:R-:W4:Y:S04]  /*0220*/  LDG.E.64 R104, desc[UR4][R6.64] ;  /* 0x0000000406687981 */ /* 0x000f28000c1e1b00 */
[----:B------:R-:W4:Y:S04]  /*0230*/  LDG.E.64 R100, desc[UR4][R6.64+0x400] ;  /* 0x0004000406647981 */ /* 0x000f28000c1e1b00 */
        /* <DEDUP_REMOVED lines=10> */
[----:B------:R-:W-:Y:S01]  /*02e0*/  SHF.R.U64 R25, R10, 0x10, R11 ;  /* 0x000000100a197819 */ /* 0x000fe2000000120b */
[----:B------:R-:W-:Y:S01]  /*02f0*/  HADD2.F32 R12, -RZ, R10.H0_H0 ;  /* 0x2000000aff0c7230 */ /* 0x000fe20000004100 */
[----:B------:R-:W-:Y:S01]  /*0300*/  SHF.R.U64 R57, R8, 0x10, R9 ;  /* 0x0000001008397819 */ /* 0x000fe20000001209 */
[----:B------:R-:W-:Y:S01]  /*0310*/  HADD2.F32 R10, -RZ, R8.H0_H0 ;  /* 0x20000008ff0a7230 */ /* 0x000fe20000004100 */
[--C-:B------:R-:W-:Y:S01]  /*0320*/  SHF.R.U64 R65, R14, 0x10, R15.reuse ;  /* 0x000000100e417819 */ /* 0x100fe2000000120f */
[----:B0-----:R-:W-:Y:S01]  /*0330*/  HADD2.F32 R2, -RZ, R14.H0_H0 ;  /* 0x2000000eff027230 */ /* 0x001fe20000004100 */
[----:B------:R-:W-:Y:S01]  /*0340*/  SHF.R.U32.HI R66, RZ, 0x10, R15 ;  /* 0x00000010ff427819 */ /* 0x000fe2000001160f */
[----:B------:R-:W-:Y:S01]  /*0350*/  HADD2.F32 R0, -RZ, R15.H0_H0 ;  /* 0x2000000fff007230 */ /* 0x000fe20000004100 */
[--C-:B------:R-:W-:Y:S01]  /*0360*/  SHF.R.U64 R59, R26, 0x10, R27.reuse ;  /* 0x000000101a3b7819 */ /* 0x100fe2000000121b */
[----:B------:R-:W-:Y:S01]  /*0370*/  HADD2.F32 R8, -RZ, R26.H0_H0 ;  /* 0x2000001aff087230 */ /* 0x000fe20000004100 */
[----:B------:R-:W-:Y:S01]  /*0380*/  SHF.R.U32.HI R60, RZ, 0x10, R27 ;  /* 0x00000010ff3c7819 */ /* 0x000fe2000001161b */
[----:B-1----:R-:W-:Y:S01]  /*0390*/  HADD2.F32 R7, -RZ, R27.H0_H0 ;  /* 0x2000001bff077230 */ /* 0x002fe20000004100 */
[----:B------:R-:W-:Y:S01]  /*03a0*/  SHF.R.U32.HI R56, RZ, 0x10, R11 ;  /* 0x00000010ff387819 */ /* 0x000fe2000001160b */
[----:B------:R-:W-:Y:S01]  /*03b0*/  HADD2.F32 R5, -RZ, R19.H0_H0 ;  /* 0x20000013ff057230 */ /* 0x000fe20000004100 */
[----:B------:R-:W-:Y:S01]  /*03c0*/  SHF.R.U32.HI R58, RZ, 0x10, R9 ;  /* 0x00000010ff3a7819 */ /* 0x000fe20000011609 */
[----:B------:R-:W-:Y:S01]  /*03d0*/  ULDC.64 UR6, c[0x0][0x270] ;  /* 0x00009c0000067ab9 */ /* 0x000fe20000000a00 */
        /* <DEDUP_REMOVED lines=8> */
[----:B------:R-:W-:Y:S01]  /*0460*/  ISETP.NE.U32.AND P0, PT, RZ, UR6, PT ;  /* 0x00000006ff007c0c */ /* 0x000fe2000bf05070 */
[----:B------:R-:W-:Y:S01]  /*0470*/  ULDC.U8 UR6, c[0x0][0x2a0] ;  /* 0x0000a80000067ab9 */ /* 0x000fe20000000000 */
[----:B------:R-:W-:Y:S01]  /*0480*/  HADD2.F32 R11, -RZ, R11.H0_H0 ;  /* 0x2000000bff0b7230 */ /* 0x000fe20000004100 */
[----:B------:R-:W-:Y:S01]  /*0490*/  ISETP.NE.AND P3, PT, RZ, UR6, PT ;  /* 0x00000006ff007c0c */ /* 0x000fe2000bf65270 */
[----:B------:R-:W-:Y:S01]  /*04a0*/  HADD2.F32 R9, -RZ, R9.H0_H0 ;  /* 0x20000009ff097230 */ /* 0x000fe20000004100 */
[----:B------:R-:W-:Y:S01]  /*04b0*/  ISETP.NE.AND.EX P0, PT, RZ, UR7, PT, P0 ;  /* 0x00000007ff007c0c */ /* 0x000fe2000bf05300 */
        /* <DEDUP_REMOVED lines=63> */
[----:B------:R-:W-:Y:S01]  /*08b0*/  MOV R105, R24 ;  /* 0x0000001800697202 */ /* 0x000fe20000000f00 */
        /* <DEDUP_REMOVED lines=25> */
.L_x_18757:
[----:B------:R-:W-:Y:S01]  /*0a50*/  ISETP.NE.U32.AND P2, PT, RZ, UR8, PT ;  /* 0x00000008ff007c0c */ /* 0x000fe2000bf45070 */
[----:B0-----:R-:W0:Y:S01]  /*0a60*/  @P0 LDC.64 R30, c[0x0][0x270] ;  /* 0x00009c00ff1e0b82 */ /* 0x001e220000000a00 */
[----:B------:R-:W-:Y:S01]  /*0a70*/  IMAD R28, R105, UR7, RZ ;  /* 0x00000007691c7c24 */ /* 0x000fe2000f8e02ff */
[----:B------:R-:W-:Y:S02]  /*0a80*/  MOV R112, 0x3f800000 ;  /* 0x3f80000000707802 */ /* 0x000fe40000000f00 */
[----:B------:R-:W-:Y:S02]  /*0a90*/  ISETP.NE.AND.EX P2, PT, RZ, UR9, PT, P2 ;  /* 0x00000009ff007c0c */ /* 0x000fe4000bf45320 */
[----:B------:R-:W-:Y:S02]  /*0aa0*/  SHF.R.S32.HI R29, RZ, 0x1f, R28 ;  /* 0x0000001fff1d7819 */ /* 0x000fe4000001141c */
[----:B------:R-:W1:Y:S02]  /*0ab0*/  LDC.64 R52, c[0x0][0x220] ;  /* 0x00008800ff347b82 */ /* 0x000e640000000a00 */
[----:B------:R-:W-:-:S04]  /*0ac0*/  LEA.HI R29, R29, R28, RZ, 0x2 ;  /* 0x0000001c1d1d7211 */ /* 0x000fc800078f10ff */
[----:B------:R-:W-:Y:S02]  /*0ad0*/  LEA.HI.SX32 R108, R29, R106, 0x1e ;  /* 0x0000006a1d6c7211 */ /* 0x000fe400078ff2ff */
[----:B------:R-:W2:Y:S08]  /*0ae0*/  LDC.64 R116, c[0x0][0x238] ;  /* 0x00008e00ff747b82 */ /* 0x000eb00000000a00 */
[----:B------:R-:W3:Y:S01]  /*0af0*/  @P2 LDC.64 R32, c[0x0][0x230] ;  /* 0x00008c00ff202b82 */ /* 0x000ee20000000a00 */
[----:B0-----:R-:W-:-:S05]  /*0b00*/  @P0 IMAD.WIDE R30, R105, 0x4, R30 ;  /* 0x00000004691e0825 */ /* 0x001fca00078e021e */
[----:B------:R-:W4:Y:S01]  /*0b10*/  @P0 LDG.E R112, desc[UR4][R30.64] ;  /* 0x000000041e700981 */ /* 0x000f22000c1e1900 */
[C---:B-1----:R-:W-:Y:S01]  /*0b20*/  IMAD.WIDE.U32 R28, R108.reuse, 0x10, R52 ;  /* 0x000000106c1c7825 */ /* 0x042fe200078e0034 */
[----:B------:R-:W-:Y:S01]  /*0b30*/  ISETP.NE.U32.AND P1, PT, RZ, UR8, PT ;  /* 0x00000008ff007c0c */ /* 0x000fe2000bf25070 */
[----:B------:R-:W0:Y:S04]  /*0b40*/  @P2 LDC.64 R36, c[0x0][0x230] ;  /* 0x00008c00ff242b82 */ /* 0x000e280000000a00 */
[----:B------:R-:W4:Y:S01]  /*0b50*/  LDG.E.128 R28, desc[UR4][R28.64] ;  /* 0x000000041c1c7981 */ /* 0x000f22000c1e1d00 */
[----:B---3--:R-:W-:-:S05]  /*0b60*/  @P2 IMAD.WIDE.U32 R32, R108, 0x10, R32 ;  /* 0x000000106c202825 */ /* 0x008fca00078e0020 */
[----:B------:R1:W3:Y:S01]  /*0b70*/  @P2 LDG.E.128 R24, desc[UR4][R32.64] ;  /* 0x0000000420182981 */ /* 0x0002e2000c1e1d00 */
[----:B------:R-:W-:Y:S02]  /*0b80*/  ISETP.NE.AND.EX P1, PT, RZ, UR9, PT, P1 ;  /* 0x00000009ff007c0c */ /* 0x000fe4000bf25310 */
[C---:B------:R-:W-:Y:S01]  /*0b90*/  IADD3 R107, R108.reuse, 0x80, RZ ;  /* 0x000000806c6b7810 */ /* 0x040fe20007ffe0ff */
[----:B--2---:R-:W-:-:S04]  /*0ba0*/  IMAD.WIDE.U32 R34, R108, 0x10, R116 ;  /* 0x000000106c227825 */ /* 0x004fc800078e0074 */
[----:B-1----:R-:W-:-:S04]  /*0bb0*/  IMAD.WIDE.U32 R32, R107, 0x10, R52 ;  /* 0x000000106b207825 */ /* 0x002fc800078e0034 */
[----:B0-----:R-:W-:-:S04]  /*0bc0*/  @P2 IMAD.WIDE.U32 R36, R107, 0x10, R36 ;  /* 0x000000106b242825 */ /* 0x001fc800078e0024 */
[-C--:B----4-:R-:W-:Y:S01]  /*0bd0*/  FMUL.FTZ R39, R28, R112.reuse ;  /* 0x000000701c277220 */ /* 0x090fe20000410000 */
[-C--:B------:R-:W-:Y:S01]  /*0be0*/  FMUL.FTZ R38, R29, R112.reuse ;  /* 0x000000701d267220 */ /* 0x080fe20000410000 */
[-C--:B------:R-:W-:Y:S01]  /*0bf0*/  FMUL.FTZ R41, R30, R112.reuse ;  /* 0x000000701e297220 */ /* 0x080fe20000410000 */
[----:B------:R-:W-:Y:S01]  /*0c00*/  FMUL.FTZ R40, R31, R112 ;  /* 0x000000701f287220 */ /* 0x000fe20000410000 */
[----:B------:R-:W-:Y:S01]  /*0c10*/  FMUL.FTZ R28, R104, R39 ;  /* 0x00000027681c7220 */ /* 0x000fe20000410000 */
[----:B------:R-:W-:Y:S01]  /*0c20*/  FMUL.FTZ R29, R103, R38 ;  /* 0x00000026671d7220 */ /* 0x000fe20000410000 */
[----:B------:R-:W-:Y:S01]  /*0c30*/  FMUL.FTZ R30, R102, R41 ;  /* 0x00000029661e7220 */ /* 0x000fe20000410000 */
[----:B------:R-:W-:Y:S02]  /*0c40*/  FMUL.FTZ R31, R101, R40 ;  /* 0x00000028651f7220 */ /* 0x000fe40000410000 */
[----:B------:R-:W0:Y:S01]  /*0c50*/  @P2 LDC.64 R40, c[0x0][0x230] ;  /* 0x00008c00ff282b82 */ /* 0x000e220000000a00 */
[----:B---3--:R-:W-:Y:S01]  /*0c60*/  @P1 FADD.FTZ R28, R24, R28 ;  /* 0x0000001c181c1221 */ /* 0x008fe20000010000 */
[----:B------:R-:W-:Y:S01]  /*0c70*/  @P1 FADD.FTZ R29, R25, R29 ;  /* 0x0000001d191d1221 */ /* 0x000fe20000010000 */
[----:B------:R-:W-:Y:S01]  /*0c80*/  @P1 FADD.FTZ R30, R26, R30 ;  /* 0x0000001e1a1e1221 */ /* 0x000fe20000010000 */
[----:B------:R-:W-:Y:S01]  /*0c90*/  @P1 FADD.FTZ R31, R27, R31 ;  /* 0x0000001f1b1f1221 */ /* 0x000fe20000010000 */
[----:B------:R-:W-:-:S04]  /*0ca0*/  MOV R48, R24 ;  /* 0x0000001800307202 */ /* 0x000fc80000000f00 */
[----:B------:R1:W-:Y:S01]  /*0cb0*/  STG.E.128 desc[UR4][R34.64], R28 ;  /* 0x0000001c22007986 */ /* 0x0003e2000c101d04 */
[----:B------:R-:W-:Y:S02]  /*0cc0*/  MOV R49, R25 ;  /* 0x0000001900317202 */ /* 0x000fe40000000f00 */
[----:B------:R-:W-:Y:S02]  /*0cd0*/  MOV R50, R26 ;  /* 0x0000001a00327202 */ /* 0x000fe40000000f00 */
[----:B------:R-:W-:-:S06]  /*0ce0*/  MOV R51, R27 ;  /* 0x0000001b00337202 */ /* 0x000fcc0000000f00 */
[----:B------:R2:W3:Y:S04]  /*0cf0*/  @P2 LDG.E.128 R48, desc[UR4][R36.64] ;  /* 0x0000000424302981 */ /* 0x0004e8000c1e1d00 */
[----:B-1----:R-:W4:Y:S01]  /*0d00*/  LDG.E.128 R32, desc[UR4][R32.64] ;  /* 0x0000000420207981 */ /* 0x002f22000c1e1d00 */
[----:B------:R-:W-:Y:S01]  /*0d10*/  IADD3 R109, R108, 0x100, RZ ;  /* 0x000001006c6d7810 */ /* 0x000fe20007ffe0ff */
[----:B------:R-:W-:-:S04]  /*0d20*/  IMAD.WIDE.U32 R38, R107, 0x10, R116 ;  /* 0x000000106b267825 */ /* 0x000fc800078e0074 */
[----:B--2---:R-:W-:-:S04]  /*0d30*/  IMAD.WIDE.U32 R36, R109, 0x10, R52 ;  /* 0x000000106d247825 */ /* 0x004fc800078e0034 */
        /* <DEDUP_REMOVED lines=13> */
[----:B------:R-:W-:Y:S01]  /*0e10*/  @P2 MOV R24, R48 ;  /* 0x0000003000182202 */ /* 0x000fe20000000f00 */
[----:B------:R-:W0:Y:S03]  /*0e20*/  @P2 LDC.64 R44, c[0x0][0x230] ;  /* 0x00008c00ff2c2b82 */ /* 0x000e260000000a00 */
[----:B------:R1:W-:Y:S01]  /*0e30*/  STG.E.128 desc[UR4][R38.64], R32 ;  /* 0x0000002026007986 */ /* 0x0003e2000c101d04 */
[----:B------:R-:W-:-:S02]  /*0e40*/  @P2 MOV R25, R49 ;  /* 0x0000003100192202 */ /* 0x000fc40000000f00 */
[----:B------:R-:W-:Y:S02]  /*0e50*/  @P2 MOV R26, R50 ;  /* 0x00000032001a2202 */ /* 0x000fe40000000f00 */
[----:B------:R-:W-:Y:S02]  /*0e60*/  @P2 MOV R27, R51 ;  /* 0x00000033001b2202 */ /* 0x000fe40000000f00 */
        /* <DEDUP_REMOVED lines=17> */
[----:B------:R-:W-:-:S05]  /*0f80*/  @P1 FADD.FTZ R39, R51, R39 ;  /* 0x0000002733271221 */ /* 0x000fca0000010000 */
[----:B------:R0:W-:Y:S01]  /*0f90*/  STG.E.128 desc[UR4][R42.64], R36 ;  /* 0x000000242a007986 */ /* 0x0001e2000c101d04 */
[----:B------:R-:W-:Y:S02]  /*0fa0*/  @P2 MOV R24, R48 ;  /* 0x0000003000182202 */ /* 0x000fe40000000f00 */
[----:B------:R-:W-:Y:S02]  /*0fb0*/  @P2 MOV R25, R49 ;  /* 0x0000003100192202 */ /* 0x000fe40000000f00 */
[----:B------:R-:W-:Y:S02]  /*0fc0*/  @P2 MOV R26, R50 ;  /* 0x00000032001a2202 */ /* 0x000fe40000000f00 */
[----:B------:R-:W-:Y:S02]  /*0fd0*/  @P2 MOV R27, R51 ;  /* 0x00000033001b2202 */ /* 0x000fe40000000f00 */
[----:B------:R1:W2:Y:S04]  /*0fe0*/  @P2 LDG.E.128 R48, desc[UR4][R44.64] ;  /* 0x000000042c302981 */ /* 0x0002a8000c1e1d00 */
[----:B0-----:R-:W3:Y:S01]  /*0ff0*/  LDG.E.128 R40, desc[UR4][R40.64] ;  /* 0x0000000428287981 */ /* 0x001ee2000c1e1d00 */
[----:B-1----:R-:W0:Y:S01]  /*1000*/  @P2 LDC.64 R44, c[0x0][0x230] ;  /* 0x00008c00ff2c2b82 */ /* 0x002e220000000a00 */
[----:B------:R-:W-:Y:S01]  /*1010*/  IADD3 R113, R108, 0x200, RZ ;  /* 0x000002006c717810 */ /* 0x000fe20007ffe0ff */
[----:B------:R-:W-:-:S04]  /*1020*/  IMAD.WIDE.U32 R54, R111, 0x10, R116 ;  /* 0x000000106f367825 */ /* 0x000fc800078e0074 */
[-C--:B---3--:R-:W-:Y:S01]  /*1030*/  FMUL.FTZ R47, R40, R112.reuse ;  /* 0x00000070282f7220 */ /* 0x088fe20000410000 */
[-C--:B------:R-:W-:Y:S01]  /*1040*/  FMUL.FTZ R46, R41, R112.reuse ;  /* 0x00000070292e7220 */ /* 0x080fe20000410000 */
[-C--:B------:R-:W-:Y:S01]  /*1050*/  FMUL.FTZ R115, R42, R112.reuse ;  /* 0x000000702a737220 */ /* 0x080fe20000410000 */
[----:B------:R-:W-:Y:S01]  /*1060*/  FMUL.FTZ R114, R43, R112 ;  /* 0x000000702b727220 */ /* 0x000fe20000410000 */
[----:B------:R-:W-:Y:S01]  /*1070*/  FMUL.FTZ R40, R92, R47 ;  /* 0x0000002f5c287220 */ /* 0x000fe20000410000 */
[----:B------:R-:W-:Y:S01]  /*1080*/  FMUL.FTZ R41, R91, R46 ;  /* 0x0000002e5b297220 */ /* 0x000fe20000410000 */
[----:B------:R-:W-:Y:S01]  /*1090*/  FMUL.FTZ R42, R90, R115 ;  /* 0x000000735a2a7220 */ /* 0x000fe20000410000 */
[----:B------:R-:W-:Y:S01]  /*10a0*/  FMUL.FTZ R43, R89, R114 ;  /* 0x00000072592b7220 */ /* 0x000fe20000410000 */
[----:B--2---:R-:W-:Y:S01]  /*10b0*/  @P1 FADD.FTZ R40, R48, R40 ;  /* 0x0000002830281221 */ /* 0x004fe20000010000 */
[----:B------:R-:W-:Y:S01]  /*10c0*/  @P1 FADD.FTZ R41, R49, R41 ;  /* 0x0000002931291221 */ /* 0x000fe20000010000 */
[----:B------:R-:W-:Y:S01]  /*10d0*/  @P1 FADD.FTZ R42, R50, R42 ;  /* 0x0000002a322a1221 */ /* 0x000fe20000010000 */
[----:B------:R-:W-:Y:S01]  /*10e0*/  @P1 FADD.FTZ R43, R51, R43 ;  /* 0x0000002b332b1221 */ /* 0x000fe20000010000 */
[----:B------:R-:W-:-:S04]  /*10f0*/  IMAD.WIDE.U32 R46, R113, 0x10, R52 ;  /* 0x00000010712e7825 */ /* 0x000fc800078e0034 */
[----:B------:R0:W-:Y:S01]  /*1100*/  STG.E.128 desc[UR4][R54.64], R40 ;  /* 0x0000002836007986 */ /* 0x0001e2000c101d04 */
[----:B------:R-:W-:Y:S02]  /*1110*/  @P2 MOV R24, R48 ;  /* 0x0000003000182202 */ /* 0x000fe40000000f00 */
[----:B------:R-:W-:Y:S02]  /*1120*/  @P2 MOV R25, R49 ;  /* 0x0000003100192202 */ /* 0x000fe40000000f00 */
[----:B------:R-:W-:Y:S02]  /*1130*/  @P2 MOV R26, R50 ;  /* 0x00000032001a2202 */ /* 0x000fe40000000f00 */
[----:B------:R-:W-:Y:S01]  /*1140*/  @P2 MOV R27, R51 ;  /* 0x00000033001b2202 */ /* 0x000fe20000000f00 */
[----:B0-----:R-:W-:Y:S02]  /*1150*/  @P2 IMAD.WIDE.U32 R54, R113, 0x10, R44 ;  /* 0x0000001071362825 */ /* 0x001fe400078e002c */
[----:B------:R-:W2:Y:S04]  /*1160*/  LDG.E.128 R44, desc[UR4][R46.64] ;  /* 0x000000042e2c7981 */ /* 0x000ea8000c1e1d00 */
[----:B------:R0:W3:Y:S02]  /*1170*/  @P2 LDG.E.128 R48, desc[UR4][R54.64] ;  /* 0x0000000436302981 */ /* 0x0000e4000c1e1d00 */
[----:B0-----:R-:W0:Y:S01]  /*1180*/  @P2 LDC.64 R54, c[0x0][0x230] ;  /* 0x00008c00ff362b82 */ /* 0x001e220000000a00 */
[----:B------:R-:W-:-:S05]  /*1190*/  IADD3 R114, R108, 0x280, RZ ;  /* 0x000002806c727810 */ /* 0x000fca0007ffe0ff */
[----:B------:R-:W-:-:S04]  /*11a0*/  IMAD.WIDE.U32 R52, R114, 0x10, R52 ;  /* 0x0000001072347825 */ /* 0x000fc800078e0034 */
[----:B0-----:R-:W-:-:S04]  /*11b0*/  @P2 IMAD.WIDE.U32 R54, R114, 0x10, R54 ;  /* 0x0000001072362825 */ /* 0x001fc800078e0036 */
[-C--:B--2---:R-:W-:Y:S01]  /*11c0*/  FMUL.FTZ R115, R44, R112.reuse ;  /* 0x000000702c737220 */ /* 0x084fe20000410000 */
[-C--:B------:R-:W-:Y:S01]  /*11d0*/  FMUL.FTZ R118, R45, R112.reuse ;  /* 0x000000702d767220 */ /* 0x080fe20000410000 */
[-C--:B------:R-:W-:Y:S01]  /*11e0*/  FMUL.FTZ R119, R46, R112.reuse ;  /* 0x000000702e777220 */ /* 0x080fe20000410000 */
[----:B------:R-:W-:Y:S01]  /*11f0*/  FMUL.FTZ R120, R47, R112 ;  /* 0x000000702f787220 */ /* 0x000fe20000410000 */
[----:B------:R-:W-:Y:S01]  /*1200*/  FMUL.FTZ R44, R88, R115 ;  /* 0x00000073582c7220 */ /* 0x000fe20000410000 */
[----:B------:R-:W-:Y:S01]  /*1210*/  FMUL.FTZ R45, R87, R118 ;  /* 0x00000076572d7220 */ /* 0x000fe20000410000 */
[----:B------:R-:W-:Y:S01]  /*1220*/  FMUL.FTZ R46, R86, R119 ;  /* 0x00000077562e7220 */ /* 0x000fe20000410000 */
[----:B------:R-:W-:Y:S01]  /*1230*/  FMUL.FTZ R47, R85, R120 ;  /* 0x00000078552f7220 */ /* 0x000fe20000410000 */
[----:B---3--:R-:W-:Y:S01]  /*1240*/  @P2 MOV R24, R48 ;  /* 0x0000003000182202 */ /* 0x008fe20000000f00 */
[----:B------:R-:W-:Y:S01]  /*1250*/  @P1 FADD.FTZ R44, R48, R44 ;  /* 0x0000002c302c1221 */ /* 0x000fe20000010000 */
[----:B------:R-:W-:Y:S01]  /*1260*/  @P2 MOV R25, R49 ;  /* 0x0000003100192202 */ /* 0x000fe20000000f00 */
[----:B------:R-:W-:Y:S01]  /*1270*/  @P1 FADD.FTZ R45, R49, R45 ;  /* 0x0000002d312d1221 */ /* 0x000fe20000010000 */
[----:B------:R-:W-:Y:S01]  /*1280*/  @P2 MOV R26, R50 ;  /* 0x00000032001a2202 */ /* 0x000fe20000000f00 */
[----:B------:R-:W-:Y:S01]  /*1290*/  @P1 FADD.FTZ R46, R50, R46 ;  /* 0x0000002e322e1221 */ /* 0x000fe20000010000 */
[----:B------:R-:W-:Y:S01]  /*12a0*/  @P2 MOV R27, R51 ;  /* 0x00000033001b2202 */ /* 0x000fe20000000f00 */
[----:B------:R-:W-:Y:S01]  /*12b0*/  @P1 FADD.FTZ R47, R51, R47 ;  /* 0x0000002f332f1221 */ /* 0x000fe20000010000 */
[----:B------:R-:W-:-:S05]  /*12c0*/  IMAD.WIDE.U32 R118, R113, 0x10, R116 ;  /* 0x0000001071767825 */ /* 0x000fca00078e0074 */
[----:B------:R0:W-:Y:S04]  /*12d0*/  STG.E.128 desc[UR4][R118.64], R44 ;  /* 0x0000002c76007986 */ /* 0x0001e8000c101d04 */
[----:B------:R-:W2:Y:S04]  /*12e0*/  @P2 LDG.E.128 R24, desc[UR4][R54.64] ;  /* 0x0000000436182981 */ /* 0x000ea8000c1e1d00 */
[----:B------:R-:W3:Y:S01]  /*12f0*/  LDG.E.128 R52, desc[UR4][R52.64] ;  /* 0x0000000434347981 */ /* 0x000ee2000c1e1d00 */
[----:B------:R-:W-:-:S04]  /*1300*/  FADD.FTZ R120, RZ, R28 ;  /* 0x0000001cff787221 */ /* 0x000fc80000010000 */
        /* <DEDUP_REMOVED lines=10> */
[----:B--2---:R-:W-:Y:S02]  /*13b0*/  @P2 MOV R48, R24 ;  /* 0x0000001800302202 */ /* 0x004fe40000000f00 */
[-C--:B---3--:R-:W-:Y:S01]  /*13c0*/  FMUL.FTZ R120, R53, R112.reuse ;  /* 0x0000007035787220 */ /* 0x088fe20000410000 */
[----:B------:R-:W-:Y:S01]  /*13d0*/  FADD.FTZ R53, R37, R122 ;  /* 0x0000007a25357221 */ /* 0x000fe20000010000 */
[-C--:B0-----:R-:W-:Y:S01]  /*13e0*/  FMUL.FTZ R119, R52, R112.reuse ;  /* 0x0000007034777220 */ /* 0x081fe20000410000 */
[-C--:B------:R-:W-:Y:S02]  /*13f0*/  FMUL.FTZ R115, R54, R112.reuse ;  /* 0x0000007036737220 */ /* 0x080fe40000410000 */
[----:B------:R-:W-:Y:S01]  /*1400*/  FADD.FTZ R54, R38, R53 ;  /* 0x0000003526367221 */ /* 0x000fe20000010000 */
[----:B------:R-:W-:Y:S01]  /*1410*/  FMUL.FTZ R118, R55, R112 ;  /* 0x0000007037767220 */ /* 0x000fe20000410000 */
[----:B------:R-:W-:-:S02]  /*1420*/  FMUL.FTZ R52, R84, R119 ;  /* 0x0000007754347220 */ /* 0x000fc40000410000 */
[----:B------:R-:W-:Y:S01]  /*1430*/  FADD.FTZ R55, R39, R54 ;  /* 0x0000003627377221 */ /* 0x000fe20000010000 */
[----:B------:R-:W-:Y:S01]  /*1440*/  @P2 MOV R49, R25 ;  /* 0x0000001900312202 */ /* 0x000fe20000000f00 */
[----:B------:R-:W-:Y:S01]  /*1450*/  @P1 FADD.FTZ R52, R52, R48 ;  /* 0x0000003034341221 */ /* 0x000fe20000010000 */
[----:B------:R-:W-:Y:S01]  /*1460*/  FMUL.FTZ R53, R83, R120 ;  /* 0x0000007853357220 */ /* 0x000fe20000410000 */
[----:B------:R-:W-:Y:S01]  /*1470*/  FADD.FTZ R48, R40, R55 ;  /* 0x0000003728307221 */ /* 0x000fe20000010000 */
[----:B------:R-:W0:Y:S02]  /*1480*/  S2R R112, SR_TID.X ;  /* 0x0000000000707919 */ /* 0x000e240000002100 */
[----:B------:R-:W-:Y:S01]  /*1490*/  @P1 FADD.FTZ R53, R53, R49 ;  /* 0x0000003135351221 */ /* 0x000fe20000010000 */
[----:B------:R-:W-:-:S04]  /*14a0*/  FADD.FTZ R49, R41, R48 ;  /* 0x0000003029317221 */ /* 0x000fc80000010000 */
[----:B------:R-:W-:Y:S01]  /*14b0*/  FADD.FTZ R48, R42, R49 ;  /* 0x000000312a307221 */ /* 0x000fe20000010000 */
[----:B------:R-:W-:-:S03]  /*14c0*/  @P2 MOV R50, R26 ;  /* 0x0000001a00322202 */ /* 0x000fc60000000f00 */
[----:B------:R-:W-:Y:S01]  /*14d0*/  FADD.FTZ R49, R43, R48 ;  /* 0x000000302b317221 */ /* 0x000fe20000010000 */
[----:B------:R-:W-:Y:S01]  /*14e0*/  @P2 MOV R51, R27 ;  /* 0x0000001b00332202 */ /* 0x000fe20000000f00 */
[----:B------:R-:W-:Y:S01]  /*14f0*/  FMUL.FTZ R54, R82, R115 ;  /* 0x0000007352367220 */ /* 0x000fe20000410000 */
[----:B------:R-:W-:Y:S01]  /*1500*/  FMUL.FTZ R55, R81, R118 ;  /* 0x0000007651377220 */ /* 0x000fe20000410000 */
[----:B------:R-:W-:Y:S02]  /*1510*/  FADD.FTZ R48, R44, R49 ;  /* 0x000000312c307221 */ /* 0x000fe40000010000 */
[----:B------:R-:W-:Y:S01]  /*1520*/  @P1 FADD.FTZ R54, R54, R50 ;  /* 0x0000003236361221 */ /* 0x000fe20000010000 */
[----:B------:R-:W-:Y:S01]  /*1530*/  @P1 FADD.FTZ R55, R55, R51 ;  /* 0x0000003337371221 */ /* 0x000fe20000010000 */
[----:B------:R-:W-:-:S04]  /*1540*/  FADD.FTZ R49, R45, R48 ;  /* 0x000000302d317221 */ /* 0x000fc80000010000 */
[----:B------:R-:W-:Y:S01]  /*1550*/  FADD.FTZ R48, R46, R49 ;  /* 0x000000312e307221 */ /* 0x000fe20000010000 */
[----:B------:R1:W-:Y:S03]  /*1560*/  STG.E.128 desc[UR4][R116.64], R52 ;  /* 0x0000003474007986 */ /* 0x0003e6000c101d04 */
[----:B------:R-:W-:Y:S01]  /*1570*/  FADD.FTZ R49, R47, R48 ;  /* 0x000000302f317221 */ /* 0x000fe20000010000 */
[----:B------:R-:W-:-:S03]  /*1580*/  LOP3.LUT P1, RZ, R110, 0xff, RZ, 0xc0, !PT ;  /* 0x000000ff6eff7812 */ /* 0x000fc6000782c0ff */
[----:B------:R-:W-:Y:S01]  /*1590*/  FADD.FTZ R48, R52, R49 ;  /* 0x0000003134307221 */ /* 0x000fe20000010000 */
[----:B0-----:R-:W-:-:S03]  /*15a0*/  SHF.R.U32.HI R51, RZ, 0x5, R112 ;  /* 0x00000005ff337819 */ /* 0x001fc60000011670 */
[----:B------:R-:W-:Y:S01]  /*15b0*/  FADD.FTZ R49, R53, R48 ;  /* 0x0000003035317221 */ /* 0x000fe20000010000 */
[----:B------:R-:W-:-:S03]  /*15c0*/  LOP3.LUT R50, R51, 0x7fffffc, RZ, 0xc0, !PT ;  /* 0x07fffffc33327812 */ /* 0x000fc600078ec0ff */
[----:B------:R-:W-:Y:S01]  /*15d0*/  FADD.FTZ R48, R54, R49 ;  /* 0x0000003136307221 */ /* 0x000fe20000010000 */
[----:B------:R-:W-:Y:S02]  /*15e0*/  LOP3.LUT P2, RZ, R112, 0x1f, RZ, 0xc0, !PT ;  /* 0x0000001f70ff7812 */ /* 0x000fe4000784c0ff */
[----:B------:R-:W-:Y:S01]  /*15f0*/  @!P1 IADD3 R50, R50, 0x4, RZ ;  /* 0x0000000432329810 */ /* 0x000fe20007ffe0ff */
[----:B------:R-:W-:Y:S01]  /*1600*/  FADD.FTZ R49, R55, R48 ;  /* 0x0000003037317221 */ /* 0x000fe20000010000 */
[----:B-1----:R-:W-:Y:S09]  /*1610*/  BRA.DIV UR6, `(.L_x_18756) ;  /* 0x0000000e06907947 */ /* 0x002ff2000b800000 */
        /* <DEDUP_REMOVED lines=68> */
.L_x_18768:
[----:B------:R-:W2:Y:S01]  /*1a60*/  @!P2 S2R R115, SR_CgaCtaId ;  /* 0x000000000073a919 */ /* 0x000ea20000008800 */
[----:B------:R-:W-:Y:S01]  /*1a70*/  LOP3.LUT R117, R112, 0x1f, RZ, 0xc0, !PT ;  /* 0x0000001f70757812 */ /* 0x000fe200078ec0ff */
[----:B-1----:R-:W-:Y:S01]  /*1a80*/  FADD.FTZ R49, R119, R122 ;  /* 0x0000007a77317221 */ /* 0x002fe20000010000 */
[----:B------:R-:W-:Y:S01]  /*1a90*/  @!P2 MOV R110, 0x400 ;  /* 0x00000400006ea802 */ /* 0x000fe20000000f00 */
[----:B------:R-:W-:Y:S05]  /*1aa0*/  WARPSYNC.ALL ;  /* 0x0000000000007948 */ /* 0x000fea0003800000 */
[----:B------:R-:W-:Y:S02]  /*1ab0*/  ISETP.GT.U32.AND P4, PT, R117, 0x3, PT ;  /* 0x000000037500780c */ /* 0x000fe40003f84070 */
[----:B------:R-:W-:-:S02]  /*1ac0*/  LOP3.LUT R51, R51, 0x3, RZ, 0xc0, !PT ;  /* 0x0000000333337812 */ /* 0x000fc400078ec0ff */
[----:B------:R-:W-:-:S09]  /*1ad0*/  MOV R118, RZ ;  /* 0x000000ff00767202 */ /* 0x000fd20000000f00 */
[----:B------:R-:W1:Y:S01]  /*1ae0*/  @!P4 S2R R116, SR_CgaCtaId ;  /* 0x000000000074c919 */ /* 0x000e620000008800 */
[----:B------:R-:W-:-:S04]  /*1af0*/  @!P4 MOV R118, 0x300 ;  /* 0x000003000076c802 */ /* 0x000fc80000000f00 */
[----:B------:R-:W-:Y:S02]  /*1b00*/  I2FP.F32.S32 R121, R118 ;  /* 0x0000007600797245 */ /* 0x000fe40000201400 */
[----:B--2---:R-:W-:Y:S02]  /*1b10*/  @!P2 LEA R115, R115, R110, 0x18 ;  /* 0x0000006e7373a211 */ /* 0x004fe400078ec0ff */
[C---:B------:R-:W-:Y:S02]  /*1b20*/  @!P2 IADD3 R110, R50.reuse, R51, RZ ;  /* 0x00000033326ea210 */ /* 0x040fe40007ffe0ff */
[----:B------:R-:W-:Y:S02]  /*1b30*/  @!P4 IADD3 R50, R50, R117, RZ ;  /* 0x000000753232c210 */ /* 0x000fe40007ffe0ff */
[----:B------:R-:W-:Y:S01]  /*1b40*/  @!P2 LEA R110, R110, R115, 0x3 ;  /* 0x000000736e6ea211 */ /* 0x000fe200078e18ff */
[----:B------:R-:W2:Y:S01]  /*1b50*/  SHFL.DOWN PT, R117, R118, 0x2, 0x1f ;  /* 0x08401f0076757f89 */ /* 0x000ea200000e0000 */
[----:B------:R-:W-:-:S03]  /*1b60*/  @!P4 MOV R115, 0x400 ;  /* 0x000004000073c802 */ /* 0x000fc60000000f00 */
[----:B------:R3:W-:Y:S01]  /*1b70*/  @!P2 STS.64 [R110], R48 ;  /* 0x000000306e00a388 */ /* 0x0007e20000000a00 */
[----:B------:R-:W-:Y:S01]  /*1b80*/  BAR.SYNC.DEFER_BLOCKING 0x0 ;  /* 0x0000000000007b1d */ /* 0x000fe20000010000 */
[----:B------:R-:W-:Y:S02]  /*1b90*/  LOP3.LUT P2, RZ, R51, 0x1f, R112, 0xf8, !PT ;  /* 0x0000001f33ff7812 */ /* 0x000fe4000784f870 */
[----:B-1----:R-:W-:Y:S02]  /*1ba0*/  @!P4 LEA R115, R116, R115, 0x18 ;  /* 0x000000737473c211 */ /* 0x002fe400078ec0ff */
[----:B---3--:R-:W-:Y:S02]  /*1bb0*/  CS2R R48, SRZ ;  /* 0x0000000000307805 */ /* 0x008fe4000001ff00 */
[----:B------:R-:W-:Y:S02]  /*1bc0*/  @!P4 LEA R115, R50, R115, 0x3 ;  /* 0x000000733273c211 */ /* 0x000fe400078e18ff */
[----:B--2---:R-:W-:-:S02]  /*1bd0*/  IADD3 R110, R117, R118, RZ ;  /* 0x00000076756e7210 */ /* 0x004fc40007ffe0ff */
[----:B------:R-:W-:Y:S02]  /*1be0*/  I2FP.F32.S32 R117, R117 ;  /* 0x0000007500757245 */ /* 0x000fe40000201400 */
[----:B------:R-:W-:Y:S01]  /*1bf0*/  I2FP.F32.S32 R50, R110 ;  /* 0x0000006e00327245 */ /* 0x000fe20000201400 */
[----:B------:R1:W0:Y:S03]  /*1c00*/  @!P4 LDS.64 R48, [R115] ;  /* 0x000000007330c984 */ /* 0x0002260000000a00 */
[----:B-1----:R-:W1:Y:S01]  /*1c10*/  MUFU.RCP R115, R50 ;  /* 0x0000003200737308 */ /* 0x002e620000001000 */
[----:B0-----:R-:W0:Y:S04]  /*1c20*/  SHFL.DOWN PT, R119, R48, 0x2, 0x1f ;  /* 0x08401f0030777f89 */ /* 0x001e2800000e0000 */
[----:B------:R-:W2:Y:S01]  /*1c30*/  SHFL.DOWN PT, R116, R49, 0x2, 0x1f ;  /* 0x08401f0031747f89 */ /* 0x000ea200000e0000 */
[C---:B0-----:R-:W-:Y:S01]  /*1c40*/  FADD.FTZ R120, -R119.reuse, R48 ;  /* 0x0000003077787221 */ /* 0x041fe20000010100 */
[----:B------:R-:W-:-:S02]  /*1c50*/  FMUL.FTZ R122, R119, R117 ;  /* 0x00000075777a7220 */ /* 0x000fc40000410000 */
[----:B------:R-:W0:Y:S01]  /*1c60*/  SHFL.DOWN PT, R119, R110, 0x1, 0x1f ;  /* 0x08201f006e777f89 */ /* 0x000e2200000e0000 */
[----:B--2---:R-:W-:Y:S01]  /*1c70*/  FADD.FTZ R116, R116, R49 ;  /* 0x0000003174747221 */ /* 0x004fe20000010000 */
[----:B------:R-:W-:Y:S01]  /*1c80*/  FFMA.FTZ R122, R121, R48, R122 ;  /* 0x00000030797a7223 */ /* 0x000fe2000001007a */
[----:B------:R-:W-:-:S03]  /*1c90*/  FMUL.FTZ R120, R120, R120 ;  /* 0x0000007878787220 */ /* 0x000fc60000410000 */
        /* <DEDUP_REMOVED lines=8> */
[----:B------:R-:W-:-:S06]  /*1d20*/  I2FP.F32.S32 R51, R51 ;  /* 0x0000003300337245 */ /* 0x000fcc0000201400 */
[----:B------:R-:W0:Y:S01]  /*1d30*/  MUFU.RCP R51, R51 ;  /* 0x0000003300337308 */ /* 0x000e220000001000 */
[----:B-1----:R-:W-:Y:S01]  /*1d40*/  FADD.FTZ R110, R49, -R48 ;  /* 0x80000030316e7221 */ /* 0x002fe20000010000 */
[----:B------:R-:W-:-:S03]  /*1d50*/  FMUL.FTZ R121, R48, R119 ;  /* 0x0000007730797220 */ /* 0x000fc60000410000 */
[----:B------:R-:W-:Y:S01]  /*1d60*/  FMUL.FTZ R117, R110, R110 ;  /* 0x0000006e6e757220 */ /* 0x000fe20000410000 */
[----:B------:R-:W-:-:S03]  /*1d70*/  FFMA.FTZ R48, R50, R49, R121 ;  /* 0x0000003132307223 */ /* 0x000fc60000010079 */
[----:B------:R-:W-:Y:S01]  /*1d80*/  FMUL.FTZ R117, R50, R117 ;  /* 0x0000007532757220 */ /* 0x000fe20000410000 */
[----:B--2---:R-:W-:-:S03]  /*1d90*/  FADD.FTZ R112, R115, R112 ;  /* 0x0000007073707221 */ /* 0x004fc60000010000 */
[----:B------:R-:W-:Y:S01]  /*1da0*/  FMUL.FTZ R117, R117, R119 ;  /* 0x0000007775757220 */ /* 0x000fe20000410000 */
[----:B0-----:R-:W-:-:S03]  /*1db0*/  FMUL.FTZ R110, R51, R48 ;  /* 0x00000030336e7220 */ /* 0x001fc60000410000 */
[----:B------:R-:W-:Y:S01]  /*1dc0*/  FFMA.FTZ R112, R51, R117, R112 ;  /* 0x0000007533707223 */ /* 0x000fe20000010070 */
[----:B------:R-:W0:Y:S01]  /*1dd0*/  @!P2 LDC.64 R48, c[0x0][0x250] ;  /* 0x00009400ff30ab82 */ /* 0x000e220000000a00 */
[----:B------:R-:W1:Y:S04]  /*1de0*/  SHFL.IDX PT, R119, R110, RZ, 0x1f ;  /* 0x00001fff6e777589 */ /* 0x000e6800000e0000 */
[----:B------:R-:W2:Y:S03]  /*1df0*/  SHFL.IDX PT, R112, R112, RZ, 0x1f ;  /* 0x00001fff70707589 */ /* 0x000ea600000e0000 */
[----:B------:R-:W2:Y:S08]  /*1e00*/  LDC R51, c[0x0][0x2d8] ;  /* 0x0000b600ff337b82 */ /* 0x000eb00000000800 */
[----:B------:R-:W3:Y:S01]  /*1e10*/  @!P2 LDC.64 R116, c[0x0][0x258] ;  /* 0x00009600ff74ab82 */ /* 0x000ee20000000a00 */
[----:B0-----:R-:W-:-:S04]  /*1e20*/  @!P2 IMAD.WIDE R48, R105, 0x4, R48 ;  /* 0x000000046930a825 */ /* 0x001fc800078e0230 */
[C---:B-1----:R-:W-:Y:S01]  /*1e30*/  FMUL.FTZ R115, R119.reuse, R119 ;  /* 0x0000007777737220 */ /* 0x042fe20000410000 */
[----:B------:R-:W-:Y:S01]  /*1e40*/  FSEL R50, R119, RZ, !P3 ;  /* 0x000000ff77327208 */ /* 0x000fe20005800000 */
[----:B------:R0:W-:Y:S03]  /*1e50*/  @!P2 STG.E desc[UR4][R48.64], R119 ;  /* 0x000000773000a986 */ /* 0x0001e6000c101904 */
[----:B------:R-:W-:Y:S01]  /*1e60*/  FSEL R118, R115, RZ, P3 ;  /* 0x000000ff73767208 */ /* 0x000fe20001800000 */
[----:B--2---:R-:W-:Y:S01]  /*1e70*/  FFMA.FTZ R51, R112, UR10, R51 ;  /* 0x0000000a70337c23 */ /* 0x004fe20008010033 */
[--C-:B------:R-:W-:Y:S01]  /*1e80*/  FADD.FTZ R112, R34, -R50.reuse ;  /* 0x8000003222707221 */ /* 0x100fe20000010000 */
[--C-:B------:R-:W-:Y:S01]  /*1e90*/  FADD.FTZ R28, R28, -R50.reuse ;  /* 0x800000321c1c7221 */ /* 0x100fe20000010000 */
[----:B------:R-:W-:Y:S01]  /*1ea0*/  FADD.FTZ R29, R29, -R50 ;  /* 0x800000321d1d7221 */ /* 0x000fe20000010000 */
[----:B------:R-:W-:Y:S01]  /*1eb0*/  FADD.FTZ R118, R51, R118 ;  /* 0x0000007633767221 */ /* 0x000fe20000010000 */
[--C-:B------:R-:W-:Y:S01]  /*1ec0*/  FADD.FTZ R30, R30, -R50.reuse ;  /* 0x800000321e1e7221 */ /* 0x100fe20000010000 */
[--C-:B------:R-:W-:Y:S01]  /*1ed0*/  FADD.FTZ R31, R31, -R50.reuse ;  /* 0x800000321f1f7221 */ /* 0x100fe20000010000 */
[--C-:B------:R-:W-:Y:S01]  /*1ee0*/  FADD.FTZ R51, R32, -R50.reuse ;  /* 0x8000003220337221 */ /* 0x100fe20000010000 */
[----:B0-----:R-:W0:Y:S01]  /*1ef0*/  LDC.64 R48, c[0x0][0x2b8] ;  /* 0x0000ae00ff307b82 */ /* 0x001e220000000a00 */
[----:B------:R-:W1:Y:S01]  /*1f00*/  MUFU.RSQ R34, R118 ;  /* 0x0000007600227308 */ /* 0x000e620000001400 */
[--C-:B------:R-:W-:Y:S01]  /*1f10*/  FADD.FTZ R110, R33, -R50.reuse ;  /* 0x80000032216e7221 */ /* 0x100fe20000010000 */
[--C-:B------:R-:W-:Y:S01]  /*1f20*/  FADD.FTZ R35, R35, -R50.reuse ;  /* 0x8000003223237221 */ /* 0x100fe20000010000 */
[--C-:B------:R-:W-:Y:S01]  /*1f30*/  FADD.FTZ R36, R36, -R50.reuse ;  /* 0x8000003224247221 */ /* 0x100fe20000010000 */
[--C-:B------:R-:W-:Y:S01]  /*1f40*/  FADD.FTZ R37, R37, -R50.reuse ;  /* 0x8000003225257221 */ /* 0x100fe20000010000 */
[--C-:B------:R-:W-:Y:S01]  /*1f50*/  FADD.FTZ R38, R38, -R50.reuse ;  /* 0x8000003226267221 */ /* 0x100fe20000010000 */
[----:B------:R-:W-:Y:S01]  /*1f60*/  FADD.FTZ R39, R39, -R50 ;  /* 0x8000003227277221 */ /* 0x000fe20000010000 */
[----:B---3--:R-:W-:-:S04]  /*1f70*/  @!P2 IMAD.WIDE R116, R105, 0x4, R116 ;  /* 0x000000046974a825 */ /* 0x008fc800078e0274 */
        /* <DEDUP_REMOVED lines=13> */
[----:B------:R-:W-:Y:S01]  /*2050*/  FFMA.FTZ R28, R80, R28, R12 ;  /* 0x0000001c501c7223 */ /* 0x000fe2000001000c */
[----:B------:R-:W-:Y:S01]  /*2060*/  FFMA.FTZ R29, R79, R29, R23 ;  /* 0x0000001d4f1d7223 */ /* 0x000fe20000010017 */
[----:B0-----:R-:W-:-:S04]  /*2070*/  IMAD.WIDE.U32 R32, R108, 0x10, R48 ;  /* 0x000000106c207825 */ /* 0x001fc800078e0030 */
[----:B------:R-:W-:Y:S01]  /*2080*/  FFMA.FTZ R31, R67, R31, R56 ;  /* 0x0000001f431f7223 */ /* 0x000fe20000010038 */
[----:B------:R-:W-:Y:S01]  /*2090*/  FFMA.FTZ R30, R78, R30, R11 ;  /* 0x0000001e4e1e7223 */ /* 0x000fe2000001000b */
        /* <DEDUP_REMOVED lines=20> */
[----:B------:R1:W-:Y:S01]  /*21e0*/  STG.E.128 desc[UR4][R32.64], R28 ;  /* 0x0000001c20007986 */ /* 0x0003e2000c101d04 */
        /* <DEDUP_REMOVED lines=25> */
[----:B------:R-:W-:-:S04]  /*2380*/  IMAD.WIDE.U32 R48, R114, 0x10, R48 ;  /* 0x0000001072307825 */ /* 0x000fc800078e0030 */
[----:B------:R-:W-:Y:S01]  /*2390*/  FFMA.FTZ R46, R22, R54, R0 ;  /* 0x00000036162e7223 */ /* 0x000fe20000010000 */
[----:B------:R-:W-:Y:S01]  /*23a0*/  FFMA.FTZ R45, R76, R45, R65 ;  /* 0x0000002d4c2d7223 */ /* 0x000fe20000010041 */
[----:B------:R-:W-:Y:S01]  /*23b0*/  FFMA.FTZ R44, R21, R52, R2 ;  /* 0x00000034152c7223 */ /* 0x000fe20000010002 */
[----:B------:R0:W-:Y:S01]  /*23c0*/  STG.E.128 desc[UR4][R116.64], R28 ;  /* 0x0000001c74007986 */ /* 0x0001e2000c101d04 */
[----:B------:R-:W-:Y:S02]  /*23d0*/  IADD3 R105, R105, UR12, RZ ;  /* 0x0000000c69697c10 */ /* 0x000fe4000fffe0ff */
[----:B------:R-:W-:Y:S01]  /*23e0*/  SEL R110, RZ, 0x1, P1 ;  /* 0x00000001ff6e7807 */ /* 0x000fe20000800000 */
[----:B------:R0:W-:Y:S01]  /*23f0*/  STG.E.128 desc[UR4][R118.64], R32 ;  /* 0x0000002076007986 */ /* 0x0001e2000c101d04 */
[----:B------:R-:W-:-:S03]  /*2400*/  ISETP.GE.AND P2, PT, R105, UR13, PT ;  /* 0x0000000d69007c0c */ /* 0x000fc6000bf46270 */
[----:B------:R0:W-:Y:S04]  /*2410*/  STG.E.128 desc[UR4][R120.64], R36 ;  /* 0x0000002478007986 */ /* 0x0001e8000c101d04 */
[----:B------:R0:W-:Y:S04]  /*2420*/  STG.E.128 desc[UR4][R122.64], R40 ;  /* 0x000000287a007986 */ /* 0x0001e8000c101d04 */
[----:B------:R0:W-:Y:S02]  /*2430*/  STG.E.128 desc[UR4][R48.64], R44 ;  /* 0x0000002c30007986 */ /* 0x0001e4000c101d04 */
[----:B------:R-:W-:Y:S05]  /*2440*/  @!P2 BRA `(.L_x_18757) ;  /* 0xffffffe40080a947 */ /* 0x000fea000383ffff */
[----:B------:R-:W-:Y:S05]  /*2450*/  EXIT ;  /* 0x000000000000794d */ /* 0x000fea0003800000 */
.L_x_18756:
[----:B------:R-:W-:Y:S01]  /*2460*/  HFMA2.MMA R110, -RZ, RZ, 0, 5.9604644775390625e-08 ;  /* 0x00000001ff6e7435 */ /* 0x000fe200000001ff */
[----:B------:R-:W-:Y:S02]  /*2470*/  MOV R123, R49 ;  /* 0x00000031007b7202 */ /* 0x000fe40000000f00 */
[----:B------:R-:W-:Y:S02]  /*2480*/  MOV R115, 0x1f ;  /* 0x0000001f00737802 */ /* 0x000fe40000000f00 */
[----:B------:R-:W-:-:S07]  /*2490*/  MOV R116, 0xffffffff ;  /* 0xffffffff00747802 */ /* 0x000fce0000000f00 */
[----:B------:R-:W-:Y:S05]  /*24a0*/  WARPSYNC.COLLECTIVE R116, `(.L_x_18758) ;  /* 0x0000000074087348 */ /* 0x000fea0003c00000 */
[----:B------:R0:W1:Y:S02]  /*24b0*/  SHFL.BFLY P4, R121, R123, R110, R115 ;  /* 0x0c00006e7b797389 */ /* 0x0000640000080073 */
[----:B01----:R-:W-:Y:S01]  /*24c0*/  ENDCOLLECTIVE ;  /* 0x000000000000791b */ /* 0x003fe20003800000 */
.L_x_18758:
[----:B------:R-:W-:Y:S01]  /*24d0*/  HFMA2.MMA R110, -RZ, RZ, 0, 1.1920928955078125e-07 ;  /* 0x00000002ff6e7435 */ /* 0x000fe200000001ff */
[----:B------:R-:W-:-:S05]  /*24e0*/  MOV R48, R121 ;  /* 0x0000007900307202 */ /* 0x000fca0000000f00 */
[----:B------:R-:W-:-:S05]  /*24f0*/  FADD.FTZ R117, R49, R48 ;  /* 0x0000003031757221 */ /* 0x000fca0000010000 */
[----:B------:R-:W-:-:S07]  /*2500*/  MOV R123, R117 ;  /* 0x00000075007b7202 */ /* 0x000fce0000000f00 */
[----:B------:R-:W-:Y:S05]  /*2510*/  WARPSYNC.COLLECTIVE R116, `(.L_x_18759) ;  /* 0x0000000074087348 */ /* 0x000fea0003c00000 */
[----:B------:R0:W1:Y:S02]  /*2520*/  SHFL.BFLY P4, R121, R123, R110, R115 ;  /* 0x0c00006e7b797389 */ /* 0x0000640000080073 */
[----:B01----:R-:W-:Y:S01]  /*2530*/  ENDCOLLECTIVE ;  /* 0x000000000000791b */ /* 0x003fe20003800000 */
.L_x_18759:
[----:B------:R-:W-:Y:S01]  /*2540*/  HFMA2.MMA R110, -RZ, RZ, 0, 2.384185791015625e-07 ;  /* 0x00000004ff6e7435 */ /* 0x000fe200000001ff */
[----:B------:R-:W-:-:S05]  /*2550*/  MOV R48, R121 ;  /* 0x0000007900307202 */ /* 0x000fca0000000f00 */
[----:B------:R-:W-:-:S05]  /*2560*/  FADD.FTZ R118, R117, R48 ;  /* 0x0000003075767221 */ /* 0x000fca0000010000 */
[----:B------:R-:W-:-:S07]  /*2570*/  MOV R123, R118 ;  /* 0x00000076007b7202 */ /* 0x000fce0000000f00 */
[----:B------:R-:W-:Y:S05]  /*2580*/  WARPSYNC.COLLECTIVE R116, `(.L_x_18760) ;  /* 0x0000000074087348 */ /* 0x000fea0003c00000 */
[----:B------:R0:W1:Y:S02]  /*2590*/  SHFL.BFLY P4, R121, R123, R110, R115 ;  /* 0x0c00006e7b797389 */ /* 0x0000640000080073 */
[----:B01----:R-:W-:Y:S01]  /*25a0*/  ENDCOLLECTIVE ;  /* 0x000000000000791b */ /* 0x003fe20003800000 */
.L_x_18760:
[----:B------:R-:W-:Y:S01]  /*25b0*/  HFMA2.MMA R110, -RZ, RZ, 0, 4.76837158203125e-07 ;  /* 0x00000008ff6e7435 */ /* 0x000fe200000001ff */
[----:B------:R-:W-:-:S05]  /*25c0*/  MOV R119, R121 ;  /* 0x0000007900777202 */ /* 0x000fca0000000f00 */
[----:B------:R-:W-:-:S05]  /*25d0*/  FADD.FTZ R119, R118, R119 ;  /* 0x0000007776777221 */ /* 0x000fca0000010000 */
[----:B------:R-:W-:-:S07]  /*25e0*/  MOV R123, R119 ;  /* 0x00000077007b7202 */ /* 0x000fce0000000f00 */
[----:B------:R-:W-:Y:S05]  /*25f0*/  WARPSYNC.COLLECTIVE R116, `(.L_x_18761) ;  /* 0x0000000074087348 */ /* 0x000fea0003c00000 */
[----:B------:R0:W1:Y:S02]  /*2600*/  SHFL.BFLY P4, R121, R123, R110, R115 ;  /* 0x0c00006e7b797389 */ /* 0x0000640000080073 */
[----:B01----:R-:W-:Y:S01]  /*2610*/  ENDCOLLECTIVE ;  /* 0x000000000000791b */ /* 0x003fe20003800000 */
.L_x_18761:
[----:B------:R-:W-:Y:S01]  /*2620*/  HFMA2.MMA R110, -RZ, RZ, 0, 9.5367431640625e-07 ;  /* 0x00000010ff6e7435 */ /* 0x000fe200000001ff */
[----:B------:R-:W-:-:S05]  /*2630*/  MOV R48, R121 ;  /* 0x0000007900307202 */ /* 0x000fca0000000f00 */
[----:B------:R-:W-:-:S05]  /*2640*/  FADD.FTZ R120, R119, R48 ;  /* 0x0000003077787221 */ /* 0x000fca0000010000 */
[----:B------:R-:W-:-:S07]  /*2650*/  MOV R123, R120 ;  /* 0x00000078007b7202 */ /* 0x000fce0000000f00 */
[----:B------:R-:W-:Y:S05]  /*2660*/  WARPSYNC.COLLECTIVE R116, `(.L_x_18762) ;  /* 0x0000000074087348 */ /* 0x000fea0003c00000 */
[----:B------:R0:W1:Y:S02]  /*2670*/  SHFL.BFLY P4, R121, R123, R110, R115 ;  /* 0x0c00006e7b797389 */ /* 0x0000640000080073 */
[----:B01----:R-:W-:Y:S01]  /*2680*/  ENDCOLLECTIVE ;  /* 0x000000000000791b */ /* 0x003fe20003800000 */
.L_x_18762:
        /* <DEDUP_REMOVED lines=55> */
.L_x_18763:
[----:B------:R-:W-:Y:S01]  /*2a00*/  HFMA2.MMA R110, -RZ, RZ, 0, 1.1920928955078125e-07 ;  /* 0x00000002ff6e7435 */ /* 0x000fe200000001ff */
[----:B------:R-:W-:-:S05]  /*2a10*/  MOV R118, R121 ;  /* 0x0000007900767202 */ /* 0x000fca0000000f00 */
[----:B------:R-:W-:-:S05]  /*2a20*/  FADD.FTZ R118, R49, R118 ;  /* 0x0000007631767221 */ /* 0x000fca0000010000 */
[----:B------:R-:W-:-:S07]  /*2a30*/  MOV R123, R118 ;  /* 0x00000076007b7202 */ /* 0x000fce0000000f00 */
[----:B------:R-:W-:Y:S05]  /*2a40*/  WARPSYNC.COLLECTIVE R116, `(.L_x_18764) ;  /* 0x0000000074087348 */ /* 0x000fea0003c00000 */
[----:B------:R0:W1:Y:S02]  /*2a50*/  SHFL.BFLY P4, R121, R123, R110, R115 ;  /* 0x0c00006e7b797389 */ /* 0x0000640000080073 */
[----:B01----:R-:W-:Y:S01]  /*2a60*/  ENDCOLLECTIVE ;  /* 0x000000000000791b */ /* 0x003fe20003800000 */
.L_x_18764:
[----:B------:R-:W-:Y:S01]  /*2a70*/  HFMA2.MMA R110, -RZ, RZ, 0, 2.384185791015625e-07 ;  /* 0x00000004ff6e7435 */ /* 0x000fe200000001ff */
[----:B------:R-:W-:-:S05]  /*2a80*/  MOV R117, R121 ;  /* 0x0000007900757202 */ /* 0x000fca0000000f00 */
[----:B------:R-:W-:-:S05]  /*2a90*/  FADD.FTZ R117, R118, R117 ;  /* 0x0000007576757221 */ /* 0x000fca0000010000 */
[----:B------:R-:W-:-:S07]  /*2aa0*/  MOV R123, R117 ;  /* 0x00000075007b7202 */ /* 0x000fce0000000f00 */
[----:B------:R-:W-:Y:S05]  /*2ab0*/  WARPSYNC.COLLECTIVE R116, `(.L_x_18765) ;  /* 0x0000000074087348 */ /* 0x000fea0003c00000 */
[----:B------:R0:W1:Y:S02]  /*2ac0*/  SHFL.BFLY P4, R121, R123, R110, R115 ;  /* 0x0c00006e7b797389 */ /* 0x0000640000080073 */
[----:B01----:R-:W-:Y:S01]  /*2ad0*/  ENDCOLLECTIVE ;  /* 0x000000000000791b */ /* 0x003fe20003800000 */
.L_x_18765:
[----:B------:R-:W-:Y:S01]  /*2ae0*/  HFMA2.MMA R110, -RZ, RZ, 0, 4.76837158203125e-07 ;  /* 0x00000008ff6e7435 */ /* 0x000fe200000001ff */
[----:B------:R-:W-:-:S05]  /*2af0*/  MOV R120, R121 ;  /* 0x0000007900787202 */ /* 0x000fca0000000f00 */
[----:B------:R-:W-:-:S05]  /*2b00*/  FADD.FTZ R120, R117, R120 ;  /* 0x0000007875787221 */ /* 0x000fca0000010000 */
[----:B------:R-:W-:-:S07]  /*2b10*/  MOV R123, R120 ;  /* 0x00000078007b7202 */ /* 0x000fce0000000f00 */
[----:B------:R-:W-:Y:S05]  /*2b20*/  WARPSYNC.COLLECTIVE R116, `(.L_x_18766) ;  /* 0x0000000074087348 */ /* 0x000fea0003c00000 */
[----:B------:R0:W1:Y:S02]  /*2b30*/  SHFL.BFLY P4, R121, R123, R110, R115 ;  /* 0x0c00006e7b797389 */ /* 0x0000640000080073 */
[----:B01----:R-:W-:Y:S01]  /*2b40*/  ENDCOLLECTIVE ;  /* 0x000000000000791b */ /* 0x003fe20003800000 */
.L_x_18766:
[----:B------:R-:W-:Y:S01]  /*2b50*/  HFMA2.MMA R110, -RZ, RZ, 0, 9.5367431640625e-07 ;  /* 0x00000010ff6e7435 */ /* 0x000fe200000001ff */
[----:B------:R-:W-:-:S05]  /*2b60*/  MOV R119, R121 ;  /* 0x0000007900777202 */ /* 0x000fca0000000f00 */
[----:B------:R-:W-:-:S05]  /*2b70*/  FADD.FTZ R119, R120, R119 ;  /* 0x0000007778777221 */ /* 0x000fca0000010000 */
[----:B------:R-:W-:-:S07]  /*2b80*/  MOV R123, R119 ;  /* 0x00000077007b7202 */ /* 0x000fce0000000f00 */
[----:B------:R-:W-:Y:S05]  /*2b90*/  WARPSYNC.COLLECTIVE R116, `(.L_x_18767) ;  /* 0x0000000074087348 */ /* 0x000fea0003c00000 */
[----:B------:R0:W1:Y:S02]  /*2ba0*/  SHFL.BFLY P4, R121, R123, R110, R115 ;  /* 0x0c00006e7b797389 */ /* 0x0000640000080073 */
[----:B01----:R-:W-:Y:S01]  /*2bb0*/  ENDCOLLECTIVE ;  /* 0x000000000000791b */ /* 0x003fe20003800000 */
.L_x_18767:
[----:B------:R-:W-:Y:S01]  /*2bc0*/  MOV R122, R121 ;  /* 0x00000079007a7202 */ /* 0x000fe20000000f00 */
[----:B------:R-:W-:Y:S06]  /*2bd0*/  BRA `(.L_x_18768) ;  /* 0xffffffec00a07947 */ /* 0x000fec000383ffff */
.L_x_18769:
        /* <DEDUP_REMOVED lines=10> */
.L_x_23341:


//--------------------- .text._ZN10layer_norm13ln_fwd_kernelINS_13Kernel_traitsI6__halfffffjLj3072ELj1ELj1ELj4ELj16ENS_18Kernel_traits_baseILj3072ES2_ffffjLj128EEEEELb0ELb1ELb1ELb0EEEvNS_9FwdParamsE --------------------------
	.section	.text._ZN10layer_norm13ln_fwd_kernelINS_13Kernel_traitsI6__halfffffjLj3072ELj1ELj1ELj4ELj16ENS_18Kernel_traits_baseILj3072ES2_ffffjLj128EEEEELb0ELb1ELb1ELb0EEEvNS_9FwdParamsE,"ax",@progbits
	.align	128
        .global         _ZN10layer_norm13ln_fwd_kernelINS_13Kernel_traitsI6__halfffffjLj3072ELj1ELj1ELj4ELj16ENS_18Kernel_traits_baseILj3072ES2_ffffjLj128EEEEELb0ELb1ELb1ELb0EEEvNS_9FwdParamsE
        .type           _ZN10layer_norm13ln_fwd_kernelINS_13Kernel_traitsI6__halfffffjLj3072ELj1ELj1ELj4ELj16ENS_18Kernel_traits_baseILj3072ES2_ffffjLj128EEEEELb0ELb1ELb1ELb0EEEvNS_9FwdParamsE,@function
        .size           _ZN10layer_norm13ln_fwd_kernelINS_13Kernel_traitsI6__halfffffjLj3072ELj1ELj1ELj4ELj16ENS_18Kernel_traits_baseILj3072ES2_ffffjLj128EEEEELb0ELb1ELb1ELb0EEEvNS_9FwdParamsE,(.L_x_23342 - _ZN10layer_norm13ln_fwd_kernelINS_13Kernel_traitsI6__halfffffjLj3072ELj1ELj1ELj4ELj16ENS_18Kernel_traits_baseILj3072ES2_ffffjLj128EEEEELb0ELb1ELb1ELb0EEEvNS_9FwdParamsE)
        .other          _ZN10layer_norm13ln_fwd_kernelINS_13Kernel_traitsI6__halfffffjLj3072ELj1ELj1ELj4ELj16ENS_18Kernel_traits_baseILj3072ES2_ffffjLj128EEEEELb0ELb1ELb1ELb0EEEvNS_9FwdParamsE,@"STO_CUDA_ENTRY STV_DEFAULT"
_ZN10layer_norm13ln_fwd_kernelINS_13Kernel_traitsI6__halfffffjLj3072ELj1ELj1ELj4ELj16ENS_18Kernel_traits_baseILj3072ES2_ffffjLj128EEEEELb0ELb1ELb1ELb0EEEvNS_9FwdParamsE:
.text._ZN10layer_norm13ln_fwd_kernelINS_13Kernel_traitsI6__halfffffjLj3072ELj1ELj1ELj4ELj16ENS_18Kernel_traits_baseILj3072ES2_ffffjLj128EEEEELb0ELb1ELb1ELb0EEEvNS_9FwdParamsE:
        /* <DEDUP_REMOVED lines=34> */
[----:B------:R-:W-:-:S02]  /*0220*/  LOP3.LUT R43, R43, 0x80, RZ, 0xfc, !PT ;  /* 0x000000802b2b7812 */ /* 0x000fc400078efcff */
[----:B0-----:R-:W-:-:S07]  /*0230*/  @!P0 CS2R R4, SRZ ;  /* 0x0000000000048805 */ /* 0x001fce000001ff00 */
.L_x_18771:
[----:B------:R-:W-:Y:S05]  /*0240*/  BSYNC B0 ;  /* 0x0000000000007941 */ /* 0x000fea0003800000 */
.L_x_18770:
        /* <DEDUP_REMOVED lines=17> */
.L_x_18773:
[----:B------:R-:W-:Y:S05]  /*0360*/  BSYNC B0 ;  /* 0x0000000000007941 */ /* 0x000fea0003800000 */
.L_x_18772:
        /* <DEDUP_REMOVED lines=17> */
.L_x_18775:
[----:B------:R-:W-:Y:S05]  /*0480*/  BSYNC B0 ;  /* 0x0000000000007941 */ /* 0x000fea0003800000 */
.L_x_18774:
        /* <DEDUP_REMOVED lines=17> */
.L_x_18777:
[----:B------:R-:W-:Y:S05]  /*05a0*/  BSYNC B0 ;  /* 0x0000000000007941 */ /* 0x000fea0003800000 */
.L_x_18776:
        /* <DEDUP_REMOVED lines=17> */
.L_x_18779:
[----:B------:R-:W-:Y:S05]  /*06c0*/  BSYNC B0 ;  /* 0x0000000000007941 */ /* 0x000fea0003800000 */
.L_x_18778:
        /* <DEDUP_REMOVED lines=18> */
.L_x_18781:
[----:B------:R-:W-:Y:S05]  /*07f0*/  BSYNC B0 ;  /* 0x0000000000007941 */ /* 0x000fea0003800000 */
.L_x_18780:
[----:B------:R-:W0:Y:S02]  /*0800*/  S2UR UR6, SR_CTAID.X ;  /* 0x00000000000679c3 */ /* 0x000e240000002500 */
[----:B0-----:R-:W-:Y:S01]  /*0810*/  LEA.HI R18, R0, UR6, RZ, 0x19 ;  /* 0x0000000600127c11 */ /* 0x001fe2000f8fc8ff */
[----:B------:R-:W-:-:S03]  /*0820*/  ULDC UR6, c[0x0][0x214] ;  /* 0x0000850000067ab9 */ /* 0x000fc60000000800 */
[----:B------:R-:W-:-:S13]  /*0830*/  ISETP.GE.AND P0, PT, R18, UR6, PT ;  /* 0x0000000612007c0c */ /* 0x000fda000bf06270 */
[----:B------:R-:W-:Y:S05]  /*0840*/  @P0 EXIT ;  /* 0x000000000000094d */ /* 0x000fea0003800000 */
[----:B------:R-:W-:Y:S01]  /*0850*/  SHF.R.S32.HI R42, RZ, 0x2, R42 ;  /* 0x00000002ff2a7819 */ /* 0x000fe2000001142a */
[----:B------:R-:W-:Y:S01]  /*0860*/  HFMA2.MMA R121, -RZ, RZ, 0, 5.9604644775390625e-08 ;  /* 0x00000001ff797435 */ /* 0x000fe200000001ff */
[--C-:B-----5:R-:W-:Y:S01]  /*0870*/  SHF.R.U64 R74, R20, 0x10, R21.reuse ;  /* 0x00000010144a7819 */ /* 0x120fe20000001215 */
[----:B------:R-:W-:Y:S01]  /*0880*/  ULDC.U8 UR6, c[0x0][0x2a0] ;  /* 0x0000a80000067ab9 */ /* 0x000fe20000000000 */
[----:B------:R-:W-:Y:S01]  /*0890*/  MOV R75, R21 ;  /* 0x00000015004b7202 */ /* 0x000fe20000000f00 */
[----:B------:R-:W-:Y:S01]  /*08a0*/  UISETP.NE.AND UP0, UPT, UR6, URZ, UPT ;  /* 0x0000003f0600728c */ /* 0x000fe2000bf05270 */
[----:B------:R-:W-:Y:S01]  /*08b0*/  SHF.R.U32.HI R76, RZ, 0x10, R21 ;  /* 0x00000010ff4c7819 */ /* 0x000fe20000011615 */
[----:B------:R-:W-:Y:S01]  /*08c0*/  HADD2.F32 R74, -RZ, R74.H0_H0 ;  /* 0x2000004aff4a7230 */ /* 0x000fe20000004100 */
[----:B------:R-:W-:Y:S01]  /*08d0*/  MOV R73, R20 ;  /* 0x0000001400497202 */ /* 0x000fe20000000f00 */
[----:B------:R-:W-:Y:S01]  /*08e0*/  HADD2.F32 R75, -RZ, R75.H0_H0 ;  /* 0x2000004bff4b7230 */ /* 0x000fe20000004100 */
[C---:B------:R-:W-:Y:S01]  /*08f0*/  SHF.L.U32 R21, R0.reuse, 0x5, RZ ;  /* 0x0000000500157819 */ /* 0x040fe200000006ff */
[----:B------:R-:W-:Y:S01]  /*0900*/  HADD2.F32 R76, -RZ, R76.H0_H0 ;  /* 0x2000004cff4c7230 */ /* 0x000fe20000004100 */
[----:B------:R-:W-:Y:S01]  /*0910*/  LOP3.LUT R20, R0, 0x60, RZ, 0xc0, !PT ;  /* 0x0000006000147812 */ /* 0x000fe200078ec0ff */
[----:B------:R-:W-:Y:S01]  /*0920*/  HADD2.F32 R73, -RZ, R73.H0_H0 ;  /* 0x20000049ff497230 */ /* 0x000fe20000004100 */
[----:B------:R-:W-:Y:S01]  /*0930*/  LOP3.LUT R19, R42, 0x7f, RZ, 0xc0, !PT ;  /* 0x0000007f2a137812 */ /* 0x000fe200078ec0ff */
[----:B------:R-:W-:Y:S01]  /*0940*/  ULDC UR7, c[0x0][0x29c] ;  /* 0x0000a70000077ab9 */ /* 0x000fe20000000800 */
[----:B------:R-:W-:Y:S01]  /*0950*/  MOV R77, R22 ;  /* 0x00000016004d7202 */ /* 0x000fe20000000f00 */
[----:B------:R-:W-:Y:S01]  /*0960*/  ULDC UR6, c[0x0][0x290] ;  /* 0x0000a40000067ab9 */ /* 0x000fe20000000800 */
[----:B------:R-:W-:Y:S01]  /*0970*/  SHF.R.U64 R78, R22, 0x10, R23 ;  /* 0x00000010164e7819 */ /* 0x000fe20000001217 */
[----:B------:R-:W-:Y:S01]  /*0980*/  ULDC.64 UR8, c[0x0][0x210] ;  /* 0x0000840000087ab9 */ /* 0x000fe20000000a00 */
[----:B------:R-:W-:Y:S01]  /*0990*/  LOP3.LUT R22, R21, 0x3e0, RZ, 0xc0, !PT ;  /* 0x000003e015167812 */ /* 0x000fe200078ec0ff */
[----:B------:R-:W-:Y:S01]  /*09a0*/  HADD2.F32 R77, -RZ, R77.H0_H0 ;  /* 0x2000004dff4d7230 */ /* 0x000fe20000004100 */
[----:B------:R-:W-:Y:S01]  /*09b0*/  SHF.R.U32.HI R42, RZ, 0x2, R42 ;  /* 0x00000002ff2a7819 */ /* 0x000fe2000001162a */
[----:B------:R-:W-:Y:S01]  /*09c0*/  HADD2.F32 R78, -RZ, R78.H0_H0 ;  /* 0x2000004eff4e7230 */ /* 0x000fe20000004100 */
[----:B------:R-:W-:-:S02]  /*09d0*/  VIADDMNMX R20, R19, -R20, RZ, !PT ;  /* 0x8000001413147246 */ /* 0x000fc400078001ff */
[----:B------:R-:W-:Y:S02]  /*09e0*/  VIADDMNMX R22, R19, -R22, RZ, !PT ;  /* 0x8000001613167246 */ /* 0x000fe400078001ff */
[----:B------:R-:W-:Y:S02]  /*09f0*/  LOP3.LUT R19, R42, 0x3fffffe0, RZ, 0xc0, !PT ;  /* 0x3fffffe02a137812 */ /* 0x000fe400078ec0ff */
[----:B------:R-:W-:Y:S02]  /*0a00*/  VIMNMX R20, R20, 0x20, PT ;  /* 0x0000002014147848 */ /* 0x000fe40003fe0100 */
[----:B------:R-:W-:Y:S02]  /*0a10*/  MOV R69, R32 ;  /* 0x0000002000457202 */ /* 0x000fe40000000f00 */
[----:B------:R-:W-:Y:S02]  /*0a20*/  SHF.R.U64 R70, R32, 0x10, R33 ;  /* 0x0000001020467819 */ /* 0x000fe40000001221 */
[----:B------:R-:W-:Y:S01]  /*0a30*/  IADD3 R32, R20, R19, RZ ;  /* 0x0000001314207210 */ /* 0x000fe20007ffe0ff */
[----:B------:R-:W-:Y:S01]  /*0a40*/  HADD2.F32 R69, -RZ, R69.H0_H0 ;  /* 0x20000045ff457230 */ /* 0x000fe20000004100 */
[----:B------:R-:W-:Y:S01]  /*0a50*/  MOV R43, R24 ;  /* 0x00000018002b7202 */ /* 0x000fe20000000f00 */
[----:B------:R-:W-:Y:S01]  /*0a60*/  HADD2.F32 R70, -RZ, R70.H0_H0 ;  /* 0x20000046ff467230 */ /* 0x000fe20000004100 */
[----:B------:R-:W-:-:S02]  /*0a70*/  SHF.L.U32 R32, R32, 0x2, RZ ;  /* 0x0000000220207819 */ /* 0x000fc400000006ff */
[--C-:B------:R-:W-:Y:S02]  /*0a80*/  SHF.R.U64 R50, R24, 0x10, R25.reuse ;  /* 0x0000001018327819 */ /* 0x100fe40000001219 */
[----:B------:R-:W-:Y:S02]  /*0a90*/  I2FP.F32.U32 R32, R32 ;  /* 0x0000002000207245 */ /* 0x000fe40000201000 */
[----:B------:R-:W-:Y:S02]  /*0aa0*/  MOV R44, R25 ;  /* 0x00000019002c7202 */ /* 0x000fe40000000f00 */
[----:B------:R0:W1:Y:S01]  /*0ab0*/  MUFU.RCP R105, R32 ;  /* 0x0000002000697308 */ /* 0x0000620000001000 */
[----:B------:R-:W-:Y:S02]  /*0ac0*/  SHF.R.U32.HI R47, RZ, 0x10, R25 ;  /* 0x00000010ff2f7819 */ /* 0x000fe40000011619 */
[----:B------:R-:W-:Y:S02]  /*0ad0*/  MOV R24, R26 ;  /* 0x0000001a00187202 */ /* 0x000fe40000000f00 */
[--C-:B------:R-:W-:Y:S01]  /*0ae0*/  SHF.R.U64 R49, R26, 0x10, R27.reuse ;  /* 0x000000101a317819 */ /* 0x100fe2000000121b */
[----:B------:R-:W-:Y:S01]  /*0af0*/  HADD2.F32 R20, -RZ, R47.H0_H0 ;  /* 0x2000002fff147230 */ /* 0x000fe20000004100 */
[----:B------:R-:W-:Y:S01]  /*0b00*/  MOV R45, R27 ;  /* 0x0000001b002d7202 */ /* 0x000fe20000000f00 */
[----:B------:R-:W-:Y:S01]  /*0b10*/  HADD2.F32 R21, -RZ, R24.H0_H0 ;  /* 0x20000018ff157230 */ /* 0x000fe20000004100 */
[----:B------:R-:W-:-:S02]  /*0b20*/  SHF.R.U32.HI R26, RZ, 0x10, R27 ;  /* 0x00000010ff1a7819 */ /* 0x000fc4000001161b */
[----:B------:R-:W-:Y:S02]  /*0b30*/  MOV R25, R28 ;  /* 0x0000001c00197202 */ /* 0x000fe40000000f00 */
[--C-:B------:R-:W-:Y:S01]  /*0b40*/  SHF.R.U64 R48, R28, 0x10, R29.reuse ;  /* 0x000000101c307819 */ /* 0x100fe2000000121d */
[----:B------:R-:W-:Y:S01]  /*0b50*/  HADD2.F32 R24, -RZ, R26.H0_H0 ;  /* 0x2000001aff187230 */ /* 0x000fe20000004100 */
[----:B------:R-:W-:Y:S01]  /*0b60*/  VIMNMX R22, R22, 0x20, PT ;  /* 0x0000002016167848 */ /* 0x000fe20003fe0100 */
[----:B------:R-:W-:Y:S01]  /*0b70*/  HADD2.F32 R25, -RZ, R25.H0_H0 ;  /* 0x20000019ff197230 */ /* 0x000fe20000004100 */
[----:B------:R-:W-:Y:S01]  /*0b80*/  MOV R27, R29 ;  /* 0x0000001d001b7202 */ /* 0x000fe20000000f00 */
[----:B------:R-:W-:Y:S01]  /*0b90*/  HADD2.F32 R26, -RZ, R48.H0_H0 ;  /* 0x20000030ff1a7230 */ /* 0x000fe20000004100 */
[----:B------:R-:W-:Y:S02]  /*0ba0*/  SHF.R.U32.HI R28, RZ, 0x10, R29 ;  /* 0x00000010ff1c7819 */ /* 0x000fe4000001161d */
        /* <DEDUP_REMOVED lines=82> */
[----:B------:R-:W-:Y:S01]  /*10d0*/  MOV R16, R18 ;  /* 0x0000001200107202 */ /* 0x000fe20000000f00 */
        /* <DEDUP_REMOVED lines=18> */
[----:B01----:R-:W-:-:S07]  /*1200*/  HADD2.F32 R112, -RZ, R112.H0_H0 ;  /* 0x20000070ff707230 */ /* 0x003fce0000004100 */
.L_x_18855:
[----:B------:R-:W0:Y:S08]  /*1210*/  LDC.64 R64, c[0x0][0x280] ;  /* 0x0000a000ff407b82 */ /* 0x000e300000000a00 */
        /* <DEDUP_REMOVED lines=11> */
[----:B------:R-:W-:Y:S02]  /*12d0*/  LEA.HI.SX32 R125, R125, R2, 0x1e ;  /* 0x000000027d7d7211 */ /* 0x000fe400078ff2ff */
[----:B--2---:R-:W-:-:S13]  /*12e0*/  ISETP.GE.AND P0, PT, R122, 0x1, PT ;  /* 0x000000017a00780c */ /* 0x004fda0003f06270 */
[----:B------:R-:W-:-:S05]  /*12f0*/  @P0 IADD3 R124, R122, -0x1, RZ ;  /* 0xffffffff7a7c0810 */ /* 0x000fca0007ffe0ff */
[----:B------:R-:W-:-:S05]  /*1300*/  @P0 IMAD R124, R124, R67, RZ ;  /* 0x000000437c7c0224 */ /* 0x000fca00078e02ff */
[----:B------:R-:W-:-:S04]  /*1310*/  @P0 SHF.R.S32.HI R123, RZ, 0x1f, R124 ;  /* 0x0000001fff7b0819 */ /* 0x000fc8000001147c */
[----:B------:R-:W-:Y:S02]  /*1320*/  @P0 LEA.HI R127, R123, R124, RZ, 0x2 ;  /* 0x0000007c7b7f0211 */ /* 0x000fe400078f10ff */
[----:B------:R-:W-:Y:S02]  /*1330*/  MOV R123, RZ ;  /* 0x000000ff007b7202 */ /* 0x000fe40000000f00 */
        /* <DEDUP_REMOVED lines=27> */
[----:B------:R-:W-:-:S04]  /*14f0*/  FMUL.FTZ R36, R17, R36 ;  /* 0x0000002411247220 */ /* 0x000fc80000410000 */
[----:B------:R-:W-:-:S07]  /*1500*/  @P1 FADD.FTZ R36, R32, R36 ;  /* 0x0000002420241221 */ /* 0x000fce0000010000 */
.L_x_18785:
[----:B------:R-:W-:Y:S05]  /*1510*/  BSYNC B1 ;  /* 0x0000000000017941 */ /* 0x000fea0003800000 */
.L_x_18784:
[----:B------:R-:W-:Y:S04]  /*1520*/  BSSY B1, `(.L_x_18786) ;  /* 0x0000005000017945 */ /* 0x000fe80003800000 */
[----:B------:R-:W-:Y:S05]  /*1530*/  @!P2 BRA `(.L_x_18787) ;  /* 0x00000000000ca947 */ /* 0x000fea0003800000 */
[----:B-----5:R-:W-:-:S04]  /*1540*/  FMUL.FTZ R37, R41, UR7 ;  /* 0x0000000729257c20 */ /* 0x020fc80008410000 */
[----:B------:R-:W-:-:S04]  /*1550*/  FMUL.FTZ R37, R18, R37 ;  /* 0x0000002512257220 */ /* 0x000fc80000410000 */
[----:B------:R-:W-:-:S07]  /*1560*/  @P1 FADD.FTZ R37, R33, R37 ;  /* 0x0000002521251221 */ /* 0x000fce0000010000 */
.L_x_18787:
[----:B------:R-:W-:Y:S05]  /*1570*/  BSYNC B1 ;  /* 0x0000000000017941 */ /* 0x000fea0003800000 */
.L_x_18786:
[----:B------:R-:W-:Y:S04]  /*1580*/  BSSY B1, `(.L_x_18788) ;  /* 0x0000005000017945 */ /* 0x000fe80003800000 */
[----:B------:R-:W-:Y:S05]  /*1590*/  @!P2 BRA `(.L_x_18789) ;  /* 0x00000000000ca947 */ /* 0x000fea0003800000 */
[----:B-----5:R-:W-:-:S04]  /*15a0*/  FMUL.FTZ R38, R42, UR7 ;  /* 0x000000072a267c20 */ /* 0x020fc80008410000 */
[----:B------:R-:W-:-:S04]  /*15b0*/  FMUL.FTZ R38, R19, R38 ;  /* 0x0000002613267220 */ /* 0x000fc80000410000 */
[----:B------:R-:W-:-:S07]  /*15c0*/  @P1 FADD.FTZ R38, R34, R38 ;  /* 0x0000002622261221 */ /* 0x000fce0000010000 */
.L_x_18789:
[----:B------:R-:W-:Y:S05]  /*15d0*/  BSYNC B1 ;  /* 0x0000000000017941 */ /* 0x000fea0003800000 */
.L_x_18788:
[----:B------:R-:W-:Y:S04]  /*15e0*/  BSSY B1, `(.L_x_18790) ;  /* 0x0000005000017945 */ /* 0x000fe80003800000 */
[----:B------:R-:W-:Y:S05]  /*15f0*/  @!P2 BRA `(.L_x_18791) ;  /* 0x00000000000ca947 */ /* 0x000fea0003800000 */
[----:B-----5:R-:W-:-:S04]  /*1600*/  FMUL.FTZ R39, R43, UR7 ;  /* 0x000000072b277c20 */ /* 0x020fc80008410000 */
[----:B------:R-:W-:-:S04]  /*1610*/  FMUL.FTZ R39, R20, R39 ;  /* 0x0000002714277220 */ /* 0x000fc80000410000 */
[----:B------:R-:W-:-:S07]  /*1620*/  @P1 FADD.FTZ R39, R35, R39 ;  /* 0x0000002723271221 */ /* 0x000fce0000010000 */
.L_x_18791:
[----:B------:R-:W-:Y:S05]  /*1630*/  BSYNC B1 ;  /* 0x0000000000017941 */ /* 0x000fea0003800000 */
.L_x_18790:
[----:B0-----:R-:W0:Y:S01]  /*1640*/  LDC.64 R64, c[0x0][0x238] ;  /* 0x00008e00ff407b82 */ /* 0x001e220000000a00 */
[----:B------:R-:W-:Y:S01]  /*1650*/  IADD3 R123, R123, 0x80, RZ ;  /* 0x000000807b7b7810 */ /* 0x000fe20007ffe0ff */
[C---:B0-----:R-:W-:Y:S01]  /*1660*/  IMAD.WIDE.U32 R64, R125.reuse, 0x10, R64 ;  /* 0x000000107d407825 */ /* 0x041fe200078e0040 */
[----:B------:R-:W-:-:S04]  /*1670*/  IADD3 R125, R125, 0x80, RZ ;  /* 0x000000807d7d7810 */ /* 0x000fc80007ffe0ff */
[----:B------:R0:W-:Y:S03]  /*1680*/  STG.E.128 desc[UR4][R64.64], R36 ;  /* 0x0000002440007986 */ /* 0x0001e6000c101d04 */
.L_x_18783:
[----:B------:R-:W-:Y:S05]  /*1690*/  BSYNC B0 ;  /* 0x0000000000007941 */ /* 0x000fea0003800000 */
.L_x_18782:
        /* <DEDUP_REMOVED lines=28> */
[----:B------:R-:W-:-:S04]  /*1860*/  FMUL.FTZ R44, R21, R44 ;  /* 0x0000002c152c7220 */ /* 0x000fc80000410000 */
[----:B------:R-:W-:-:S07]  /*1870*/  @P1 FADD.FTZ R44, R32, R44 ;  /* 0x0000002c202c1221 */ /* 0x000fce0000010000 */
.L_x_18795:
[----:B------:R-:W-:Y:S05]  /*1880*/  BSYNC B1 ;  /* 0x0000000000017941 */ /* 0x000fea0003800000 */
.L_x_18794:
[----:B------:R-:W-:Y:S04]  /*1890*/  BSSY B1, `(.L_x_18796) ;  /* 0x0000005000017945 */ /* 0x000fe80003800000 */
[----:B------:R-:W-:Y:S05]  /*18a0*/  @!P2 BRA `(.L_x_18797) ;  /* 0x00000000000ca947 */ /* 0x000fea0003800000 */
[----:B-----5:R-:W-:-:S04]  /*18b0*/  FMUL.FTZ R45, R41, UR7 ;  /* 0x00000007292d7c20 */ /* 0x020fc80008410000 */
[----:B------:R-:W-:-:S04]  /*18c0*/  FMUL.FTZ R45, R22, R45 ;  /* 0x0000002d162d7220 */ /* 0x000fc80000410000 */
[----:B------:R-:W-:-:S07]  /*18d0*/  @P1 FADD.FTZ R45, R33, R45 ;  /* 0x0000002d212d1221 */ /* 0x000fce0000010000 */
.L_x_18797:
[----:B------:R-:W-:Y:S05]  /*18e0*/  BSYNC B1 ;  /* 0x0000000000017941 */ /* 0x000fea0003800000 */
.L_x_18796:
[----:B------:R-:W-:Y:S04]  /*18f0*/  BSSY B1, `(.L_x_18798) ;  /* 0x0000005000017945 */ /* 0x000fe80003800000 */
[----:B------:R-:W-:Y:S05]  /*1900*/  @!P2 BRA `(.L_x_18799) ;  /* 0x00000000000ca947 */ /* 0x000fea0003800000 */
[----:B-----5:R-:W-:-:S04]  /*1910*/  FMUL.FTZ R46, R42, UR7 ;  /* 0x000000072a2e7c20 */ /* 0x020fc80008410000 */
[----:B------:R-:W-:-:S04]  /*1920*/  FMUL.FTZ R46, R23, R46 ;  /* 0x0000002e172e7220 */ /* 0x000fc80000410000 */
[----:B------:R-:W-:-:S07]  /*1930*/  @P1 FADD.FTZ R46, R34, R46 ;  /* 0x0000002e222e1221 */ /* 0x000fce0000010000 */
.L_x_18799:
[----:B------:R-:W-:Y:S05]  /*1940*/  BSYNC B1 ;  /* 0x0000000000017941 */ /* 0x000fea0003800000 */
.L_x_18798:
[----:B------:R-:W-:Y:S04]  /*1950*/  BSSY B1, `(.L_x_18800) ;  /* 0x0000005000017945 */ /* 0x000fe80003800000 */
[----:B------:R-:W-:Y:S05]  /*1960*/  @!P2 BRA `(.L_x_18801) ;  /* 0x00000000000ca947 */ /* 0x000fea0003800000 */
[----:B-----5:R-:W-:-:S04]  /*1970*/  FMUL.FTZ R47, R43, UR7 ;  /* 0x000000072b2f7c20 */ /* 0x020fc80008410000 */
[----:B------:R-:W-:-:S04]  /*1980*/  FMUL.FTZ R47, R24, R47 ;  /* 0x0000002f182f7220 */ /* 0x000fc80000410000 */
[----:B------:R-:W-:-:S07]  /*1990*/  @P1 FADD.FTZ R47, R35, R47 ;  /* 0x0000002f232f1221 */ /* 0x000fce0000010000 */
.L_x_18801:
[----:B------:R-:W-:Y:S05]  /*19a0*/  BSYNC B1 ;  /* 0x0000000000017941 */ /* 0x000fea0003800000 */
.L_x_18800:
[----:B0-----:R-:W0:Y:S01]  /*19b0*/  LDC.64 R64, c[0x0][0x238] ;  /* 0x00008e00ff407b82 */ /* 0x001e220000000a00 */
[----:B------:R-:W-:Y:S01]  /*19c0*/  IADD3 R123, R123, 0x80, RZ ;  /* 0x000000807b7b7810 */ /* 0x000fe20007ffe0ff */
[C---:B0-----:R-:W-:Y:S01]  /*19d0*/  IMAD.WIDE.U32 R64, R125.reuse, 0x10, R64 ;  /* 0x000000107d407825 */ /* 0x041fe200078e0040 */
[----:B------:R-:W-:-:S04]  /*19e0*/  IADD3 R125, R125, 0x80, RZ ;  /* 0x000000807d7d7810 */ /* 0x000fc80007ffe0ff */
[----:B------:R1:W-:Y:S03]  /*19f0*/  STG.E.128 desc[UR4][R64.64], R44 ;  /* 0x0000002c40007986 */ /* 0x0003e6000c101d04 */
.L_x_18793:
[----:B------:R-:W-:Y:S05]  /*1a00*/  BSYNC B0 ;  /* 0x0000000000007941 */ /* 0x000fea0003800000 */
.L_x_18792:
        /* <DEDUP_REMOVED lines=30> */
.L_x_18805:
[----:B------:R-:W-:Y:S05]  /*1bf0*/  BSYNC B1 ;  /* 0x0000000000017941 */ /* 0x000fea0003800000 */
.L_x_18804:
[----:B------:R-:W-:Y:S04]  /*1c00*/  BSSY B1, `(.L_x_18806) ;  /* 0x0000005000017945 */ /* 0x000fe80003800000 */
[----:B------:R-:W-:Y:S05]  /*1c10*/  @!P2 BRA `(.L_x_18807) ;  /* 0x00000000000ca947 */ /* 0x000fea0003800000 */
[----:B-----5:R-:W-:-:S04]  /*1c20*/  FMUL.FTZ R49, R41, UR7 ;  /* 0x0000000729317c20 */ /* 0x020fc80008410000 */
[----:B------:R-:W-:-:S04]  /*1c30*/  FMUL.FTZ R49, R26, R49 ;  /* 0x000000311a317220 */ /* 0x000fc80000410000 */
[----:B------:R-:W-:-:S07]  /*1c40*/  @P1 FADD.FTZ R49, R33, R49 ;  /* 0x0000003121311221 */ /* 0x000fce0000010000 */
.L_x_18807:
[----:B------:R-:W-:Y:S05]  /*1c50*/  BSYNC B1 ;  /* 0x0000000000017941 */ /* 0x000fea0003800000 */
.L_x_18806:
[----:B------:R-:W-:Y:S04]  /*1c60*/  BSSY B1, `(.L_x_18808) ;  /* 0x0000005000017945 */ /* 0x000fe80003800000 */
[----:B------:R-:W-:Y:S05]  /*1c70*/  @!P2 BRA `(.L_x_18809) ;  /* 0x00000000000ca947 */ /* 0x000fea0003800000 */
[----:B-----5:R-:W-:-:S04]  /*1c80*/  FMUL.FTZ R50, R42, UR7 ;  /* 0x000000072a327c20 */ /* 0x020fc80008410000 */
[----:B------:R-:W-:-:S04]  /*1c90*/  FMUL.FTZ R50, R27, R50 ;  /* 0x000000321b327220 */ /* 0x000fc80000410000 */
[----:B------:R-:W-:-:S07]  /*1ca0*/  @P1 FADD.FTZ R50, R34, R50 ;  /* 0x0000003222321221 */ /* 0x000fce0000010000 */
.L_x_18809:
[----:B------:R-:W-:Y:S05]  /*1cb0*/  BSYNC B1 ;  /* 0x0000000000017941 */ /* 0x000fea0003800000 */
.L_x_18808:
[----:B------:R-:W-:Y:S04]  /*1cc0*/  BSSY B1, `(.L_x_18810) ;  /* 0x0000005000017945 */ /* 0x000fe80003800000 */
[----:B------:R-:W-:Y:S05]  /*1cd0*/  @!P2 BRA `(.L_x_18811) ;  /* 0x00000000000ca947 */ /* 0x000fea0003800000 */
[----:B-----5:R-:W-:-:S04]  /*1ce0*/  FMUL.FTZ R51, R43, UR7 ;  /* 0x000000072b337c20 */ /* 0x020fc80008410000 */
[----:B------:R-:W-:-:S04]  /*1cf0*/  FMUL.FTZ R51, R28, R51 ;  /* 0x000000331c337220 */ /* 0x000fc80000410000 */
[----:B------:R-:W-:-:S07]  /*1d00*/  @P1 FADD.FTZ R51, R35, R51 ;  /* 0x0000003323331221 */ /* 0x000fce0000010000 */
.L_x_18811:
[----:B------:R-:W-:Y:S05]  /*1d10*/  BSYNC B1 ;  /* 0x0000000000017941 */ /* 0x000fea0003800000 */
.L_x_18810:
[----:B0-----:R-:W0:Y:S01]  /*1d20*/  LDC.64 R64, c[0x0][0x238] ;  /* 0x00008e00ff407b82 */ /* 0x001e220000000a00 */
[----:B------:R-:W-:Y:S01]  /*1d30*/  IADD3 R123, R123, 0x80, RZ ;  /* 0x000000807b7b7810 */ /* 0x000fe20007ffe0ff */
[C---:B0-----:R-:W-:Y:S01]  /*1d40*/  IMAD.WIDE.U32 R64, R125.reuse, 0x10, R64 ;  /* 0x000000107d407825 */ /* 0x041fe200078e0040 */
[----:B------:R-:W-:-:S04]  /*1d50*/  IADD3 R125, R125, 0x80, RZ ;  /* 0x000000807d7d7810 */ /* 0x000fc80007ffe0ff */
[----:B------:R2:W-:Y:S03]  /*1d60*/  STG.E.128 desc[UR4][R64.64], R48 ;  /* 0x0000003040007986 */ /* 0x0005e6000c101d04 */
.L_x_18803:
[----:B------:R-:W-:Y:S05]  /*1d70*/  BSYNC B0 ;  /* 0x0000000000007941 */ /* 0x000fea0003800000 */
.L_x_18802:
        /* <DEDUP_REMOVED lines=30> */
.L_x_18815:
[----:B------:R-:W-:Y:S05]  /*1f60*/  BSYNC B1 ;  /* 0x0000000000017941 */ /* 0x000fea0003800000 */
.L_x_18814:
[----:B------:R-:W-:Y:S04]  /*1f70*/  BSSY B1, `(.L_x_18816) ;  /* 0x0000005000017945 */ /* 0x000fe80003800000 */
[----:B------:R-:W-:Y:S05]  /*1f80*/  @!P2 BRA `(.L_x_18817) ;  /* 0x00000000000ca947 */ /* 0x000fea0003800000 */
[----:B-----5:R-:W-:-:S04]  /*1f90*/  FMUL.FTZ R53, R41, UR7 ;  /* 0x0000000729357c20 */ /* 0x020fc80008410000 */
[----:B------:R-:W-:-:S04]  /*1fa0*/  FMUL.FTZ R53, R30, R53 ;  /* 0x000000351e357220 */ /* 0x000fc80000410000 */
[----:B------:R-:W-:-:S07]  /*1fb0*/  @P1 FADD.FTZ R53, R33, R53 ;  /* 0x0000003521351221 */ /* 0x000fce0000010000 */
.L_x_18817:
[----:B------:R-:W-:Y:S05]  /*1fc0*/  BSYNC B1 ;  /* 0x0000000000017941 */ /* 0x000fea0003800000 */
.L_x_18816:
[----:B------:R-:W-:Y:S04]  /*1fd0*/  BSSY B1, `(.L_x_18818) ;  /* 0x0000005000017945 */ /* 0x000fe80003800000 */
[----:B------:R-:W-:Y:S05]  /*1fe0*/  @!P2 BRA `(.L_x_18819) ;  /* 0x00000000000ca947 */ /* 0x000fea0003800000 */
[----:B-----5:R-:W-:-:S04]  /*1ff0*/  FMUL.FTZ R54, R42, UR7 ;  /* 0x000000072a367c20 */ /* 0x020fc80008410000 */
[----:B------:R-:W-:-:S04]  /*2000*/  FMUL.FTZ R54, R31, R54 ;  /* 0x000000361f367220 */ /* 0x000fc80000410000 */
[----:B------:R-:W-:-:S07]  /*2010*/  @P1 FADD.FTZ R54, R34, R54 ;  /* 0x0000003622361221 */ /* 0x000fce0000010000 */
.L_x_18819:
[----:B------:R-:W-:Y:S05]  /*2020*/  BSYNC B1 ;  /* 0x0000000000017941 */ /* 0x000fea0003800000 */
.L_x_18818:
[----:B------:R-:W-:Y:S04]  /*2030*/  BSSY B1, `(.L_x_18820) ;  /* 0x0000005000017945 */ /* 0x000fe80003800000 */
[----:B------:R-:W-:Y:S05]  /*2040*/  @!P2 BRA `(.L_x_18821) ;  /* 0x00000000000ca947 */ /* 0x000fea0003800000 */
[----:B-----5:R-:W-:-:S04]  /*2050*/  FMUL.FTZ R55, R43, UR7 ;  /* 0x000000072b377c20 */ /* 0x020fc80008410000 */
[----:B------:R-:W-:-:S04]  /*2060*/  FMUL.FTZ R55, R68, R55 ;  /* 0x0000003744377220 */ /* 0x000fc80000410000 */
[----:B------:R-:W-:-:S07]  /*2070*/  @P1 FADD.FTZ R55, R35, R55 ;  /* 0x0000003723371221 */ /* 0x000fce0000010000 */
.L_x_18821:
[----:B------:R-:W-:Y:S05]  /*2080*/  BSYNC B1 ;  /* 0x0000000000017941 */ /* 0x000fea0003800000 */
.L_x_18820:
[----:B0-----:R-:W0:Y:S01]  /*2090*/  LDC.64 R64, c[0x0][0x238] ;  /* 0x00008e00ff407b82 */ /* 0x001e220000000a00 */
[----:B------:R-:W-:Y:S01]  /*20a0*/  IADD3 R123, R123, 0x80, RZ ;  /* 0x000000807b7b7810 */ /* 0x000fe20007ffe0ff */
[C---:B0-----:R-:W-:Y:S01]  /*20b0*/  IMAD.WIDE.U32 R64, R125.reuse, 0x10, R64 ;  /* 0x000000107d407825 */ /* 0x041fe200078e0040 */
[----:B------:R-:W-:-:S04]  /*20c0*/  IADD3 R125, R125, 0x80, RZ ;  /* 0x000000807d7d7810 */ /* 0x000fc80007ffe0ff */
[----:B------:R3:W-:Y:S03]  /*20d0*/  STG.E.128 desc[UR4][R64.64], R52 ;  /* 0x0000003440007986 */ /* 0x0007e6000c101d04 */
.L_x_18813:
[----:B------:R-:W-:Y:S05]  /*20e0*/  BSYNC B0 ;  /* 0x0000000000007941 */ /* 0x000fea0003800000 */
.L_x_18812:
        /* <DEDUP_REMOVED lines=30> */
.L_x_18825:
[----:B------:R-:W-:Y:S05]  /*22d0*/  BSYNC B1 ;  /* 0x0000000000017941 */ /* 0x000fea0003800000 */
.L_x_18824:
[----:B------:R-:W-:Y:S04]  /*22e0*/  BSSY B1, `(.L_x_18826) ;  /* 0x0000005000017945 */ /* 0x000fe80003800000 */
[----:B------:R-:W-:Y:S05]  /*22f0*/  @!P2 BRA `(.L_x_18827) ;  /* 0x00000000000ca947 */ /* 0x000fea0003800000 */
[----:B-----5:R-:W-:-:S04]  /*2300*/  FMUL.FTZ R57, R41, UR7 ;  /* 0x0000000729397c20 */ /* 0x020fc80008410000 */
[----:B------:R-:W-:-:S04]  /*2310*/  FMUL.FTZ R57, R70, R57 ;  /* 0x0000003946397220 */ /* 0x000fc80000410000 */
[----:B------:R-:W-:-:S07]  /*2320*/  @P1 FADD.FTZ R57, R33, R57 ;  /* 0x0000003921391221 */ /* 0x000fce0000010000 */
.L_x_18827:
[----:B------:R-:W-:Y:S05]  /*2330*/  BSYNC B1 ;  /* 0x0000000000017941 */ /* 0x000fea0003800000 */
.L_x_18826:
[----:B------:R-:W-:Y:S04]  /*2340*/  BSSY B1, `(.L_x_18828) ;  /* 0x0000005000017945 */ /* 0x000fe80003800000 */
[----:B------:R-:W-:Y:S05]  /*2350*/  @!P2 BRA `(.L_x_18829) ;  /* 0x00000000000ca947 */ /* 0x000fea0003800000 */
[----:B-----5:R-:W-:-:S04]  /*2360*/  FMUL.FTZ R58, R42, UR7 ;  /* 0x000000072a3a7c20 */ /* 0x020fc80008410000 */
[----:B------:R-:W-:-:S04]  /*2370*/  FMUL.FTZ R58, R71, R58 ;  /* 0x0000003a473a7220 */ /* 0x000fc80000410000 */
[----:B------:R-:W-:-:S07]  /*2380*/  @P1 FADD.FTZ R58, R34, R58 ;  /* 0x0000003a223a1221 */ /* 0x000fce0000010000 */
.L_x_18829:
[----:B------:R-:W-:Y:S05]  /*2390*/  BSYNC B1 ;  /* 0x0000000000017941 */ /* 0x000fea0003800000 */
.L_x_18828:
[----:B------:R-:W-:Y:S04]  /*23a0*/  BSSY B1, `(.L_x_18830) ;  /* 0x0000005000017945 */ /* 0x000fe80003800000 */
[----:B------:R-:W-:Y:S05]  /*23b0*/  @!P2 BRA `(.L_x_18831) ;  /* 0x00000000000ca947 */ /* 0x000fea0003800000 */
[----:B-----5:R-:W-:-:S04]  /*23c0*/  FMUL.FTZ R59, R43, UR7 ;  /* 0x000000072b3b7c20 */ /* 0x020fc80008410000 */
[----:B------:R-:W-:-:S04]  /*23d0*/  FMUL.FTZ R59, R72, R59 ;  /* 0x0000003b483b7220 */ /* 0x000fc80000410000 */
[----:B------:R-:W-:-:S07]  /*23e0*/  @P1 FADD.FTZ R59, R35, R59 ;  /* 0x0000003b233b1221 */ /* 0x000fce0000010000 */
.L_x_18831:
[----:B------:R-:W-:Y:S05]  /*23f0*/  BSYNC B1 ;  /* 0x0000000000017941 */ /* 0x000fea0003800000 */
.L_x_18830:
[----:B0-----:R-:W0:Y:S01]  /*2400*/  LDC.64 R64, c[0x0][0x238] ;  /* 0x00008e00ff407b82 */ /* 0x001e220000000a00 */
[----:B------:R-:W-:Y:S01]  /*2410*/  IADD3 R123, R123, 0x80, RZ ;  /* 0x000000807b7b7810 */ /* 0x000fe20007ffe0ff */
[C---:B0-----:R-:W-:Y:S01]  /*2420*/  IMAD.WIDE.U32 R64, R125.reuse, 0x10, R64 ;  /* 0x000000107d407825 */ /* 0x041fe200078e0040 */
[----:B------:R-:W-:-:S04]  /*2430*/  IADD3 R125, R125, 0x80, RZ ;  /* 0x000000807d7d7810 */ /* 0x000fc80007ffe0ff */
[----:B------:R4:W-:Y:S03]  /*2440*/  STG.E.128 desc[UR4][R64.64], R56 ;  /* 0x0000003840007986 */ /* 0x0009e6000c101d04 */
.L_x_18823:
[----:B------:R-:W-:Y:S05]  /*2450*/  BSYNC B0 ;  /* 0x0000000000007941 */ /* 0x000fea0003800000 */
.L_x_18822:
        /* <DEDUP_REMOVED lines=24> */
[----:B------:R-:W-:Y:S02]  /*25e0*/  @!P1 ISETP.NE.AND.EX P2, PT, R65, RZ, PT, P2 ;  /* 0x000000ff4100920c */ /* 0x000fe40003f45320 */
[----:B------:R-:W0:Y:S02]  /*25f0*/  LDC.64 R64, c[0x0][0x238] ;  /* 0x00008e00ff407b82 */ /* 0x000e240000000a00 */
[----:B------:R-:W-:Y:S01]  /*2600*/  @!P1 FSEL R63, R35, RZ, P2 ;  /* 0x000000ff233f9208 */ /* 0x000fe20001000000 */
[----:B0-----:R-:W-:Y:S01]  /*2610*/  IMAD.WIDE.U32 R64, R125, 0x10, R64 ;  /* 0x000000107d407825 */ /* 0x001fe200078e0040 */
[----:B------:R-:W-:Y:S07]  /*2620*/  @!P1 BRA `(.L_x_18835) ;  /* 0x00000000000c9947 */ /* 0x000fee0003800000 */
[----:B-----5:R-:W-:-:S04]  /*2630*/  FMUL.FTZ R60, R40, UR7 ;  /* 0x00000007283c7c20 */ /* 0x020fc80008410000 */
[----:B------:R-:W-:-:S04]  /*2640*/  FMUL.FTZ R60, R73, R60 ;  /* 0x0000003c493c7220 */ /* 0x000fc80000410000 */
[----:B------:R-:W-:-:S07]  /*2650*/  @P0 FADD.FTZ R60, R32, R60 ;  /* 0x0000003c203c0221 */ /* 0x000fce0000010000 */
.L_x_18835:
[----:B------:R-:W-:Y:S05]  /*2660*/  BSYNC B1 ;  /* 0x0000000000017941 */ /* 0x000fea0003800000 */
.L_x_18834:
[----:B------:R-:W-:Y:S04]  /*2670*/  BSSY B1, `(.L_x_18836) ;  /* 0x0000005000017945 */ /* 0x000fe80003800000 */
[----:B------:R-:W-:Y:S05]  /*2680*/  @!P1 BRA `(.L_x_18837) ;  /* 0x00000000000c9947 */ /* 0x000fea0003800000 */
[----:B-----5:R-:W-:-:S04]  /*2690*/  FMUL.FTZ R61, R41, UR7 ;  /* 0x00000007293d7c20 */ /* 0x020fc80008410000 */
[----:B------:R-:W-:-:S04]  /*26a0*/  FMUL.FTZ R61, R74, R61 ;  /* 0x0000003d4a3d7220 */ /* 0x000fc80000410000 */
[----:B------:R-:W-:-:S07]  /*26b0*/  @P0 FADD.FTZ R61, R33, R61 ;  /* 0x0000003d213d0221 */ /* 0x000fce0000010000 */
.L_x_18837:
[----:B------:R-:W-:Y:S05]  /*26c0*/  BSYNC B1 ;  /* 0x0000000000017941 */ /* 0x000fea0003800000 */
.L_x_18836:
[----:B------:R-:W-:Y:S04]  /*26d0*/  BSSY B1, `(.L_x_18838) ;  /* 0x0000005000017945 */ /* 0x000fe80003800000 */
[----:B------:R-:W-:Y:S05]  /*26e0*/  @!P1 BRA `(.L_x_18839) ;  /* 0x00000000000c9947 */ /* 0x000fea0003800000 */
[----:B-----5:R-:W-:-:S04]  /*26f0*/  FMUL.FTZ R62, R42, UR7 ;  /* 0x000000072a3e7c20 */ /* 0x020fc80008410000 */
[----:B------:R-:W-:-:S04]  /*2700*/  FMUL.FTZ R62, R75, R62 ;  /* 0x0000003e4b3e7220 */ /* 0x000fc80000410000 */
[----:B------:R-:W-:-:S07]  /*2710*/  @P0 FADD.FTZ R62, R34, R62 ;  /* 0x0000003e223e0221 */ /* 0x000fce0000010000 */
.L_x_18839:
[----:B------:R-:W-:Y:S05]  /*2720*/  BSYNC B1 ;  /* 0x0000000000017941 */ /* 0x000fea0003800000 */
.L_x_18838:
[----:B------:R-:W-:Y:S04]  /*2730*/  BSSY B1, `(.L_x_18840) ;  /* 0x0000005000017945 */ /* 0x000fe80003800000 */
[----:B------:R-:W-:Y:S05]  /*2740*/  @!P1 BRA `(.L_x_18841) ;  /* 0x00000000000c9947 */ /* 0x000fea0003800000 */
[----:B-----5:R-:W-:-:S04]  /*2750*/  FMUL.FTZ R63, R43, UR7 ;  /* 0x000000072b3f7c20 */ /* 0x020fc80008410000 */
[----:B------:R-:W-:-:S04]  /*2760*/  FMUL.FTZ R63, R76, R63 ;  /* 0x0000003f4c3f7220 */ /* 0x000fc80000410000 */
[----:B------:R-:W-:-:S07]  /*2770*/  @P0 FADD.FTZ R63, R35, R63 ;  /* 0x0000003f233f0221 */ /* 0x000fce0000010000 */
.L_x_18841:
[----:B------:R-:W-:Y:S05]  /*2780*/  BSYNC B1 ;  /* 0x0000000000017941 */ /* 0x000fea0003800000 */
.L_x_18840:
[----:B------:R0:W-:Y:S02]  /*2790*/  STG.E.128 desc[UR4][R64.64], R60 ;  /* 0x0000003c40007986 */ /* 0x0001e4000c101d04 */
.L_x_18833:
[----:B------:R-:W-:Y:S05]  /*27a0*/  BSYNC B0 ;  /* 0x0000000000007941 */ /* 0x000fea0003800000 */
.L_x_18832:
        /* <DEDUP_REMOVED lines=9> */
[----:B------:R-:W-:Y:S01]  /*2840*/  ISETP.GT.U32.AND P0, PT, R3, 0x2ff, PT ;  /* 0x000002ff0300780c */ /* 0x000fe20003f04070 */
[----:B------:R-:W-:Y:S01]  /*2850*/  FADD.FTZ R64, R39, R64 ;  /* 0x0000004027407221 */ /* 0x000fe20000010000 */
[----:B------:R-:W-:-:S02]  /*2860*/  SHF.R.U32.HI R122, RZ, 0x5, R0 ;  /* 0x00000005ff7a7819 */ /* 0x000fc40000011600 */
[----:B------:R-:W-:Y:S02]  /*2870*/  P2R R124, PR, RZ, 0x40 ;  /* 0x00000040ff7c7803 */ /* 0x000fe40000000000 */
        /* <DEDUP_REMOVED lines=23> */
[----:B------:R-:W-:-:S04]  /*29f0*/  LOP3.LUT P6, RZ, R0, 0x1f, RZ, 0xc0, !PT ;  /* 0x0000001f00ff7812 */ /* 0x000fc800078cc0ff */
[----:B------:R-:W-:Y:S01]  /*2a00*/  P2R R64, PR, RZ, 0x40 ;  /* 0x00000040ff407803 */ /* 0x000fe20000000000 */
[----:B------:R-:W-:Y:S08]  /*2a10*/  BRA.DIV UR10, `(.L_x_18842) ;  /* 0x000000120a507947 */ /* 0x000ff0000b800000 */
        /* <DEDUP_REMOVED lines=69> */
.L_x_18866:
        /* <DEDUP_REMOVED lines=16> */
[----:B------:R-:W-:Y:S04]  /*2f70*/  BAR.SYNC.DEFER_BLOCKING 0x0 ;  /* 0x0000000000007b1d */ /* 0x000fe80000010000 */
        /* <DEDUP_REMOVED lines=9> */
[----:B------:R-:W0:Y:S02]  /*3010*/  @!P0 LDS.64 R64, [R123] ;  /* 0x000000007b408984 */ /* 0x000e240000000a00 */
[----:B------:R-:W-:-:S02]  /*3020*/  I2FP.F32.S32 R121, R127 ;  /* 0x0000007f00797245 */ /* 0x000fc40000201400 */
[----:B------:R-:W-:Y:S01]  /*3030*/  LOP3.LUT P0, RZ, R122, 0x1f, R0, 0xf8, !PT ;  /* 0x0000001f7aff7812 */ /* 0x000fe2000780f800 */
[----:B0-----:R-:W0:Y:S02]  /*3040*/  SHFL.DOWN PT, R125, R64, 0x2, 0x1f ;  /* 0x08401f00407d7f89 */ /* 0x001e2400000e0000 */
[C---:B0-----:R-:W-:Y:S01]  /*3050*/  FADD.FTZ R126, -R125.reuse, R64 ;  /* 0x000000407d7e7221 */ /* 0x041fe20000010100 */
[----:B------:R-:W-:-:S03]  /*3060*/  FMUL.FTZ R130, R125, R128 ;  /* 0x000000807d827220 */ /* 0x000fc60000410000 */
[----:B------:R-:W-:Y:S01]  /*3070*/  FMUL.FTZ R126, R126, R126 ;  /* 0x0000007e7e7e7220 */ /* 0x000fe20000410000 */
[----:B------:R-:W-:Y:S02]  /*3080*/  FFMA.FTZ R125, R129, R64, R130 ;  /* 0x00000040817d7223 */ /* 0x000fe40000010082 */
[----:B------:R-:W0:Y:S01]  /*3090*/  MUFU.RCP R64, R121 ;  /* 0x0000007900407308 */ /* 0x000e220000001000 */
[----:B------:R-:W-:Y:S02]  /*30a0*/  FMUL.FTZ R129, R126, R129 ;  /* 0x000000817e817220 */ /* 0x000fe40000410000 */
[----:B------:R-:W1:Y:S02]  /*30b0*/  SHFL.DOWN PT, R126, R65, 0x2, 0x1f ;  /* 0x08401f00417e7f89 */ /* 0x000e6400000e0000 */
[----:B------:R-:W-:Y:S01]  /*30c0*/  FMUL.FTZ R129, R129, R128 ;  /* 0x0000008081817220 */ /* 0x000fe20000410000 */
[----:B-1----:R-:W-:Y:S01]  /*30d0*/  FADD.FTZ R123, R126, R65 ;  /* 0x000000417e7b7221 */ /* 0x002fe20000010000 */
[----:B0-----:R-:W-:-:S03]  /*30e0*/  FMUL.FTZ R126, R64, R125 ;  /* 0x0000007d407e7220 */ /* 0x001fc60000410000 */
[----:B------:R-:W-:Y:S02]  /*30f0*/  FFMA.FTZ R129, R64, R129, R123 ;  /* 0x0000008140817223 */ /* 0x000fe4000001007b */
[----:B------:R-:W0:Y:S04]  /*3100*/  SHFL.DOWN PT, R64, R127, 0x1, 0x1f ;  /* 0x08201f007f407f89 */ /* 0x000e2800000e0000 */
[----:B------:R-:W1:Y:S01]  /*3110*/  SHFL.DOWN PT, R123, R126, 0x1, 0x1f ;  /* 0x08201f007e7b7f89 */ /* 0x000e6200000e0000 */
[-C--:B0-----:R-:W-:Y:S02]  /*3120*/  I2FP.F32.S32 R130, R64.reuse ;  /* 0x0000004000827245 */ /* 0x081fe40000201400 */
[----:B------:R-:W-:Y:S01]  /*3130*/  IADD3 R125, R127, R64, RZ ;  /* 0x000000407f7d7210 */ /* 0x000fe20007ffe0ff */
[----:B-1----:R-:W-:-:S02]  /*3140*/  FADD.FTZ R128, R126, -R123 ;  /* 0x8000007b7e807221 */ /* 0x002fc40000010000 */
[----:B------:R-:W-:Y:S01]  /*3150*/  FMUL.FTZ R64, R123, R130 ;  /* 0x000000827b407220 */ /* 0x000fe20000410000 */
[----:B------:R-:W-:Y:S01]  /*3160*/  I2FP.F32.S32 R125, R125 ;  /* 0x0000007d007d7245 */ /* 0x000fe20000201400 */
[----:B------:R-:W-:Y:S02]  /*3170*/  FMUL.FTZ R128, R128, R128 ;  /* 0x0000008080807220 */ /* 0x000fe40000410000 */
[C---:B------:R-:W-:Y:S02]  /*3180*/  FFMA.FTZ R132, R121.reuse, R126, R64 ;  /* 0x0000007e79847223 */ /* 0x040fe40000010040 */
[----:B------:R-:W0:Y:S01]  /*3190*/  @!P0 LDC.64 R64, c[0x0][0x250] ;  /* 0x00009400ff408b82 */ /* 0x000e220000000a00 */
[----:B------:R-:W1:Y:S01]  /*31a0*/  MUFU.RCP R125, R125 ;  /* 0x0000007d007d7308 */ /* 0x000e620000001000 */
[----:B------:R-:W-:-:S04]  /*31b0*/  FMUL.FTZ R128, R121, R128 ;  /* 0x0000008079807220 */ /* 0x000fc80000410000 */
[----:B------:R-:W-:Y:S01]  /*31c0*/  FMUL.FTZ R128, R128, R130 ;  /* 0x0000008280807220 */ /* 0x000fe20000410000 */
[----:B-1----:R-:W-:-:S05]  /*31d0*/  FMUL.FTZ R132, R125, R132 ;  /* 0x000000847d847220 */ /* 0x002fca0000410000 */
[----:B------:R-:W1:Y:S01]  /*31e0*/  SHFL.IDX PT, R127, R132, RZ, 0x1f ;  /* 0x00001fff847f7589 */ /* 0x000e6200000e0000 */
[----:B0-----:R-:W-:-:S04]  /*31f0*/  @!P0 LEA R122, P1, R16, R64, 0x2 ;  /* 0x00000040107a8211 */ /* 0x001fc800078210ff */
[C---:B------:R-:W-:Y:S02]  /*3200*/  @!P0 LEA.HI.X R123, R16.reuse, R65, R120, 0x2, P1 ;  /* 0x00000041107b8211 */ /* 0x040fe400008f1478 */
[----:B------:R-:W0:Y:S01]  /*3210*/  @!P0 LDC.64 R64, c[0x0][0x258] ;  /* 0x00009600ff408b82 */ /* 0x000e220000000a00 */
[----:B-1----:R-:W-:Y:S02]  /*3220*/  FMUL.FTZ R121, R127, R127 ;  /* 0x0000007f7f797220 */ /* 0x002fe40000410000 */
[----:B------:R-:W-:Y:S01]  /*3230*/  @!P0 STG.E desc[UR4][R122.64], R127 ;  /* 0x0000007f7a008986 */ /* 0x000fe2000c101904 */
[----:B0-----:R-:W-:-:S04]  /*3240*/  @!P0 LEA R64, P1, R16, R64, 0x2 ;  /* 0x0000004010408211 */ /* 0x001fc800078210ff */
[----:B------:R-:W-:Y:S02]  /*3250*/  @!P0 LEA.HI.X R65, R16, R65, R120, 0x2, P1 ;  /* 0x0000004110418211 */ /* 0x000fe400008f1478 */
[----:B------:R-:W0:Y:S01]  /*3260*/  SHFL.DOWN PT, R120, R129, 0x1, 0x1f ;  /* 0x08201f0081787f89 */ /* 0x000e2200000e0000 */
[----:B------:R-:W-:-:S04]  /*3270*/  PLOP3.LUT P1, PT, PT, PT, UP0, 0x40, 0x0 ;  /* 0x000000000000781c */ /* 0x000fc80003f2e808 */
[----:B------:R-:W-:Y:S02]  /*3280*/  FSEL R126, R121, RZ, !P1 ;  /* 0x000000ff797e7208 */ /* 0x000fe40004800000 */
[----:B------:R-:W1:Y:S01]  /*3290*/  LDC R121, c[0x0][0x2d8] ;  /* 0x0000b600ff797b82 */ /* 0x000e620000000800 */
[----:B0-----:R-:W-:-:S04]  /*32a0*/  FADD.FTZ R120, R129, R120 ;  /* 0x0000007881787221 */ /* 0x001fc80000010000 */
[----:B------:R-:W-:-:S06]  /*32b0*/  FFMA.FTZ R120, R125, R128, R120 ;  /* 0x000000807d787223 */ /* 0x000fcc0000010078 */
[----:B------:R-:W1:Y:S02]  /*32c0*/  SHFL.IDX PT, R120, R120, RZ, 0x1f ;  /* 0x00001fff78787589 */ /* 0x000e6400000e0000 */
[----:B-1----:R-:W-:-:S04]  /*32d0*/  FFMA.FTZ R121, R120, UR6, R121 ;  /* 0x0000000678797c23 */ /* 0x002fc80008010079 */
[----:B------:R-:W-:-:S04]  /*32e0*/  FADD.FTZ R121, R121, R126 ;  /* 0x0000007e79797221 */ /* 0x000fc80000010000 */
[----:B------:R-:W0:Y:S02]  /*32f0*/  MUFU.RSQ R125, R121 ;  /* 0x00000079007d7308 */ /* 0x000e240000001400 */
[----:B0-----:R0:W-:Y:S01]  /*3300*/  @!P0 STG.E desc[UR4][R64.64], R125 ;  /* 0x0000007d40008986 */ /* 0x0011e2000c101904 */
        /* <DEDUP_REMOVED lines=28> */
.L_x_18846:
[----:B------:R-:W-:Y:S05]  /*34d0*/  BSYNC B1 ;  /* 0x0000000000017941 */ /* 0x000fea0003800000 */
.L_x_18845:
        /* <DEDUP_REMOVED lines=19> */
.L_x_18848:
[----:B------:R-:W-:Y:S05]  /*3610*/  BSYNC B1 ;  /* 0x0000000000017941 */ /* 0x000fea0003800000 */
.L_x_18847:
        /* <DEDUP_REMOVED lines=19> */
.L_x_18850:
[----:B------:R-:W-:Y:S05]  /*3750*/  BSYNC B1 ;  /* 0x0000000000017941 */ /* 0x000fea0003800000 */
.L_x_18849:
        /* <DEDUP_REMOVED lines=19> */
.L_x_18852:
[----:B------:R-:W-:Y:S05]  /*3890*/  BSYNC B1 ;  /* 0x0000000000017941 */ /* 0x000fea0003800000 */
.L_x_18851:
        /* <DEDUP_REMOVED lines=19> */
.L_x_18854:
[----:B------:R-:W-:Y:S05]  /*39d0*/  BSYNC B1 ;  /* 0x0000000000017941 */ /* 0x000fea0003800000 */
.L_x_18853:
        /* <DEDUP_REMOVED lines=15> */
[----:B0-----:R-:W-:-:S05]  /*3ad0*/  IMAD.WIDE.U32 R120, R123, 0x10, R120 ;  /* 0x000000107b787825 */ /* 0x001fca00078e0078 */
[----:B------:R0:W-:Y:S02]  /*3ae0*/  STG.E.128 desc[UR4][R120.64], R64 ;  /* 0x0000004078007986 */ /* 0x0001e4000c101d04 */
.L_x_18844:
[----:B------:R-:W-:Y:S05]  /*3af0*/  BSYNC B0 ;  /* 0x0000000000007941 */ /* 0x000fea0003800000 */
.L_x_18843:
[----:B------:R-:W-:Y:S02]  /*3b00*/  ISETP.NE.AND P0, PT, R124, RZ, PT ;  /* 0x000000ff7c00720c */ /* 0x000fe40003f05270 */
[----:B------:R-:W-:Y:S02]  /*3b10*/  IADD3 R16, R16, UR8, RZ ;  /* 0x0000000810107c10 */ /* 0x000fe4000fffe0ff */
[----:B01234-:R-:W-:Y:S02]  /*3b20*/  SEL R121, RZ, 0x1, P0 ;  /* 0x00000001ff797807 */ /* 0x01ffe40000000000 */
[----:B------:R-:W-:-:S13]  /*3b30*/  ISETP.GE.AND P0, PT, R16, UR9, PT ;  /* 0x0000000910007c0c */ /* 0x000fda000bf06270 */
[----:B------:R-:W-:Y:S05]  /*3b40*/  @!P0 BRA `(.L_x_18855) ;  /* 0xffffffd400b08947 */ /* 0x000fea000383ffff */
[----:B------:R-:W-:Y:S05]  /*3b50*/  EXIT ;  /* 0x000000000000794d */ /* 0x000fea0003800000 */
.L_x_18842:
[----:B------:R-:W-:Y:S01]  /*3b60*/  HFMA2.MMA R131, -RZ, RZ, 0, 5.9604644775390625e-08 ;  /* 0x00000001ff837435 */ /* 0x000fe200000001ff */
[----:B------:R-:W-:Y:S02]  /*3b70*/  MOV R132, R65 ;  /* 0x0000004100847202 */ /* 0x000fe40000000f00 */
[----:B------:R-:W-:Y:S02]  /*3b80*/  MOV R134, 0x1f ;  /* 0x0000001f00867802 */ /* 0x000fe40000000f00 */
[----:B------:R-:W-:-:S07]  /*3b90*/  MOV R129, 0xffffffff ;  /* 0xffffffff00817802 */ /* 0x000fce0000000f00 */
[----:B-----5:R-:W-:Y:S05]  /*3ba0*/  WARPSYNC.COLLECTIVE R129, `(.L_x_18856) ;  /* 0x0000000081087348 */ /* 0x020fea0003c00000 */
[----:B------:R0:W1:Y:S02]  /*3bb0*/  SHFL.BFLY P6, R130, R132, R131, R134 ;  /* 0x0c00008384827389 */ /* 0x00006400000c0086 */
[----:B01---5:R-:W-:Y:S01]  /*3bc0*/  ENDCOLLECTIVE ;  /* 0x000000000000791b */ /* 0x023fe20003800000 */
.L_x_18856:
[----:B------:R-:W-:Y:S01]  /*3bd0*/  HFMA2.MMA R131, -RZ, RZ, 0, 1.1920928955078125e-07 ;  /* 0x00000002ff837435 */ /* 0x000fe200000001ff */
[----:B------:R-:W-:-:S05]  /*3be0*/  MOV R64, R130 ;  /* 0x0000008200407202 */ /* 0x000fca0000000f00 */
[----:B------:R-:W-:-:S05]  /*3bf0*/  FADD.FTZ R121, R65, R64 ;  /* 0x0000004041797221 */ /* 0x000fca0000010000 */
[----:B------:R-:W-:-:S07]  /*3c00*/  MOV R132, R121 ;  /* 0x0000007900847202 */ /* 0x000fce0000000f00 */
[----:B------:R-:W-:Y:S05]  /*3c10*/  WARPSYNC.COLLECTIVE R129, `(.L_x_18857) ;  /* 0x0000000081087348 */ /* 0x000fea0003c00000 */
[----:B------:R0:W1:Y:S02]  /*3c20*/  SHFL.BFLY P6, R130, R132, R131, R134 ;  /* 0x0c00008384827389 */ /* 0x00006400000c0086 */
[----:B01----:R-:W-:Y:S01]  /*3c30*/  ENDCOLLECTIVE ;  /* 0x000000000000791b */ /* 0x003fe20003800000 */
.L_x_18857:
[----:B------:R-:W-:Y:S01]  /*3c40*/  HFMA2.MMA R131, -RZ, RZ, 0, 2.384185791015625e-07 ;  /* 0x00000004ff837435 */ /* 0x000fe200000001ff */
[----:B------:R-:W-:-:S05]  /*3c50*/  MOV R64, R130 ;  /* 0x0000008200407202 */ /* 0x000fca0000000f00 */
[----:B------:R-:W-:-:S05]  /*3c60*/  FADD.FTZ R125, R121, R64 ;  /* 0x00000040797d7221 */ /* 0x000fca0000010000 */
[----:B------:R-:W-:-:S07]  /*3c70*/  MOV R132, R125 ;  /* 0x0000007d00847202 */ /* 0x000fce0000000f00 */
[----:B------:R-:W-:Y:S05]  /*3c80*/  WARPSYNC.COLLECTIVE R129, `(.L_x_18858) ;  /* 0x0000000081087348 */ /* 0x000fea0003c00000 */
[----:B------:R0:W1:Y:S02]  /*3c90*/  SHFL.BFLY P6, R130, R132, R131, R134 ;  /* 0x0c00008384827389 */ /* 0x00006400000c0086 */
[----:B01----:R-:W-:Y:S01]  /*3ca0*/  ENDCOLLECTIVE ;  /* 0x000000000000791b */ /* 0x003fe20003800000 */
.L_x_18858:
[----:B------:R-:W-:Y:S01]  /*3cb0*/  HFMA2.MMA R131, -RZ, RZ, 0, 4.76837158203125e-07 ;  /* 0x00000008ff837435 */ /* 0x000fe200000001ff */
[----:B------:R-:W-:-:S05]  /*3cc0*/  MOV R64, R130 ;  /* 0x0000008200407202 */ /* 0x000fca0000000f00 */
[----:B------:R-:W-:-:S05]  /*3cd0*/  FADD.FTZ R126, R125, R64 ;  /* 0x000000407d7e7221 */ /* 0x000fca0000010000 */
[----:B------:R-:W-:-:S07]  /*3ce0*/  MOV R132, R126 ;  /* 0x0000007e00847202 */ /* 0x000fce0000000f00 */
[----:B------:R-:W-:Y:S05]  /*3cf0*/  WARPSYNC.COLLECTIVE R129, `(.L_x_18859) ;  /* 0x0000000081087348 */ /* 0x000fea0003c00000 */
[----:B------:R0:W1:Y:S02]  /*3d00*/  SHFL.BFLY P6, R130, R132, R131, R134 ;  /* 0x0c00008384827389 */ /* 0x00006400000c0086 */
[----:B01----:R-:W-:Y:S01]  /*3d10*/  ENDCOLLECTIVE ;  /* 0x000000000000791b */ /* 0x003fe20003800000 */
.L_x_18859:
[----:B------:R-:W-:Y:S01]  /*3d20*/  HFMA2.MMA R131, -RZ, RZ, 0, 9.5367431640625e-07 ;  /* 0x00000010ff837435 */ /* 0x000fe200000001ff */
[----:B------:R-:W-:-:S05]  /*3d30*/  MOV R127, R130 ;  /* 0x00000082007f7202 */ /* 0x000fca0000000f00 */
[----:B------:R-:W-:-:S05]  /*3d40*/  FADD.FTZ R127, R126, R127 ;  /* 0x0000007f7e7f7221 */ /* 0x000fca0000010000 */
[----:B------:R-:W-:-:S07]  /*3d50*/  MOV R132, R127 ;  /* 0x0000007f00847202 */ /* 0x000fce0000000f00 */
[----:B------:R-:W-:Y:S05]  /*3d60*/  WARPSYNC.COLLECTIVE R129, `(.L_x_18860) ;  /* 0x0000000081087348 */ /* 0x000fea0003c00000 */
[----:B------:R0:W1:Y:S02]  /*3d70*/  SHFL.BFLY P6, R130, R132, R131, R134 ;  /* 0x0c00008384827389 */ /* 0x00006400000c0086 */
[----:B01----:R-:W-:Y:S01]  /*3d80*/  ENDCOLLECTIVE ;  /* 0x000000000000791b */ /* 0x003fe20003800000 */
.L_x_18860:
        /* <DEDUP_REMOVED lines=57> */
.L_x_18861:
[----:B------:R-:W-:Y:S01]  /*4120*/  HFMA2.MMA R131, -RZ, RZ, 0, 1.1920928955078125e-07 ;  /* 0x00000002ff837435 */ /* 0x000fe200000001ff */
[----:B------:R-:W-:-:S05]  /*4130*/  MOV R126, R130 ;  /* 0x00000082007e7202 */ /* 0x000fca0000000f00 */
[----:B------:R-:W-:-:S05]  /*4140*/  FADD.FTZ R126, R65, R126 ;  /* 0x0000007e417e7221 */ /* 0x000fca0000010000 */
[----:B------:R-:W-:-:S07]  /*4150*/  MOV R132, R126 ;  /* 0x0000007e00847202 */ /* 0x000fce0000000f00 */
[----:B------:R-:W-:Y:S05]  /*4160*/  WARPSYNC.COLLECTIVE R129, `(.L_x_18862) ;  /* 0x0000000081087348 */ /* 0x000fea0003c00000 */
[----:B------:R0:W1:Y:S02]  /*4170*/  SHFL.BFLY P6, R130, R132, R131, R134 ;  /* 0x0c00008384827389 */ /* 0x00006400000c0086 */
[----:B01----:R-:W-:Y:S01]  /*4180*/  ENDCOLLECTIVE ;  /* 0x000000000000791b */ /* 0x003fe20003800000 */
.L_x_18862:
[----:B------:R-:W-:Y:S01]  /*4190*/  HFMA2.MMA R131, -RZ, RZ, 0, 2.384185791015625e-07 ;  /* 0x00000004ff837435 */ /* 0x000fe200000001ff */
[----:B------:R-:W-:-:S05]  /*41a0*/  MOV R121, R130 ;  /* 0x0000008200797202 */ /* 0x000fca0000000f00 */
[----:B------:R-:W-:-:S05]  /*41b0*/  FADD.FTZ R121, R126, R121 ;  /* 0x000000797e797221 */ /* 0x000fca0000010000 */
[----:B------:R-:W-:-:S07]  /*41c0*/  MOV R132, R121 ;  /* 0x0000007900847202 */ /* 0x000fce0000000f00 */
[----:B------:R-:W-:Y:S05]  /*41d0*/  WARPSYNC.COLLECTIVE R129, `(.L_x_18863) ;  /* 0x0000000081087348 */ /* 0x000fea0003c00000 */
[----:B------:R0:W1:Y:S02]  /*41e0*/  SHFL.BFLY P6, R130, R132, R131, R134 ;  /* 0x0c00008384827389 */ /* 0x00006400000c0086 */
[----:B01----:R-:W-:Y:S01]  /*41f0*/  ENDCOLLECTIVE ;  /* 0x000000000000791b */ /* 0x003fe20003800000 */
.L_x_18863:
[----:B------:R-:W-:Y:S01]  /*4200*/  HFMA2.MMA R131, -RZ, RZ, 0, 4.76837158203125e-07 ;  /* 0x00000008ff837435 */ /* 0x000fe200000001ff */
[----:B------:R-:W-:-:S05]  /*4210*/  MOV R128, R130 ;  /* 0x0000008200807202 */ /* 0x000fca0000000f00 */
[----:B------:R-:W-:-:S05]  /*4220*/  FADD.FTZ R128, R121, R128 ;  /* 0x0000008079807221 */ /* 0x000fca0000010000 */
[----:B------:R-:W-:-:S07]  /*4230*/  MOV R132, R128 ;  /* 0x0000008000847202 */ /* 0x000fce0000000f00 */
[----:B------:R-:W-:Y:S05]  /*4240*/  WARPSYNC.COLLECTIVE R129, `(.L_x_18864) ;  /* 0x0000000081087348 */ /* 0x000fea0003c00000 */
[----:B------:R0:W1:Y:S02]  /*4250*/  SHFL.BFLY P6, R130, R132, R131, R134 ;  /* 0x0c00008384827389 */ /* 0x00006400000c0086 */
[----:B01----:R-:W-:Y:S01]  /*4260*/  ENDCOLLECTIVE ;  /* 0x000000000000791b */ /* 0x003fe20003800000 */
.L_x_18864:
[----:B------:R-:W-:Y:S01]  /*4270*/  HFMA2.MMA R131, -RZ, RZ, 0, 9.5367431640625e-07 ;  /* 0x00000010ff837435 */ /* 0x000fe200000001ff */
[----:B------:R-:W-:-:S05]  /*4280*/  MOV R125, R130 ;  /* 0x00000082007d7202 */ /* 0x000fca0000000f00 */
[----:B------:R-:W-:-:S05]  /*4290*/  FADD.FTZ R125, R128, R125 ;  /* 0x0000007d807d7221 */ /* 0x000fca0000010000 */
[----:B------:R-:W-:-:S07]  /*42a0*/  MOV R132, R125 ;  /* 0x0000007d00847202 */ /* 0x000fce0000000f00 */
[----:B------:R-:W-:Y:S05]  /*42b0*/  WARPSYNC.COLLECTIVE R129, `(.L_x_18865) ;  /* 0x0000000081087348 */ /* 0x000fea0003c00000 */
[----:B------:R0:W1:Y:S02]  /*42c0*/  SHFL.BFLY P6, R130, R132, R131, R134 ;  /* 0x0c00008384827389 */ /* 0x00006400000c0086 */
[----:B01----:R-:W-:Y:S01]  /*42d0*/  ENDCOLLECTIVE ;  /* 0x000000000000791b */ /* 0x003fe20003800000 */
.L_x_18865:
[----:B------:R-:W-:Y:S05]  /*42e0*/  BRA `(.L_x_18866) ;  /* 0xffffffe800e07947 */ /* 0x000fea000383ffff */
.L_x_18867:
        /* <DEDUP_REMOVED lines=9> */
.L_x_23342:


//--------------------- .text._ZN10layer_norm13ln_fwd_kernelINS_13Kernel_traitsI6__halfffffjLj3072ELj1ELj1ELj4ELj16ENS_18Kernel_traits_baseILj3072ES2_ffffjLj128EEEEELb0ELb1ELb1ELb1EEEvNS_9FwdParamsE --------------------------
	.section	.text._ZN10layer_norm13ln_fwd_kernelINS_13Kernel_traitsI6__halfffffjLj3072ELj1ELj1ELj4ELj16ENS_18Kernel_traits_baseILj3072ES2_ffffjLj128EEEEELb0ELb1ELb1ELb1EEEvNS_9FwdParamsE,"ax",@progbits
	.align	128
        .global         _ZN10layer_norm13ln_fwd_kernelINS_13Kernel_traitsI6__halfffffjLj3072ELj1ELj1ELj4ELj16ENS_18Kernel_traits_baseILj3072ES2_ffffjLj128EEEEELb0ELb1ELb1ELb1EEEvNS_9FwdParamsE
        .type           _ZN10layer_norm13ln_fwd_kernelINS_13Kernel_traitsI6__halfffffjLj3072ELj1ELj1ELj4ELj16ENS_18Kernel_traits_baseILj3072ES2_ffffjLj128EEEEELb0ELb1ELb1ELb1EEEvNS_9FwdParamsE,@function
        .size           _ZN10layer_norm13ln_fwd_kernelINS_13Kernel_traitsI6__halfffffjLj3072ELj1ELj1ELj4ELj16ENS_18Kernel_traits_baseILj3072ES2_ffffjLj128EEEEELb0ELb1ELb1ELb1EEEvNS_9FwdParamsE,(.L_x_23343 - _ZN10layer_norm13ln_fwd_kernelINS_13Kernel_traitsI6__halfffffjLj3072ELj1ELj1ELj4ELj16ENS_18Kernel_traits_baseILj3072ES2_ffffjLj128EEEEELb0ELb1ELb1ELb1EEEvNS_9FwdParamsE)
        .other          _ZN10layer_norm13ln_fwd_kernelINS_13Kernel_traitsI6__halfffffjLj3072ELj1ELj1ELj4ELj16ENS_18Kernel_traits_baseILj3072ES2_ffffjLj128EEEEELb0ELb1ELb1ELb1EEEvNS_9FwdParamsE,@"STO_CUDA_ENTRY STV_DEFAULT"
_ZN10layer_norm13ln_fwd_kernelINS_13Kernel_traitsI6__halfffffjLj3072ELj1ELj1ELj4ELj16ENS_18Kernel_traits_baseILj3072ES2_ffffjLj128EEEEELb0ELb1ELb1ELb1EEEvNS_9FwdParamsE:
.text._ZN10layer_norm13ln_fwd_kernelINS_13Kernel_traitsI6__halfffffjLj3072ELj1ELj1ELj4ELj16ENS_18Kernel_traits_baseILj3072ES2_ffffjLj128EEEEELb0ELb1ELb1ELb1EEEvNS_9FwdParamsE:
[----:B------:R-:W-:Y:S01]  /*0000*/  LDC R1, c[0x0][0x28] ;  /* 0x00000a00ff017b82 */ /* 0x000fe20000000800 */
[----:B------:R-:W0:Y:S01]  /*0010*/  S2R R110, SR_TID.X ;  /* 0x00000000006e7919 */ /* 0x000e220000002100 */
[----:B------:R-:W-:-:S06]  /*0020*/  ULDC.64 UR4, c[0x0][0x2c8] ;  /* 0x0000b20000047ab9 */ /* 0x000fcc0000000a00 */
[----:B------:R-:W1:Y:S01]  /*0030*/  S2UR UR6, SR_CTAID.X ;  /* 0x00000000000679c3 */ /* 0x000e620000002500 */
[----:B------:R-:W-:Y:S01]  /*0040*/  ISETP.NE.U32.AND P0, PT, RZ, UR4, PT ;  /* 0x00000004ff007c0c */ /* 0x000fe2000bf05070 */
[----:B------:R-:W-:Y:S01]  /*0050*/  ULDC UR7, c[0x0][0x214] ;  /* 0x0000850000077ab9 */ /* 0x000fe20000000800 */
[----:B------:R-:W-:Y:S02]  /*0060*/  ULDC.64 UR8, c[0x0][0x260] ;  /* 0x0000980000087ab9 */ /* 0x000fe40000000a00 */
        /* <DEDUP_REMOVED lines=10> */
[----:B-1----:R-:W-:-:S02]  /*0110*/  LEA.HI R26, R110, UR6, RZ, 0x19 ;  /* 0x000000066e1a7c11 */ /* 0x002fc4000f8fc8ff */
[----:B------:R-:W-:Y:S01]  /*0120*/  IADD3 R4, P2, R0, UR8, RZ ;  /* 0x0000000800047c10 */ /* 0x000fe2000ff5e0ff */
[----:B------:R0:W5:Y:S04]  /*0130*/  @P0 LDG.E.64 R8, desc[UR4][R2.64+0x1000] ;  /* 0x0010000402080981 */ /* 0x000168000c1e1b00 */
[----:B------:R0:W5:Y:S01]  /*0140*/  @P0 LDG.E.64 R12, desc[UR4][R2.64+0x1400] ;  /* 0x00140004020c0981 */ /* 0x000162000c1e1b00 */
[----:B------:R-:W-:Y:S01]  /*0150*/  ISETP.GE.AND P1, PT, R26, UR7, PT ;  /* 0x000000071a007c0c */ /* 0x000fe2000bf26270 */
[----:B------:R-:W-:Y:S01]  /*0160*/  ULDC.64 UR6, c[0x0][0x278] ;  /* 0x00009e0000067ab9 */ /* 0x000fe20000000a00 */
[----:B------:R-:W-:Y:S02]  /*0170*/  LOP3.LUT R110, R110, 0x7f, RZ, 0xc0, !PT ;  /* 0x0000007f6e6e7812 */ /* 0x000fe400078ec0ff */
[----:B------:R-:W-:-:S02]  /*0180*/  IADD3.X R5, RZ, UR9, RZ, P2, !PT ;  /* 0x00000009ff057c10 */ /* 0x000fc400097fe4ff */
        /* <DEDUP_REMOVED lines=14> */
[----:B------:R-:W4:Y:S01]  /*0270*/  LDG.E.64 R60, desc[UR4][R6.64+0x1400] ;  /* 0x00140004063c7981 */ /* 0x000f22000c1e1b00 */
[----:B-----5:R-:W-:-:S02]  /*0280*/  @!P0 CS2R R18, SRZ ;  /* 0x0000000000128805 */ /* 0x020fc4000001ff00 */
[----:B------:R-:W-:Y:S02]  /*0290*/  @!P0 CS2R R16, SRZ ;  /* 0x0000000000108805 */ /* 0x000fe4000001ff00 */
[----:B------:R-:W-:Y:S02]  /*02a0*/  @!P0 CS2R R14, SRZ ;  /* 0x00000000000e8805 */ /* 0x000fe4000001ff00 */
[----:B------:R-:W-:Y:S02]  /*02b0*/  @!P0 CS2R R10, SRZ ;  /* 0x00000000000a8805 */ /* 0x000fe4000001ff00 */
[----:B------:R-:W-:Y:S02]  /*02c0*/  @!P0 CS2R R8, SRZ ;  /* 0x0000000000088805 */ /* 0x000fe4000001ff00 */
[----:B------:R-:W-:Y:S02]  /*02d0*/  @!P0 CS2R R12, SRZ ;  /* 0x00000000000c8805 */ /* 0x000fe4000001ff00 */
[--C-:B------:R-:W-:Y:S01]  /*02e0*/  SHF.R.U64 R62, R18, 0x10, R19.reuse ;  /* 0x00000010123e7819 */ /* 0x100fe20000001213 */
[----:B------:R-:W-:Y:S01]  /*02f0*/  HFMA2.MMA R111, -RZ, RZ, 0, 5.9604644775390625e-08 ;  /* 0x00000001ff6f7435 */ /* 0x000fe200000001ff */
[----:B------:R-:W-:Y:S01]  /*0300*/  SHF.R.U32.HI R63, RZ, 0x10, R19 ;  /* 0x00000010ff3f7819 */ /* 0x000fe20000011613 */
[----:B------:R-:W-:Y:S01]  /*0310*/  ULDC.U8 UR6, c[0x0][0x2a0] ;  /* 0x0000a80000067ab9 */ /* 0x000fe20000000000 */
[--C-:B------:R-:W-:Y:S01]  /*0320*/  SHF.R.U64 R64, R16, 0x10, R17.reuse ;  /* 0x0000001010407819 */ /* 0x100fe20000001211 */
[----:B------:R-:W-:Y:S01]  /*0330*/  ULDC UR7, c[0x0][0x29c] ;  /* 0x0000a70000077ab9 */ /* 0x000fe20000000800 */
[----:B------:R-:W-:Y:S01]  /*0340*/  SHF.R.U32.HI R65, RZ, 0x10, R17 ;  /* 0x00000010ff417819 */ /* 0x000fe20000011611 */
[----:B------:R-:W-:Y:S01]  /*0350*/  ULDC.64 UR8, c[0x0][0x210] ;  /* 0x0000840000087ab9 */ /* 0x000fe20000000a00 */
[----:B------:R-:W-:-:S02]  /*0360*/  SHF.R.U64 R66, R14, 0x10, R15 ;  /* 0x000000100e427819 */ /* 0x000fc4000000120f */
[----:B------:R-:W-:Y:S02]  /*0370*/  SHF.R.U32.HI R67, RZ, 0x10, R15 ;  /* 0x00000010ff437819 */ /* 0x000fe4000001160f */
[--C-:B------:R-:W-:Y:S02]  /*0380*/  SHF.R.U64 R68, R10, 0x10, R11.reuse ;  /* 0x000000100a447819 */ /* 0x100fe4000000120b */
[----:B------:R-:W-:Y:S02]  /*0390*/  SHF.R.U32.HI R69, RZ, 0x10, R11 ;  /* 0x00000010ff457819 */ /* 0x000fe4000001160b */
[--C-:B------:R-:W-:Y:S02]  /*03a0*/  SHF.R.U64 R70, R8, 0x10, R9.reuse ;  /* 0x0000001008467819 */ /* 0x100fe40000001209 */
[----:B------:R-:W-:Y:S02]  /*03b0*/  SHF.R.U32.HI R71, RZ, 0x10, R9 ;  /* 0x00000010ff477819 */ /* 0x000fe40000011609 */
[----:B------:R-:W-:-:S02]  /*03c0*/  SHF.R.U64 R72, R12, 0x10, R13 ;  /* 0x000000100c487819 */ /* 0x000fc4000000120d */
[----:B------:R-:W-:Y:S01]  /*03d0*/  SHF.R.U32.HI R73, RZ, 0x10, R13 ;  /* 0x00000010ff497819 */ /* 0x000fe2000001160d */
        /* <DEDUP_REMOVED lines=23> */
[----:B------:R-:W-:Y:S01]  /*0550*/  HADD2.F32 R73, -RZ, R73.H0_H0 ;  /* 0x20000049ff497230 */ /* 0x000fe20000004100 */
[----:B------:R-:W-:Y:S01]  /*0560*/  ISETP.NE.AND P4, PT, RZ, UR6, PT ;  /* 0x00000006ff007c0c */ /* 0x000fe2000bf85270 */
[----:B------:R-:W-:Y:S01]  /*0570*/  ULDC UR6, c[0x0][0x290] ;  /* 0x0000a40000067ab9 */ /* 0x000fe20000000800 */
[--C-:B--2---:R-:W-:Y:S01]  /*0580*/  SHF.R.U64 R87, R2, 0x10, R3.reuse ;  /* 0x0000001002577819 */ /* 0x104fe20000001203 */
[----:B0-----:R-:W-:Y:S01]  /*0590*/  HADD2.F32 R4, -RZ, R2.H0_H0 ;  /* 0x20000002ff047230 */ /* 0x001fe20000004100 */
[----:B------:R-:W-:-:S02]  /*05a0*/  SHF.R.U32.HI R86, RZ, 0x10, R3 ;  /* 0x00000010ff567819 */ /* 0x000fc40000011603 */
[--C-:B---3--:R-:W-:Y:S01]  /*05b0*/  SHF.R.U64 R89, R24, 0x10, R25.reuse ;  /* 0x0000001018597819 */ /* 0x108fe20000001219 */
[----:B------:R-:W-:Y:S01]  /*05c0*/  HADD2.F32 R2, -RZ, R24.H0_H0 ;  /* 0x20000018ff027230 */ /* 0x000fe20000004100 */
[----:B------:R-:W-:Y:S01]  /*05d0*/  SHF.R.U32.HI R88, RZ, 0x10, R25 ;  /* 0x00000010ff587819 */ /* 0x000fe20000011619 */
[----:B------:R-:W-:Y:S01]  /*05e0*/  HADD2.F32 R0, -RZ, R25.H0_H0 ;  /* 0x20000019ff007230 */ /* 0x000fe20000004100 */
[--C-:B----4-:R-:W-:Y:S02]  /*05f0*/  SHF.R.U64 R75, R28, 0x10, R29.reuse ;  /* 0x000000101c4b7819 */ /* 0x110fe4000000121d */
[----:B------:R-:W-:Y:S02]  /*0600*/  SHF.R.U32.HI R74, RZ, 0x10, R29 ;  /* 0x00000010ff4a7819 */ /* 0x000fe4000001161d */
[--C-:B------:R-:W-:Y:S02]  /*0610*/  SHF.R.U64 R77, R30, 0x10, R31.reuse ;  /* 0x000000101e4d7819 */ /* 0x100fe4000000121f */
[----:B------:R-:W-:-:S02]  /*0620*/  SHF.R.U32.HI R76, RZ, 0x10, R31 ;  /* 0x00000010ff4c7819 */ /* 0x000fc4000001161f */
[--C-:B------:R-:W-:Y:S02]  /*0630*/  SHF.R.U64 R83, R32, 0x10, R33.reuse ;  /* 0x0000001020537819 */ /* 0x100fe40000001221 */
[----:B------:R-:W-:Y:S02]  /*0640*/  SHF.R.U32.HI R82, RZ, 0x10, R33 ;  /* 0x00000010ff527819 */ /* 0x000fe40000011621 */
[--C-:B------:R-:W-:Y:S02]  /*0650*/  SHF.R.U64 R85, R34, 0x10, R35.reuse ;  /* 0x0000001022557819 */ /* 0x100fe40000001223 */
        /* <DEDUP_REMOVED lines=12> */
[----:B------:R-:W-:Y:S01]  /*0720*/  SHF.R.U32.HI R95, RZ, 0x10, R61 ;  /* 0x00000010ff5f7819 */ /* 0x000fe2000001163d */
[----:B------:R-:W-:Y:S01]  /*0730*/  HADD2.F32 R106, -RZ, R109.H0_H0 ;  /* 0x2000006dff6a7230 */ /* 0x000fe20000004100 */
[----:B------:R-:W-:Y:S01]  /*0740*/  MOV R109, R26 ;  /* 0x0000001a006d7202 */ /* 0x000fe20000000f00 */
        /* <DEDUP_REMOVED lines=44> */
.L_x_18919:
[----:B0-----:R-:W0:Y:S08]  /*0a10*/  LDC.64 R38, c[0x0][0x280] ;  /* 0x0000a000ff267b82 */ /* 0x001e300000000a00 */
[----:B------:R-:W1:Y:S08]  /*0a20*/  LDC.64 R52, c[0x0][0x230] ;  /* 0x00008c00ff347b82 */ /* 0x000e700000000a00 */
[----:B------:R-:W2:Y:S01]  /*0a30*/  LDC R112, c[0x0][0x218] ;  /* 0x00008600ff707b82 */ /* 0x000ea20000000800 */
[----:B0-----:R-:W-:-:S07]  /*0a40*/  IMAD.WIDE R38, R109, 0x4, R38 ;  /* 0x000000046d267825 */ /* 0x001fce00078e0226 */
[----:B------:R-:W0:Y:S01]  /*0a50*/  LDC.64 R78, c[0x0][0x238] ;  /* 0x00008e00ff4e7b82 */ /* 0x000e220000000a00 */
[----:B------:R-:W3:Y:S01]  /*0a60*/  LDG.E R40, desc[UR4][R38.64] ;  /* 0x0000000426287981 */ /* 0x000ee2000c1e1900 */
[----:B-1----:R-:W-:-:S04]  /*0a70*/  ISETP.NE.U32.AND P0, PT, R52, RZ, PT ;  /* 0x000000ff3400720c */ /* 0x002fc80003f05070 */
[----:B------:R-:W-:Y:S01]  /*0a80*/  ISETP.NE.AND.EX P0, PT, R53, RZ, PT, P0 ;  /* 0x000000ff3500720c */ /* 0x000fe20003f05300 */
[----:B--2---:R-:W-:-:S05]  /*0a90*/  IMAD R34, R109, R112, RZ ;  /* 0x000000706d227224 */ /* 0x004fca00078e02ff */
[----:B------:R-:W-:-:S07]  /*0aa0*/  SHF.R.S32.HI R35, RZ, 0x1f, R34 ;  /* 0x0000001fff237819 */ /* 0x000fce0000011422 */
[----:B------:R-:W1:Y:S01]  /*0ab0*/  @P0 LDC.64 R32, c[0x0][0x230] ;  /* 0x00008c00ff200b82 */ /* 0x000e620000000a00 */
[----:B------:R-:W-:-:S04]  /*0ac0*/  LEA.HI R117, R35, R34, RZ, 0x2 ;  /* 0x0000002223757211 */ /* 0x000fc800078f10ff */
[----:B------:R-:W-:-:S03]  /*0ad0*/  LEA.HI.SX32 R117, R117, R110, 0x1e ;  /* 0x0000006e75757211 */ /* 0x000fc600078ff2ff */
[----:B------:R-:W2:Y:S02]  /*0ae0*/  LDC.64 R34, c[0x0][0x288] ;  /* 0x0000a200ff227b82 */ /* 0x000ea40000000a00 */
[----:B-1----:R-:W-:-:S05]  /*0af0*/  @P0 IMAD.WIDE.U32 R36, R117, 0x10, R32 ;  /* 0x0000001075240825 */ /* 0x002fca00078e0020 */
[----:B------:R0:W4:Y:S01]  /*0b00*/  @P0 LDG.E.128 R24, desc[UR4][R36.64] ;  /* 0x0000000424180981 */ /* 0x000122000c1e1d00 */
[----:B------:R-:W-:Y:S01]  /*0b10*/  MOV R116, RZ ;  /* 0x000000ff00747202 */ /* 0x000fe20000000f00 */
[----:B--2---:R-:W-:-:S05]  /*0b20*/  IMAD.WIDE R34, R109, 0x4, R34 ;  /* 0x000000046d227825 */ /* 0x004fca00078e0222 */
[----:B-----5:R1:W5:Y:S01]  /*0b30*/  LDG.E R113, desc[UR4][R34.64] ;  /* 0x0000000422717981 */ /* 0x020362000c1e1900 */
[C---:B------:R-:W-:Y:S01]  /*0b40*/  IADD3 R45, R117.reuse, 0x80, RZ ;  /* 0x00000080752d7810 */ /* 0x040fe20007ffe0ff */
[----:B------:R-:W-:Y:S01]  /*0b50*/  BSSY B0, `(.L_x_18868) ;  /* 0x000001e000007945 */ /* 0x000fe20003800000 */
[----:B0-----:R-:W-:Y:S01]  /*0b60*/  IMAD.WIDE.U32 R36, R117, 0x10, R78 ;  /* 0x0000001075247825 */ /* 0x001fe200078e004e */
[C---:B---3--:R-:W-:Y:S02]  /*0b70*/  ISETP.GE.AND P5, PT, R40.reuse, 0x1, PT ;  /* 0x000000012800780c */ /* 0x048fe40003fa6270 */
[----:B------:R-:W-:-:S11]  /*0b80*/  ISETP.GT.AND P6, PT, R40, RZ, PT ;  /* 0x000000ff2800720c */ /* 0x000fd60003fc4270 */
[----:B------:R-:W-:Y:S01]  /*0b90*/  @P5 IADD3 R39, R40, -0x1, RZ ;  /* 0xffffffff28275810 */ /* 0x000fe20007ffe0ff */
[----:B------:R-:W1:Y:S01]  /*0ba0*/  @P5 LDC.64 R32, c[0x0][0x220] ;  /* 0x00008800ff205b82 */ /* 0x000e620000000a00 */
[----:B------:R-:W-:-:S03]  /*0bb0*/  @!P6 ISETP.NE.U32.AND P1, PT, R52, RZ, PT ;  /* 0x000000ff3400e20c */ /* 0x000fc60003f25070 */
[----:B------:R-:W-:Y:S01]  /*0bc0*/  @P5 IMAD R39, R39, R112, RZ ;  /* 0x0000007027275224 */ /* 0x000fe200078e02ff */
[----:B------:R-:W-:-:S04]  /*0bd0*/  @!P6 ISETP.NE.AND.EX P2, PT, R53, RZ, PT, P1 ;  /* 0x000000ff3500e20c */ /* 0x000fc80003f45310 */
[----:B------:R-:W-:-:S04]  /*0be0*/  @P5 SHF.R.S32.HI R38, RZ, 0x1f, R39 ;  /* 0x0000001fff265819 */ /* 0x000fc80000011427 */
[----:B------:R-:W-:Y:S02]  /*0bf0*/  @P5 LEA.HI R41, R38, R39, RZ, 0x2 ;  /* 0x0000002726295211 */ /* 0x000fe400078f10ff */
[----:B------:R-:W0:Y:S02]  /*0c00*/  @P0 LDC.64 R38, c[0x0][0x230] ;  /* 0x00008c00ff260b82 */ /* 0x000e240000000a00 */
[----:B------:R-:W-:Y:S02]  /*0c10*/  @P5 LEA.HI.SX32 R116, R41, R110, 0x1e ;  /* 0x0000006e29745211 */ /* 0x000fe400078ff2ff */
[C---:B------:R-:W-:Y:S02]  /*0c20*/  @!P6 ISETP.NE.U32.AND P3, PT, R52.reuse, RZ, PT ;  /* 0x000000ff3400e20c */ /* 0x040fe40003f65070 */
[----:B------:R-:W-:Y:S01]  /*0c30*/  @!P6 ISETP.NE.U32.AND P1, PT, R52, RZ, PT ;  /* 0x000000ff3400e20c */ /* 0x000fe20003f25070 */
[----:B-1----:R-:W-:Y:S01]  /*0c40*/  @P5 IMAD.WIDE.U32 R34, R116, 0x10, R32 ;  /* 0x0000001074225825 */ /* 0x002fe200078e0020 */
[----:B------:R-:W-:-:S02]  /*0c50*/  @!P6 ISETP.NE.AND.EX P3, PT, R53, RZ, PT, P3 ;  /* 0x000000ff3500e20c */ /* 0x000fc40003f65330 */
[----:B------:R-:W-:Y:S02]  /*0c60*/  @!P6 ISETP.NE.AND.EX P1, PT, R53, RZ, PT, P1 ;  /* 0x000000ff3500e20c */ /* 0x000fe40003f25310 */
[----:B------:R1:W5:Y:S01]  /*0c70*/  @P5 LDG.E.128 R28, desc[UR4][R34.64] ;  /* 0x00000004221c5981 */ /* 0x000362000c1e1d00 */
[----:B----4-:R-:W-:Y:S02]  /*0c80*/  @!P6 FSEL R33, R25, RZ, P2 ;  /* 0x000000ff1921e208 */ /* 0x010fe40001000000 */
[----:B------:R-:W-:Y:S01]  /*0c90*/  @!P6 ISETP.NE.U32.AND P2, PT, R52, RZ, PT ;  /* 0x000000ff3400e20c */ /* 0x000fe20003f45070 */
[----:B0-----:R-:W-:Y:S01]  /*0ca0*/  @P0 IMAD.WIDE.U32 R38, R45, 0x10, R38 ;  /* 0x000000102d260825 */ /* 0x001fe200078e0026 */
[----:B-1----:R-:W-:Y:S02]  /*0cb0*/  @!P6 FSEL R34, R26, RZ, P1 ;  /* 0x000000ff1a22e208 */ /* 0x002fe40000800000 */
[----:B------:R-:W-:Y:S02]  /*0cc0*/  @!P6 ISETP.NE.AND.EX P2, PT, R53, RZ, PT, P2 ;  /* 0x000000ff3500e20c */ /* 0x000fe40003f45320 */
[----:B------:R-:W-:-:S02]  /*0cd0*/  @!P6 FSEL R32, R24, RZ, P3 ;  /* 0x000000ff1820e208 */ /* 0x000fc40001800000 */
[----:B------:R-:W-:Y:S01]  /*0ce0*/  @!P6 FSEL R35, R27, RZ, P2 ;  /* 0x000000ff1b23e208 */ /* 0x000fe20001000000 */
[----:B------:R-:W-:Y:S08]  /*0cf0*/  @!P6 BRA `(.L_x_18869) ;  /* 0x00000000000ce947 */ /* 0x000ff00003800000 */
[----:B-----5:R-:W-:-:S04]  /*0d00*/  FMUL.FTZ R41, R28, UR7 ;  /* 0x000000071c297c20 */ /* 0x020fc80008410000 */
[----:B------:R-:W-:-:S04]  /*0d10*/  FMUL.FTZ R32, R108, R41 ;  /* 0x000000296c207220 */ /* 0x000fc80000410000 */
[----:B------:R-:W-:-:S07]  /*0d20*/  @P0 FADD.FTZ R32, R24, R32 ;  /* 0x0000002018200221 */ /* 0x000fce0000010000 */
.L_x_18869:
[----:B------:R-:W-:Y:S05]  /*0d30*/  BSYNC B0 ;  /* 0x0000000000007941 */ /* 0x000fea0003800000 */
.L_x_18868:
[----:B------:R-:W-:Y:S04]  /*0d40*/  BSSY B0, `(.L_x_18870) ;  /* 0x0000005000007945 */ /* 0x000fe80003800000 */
[----:B------:R-:W-:Y:S05]  /*0d50*/  @!P6 BRA `(.L_x_18871) ;  /* 0x00000000000ce947 */ /* 0x000fea0003800000 */
[----:B-----5:R-:W-:-:S04]  /*0d60*/  FMUL.FTZ R40, R29, UR7 ;  /* 0x000000071d287c20 */ /* 0x020fc80008410000 */
[----:B------:R-:W-:-:S04]  /*0d70*/  FMUL.FTZ R33, R107, R40 ;  /* 0x000000286b217220 */ /* 0x000fc80000410000 */
[----:B------:R-:W-:-:S07]  /*0d80*/  @P0 FADD.FTZ R33, R25, R33 ;  /* 0x0000002119210221 */ /* 0x000fce0000010000 */
.L_x_18871:
[----:B------:R-:W-:Y:S05]  /*0d90*/  BSYNC B0 ;  /* 0x0000000000007941 */ /* 0x000fea0003800000 */
.L_x_18870:
[----:B------:R-:W-:Y:S04]  /*0da0*/  BSSY B0, `(.L_x_18872) ;  /* 0x0000005000007945 */ /* 0x000fe80003800000 */
[----:B------:R-:W-:Y:S05]  /*0db0*/  @!P6 BRA `(.L_x_18873) ;  /* 0x00000000000ce947 */ /* 0x000fea0003800000 */
[----:B-----5:R-:W-:-:S04]  /*0dc0*/  FMUL.FTZ R41, R30, UR7 ;  /* 0x000000071e297c20 */ /* 0x020fc80008410000 */
[----:B------:R-:W-:-:S04]  /*0dd0*/  FMUL.FTZ R34, R106, R41 ;  /* 0x000000296a227220 */ /* 0x000fc80000410000 */
[----:B------:R-:W-:-:S07]  /*0de0*/  @P0 FADD.FTZ R34, R26, R34 ;  /* 0x000000221a220221 */ /* 0x000fce0000010000 */
.L_x_18873:
[----:B------:R-:W-:Y:S05]  /*0df0*/  BSYNC B0 ;  /* 0x0000000000007941 */ /* 0x000fea0003800000 */
.L_x_18872:
[----:B------:R-:W-:Y:S04]  /*0e00*/  BSSY B0, `(.L_x_18874) ;  /* 0x0000005000007945 */ /* 0x000fe80003800000 */
[----:B------:R-:W-:Y:S05]  /*0e10*/  @!P6 BRA `(.L_x_18875) ;  /* 0x00000000000ce947 */ /* 0x000fea0003800000 */
[----:B-----5:R-:W-:-:S04]  /*0e20*/  FMUL.FTZ R40, R31, UR7 ;  /* 0x000000071f287c20 */ /* 0x020fc80008410000 */
[----:B------:R-:W-:-:S04]  /*0e30*/  FMUL.FTZ R35, R105, R40 ;  /* 0x0000002869237220 */ /* 0x000fc80000410000 */
[----:B------:R-:W-:-:S07]  /*0e40*/  @P0 FADD.FTZ R35, R27, R35 ;  /* 0x000000231b230221 */ /* 0x000fce0000010000 */
.L_x_18875:
[----:B------:R-:W-:Y:S05]  /*0e50*/  BSYNC B0 ;  /* 0x0000000000007941 */ /* 0x000fea0003800000 */
.L_x_18874:
[----:B------:R0:W-:Y:S01]  /*0e60*/  STG.E.128 desc[UR4][R36.64], R32 ;  /* 0x0000002024007986 */ /* 0x0001e2000c101d04 */
[----:B------:R-:W1:Y:S03]  /*0e70*/  @P5 LDC.64 R40, c[0x0][0x220] ;  /* 0x00008800ff285b82 */ /* 0x000e660000000a00 */
[----:B------:R-:W0:Y:S01]  /*0e80*/  @P0 LDG.E.128 R24, desc[UR4][R38.64] ;  /* 0x0000000426180981 */ /* 0x000e22000c1e1d00 */
[----:B------:R-:W-:Y:S02]  /*0e90*/  @P5 IADD3 R43, R116, 0x80, RZ ;  /* 0x00000080742b5810 */ /* 0x000fe40007ffe0ff */
[----:B------:R-:W-:-:S04]  /*0ea0*/  @!P6 ISETP.NE.U32.AND P1, PT, R52, RZ, PT ;  /* 0x000000ff3400e20c */ /* 0x000fc80003f25070 */
[----:B------:R-:W-:Y:S01]  /*0eb0*/  @!P6 ISETP.NE.AND.EX P2, PT, R53, RZ, PT, P1 ;  /* 0x000000ff3500e20c */ /* 0x000fe20003f45310 */
[----:B-1----:R-:W-:Y:S02]  /*0ec0*/  @P5 IMAD.WIDE.U32 R40, R43, 0x10, R40 ;  /* 0x000000102b285825 */ /* 0x002fe400078e0028 */
[----:B------:R-:W1:Y:S01]  /*0ed0*/  @P0 LDC.64 R42, c[0x0][0x230] ;  /* 0x00008c00ff2a0b82 */ /* 0x000e620000000a00 */
[C---:B------:R-:W-:Y:S02]  /*0ee0*/  @!P6 ISETP.NE.U32.AND P3, PT, R52.reuse, RZ, PT ;  /* 0x000000ff3400e20c */ /* 0x040fe40003f65070 */
[----:B------:R-:W-:Y:S02]  /*0ef0*/  @!P6 ISETP.NE.U32.AND P1, PT, R52, RZ, PT ;  /* 0x000000ff3400e20c */ /* 0x000fe40003f25070 */
[----:B------:R-:W-:Y:S01]  /*0f00*/  IADD3 R49, R117, 0x100, RZ ;  /* 0x0000010075317810 */ /* 0x000fe20007ffe0ff */
[----:B------:R-:W-:Y:S01]  /*0f10*/  BSSY B0, `(.L_x_18876) ;  /* 0x0000010000007945 */ /* 0x000fe20003800000 */
[C---:B------:R-:W-:Y:S01]  /*0f20*/  @!P6 ISETP.NE.AND.EX P3, PT, R53.reuse, RZ, PT, P3 ;  /* 0x000000ff3500e20c */ /* 0x040fe20003f65330 */
[----:B-----5:R2:W5:Y:S01]  /*0f30*/  @P5 LDG.E.128 R28, desc[UR4][R40.64] ;  /* 0x00000004281c5981 */ /* 0x020562000c1e1d00 */
[----:B------:R-:W-:Y:S01]  /*0f40*/  @!P6 ISETP.NE.AND.EX P1, PT, R53, RZ, PT, P1 ;  /* 0x000000ff3500e20c */ /* 0x000fe20003f25310 */
[----:B--2---:R-:W-:-:S04]  /*0f50*/  IMAD.WIDE.U32 R40, R45, 0x10, R78 ;  /* 0x000000102d287825 */ /* 0x004fc800078e004e */
[----:B-1----:R-:W-:Y:S01]  /*0f60*/  @P0 IMAD.WIDE.U32 R42, R49, 0x10, R42 ;  /* 0x00000010312a0825 */ /* 0x002fe200078e002a */
[----:B0-----:R-:W-:Y:S02]  /*0f70*/  @!P6 FSEL R37, R25, RZ, P2 ;  /* 0x000000ff1925e208 */ /* 0x001fe40001000000 */
[----:B------:R-:W-:Y:S02]  /*0f80*/  @!P6 ISETP.NE.U32.AND P2, PT, R52, RZ, PT ;  /* 0x000000ff3400e20c */ /* 0x000fe40003f45070 */
[----:B------:R-:W-:Y:S02]  /*0f90*/  @!P6 FSEL R38, R26, RZ, P1 ;  /* 0x000000ff1a26e208 */ /* 0x000fe40000800000 */
[----:B------:R-:W-:Y:S02]  /*0fa0*/  @!P6 ISETP.NE.AND.EX P2, PT, R53, RZ, PT, P2 ;  /* 0x000000ff3500e20c */ /* 0x000fe40003f45320 */
[----:B------:R-:W-:Y:S02]  /*0fb0*/  @!P6 FSEL R36, R24, RZ, P3 ;  /* 0x000000ff1824e208 */ /* 0x000fe40001800000 */
[----:B------:R-:W-:Y:S01]  /*0fc0*/  @!P6 FSEL R39, R27, RZ, P2 ;  /* 0x000000ff1b27e208 */ /* 0x000fe20001000000 */
[----:B------:R-:W-:Y:S08]  /*0fd0*/  @!P6 BRA `(.L_x_18877) ;  /* 0x00000000000ce947 */ /* 0x000ff00003800000 */
[----:B-----5:R-:W-:-:S04]  /*0fe0*/  FMUL.FTZ R45, R28, UR7 ;  /* 0x000000071c2d7c20 */ /* 0x020fc80008410000 */
[----:B------:R-:W-:-:S04]  /*0ff0*/  FMUL.FTZ R36, R104, R45 ;  /* 0x0000002d68247220 */ /* 0x000fc80000410000 */
[----:B------:R-:W-:-:S07]  /*1000*/  @P0 FADD.FTZ R36, R24, R36 ;  /* 0x0000002418240221 */ /* 0x000fce0000010000 */
.L_x_18877:
[----:B------:R-:W-:Y:S05]  /*1010*/  BSYNC B0 ;  /* 0x0000000000007941 */ /* 0x000fea0003800000 */
.L_x_18876:
[----:B------:R-:W-:Y:S04]  /*1020*/  BSSY B0, `(.L_x_18878) ;  /* 0x0000005000007945 */ /* 0x000fe80003800000 */
[----:B------:R-:W-:Y:S05]  /*1030*/  @!P6 BRA `(.L_x_18879) ;  /* 0x00000000000ce947 */ /* 0x000fea0003800000 */
[----:B-----5:R-:W-:-:S04]  /*1040*/  FMUL.FTZ R44, R29, UR7 ;  /* 0x000000071d2c7c20 */ /* 0x020fc80008410000 */
[----:B------:R-:W-:-:S04]  /*1050*/  FMUL.FTZ R37, R103, R44 ;  /* 0x0000002c67257220 */ /* 0x000fc80000410000 */
[----:B------:R-:W-:-:S07]  /*1060*/  @P0 FADD.FTZ R37, R25, R37 ;  /* 0x0000002519250221 */ /* 0x000fce0000010000 */
.L_x_18879:
[----:B------:R-:W-:Y:S05]  /*1070*/  BSYNC B0 ;  /* 0x0000000000007941 */ /* 0x000fea0003800000 */
.L_x_18878:
[----:B------:R-:W-:Y:S04]  /*1080*/  BSSY B0, `(.L_x_18880) ;  /* 0x0000005000007945 */ /* 0x000fe80003800000 */
[----:B------:R-:W-:Y:S05]  /*1090*/  @!P6 BRA `(.L_x_18881) ;  /* 0x00000000000ce947 */ /* 0x000fea0003800000 */
[----:B-----5:R-:W-:-:S04]  /*10a0*/  FMUL.FTZ R45, R30, UR7 ;  /* 0x000000071e2d7c20 */ /* 0x020fc80008410000 */
[----:B------:R-:W-:-:S04]  /*10b0*/  FMUL.FTZ R38, R102, R45 ;  /* 0x0000002d66267220 */ /* 0x000fc80000410000 */
[----:B------:R-:W-:-:S07]  /*10c0*/  @P0 FADD.FTZ R38, R26, R38 ;  /* 0x000000261a260221 */ /* 0x000fce0000010000 */
.L_x_18881:
[----:B------:R-:W-:Y:S05]  /*10d0*/  BSYNC B0 ;  /* 0x0000000000007941 */ /* 0x000fea0003800000 */
.L_x_18880:
[----:B------:R-:W-:Y:S04]  /*10e0*/  BSSY B0, `(.L_x_18882) ;  /* 0x0000005000007945 */ /* 0x000fe80003800000 */
[----:B------:R-:W-:Y:S05]  /*10f0*/  @!P6 BRA `(.L_x_18883) ;  /* 0x00000000000ce947 */ /* 0x000fea0003800000 */
[----:B-----5:R-:W-:-:S04]  /*1100*/  FMUL.FTZ R44, R31, UR7 ;  /* 0x000000071f2c7c20 */ /* 0x020fc80008410000 */
[----:B------:R-:W-:-:S04]  /*1110*/  FMUL.FTZ R39, R101, R44 ;  /* 0x0000002c65277220 */ /* 0x000fc80000410000 */
[----:B------:R-:W-:-:S07]  /*1120*/  @P0 FADD.FTZ R39, R27, R39 ;  /* 0x000000271b270221 */ /* 0x000fce0000010000 */
.L_x_18883:
[----:B------:R-:W-:Y:S05]  /*1130*/  BSYNC B0 ;  /* 0x0000000000007941 */ /* 0x000fea0003800000 */
.L_x_18882:
        /* <DEDUP_REMOVED lines=27> */
.L_x_18885:
[----:B------:R-:W-:Y:S05]  /*12f0*/  BSYNC B0 ;  /* 0x0000000000007941 */ /* 0x000fea0003800000 */
.L_x_18884:
[----:B------:R-:W-:Y:S04]  /*1300*/  BSSY B0, `(.L_x_18886) ;  /* 0x0000005000007945 */ /* 0x000fe80003800000 */
[----:B------:R-:W-:Y:S05]  /*1310*/  @!P6 BRA `(.L_x_18887) ;  /* 0x00000000000ce947 */ /* 0x000fea0003800000 */
[----:B-----5:R-:W-:-:S04]  /*1320*/  FMUL.FTZ R48, R29, UR7 ;  /* 0x000000071d307c20 */ /* 0x020fc80008410000 */
[----:B------:R-:W-:-:S04]  /*1330*/  FMUL.FTZ R41, R99, R48 ;  /* 0x0000003063297220 */ /* 0x000fc80000410000 */
[----:B------:R-:W-:-:S07]  /*1340*/  @P0 FADD.FTZ R41, R25, R41 ;  /* 0x0000002919290221 */ /* 0x000fce0000010000 */
.L_x_18887:
[----:B------:R-:W-:Y:S05]  /*1350*/  BSYNC B0 ;  /* 0x0000000000007941 */ /* 0x000fea0003800000 */
.L_x_18886:
[----:B------:R-:W-:Y:S04]  /*1360*/  BSSY B0, `(.L_x_18888) ;  /* 0x0000005000007945 */ /* 0x000fe80003800000 */
[----:B------:R-:W-:Y:S05]  /*1370*/  @!P6 BRA `(.L_x_18889) ;  /* 0x00000000000ce947 */ /* 0x000fea0003800000 */
[----:B-----5:R-:W-:-:S04]  /*1380*/  FMUL.FTZ R49, R30, UR7 ;  /* 0x000000071e317c20 */ /* 0x020fc80008410000 */
[----:B------:R-:W-:-:S04]  /*1390*/  FMUL.FTZ R42, R98, R49 ;  /* 0x00000031622a7220 */ /* 0x000fc80000410000 */
[----:B------:R-:W-:-:S07]  /*13a0*/  @P0 FADD.FTZ R42, R26, R42 ;  /* 0x0000002a1a2a0221 */ /* 0x000fce0000010000 */
.L_x_18889:
[----:B------:R-:W-:Y:S05]  /*13b0*/  BSYNC B0 ;  /* 0x0000000000007941 */ /* 0x000fea0003800000 */
.L_x_18888:
[----:B------:R-:W-:Y:S04]  /*13c0*/  BSSY B0, `(.L_x_18890) ;  /* 0x0000005000007945 */ /* 0x000fe80003800000 */
[----:B------:R-:W-:Y:S05]  /*13d0*/  @!P6 BRA `(.L_x_18891) ;  /* 0x00000000000ce947 */ /* 0x000fea0003800000 */
[----:B-----5:R-:W-:-:S04]  /*13e0*/  FMUL.FTZ R48, R31, UR7 ;  /* 0x000000071f307c20 */ /* 0x020fc80008410000 */
[----:B------:R-:W-:-:S04]  /*13f0*/  FMUL.FTZ R43, R97, R48 ;  /* 0x00000030612b7220 */ /* 0x000fc80000410000 */
[----:B------:R-:W-:-:S07]  /*1400*/  @P0 FADD.FTZ R43, R27, R43 ;  /* 0x0000002b1b2b0221 */ /* 0x000fce0000010000 */
.L_x_18891:
[----:B------:R-:W-:Y:S05]  /*1410*/  BSYNC B0 ;  /* 0x0000000000007941 */ /* 0x000fea0003800000 */
.L_x_18890:
        /* <DEDUP_REMOVED lines=27> */
.L_x_18893:
[----:B------:R-:W-:Y:S05]  /*15d0*/  BSYNC B0 ;  /* 0x0000000000007941 */ /* 0x000fea0003800000 */
.L_x_18892:
[----:B------:R-:W-:Y:S04]  /*15e0*/  BSSY B0, `(.L_x_18894) ;  /* 0x0000005000007945 */ /* 0x000fe80003800000 */
[----:B------:R-:W-:Y:S05]  /*15f0*/  @!P6 BRA `(.L_x_18895) ;  /* 0x00000000000ce947 */ /* 0x000fea0003800000 */
[----:B-----5:R-:W-:-:S04]  /*1600*/  FMUL.FTZ R45, R29, UR7 ;  /* 0x000000071d2d7c20 */ /* 0x020fc80008410000 */
[----:B------:R-:W-:-:S04]  /*1610*/  FMUL.FTZ R45, R90, R45 ;  /* 0x0000002d5a2d7220 */ /* 0x000fc80000410000 */
[----:B------:R-:W-:-:S07]  /*1620*/  @P0 FADD.FTZ R45, R25, R45 ;  /* 0x0000002d192d0221 */ /* 0x000fce0000010000 */
.L_x_18895:
[----:B------:R-:W-:Y:S05]  /*1630*/  BSYNC B0 ;  /* 0x0000000000007941 */ /* 0x000fea0003800000 */
.L_x_18894:
[----:B------:R-:W-:Y:S04]  /*1640*/  BSSY B0, `(.L_x_18896) ;  /* 0x0000005000007945 */ /* 0x000fe80003800000 */
[----:B------:R-:W-:Y:S05]  /*1650*/  @!P6 BRA `(.L_x_18897) ;  /* 0x00000000000ce947 */ /* 0x000fea0003800000 */
[----:B-----5:R-:W-:-:S04]  /*1660*/  FMUL.FTZ R55, R30, UR7 ;  /* 0x000000071e377c20 */ /* 0x020fc80008410000 */
[----:B------:R-:W-:-:S04]  /*1670*/  FMUL.FTZ R46, R56, R55 ;  /* 0x00000037382e7220 */ /* 0x000fc80000410000 */
[----:B------:R-:W-:-:S07]  /*1680*/  @P0 FADD.FTZ R46, R26, R46 ;  /* 0x0000002e1a2e0221 */ /* 0x000fce0000010000 */
.L_x_18897:
[----:B------:R-:W-:Y:S05]  /*1690*/  BSYNC B0 ;  /* 0x0000000000007941 */ /* 0x000fea0003800000 */
.L_x_18896:
[----:B------:R-:W-:Y:S04]  /*16a0*/  BSSY B0, `(.L_x_18898) ;  /* 0x0000005000007945 */ /* 0x000fe80003800000 */
[----:B------:R-:W-:Y:S05]  /*16b0*/  @!P6 BRA `(.L_x_18899) ;  /* 0x00000000000ce947 */ /* 0x000fea0003800000 */
[----:B-----5:R-:W-:-:S04]  /*16c0*/  FMUL.FTZ R54, R31, UR7 ;  /* 0x000000071f367c20 */ /* 0x020fc80008410000 */
[----:B------:R-:W-:-:S04]  /*16d0*/  FMUL.FTZ R47, R91, R54 ;  /* 0x000000365b2f7220 */ /* 0x000fc80000410000 */
[----:B------:R-:W-:-:S07]  /*16e0*/  @P0 FADD.FTZ R47, R27, R47 ;  /* 0x0000002f1b2f0221 */ /* 0x000fce0000010000 */
.L_x_18899:
[----:B------:R-:W-:Y:S05]  /*16f0*/  BSYNC B0 ;  /* 0x0000000000007941 */ /* 0x000fea0003800000 */
.L_x_18898:
[----:B------:R-:W0:Y:S01]  /*1700*/  @P5 LDC.64 R54, c[0x0][0x220] ;  /* 0x00008800ff365b82 */ /* 0x000e220000000a00 */
[----:B------:R1:W-:Y:S01]  /*1710*/  STG.E.128 desc[UR4][R48.64], R44 ;  /* 0x0000002c30007986 */ /* 0x0003e2000c101d04 */
[----:B------:R-:W-:-:S03]  /*1720*/  @P5 IADD3 R81, R116, 0x200, RZ ;  /* 0x0000020074515810 */ /* 0x000fc60007ffe0ff */
[----:B------:R-:W1:Y:S02]  /*1730*/  @P0 LDG.E.128 R24, desc[UR4][R50.64] ;  /* 0x0000000432180981 */ /* 0x000e64000c1e1d00 */
[----:B0-----:R-:W-:Y:S02]  /*1740*/  @P5 IMAD.WIDE.U32 R80, R81, 0x10, R54 ;  /* 0x0000001051505825 */ /* 0x001fe400078e0036 */
[----:B------:R-:W0:Y:S03]  /*1750*/  @P0 LDC.64 R54, c[0x0][0x230] ;  /* 0x00008c00ff360b82 */ /* 0x000e260000000a00 */
[----:B-----5:R2:W5:Y:S01]  /*1760*/  @P5 LDG.E.128 R28, desc[UR4][R80.64] ;  /* 0x00000004501c5981 */ /* 0x020562000c1e1d00 */
[C---:B------:R-:W-:Y:S01]  /*1770*/  @!P6 ISETP.NE.U32.AND P1, PT, R52.reuse, RZ, PT ;  /* 0x000000ff3400e20c */ /* 0x040fe20003f25070 */
[----:B------:R-:W-:Y:S01]  /*1780*/  BSSY B0, `(.L_x_18900) ;  /* 0x0000011000007945 */ /* 0x000fe20003800000 */
[----:B------:R-:W-:-:S02]  /*1790*/  @!P6 ISETP.NE.U32.AND P2, PT, R52, RZ, PT ;  /* 0x000000ff3400e20c */ /* 0x000fc40003f45070 */
[----:B------:R-:W-:Y:S02]  /*17a0*/  @!P6 ISETP.NE.AND.EX P3, PT, R53, RZ, PT, P1 ;  /* 0x000000ff3500e20c */ /* 0x000fe40003f65310 */
[----:B------:R-:W-:Y:S02]  /*17b0*/  IADD3 R117, R117, 0x280, RZ ;  /* 0x0000028075757810 */ /* 0x000fe40007ffe0ff */
[----:B------:R-:W-:Y:S02]  /*17c0*/  @!P6 ISETP.NE.U32.AND P1, PT, R52, RZ, PT ;  /* 0x000000ff3400e20c */ /* 0x000fe40003f25070 */
[C---:B------:R-:W-:Y:S02]  /*17d0*/  @!P6 ISETP.NE.AND.EX P2, PT, R53.reuse, RZ, PT, P2 ;  /* 0x000000ff3500e20c */ /* 0x040fe40003f45320 */
[----:B------:R-:W-:Y:S01]  /*17e0*/  @!P6 ISETP.NE.AND.EX P1, PT, R53, RZ, PT, P1 ;  /* 0x000000ff3500e20c */ /* 0x000fe20003f25310 */
[----:B0-----:R-:W-:Y:S01]  /*17f0*/  @P0 IMAD.WIDE.U32 R54, R117, 0x10, R54 ;  /* 0x0000001075360825 */ /* 0x001fe200078e0036 */
[----:B-1----:R-:W-:-:S02]  /*1800*/  @!P6 FSEL R49, R25, RZ, P3 ;  /* 0x000000ff1931e208 */ /* 0x002fc40001800000 */
[----:B------:R-:W-:Y:S02]  /*1810*/  @!P6 ISETP.NE.U32.AND P3, PT, R52, RZ, PT ;  /* 0x000000ff3400e20c */ /* 0x000fe40003f65070 */
[----:B------:R-:W-:Y:S02]  /*1820*/  @!P6 FSEL R48, R24, RZ, P2 ;  /* 0x000000ff1830e208 */ /* 0x000fe40001000000 */
[----:B------:R-:W-:-:S04]  /*1830*/  @!P6 ISETP.NE.AND.EX P3, PT, R53, RZ, PT, P3 ;  /* 0x000000ff3500e20c */ /* 0x000fc80003f65330 */
[----:B------:R-:W-:Y:S01]  /*1840*/  @!P6 FSEL R50, R26, RZ, P3 ;  /* 0x000000ff1a32e208 */ /* 0x000fe20001800000 */
[----:B--2---:R-:W-:Y:S08]  /*1850*/  @!P6 BRA `(.L_x_18901) ;  /* 0x00000000000ce947 */ /* 0x004ff00003800000 */
[----:B-----5:R-:W-:-:S04]  /*1860*/  FMUL.FTZ R51, R28, UR7 ;  /* 0x000000071c337c20 */ /* 0x020fc80008410000 */
[----:B------:R-:W-:-:S04]  /*1870*/  FMUL.FTZ R48, R58, R51 ;  /* 0x000000333a307220 */ /* 0x000fc80000410000 */
[----:B------:R-:W-:-:S07]  /*1880*/  @P0 FADD.FTZ R48, R24, R48 ;  /* 0x0000003018300221 */ /* 0x000fce0000010000 */
.L_x_18901:
[----:B------:R-:W-:Y:S05]  /*1890*/  BSYNC B0 ;  /* 0x0000000000007941 */ /* 0x000fea0003800000 */
.L_x_18900:
[----:B------:R-:W-:Y:S04]  /*18a0*/  BSSY B0, `(.L_x_18902) ;  /* 0x0000005000007945 */ /* 0x000fe80003800000 */
[----:B------:R-:W-:Y:S05]  /*18b0*/  @!P6 BRA `(.L_x_18903) ;  /* 0x00000000000ce947 */ /* 0x000fea0003800000 */
[----:B-----5:R-:W-:-:S04]  /*18c0*/  FMUL.FTZ R49, R29, UR7 ;  /* 0x000000071d317c20 */ /* 0x020fc80008410000 */
[----:B------:R-:W-:-:S04]  /*18d0*/  FMUL.FTZ R49, R92, R49 ;  /* 0x000000315c317220 */ /* 0x000fc80000410000 */
[----:B------:R-:W-:-:S07]  /*18e0*/  @P0 FADD.FTZ R49, R25, R49 ;  /* 0x0000003119310221 */ /* 0x000fce0000010000 */
.L_x_18903:
[----:B------:R-:W-:Y:S05]  /*18f0*/  BSYNC B0 ;  /* 0x0000000000007941 */ /* 0x000fea0003800000 */
.L_x_18902:
[----:B------:R-:W-:Y:S04]  /*1900*/  BSSY B0, `(.L_x_18904) ;  /* 0x0000005000007945 */ /* 0x000fe80003800000 */
[----:B------:R-:W-:Y:S05]  /*1910*/  @!P6 BRA `(.L_x_18905) ;  /* 0x00000000000ce947 */ /* 0x000fea0003800000 */
[----:B-----5:R-:W-:-:S04]  /*1920*/  FMUL.FTZ R50, R30, UR7 ;  /* 0x000000071e327c20 */ /* 0x020fc80008410000 */
[----:B------:R-:W-:-:S04]  /*1930*/  FMUL.FTZ R50, R59, R50 ;  /* 0x000000323b327220 */ /* 0x000fc80000410000 */
[----:B------:R-:W-:-:S07]  /*1940*/  @P0 FADD.FTZ R50, R26, R50 ;  /* 0x000000321a320221 */ /* 0x000fce0000010000 */
.L_x_18905:
[----:B------:R-:W-:Y:S05]  /*1950*/  BSYNC B0 ;  /* 0x0000000000007941 */ /* 0x000fea0003800000 */
.L_x_18904:
[----:B------:R-:W-:Y:S01]  /*1960*/  BSSY B0, `(.L_x_18906) ;  /* 0x0000007000007945 */ /* 0x000fe20003800000 */
[----:B------:R-:W-:Y:S01]  /*1970*/  IMAD.WIDE.U32 R80, R115, 0x10, R78 ;  /* 0x0000001073507825 */ /* 0x000fe200078e004e */
[----:B------:R-:W-:Y:S02]  /*1980*/  @!P6 FSEL R51, R27, RZ, P1 ;  /* 0x000000ff1b33e208 */ /* 0x000fe40000800000 */
[----:B------:R-:W-:Y:S05]  /*1990*/  @!P6 BRA `(.L_x_18907) ;  /* 0x00000000000ce947 */ /* 0x000fea0003800000 */
[----:B-----5:R-:W-:-:S04]  /*19a0*/  FMUL.FTZ R114, R31, UR7 ;  /* 0x000000071f727c20 */ /* 0x020fc80008410000 */
[----:B------:R-:W-:-:S04]  /*19b0*/  FMUL.FTZ R51, R93, R114 ;  /* 0x000000725d337220 */ /* 0x000fc80000410000 */
[----:B------:R-:W-:-:S07]  /*19c0*/  @P0 FADD.FTZ R51, R27, R51 ;  /* 0x000000331b330221 */ /* 0x000fce0000010000 */
.L_x_18907:
[----:B------:R-:W-:Y:S05]  /*19d0*/  BSYNC B0 ;  /* 0x0000000000007941 */ /* 0x000fea0003800000 */
.L_x_18906:
[----:B------:R0:W-:Y:S01]  /*19e0*/  STG.E.128 desc[UR4][R80.64], R48 ;  /* 0x0000003050007986 */ /* 0x0001e2000c101d04 */
[----:B------:R-:W1:Y:S03]  /*19f0*/  @P5 LDC.64 R114, c[0x0][0x220] ;  /* 0x00008800ff725b82 */ /* 0x000e660000000a00 */
[----:B------:R-:W2:Y:S01]  /*1a00*/  @P0 LDG.E.128 R24, desc[UR4][R54.64] ;  /* 0x0000000436180981 */ /* 0x000ea2000c1e1d00 */
[----:B------:R-:W-:Y:S02]  /*1a10*/  @P5 IADD3 R119, R116, 0x280, RZ ;  /* 0x0000028074775810 */ /* 0x000fe40007ffe0ff */
[C---:B------:R-:W-:Y:S02]  /*1a20*/  @!P6 ISETP.NE.U32.AND P1, PT, R52.reuse, RZ, PT ;  /* 0x000000ff3400e20c */ /* 0x040fe40003f25070 */
[C---:B------:R-:W-:Y:S02]  /*1a30*/  @!P6 ISETP.NE.U32.AND P2, PT, R52.reuse, RZ, PT ;  /* 0x000000ff3400e20c */ /* 0x040fe40003f45070 */
[----:B------:R-:W-:Y:S01]  /*1a40*/  @!P6 ISETP.NE.U32.AND P3, PT, R52, RZ, PT ;  /* 0x000000ff3400e20c */ /* 0x000fe20003f65070 */
[----:B------:R-:W-:Y:S01]  /*1a50*/  BSSY B0, `(.L_x_18908) ;  /* 0x0000010000007945 */ /* 0x000fe20003800000 */
[----:B------:R-:W-:-:S02]  /*1a60*/  @!P6 ISETP.NE.AND.EX P1, PT, R53, RZ, PT, P1 ;  /* 0x000000ff3500e20c */ /* 0x000fc40003f25310 */
[----:B------:R-:W-:Y:S01]  /*1a70*/  @!P6 ISETP.NE.AND.EX P2, PT, R53, RZ, PT, P2 ;  /* 0x000000ff3500e20c */ /* 0x000fe20003f45320 */
[----:B-1----:R-:W-:-:S05]  /*1a80*/  @P5 IMAD.WIDE.U32 R114, R119, 0x10, R114 ;  /* 0x0000001077725825 */ /* 0x002fca00078e0072 */
[----:B-----5:R0:W5:Y:S01]  /*1a90*/  @P5 LDG.E.128 R28, desc[UR4][R114.64] ;  /* 0x00000004721c5981 */ /* 0x020162000c1e1d00 */
[----:B------:R-:W-:Y:S02]  /*1aa0*/  @!P6 ISETP.NE.U32.AND P5, PT, R52, RZ, PT ;  /* 0x000000ff3400e20c */ /* 0x000fe40003fa5070 */
[C---:B------:R-:W-:Y:S02]  /*1ab0*/  @!P6 ISETP.NE.AND.EX P3, PT, R53.reuse, RZ, PT, P3 ;  /* 0x000000ff3500e20c */ /* 0x040fe40003f65330 */
[----:B------:R-:W-:Y:S02]  /*1ac0*/  @!P6 ISETP.NE.AND.EX P5, PT, R53, RZ, PT, P5 ;  /* 0x000000ff3500e20c */ /* 0x000fe40003fa5350 */
[----:B--2---:R-:W-:Y:S02]  /*1ad0*/  @!P6 FSEL R53, R25, RZ, P1 ;  /* 0x000000ff1935e208 */ /* 0x004fe40000800000 */
[----:B------:R-:W-:Y:S02]  /*1ae0*/  @!P6 FSEL R54, R26, RZ, P2 ;  /* 0x000000ff1a36e208 */ /* 0x000fe40001000000 */
[----:B------:R-:W-:-:S02]  /*1af0*/  @!P6 FSEL R55, R27, RZ, P5 ;  /* 0x000000ff1b37e208 */ /* 0x000fc40002800000 */
[----:B------:R-:W-:Y:S01]  /*1b00*/  @!P6 FSEL R52, R24, RZ, P3 ;  /* 0x000000ff1834e208 */ /* 0x000fe20001800000 */
[----:B0-----:R-:W-:Y:S06]  /*1b10*/  @!P6 BRA `(.L_x_18909) ;  /* 0x00000000000ce947 */ /* 0x001fec0003800000 */
[----:B-----5:R-:W-:-:S04]  /*1b20*/  FMUL.FTZ R81, R28, UR7 ;  /* 0x000000071c517c20 */ /* 0x020fc80008410000 */
[----:B------:R-:W-:-:S04]  /*1b30*/  FMUL.FTZ R52, R60, R81 ;  /* 0x000000513c347220 */ /* 0x000fc80000410000 */
[----:B------:R-:W-:-:S07]  /*1b40*/  @P0 FADD.FTZ R52, R24, R52 ;  /* 0x0000003418340221 */ /* 0x000fce0000010000 */
.L_x_18909:
[----:B------:R-:W-:Y:S05]  /*1b50*/  BSYNC B0 ;  /* 0x0000000000007941 */ /* 0x000fea0003800000 */
.L_x_18908:
[----:B------:R-:W-:Y:S04]  /*1b60*/  BSSY B0, `(.L_x_18910) ;  /* 0x0000005000007945 */ /* 0x000fe80003800000 */
[----:B------:R-:W-:Y:S05]  /*1b70*/  @!P6 BRA `(.L_x_18911) ;  /* 0x00000000000ce947 */ /* 0x000fea0003800000 */
[----:B-----5:R-:W-:-:S04]  /*1b80*/  FMUL.FTZ R53, R29, UR7 ;  /* 0x000000071d357c20 */ /* 0x020fc80008410000 */
[----:B------:R-:W-:-:S04]  /*1b90*/  FMUL.FTZ R53, R94, R53 ;  /* 0x000000355e357220 */ /* 0x000fc80000410000 */
[----:B------:R-:W-:-:S07]  /*1ba0*/  @P0 FADD.FTZ R53, R25, R53 ;  /* 0x0000003519350221 */ /* 0x000fce0000010000 */
.L_x_18911:
[----:B------:R-:W-:Y:S05]  /*1bb0*/  BSYNC B0 ;  /* 0x0000000000007941 */ /* 0x000fea0003800000 */
.L_x_18910:
[----:B------:R-:W-:Y:S04]  /*1bc0*/  BSSY B0, `(.L_x_18912) ;  /* 0x0000005000007945 */ /* 0x000fe80003800000 */
[----:B------:R-:W-:Y:S05]  /*1bd0*/  @!P6 BRA `(.L_x_18913) ;  /* 0x00000000000ce947 */ /* 0x000fea0003800000 */
[----:B-----5:R-:W-:-:S04]  /*1be0*/  FMUL.FTZ R54, R30, UR7 ;  /* 0x000000071e367c20 */ /* 0x020fc80008410000 */
[----:B------:R-:W-:-:S04]  /*1bf0*/  FMUL.FTZ R54, R61, R54 ;  /* 0x000000363d367220 */ /* 0x000fc80000410000 */
[----:B------:R-:W-:-:S07]  /*1c00*/  @P0 FADD.FTZ R54, R26, R54 ;  /* 0x000000361a360221 */ /* 0x000fce0000010000 */
.L_x_18913:
[----:B------:R-:W-:Y:S05]  /*1c10*/  BSYNC B0 ;  /* 0x0000000000007941 */ /* 0x000fea0003800000 */
.L_x_18912:
[----:B------:R-:W-:Y:S04]  /*1c20*/  BSSY B0, `(.L_x_18914) ;  /* 0x0000005000007945 */ /* 0x000fe80003800000 */
[----:B------:R-:W-:Y:S05]  /*1c30*/  @!P6 BRA `(.L_x_18915) ;  /* 0x00000000000ce947 */ /* 0x000fea0003800000 */
[----:B-----5:R-:W-:-:S04]  /*1c40*/  FMUL.FTZ R80, R31, UR7 ;  /* 0x000000071f507c20 */ /* 0x020fc80008410000 */
[----:B------:R-:W-:-:S04]  /*1c50*/  FMUL.FTZ R55, R95, R80 ;  /* 0x000000505f377220 */ /* 0x000fc80000410000 */
[----:B------:R-:W-:-:S07]  /*1c60*/  @P0 FADD.FTZ R55, R27, R55 ;  /* 0x000000371b370221 */ /* 0x000fce0000010000 */
.L_x_18915:
[----:B------:R-:W-:Y:S05]  /*1c70*/  BSYNC B0 ;  /* 0x0000000000007941 */ /* 0x000fea0003800000 */
.L_x_18914:
[----:B------:R-:W-:Y:S01]  /*1c80*/  FADD.FTZ R80, RZ, R32 ;  /* 0x00000020ff507221 */ /* 0x000fe20000010000 */
[----:B------:R-:W-:Y:S01]  /*1c90*/  LOP3.LUT P0, RZ, R111, 0xff, RZ, 0xc0, !PT ;  /* 0x000000ff6fff7812 */ /* 0x000fe2000780c0ff */
[----:B------:R-:W-:Y:S01]  /*1ca0*/  IMAD.WIDE.U32 R78, R117, 0x10, R78 ;  /* 0x00000010754e7825 */ /* 0x000fe200078e004e */
[----:B------:R-:W-:-:S03]  /*1cb0*/  UMOV UR10, 0xffffffff ;  /* 0xffffffff000a7882 */ /* 0x000fc60000000000 */
        /* <DEDUP_REMOVED lines=12> */
[----:B------:R-:W1:Y:S02]  /*1d80*/  S2R R80, SR_TID.X ;  /* 0x0000000000507919 */ /* 0x000e640000002100 */
        /* <DEDUP_REMOVED lines=8> */
[----:B-1----:R-:W-:-:S03]  /*1e10*/  LOP3.LUT P1, RZ, R80, 0x1f, RZ, 0xc0, !PT ;  /* 0x0000001f50ff7812 */ /* 0x002fc6000782c0ff */
[----:B------:R-:W-:Y:S01]  /*1e20*/  FADD.FTZ R114, R81, R52 ;  /* 0x0000003451727221 */ /* 0x000fe20000010000 */
[----:B------:R-:W-:-:S03]  /*1e30*/  SHF.R.U32.HI R81, RZ, 0x5, R80 ;  /* 0x00000005ff517819 */ /* 0x000fc60000011650 */
[----:B------:R-:W-:Y:S01]  /*1e40*/  FADD.FTZ R111, R114, R53 ;  /* 0x00000035726f7221 */ /* 0x000fe20000010000 */
[----:B------:R-:W-:Y:S02]  /*1e50*/  LOP3.LUT R116, R81, 0x7fffffc, RZ, 0xc0, !PT ;  /* 0x07fffffc51747812 */ /* 0x000fe400078ec0ff */
[----:B------:R-:W-:Y:S01]  /*1e60*/  SHF.R.S32.HI R114, RZ, 0x1f, R109 ;  /* 0x0000001fff727819 */ /* 0x000fe2000001146d */
[----:B------:R-:W-:Y:S01]  /*1e70*/  FADD.FTZ R118, R111, R54 ;  /* 0x000000366f767221 */ /* 0x000fe20000010000 */
[----:B------:R-:W-:-:S03]  /*1e80*/  @!P0 IADD3 R116, R116, 0x4, RZ ;  /* 0x0000000474748810 */ /* 0x000fc60007ffe0ff */
[----:B0-----:R-:W-:Y:S01]  /*1e90*/  FADD.FTZ R79, R118, R55 ;  /* 0x00000037764f7221 */ /* 0x001fe20000010000 */
        /* <DEDUP_REMOVED lines=69> */
.L_x_18930:
[----:B------:R-:W2:Y:S01]  /*22f0*/  @!P1 S2R R118, SR_CgaCtaId ;  /* 0x0000000000769919 */ /* 0x000ea20000008800 */
[----:B------:R-:W-:Y:S01]  /*2300*/  @!P1 MOV R111, 0x400 ;  /* 0x00000400006f9802 */ /* 0x000fe20000000f00 */
[----:B-1----:R-:W-:Y:S01]  /*2310*/  FADD.FTZ R79, R119, R124 ;  /* 0x0000007c774f7221 */ /* 0x002fe20000010000 */
[----:B------:R-:W-:Y:S01]  /*2320*/  LOP3.LUT R81, R81, 0x3, RZ, 0xc0, !PT ;  /* 0x0000000351517812 */ /* 0x000fe200078ec0ff */
[----:B------:R-:W-:Y:S05]  /*2330*/  WARPSYNC.ALL ;  /* 0x0000000000007948 */ /* 0x000fea0003800000 */
[----:B------:R-:W-:Y:S02]  /*2340*/  LOP3.LUT R115, R80, 0x1f, RZ, 0xc0, !PT ;  /* 0x0000001f50737812 */ /* 0x000fe400078ec0ff */
[----:B--2---:R-:W-:-:S02]  /*2350*/  @!P1 LEA R118, R118, R111, 0x18 ;  /* 0x0000006f76769211 */ /* 0x004fc400078ec0ff */
        /* <DEDUP_REMOVED lines=9> */
[----:B------:R-:W-:-:S06]  /*23f0*/  HFMA2.MMA R116, -RZ, RZ, 0, 0 ;  /* 0x00000000ff747435 */ /* 0x000fcc00000001ff */
[----:B------:R-:W-:-:S04]  /*2400*/  @!P1 MOV R116, 0x300 ;  /* 0x0000030000749802 */ /* 0x000fc80000000f00 */
[----:B------:R-:W-:Y:S01]  /*2410*/  I2FP.F32.S32 R122, R116 ;  /* 0x00000074007a7245 */ /* 0x000fe20000201400 */
[----:B0-----:R-:W0:Y:S01]  /*2420*/  SHFL.DOWN PT, R119, R116, 0x2, 0x1f ;  /* 0x08401f0074777f89 */ /* 0x001e2200000e0000 */
[----:B-1----:R-:W-:-:S04]  /*2430*/  @!P1 LEA R78, R79, R78, 0x18 ;  /* 0x0000004e4f4e9211 */ /* 0x002fc800078ec0ff */
[----:B------:R-:W-:Y:S02]  /*2440*/  @!P1 LEA R120, R115, R78, 0x3 ;  /* 0x0000004e73789211 */ /* 0x000fe400078e18ff */
[----:B------:R-:W-:Y:S02]  /*2450*/  CS2R R78, SRZ ;  /* 0x00000000004e7805 */ /* 0x000fe4000001ff00 */
[----:B0-----:R-:W-:Y:S02]  /*2460*/  IADD3 R115, R119, R116, RZ ;  /* 0x0000007477737210 */ /* 0x001fe40007ffe0ff */
[----:B------:R-:W-:Y:S02]  /*2470*/  I2FP.F32.S32 R119, R119 ;  /* 0x0000007700777245 */ /* 0x000fe40000201400 */
[----:B------:R-:W0:Y:S01]  /*2480*/  @!P1 LDS.64 R78, [R120] ;  /* 0x00000000784e9984 */ /* 0x000e220000000a00 */
[----:B------:R-:W-:Y:S02]  /*2490*/  I2FP.F32.S32 R111, R115 ;  /* 0x00000073006f7245 */ /* 0x000fe40000201400 */
[----:B------:R-:W-:Y:S01]  /*24a0*/  LOP3.LUT P1, RZ, R81, 0x1f, R80, 0xf8, !PT ;  /* 0x0000001f51ff7812 */ /* 0x000fe2000782f850 */
[----:B------:R-:W-:Y:S01]  /*24b0*/  SHFL.DOWN PT, R116, R115, 0x1, 0x1f ;  /* 0x08201f0073747f89 */ /* 0x000fe200000e0000 */
[----:B------:R-:W1:Y:S11]  /*24c0*/  MUFU.RCP R117, R111 ;  /* 0x0000006f00757308 */ /* 0x000e760000001000 */
[----:B------:R-:W2:Y:S01]  /*24d0*/  @!P1 LDC.64 R80, c[0x0][0x258] ;  /* 0x00009600ff509b82 */ /* 0x000ea20000000a00 */
[----:B0-----:R-:W0:Y:S01]  /*24e0*/  SHFL.DOWN PT, R121, R78, 0x2, 0x1f ;  /* 0x08401f004e797f89 */ /* 0x001e2200000e0000 */
[----:B--2---:R-:W-:-:S03]  /*24f0*/  @!P1 LEA R80, P3, R109, R80, 0x2 ;  /* 0x000000506d509211 */ /* 0x004fc600078610ff */
[----:B------:R-:W2:Y:S01]  /*2500*/  SHFL.DOWN PT, R118, R79, 0x2, 0x1f ;  /* 0x08401f004f767f89 */ /* 0x000ea200000e0000 */
[----:B------:R-:W-:Y:S01]  /*2510*/  @!P1 LEA.HI.X R81, R109, R81, R114, 0x2, P3 ;  /* 0x000000516d519211 */ /* 0x000fe200018f1472 */
        /* <DEDUP_REMOVED lines=28> */
[----:B-1----:R-:W-:Y:S01]  /*26e0*/  FMUL.FTZ R117, R115, R115 ;  /* 0x0000007373757220 */ /* 0x002fe20000410000 */
[----:B--2---:R-:W-:-:S04]  /*26f0*/  @!P1 LEA R78, P2, R109, R78, 0x2 ;  /* 0x0000004e6d4e9211 */ /* 0x004fc800078410ff */
[----:B------:R-:W-:Y:S01]  /*2700*/  FSEL R118, R117, RZ, P4 ;  /* 0x000000ff75767208 */ /* 0x000fe20002000000 */
[----:B0-----:R-:W-:Y:S01]  /*2710*/  FFMA.FTZ R111, R116, UR6, R111 ;  /* 0x00000006746f7c23 */ /* 0x001fe2000801006f */
[----:B------:R-:W-:-:S03]  /*2720*/  @!P1 LEA.HI.X R79, R109, R79, R114, 0x2, P2 ;  /* 0x0000004f6d4f9211 */ /* 0x000fc600010f1472 */
[----:B------:R-:W-:Y:S02]  /*2730*/  FADD.FTZ R111, R111, R118 ;  /* 0x000000766f6f7221 */ /* 0x000fe40000010000 */
[----:B------:R0:W-:Y:S04]  /*2740*/  @!P1 STG.E desc[UR4][R78.64], R115 ;  /* 0x000000734e009986 */ /* 0x0001e8000c101904 */
[----:B------:R-:W1:Y:S02]  /*2750*/  MUFU.RSQ R111, R111 ;  /* 0x0000006f006f7308 */ /* 0x000e640000001400 */
        /* <DEDUP_REMOVED lines=19> */
[----:B------:R-:W-:Y:S01]  /*2890*/  FADD.FTZ R50, -R79, R53 ;  /* 0x000000354f327221 */ /* 0x000fe20000010100 */
[----:B------:R-:W-:Y:S01]  /*28a0*/  LEA.HI.SX32 R53, R35, R110, 0x1e ;  /* 0x0000006e23357211 */ /* 0x000fe200078ff2ff */
        /* <DEDUP_REMOVED lines=38> */
[----:B0-----:R-:W-:-:S04]  /*2b10*/  IMAD.WIDE.U32 R78, R53, 0x10, R36 ;  /* 0x00000010354e7825 */ /* 0x001fc800078e0024 */
[C---:B------:R-:W-:Y:S01]  /*2b20*/  FMUL.FTZ R52, R111.reuse, R52 ;  /* 0x000000346f347220 */ /* 0x040fe20000410000 */
[C---:B------:R-:W-:Y:S01]  /*2b30*/  FMUL.FTZ R50, R111.reuse, R54 ;  /* 0x000000366f327220 */ /* 0x040fe20000410000 */
[----:B------:R-:W-:Y:S01]  /*2b40*/  FMUL.FTZ R55, R111, R55 ;  /* 0x000000376f377220 */ /* 0x000fe20000410000 */
[C---:B------:R-:W-:Y:S01]  /*2b50*/  IADD3 R123, R53.reuse, 0x80, RZ ;  /* 0x00000080357b7810 */ /* 0x040fe20007ffe0ff */
[----:B------:R0:W-:Y:S01]  /*2b60*/  STG.E.128 desc[UR4][R78.64], R32 ;  /* 0x000000204e007986 */ /* 0x0001e2000c101d04 */
[C---:B------:R-:W-:Y:S01]  /*2b70*/  IADD3 R113, R53.reuse, 0x100, RZ ;  /* 0x0000010035717810 */ /* 0x040fe20007ffe0ff */
[----:B------:R-:W-:Y:S01]  /*2b80*/  FFMA.FTZ R39, R82, R39, R67 ;  /* 0x0000002752277223 */ /* 0x000fe20000010043 */
[----:B------:R-:W-:Y:S01]  /*2b90*/  IADD3 R81, R53, 0x180, RZ ;  /* 0x0000018035517810 */ /* 0x000fe20007ffe0ff */
[----:B------:R-:W-:Y:S01]  /*2ba0*/  IMAD.WIDE.U32 R122, R123, 0x10, R36 ;  /* 0x000000107b7a7825 */ /* 0x000fe200078e0024 */
[----:B------:R-:W-:-:S03]  /*2bb0*/  IADD3 R111, R53, 0x200, RZ ;  /* 0x00000200356f7810 */ /* 0x000fc60007ffe0ff */
[----:B------:R-:W-:Y:S01]  /*2bc0*/  FFMA.FTZ R42, R5, R42, R16 ;  /* 0x0000002a052a7223 */ /* 0x000fe20000010010 */
[----:B------:R-:W-:Y:S01]  /*2bd0*/  IADD3 R125, R53, 0x280, RZ ;  /* 0x00000280357d7810 */ /* 0x000fe20007ffe0ff */
[----:B------:R-:W-:-:S04]  /*2be0*/  IMAD.WIDE.U32 R112, R113, 0x10, R36 ;  /* 0x0000001071707825 */ /* 0x000fc800078e0024 */
[----:B------:R-:W-:Y:S01]  /*2bf0*/  FFMA.FTZ R41, R85, R41, R68 ;  /* 0x0000002955297223 */ /* 0x000fe20000010044 */
[----:B------:R-:W-:Y:S01]  /*2c00*/  FFMA.FTZ R46, R3, R46, R14 ;  /* 0x0000002e032e7223 */ /* 0x000fe2000001000e */
[----:B------:R-:W-:Y:S01]  /*2c10*/  FFMA.FTZ R45, R87, R45, R70 ;  /* 0x0000002d572d7223 */ /* 0x000fe20000010046 */
[----:B------:R-:W-:-:S04]  /*2c20*/  IMAD.WIDE.U32 R80, R81, 0x10, R36 ;  /* 0x0000001051507825 */ /* 0x000fc800078e0024 */
[----:B------:R-:W-:Y:S01]  /*2c30*/  FFMA.FTZ R50, R0, R50, R13 ;  /* 0x0000003200327223 */ /* 0x000fe2000001000d */
[----:B------:R-:W-:Y:S01]  /*2c40*/  FFMA.FTZ R49, R89, R49, R72 ;  /* 0x0000003159317223 */ /* 0x000fe20000010048 */
[----:B------:R-:W-:-:S04]  /*2c50*/  IMAD.WIDE.U32 R124, R125, 0x10, R36 ;  /* 0x000000107d7c7825 */ /* 0x000fc800078e0024 */
[----:B0-----:R-:W-:Y:S01]  /*2c60*/  FFMA.FTZ R35, R76, R118, R65 ;  /* 0x000000764c237223 */ /* 0x001fe20000010041 */
        /* <DEDUP_REMOVED lines=16> */
[----:B------:R0:W-:Y:S04]  /*2d70*/  STG.E.128 desc[UR4][R78.64], R44 ;  /* 0x0000002c4e007986 */ /* 0x0001e8000c101d04 */
[----:B------:R0:W-:Y:S02]  /*2d80*/  STG.E.128 desc[UR4][R124.64], R48 ;  /* 0x000000307c007986 */ /* 0x0001e4000c101d04 */
.L_x_18918:
[----:B------:R-:W-:Y:S05]  /*2d90*/  BSYNC B0 ;  /* 0x0000000000007941 */ /* 0x000fea0003800000 */
.L_x_18917:
[----:B------:R-:W-:Y:S02]  /*2da0*/  IADD3 R109, R109, UR8, RZ ;  /* 0x000000086d6d7c10 */ /* 0x000fe4000fffe0ff */
[----:B------:R-:W-:Y:S02]  /*2db0*/  SEL R111, RZ, 0x1, P0 ;  /* 0x00000001ff6f7807 */ /* 0x000fe40000000000 */
[----:B------:R-:W-:-:S13]  /*2dc0*/  ISETP.GE.AND P1, PT, R109, UR9, PT ;  /* 0x000000096d007c0c */ /* 0x000fda000bf26270 */
[----:B------:R-:W-:Y:S05]  /*2dd0*/  @!P1 BRA `(.L_x_18919) ;  /* 0xffffffdc000c9947 */ /* 0x000fea000383ffff */
[----:B------:R-:W-:Y:S05]  /*2de0*/  EXIT ;  /* 0x000000000000794d */ /* 0x000fea0003800000 */
.L_x_18916:
[----:B------:R-:W-:Y:S01]  /*2df0*/  HFMA2.MMA R115, -RZ, RZ, 0, 5.9604644775390625e-08 ;  /* 0x00000001ff737435 */ /* 0x000fe200000001ff */
[----:B------:R-:W-:Y:S02]  /*2e00*/  MOV R123, R79 ;  /* 0x0000004f007b7202 */ /* 0x000fe40000000f00 */
[----:B------:R-:W-:Y:S02]  /*2e10*/  MOV R118, 0x1f ;  /* 0x0000001f00767802 */ /* 0x000fe40000000f00 */
[----:B------:R-:W-:-:S07]  /*2e20*/  MOV R111, 0xffffffff ;  /* 0xffffffff006f7802 */ /* 0x000fce0000000f00 */
[----:B-----5:R-:W-:Y:S05]  /*2e30*/  WARPSYNC.COLLECTIVE R111, `(.L_x_18920) ;  /* 0x000000006f087348 */ /* 0x020fea0003c00000 */
[----:B------:R0:W1:Y:S02]  /*2e40*/  SHFL.BFLY P2, R124, R123, R115, R118 ;  /* 0x0c0000737b7c7389 */ /* 0x0000640000040076 */
[----:B01---5:R-:W-:Y:S01]  /*2e50*/  ENDCOLLECTIVE ;  /* 0x000000000000791b */ /* 0x023fe20003800000 */
.L_x_18920:
[----:B------:R-:W-:Y:S01]  /*2e60*/  HFMA2.MMA R115, -RZ, RZ, 0, 1.1920928955078125e-07 ;  /* 0x00000002ff737435 */ /* 0x000fe200000001ff */
[----:B------:R-:W-:-:S05]  /*2e70*/  MOV R78, R124 ;  /* 0x0000007c004e7202 */ /* 0x000fca0000000f00 */
[----:B------:R-:W-:-:S05]  /*2e80*/  FADD.FTZ R117, R79, R78 ;  /* 0x0000004e4f757221 */ /* 0x000fca0000010000 */
[----:B------:R-:W-:-:S07]  /*2e90*/  MOV R123, R117 ;  /* 0x00000075007b7202 */ /* 0x000fce0000000f00 */
[----:B------:R-:W-:Y:S05]  /*2ea0*/  WARPSYNC.COLLECTIVE R111, `(.L_x_18921) ;  /* 0x000000006f087348 */ /* 0x000fea0003c00000 */
[----:B------:R0:W1:Y:S02]  /*2eb0*/  SHFL.BFLY P2, R124, R123, R115, R118 ;  /* 0x0c0000737b7c7389 */ /* 0x0000640000040076 */
[----:B01----:R-:W-:Y:S01]  /*2ec0*/  ENDCOLLECTIVE ;  /* 0x000000000000791b */ /* 0x003fe20003800000 */
.L_x_18921:
[----:B------:R-:W-:Y:S01]  /*2ed0*/  HFMA2.MMA R115, -RZ, RZ, 0, 2.384185791015625e-07 ;  /* 0x00000004ff737435 */ /* 0x000fe200000001ff */
[----:B------:R-:W-:-:S05]  /*2ee0*/  MOV R78, R124 ;  /* 0x0000007c004e7202 */ /* 0x000fca0000000f00 */
[----:B------:R-:W-:-:S05]  /*2ef0*/  FADD.FTZ R119, R117, R78 ;  /* 0x0000004e75777221 */ /* 0x000fca0000010000 */
[----:B------:R-:W-:-:S07]  /*2f00*/  MOV R123, R119 ;  /* 0x00000077007b7202 */ /* 0x000fce0000000f00 */
[----:B------:R-:W-:Y:S05]  /*2f10*/  WARPSYNC.COLLECTIVE R111, `(.L_x_18922) ;  /* 0x000000006f087348 */ /* 0x000fea0003c00000 */
[----:B------:R0:W1:Y:S02]  /*2f20*/  SHFL.BFLY P2, R124, R123, R115, R118 ;  /* 0x0c0000737b7c7389 */ /* 0x0000640000040076 */
[----:B01----:R-:W-:Y:S01]  /*2f30*/  ENDCOLLECTIVE ;  /* 0x000000000000791b */ /* 0x003fe20003800000 */
.L_x_18922:
[----:B------:R-:W-:Y:S01]  /*2f40*/  HFMA2.MMA R115, -RZ, RZ, 0, 4.76837158203125e-07 ;  /* 0x00000008ff737435 */ /* 0x000fe200000001ff */
[----:B------:R-:W-:-:S05]  /*2f50*/  MOV R78, R124 ;  /* 0x0000007c004e7202 */ /* 0x000fca0000000f00 */
[----:B------:R-:W-:-:S05]  /*2f60*/  FADD.FTZ R120, R119, R78 ;  /* 0x0000004e77787221 */ /* 0x000fca0000010000 */
[----:B------:R-:W-:-:S07]  /*2f70*/  MOV R123, R120 ;  /* 0x00000078007b7202 */ /* 0x000fce0000000f00 */
[----:B------:R-:W-:Y:S05]  /*2f80*/  WARPSYNC.COLLECTIVE R111, `(.L_x_18923) ;  /* 0x000000006f087348 */ /* 0x000fea0003c00000 */
[----:B------:R0:W1:Y:S02]  /*2f90*/  SHFL.BFLY P2, R124, R123, R115, R118 ;  /* 0x0c0000737b7c7389 */ /* 0x0000640000040076 */
[----:B01----:R-:W-:Y:S01]  /*2fa0*/  ENDCOLLECTIVE ;  /* 0x000000000000791b */ /* 0x003fe20003800000 */
.L_x_18923:
[----:B------:R-:W-:Y:S01]  /*2fb0*/  HFMA2.MMA R115, -RZ, RZ, 0, 9.5367431640625e-07 ;  /* 0x00000010ff737435 */ /* 0x000fe200000001ff */
[----:B------:R-:W-:-:S05]  /*2fc0*/  MOV R121, R124 ;  /* 0x0000007c00797202 */ /* 0x000fca0000000f00 */
[----:B------:R-:W-:-:S05]  /*2fd0*/  FADD.FTZ R121, R120, R121 ;  /* 0x0000007978797221 */ /* 0x000fca0000010000 */
[----:B------:R-:W-:-:S07]  /*2fe0*/  MOV R123, R121 ;  /* 0x00000079007b7202 */ /* 0x000fce0000000f00 */
[----:B------:R-:W-:Y:S05]  /*2ff0*/  WARPSYNC.COLLECTIVE R111, `(.L_x_18924) ;  /* 0x000000006f087348 */ /* 0x000fea0003c00000 */
[----:B------:R0:W1:Y:S02]  /*3000*/  SHFL.BFLY P2, R124, R123, R115, R118 ;  /* 0x0c0000737b7c7389 */ /* 0x0000640000040076 */
[----:B01----:R-:W-:Y:S01]  /*3010*/  ENDCOLLECTIVE ;  /* 0x000000000000791b */ /* 0x003fe20003800000 */
.L_x_18924:
        /* <DEDUP_REMOVED lines=57> */
.L_x_18925:
[----:B------:R-:W-:Y:S01]  /*33b0*/  HFMA2.MMA R115, -RZ, RZ, 0, 1.1920928955078125e-07 ;  /* 0x00000002ff737435 */ /* 0x000fe200000001ff */
[----:B------:R-:W-:-:S05]  /*33c0*/  MOV R120, R124 ;  /* 0x0000007c00787202 */ /* 0x000fca0000000f00 */
[----:B------:R-:W-:-:S05]  /*33d0*/  FADD.FTZ R120, R79, R120 ;  /* 0x000000784f787221 */ /* 0x000fca0000010000 */
[----:B------:R-:W-:-:S07]  /*33e0*/  MOV R123, R120 ;  /* 0x00000078007b7202 */ /* 0x000fce0000000f00 */
[----:B------:R-:W-:Y:S05]  /*33f0*/  WARPSYNC.COLLECTIVE R111, `(.L_x_18926) ;  /* 0x000000006f087348 */ /* 0x000fea0003c00000 */
[----:B------:R0:W1:Y:S02]  /*3400*/  SHFL.BFLY P2, R124, R123, R115, R118 ;  /* 0x0c0000737b7c7389 */ /* 0x0000640000040076 */
[----:B01----:R-:W-:Y:S01]  /*3410*/  ENDCOLLECTIVE ;  /* 0x000000000000791b */ /* 0x003fe20003800000 */
.L_x_18926:
[----:B------:R-:W-:Y:S01]  /*3420*/  HFMA2.MMA R115, -RZ, RZ, 0, 2.384185791015625e-07 ;  /* 0x00000004ff737435 */ /* 0x000fe200000001ff */
[----:B------:R-:W-:-:S05]  /*3430*/  MOV R117, R124 ;  /* 0x0000007c00757202 */ /* 0x000fca0000000f00 */
[----:B------:R-:W-:-:S05]  /*3440*/  FADD.FTZ R117, R120, R117 ;  /* 0x0000007578757221 */ /* 0x000fca0000010000 */
[----:B------:R-:W-:-:S07]  /*3450*/  MOV R123, R117 ;  /* 0x00000075007b7202 */ /* 0x000fce0000000f00 */
[----:B------:R-:W-:Y:S05]  /*3460*/  WARPSYNC.COLLECTIVE R111, `(.L_x_18927) ;  /* 0x000000006f087348 */ /* 0x000fea0003c00000 */
[----:B------:R0:W1:Y:S02]  /*3470*/  SHFL.BFLY P2, R124, R123, R115, R118 ;  /* 0x0c0000737b7c7389 */ /* 0x0000640000040076 */
[----:B01----:R-:W-:Y:S01]  /*3480*/  ENDCOLLECTIVE ;  /* 0x000000000000791b */ /* 0x003fe20003800000 */
.L_x_18927:
[----:B------:R-:W-:Y:S01]  /*3490*/  HFMA2.MMA R115, -RZ, RZ, 0, 4.76837158203125e-07 ;  /* 0x00000008ff737435 */ /* 0x000fe200000001ff */
[----:B------:R-:W-:-:S05]  /*34a0*/  MOV R122, R124 ;  /* 0x0000007c007a7202 */ /* 0x000fca0000000f00 */
[----:B------:R-:W-:-:S05]  /*34b0*/  FADD.FTZ R122, R117, R122 ;  /* 0x0000007a757a7221 */ /* 0x000fca0000010000 */
[----:B------:R-:W-:-:S07]  /*34c0*/  MOV R123, R122 ;  /* 0x0000007a007b7202 */ /* 0x000fce0000000f00 */
[----:B------:R-:W-:Y:S05]  /*34d0*/  WARPSYNC.COLLECTIVE R111, `(.L_x_18928) ;  /* 0x000000006f087348 */ /* 0x000fea0003c00000 */
[----:B------:R0:W1:Y:S02]  /*34e0*/  SHFL.BFLY P2, R124, R123, R115, R118 ;  /* 0x0c0000737b7c7389 */ /* 0x0000640000040076 */
[----:B01----:R-:W-:Y:S01]  /*34f0*/  ENDCOLLECTIVE ;  /* 0x000000000000791b */ /* 0x003fe20003800000 */
.L_x_18928:
[----:B------:R-:W-:Y:S01]  /*3500*/  HFMA2.MMA R115, -RZ, RZ, 0, 9.5367431640625e-07 ;  /* 0x00000010ff737435 */ /* 0x000fe200000001ff */
[----:B------:R-:W-:-:S05]  /*3510*/  MOV R119, R124 ;  /* 0x0000007c00777202 */ /* 0x000fca0000000f00 */
[----:B------:R-:W-:-:S05]  /*3520*/  FADD.FTZ R119, R122, R119 ;  /* 0x000000777a777221 */ /* 0x000fca0000010000 */
[----:B------:R-:W-:-:S07]  /*3530*/  MOV R123, R119 ;  /* 0x00000077007b7202 */ /* 0x000fce0000000f00 */
[----:B------:R-:W-:Y:S05]  /*3540*/  WARPSYNC.COLLECTIVE R111, `(.L_x_18929) ;  /* 0x000000006f087348 */ /* 0x000fea0003c00000 */
[----:B------:R0:W1:Y:S02]  /*3550*/  SHFL.BFLY P2, R124, R123, R115, R118 ;  /* 0x0c0000737b7c7389 */ /* 0x0000640000040076 */
[----:B01----:R-:W-:Y:S01]  /*3560*/  ENDCOLLECTIVE ;  /* 0x000000000000791b */ /* 0x003fe20003800000 */
.L_x_18929:
[----:B------:R-:W-:Y:S05]  /*3570*/  BRA `(.L_x_18930) ;  /* 0xffffffec005c7947 */ /* 0x000fea000383ffff */
.L_x_18931:
        /* <DEDUP_REMOVED lines=16> */
.L_x_23343:


//--------------------- .text._ZN10layer_norm13ln_fwd_kernelINS_13Kernel_traitsI6__halfffffjLj3072ELj1ELj1ELj4ELj16ENS_18Kernel_traits_baseILj3072ES2_ffffjLj128EEEEELb1ELb0ELb0ELb0EEEvNS_9FwdParamsE --------------------------
	.section	.text._ZN10layer_norm13ln_fwd_kernelINS_13Kernel_traitsI6__halfffffjLj3072ELj1ELj1ELj4ELj16ENS_18Kernel_traits_baseILj3072ES2_ffffjLj128EEEEELb1ELb0ELb0ELb0EEEvNS_9FwdParamsE,"ax",@progbits
	.align	128
        .global         _ZN10layer_norm13ln_fwd_kernelINS_13Kernel_traitsI6__halfffffjLj3072ELj1ELj1ELj4ELj16ENS_18Kernel_traits_baseILj3072ES2_ffffjLj128EEEEELb1ELb0ELb0ELb0EEEvNS_9FwdParamsE
        .type           _ZN10layer_norm13ln_fwd_kernelINS_13Kernel_traitsI6__halfffffjLj3072ELj1ELj1ELj4ELj16ENS_18Kernel_traits_baseILj3072ES2_ffffjLj128EEEEELb1ELb0ELb0ELb0EEEvNS_9FwdParamsE,@function
        .size           _ZN10layer_norm13ln_fwd_kernelINS_13Kernel_traitsI6__halfffffjLj3072ELj1ELj1ELj4ELj16ENS_18Kernel_traits_baseILj3072ES2_ffffjLj128EEEEELb1ELb0ELb0ELb0EEEvNS_9FwdParamsE,(.L_x_23344 - _ZN10layer_norm13ln_fwd_kernelINS_13Kernel_traitsI6__halfffffjLj3072ELj1ELj1ELj4ELj16ENS_18Kernel_traits_baseILj3072ES2_ffffjLj128EEEEELb1ELb0ELb0ELb0EEEvNS_9FwdParamsE)
        .other          _ZN10layer_norm13ln_fwd_kernelINS_13Kernel_traitsI6__halfffffjLj3072ELj1ELj1ELj4ELj16ENS_18Kernel_traits_baseILj3072ES2_ffffjLj128EEEEELb1ELb0ELb0ELb0EEEvNS_9FwdParamsE,@"STO_CUDA_ENTRY STV_DEFAULT"
_ZN10layer_norm13ln_fwd_kernelINS_13Kernel_traitsI6__halfffffjLj3072ELj1ELj1ELj4ELj16ENS_18Kernel_traits_baseILj3072ES2_ffffjLj128EEEEELb1ELb0ELb0ELb0EEEvNS_9FwdParamsE:
.text._ZN10layer_norm13ln_fwd_kernelINS_13Kernel_traitsI6__halfffffjLj3072ELj1ELj1ELj4ELj16ENS_18Kernel_traits_baseILj3072ES2_ffffjLj128EEEEELb1ELb0ELb0ELb0EEEvNS_9FwdParamsE:
        /* <DEDUP_REMOVED lines=63> */
[----:B------:R-:W-:Y:S02]  /*03f0*/  LOP3.LUT R7, R29, 0x7f, RZ, 0x3c, !PT ;  /* 0x0000007f1d077812 */ /* 0x000fe400078e3cff */
[----:B------:R-:W-:Y:S02]  /*0400*/  LOP3.LUT R2, R9, UR25, R4, 0x96, !PT ;  /* 0x0000001909027c12 */ /* 0x000fe4000f8e9604 */
[----:B------:R-:W-:Y:S01]  /*0410*/  LEA.HI.SX32 R80, R0, R7, 0x1e ;  /* 0x0000000700507211 */ /* 0x000fe200078ff2ff */
[----:B------:R-:W-:Y:S01]  /*0420*/  UIADD3 UR27, UR6, -0x4ab325aa, URZ ;  /* 0xb54cda56061b7890 */ /* 0x000fe2000fffe03f */
[----:B------:R-:W-:Y:S01]  /*0430*/  IMAD.WIDE.U32 R4, R5, -0x326172a9, RZ ;  /* 0xcd9e8d5705047825 */ /* 0x000fe200078e00ff */
[----:B------:R-:W-:Y:S01]  /*0440*/  UIADD3 UR28, UR7, 0x646e171e, URZ ;  /* 0x646e171e071c7890 */ /* 0x000fe2000fffe03f */
[----:B------:R-:W-:-:S02]  /*0450*/  LOP3.LUT P4, RZ, R80, 0xffffff80, RZ, 0xc0, !PT ;  /* 0xffffff8050ff7812 */ /* 0x000fc4000788c0ff */
[----:B------:R-:W-:Y:S01]  /*0460*/  IMAD.WIDE.U32 R2, R2, -0x2daee0ad, RZ ;  /* 0xd2511f5302027825 */ /* 0x000fe200078e00ff */
[----:B------:R-:W-:-:S04]  /*0470*/  LOP3.LUT R14, R5, UR27, R8, 0x96, !PT ;  /* 0x0000001b050e7c12 */ /* 0x000fc8000f8e9608 */
[----:B------:R-:W-:Y:S01]  /*0480*/  LOP3.LUT R10, R3, UR28, R6, 0x96, !PT ;  /* 0x0000001c030a7c12 */ /* 0x000fe2000f8e9606 */
[----:B------:R-:W-:Y:S01]  /*0490*/  UIADD3 UR29, UR6, 0x5384540f, URZ ;  /* 0x5384540f061d7890 */ /* 0x000fe2000fffe03f */
[----:B------:R-:W-:Y:S01]  /*04a0*/  IMAD.WIDE.U32 R14, R14, -0x2daee0ad, RZ ;  /* 0xd2511f530e0e7825 */ /* 0x000fe200078e00ff */
[----:B------:R-:W-:Y:S01]  /*04b0*/  UIADD3 UR30, UR7, 0x1fd5c5a3, URZ ;  /* 0x1fd5c5a3071e7890 */ /* 0x000fe2000fffe03f */
[----:B------:R-:W-:Y:S02]  /*04c0*/  ISETP.GE.U32.AND P6, PT, R80, 0x100, PT ;  /* 0x000001005000780c */ /* 0x000fe40003fc6070 */
[----:B------:R-:W-:Y:S01]  /*04d0*/  IMAD.WIDE.U32 R10, R10, -0x326172a9, RZ ;  /* 0xcd9e8d570a0a7825 */ /* 0x000fe200078e00ff */
[C---:B------:R-:W-:Y:S01]  /*04e0*/  ISETP.GE.U32.AND P5, PT, R80.reuse, 0x180, PT ;  /* 0x000001805000780c */ /* 0x040fe20003fa6070 */
[----:B------:R-:W-:Y:S01]  /*04f0*/  UIADD3 UR31, UR6, -0xe443238, URZ ;  /* 0xf1bbcdc8061f7890 */ /* 0x000fe2000fffe03f */
[C---:B------:R-:W-:Y:S01]  /*0500*/  ISETP.GE.U32.AND P3, PT, R80.reuse, 0x200, PT ;  /* 0x000002005000780c */ /* 0x040fe20003f66070 */
[----:B------:R-:W-:Y:S01]  /*0510*/  UIADD3 UR32, UR7, -0x24c28bd8, URZ ;  /* 0xdb3d742807207890 */ /* 0x000fe2000fffe03f */
[----:B------:R-:W-:Y:S01]  /*0520*/  ISETP.GE.U32.AND P2, PT, R80, 0x280, PT ;  /* 0x000002805000780c */ /* 0x000fe20003f46070 */
[----:B------:R-:W-:Y:S01]  /*0530*/  UIADD3 UR33, UR6, -0x700cb87f, URZ ;  /* 0x8ff3478106217890 */ /* 0x000fe2000fffe03f */
[----:B------:R-:W-:-:S02]  /*0540*/  P2R R99, PR, RZ, 0x40 ;  /* 0x00000040ff637803 */ /* 0x000fc40000000000 */
[----:B------:R-:W-:Y:S02]  /*0550*/  P2R R98, PR, RZ, 0x20 ;  /* 0x00000020ff627803 */ /* 0x000fe40000000000 */
[----:B------:R-:W-:Y:S02]  /*0560*/  P2R R97, PR, RZ, 0x8 ;  /* 0x00000008ff617803 */ /* 0x000fe40000000000 */
[----:B------:R-:W-:Y:S02]  /*0570*/  LOP3.LUT R83, R15, UR30, R2, 0x96, !PT ;  /* 0x0000001e0f537c12 */ /* 0x000fe4000f8e9602 */
[----:B------:R-:W-:Y:S02]  /*0580*/  P2R R96, PR, RZ, 0x4 ;  /* 0x00000004ff607803 */ /* 0x000fe40000000000 */
[----:B------:R-:W-:Y:S01]  /*0590*/  LOP3.LUT R84, R11, UR29, R4, 0x96, !PT ;  /* 0x0000001d0b547c12 */ /* 0x000fe2000f8e9604 */
        /* <DEDUP_REMOVED lines=12> */
.L_x_18933:
[----:B------:R-:W-:Y:S05]  /*0660*/  BSYNC B0 ;  /* 0x0000000000007941 */ /* 0x000fea0003800000 */
.L_x_18932:
        /* <DEDUP_REMOVED lines=13> */
.L_x_18935:
[----:B------:R-:W-:Y:S05]  /*0740*/  BSYNC B0 ;  /* 0x0000000000007941 */ /* 0x000fea0003800000 */
.L_x_18934:
        /* <DEDUP_REMOVED lines=11> */
[----:B------:R-:W-:Y:S01]  /*0800*/  VIADD R29, R29, 0x80 ;  /* 0x000000801d1d7836 */ /* 0x000fe20000000000 */
[----:B0-----:R-:W-:-:S07]  /*0810*/  @!P0 CS2R R4, SRZ ;  /* 0x0000000000048805 */ /* 0x001fce000001ff00 */
.L_x_18937:
[----:B------:R-:W-:Y:S05]  /*0820*/  BSYNC B0 ;  /* 0x0000000000007941 */ /* 0x000fea0003800000 */
.L_x_18936:
        /* <DEDUP_REMOVED lines=13> */
.L_x_18939:
[----:B------:R-:W-:Y:S05]  /*0900*/  BSYNC B0 ;  /* 0x0000000000007941 */ /* 0x000fea0003800000 */
.L_x_18938:
        /* <DEDUP_REMOVED lines=13> */
.L_x_18941:
[----:B------:R-:W-:Y:S05]  /*09e0*/  BSYNC B0 ;  /* 0x0000000000007941 */ /* 0x000fea0003800000 */
.L_x_18940:
[----:B------:R-:W-:Y:S01]  /*09f0*/  ISETP.GE.U32.AND P0, PT, R80, 0x300, PT ;  /* 0x000003005000780c */ /* 0x000fe20003f06070 */
[----:B------:R-:W-:Y:S01]  /*0a00*/  IMAD.HI.U32 R11, R83, -0x326172a9, RZ ;  /* 0xcd9e8d57530b7827 */ /* 0x000fe200078e00ff */
[----:B------:R-:W-:Y:S01]  /*0a10*/  UIADD3 UR34, UR7, -0x695add53, URZ ;  /* 0x96a522ad07227890 */ /* 0x000fe2000fffe03f */
[----:B------:R-:W-:Y:S01]  /*0a20*/  BSSY B0, `(.L_x_18942) ;  /* 0x000000f000007945 */ /* 0x000fe20003800000 */
[----:B------:R-:W-:Y:S01]  /*0a30*/  P2R R95, PR, RZ, 0x1 ;  /* 0x00000001ff5f7803 */ /* 0x000fe20000000000 */
[----:B------:R-:W-:Y:S01]  /*0a40*/  IMAD.HI.U32 R31, R84, -0x2daee0ad, RZ ;  /* 0xd2511f53541f7827 */ /* 0x000fe200078e00ff */
[----:B------:R-:W-:-:S07]  /*0a50*/  LOP3.LUT R88, R11, UR31, R10, 0x96, !PT ;  /* 0x0000001f0b587c12 */ /* 0x000fce000f8e960a */
        /* <DEDUP_REMOVED lines=11> */
.L_x_18943:
[----:B------:R-:W-:Y:S05]  /*0b10*/  BSYNC B0 ;  /* 0x0000000000007941 */ /* 0x000fea0003800000 */
.L_x_18942:
[----:B------:R-:W-:Y:S01]  /*0b20*/  ULDC UR8, c[0x0][0x214] ;  /* 0x0000850000087ab9 */ /* 0x000fe20000000800 */
[----:B------:R-:W-:Y:S02]  /*0b30*/  LOP3.LUT R90, R31, UR32, R14, 0x96, !PT ;  /* 0x000000201f5a7c12 */ /* 0x000fe4000f8e960e */
[----:B------:R-:W-:-:S13]  /*0b40*/  ISETP.GE.AND P0, PT, R94, UR8, PT ;  /* 0x000000085e007c0c */ /* 0x000fda000bf06270 */
[----:B------:R-:W-:Y:S05]  /*0b50*/  @P0 EXIT ;  /* 0x000000000000094d */ /* 0x000fea0003800000 */
[----:B------:R-:W-:Y:S01]  /*0b60*/  SHF.R.S32.HI R0, RZ, 0x2, R0 ;  /* 0x00000002ff007819 */ /* 0x000fe20000011400 */
[----:B-----5:R-:W-:Y:S01]  /*0b70*/  IMAD.MOV.U32 R81, RZ, RZ, R18 ;  /* 0x000000ffff517224 */ /* 0x020fe200078e0012 */
[--C-:B------:R-:W-:Y:S01]  /*0b80*/  SHF.R.U64 R67, R18, 0x10, R19.reuse ;  /* 0x0000001012437819 */ /* 0x100fe20000001213 */
[--C-:B------:R-:W-:Y:S01]  /*0b90*/  IMAD.MOV.U32 R65, RZ, RZ, R19.reuse ;  /* 0x000000ffff417224 */ /* 0x100fe200078e0013 */
[----:B------:R-:W-:Y:S01]  /*0ba0*/  SHF.R.U32.HI R66, RZ, 0x10, R19 ;  /* 0x00000010ff427819 */ /* 0x000fe20000011613 */
[----:B------:R-:W-:Y:S01]  /*0bb0*/  IMAD.SHL.U32 R14, R82, 0x20, RZ ;  /* 0x00000020520e7824 */ /* 0x000fe200078e00ff */
[----:B------:R-:W-:Y:S01]  /*0bc0*/  SHF.R.U64 R59, R22, 0x10, R23 ;  /* 0x00000010163b7819 */ /* 0x000fe20000001217 */
[----:B------:R-:W-:Y:S01]  /*0bd0*/  IMAD.MOV.U32 R56, RZ, RZ, R24 ;  /* 0x000000ffff387224 */ /* 0x000fe200078e0018 */
[----:B------:R-:W-:Y:S01]  /*0be0*/  MOV R57, R23 ;  /* 0x0000001700397202 */ /* 0x000fe20000000f00 */
[----:B------:R-:W-:Y:S01]  /*0bf0*/  IMAD.MOV.U32 R16, RZ, RZ, R27 ;  /* 0x000000ffff107224 */ /* 0x000fe200078e001b */
[----:B------:R-:W-:Y:S01]  /*0c00*/  SHF.R.U32.HI R58, RZ, 0x10, R23 ;  /* 0x00000010ff3a7819 */ /* 0x000fe20000011617 */
[----:B------:R-:W-:Y:S01]  /*0c10*/  IMAD R83, R83, -0x326172a9, RZ ;  /* 0xcd9e8d5753537824 */ /* 0x000fe200078e02ff */
[----:B------:R-:W-:Y:S01]  /*0c20*/  SHF.R.U64 R23, R24, 0x10, R25 ;  /* 0x0000001018177819 */ /* 0x000fe20000001219 */
[----:B------:R-:W-:Y:S01]  /*0c30*/  IMAD.MOV.U32 R61, RZ, RZ, R21 ;  /* 0x000000ffff3d7224 */ /* 0x000fe200078e0015 */
[--C-:B------:R-:W-:Y:S01]  /*0c40*/  SHF.R.U64 R19, R26, 0x10, R27.reuse ;  /* 0x000000101a137819 */ /* 0x100fe2000000121b */
[----:B------:R-:W-:Y:S01]  /*0c50*/  IMAD.MOV.U32 R60, RZ, RZ, R22 ;  /* 0x000000ffff3c7224 */ /* 0x000fe200078e0016 */
[----:B------:R-:W-:Y:S01]  /*0c60*/  SHF.R.U32.HI R18, RZ, 0x10, R27 ;  /* 0x00000010ff127819 */ /* 0x000fe2000001161b */
[----:B------:R-:W-:Y:S01]  /*0c70*/  HADD2.F32 R76, -RZ, R79.H0_H0 ;  /* 0x2000004fff4c7230 */ /* 0x000fe20000004100 */
[----:B------:R-:W-:Y:S01]  /*0c80*/  MOV R24, R12 ;  /* 0x0000000c00187202 */ /* 0x000fe20000000f00 */
[----:B------:R-:W-:Y:S01]  /*0c90*/  IMAD R84, R84, -0x2daee0ad, RZ ;  /* 0xd2511f5354547824 */ /* 0x000fe200078e02ff */
[--C-:B------:R-:W-:Y:S01]  /*0ca0*/  SHF.R.U64 R27, R12, 0x10, R13.reuse ;  /* 0x000000100c1b7819 */ /* 0x100fe2000000120d */
[----:B------:R-:W-:Y:S01]  /*0cb0*/  HADD2.F32 R74, -RZ, R3.H0_H0 ;  /* 0x20000003ff4a7230 */ /* 0x000fe20000004100 */
[----:B------:R-:W-:Y:S01]  /*0cc0*/  LOP3.LUT R15, R82, 0x60, RZ, 0xc0, !PT ;  /* 0x00000060520f7812 */ /* 0x000fe200078ec0ff */
[----:B------:R-:W-:Y:S01]  /*0cd0*/  HADD2.F32 R77, -RZ, R4.H0_H0 ;  /* 0x20000004ff4d7230 */ /* 0x000fe20000004100 */
[----:B------:R-:W-:Y:S01]  /*0ce0*/  LOP3.LUT R12, R0, 0x7f, RZ, 0xc0, !PT ;  /* 0x0000007f000c7812 */ /* 0x000fe200078ec0ff */
[----:B------:R-:W-:Y:S01]  /*0cf0*/  HADD2.F32 R72, -RZ, R5.H0_H0 ;  /* 0x20000005ff487230 */ /* 0x000fe20000004100 */
[----:B------:R-:W-:Y:S01]  /*0d00*/  LOP3.LUT R17, R14, 0x3e0, RZ, 0xc0, !PT ;  /* 0x000003e00e117812 */ /* 0x000fe200078ec0ff */
[----:B------:R-:W-:Y:S01]  /*0d10*/  IMAD.MOV.U32 R14, RZ, RZ, R13 ;  /* 0x000000ffff0e7224 */ /* 0x000fe200078e000d */
[C---:B------:R-:W-:Y:S01]  /*0d20*/  VIADDMNMX R15, R12.reuse, -R15, RZ, !PT ;  /* 0x8000000f0c0f7246 */ /* 0x040fe200078001ff */
[----:B------:R-:W-:Y:S01]  /*0d30*/  ULDC.64 UR8, c[0x0][0x270] ;  /* 0x00009c0000087ab9 */ /* 0x000fe20000000a00 */
[----:B------:R-:W-:Y:S01]  /*0d40*/  SHF.R.U32.HI R0, RZ, 0x2, R0 ;  /* 0x00000002ff007819 */ /* 0x000fe20000011600 */
[----:B------:R-:W-:Y:S01]  /*0d50*/  HADD2.F32 R75, -RZ, R6.H0_H0 ;  /* 0x20000006ff4b7230 */ /* 0x000fe20000004100 */
[----:B------:R-:W-:Y:S01]  /*0d60*/  VIADDMNMX R17, R12, -R17, RZ, !PT ;  /* 0x800000110c117246 */ /* 0x000fe200078001ff */
[----:B------:R-:W-:Y:S01]  /*0d70*/  IMAD.HI.U32 R12, R90, -0x326172a9, RZ ;  /* 0xcd9e8d575a0c7827 */ /* 0x000fe200078e00ff */
[----:B------:R-:W-:Y:S01]  /*0d80*/  LOP3.LUT R0, R0, 0x3fffffe0, RZ, 0xc0, !PT ;  /* 0x3fffffe000007812 */ /* 0x000fe200078ec0ff */
[----:B------:R-:W-:Y:S01]  /*0d90*/  UISETP.NE.U32.AND UP0, UPT, UR8, URZ, UPT ;  /* 0x0000003f0800728c */ /* 0x000fe2000bf05070 */
[----:B------:R-:W-:Y:S01]  /*0da0*/  VIMNMX R15, R15, 0x20, PT ;  /* 0x000000200f0f7848 */ /* 0x000fe20003fe0100 */
[----:B------:R-:W-:Y:S01]  /*0db0*/  HADD2.F32 R70, -RZ, R7.H0_H0 ;  /* 0x20000007ff467230 */ /* 0x000fe20000004100 */
[----:B------:R-:W-:Y:S01]  /*0dc0*/  LOP3.LUT R83, R12, UR33, R83, 0x96, !PT ;  /* 0x000000210c537c12 */ /* 0x000fe2000f8e9653 */
[----:B------:R-:W-:Y:S01]  /*0dd0*/  HADD2.F32 R73, -RZ, R8.H0_H0 ;  /* 0x20000008ff497230 */ /* 0x000fe20000004100 */
[----:B------:R-:W-:Y:S01]  /*0de0*/  VIMNMX R17, R17, 0x20, PT ;  /* 0x0000002011117848 */ /* 0x000fe20003fe0100 */
[----:B------:R-:W-:Y:S01]  /*0df0*/  IMAD.IADD R12, R15, 0x1, R0 ;  /* 0x000000010f0c7824 */ /* 0x000fe200078e0200 */
[----:B------:R-:W-:Y:S01]  /*0e00*/  MOV R64, R20 ;  /* 0x0000001400407202 */ /* 0x000fe20000000f00 */
[----:B------:R-:W-:Y:S01]  /*0e10*/  HADD2.F32 R68, -RZ, R9.H0_H0 ;  /* 0x20000009ff447230 */ /* 0x000fe20000004100 */
[----:B------:R-:W-:Y:S01]  /*0e20*/  IADD3 R87, R0, R17, RZ ;  /* 0x0000001100577210 */ /* 0x000fe20007ffe0ff */
[----:B------:R-:W-:Y:S01]  /*0e30*/  HADD2.F32 R71, -RZ, R10.H0_H0 ;  /* 0x2000000aff477230 */ /* 0x000fe20000004100 */
[----:B------:R-:W-:Y:S01]  /*0e40*/  SHF.L.U32 R0, R12, 0x2, RZ ;  /* 0x000000020c007819 */ /* 0x000fe200000006ff */
[----:B------:R-:W-:Y:S01]  /*0e50*/  HADD2.F32 R69, -RZ, R11.H0_H0 ;  /* 0x2000000bff457230 */ /* 0x000fe20000004100 */
[--C-:B------:R-:W-:Y:S01]  /*0e60*/  SHF.R.U64 R63, R20, 0x10, R21.reuse ;  /* 0x00000010143f7819 */ /* 0x100fe20000001215 */
[----:B------:R-:W-:Y:S01]  /*0e70*/  HADD2.F32 R17, -RZ, R16.H0_H0 ;  /* 0x20000010ff117230 */ /* 0x000fe20000004100 */
[----:B------:R-:W-:Y:S01]  /*0e80*/  I2FP.F32.U32 R89, R0 ;  /* 0x0000000000597245 */ /* 0x000fe20000201000 */
[----:B------:R-:W-:Y:S01]  /*0e90*/  IMAD R90, R90, -0x326172a9, RZ ;  /* 0xcd9e8d575a5a7824 */ /* 0x000fe200078e02ff */
[----:B------:R-:W-:Y:S01]  /*0ea0*/  MOV R20, R26 ;  /* 0x0000001a00147202 */ /* 0x000fe20000000f00 */
[----:B------:R-:W-:Y:S01]  /*0eb0*/  IMAD.MOV.U32 R55, RZ, RZ, 0x1 ;  /* 0x00000001ff377424 */ /* 0x000fe200078e00ff */
[----:B------:R-:W-:Y:S01]  /*0ec0*/  SHF.R.U32.HI R62, RZ, 0x10, R21 ;  /* 0x00000010ff3e7819 */ /* 0x000fe20000011615 */
[----:B------:R-:W-:Y:S01]  /*0ed0*/  IMAD.MOV.U32 R21, RZ, RZ, R25 ;  /* 0x000000ffff157224 */ /* 0x000fe200078e0019 */
[----:B------:R-:W0:Y:S01]  /*0ee0*/  MUFU.RCP R89, R89 ;  /* 0x0000005900597308 */ /* 0x000e220000001000 */
[----:B------:R-:W-:Y:S01]  /*0ef0*/  SHF.R.U32.HI R26, RZ, 0x10, R13 ;  /* 0x00000010ff1a7819 */ /* 0x000fe2000001160d */
[----:B------:R-:W-:Y:S01]  /*0f00*/  IMAD.HI.U32 R13, R88, -0x2daee0ad, RZ ;  /* 0xd2511f53580d7827 */ /* 0x000fe200078e00ff */
[--C-:B------:R-:W-:Y:S01]  /*0f10*/  SHF.R.U64 R34, R78, 0x10, R79.reuse ;  /* 0x000000104e227819 */ /* 0x100fe2000000124f */
[----:B------:R-:W-:Y:S01]  /*0f20*/  ULDC.U8 UR8, c[0x0][0x2a0] ;  /* 0x0000a80000087ab9 */ /* 0x000fe20000000000 */
[----:B------:R-:W-:Y:S01]  /*0f30*/  SHF.R.U32.HI R33, RZ, 0x10, R79 ;  /* 0x00000010ff217819 */ /* 0x000fe2000001164f */
[----:B------:R-:W-:Y:S01]  /*0f40*/  HADD2.F32 R79, -RZ, R2.H0_H0 ;  /* 0x20000002ff4f7230 */ /* 0x000fe20000004100 */
[----:B------:R-:W-:Y:S01]  /*0f50*/  SHF.R.U32.HI R22, RZ, 0x10, R25 ;  /* 0x00000010ff167819 */ /* 0x000fe20000011619 */
[----:B------:R-:W-:Y:S01]  /*0f60*/  HADD2.F32 R78, -RZ, R78.H0_H0 ;  /* 0x2000004eff4e7230 */ /* 0x000fe20000004100 */
[--C-:B------:R-:W-:Y:S01]  /*0f70*/  SHF.R.U64 R32, R2, 0x10, R3.reuse ;  /* 0x0000001002207819 */ /* 0x100fe20000001203 */
[----:B------:R-:W-:Y:S01]  /*0f80*/  IMAD R88, R88, -0x2daee0ad, RZ ;  /* 0xd2511f5358587824 */ /* 0x000fe200078e02ff */
[----:B------:R-:W-:Y:S01]  /*0f90*/  SHF.R.U32.HI R31, RZ, 0x10, R3 ;  /* 0x00000010ff1f7819 */ /* 0x000fe20000011603 */
[----:B------:R-:W-:Y:S01]  /*0fa0*/  IMAD.MOV.U32 R85, RZ, RZ, RZ ;  /* 0x000000ffff557224 */ /* 0x000fe200078e00ff */
        /* <DEDUP_REMOVED lines=16> */
[----:B------:R-:W-:Y:S01]  /*10b0*/  LOP3.LUT R84, R13, UR34, R84, 0x96, !PT ;  /* 0x000000220d547c12 */ /* 0x000fe2000f8e9654 */
[----:B------:R-:W-:Y:S01]  /*10c0*/  HADD2.F32 R60, -RZ, R60.H0_H0 ;  /* 0x2000003cff3c7230 */ /* 0x000fe20000004100 */
[----:B------:R-:W-:Y:S01]  /*10d0*/  LOP3.LUT R86, R86, 0x3, RZ, 0xc0, !PT ;  /* 0x0000000356567812 */ /* 0x000fe200078ec0ff */
[----:B------:R-:W-:Y:S01]  /*10e0*/  HADD2.F32 R59, -RZ, R59.H0_H0 ;  /* 0x2000003bff3b7230 */ /* 0x000fe20000004100 */
[----:B------:R-:W-:Y:S01]  /*10f0*/  UISETP.NE.AND.EX UP0, UPT, UR9, URZ, UPT, UP0 ;  /* 0x0000003f0900728c */ /* 0x000fe2000bf05300 */
[----:B------:R-:W-:Y:S01]  /*1100*/  HADD2.F32 R57, -RZ, R57.H0_H0 ;  /* 0x20000039ff397230 */ /* 0x000fe20000004100 */
[----:B------:R-:W-:Y:S01]  /*1110*/  ULDC UR35, c[0x0][0x218] ;  /* 0x0000860000237ab9 */ /* 0x000fe20000000800 */
[----:B------:R-:W-:Y:S01]  /*1120*/  HADD2.F32 R58, -RZ, R58.H0_H0 ;  /* 0x2000003aff3a7230 */ /* 0x000fe20000004100 */
[----:B------:R-:W-:Y:S01]  /*1130*/  ULDC UR14, c[0x0][0x290] ;  /* 0x0000a400000e7ab9 */ /* 0x000fe20000000800 */
[----:B------:R-:W-:Y:S01]  /*1140*/  HADD2.F32 R56, -RZ, R56.H0_H0 ;  /* 0x20000038ff387230 */ /* 0x000fe20000004100 */
[----:B------:R-:W-:Y:S01]  /*1150*/  ULDC.64 UR10, c[0x0][0x238] ;  /* 0x00008e00000a7ab9 */ /* 0x000fe20000000a00 */
[----:B------:R-:W-:Y:S01]  /*1160*/  HADD2.F32 R23, -RZ, R23.H0_H0 ;  /* 0x20000017ff177230 */ /* 0x000fe20000004100 */
[----:B------:R-:W-:Y:S01]  /*1170*/  UISETP.NE.AND UP1, UPT, UR8, URZ, UPT ;  /* 0x0000003f0800728c */ /* 0x000fe2000bf25270 */
        /* <DEDUP_REMOVED lines=23> */
[----:B0-----:R-:W-:-:S07]  /*12f0*/  IMAD.SHL.U32 R87, R87, 0x4, RZ ;  /* 0x0000000457577824 */ /* 0x001fce00078e00ff */
.L_x_19137:
[----:B------:R-:W-:Y:S01]  /*1300*/  PLOP3.LUT P0, PT, PT, PT, UP0, 0x80, 0x0 ;  /* 0x000000000000781c */ /* 0x000fe20003f0f008 */
[----:B------:R-:W-:Y:S01]  /*1310*/  IMAD.MOV.U32 R53, RZ, RZ, 0x4 ;  /* 0x00000004ff357424 */ /* 0x000fe200078e00ff */
[----:B------:R-:W-:Y:S01]  /*1320*/  @UP0 ULDC.64 UR8, c[0x0][0x270] ;  /* 0x00009c0000080ab9 */ /* 0x000fe20000000a00 */
[----:B------:R-:W-:-:S10]  /*1330*/  HFMA2.MMA R54, -RZ, RZ, 1.875, 0 ;  /* 0x3f800000ff367435 */ /* 0x000fd400000001ff */
        /* <DEDUP_REMOVED lines=8> */
[----:B------:R-:W-:-:S05]  /*13c0*/  LEA.HI.SX32 R100, R100, R103, 0x1e ;  /* 0x0000006764647211 */ /* 0x000fca00078ff2ff */
[----:B------:R-:W-:Y:S01]  /*13d0*/  IMAD.MOV.U32 R101, RZ, RZ, R100 ;  /* 0x000000ffff657224 */ /* 0x000fe200078e0064 */
[----:B0-----:R-:W-:Y:S06]  /*13e0*/  @!P4 BRA `(.L_x_18945) ;  /* 0x00000014009cc947 */ /* 0x001fec0003800000 */
        /* <DEDUP_REMOVED lines=8> */
[----:B------:R0:W5:Y:S01]  /*1470*/  @P0 LDG.E.128 R24, desc[UR4][R102.64] ;  /* 0x0000000466180981 */ /* 0x000162000c1e1d00 */
        /* <DEDUP_REMOVED lines=12> */
.L_x_18947:
[----:B------:R-:W-:-:S07]  /*1540*/  MOV R110, R90 ;  /* 0x0000005a006e7202 */ /* 0x000fce0000000f00 */
.L_x_18948:
[----:B------:R-:W-:Y:S05]  /*1550*/  BSYNC B1 ;  /* 0x0000000000017941 */ /* 0x000fea0003800000 */
.L_x_18946:
        /* <DEDUP_REMOVED lines=16> */
.L_x_18952:
[----:B------:R-:W-:Y:S05]  /*1660*/  BSYNC B2 ;  /* 0x0000000000027941 */ /* 0x000fea0003800000 */
.L_x_18951:
        /* <DEDUP_REMOVED lines=44> */
.L_x_18950:
[----:B------:R-:W-:Y:S05]  /*1930*/  BSYNC B1 ;  /* 0x0000000000017941 */ /* 0x000fea0003800000 */
.L_x_18949:
[----:B------:R-:W0:Y:S01]  /*1940*/  LDC R101, c[0x0][0x298] ;  /* 0x0000a600ff657b82 */ /* 0x000e220000000800 */
[----:B------:R-:W-:Y:S01]  /*1950*/  I2FP.F32.U32 R86, R110 ;  /* 0x0000006e00567245 */ /* 0x000fe20000201000 */
[----:B------:R-:W-:Y:S01]  /*1960*/  IMAD.MOV.U32 R109, RZ, RZ, 0x2f800000 ;  /* 0x2f800000ff6d7424 */ /* 0x000fe200078e00ff */
[----:B------:R-:W-:Y:S01]  /*1970*/  ISETP.NE.U32.AND P0, PT, R52, RZ, PT ;  /* 0x000000ff3400720c */ /* 0x000fe20003f05070 */
[----:B-----5:R-:W-:Y:S01]  /*1980*/  FMUL.FTZ R28, R28, R54 ;  /* 0x000000361c1c7220 */ /* 0x020fe20000410000 */
[----:B------:R-:W-:Y:S01]  /*1990*/  ISETP.NE.AND P2, PT, R104, 0x1, PT ;  /* 0x000000016800780c */ /* 0x000fe20003f45270 */
[----:B------:R-:W-:Y:S01]  /*19a0*/  FFMA.FTZ R103, R86, R109, 1.1641532182693481445e-10 ;  /* 0x2f00000056677423 */ /* 0x000fe2000001006d */
[----:B------:R-:W-:Y:S01]  /*19b0*/  ISETP.NE.AND.EX P0, PT, R53, RZ, PT, P0 ;  /* 0x000000ff3500720c */ /* 0x000fe20003f05300 */
[----:B------:R-:W1:Y:S01]  /*19c0*/  LDC R108, c[0x0][0x294] ;  /* 0x0000a500ff6c7b82 */ /* 0x000e620000000800 */
[----:B------:R-:W-:Y:S01]  /*19d0*/  BSSY B1, `(.L_x_18953) ;  /* 0x0000010000017945 */ /* 0x000fe20003800000 */
[----:B------:R-:W-:Y:S01]  /*19e0*/  IADD3 R53, R104, 0x1, RZ ;  /* 0x0000000168357810 */ /* 0x000fe20007ffe0ff */
[----:B0-----:R-:W-:Y:S01]  /*19f0*/  FMUL.FTZ R28, R28, R101 ;  /* 0x000000651c1c7220 */ /* 0x001fe20000410000 */
[----:B-1----:R-:W-:-:S04]  /*1a00*/  FSETP.GTU.FTZ.AND P1, PT, R103, R108, PT ;  /* 0x0000006c6700720b */ /* 0x002fc80003f3c000 */
        /* <DEDUP_REMOVED lines=11> */
.L_x_18954:
[----:B------:R-:W-:-:S07]  /*1ac0*/  IMAD.MOV.U32 R86, RZ, RZ, R90 ;  /* 0x000000ffff567224 */ /* 0x000fce00078e005a */
.L_x_18955:
[----:B------:R-:W-:Y:S05]  /*1ad0*/  BSYNC B1 ;  /* 0x0000000000017941 */ /* 0x000fea0003800000 */
.L_x_18953:
        /* <DEDUP_REMOVED lines=16> */
.L_x_18959:
[----:B------:R-:W-:Y:S05]  /*1be0*/  BSYNC B2 ;  /* 0x0000000000027941 */ /* 0x000fea0003800000 */
.L_x_18958:
        /* <DEDUP_REMOVED lines=44> */
.L_x_18957:
[----:B------:R-:W-:Y:S05]  /*1eb0*/  BSYNC B1 ;  /* 0x0000000000017941 */ /* 0x000fea0003800000 */
.L_x_18956:
[----:B------:R-:W-:Y:S01]  /*1ec0*/  I2FP.F32.U32 R52, R86 ;  /* 0x0000005600347245 */ /* 0x000fe20000201000 */
[----:B------:R-:W-:Y:S01]  /*1ed0*/  FMUL.FTZ R86, R29, R54 ;  /* 0x000000361d567220 */ /* 0x000fe20000410000 */
[C---:B------:R-:W-:Y:S01]  /*1ee0*/  ISETP.NE.AND P3, PT, R53.reuse, 0x1, PT ;  /* 0x000000013500780c */ /* 0x040fe20003f65270 */
[----:B------:R-:W-:Y:S01]  /*1ef0*/  BSSY B1, `(.L_x_18960) ;  /* 0x0000011000017945 */ /* 0x000fe20003800000 */
[----:B------:R-:W-:Y:S02]  /*1f00*/  VIADD R102, R53, 0x1 ;  /* 0x0000000135667836 */ /* 0x000fe40000000000 */
[----:B------:R-:W-:Y:S01]  /*1f10*/  FFMA.FTZ R29, R52, R109, 1.1641532182693481445e-10 ;  /* 0x2f000000341d7423 */ /* 0x000fe2000001006d */
[----:B------:R-:W-:-:S04]  /*1f20*/  FMUL.FTZ R86, R86, R101 ;  /* 0x0000006556567220 */ /* 0x000fc80000410000 */
        /* <DEDUP_REMOVED lines=12> */
.L_x_18961:
[----:B------:R-:W-:-:S07]  /*1ff0*/  IMAD.MOV.U32 R86, RZ, RZ, R90 ;  /* 0x000000ffff567224 */ /* 0x000fce00078e005a */
.L_x_18962:
[----:B------:R-:W-:Y:S05]  /*2000*/  BSYNC B1 ;  /* 0x0000000000017941 */ /* 0x000fea0003800000 */
.L_x_18960:
        /* <DEDUP_REMOVED lines=16> */
.L_x_18966:
[----:B------:R-:W-:Y:S05]  /*2110*/  BSYNC B2 ;  /* 0x0000000000027941 */ /* 0x000fea0003800000 */
.L_x_18965:
        /* <DEDUP_REMOVED lines=44> */
.L_x_18964:
[----:B------:R-:W-:Y:S05]  /*23e0*/  BSYNC B1 ;  /* 0x0000000000017941 */ /* 0x000fea0003800000 */
.L_x_18963:
[----:B------:R-:W-:Y:S01]  /*23f0*/  I2FP.F32.U32 R52, R86 ;  /* 0x0000005600347245 */ /* 0x000fe20000201000 */
[----:B------:R-:W-:Y:S01]  /*2400*/  FMUL.FTZ R30, R30, R54 ;  /* 0x000000361e1e7220 */ /* 0x000fe20000410000 */
[C---:B------:R-:W-:Y:S01]  /*2410*/  ISETP.NE.AND P5, PT, R102.reuse, 0x1, PT ;  /* 0x000000016600780c */ /* 0x040fe20003fa5270 */
[----:B------:R-:W-:Y:S01]  /*2420*/  BSSY B1, `(.L_x_18967) ;  /* 0x0000011000017945 */ /* 0x000fe20003800000 */
[----:B------:R-:W-:Y:S01]  /*2430*/  IADD3 R86, R102, 0x1, RZ ;  /* 0x0000000166567810 */ /* 0x000fe20007ffe0ff */
[----:B------:R-:W-:Y:S01]  /*2440*/  FFMA.FTZ R53, R52, R109, 1.1641532182693481445e-10 ;  /* 0x2f00000034357423 */ /* 0x000fe2000001006d */
[----:B------:R-:W-:-:S04]  /*2450*/  FMUL.FTZ R30, R30, R101 ;  /* 0x000000651e1e7220 */ /* 0x000fc80000410000 */
        /* <DEDUP_REMOVED lines=12> */
.L_x_18968:
[----:B------:R-:W-:-:S07]  /*2520*/  MOV R110, R90 ;  /* 0x0000005a006e7202 */ /* 0x000fce0000000f00 */
.L_x_18969:
[----:B------:R-:W-:Y:S05]  /*2530*/  BSYNC B1 ;  /* 0x0000000000017941 */ /* 0x000fea0003800000 */
.L_x_18967:
        /* <DEDUP_REMOVED lines=16> */
.L_x_18973:
[----:B------:R-:W-:Y:S05]  /*2640*/  BSYNC B2 ;  /* 0x0000000000027941 */ /* 0x000fea0003800000 */
.L_x_18972:
        /* <DEDUP_REMOVED lines=44> */
.L_x_18971:
[----:B------:R-:W-:Y:S05]  /*2910*/  BSYNC B1 ;  /* 0x0000000000017941 */ /* 0x000fea0003800000 */
.L_x_18970:
[----:B------:R-:W-:Y:S01]  /*2920*/  I2FP.F32.U32 R102, R110 ;  /* 0x0000006e00667245 */ /* 0x000fe20000201000 */
[----:B------:R-:W-:Y:S01]  /*2930*/  FMUL.FTZ R104, R31, R54 ;  /* 0x000000361f687220 */ /* 0x000fe20000410000 */
[----:B------:R-:W-:Y:S02]  /*2940*/  SEL R103, RZ, 0x100, P2 ;  /* 0x00000100ff677807 */ /* 0x000fe40001000000 */
[----:B------:R-:W-:Y:S01]  /*2950*/  LEA R52, P2, R100, UR10, 0x4 ;  /* 0x0000000a64347c11 */ /* 0x000fe2000f8420ff */
[----:B------:R-:W-:Y:S01]  /*2960*/  FFMA.FTZ R109, R102, R109, 1.1641532182693481445e-10 ;  /* 0x2f000000666d7423 */ /* 0x000fe2000001006d */
[----:B------:R-:W-:Y:S01]  /*2970*/  FMUL.FTZ R104, R104, R101 ;  /* 0x0000006568687220 */ /* 0x000fe20000410000 */
[----:B------:R-:W-:Y:S02]  /*2980*/  SEL R106, RZ, 0x10000, P3 ;  /* 0x00010000ff6a7807 */ /* 0x000fe40001800000 */
[----:B------:R-:W-:Y:S02]  /*2990*/  LEA.HI.X R53, R100, UR11, RZ, 0x4, P2 ;  /* 0x0000000b64357c11 */ /* 0x000fe400090f24ff */
[----:B------:R-:W-:-:S04]  /*29a0*/  FSETP.GTU.FTZ.AND P2, PT, R109, R108, PT ;  /* 0x0000006c6d00720b */ /* 0x000fc80003f5c000 */
[----:B------:R-:W-:Y:S02]  /*29b0*/  FSEL R31, R104, RZ, !P2 ;  /* 0x000000ff681f7208 */ /* 0x000fe40005000000 */
[----:B------:R-:W-:Y:S02]  /*29c0*/  SEL R101, RZ, 0x1000000, P2 ;  /* 0x01000000ff657807 */ /* 0x000fe40001000000 */
[----:B------:R-:W-:Y:S01]  /*29d0*/  SEL R104, RZ, 0x1, P1 ;  /* 0x00000001ff687807 */ /* 0x000fe20000800000 */
[----:B------:R-:W-:Y:S01]  /*29e0*/  @P0 FADD.FTZ R31, R27, R31 ;  /* 0x0000001f1b1f0221 */ /* 0x000fe20000010000 */
[----:B------:R-:W-:Y:S02]  /*29f0*/  IADD3 R101, R103, R101, R106 ;  /* 0x0000006567657210 */ /* 0x000fe40007ffe06a */
[C---:B------:R-:W-:Y:S02]  /*2a00*/  LEA R102, P0, R100.reuse, UR12, 0x2 ;  /* 0x0000000c64667c11 */ /* 0x040fe4000f8010ff */
[----:B------:R0:W-:Y:S01]  /*2a10*/  STG.E.128 desc[UR4][R52.64], R28 ;  /* 0x0000001c34007986 */ /* 0x0001e2000c101d04 */
[----:B------:R-:W-:Y:S01]  /*2a20*/  IMAD.IADD R105, R101, 0x1, R104 ;  /* 0x0000000165697824 */ /* 0x000fe200078e0268 */
[----:B------:R-:W-:-:S02]  /*2a30*/  LEA.HI.X R103, R100, UR13, RZ, 0x2, P0 ;  /* 0x0000000d64677c11 */ /* 0x000fc400080f14ff */
[----:B------:R-:W-:-:S03]  /*2a40*/  IADD3 R101, R100, 0x80, RZ ;  /* 0x0000008064657810 */ /* 0x000fc60007ffe0ff */
[----:B------:R0:W-:Y:S04]  /*2a50*/  STG.E desc[UR4][R102.64], R105 ;  /* 0x0000006966007986 */ /* 0x0001e8000c101904 */
.L_x_18945:
[----:B------:R-:W-:Y:S05]  /*2a60*/  BSYNC B0 ;  /* 0x0000000000007941 */ /* 0x000fea0003800000 */
.L_x_18944:
[----:B------:R-:W-:Y:S01]  /*2a70*/  ISETP.NE.AND P0, PT, R99, RZ, PT ;  /* 0x000000ff6300720c */ /* 0x000fe20003f05270 */
[----:B------:R-:W-:-:S12]  /*2a80*/  BSSY B0, `(.L_x_18974) ;  /* 0x0000169000007945 */ /* 0x000fd80003800000 */
[----:B------:R-:W-:Y:S05]  /*2a90*/  @!P0 BRA `(.L_x_18975) ;  /* 0x00000014009c8947 */ /* 0x000fea0003800000 */
[----:B------:R-:W1:Y:S08]  /*2aa0*/  LDC.64 R32, c[0x0][0x220] ;  /* 0x00008800ff207b82 */ /* 0x000e700000000a00 */
[----:B0-----:R-:W0:Y:S01]  /*2ab0*/  LDC.64 R52, c[0x0][0x230] ;  /* 0x00008c00ff347b82 */ /* 0x001e220000000a00 */
[----:B-1----:R-:W-:-:S06]  /*2ac0*/  IMAD.WIDE.U32 R32, R101, 0x10, R32 ;  /* 0x0000001065207825 */ /* 0x002fcc00078e0020 */
[----:B------:R-:W5:Y:S01]  /*2ad0*/  LDG.E.128 R32, desc[UR4][R32.64] ;  /* 0x0000000420207981 */ /* 0x000f62000c1e1d00 */
[----:B0-----:R-:W-:-:S04]  /*2ae0*/  ISETP.NE.U32.AND P0, PT, R52, RZ, PT ;  /* 0x000000ff3400720c */ /* 0x001fc80003f05070 */
        /* <DEDUP_REMOVED lines=16> */
.L_x_18977:
[----:B------:R-:W-:-:S07]  /*2bf0*/  IMAD.MOV.U32 R110, RZ, RZ, R90 ;  /* 0x000000ffff6e7224 */ /* 0x000fce00078e005a */
.L_x_18978:
[----:B------:R-:W-:Y:S05]  /*2c00*/  BSYNC B1 ;  /* 0x0000000000017941 */ /* 0x000fea0003800000 */
.L_x_18976:
        /* <DEDUP_REMOVED lines=16> */
.L_x_18982:
[----:B------:R-:W-:Y:S05]  /*2d10*/  BSYNC B2 ;  /* 0x0000000000027941 */ /* 0x000fea0003800000 */
.L_x_18981:
        /* <DEDUP_REMOVED lines=44> */
.L_x_18980:
[----:B------:R-:W-:Y:S05]  /*2fe0*/  BSYNC B1 ;  /* 0x0000000000017941 */ /* 0x000fea0003800000 */
.L_x_18979:
[----:B------:R-:W0:Y:S01]  /*2ff0*/  LDC R108, c[0x0][0x298] ;  /* 0x0000a600ff6c7b82 */ /* 0x000e220000000800 */
[----:B------:R-:W-:Y:S01]  /*3000*/  I2FP.F32.U32 R103, R110 ;  /* 0x0000006e00677245 */ /* 0x000fe20000201000 */
[----:B------:R-:W-:Y:S01]  /*3010*/  HFMA2.MMA R110, -RZ, RZ, 0.1171875, 0 ;  /* 0x2f800000ff6e7435 */ /* 0x000fe200000001ff */
[----:B------:R-:W-:Y:S01]  /*3020*/  ISETP.NE.U32.AND P0, PT, R52, RZ, PT ;  /* 0x000000ff3400720c */ /* 0x000fe20003f05070 */
[----:B-----5:R-:W-:Y:S01]  /*3030*/  FMUL.FTZ R105, R32, R54 ;  /* 0x0000003620697220 */ /* 0x020fe20000410000 */
[C---:B------:R-:W-:Y:S01]  /*3040*/  ISETP.NE.AND P2, PT, R104.reuse, 0x1, PT ;  /* 0x000000016800780c */ /* 0x040fe20003f45270 */
[----:B------:R-:W-:Y:S01]  /*3050*/  BSSY B1, `(.L_x_18983) ;  /* 0x0000013000017945 */ /* 0x000fe20003800000 */
[----:B------:R-:W-:Y:S01]  /*3060*/  ISETP.NE.AND.EX P0, PT, R53, RZ, PT, P0 ;  /* 0x000000ff3500720c */ /* 0x000fe20003f05300 */
[----:B------:R-:W1:Y:S01]  /*3070*/  LDC R109, c[0x0][0x294] ;  /* 0x0000a500ff6d7b82 */ /* 0x000e620000000800 */
[----:B------:R-:W-:-:S03]  /*3080*/  VIADD R102, R104, 0x1 ;  /* 0x0000000168667836 */ /* 0x000fc60000000000 */
[----:B------:R-:W-:Y:S01]  /*3090*/  FFMA.FTZ R32, R103, R110, 1.1641532182693481445e-10 ;  /* 0x2f00000067207423 */ /* 0x000fe2000001006e */
[----:B0-----:R-:W-:-:S04]  /*30a0*/  FMUL.FTZ R105, R105, R108 ;  /* 0x0000006c69697220 */ /* 0x001fc80000410000 */
[----:B-1----:R-:W-:-:S04]  /*30b0*/  FSETP.GTU.FTZ.AND P1, PT, R32, R109, PT ;  /* 0x0000006d2000720b */ /* 0x002fc80003f3c000 */
        /* <DEDUP_REMOVED lines=11> */
.L_x_18984:
[----:B------:R-:W-:-:S07]  /*3170*/  IMAD.MOV.U32 R86, RZ, RZ, R90 ;  /* 0x000000ffff567224 */ /* 0x000fce00078e005a */
.L_x_18985:
[----:B------:R-:W-:Y:S05]  /*3180*/  BSYNC B1 ;  /* 0x0000000000017941 */ /* 0x000fea0003800000 */
.L_x_18983:
        /* <DEDUP_REMOVED lines=16> */
.L_x_18989:
[----:B------:R-:W-:Y:S05]  /*3290*/  BSYNC B2 ;  /* 0x0000000000027941 */ /* 0x000fea0003800000 */
.L_x_18988:
        /* <DEDUP_REMOVED lines=44> */
.L_x_18987:
[----:B------:R-:W-:Y:S05]  /*3560*/  BSYNC B1 ;  /* 0x0000000000017941 */ /* 0x000fea0003800000 */
.L_x_18986:
[----:B------:R-:W-:Y:S01]  /*3570*/  I2FP.F32.U32 R53, R86 ;  /* 0x0000005600357245 */ /* 0x000fe20000201000 */
[----:B------:R-:W-:Y:S01]  /*3580*/  FMUL.FTZ R33, R33, R54 ;  /* 0x0000003621217220 */ /* 0x000fe20000410000 */
[----:B------:R-:W-:Y:S01]  /*3590*/  ISETP.NE.AND P3, PT, R102, 0x1, PT ;  /* 0x000000016600780c */ /* 0x000fe20003f65270 */
[----:B------:R-:W-:Y:S02]  /*35a0*/  BSSY B1, `(.L_x_18990) ;  /* 0x0000011000017945 */ /* 0x000fe40003800000 */
[----:B------:R-:W-:Y:S01]  /*35b0*/  FFMA.FTZ R52, R53, R110, 1.1641532182693481445e-10 ;  /* 0x2f00000035347423 */ /* 0x000fe2000001006e */
[----:B------:R-:W-:-:S04]  /*35c0*/  FMUL.FTZ R33, R33, R108 ;  /* 0x0000006c21217220 */ /* 0x000fc80000410000 */
        /* <DEDUP_REMOVED lines=13> */
.L_x_18991:
[----:B------:R-:W-:-:S07]  /*36a0*/  MOV R86, R90 ;  /* 0x0000005a00567202 */ /* 0x000fce0000000f00 */
.L_x_18992:
[----:B------:R-:W-:Y:S05]  /*36b0*/  BSYNC B1 ;  /* 0x0000000000017941 */ /* 0x000fea0003800000 */
.L_x_18990:
        /* <DEDUP_REMOVED lines=16> */
.L_x_18996:
[----:B------:R-:W-:Y:S05]  /*37c0*/  BSYNC B2 ;  /* 0x0000000000027941 */ /* 0x000fea0003800000 */
.L_x_18995:
        /* <DEDUP_REMOVED lines=44> */
.L_x_18994:
[----:B------:R-:W-:Y:S05]  /*3a90*/  BSYNC B1 ;  /* 0x0000000000017941 */ /* 0x000fea0003800000 */
.L_x_18993:
        /* <DEDUP_REMOVED lines=19> */
.L_x_18998:
[----:B------:R-:W-:-:S07]  /*3bd0*/  IMAD.MOV.U32 R111, RZ, RZ, R90 ;  /* 0x000000ffff6f7224 */ /* 0x000fce00078e005a */
.L_x_18999:
[----:B------:R-:W-:Y:S05]  /*3be0*/  BSYNC B1 ;  /* 0x0000000000017941 */ /* 0x000fea0003800000 */
.L_x_18997:
        /* <DEDUP_REMOVED lines=16> */
.L_x_19003:
[----:B------:R-:W-:Y:S05]  /*3cf0*/  BSYNC B2 ;  /* 0x0000000000027941 */ /* 0x000fea0003800000 */
.L_x_19002:
        /* <DEDUP_REMOVED lines=44> */
.L_x_19001:
[----:B------:R-:W-:Y:S05]  /*3fc0*/  BSYNC B1 ;  /* 0x0000000000017941 */ /* 0x000fea0003800000 */
.L_x_19000:
        /* <DEDUP_REMOVED lines=8> */
[----:B------:R-:W-:-:S02]  /*4050*/  FSETP.GTU.FTZ.AND P2, PT, R110, R109, PT ;  /* 0x0000006d6e00720b */ /* 0x000fc40003f5c000 */
[----:B------:R-:W-:Y:S02]  /*4060*/  SEL R107, RZ, 0x1, P1 ;  /* 0x00000001ff6b7807 */ /* 0x000fe40000800000 */
[----:B------:R-:W-:Y:S02]  /*4070*/  FSEL R35, R35, RZ, !P2 ;  /* 0x000000ff23237208 */ /* 0x000fe40005000000 */
[----:B------:R-:W-:-:S03]  /*4080*/  SEL R103, RZ, 0x1000000, P2 ;  /* 0x01000000ff677807 */ /* 0x000fc60001000000 */
[----:B------:R-:W-:Y:S01]  /*4090*/  @P0 FADD.FTZ R35, R27, R35 ;  /* 0x000000231b230221 */ /* 0x000fe20000010000 */
[----:B------:R-:W-:Y:S02]  /*40a0*/  LEA R102, P0, R101, UR12, 0x2 ;  /* 0x0000000c65667c11 */ /* 0x000fe4000f8010ff */
[----:B------:R-:W-:Y:S02]  /*40b0*/  IADD3 R104, R105, R103, R104 ;  /* 0x0000006769687210 */ /* 0x000fe40007ffe068 */
[C---:B------:R-:W-:Y:S01]  /*40c0*/  LEA.HI.X R103, R101.reuse, UR13, RZ, 0x2, P0 ;  /* 0x0000000d65677c11 */ /* 0x040fe200080f14ff */
[----:B------:R1:W-:Y:S01]  /*40d0*/  STG.E.128 desc[UR4][R52.64], R32 ;  /* 0x0000002034007986 */ /* 0x0003e2000c101d04 */
[----:B------:R-:W-:Y:S01]  /*40e0*/  IADD3 R107, R104, R107, RZ ;  /* 0x0000006b686b7210 */ /* 0x000fe20007ffe0ff */
[----:B------:R-:W-:-:S04]  /*40f0*/  VIADD R101, R101, 0x80 ;  /* 0x0000008065657836 */ /* 0x000fc80000000000 */
[----:B------:R1:W-:Y:S03]  /*4100*/  STG.E desc[UR4][R102.64], R107 ;  /* 0x0000006b66007986 */ /* 0x0003e6000c101904 */
.L_x_18975:
[----:B------:R-:W-:Y:S05]  /*4110*/  BSYNC B0 ;  /* 0x0000000000007941 */ /* 0x000fea0003800000 */
.L_x_18974:
[----:B------:R-:W-:Y:S01]  /*4120*/  ISETP.NE.AND P0, PT, R98, RZ, PT ;  /* 0x000000ff6200720c */ /* 0x000fe20003f05270 */
[----:B------:R-:W-:-:S12]  /*4130*/  BSSY B0, `(.L_x_19004) ;  /* 0x0000169000007945 */ /* 0x000fd80003800000 */
[----:B------:R-:W-:Y:S05]  /*4140*/  @!P0 BRA `(.L_x_19005) ;  /* 0x00000014009c8947 */ /* 0x000fea0003800000 */
[----:B------:R-:W2:Y:S08]  /*4150*/  LDC.64 R36, c[0x0][0x220] ;  /* 0x00008800ff247b82 */ /* 0x000eb00000000a00 */
[----:B01----:R-:W0:Y:S01]  /*4160*/  LDC.64 R52, c[0x0][0x230] ;  /* 0x00008c00ff347b82 */ /* 0x003e220000000a00 */
[----:B--2---:R-:W-:-:S06]  /*4170*/  IMAD.WIDE.U32 R36, R101, 0x10, R36 ;  /* 0x0000001065247825 */ /* 0x004fcc00078e0024 */
        /* <DEDUP_REMOVED lines=18> */
.L_x_19007:
[----:B------:R-:W-:-:S07]  /*42a0*/  MOV R110, R90 ;  /* 0x0000005a006e7202 */ /* 0x000fce0000000f00 */
.L_x_19008:
[----:B------:R-:W-:Y:S05]  /*42b0*/  BSYNC B1 ;  /* 0x0000000000017941 */ /* 0x000fea0003800000 */
.L_x_19006:
        /* <DEDUP_REMOVED lines=16> */
.L_x_19012:
[----:B------:R-:W-:Y:S05]  /*43c0*/  BSYNC B2 ;  /* 0x0000000000027941 */ /* 0x000fea0003800000 */
.L_x_19011:
        /* <DEDUP_REMOVED lines=44> */
.L_x_19010:
[----:B------:R-:W-:Y:S05]  /*4690*/  BSYNC B1 ;  /* 0x0000000000017941 */ /* 0x000fea0003800000 */
.L_x_19009:
[----:B------:R-:W0:Y:S01]  /*46a0*/  LDC R108, c[0x0][0x298] ;  /* 0x0000a600ff6c7b82 */ /* 0x000e220000000800 */
[----:B------:R-:W-:Y:S01]  /*46b0*/  I2FP.F32.U32 R103, R110 ;  /* 0x0000006e00677245 */ /* 0x000fe20000201000 */
[----:B------:R-:W-:Y:S01]  /*46c0*/  IMAD.MOV.U32 R110, RZ, RZ, 0x2f800000 ;  /* 0x2f800000ff6e7424 */ /* 0x000fe200078e00ff */
[----:B------:R-:W-:Y:S01]  /*46d0*/  ISETP.NE.U32.AND P0, PT, R52, RZ, PT ;  /* 0x000000ff3400720c */ /* 0x000fe20003f05070 */
[----:B-----5:R-:W-:Y:S01]  /*46e0*/  FMUL.FTZ R105, R36, R54 ;  /* 0x0000003624697220 */ /* 0x020fe20000410000 */
[C---:B------:R-:W-:Y:S01]  /*46f0*/  ISETP.NE.AND P2, PT, R104.reuse, 0x1, PT ;  /* 0x000000016800780c */ /* 0x040fe20003f45270 */
        /* <DEDUP_REMOVED lines=18> */
.L_x_19014:
[----:B------:R-:W-:-:S07]  /*4820*/  MOV R86, R90 ;  /* 0x0000005a00567202 */ /* 0x000fce0000000f00 */
.L_x_19015:
[----:B------:R-:W-:Y:S05]  /*4830*/  BSYNC B1 ;  /* 0x0000000000017941 */ /* 0x000fea0003800000 */
.L_x_19013:
        /* <DEDUP_REMOVED lines=16> */
.L_x_19019:
[----:B------:R-:W-:Y:S05]  /*4940*/  BSYNC B2 ;  /* 0x0000000000027941 */ /* 0x000fea0003800000 */
.L_x_19018:
        /* <DEDUP_REMOVED lines=44> */
.L_x_19017:
[----:B------:R-:W-:Y:S05]  /*4c10*/  BSYNC B1 ;  /* 0x0000000000017941 */ /* 0x000fea0003800000 */
.L_x_19016:
[----:B------:R-:W-:Y:S01]  /*4c20*/  I2FP.F32.U32 R53, R86 ;  /* 0x0000005600357245 */ /* 0x000fe20000201000 */
[----:B------:R-:W-:Y:S01]  /*4c30*/  FMUL.FTZ R37, R37, R54 ;  /* 0x0000003625257220 */ /* 0x000fe20000410000 */
[----:B------:R-:W-:Y:S01]  /*4c40*/  ISETP.NE.AND P3, PT, R102, 0x1, PT ;  /* 0x000000016600780c */ /* 0x000fe20003f65270 */
[----:B------:R-:W-:Y:S02]  /*4c50*/  BSSY B1, `(.L_x_19020) ;  /* 0x0000011000017945 */ /* 0x000fe40003800000 */
[----:B------:R-:W-:Y:S01]  /*4c60*/  FFMA.FTZ R52, R53, R110, 1.1641532182693481445e-10 ;  /* 0x2f00000035347423 */ /* 0x000fe2000001006e */
[----:B------:R-:W-:-:S04]  /*4c70*/  FMUL.FTZ R37, R37, R108 ;  /* 0x0000006c25257220 */ /* 0x000fc80000410000 */
        /* <DEDUP_REMOVED lines=13> */
.L_x_19021:
[----:B------:R-:W-:-:S07]  /*4d50*/  IMAD.MOV.U32 R86, RZ, RZ, R90 ;  /* 0x000000ffff567224 */ /* 0x000fce00078e005a */
.L_x_19022:
[----:B------:R-:W-:Y:S05]  /*4d60*/  BSYNC B1 ;  /* 0x0000000000017941 */ /* 0x000fea0003800000 */
.L_x_19020:
        /* <DEDUP_REMOVED lines=16> */
.L_x_19026:
[----:B------:R-:W-:Y:S05]  /*4e70*/  BSYNC B2 ;  /* 0x0000000000027941 */ /* 0x000fea0003800000 */
.L_x_19025:
        /* <DEDUP_REMOVED lines=44> */
.L_x_19024:
[----:B------:R-:W-:Y:S05]  /*5140*/  BSYNC B1 ;  /* 0x0000000000017941 */ /* 0x000fea0003800000 */
.L_x_19023:
        /* <DEDUP_REMOVED lines=19> */
.L_x_19028:
[----:B------:R-:W-:-:S07]  /*5280*/  MOV R111, R90 ;  /* 0x0000005a006f7202 */ /* 0x000fce0000000f00 */
.L_x_19029:
[----:B------:R-:W-:Y:S05]  /*5290*/  BSYNC B1 ;  /* 0x0000000000017941 */ /* 0x000fea0003800000 */
.L_x_19027:
        /* <DEDUP_REMOVED lines=16> */
.L_x_19033:
[----:B------:R-:W-:Y:S05]  /*53a0*/  BSYNC B2 ;  /* 0x0000000000027941 */ /* 0x000fea0003800000 */
.L_x_19032:
        /* <DEDUP_REMOVED lines=44> */
.L_x_19031:
[----:B------:R-:W-:Y:S05]  /*5670*/  BSYNC B1 ;  /* 0x0000000000017941 */ /* 0x000fea0003800000 */
.L_x_19030:
        /* <DEDUP_REMOVED lines=13> */
[----:B------:R-:W-:Y:S02]  /*5750*/  IADD3 R104, R105, R103, R104 ;  /* 0x0000006769687210 */ /* 0x000fe40007ffe068 */
[C---:B------:R-:W-:Y:S02]  /*5760*/  LEA R102, P0, R101.reuse, UR12, 0x2 ;  /* 0x0000000c65667c11 */ /* 0x040fe4000f8010ff */
[----:B------:R2:W-:Y:S01]  /*5770*/  STG.E.128 desc[UR4][R52.64], R36 ;  /* 0x0000002434007986 */ /* 0x0005e2000c101d04 */
[----:B------:R-:W-:Y:S01]  /*5780*/  IMAD.IADD R107, R104, 0x1, R107 ;  /* 0x00000001686b7824 */ /* 0x000fe200078e026b */
[C---:B------:R-:W-:Y:S02]  /*5790*/  LEA.HI.X R103, R101.reuse, UR13, RZ, 0x2, P0 ;  /* 0x0000000d65677c11 */ /* 0x040fe400080f14ff */
[----:B------:R-:W-:-:S03]  /*57a0*/  IADD3 R101, R101, 0x80, RZ ;  /* 0x0000008065657810 */ /* 0x000fc60007ffe0ff */
[----:B------:R2:W-:Y:S04]  /*57b0*/  STG.E desc[UR4][R102.64], R107 ;  /* 0x0000006b66007986 */ /* 0x0005e8000c101904 */
.L_x_19005:
[----:B------:R-:W-:Y:S05]  /*57c0*/  BSYNC B0 ;  /* 0x0000000000007941 */ /* 0x000fea0003800000 */
.L_x_19004:
[----:B------:R-:W-:Y:S01]  /*57d0*/  ISETP.NE.AND P0, PT, R97, RZ, PT ;  /* 0x000000ff6100720c */ /* 0x000fe20003f05270 */
[----:B------:R-:W-:-:S12]  /*57e0*/  BSSY B0, `(.L_x_19034) ;  /* 0x0000169000007945 */ /* 0x000fd80003800000 */
[----:B------:R-:W-:Y:S05]  /*57f0*/  @!P0 BRA `(.L_x_19035) ;  /* 0x00000014009c8947 */ /* 0x000fea0003800000 */
[----:B------:R-:W3:Y:S08]  /*5800*/  LDC.64 R40, c[0x0][0x220] ;  /* 0x00008800ff287b82 */ /* 0x000ef00000000a00 */
[----:B012---:R-:W0:Y:S01]  /*5810*/  LDC.64 R52, c[0x0][0x230] ;  /* 0x00008c00ff347b82 */ /* 0x007e220000000a00 */
[----:B---3--:R-:W-:-:S06]  /*5820*/  IMAD.WIDE.U32 R40, R101, 0x10, R40 ;  /* 0x0000001065287825 */ /* 0x008fcc00078e0028 */
        /* <DEDUP_REMOVED lines=18> */
.L_x_19037:
[----:B------:R-:W-:-:S07]  /*5950*/  IMAD.MOV.U32 R110, RZ, RZ, R90 ;  /* 0x000000ffff6e7224 */ /* 0x000fce00078e005a */
.L_x_19038:
[----:B------:R-:W-:Y:S05]  /*5960*/  BSYNC B1 ;  /* 0x0000000000017941 */ /* 0x000fea0003800000 */
.L_x_19036:
        /* <DEDUP_REMOVED lines=16> */
.L_x_19042:
[----:B------:R-:W-:Y:S05]  /*5a70*/  BSYNC B2 ;  /* 0x0000000000027941 */ /* 0x000fea0003800000 */
.L_x_19041:
        /* <DEDUP_REMOVED lines=44> */
.L_x_19040:
[----:B------:R-:W-:Y:S05]  /*5d40*/  BSYNC B1 ;  /* 0x0000000000017941 */ /* 0x000fea0003800000 */
.L_x_19039:
        /* <DEDUP_REMOVED lines=24> */
.L_x_19044:
[----:B------:R-:W-:-:S07]  /*5ed0*/  IMAD.MOV.U32 R86, RZ, RZ, R90 ;  /* 0x000000ffff567224 */ /* 0x000fce00078e005a */
.L_x_19045:
[----:B------:R-:W-:Y:S05]  /*5ee0*/  BSYNC B1 ;  /* 0x0000000000017941 */ /* 0x000fea0003800000 */
.L_x_19043:
        /* <DEDUP_REMOVED lines=16> */
.L_x_19049:
[----:B------:R-:W-:Y:S05]  /*5ff0*/  BSYNC B2 ;  /* 0x0000000000027941 */ /* 0x000fea0003800000 */
.L_x_19048:
        /* <DEDUP_REMOVED lines=44> */
.L_x_19047:
[----:B------:R-:W-:Y:S05]  /*62c0*/  BSYNC B1 ;  /* 0x0000000000017941 */ /* 0x000fea0003800000 */
.L_x_19046:
        /* <DEDUP_REMOVED lines=19> */
.L_x_19051:
[----:B------:R-:W-:-:S07]  /*6400*/  MOV R86, R90 ;  /* 0x0000005a00567202 */ /* 0x000fce0000000f00 */
.L_x_19052:
[----:B------:R-:W-:Y:S05]  /*6410*/  BSYNC B1 ;  /* 0x0000000000017941 */ /* 0x000fea0003800000 */
.L_x_19050:
        /* <DEDUP_REMOVED lines=16> */
.L_x_19056:
[----:B------:R-:W-:Y:S05]  /*6520*/  BSYNC B2 ;  /* 0x0000000000027941 */ /* 0x000fea0003800000 */
.L_x_19055:
        /* <DEDUP_REMOVED lines=44> */
.L_x_19054:
[----:B------:R-:W-:Y:S05]  /*67f0*/  BSYNC B1 ;  /* 0x0000000000017941 */ /* 0x000fea0003800000 */
.L_x_19053:
        /* <DEDUP_REMOVED lines=19> */
.L_x_19058:
[----:B------:R-:W-:-:S07]  /*6930*/  IMAD.MOV.U32 R111, RZ, RZ, R90 ;  /* 0x000000ffff6f7224 */ /* 0x000fce00078e005a */
.L_x_19059:
[----:B------:R-:W-:Y:S05]  /*6940*/  BSYNC B1 ;  /* 0x0000000000017941 */ /* 0x000fea0003800000 */
.L_x_19057:
        /* <DEDUP_REMOVED lines=16> */
.L_x_19063:
[----:B------:R-:W-:Y:S05]  /*6a50*/  BSYNC B2 ;  /* 0x0000000000027941 */ /* 0x000fea0003800000 */
.L_x_19062:
        /* <DEDUP_REMOVED lines=44> */
.L_x_19061:
[----:B------:R-:W-:Y:S05]  /*6d20*/  BSYNC B1 ;  /* 0x0000000000017941 */ /* 0x000fea0003800000 */
.L_x_19060:
        /* <DEDUP_REMOVED lines=20> */
.L_x_19035:
[----:B------:R-:W-:Y:S05]  /*6e70*/  BSYNC B0 ;  /* 0x0000000000007941 */ /* 0x000fea0003800000 */
.L_x_19034:
[----:B------:R-:W-:Y:S01]  /*6e80*/  ISETP.NE.AND P0, PT, R96, RZ, PT ;  /* 0x000000ff6000720c */ /* 0x000fe20003f05270 */
[----:B------:R-:W-:-:S12]  /*6e90*/  BSSY B0, `(.L_x_19064) ;  /* 0x0000169000007945 */ /* 0x000fd80003800000 */
[----:B------:R-:W-:Y:S05]  /*6ea0*/  @!P0 BRA `(.L_x_19065) ;  /* 0x00000014009c8947 */ /* 0x000fea0003800000 */
[----:B------:R-:W4:Y:S08]  /*6eb0*/  LDC.64 R44, c[0x0][0x220] ;  /* 0x00008800ff2c7b82 */ /* 0x000f300000000a00 */
[----:B0123--:R-:W0:Y:S01]  /*6ec0*/  LDC.64 R52, c[0x0][0x230] ;  /* 0x00008c00ff347b82 */ /* 0x00fe220000000a00 */
[----:B----4-:R-:W-:-:S06]  /*6ed0*/  IMAD.WIDE.U32 R44, R101, 0x10, R44 ;  /* 0x00000010652c7825 */ /* 0x010fcc00078e002c */
        /* <DEDUP_REMOVED lines=18> */
.L_x_19067:
[----:B------:R-:W-:-:S07]  /*7000*/  MOV R110, R90 ;  /* 0x0000005a006e7202 */ /* 0x000fce0000000f00 */
.L_x_19068:
[----:B------:R-:W-:Y:S05]  /*7010*/  BSYNC B1 ;  /* 0x0000000000017941 */ /* 0x000fea0003800000 */
.L_x_19066:
        /* <DEDUP_REMOVED lines=16> */
.L_x_19072:
[----:B------:R-:W-:Y:S05]  /*7120*/  BSYNC B2 ;  /* 0x0000000000027941 */ /* 0x000fea0003800000 */
.L_x_19071:
        /* <DEDUP_REMOVED lines=44> */
.L_x_19070:
[----:B------:R-:W-:Y:S05]  /*73f0*/  BSYNC B1 ;  /* 0x0000000000017941 */ /* 0x000fea0003800000 */
.L_x_19069:
        /* <DEDUP_REMOVED lines=24> */
.L_x_19074:
[----:B------:R-:W-:-:S07]  /*7580*/  MOV R86, R90 ;  /* 0x0000005a00567202 */ /* 0x000fce0000000f00 */
.L_x_19075:
[----:B------:R-:W-:Y:S05]  /*7590*/  BSYNC B1 ;  /* 0x0000000000017941 */ /* 0x000fea0003800000 */
.L_x_19073:
        /* <DEDUP_REMOVED lines=16> */
.L_x_19079:
[----:B------:R-:W-:Y:S05]  /*76a0*/  BSYNC B2 ;  /* 0x0000000000027941 */ /* 0x000fea0003800000 */
.L_x_19078:
        /* <DEDUP_REMOVED lines=44> */
.L_x_19077:
[----:B------:R-:W-:Y:S05]  /*7970*/  BSYNC B1 ;  /* 0x0000000000017941 */ /* 0x000fea0003800000 */
.L_x_19076:
        /* <DEDUP_REMOVED lines=19> */
.L_x_19081:
[----:B------:R-:W-:-:S07]  /*7ab0*/  IMAD.MOV.U32 R86, RZ, RZ, R90 ;  /* 0x000000ffff567224 */ /* 0x000fce00078e005a */
.L_x_19082:
[----:B------:R-:W-:Y:S05]  /*7ac0*/  BSYNC B1 ;  /* 0x0000000000017941 */ /* 0x000fea0003800000 */
.L_x_19080:
        /* <DEDUP_REMOVED lines=16> */
.L_x_19086:
[----:B------:R-:W-:Y:S05]  /*7bd0*/  BSYNC B2 ;  /* 0x0000000000027941 */ /* 0x000fea0003800000 */
.L_x_19085:
        /* <DEDUP_REMOVED lines=44> */
.L_x_19084:
[----:B------:R-:W-:Y:S05]  /*7ea0*/  BSYNC B1 ;  /* 0x0000000000017941 */ /* 0x000fea0003800000 */
.L_x_19083:
        /* <DEDUP_REMOVED lines=19> */
.L_x_19088:
[----:B------:R-:W-:-:S07]  /*7fe0*/  MOV R111, R90 ;  /* 0x0000005a006f7202 */ /* 0x000fce0000000f00 */
.L_x_19089:
[----:B------:R-:W-:Y:S05]  /*7ff0*/  BSYNC B1 ;  /* 0x0000000000017941 */ /* 0x000fea0003800000 */
.L_x_19087:
        /* <DEDUP_REMOVED lines=16> */
.L_x_19093:
[----:B------:R-:W-:Y:S05]  /*8100*/  BSYNC B2 ;  /* 0x0000000000027941 */ /* 0x000fea0003800000 */
.L_x_19092:
        /* <DEDUP_REMOVED lines=44> */
.L_x_19091:
[----:B------:R-:W-:Y:S05]  /*83d0*/  BSYNC B1 ;  /* 0x0000000000017941 */ /* 0x000fea0003800000 */
.L_x_19090:
        /* <DEDUP_REMOVED lines=20> */
.L_x_19065:
[----:B------:R-:W-:Y:S05]  /*8520*/  BSYNC B0 ;  /* 0x0000000000007941 */ /* 0x000fea0003800000 */
.L_x_19064:
[----:B------:R-:W-:Y:S01]  /*8530*/  ISETP.NE.AND P0, PT, R95, RZ, PT ;  /* 0x000000ff5f00720c */ /* 0x000fe20003f05270 */
[----:B------:R-:W-:-:S12]  /*8540*/  BSSY B0, `(.L_x_19094) ;  /* 0x0000168000007945 */ /* 0x000fd80003800000 */
[----:B------:R-:W-:Y:S05]  /*8550*/  @!P0 BRA `(.L_x_19095) ;  /* 0x0000001400988947 */ /* 0x000fea0003800000 */
[----:B------:R-:W0:Y:S08]  /*8560*/  LDC.64 R48, c[0x0][0x220] ;  /* 0x00008800ff307b82 */ /* 0x000e300000000a00 */
[----:B01234-:R-:W0:Y:S01]  /*8570*/  LDC.64 R52, c[0x0][0x230] ;  /* 0x00008c00ff347b82 */ /* 0x01fe220000000a00 */
[----:B------:R-:W-:-:S06]  /*8580*/  IMAD.WIDE.U32 R48, R101, 0x10, R48 ;  /* 0x0000001065307825 */ /* 0x000fcc00078e0030 */
        /* <DEDUP_REMOVED lines=18> */
.L_x_19097:
[----:B------:R-:W-:-:S07]  /*86b0*/  IMAD.MOV.U32 R110, RZ, RZ, R90 ;  /* 0x000000ffff6e7224 */ /* 0x000fce00078e005a */
.L_x_19098:
[----:B------:R-:W-:Y:S05]  /*86c0*/  BSYNC B1 ;  /* 0x0000000000017941 */ /* 0x000fea0003800000 */
.L_x_19096:
        /* <DEDUP_REMOVED lines=16> */
.L_x_19102:
[----:B------:R-:W-:Y:S05]  /*87d0*/  BSYNC B2 ;  /* 0x0000000000027941 */ /* 0x000fea0003800000 */
.L_x_19101:
        /* <DEDUP_REMOVED lines=44> */
.L_x_19100:
[----:B------:R-:W-:Y:S05]  /*8aa0*/  BSYNC B1 ;  /* 0x0000000000017941 */ /* 0x000fea0003800000 */
.L_x_19099:
        /* <DEDUP_REMOVED lines=24> */
.L_x_19104:
[----:B------:R-:W-:-:S07]  /*8c30*/  IMAD.MOV.U32 R86, RZ, RZ, R90 ;  /* 0x000000ffff567224 */ /* 0x000fce00078e005a */
.L_x_19105:
[----:B------:R-:W-:Y:S05]  /*8c40*/  BSYNC B1 ;  /* 0x0000000000017941 */ /* 0x000fea0003800000 */
.L_x_19103:
        /* <DEDUP_REMOVED lines=16> */
.L_x_19109:
[----:B------:R-:W-:Y:S05]  /*8d50*/  BSYNC B2 ;  /* 0x0000000000027941 */ /* 0x000fea0003800000 */
.L_x_19108:
        /* <DEDUP_REMOVED lines=44> */
.L_x_19107:
[----:B------:R-:W-:Y:S05]  /*9020*/  BSYNC B1 ;  /* 0x0000000000017941 */ /* 0x000fea0003800000 */
.L_x_19106:
        /* <DEDUP_REMOVED lines=19> */
.L_x_19111:
[----:B------:R-:W-:-:S07]  /*9160*/  MOV R86, R90 ;  /* 0x0000005a00567202 */ /* 0x000fce0000000f00 */
.L_x_19112:
[----:B------:R-:W-:Y:S05]  /*9170*/  BSYNC B1 ;  /* 0x0000000000017941 */ /* 0x000fea0003800000 */
.L_x_19110:
        /* <DEDUP_REMOVED lines=16> */
.L_x_19116:
[----:B------:R-:W-:Y:S05]  /*9280*/  BSYNC B2 ;  /* 0x0000000000027941 */ /* 0x000fea0003800000 */
.L_x_19115:
        /* <DEDUP_REMOVED lines=44> */
.L_x_19114:
[----:B------:R-:W-:Y:S05]  /*9550*/  BSYNC B1 ;  /* 0x0000000000017941 */ /* 0x000fea0003800000 */
.L_x_19113:
        /* <DEDUP_REMOVED lines=19> */
.L_x_19118:
[----:B------:R-:W-:-:S07]  /*9690*/  IMAD.MOV.U32 R111, RZ, RZ, R90 ;  /* 0x000000ffff6f7224 */ /* 0x000fce00078e005a */
.L_x_19119:
[----:B------:R-:W-:Y:S05]  /*96a0*/  BSYNC B1 ;  /* 0x0000000000017941 */ /* 0x000fea0003800000 */
.L_x_19117:
        /* <DEDUP_REMOVED lines=16> */
.L_x_19123:
[----:B------:R-:W-:Y:S05]  /*97b0*/  BSYNC B2 ;  /* 0x0000000000027941 */ /* 0x000fea0003800000 */
.L_x_19122:
        /* <DEDUP_REMOVED lines=44> */
.L_x_19121:
[----:B------:R-:W-:Y:S05]  /*9a80*/  BSYNC B1 ;  /* 0x0000000000017941 */ /* 0x000fea0003800000 */
.L_x_19120:
        /* <DEDUP_REMOVED lines=13> */
[C---:B------:R-:W-:Y:S02]  /*9b60*/  LEA R102, P0, R101.reuse, UR12, 0x2 ;  /* 0x0000000c65667c11 */ /* 0x040fe4000f8010ff */
[----:B------:R-:W-:Y:S02]  /*9b70*/  IADD3 R54, R104, R54, R105 ;  /* 0x0000003668367210 */ /* 0x000fe40007ffe069 */
[----:B------:R-:W-:Y:S01]  /*9b80*/  LEA.HI.X R103, R101, UR13, RZ, 0x2, P0 ;  /* 0x0000000d65677c11 */ /* 0x000fe200080f14ff */
[----:B------:R0:W-:Y:S01]  /*9b90*/  STG.E.128 desc[UR4][R52.64], R48 ;  /* 0x0000003034007986 */ /* 0x0001e2000c101d04 */
[----:B------:R-:W-:-:S05]  /*9ba0*/  IADD3 R107, R54, R107, RZ ;  /* 0x0000006b366b7210 */ /* 0x000fca0007ffe0ff */
[----:B------:R0:W-:Y:S02]  /*9bb0*/  STG.E desc[UR4][R102.64], R107 ;  /* 0x0000006b66007986 */ /* 0x0001e4000c101904 */
.L_x_19095:
[----:B------:R-:W-:Y:S05]  /*9bc0*/  BSYNC B0 ;  /* 0x0000000000007941 */ /* 0x000fea0003800000 */
.L_x_19094:
[----:B01234-:R-:W-:Y:S01]  /*9bd0*/  FADD.FTZ R52, RZ, R28 ;  /* 0x0000001cff347221 */ /* 0x01ffe20000010000 */
[C---:B------:R-:W-:Y:S01]  /*9be0*/  ISETP.GT.U32.AND P3, PT, R80.reuse, 0xff, PT ;  /* 0x000000ff5000780c */ /* 0x040fe20003f64070 */
[----:B------:R-:W-:Y:S01]  /*9bf0*/  UMOV UR8, 0xffffffff ;  /* 0xffffffff00087882 */ /* 0x000fe20000000000 */
[C---:B------:R-:W-:Y:S01]  /*9c00*/  ISETP.GT.U32.AND P2, PT, R80.reuse, 0x17f, PT ;  /* 0x0000017f5000780c */ /* 0x040fe20003f44070 */
[----:B------:R-:W-:Y:S01]  /*9c10*/  FADD.FTZ R53, R29, R52 ;  /* 0x000000341d357221 */ /* 0x000fe20000010000 */
[C---:B------:R-:W-:Y:S02]  /*9c20*/  ISETP.GT.U32.AND P1, PT, R80.reuse, 0x1ff, PT ;  /* 0x000001ff5000780c */ /* 0x040fe40003f24070 */
[----:B------:R-:W-:Y:S01]  /*9c30*/  ISETP.GT.U32.AND P0, PT, R80, 0x27f, PT ;  /* 0x0000027f5000780c */ /* 0x000fe20003f04070 */
[----:B------:R-:W-:Y:S01]  /*9c40*/  FADD.FTZ R52, R30, R53 ;  /* 0x000000351e347221 */ /* 0x000fe20000010000 */
[----:B------:R-:W-:Y:S02]  /*9c50*/  LOP3.LUT P5, RZ, R55, 0xff, RZ, 0xc0, !PT ;  /* 0x000000ff37ff7812 */ /* 0x000fe400078ac0ff */
[----:B------:R-:W-:Y:S01]  /*9c60*/  SHF.R.U32.HI R102, RZ, 0x5, R82 ;  /* 0x00000005ff667819 */ /* 0x000fe20000011652 */
[----:B------:R-:W-:Y:S01]  /*9c70*/  FADD.FTZ R52, R31, R52 ;  /* 0x000000341f347221 */ /* 0x000fe20000010000 */
[----:B------:R-:W-:-:S02]  /*9c80*/  LOP3.LUT P6, RZ, R82, 0x1f, RZ, 0xc0, !PT ;  /* 0x0000001f52ff7812 */ /* 0x000fc400078cc0ff */
[----:B-----5:R-:W-:Y:S02]  /*9c90*/  LOP3.LUT R54, R102, 0x7fffffc, RZ, 0xc0, !PT ;  /* 0x07fffffc66367812 */ /* 0x020fe400078ec0ff */
[----:B------:R-:W-:-:S05]  /*9ca0*/  FSEL R53, R52, RZ, P4 ;  /* 0x000000ff34357208 */ /* 0x000fca0002000000 */
[----:B------:R-:W-:Y:S01]  /*9cb0*/  FADD.FTZ R52, R32, R53 ;  /* 0x0000003520347221 */ /* 0x000fe20000010000 */
[----:B------:R-:W-:-:S03]  /*9cc0*/  @!P5 VIADD R54, R54, 0x4 ;  /* 0x000000043636d836 */ /* 0x000fc60000000000 */
        /* <DEDUP_REMOVED lines=14> */
[----:B------:R-:W-:Y:S02]  /*9db0*/  P2R R101, PR, RZ, 0x20 ;  /* 0x00000020ff657803 */ /* 0x000fe40000000000 */
[----:B------:R-:W-:Y:S01]  /*9dc0*/  ISETP.GT.U32.AND P5, PT, R80, 0x2ff, PT ;  /* 0x000002ff5000780c */ /* 0x000fe20003fa4070 */
        /* <DEDUP_REMOVED lines=76> */
.L_x_19148:
        /* <DEDUP_REMOVED lines=17> */
[----:B0-----:R-:W-:Y:S02]  /*a3a0*/  @!P0 LEA R103, R53, R52, 0x18 ;  /* 0x0000003435678211 */ /* 0x001fe400078ec0ff */
[----:B------:R-:W-:-:S03]  /*a3b0*/  CS2R R52, SRZ ;  /* 0x0000000000347805 */ /* 0x000fc6000001ff00 */
[----:B------:R-:W-:Y:S01]  /*a3c0*/  @!P0 IMAD R104, R54, 0x8, R103 ;  /* 0x0000000836688824 */ /* 0x000fe200078e0267 */
[----:B------:R-:W-:-:S04]  /*a3d0*/  HFMA2.MMA R103, -RZ, RZ, 0, 0 ;  /* 0x00000000ff677435 */ /* 0x000fc800000001ff */
[----:B------:R-:W-:Y:S02]  /*a3e0*/  @!P0 LDS.64 R52, [R104] ;  /* 0x0000000068348984 */ /* 0x000fe40000000a00 */
[----:B------:R-:W-:Y:S01]  /*a3f0*/  @!P0 IMAD.MOV.U32 R103, RZ, RZ, R87 ;  /* 0x000000ffff678224 */ /* 0x000fe200078e0057 */
[----:B------:R-:W-:-:S04]  /*a400*/  PLOP3.LUT P0, PT, PT, PT, UP1, 0x40, 0x0 ;  /* 0x000000000000781c */ /* 0x000fc80003f0e818 */
[----:B------:R-:W0:Y:S01]  /*a410*/  SHFL.DOWN PT, R110, R103, 0x2, 0x1f ;  /* 0x08401f00676e7f89 */ /* 0x000e2200000e0000 */
[-C--:B------:R-:W-:Y:S02]  /*a420*/  I2FP.F32.S32 R113, R103.reuse ;  /* 0x0000006700717245 */ /* 0x080fe40000201400 */
[----:B0-----:R-:W-:Y:S02]  /*a430*/  IADD3 R105, R110, R103, RZ ;  /* 0x000000676e697210 */ /* 0x001fe40007ffe0ff */
[----:B------:R-:W-:Y:S02]  /*a440*/  I2FP.F32.S32 R110, R110 ;  /* 0x0000006e006e7245 */ /* 0x000fe40000201400 */
[----:B------:R-:W-:Y:S01]  /*a450*/  I2FP.F32.S32 R54, R105 ;  /* 0x0000006900367245 */ /* 0x000fe20000201400 */
[----:B------:R-:W0:Y:S03]  /*a460*/  SHFL.DOWN PT, R112, R105, 0x1, 0x1f ;  /* 0x08201f0069707f89 */ /* 0x000e2600000e0000 */
[----:B------:R-:W1:Y:S01]  /*a470*/  MUFU.RCP R102, R54 ;  /* 0x0000003600667308 */ /* 0x000e620000001000 */
[----:B------:R-:W2:Y:S01]  /*a480*/  SHFL.DOWN PT, R111, R52, 0x2, 0x1f ;  /* 0x08401f00346f7f89 */ /* 0x000ea200000e0000 */
[----:B0-----:R-:W-:Y:S01]  /*a490*/  IMAD.IADD R103, R105, 0x1, R112 ;  /* 0x0000000169677824 */ /* 0x001fe200078e0270 */
[----:B------:R-:W-:-:S02]  /*a4a0*/  I2FP.F32.S32 R107, R112 ;  /* 0x00000070006b7245 */ /* 0x000fc40000201400 */
[----:B------:R-:W0:Y:S01]  /*a4b0*/  SHFL.DOWN PT, R112, R53, 0x2, 0x1f ;  /* 0x08401f0035707f89 */ /* 0x000e2200000e0000 */
[----:B--2---:R-:W-:Y:S01]  /*a4c0*/  FMUL.FTZ R104, R111, R110 ;  /* 0x0000006e6f687220 */ /* 0x004fe20000410000 */
[----:B------:R-:W-:-:S03]  /*a4d0*/  I2FP.F32.S32 R106, R103 ;  /* 0x00000067006a7245 */ /* 0x000fc60000201400 */
[----:B------:R-:W-:Y:S01]  /*a4e0*/  FFMA.FTZ R109, R113, R52, R104 ;  /* 0x00000034716d7223 */ /* 0x000fe20000010068 */
[----:B------:R-:W-:Y:S02]  /*a4f0*/  FADD.FTZ R52, -R111, R52 ;  /* 0x000000346f347221 */ /* 0x000fe40000010100 */
[----:B------:R-:W2:Y:S01]  /*a500*/  MUFU.RCP R106, R106 ;  /* 0x0000006a006a7308 */ /* 0x000ea20000001000 */
[----:B-1----:R-:W-:Y:S01]  /*a510*/  FMUL.FTZ R109, R102, R109 ;  /* 0x0000006d666d7220 */ /* 0x002fe20000410000 */
[----:B------:R-:W-:-:S04]  /*a520*/  FMUL.FTZ R52, R52, R52 ;  /* 0x0000003434347220 */ /* 0x000fc80000410000 */
[----:B------:R-:W1:Y:S01]  /*a530*/  SHFL.DOWN PT, R108, R109, 0x1, 0x1f ;  /* 0x08201f006d6c7f89 */ /* 0x000e6200000e0000 */
[----:B------:R-:W-:-:S04]  /*a540*/  FMUL.FTZ R113, R52, R113 ;  /* 0x0000007134717220 */ /* 0x000fc80000410000 */
[----:B------:R-:W-:Y:S01]  /*a550*/  FMUL.FTZ R113, R113, R110 ;  /* 0x0000006e71717220 */ /* 0x000fe20000410000 */
[----:B0-----:R-:W-:-:S04]  /*a560*/  FADD.FTZ R111, R112, R53 ;  /* 0x00000035706f7221 */ /* 0x001fc80000010000 */
[----:B------:R-:W-:Y:S02]  /*a570*/  FFMA.FTZ R111, R102, R113, R111 ;  /* 0x00000071666f7223 */ /* 0x000fe4000001006f */
[----:B------:R-:W0:Y:S03]  /*a580*/  LDC R102, c[0x0][0x2d8] ;  /* 0x0000b600ff667b82 */ /* 0x000e260000000800 */
[----:B------:R-:W3:Y:S01]  /*a590*/  SHFL.DOWN PT, R52, R111, 0x1, 0x1f ;  /* 0x08201f006f347f89 */ /* 0x000ee200000e0000 */
[----:B-1----:R-:W-:Y:S01]  /*a5a0*/  FMUL.FTZ R103, R108, R107 ;  /* 0x0000006b6c677220 */ /* 0x002fe20000410000 */
[----:B------:R-:W-:-:S03]  /*a5b0*/  FADD.FTZ R108, R109, -R108 ;  /* 0x8000006c6d6c7221 */ /* 0x000fc60000010000 */
[----:B------:R-:W-:Y:S01]  /*a5c0*/  FFMA.FTZ R103, R54, R109, R103 ;  /* 0x0000006d36677223 */ /* 0x000fe20000010067 */
[----:B------:R-:W-:-:S03]  /*a5d0*/  FMUL.FTZ R109, R108, R108 ;  /* 0x0000006c6c6d7220 */ /* 0x000fc60000410000 */
[----:B--2---:R-:W-:Y:S01]  /*a5e0*/  FMUL.FTZ R103, R106, R103 ;  /* 0x000000676a677220 */ /* 0x004fe20000410000 */
[----:B------:R-:W-:-:S04]  /*a5f0*/  FMUL.FTZ R54, R54, R109 ;  /* 0x0000006d36367220 */ /* 0x000fc80000410000 */
[----:B------:R-:W-:Y:S01]  /*a600*/  FMUL.FTZ R54, R54, R107 ;  /* 0x0000006b36367220 */ /* 0x000fe20000410000 */
[----:B------:R-:W1:Y:S01]  /*a610*/  SHFL.IDX PT, R103, R103, RZ, 0x1f ;  /* 0x00001fff67677589 */ /* 0x000e6200000e0000 */
[----:B---3--:R-:W-:-:S04]  /*a620*/  FADD.FTZ R53, R111, R52 ;  /* 0x000000346f357221 */ /* 0x008fc80000010000 */
[----:B------:R-:W-:-:S05]  /*a630*/  FFMA.FTZ R106, R106, R54, R53 ;  /* 0x000000366a6a7223 */ /* 0x000fca0000010035 */
[----:B------:R-:W0:Y:S01]  /*a640*/  SHFL.IDX PT, R107, R106, RZ, 0x1f ;  /* 0x00001fff6a6b7589 */ /* 0x000e2200000e0000 */
[C---:B-1----:R-:W-:Y:S01]  /*a650*/  FSEL R104, R103.reuse, RZ, P0 ;  /* 0x000000ff67687208 */ /* 0x042fe20000000000 */
[----:B------:R-:W-:Y:S01]  /*a660*/  FMUL.FTZ R105, R103, R103 ;  /* 0x0000006767697220 */ /* 0x000fe20000410000 */
[----:B------:R-:W-:-:S04]  /*a670*/  PLOP3.LUT P0, PT, PT, PT, UP1, 0x40, 0x0 ;  /* 0x000000000000781c */ /* 0x000fc80003f0e818 */
[----:B------:R-:W-:Y:S02]  /*a680*/  FSEL R105, R105, RZ, !P0 ;  /* 0x000000ff69697208 */ /* 0x000fe40004000000 */
[----:B------:R-:W-:Y:S01]  /*a690*/  LOP3.LUT P0, RZ, R55, 0x1f, R82, 0xf8, !PT ;  /* 0x0000001f37ff7812 */ /* 0x000fe2000780f852 */
[----:B0-----:R-:W-:-:S04]  /*a6a0*/  FFMA.FTZ R102, R107, UR14, R102 ;  /* 0x0000000e6b667c23 */ /* 0x001fc80008010066 */
[----:B------:R-:W-:-:S08]  /*a6b0*/  FADD.FTZ R105, R102, R105 ;  /* 0x0000006966697221 */ /* 0x000fd00000010000 */
[----:B------:R-:W0:Y:S01]  /*a6c0*/  @!P0 LDC.64 R54, c[0x0][0x250] ;  /* 0x00009400ff368b82 */ /* 0x000e220000000a00 */
[----:B------:R-:W1:Y:S07]  /*a6d0*/  MUFU.RSQ R105, R105 ;  /* 0x0000006900697308 */ /* 0x000e6e0000001400 */
[----:B------:R-:W2:Y:S01]  /*a6e0*/  @!P0 LDC.64 R52, c[0x0][0x258] ;  /* 0x00009600ff348b82 */ /* 0x000ea20000000a00 */
[----:B0-----:R-:W-:-:S05]  /*a6f0*/  @!P0 IMAD.WIDE R54, R94, 0x4, R54 ;  /* 0x000000045e368825 */ /* 0x001fca00078e0236 */
[----:B------:R0:W-:Y:S01]  /*a700*/  @!P0 STG.E desc[UR4][R54.64], R103 ;  /* 0x0000006736008986 */ /* 0x0001e2000c101904 */
[----:B--2---:R-:W-:-:S05]  /*a710*/  @!P0 IMAD.WIDE R52, R94, 0x4, R52 ;  /* 0x000000045e348825 */ /* 0x004fca00078e0234 */
[----:B-1----:R0:W-:Y:S01]  /*a720*/  @!P0 STG.E desc[UR4][R52.64], R105 ;  /* 0x0000006934008986 */ /* 0x0021e2000c101904 */
        /* <DEDUP_REMOVED lines=17> */
.L_x_19126:
[----:B------:R-:W-:Y:S05]  /*a840*/  BSYNC B0 ;  /* 0x0000000000007941 */ /* 0x000fea0003800000 */
.L_x_19125:
        /* <DEDUP_REMOVED lines=17> */
[----:B------:R-:W-:Y:S01]  /*a960*/  VIADD R100, R100, 0x80 ;  /* 0x0000008064647836 */ /* 0x000fe20000000000 */
[----:B------:R2:W-:Y:S06]  /*a970*/  STG.E.128 desc[UR4][R102.64], R52 ;  /* 0x0000003466007986 */ /* 0x0005ec000c101d04 */
.L_x_19128:
[----:B------:R-:W-:Y:S05]  /*a980*/  BSYNC B0 ;  /* 0x0000000000007941 */ /* 0x000fea0003800000 */
.L_x_19127:
        /* <DEDUP_REMOVED lines=19> */
.L_x_19130:
[----:B------:R-:W-:Y:S05]  /*aac0*/  BSYNC B0 ;  /* 0x0000000000007941 */ /* 0x000fea0003800000 */
.L_x_19129:
        /* <DEDUP_REMOVED lines=19> */
.L_x_19132:
[----:B------:R-:W-:Y:S05]  /*ac00*/  BSYNC B0 ;  /* 0x0000000000007941 */ /* 0x000fea0003800000 */
.L_x_19131:
[----:B------:R-:W-:Y:S01]  /*ac10*/  ISETP.NE.AND P0, PT, R96, RZ, PT ;  /* 0x000000ff6000720c */ /* 0x000fe20003f05270 */
        /* <DEDUP_REMOVED lines=18> */
.L_x_19134:
[----:B------:R-:W-:Y:S05]  /*ad40*/  BSYNC B0 ;  /* 0x0000000000007941 */ /* 0x000fea0003800000 */
.L_x_19133:
        /* <DEDUP_REMOVED lines=18> */
.L_x_19136:
[----:B------:R-:W-:Y:S05]  /*ae70*/  BSYNC B0 ;  /* 0x0000000000007941 */ /* 0x000fea0003800000 */
.L_x_19135:
[----:B------:R-:W-:Y:S01]  /*ae80*/  ISETP.NE.AND P0, PT, R101, RZ, PT ;  /* 0x000000ff6500720c */ /* 0x000fe20003f05270 */
[----:B------:R-:W-:-:S03]  /*ae90*/  VIADD R94, R94, UR16 ;  /* 0x000000105e5e7c36 */ /* 0x000fc60008000000 */
[----:B01234-:R-:W-:Y:S02]  /*aea0*/  SEL R55, RZ, 0x1, P0 ;  /* 0x00000001ff377807 */ /* 0x01ffe40000000000 */
[----:B------:R-:W-:-:S13]  /*aeb0*/  ISETP.GE.AND P0, PT, R94, UR17, PT ;  /* 0x000000115e007c0c */ /* 0x000fda000bf06270 */
[----:B------:R-:W-:Y:S05]  /*aec0*/  @!P0 BRA `(.L_x_19137) ;  /* 0xffffff64000c8947 */ /* 0x000fea000383ffff */
[----:B------:R-:W-:Y:S05]  /*aed0*/  EXIT ;  /* 0x000000000000794d */ /* 0x000fea0003800000 */
.L_x_19124:
[----:B------:R-:W-:Y:S01]  /*aee0*/  HFMA2.MMA R112, -RZ, RZ, 0, 1.847743988037109375e-06 ;  /* 0x0000001fff707435 */ /* 0x000fe200000001ff */
[----:B------:R-:W-:Y:S01]  /*aef0*/  MOV R110, R53 ;  /* 0x00000035006e7202 */ /* 0x000fe20000000f00 */
[----:B------:R-:W-:Y:S02]  /*af00*/  IMAD.MOV.U32 R109, RZ, RZ, 0x1 ;  /* 0x00000001ff6d7424 */ /* 0x000fe400078e00ff */
[----:B------:R-:W-:-:S07]  /*af10*/  IMAD.MOV.U32 R107, RZ, RZ, -0x1 ;  /* 0xffffffffff6b7424 */ /* 0x000fce00078e00ff */
[----:B------:R-:W-:Y:S05]  /*af20*/  WARPSYNC.COLLECTIVE R107, `(.L_x_19138) ;  /* 0x000000006b087348 */ /* 0x000fea0003c00000 */
[----:B------:R0:W1:Y:S02]  /*af30*/  SHFL.BFLY P6, R108, R110, R109, R112 ;  /* 0x0c00006d6e6c7389 */ /* 0x00006400000c0070 */
[----:B01----:R-:W-:Y:S01]  /*af40*/  ENDCOLLECTIVE ;  /* 0x000000000000791b */ /* 0x003fe20003800000 */
.L_x_19138:
[----:B------:R-:W-:Y:S01]  /*af50*/  HFMA2.MMA R109, -RZ, RZ, 0, 1.1920928955078125e-07 ;  /* 0x00000002ff6d7435 */ /* 0x000fe200000001ff */
[----:B------:R-:W-:-:S05]  /*af60*/  MOV R52, R108 ;  /* 0x0000006c00347202 */ /* 0x000fca0000000f00 */
[----:B------:R-:W-:-:S04]  /*af70*/  FADD.FTZ R55, R53, R52 ;  /* 0x0000003435377221 */ /* 0x000fc80000010000 */
[----:B------:R-:W-:-:S07]  /*af80*/  IMAD.MOV.U32 R110, RZ, RZ, R55 ;  /* 0x000000ffff6e7224 */ /* 0x000fce00078e0037 */
[----:B------:R-:W-:Y:S05]  /*af90*/  WARPSYNC.COLLECTIVE R107, `(.L_x_19139) ;  /* 0x000000006b087348 */ /* 0x000fea0003c00000 */
[----:B------:R0:W1:Y:S02]  /*afa0*/  SHFL.BFLY P6, R108, R110, R109, R112 ;  /* 0x0c00006d6e6c7389 */ /* 0x00006400000c0070 */
[----:B01----:R-:W-:Y:S01]  /*afb0*/  ENDCOLLECTIVE ;  /* 0x000000000000791b */ /* 0x003fe20003800000 */
.L_x_19139:
[----:B------:R-:W-:Y:S02]  /*afc0*/  IMAD.MOV.U32 R109, RZ, RZ, 0x4 ;  /* 0x00000004ff6d7424 */ /* 0x000fe400078e00ff */
[----:B------:R-:W-:-:S04]  /*afd0*/  IMAD.MOV.U32 R52, RZ, RZ, R108 ;  /* 0x000000ffff347224 */ /* 0x000fc800078e006c */
[----:B------:R-:W-:-:S05]  /*afe0*/  FADD.FTZ R103, R55, R52 ;  /* 0x0000003437677221 */ /* 0x000fca0000010000 */
[----:B------:R-:W-:-:S07]  /*aff0*/  MOV R110, R103 ;  /* 0x00000067006e7202 */ /* 0x000fce0000000f00 */
[----:B------:R-:W-:Y:S05]  /*b000*/  WARPSYNC.COLLECTIVE R107, `(.L_x_19140) ;  /* 0x000000006b087348 */ /* 0x000fea0003c00000 */
[----:B------:R0:W1:Y:S02]  /*b010*/  SHFL.BFLY P6, R108, R110, R109, R112 ;  /* 0x0c00006d6e6c7389 */ /* 0x00006400000c0070 */
[----:B01----:R-:W-:Y:S01]  /*b020*/  ENDCOLLECTIVE ;  /* 0x000000000000791b */ /* 0x003fe20003800000 */
.L_x_19140:
[----:B------:R-:W-:Y:S01]  /*b030*/  HFMA2.MMA R109, -RZ, RZ, 0, 4.76837158203125e-07 ;  /* 0x00000008ff6d7435 */ /* 0x000fe200000001ff */
[----:B------:R-:W-:-:S05]  /*b040*/  MOV R52, R108 ;  /* 0x0000006c00347202 */ /* 0x000fca0000000f00 */
[----:B------:R-:W-:-:S04]  /*b050*/  FADD.FTZ R104, R103, R52 ;  /* 0x0000003467687221 */ /* 0x000fc80000010000 */
[----:B------:R-:W-:-:S07]  /*b060*/  IMAD.MOV.U32 R110, RZ, RZ, R104 ;  /* 0x000000ffff6e7224 */ /* 0x000fce00078e0068 */
[----:B------:R-:W-:Y:S05]  /*b070*/  WARPSYNC.COLLECTIVE R107, `(.L_x_19141) ;  /* 0x000000006b087348 */ /* 0x000fea0003c00000 */
[----:B------:R0:W1:Y:S02]  /*b080*/  SHFL.BFLY P6, R108, R110, R109, R112 ;  /* 0x0c00006d6e6c7389 */ /* 0x00006400000c0070 */
[----:B01----:R-:W-:Y:S01]  /*b090*/  ENDCOLLECTIVE ;  /* 0x000000000000791b */ /* 0x003fe20003800000 */
.L_x_19141:
[----:B------:R-:W-:Y:S02]  /*b0a0*/  IMAD.MOV.U32 R109, RZ, RZ, 0x10 ;  /* 0x00000010ff6d7424 */ /* 0x000fe400078e00ff */
[----:B------:R-:W-:-:S04]  /*b0b0*/  IMAD.MOV.U32 R105, RZ, RZ, R108 ;  /* 0x000000ffff697224 */ /* 0x000fc800078e006c */
[----:B------:R-:W-:-:S05]  /*b0c0*/  FADD.FTZ R105, R104, R105 ;  /* 0x0000006968697221 */ /* 0x000fca0000010000 */
[----:B------:R-:W-:-:S07]  /*b0d0*/  MOV R110, R105 ;  /* 0x00000069006e7202 */ /* 0x000fce0000000f00 */
[----:B------:R-:W-:Y:S05]  /*b0e0*/  WARPSYNC.COLLECTIVE R107, `(.L_x_19142) ;  /* 0x000000006b087348 */ /* 0x000fea0003c00000 */
[----:B------:R0:W1:Y:S02]  /*b0f0*/  SHFL.BFLY P6, R108, R110, R109, R112 ;  /* 0x0c00006d6e6c7389 */ /* 0x00006400000c0070 */
[----:B01----:R-:W-:Y:S01]  /*b100*/  ENDCOLLECTIVE ;  /* 0x000000000000791b */ /* 0x003fe20003800000 */
.L_x_19142:
        /* <DEDUP_REMOVED lines=57> */
.L_x_19143:
[----:B------:R-:W-:Y:S02]  /*b4a0*/  IMAD.MOV.U32 R109, RZ, RZ, 0x2 ;  /* 0x00000002ff6d7424 */ /* 0x000fe400078e00ff */
[----:B------:R-:W-:-:S04]  /*b4b0*/  IMAD.MOV.U32 R104, RZ, RZ, R108 ;  /* 0x000000ffff687224 */ /* 0x000fc800078e006c */
[----:B------:R-:W-:-:S05]  /*b4c0*/  FADD.FTZ R104, R53, R104 ;  /* 0x0000006835687221 */ /* 0x000fca0000010000 */
[----:B------:R-:W-:-:S07]  /*b4d0*/  MOV R110, R104 ;  /* 0x00000068006e7202 */ /* 0x000fce0000000f00 */
[----:B------:R-:W-:Y:S05]  /*b4e0*/  WARPSYNC.COLLECTIVE R107, `(.L_x_19144) ;  /* 0x000000006b087348 */ /* 0x000fea0003c00000 */
[----:B------:R0:W1:Y:S02]  /*b4f0*/  SHFL.BFLY P6, R108, R110, R109, R112 ;  /* 0x0c00006d6e6c7389 */ /* 0x00006400000c0070 */
[----:B01----:R-:W-:Y:S01]  /*b500*/  ENDCOLLECTIVE ;  /* 0x000000000000791b */ /* 0x003fe20003800000 */
.L_x_19144:
[----:B------:R-:W-:Y:S01]  /*b510*/  HFMA2.MMA R109, -RZ, RZ, 0, 2.384185791015625e-07 ;  /* 0x00000004ff6d7435 */ /* 0x000fe200000001ff */
[----:B------:R-:W-:-:S05]  /*b520*/  MOV R55, R108 ;  /* 0x0000006c00377202 */ /* 0x000fca0000000f00 */
[----:B------:R-:W-:-:S04]  /*b530*/  FADD.FTZ R55, R104, R55 ;  /* 0x0000003768377221 */ /* 0x000fc80000010000 */
[----:B------:R-:W-:-:S07]  /*b540*/  IMAD.MOV.U32 R110, RZ, RZ, R55 ;  /* 0x000000ffff6e7224 */ /* 0x000fce00078e0037 */
[----:B------:R-:W-:Y:S05]  /*b550*/  WARPSYNC.COLLECTIVE R107, `(.L_x_19145) ;  /* 0x000000006b087348 */ /* 0x000fea0003c00000 */
[----:B------:R0:W1:Y:S02]  /*b560*/  SHFL.BFLY P6, R108, R110, R109, R112 ;  /* 0x0c00006d6e6c7389 */ /* 0x00006400000c0070 */
[----:B01----:R-:W-:Y:S01]  /*b570*/  ENDCOLLECTIVE ;  /* 0x000000000000791b */ /* 0x003fe20003800000 */
.L_x_19145:
[----:B------:R-:W-:Y:S02]  /*b580*/  IMAD.MOV.U32 R109, RZ, RZ, 0x8 ;  /* 0x00000008ff6d7424 */ /* 0x000fe400078e00ff */
[----:B------:R-:W-:-:S04]  /*b590*/  IMAD.MOV.U32 R106, RZ, RZ, R108 ;  /* 0x000000ffff6a7224 */ /* 0x000fc800078e006c */
[----:B------:R-:W-:-:S05]  /*b5a0*/  FADD.FTZ R106, R55, R106 ;  /* 0x0000006a376a7221 */ /* 0x000fca0000010000 */
[----:B------:R-:W-:-:S07]  /*b5b0*/  MOV R110, R106 ;  /* 0x0000006a006e7202 */ /* 0x000fce0000000f00 */
[----:B------:R-:W-:Y:S05]  /*b5c0*/  WARPSYNC.COLLECTIVE R107, `(.L_x_19146) ;  /* 0x000000006b087348 */ /* 0x000fea0003c00000 */
[----:B------:R0:W1:Y:S02]  /*b5d0*/  SHFL.BFLY P6, R108, R110, R109, R112 ;  /* 0x0c00006d6e6c7389 */ /* 0x00006400000c0070 */
[----:B01----:R-:W-:Y:S01]  /*b5e0*/  ENDCOLLECTIVE ;  /* 0x000000000000791b */ /* 0x003fe20003800000 */
.L_x_19146:
[----:B------:R-:W-:Y:S01]  /*b5f0*/  HFMA2.MMA R109, -RZ, RZ, 0, 9.5367431640625e-07 ;  /* 0x00000010ff6d7435 */ /* 0x000fe200000001ff */
[----:B------:R-:W-:-:S05]  /*b600*/  MOV R103, R108 ;  /* 0x0000006c00677202 */ /* 0x000fca0000000f00 */
[----:B------:R-:W-:-:S04]  /*b610*/  FADD.FTZ R103, R106, R103 ;  /* 0x000000676a677221 */ /* 0x000fc80000010000 */
[----:B------:R-:W-:-:S07]  /*b620*/  IMAD.MOV.U32 R110, RZ, RZ, R103 ;  /* 0x000000ffff6e7224 */ /* 0x000fce00078e0067 */
[----:B------:R-:W-:Y:S05]  /*b630*/  WARPSYNC.COLLECTIVE R107, `(.L_x_19147) ;  /* 0x000000006b087348 */ /* 0x000fea0003c00000 */
[----:B------:R0:W1:Y:S02]  /*b640*/  SHFL.BFLY P6, R108, R110, R109, R112 ;  /* 0x0c00006d6e6c7389 */ /* 0x00006400000c0070 */
[----:B01----:R-:W-:Y:S01]  /*b650*/  ENDCOLLECTIVE ;  /* 0x000000000000791b */ /* 0x003fe20003800000 */
.L_x_19147:
[----:B------:R-:W-:Y:S05]  /*b660*/  BRA `(.L_x_19148) ;  /* 0xffffffec00087947 */ /* 0x000fea000383ffff */
.L_x_19149:
        /* <DEDUP_REMOVED lines=9> */
.L_x_23344:


//--------------------- .text._ZN10layer_norm13ln_fwd_kernelINS_13Kernel_traitsI6__halfffffjLj3072ELj1ELj1ELj4ELj16ENS_18Kernel_traits_baseILj3072ES2_ffffjLj128EEEEELb1ELb0ELb0ELb1EEEvNS_9FwdParamsE --------------------------
	.section	.text._ZN10layer_norm13ln_fwd_kernelINS_13Kernel_traitsI6__halfffffjLj3072ELj1ELj1ELj4ELj16ENS_18Kernel_traits_baseILj3072ES2_ffffjLj128EEEEELb1ELb0ELb0ELb1EEEvNS_9FwdParamsE,"ax",@progbits
	.align	128
        .global         _ZN10layer_norm13ln_fwd_kernelINS_13Kernel_traitsI6__halfffffjLj3072ELj1ELj1ELj4ELj16ENS_18Kernel_traits_baseILj3072ES2_ffffjLj128EEEEELb1ELb0ELb0ELb1EEEvNS_9FwdParamsE
        .type           _ZN10layer_norm13ln_fwd_kernelINS_13Kernel_traitsI6__halfffffjLj3072ELj1ELj1ELj4ELj16ENS_18Kernel_traits_baseILj3072ES2_ffffjLj128EEEEELb1ELb0ELb0ELb1EEEvNS_9FwdParamsE,@function
        .size           _ZN10layer_norm13ln_fwd_kernelINS_13Kernel_traitsI6__halfffffjLj3072ELj1ELj1ELj4ELj16ENS_18Kernel_traits_baseILj3072ES2_ffffjLj128EEEEELb1ELb0ELb0ELb1EEEvNS_9FwdParamsE,(.L_x_23345 - _ZN10layer_norm13ln_fwd_kernelINS_13Kernel_traitsI6__halfffffjLj3072ELj1ELj1ELj4ELj16ENS_18Kernel_traits_baseILj3072ES2_ffffjLj128EEEEELb1ELb0ELb0ELb1EEEvNS_9FwdParamsE)
        .other          _ZN10layer_norm13ln_fwd_kernelINS_13Kernel_traitsI6__halfffffjLj3072ELj1ELj1ELj4ELj16ENS_18Kernel_traits_baseILj3072ES2_ffffjLj128EEEEELb1ELb0ELb0ELb1EEEvNS_9FwdParamsE,@"STO_CUDA_ENTRY STV_DEFAULT"
_ZN10layer_norm13ln_fwd_kernelINS_13Kernel_traitsI6__halfffffjLj3072ELj1ELj1ELj4ELj16ENS_18Kernel_traits_baseILj3072ES2_ffffjLj128EEEEELb1ELb0ELb0ELb1EEEvNS_9FwdParamsE:
.text._ZN10layer_norm13ln_fwd_kernelINS_13Kernel_traitsI6__halfffffjLj3072ELj1ELj1ELj4ELj16ENS_18Kernel_traits_baseILj3072ES2_ffffjLj128EEEEELb1ELb0ELb0ELb1EEEvNS_9FwdParamsE:
        /* <DEDUP_REMOVED lines=61> */
[----:B------:R-:W-:Y:S01]  /*03d0*/  ISETP.NE.U32.AND P0, PT, RZ, UR10, PT ;  /* 0x0000000aff007c0c */ /* 0x000fe2000bf05070 */
[----:B------:R-:W-:Y:S01]  /*03e0*/  IMAD.SHL.U32 R2, R0, 0x8, RZ ;  /* 0x0000000800027824 */ /* 0x000fe200078e00ff */
[----:B------:R-:W-:Y:S01]  /*03f0*/  LOP3.LUT R4, R9, UR22, R10, 0x96, !PT ;  /* 0x0000001609047c12 */ /* 0x000fe2000f8e960a */
[----:B------:R-:W-:Y:S01]  /*0400*/  IMAD.WIDE.U32 R10, R11, -0x326172a9, RZ ;  /* 0xcd9e8d570b0a7825 */ /* 0x000fe200078e00ff */
[----:B------:R-:W-:Y:S01]  /*0410*/  UIADD3 UR25, UR7, 0x646e171e, URZ ;  /* 0x646e171e07197890 */ /* 0x000fe2000fffe03f */
[----:B------:R-:W-:Y:S02]  /*0420*/  ISETP.NE.AND.EX P0, PT, RZ, UR11, PT, P0 ;  /* 0x0000000bff007c0c */ /* 0x000fe4000bf05300 */
[----:B------:R-:W-:Y:S01]  /*0430*/  LOP3.LUT R14, R2, 0x3f8, RZ, 0xc0, !PT ;  /* 0x000003f8020e7812 */ /* 0x000fe200078ec0ff */
[----:B------:R-:W-:Y:S01]  /*0440*/  IMAD.WIDE.U32 R4, R4, -0x2daee0ad, RZ ;  /* 0xd2511f5304047825 */ /* 0x000fe200078e00ff */
[----:B------:R-:W-:Y:S01]  /*0450*/  LOP3.LUT R7, R11, UR24, R8, 0x96, !PT ;  /* 0x000000180b077c12 */ /* 0x000fe2000f8e9608 */
[----:B------:R-:W-:Y:S01]  /*0460*/  UIADD3 UR27, UR7, 0x1fd5c5a3, URZ ;  /* 0x1fd5c5a3071b7890 */ /* 0x000fe2000fffe03f */
[----:B------:R-:W-:Y:S01]  /*0470*/  IADD3 R2, P1, R14, UR10, RZ ;  /* 0x0000000a0e027c10 */ /* 0x000fe2000ff3e0ff */
[----:B------:R-:W-:Y:S01]  /*0480*/  ULDC UR10, c[0x0][0x214] ;  /* 0x00008500000a7ab9 */ /* 0x000fe20000000800 */
[----:B------:R-:W-:Y:S01]  /*0490*/  LOP3.LUT R8, R5, UR25, R6, 0x96, !PT ;  /* 0x0000001905087c12 */ /* 0x000fe2000f8e9606 */
[----:B------:R-:W-:Y:S01]  /*04a0*/  IMAD.WIDE.U32 R6, R7, -0x2daee0ad, RZ ;  /* 0xd2511f5307067825 */ /* 0x000fe200078e00ff */
[----:B------:R-:W-:-:S04]  /*04b0*/  IADD3.X R3, RZ, UR11, RZ, P1, !PT ;  /* 0x0000000bff037c10 */ /* 0x000fc80008ffe4ff */
[----:B------:R-:W-:Y:S01]  /*04c0*/  LOP3.LUT R11, R7, UR27, R4, 0x96, !PT ;  /* 0x0000001b070b7c12 */ /* 0x000fe2000f8e9604 */
[----:B------:R0:W5:Y:S01]  /*04d0*/  @P0 LDG.E.64 R32, desc[UR4][R2.64] ;  /* 0x0000000402200981 */ /* 0x000162000c1e1b00 */
[----:B------:R-:W-:-:S03]  /*04e0*/  IADD3 R4, P2, R14, UR8, RZ ;  /* 0x000000080e047c10 */ /* 0x000fc6000ff5e0ff */
[----:B------:R0:W5:Y:S04]  /*04f0*/  @P0 LDG.E.64 R30, desc[UR4][R2.64+0x400] ;  /* 0x00040004021e0981 */ /* 0x000168000c1e1b00 */
[----:B------:R0:W5:Y:S04]  /*0500*/  @P0 LDG.E.64 R28, desc[UR4][R2.64+0x800] ;  /* 0x00080004021c0981 */ /* 0x000168000c1e1b00 */
[----:B------:R0:W5:Y:S04]  /*0510*/  @P0 LDG.E.64 R16, desc[UR4][R2.64+0xc00] ;  /* 0x000c000402100981 */ /* 0x000168000c1e1b00 */
[----:B------:R0:W5:Y:S04]  /*0520*/  @P0 LDG.E.64 R12, desc[UR4][R2.64+0x1000] ;  /* 0x00100004020c0981 */ /* 0x000168000c1e1b00 */
[----:B------:R0:W5:Y:S01]  /*0530*/  @P0 LDG.E.64 R14, desc[UR4][R2.64+0x1400] ;  /* 0x00140004020e0981 */ /* 0x000162000c1e1b00 */
[----:B------:R-:W-:Y:S01]  /*0540*/  UIADD3 UR26, UR6, 0x5384540f, URZ ;  /* 0x5384540f061a7890 */ /* 0x000fe2000fffe03f */
[----:B------:R-:W-:Y:S01]  /*0550*/  IMAD.WIDE.U32 R8, R8, -0x326172a9, RZ ;  /* 0xcd9e8d5708087825 */ /* 0x000fe200078e00ff */
[----:B------:R-:W-:-:S04]  /*0560*/  ISETP.GE.AND P1, PT, R90, UR10, PT ;  /* 0x0000000a5a007c0c */ /* 0x000fc8000bf26270 */
        /* <DEDUP_REMOVED lines=20> */
[----:B------:R-:W-:Y:S01]  /*06b0*/  @!P0 CS2R R14, SRZ ;  /* 0x00000000000e8805 */ /* 0x000fe2000001ff00 */
[----:B------:R-:W-:Y:S01]  /*06c0*/  UIADD3 UR30, UR6, -0x700cb87f, URZ ;  /* 0x8ff34781061e7890 */ /* 0x000fe2000fffe03f */
[----:B------:R-:W-:Y:S01]  /*06d0*/  IMAD R2, R11, -0x326172a9, RZ ;  /* 0xcd9e8d570b027824 */ /* 0x000fe200078e02ff */
[----:B------:R-:W-:Y:S01]  /*06e0*/  UIADD3 UR31, UR7, -0x695add53, URZ ;  /* 0x96a522ad071f7890 */ /* 0x000fe2000fffe03f */
[----:B------:R-:W-:Y:S01]  /*06f0*/  IMAD.HI.U32 R7, R52, -0x326172a9, RZ ;  /* 0xcd9e8d5734077827 */ /* 0x000fe200078e00ff */
[--C-:B------:R-:W-:Y:S01]  /*0700*/  SHF.R.U64 R55, R32, 0x10, R33.reuse ;  /* 0x0000001020377819 */ /* 0x100fe20000001221 */
[----:B------:R-:W-:Y:S01]  /*0710*/  ULDC.64 UR8, c[0x0][0x270] ;  /* 0x00009c0000087ab9 */ /* 0x000fe20000000a00 */
[----:B------:R-:W-:Y:S01]  /*0720*/  SHF.R.U32.HI R56, RZ, 0x10, R33 ;  /* 0x00000010ff387819 */ /* 0x000fe20000011621 */
[----:B------:R-:W-:Y:S01]  /*0730*/  IMAD R3, R10, -0x2daee0ad, RZ ;  /* 0xd2511f530a037824 */ /* 0x000fe200078e02ff */
[--C-:B------:R-:W-:Y:S01]  /*0740*/  SHF.R.U64 R57, R30, 0x10, R31.reuse ;  /* 0x000000101e397819 */ /* 0x100fe2000000121f */
[----:B------:R-:W-:Y:S01]  /*0750*/  IMAD.HI.U32 R6, R54, -0x2daee0ad, RZ ;  /* 0xd2511f5336067827 */ /* 0x000fe200078e00ff */
[----:B------:R-:W-:Y:S01]  /*0760*/  SHF.R.U32.HI R58, RZ, 0x10, R31 ;  /* 0x00000010ff3a7819 */ /* 0x000fe2000001161f */
[----:B------:R-:W-:Y:S01]  /*0770*/  HFMA2.MMA R92, -RZ, RZ, 0, 5.9604644775390625e-08 ;  /* 0x00000001ff5c7435 */ /* 0x000fe200000001ff */
[--C-:B------:R-:W-:Y:S01]  /*0780*/  SHF.R.U64 R59, R28, 0x10, R29.reuse ;  /* 0x000000101c3b7819 */ /* 0x100fe2000000121d */
[----:B------:R-:W-:Y:S01]  /*0790*/  HADD2.F32 R10, -RZ, R16.H0_H0 ;  /* 0x20000010ff0a7230 */ /* 0x000fe20000004100 */
[----:B------:R-:W-:Y:S01]  /*07a0*/  SHF.R.U32.HI R60, RZ, 0x10, R29 ;  /* 0x00000010ff3c7819 */ /* 0x000fe2000001161d */
[----:B------:R-:W-:Y:S01]  /*07b0*/  HADD2.F32 R11, -RZ, R17.H0_H0 ;  /* 0x20000011ff0b7230 */ /* 0x000fe20000004100 */
[--C-:B------:R-:W-:Y:S01]  /*07c0*/  SHF.R.U64 R61, R16, 0x10, R17.reuse ;  /* 0x00000010103d7819 */ /* 0x100fe20000001211 */
[----:B------:R-:W-:Y:S01]  /*07d0*/  UISETP.NE.U32.AND UP0, UPT, UR8, URZ, UPT ;  /* 0x0000003f0800728c */ /* 0x000fe2000bf05070 */
[----:B------:R-:W-:Y:S01]  /*07e0*/  SHF.R.U32.HI R62, RZ, 0x10, R17 ;  /* 0x00000010ff3e7819 */ /* 0x000fe20000011611 */
[----:B0-----:R-:W-:Y:S01]  /*07f0*/  HADD2.F32 R4, -RZ, R32.H0_H0 ;  /* 0x20000020ff047230 */ /* 0x001fe20000004100 */
        /* <DEDUP_REMOVED lines=10> */
[----:B------:R-:W-:Y:S01]  /*08a0*/  LOP3.LUT R3, R6, UR31, R3, 0x96, !PT ;  /* 0x0000001f06037c12 */ /* 0x000fe2000f8e9603 */
[----:B------:R-:W-:Y:S01]  /*08b0*/  HADD2.F32 R6, -RZ, R30.H0_H0 ;  /* 0x2000001eff067230 */ /* 0x000fe20000004100 */
[----:B------:R-:W-:Y:S01]  /*08c0*/  LOP3.LUT R91, R24, 0x3, RZ, 0xc0, !PT ;  /* 0x00000003185b7812 */ /* 0x000fe200078ec0ff */
[----:B------:R-:W-:Y:S01]  /*08d0*/  HADD2.F32 R13, -RZ, R13.H0_H0 ;  /* 0x2000000dff0d7230 */ /* 0x000fe20000004100 */
[----:B------:R-:W-:Y:S01]  /*08e0*/  ULDC.U8 UR8, c[0x0][0x2a0] ;  /* 0x0000a80000087ab9 */ /* 0x000fe20000000000 */
[----:B------:R-:W-:Y:S01]  /*08f0*/  HADD2.F32 R14, -RZ, R14.H0_H0 ;  /* 0x2000000eff0e7230 */ /* 0x000fe20000004100 */
[----:B------:R-:W-:Y:S01]  /*0900*/  UISETP.NE.AND.EX UP0, UPT, UR9, URZ, UPT, UP0 ;  /* 0x0000003f0900728c */ /* 0x000fe2000bf05300 */
[----:B------:R-:W-:Y:S01]  /*0910*/  HADD2.F32 R15, -RZ, R15.H0_H0 ;  /* 0x2000000fff0f7230 */ /* 0x000fe20000004100 */
[----:B------:R-:W-:Y:S01]  /*0920*/  ULDC UR10, c[0x0][0x218] ;  /* 0x00008600000a7ab9 */ /* 0x000fe20000000800 */
[----:B------:R-:W-:Y:S01]  /*0930*/  IMAD R52, R52, -0x326172a9, RZ ;  /* 0xcd9e8d5734347824 */ /* 0x000fe200078e02ff */
[----:B------:R-:W-:Y:S01]  /*0940*/  UISETP.NE.AND UP1, UPT, UR8, URZ, UPT ;  /* 0x0000003f0800728c */ /* 0x000fe2000bf25270 */
[----:B------:R-:W-:Y:S01]  /*0950*/  IMAD R54, R54, -0x2daee0ad, RZ ;  /* 0xd2511f5336367824 */ /* 0x000fe200078e02ff */
[----:B------:R-:W-:Y:S01]  /*0960*/  ULDC UR11, c[0x0][0x290] ;  /* 0x0000a400000b7ab9 */ /* 0x000fe20000000800 */
[----:B------:R-:W-:Y:S01]  /*0970*/  IMAD.MOV.U32 R53, RZ, RZ, RZ ;  /* 0x000000ffff357224 */ /* 0x000fe200078e00ff */
        /* <DEDUP_REMOVED lines=49> */
.L_x_19319:
[----:B0-----:R-:W0:Y:S01]  /*0c90*/  LDC.64 R28, c[0x0][0x230] ;  /* 0x00008c00ff1c7b82 */ /* 0x001e220000000a00 */
[----:B------:R-:W-:Y:S01]  /*0ca0*/  IMAD R24, R90, UR10, RZ ;  /* 0x0000000a5a187c24 */ /* 0x000fe2000f8e02ff */
[----:B------:R-:W-:Y:S01]  /*0cb0*/  PLOP3.LUT P1, PT, PT, PT, UP0, 0x80, 0x0 ;  /* 0x000000000000781c */ /* 0x000fe20003f2f008 */
[----:B------:R-:W-:Y:S01]  /*0cc0*/  @UP0 ULDC.64 UR8, c[0x0][0x270] ;  /* 0x00009c0000080ab9 */ /* 0x000fe20000000a00 */
[----:B------:R-:W-:Y:S01]  /*0cd0*/  PLOP3.LUT P2, PT, PT, PT, UP0, 0x80, 0x0 ;  /* 0x000000000000781c */ /* 0x000fe20003f4f008 */
[----:B------:R-:W-:Y:S01]  /*0ce0*/  IMAD.MOV.U32 R94, RZ, RZ, 0x3f800000 ;  /* 0x3f800000ff5e7424 */ /* 0x000fe200078e00ff */
[----:B------:R-:W-:Y:S02]  /*0cf0*/  SHF.R.S32.HI R25, RZ, 0x1f, R24 ;  /* 0x0000001fff197819 */ /* 0x000fe40000011418 */
[----:B------:R-:W1:Y:S01]  /*0d00*/  LDC.64 R48, c[0x0][0x220] ;  /* 0x00008800ff307b82 */ /* 0x000e620000000a00 */
[----:B------:R-:W-:Y:S02]  /*0d10*/  MOV R33, 0x4 ;  /* 0x0000000400217802 */ /* 0x000fe40000000f00 */
[----:B------:R-:W-:-:S02]  /*0d20*/  LEA.HI R25, R25, R24, RZ, 0x2 ;  /* 0x0000001819197211 */ /* 0x000fc400078f10ff */
[----:B------:R-:W-:Y:S02]  /*0d30*/  LOP3.LUT R24, R0, 0x7f, RZ, 0xc0, !PT ;  /* 0x0000007f00187812 */ /* 0x000fe400078ec0ff */
[----:B------:R-:W-:Y:S02]  /*0d40*/  @P1 IMAD.WIDE R32, R90, R33, UR8 ;  /* 0x000000085a201e25 */ /* 0x000fe4000f8e0221 */
[----:B------:R-:W-:-:S03]  /*0d50*/  LEA.HI.SX32 R93, R25, R24, 0x1e ;  /* 0x00000018195d7211 */ /* 0x000fc600078ff2ff */
[----:B------:R2:W5:Y:S01]  /*0d60*/  @P2 LDG.E R94, desc[UR4][R32.64] ;  /* 0x00000004205e2981 */ /* 0x000562000c1e1900 */
[----:B0-----:R-:W-:-:S04]  /*0d70*/  ISETP.NE.U32.AND P0, PT, R28, RZ, PT ;  /* 0x000000ff1c00720c */ /* 0x001fc80003f05070 */
[----:B------:R-:W-:Y:S01]  /*0d80*/  ISETP.NE.AND.EX P0, PT, R29, RZ, PT, P0 ;  /* 0x000000ff1d00720c */ /* 0x000fe20003f05300 */
[----:B-1----:R-:W-:-:S06]  /*0d90*/  IMAD.WIDE.U32 R24, R93, 0x10, R48 ;  /* 0x000000105d187825 */ /* 0x002fcc00078e0030 */
[----:B------:R-:W5:Y:S06]  /*0da0*/  LDG.E.128 R24, desc[UR4][R24.64] ;  /* 0x0000000418187981 */ /* 0x000f6c000c1e1d00 */
[----:B------:R-:W0:Y:S02]  /*0db0*/  @P0 LDC.64 R30, c[0x0][0x230] ;  /* 0x00008c00ff1e0b82 */ /* 0x000e240000000a00 */
[----:B0-----:R-:W-:-:S05]  /*0dc0*/  @P0 IMAD.WIDE.U32 R30, R93, 0x10, R30 ;  /* 0x000000105d1e0825 */ /* 0x001fca00078e001e */
        /* <DEDUP_REMOVED lines=13> */
.L_x_19151:
[----:B------:R-:W-:-:S07]  /*0ea0*/  MOV R36, R52 ;  /* 0x0000003400247202 */ /* 0x000fce0000000f00 */
.L_x_19152:
[----:B------:R-:W-:Y:S05]  /*0eb0*/  BSYNC B0 ;  /* 0x0000000000007941 */ /* 0x000fea0003800000 */
.L_x_19150:
        /* <DEDUP_REMOVED lines=16> */
.L_x_19156:
[----:B------:R-:W-:Y:S05]  /*0fc0*/  BSYNC B1 ;  /* 0x0000000000017941 */ /* 0x000fea0003800000 */
.L_x_19155:
        /* <DEDUP_REMOVED lines=44> */
.L_x_19154:
[----:B------:R-:W-:Y:S05]  /*1290*/  BSYNC B0 ;  /* 0x0000000000007941 */ /* 0x000fea0003800000 */
.L_x_19153:
        /* <DEDUP_REMOVED lines=24> */
.L_x_19158:
[----:B------:R-:W-:-:S07]  /*1420*/  MOV R24, R52 ;  /* 0x0000003400187202 */ /* 0x000fce0000000f00 */
.L_x_19159:
[----:B------:R-:W-:Y:S05]  /*1430*/  BSYNC B0 ;  /* 0x0000000000007941 */ /* 0x000fea0003800000 */
.L_x_19157:
        /* <DEDUP_REMOVED lines=16> */
.L_x_19163:
[----:B------:R-:W-:Y:S05]  /*1540*/  BSYNC B1 ;  /* 0x0000000000017941 */ /* 0x000fea0003800000 */
.L_x_19162:
        /* <DEDUP_REMOVED lines=44> */
.L_x_19161:
[----:B------:R-:W-:Y:S05]  /*1810*/  BSYNC B0 ;  /* 0x0000000000007941 */ /* 0x000fea0003800000 */
.L_x_19160:
[----:B------:R-:W-:Y:S01]  /*1820*/  I2FP.F32.U32 R24, R24 ;  /* 0x0000001800187245 */ /* 0x000fe20000201000 */
[----:B------:R-:W-:Y:S01]  /*1830*/  FMUL.FTZ R28, R25, R94 ;  /* 0x0000005e191c7220 */ /* 0x000fe20000410000 */
[----:B------:R-:W-:Y:S01]  /*1840*/  ISETP.NE.AND P4, PT, R29, 0x1, PT ;  /* 0x000000011d00780c */ /* 0x000fe20003f85270 */
[----:B------:R-:W-:Y:S02]  /*1850*/  BSSY B0, `(.L_x_19164) ;  /* 0x0000011000007945 */ /* 0x000fe40003800000 */
[----:B------:R-:W-:Y:S01]  /*1860*/  FFMA.FTZ R25, R24, R97, 1.1641532182693481445e-10 ;  /* 0x2f00000018197423 */ /* 0x000fe20000010061 */
[----:B------:R-:W-:-:S04]  /*1870*/  FMUL.FTZ R28, R28, R95 ;  /* 0x0000005f1c1c7220 */ /* 0x000fc80000410000 */
        /* <DEDUP_REMOVED lines=13> */
.L_x_19165:
[----:B------:R-:W-:-:S07]  /*1950*/  IMAD.MOV.U32 R32, RZ, RZ, R52 ;  /* 0x000000ffff207224 */ /* 0x000fce00078e0034 */
.L_x_19166:
[----:B------:R-:W-:Y:S05]  /*1960*/  BSYNC B0 ;  /* 0x0000000000007941 */ /* 0x000fea0003800000 */
.L_x_19164:
        /* <DEDUP_REMOVED lines=16> */
.L_x_19170:
[----:B------:R-:W-:Y:S05]  /*1a70*/  BSYNC B1 ;  /* 0x0000000000017941 */ /* 0x000fea0003800000 */
.L_x_19169:
        /* <DEDUP_REMOVED lines=44> */
.L_x_19168:
[----:B------:R-:W-:Y:S05]  /*1d40*/  BSYNC B0 ;  /* 0x0000000000007941 */ /* 0x000fea0003800000 */
.L_x_19167:
        /* <DEDUP_REMOVED lines=19> */
.L_x_19172:
[----:B------:R-:W-:-:S07]  /*1e80*/  MOV R26, R52 ;  /* 0x00000034001a7202 */ /* 0x000fce0000000f00 */
.L_x_19173:
[----:B------:R-:W-:Y:S05]  /*1e90*/  BSYNC B0 ;  /* 0x0000000000007941 */ /* 0x000fea0003800000 */
.L_x_19171:
        /* <DEDUP_REMOVED lines=16> */
.L_x_19177:
[----:B------:R-:W-:Y:S05]  /*1fa0*/  BSYNC B1 ;  /* 0x0000000000017941 */ /* 0x000fea0003800000 */
.L_x_19176:
        /* <DEDUP_REMOVED lines=44> */
.L_x_19175:
[----:B------:R-:W-:Y:S05]  /*2270*/  BSYNC B0 ;  /* 0x0000000000007941 */ /* 0x000fea0003800000 */
.L_x_19174:
[----:B------:R-:W0:Y:S01]  /*2280*/  LDC.64 R78, c[0x0][0x238] ;  /* 0x00008e00ff4e7b82 */ /* 0x000e220000000a00 */
[----:B------:R-:W-:Y:S01]  /*2290*/  I2FP.F32.U32 R26, R26 ;  /* 0x0000001a001a7245 */ /* 0x000fe20000201000 */
[----:B------:R-:W-:Y:S01]  /*22a0*/  VIADD R35, R93, 0x80 ;  /* 0x000000805d237836 */ /* 0x000fe20000000000 */
[----:B------:R-:W-:-:S03]  /*22b0*/  SEL R28, RZ, 0x10000, P4 ;  /* 0x00010000ff1c7807 */ /* 0x000fc60002000000 */
[----:B------:R-:W-:Y:S01]  /*22c0*/  FFMA.FTZ R29, R26, R97, 1.1641532182693481445e-10 ;  /* 0x2f0000001a1d7423 */ /* 0x000fe20000010061 */
[----:B------:R-:W-:Y:S01]  /*22d0*/  FMUL.FTZ R26, R27, R94 ;  /* 0x0000005e1b1a7220 */ /* 0x000fe20000410000 */
[----:B------:R-:W1:Y:S03]  /*22e0*/  @P0 LDC.64 R24, c[0x0][0x230] ;  /* 0x00008c00ff180b82 */ /* 0x000e660000000a00 */
[----:B------:R-:W-:Y:S01]  /*22f0*/  FSETP.GTU.FTZ.AND P5, PT, R29, R96, PT ;  /* 0x000000601d00720b */ /* 0x000fe20003fbc000 */
[----:B------:R-:W-:Y:S01]  /*2300*/  FMUL.FTZ R26, R26, R95 ;  /* 0x0000005f1a1a7220 */ /* 0x000fe20000410000 */
[----:B------:R-:W-:Y:S02]  /*2310*/  SEL R29, RZ, 0x100, P3 ;  /* 0x00000100ff1d7807 */ /* 0x000fe40001800000 */
[----:B------:R-:W-:Y:S01]  /*2320*/  SEL R27, RZ, 0x1000000, P5 ;  /* 0x01000000ff1b7807 */ /* 0x000fe20002800000 */
[----:B------:R-:W2:Y:S01]  /*2330*/  LDC.64 R76, c[0x0][0x240] ;  /* 0x00009000ff4c7b82 */ /* 0x000ea20000000a00 */
[----:B------:R-:W-:-:S02]  /*2340*/  FSEL R43, R26, RZ, !P5 ;  /* 0x000000ff1a2b7208 */ /* 0x000fc40006800000 */
[----:B------:R-:W-:Y:S02]  /*2350*/  IADD3 R27, R29, R27, R28 ;  /* 0x0000001b1d1b7210 */ /* 0x000fe40007ffe01c */
[----:B------:R-:W-:Y:S01]  /*2360*/  SEL R28, RZ, 0x1, P2 ;  /* 0x00000001ff1c7807 */ /* 0x000fe20001000000 */
[----:B------:R-:W-:Y:S01]  /*2370*/  @P1 FADD.FTZ R43, R47, R43 ;  /* 0x0000002b2f2b1221 */ /* 0x000fe20000010000 */
[----:B0-----:R-:W-:Y:S02]  /*2380*/  IMAD.WIDE.U32 R30, R93, 0x10, R78 ;  /* 0x000000105d1e7825 */ /* 0x001fe400078e004e */
[----:B------:R-:W-:-:S03]  /*2390*/  IADD3 R37, R27, R28, RZ ;  /* 0x0000001c1b257210 */ /* 0x000fc60007ffe0ff */
[----:B------:R0:W-:Y:S01]  /*23a0*/  STG.E.128 desc[UR4][R30.64], R40 ;  /* 0x000000281e007986 */ /* 0x0001e2000c101d04 */
[----:B-1----:R-:W-:-:S04]  /*23b0*/  @P0 IMAD.WIDE.U32 R32, R35, 0x10, R24 ;  /* 0x0000001023200825 */ /* 0x002fc800078e0018 */
[----:B------:R-:W-:-:S04]  /*23c0*/  IMAD.WIDE.U32 R24, R35, 0x10, R48 ;  /* 0x0000001023187825 */ /* 0x000fc800078e0030 */
[----:B--2---:R-:W-:-:S05]  /*23d0*/  IMAD.WIDE.U32 R28, R93, 0x4, R76 ;  /* 0x000000045d1c7825 */ /* 0x004fca00078e004c */
[----:B------:R0:W-:Y:S04]  /*23e0*/  STG.E desc[UR4][R28.64], R37 ;  /* 0x000000251c007986 */ /* 0x0001e8000c101904 */
        /* <DEDUP_REMOVED lines=14> */
.L_x_19179:
[----:B------:R-:W-:-:S07]  /*24d0*/  MOV R34, R52 ;  /* 0x0000003400227202 */ /* 0x000fce0000000f00 */
.L_x_19180:
[----:B------:R-:W-:Y:S05]  /*24e0*/  BSYNC B0 ;  /* 0x0000000000007941 */ /* 0x000fea0003800000 */
.L_x_19178:
        /* <DEDUP_REMOVED lines=16> */
.L_x_19184:
[----:B------:R-:W-:Y:S05]  /*25f0*/  BSYNC B1 ;  /* 0x0000000000017941 */ /* 0x000fea0003800000 */
.L_x_19183:
        /* <DEDUP_REMOVED lines=44> */
.L_x_19182:
[----:B------:R-:W-:Y:S05]  /*28c0*/  BSYNC B0 ;  /* 0x0000000000007941 */ /* 0x000fea0003800000 */
.L_x_19181:
[----:B------:R-:W-:Y:S01]  /*28d0*/  I2FP.F32.U32 R28, R34 ;  /* 0x00000022001c7245 */ /* 0x000fe20000201000 */
[----:B-----5:R-:W-:Y:S01]  /*28e0*/  FMUL.FTZ R24, R24, R94 ;  /* 0x0000005e18187220 */ /* 0x020fe20000410000 */
        /* <DEDUP_REMOVED lines=17> */
.L_x_19186:
[----:B------:R-:W-:-:S07]  /*2a00*/  MOV R24, R52 ;  /* 0x0000003400187202 */ /* 0x000fce0000000f00 */
.L_x_19187:
[----:B------:R-:W-:Y:S05]  /*2a10*/  BSYNC B0 ;  /* 0x0000000000007941 */ /* 0x000fea0003800000 */
.L_x_19185:
        /* <DEDUP_REMOVED lines=16> */
.L_x_19191:
[----:B------:R-:W-:Y:S05]  /*2b20*/  BSYNC B1 ;  /* 0x0000000000017941 */ /* 0x000fea0003800000 */
.L_x_19190:
        /* <DEDUP_REMOVED lines=44> */
.L_x_19189:
[----:B------:R-:W-:Y:S05]  /*2df0*/  BSYNC B0 ;  /* 0x0000000000007941 */ /* 0x000fea0003800000 */
.L_x_19188:
        /* <DEDUP_REMOVED lines=19> */
.L_x_19193:
[----:B------:R-:W-:-:S07]  /*2f30*/  MOV R32, R52 ;  /* 0x0000003400207202 */ /* 0x000fce0000000f00 */
.L_x_19194:
[----:B------:R-:W-:Y:S05]  /*2f40*/  BSYNC B0 ;  /* 0x0000000000007941 */ /* 0x000fea0003800000 */
.L_x_19192:
        /* <DEDUP_REMOVED lines=16> */
.L_x_19198:
[----:B------:R-:W-:Y:S05]  /*3050*/  BSYNC B1 ;  /* 0x0000000000017941 */ /* 0x000fea0003800000 */
.L_x_19197:
        /* <DEDUP_REMOVED lines=44> */
.L_x_19196:
[----:B------:R-:W-:Y:S05]  /*3320*/  BSYNC B0 ;  /* 0x0000000000007941 */ /* 0x000fea0003800000 */
.L_x_19195:
        /* <DEDUP_REMOVED lines=19> */
.L_x_19200:
[----:B------:R-:W-:-:S07]  /*3460*/  MOV R26, R52 ;  /* 0x00000034001a7202 */ /* 0x000fce0000000f00 */
.L_x_19201:
[----:B------:R-:W-:Y:S05]  /*3470*/  BSYNC B0 ;  /* 0x0000000000007941 */ /* 0x000fea0003800000 */
.L_x_19199:
        /* <DEDUP_REMOVED lines=16> */
.L_x_19205:
[----:B------:R-:W-:Y:S05]  /*3580*/  BSYNC B1 ;  /* 0x0000000000017941 */ /* 0x000fea0003800000 */
.L_x_19204:
        /* <DEDUP_REMOVED lines=44> */
.L_x_19203:
[----:B------:R-:W-:Y:S05]  /*3850*/  BSYNC B0 ;  /* 0x0000000000007941 */ /* 0x000fea0003800000 */
.L_x_19202:
[----:B------:R-:W0:Y:S01]  /*3860*/  @P0 LDC.64 R24, c[0x0][0x230] ;  /* 0x00008c00ff180b82 */ /* 0x000e220000000a00 */
[----:B------:R-:W-:Y:S01]  /*3870*/  I2FP.F32.U32 R26, R26 ;  /* 0x0000001a001a7245 */ /* 0x000fe20000201000 */
[----:B------:R-:W-:Y:S01]  /*3880*/  VIADD R99, R93, 0x100 ;  /* 0x000001005d637836 */ /* 0x000fe20000000000 */
[----:B------:R-:W-:Y:S01]  /*3890*/  SEL R28, RZ, 0x10000, P4 ;  /* 0x00010000ff1c7807 */ /* 0x000fe20002000000 */
[----:B------:R-:W-:-:S04]  /*38a0*/  IMAD.WIDE.U32 R30, R35, 0x10, R78 ;  /* 0x00000010231e7825 */ /* 0x000fc800078e004e */
[----:B------:R-:W-:Y:S01]  /*38b0*/  FFMA.FTZ R29, R26, R97, 1.1641532182693481445e-10 ;  /* 0x2f0000001a1d7423 */ /* 0x000fe20000010061 */
[----:B------:R-:W-:-:S04]  /*38c0*/  FMUL.FTZ R26, R27, R94 ;  /* 0x0000005e1b1a7220 */ /* 0x000fc80000410000 */
[----:B------:R-:W-:Y:S01]  /*38d0*/  FSETP.GTU.FTZ.AND P5, PT, R29, R96, PT ;  /* 0x000000601d00720b */ /* 0x000fe20003fbc000 */
[----:B------:R-:W-:Y:S01]  /*38e0*/  FMUL.FTZ R26, R26, R95 ;  /* 0x0000005f1a1a7220 */ /* 0x000fe20000410000 */
[----:B------:R-:W-:Y:S02]  /*38f0*/  SEL R29, RZ, 0x100, P3 ;  /* 0x00000100ff1d7807 */ /* 0x000fe40001800000 */
[----:B------:R-:W-:Y:S02]  /*3900*/  SEL R27, RZ, 0x1000000, P5 ;  /* 0x01000000ff1b7807 */ /* 0x000fe40002800000 */
[----:B------:R-:W-:Y:S02]  /*3910*/  FSEL R39, R26, RZ, !P5 ;  /* 0x000000ff1a277208 */ /* 0x000fe40006800000 */
[----:B------:R-:W-:Y:S02]  /*3920*/  IADD3 R27, R29, R27, R28 ;  /* 0x0000001b1d1b7210 */ /* 0x000fe40007ffe01c */
[----:B------:R-:W-:Y:S01]  /*3930*/  SEL R28, RZ, 0x1, P2 ;  /* 0x00000001ff1c7807 */ /* 0x000fe20001000000 */
[----:B------:R-:W-:Y:S01]  /*3940*/  @P1 FADD.FTZ R39, R47, R39 ;  /* 0x000000272f271221 */ /* 0x000fe20000010000 */
[----:B0-----:R-:W-:-:S02]  /*3950*/  @P0 IMAD.WIDE.U32 R32, R99, 0x10, R24 ;  /* 0x0000001063200825 */ /* 0x001fc400078e0018 */
[----:B------:R-:W-:Y:S02]  /*3960*/  IADD3 R51, R27, R28, RZ ;  /* 0x0000001c1b337210 */ /* 0x000fe40007ffe0ff */
[----:B------:R0:W-:Y:S01]  /*3970*/  STG.E.128 desc[UR4][R30.64], R36 ;  /* 0x000000241e007986 */ /* 0x0001e2000c101d04 */
[----:B------:R-:W-:-:S04]  /*3980*/  IMAD.WIDE.U32 R28, R35, 0x4, R76 ;  /* 0x00000004231c7825 */ /* 0x000fc800078e004c */
[----:B------:R-:W-:Y:S01]  /*3990*/  IMAD.WIDE.U32 R24, R99, 0x10, R48 ;  /* 0x0000001063187825 */ /* 0x000fe200078e0030 */
[----:B------:R0:W-:Y:S04]  /*39a0*/  STG.E desc[UR4][R28.64], R51 ;  /* 0x000000331c007986 */ /* 0x0001e8000c101904 */
        /* <DEDUP_REMOVED lines=14> */
.L_x_19207:
[----:B------:R-:W-:-:S07]  /*3a90*/  IMAD.MOV.U32 R34, RZ, RZ, R52 ;  /* 0x000000ffff227224 */ /* 0x000fce00078e0034 */
.L_x_19208:
[----:B------:R-:W-:Y:S05]  /*3aa0*/  BSYNC B0 ;  /* 0x0000000000007941 */ /* 0x000fea0003800000 */
.L_x_19206:
        /* <DEDUP_REMOVED lines=16> */
.L_x_19212:
[----:B------:R-:W-:Y:S05]  /*3bb0*/  BSYNC B1 ;  /* 0x0000000000017941 */ /* 0x000fea0003800000 */
.L_x_19211:
        /* <DEDUP_REMOVED lines=44> */
.L_x_19210:
[----:B------:R-:W-:Y:S05]  /*3e80*/  BSYNC B0 ;  /* 0x0000000000007941 */ /* 0x000fea0003800000 */
.L_x_19209:
[----:B------:R-:W-:Y:S01]  /*3e90*/  I2FP.F32.U32 R28, R34 ;  /* 0x00000022001c7245 */ /* 0x000fe20000201000 */
[----:B-----5:R-:W-:Y:S01]  /*3ea0*/  FMUL.FTZ R24, R24, R94 ;  /* 0x0000005e18187220 */ /* 0x020fe20000410000 */
        /* <DEDUP_REMOVED lines=17> */
.L_x_19214:
[----:B------:R-:W-:-:S07]  /*3fc0*/  IMAD.MOV.U32 R24, RZ, RZ, R52 ;  /* 0x000000ffff187224 */ /* 0x000fce00078e0034 */
.L_x_19215:
[----:B------:R-:W-:Y:S05]  /*3fd0*/  BSYNC B0 ;  /* 0x0000000000007941 */ /* 0x000fea0003800000 */
.L_x_19213:
        /* <DEDUP_REMOVED lines=16> */
.L_x_19219:
[----:B------:R-:W-:Y:S05]  /*40e0*/  BSYNC B1 ;  /* 0x0000000000017941 */ /* 0x000fea0003800000 */
.L_x_19218:
        /* <DEDUP_REMOVED lines=44> */
.L_x_19217:
[----:B------:R-:W-:Y:S05]  /*43b0*/  BSYNC B0 ;  /* 0x0000000000007941 */ /* 0x000fea0003800000 */
.L_x_19216:
[----:B------:R-:W-:Y:S01]  /*43c0*/  I2FP.F32.U32 R24, R24 ;  /* 0x0000001800187245 */ /* 0x000fe20000201000 */
[----:B------:R-:W-:Y:S01]  /*43d0*/  FMUL.FTZ R28, R25, R94 ;  /* 0x0000005e191c7220 */ /* 0x000fe20000410000 */
[----:B------:R-:W-:Y:S01]  /*43e0*/  ISETP.NE.AND P4, PT, R29, 0x1, PT ;  /* 0x000000011d00780c */ /* 0x000fe20003f85270 */
[----:B------:R-:W-:Y:S02]  /*43f0*/  BSSY B0, `(.L_x_19220) ;  /* 0x0000011000007945 */ /* 0x000fe40003800000 */
[----:B------:R-:W-:Y:S01]  /*4400*/  FFMA.FTZ R25, R24, R97, 1.1641532182693481445e-10 ;  /* 0x2f00000018197423 */ /* 0x000fe20000010061 */
[----:B------:R-:W-:-:S04]  /*4410*/  FMUL.FTZ R28, R28, R95 ;  /* 0x0000005f1c1c7220 */ /* 0x000fc80000410000 */
        /* <DEDUP_REMOVED lines=13> */
.L_x_19221:
[----:B------:R-:W-:-:S07]  /*44f0*/  IMAD.MOV.U32 R34, RZ, RZ, R52 ;  /* 0x000000ffff227224 */ /* 0x000fce00078e0034 */
.L_x_19222:
[----:B------:R-:W-:Y:S05]  /*4500*/  BSYNC B0 ;  /* 0x0000000000007941 */ /* 0x000fea0003800000 */
.L_x_19220:
        /* <DEDUP_REMOVED lines=16> */
.L_x_19226:
[----:B------:R-:W-:Y:S05]  /*4610*/  BSYNC B1 ;  /* 0x0000000000017941 */ /* 0x000fea0003800000 */
.L_x_19225:
        /* <DEDUP_REMOVED lines=44> */
.L_x_19224:
[----:B------:R-:W-:Y:S05]  /*48e0*/  BSYNC B0 ;  /* 0x0000000000007941 */ /* 0x000fea0003800000 */
.L_x_19223:
        /* <DEDUP_REMOVED lines=19> */
.L_x_19228:
[----:B------:R-:W-:-:S07]  /*4a20*/  IMAD.MOV.U32 R26, RZ, RZ, R52 ;  /* 0x000000ffff1a7224 */ /* 0x000fce00078e0034 */
.L_x_19229:
[----:B------:R-:W-:Y:S05]  /*4a30*/  BSYNC B0 ;  /* 0x0000000000007941 */ /* 0x000fea0003800000 */
.L_x_19227:
        /* <DEDUP_REMOVED lines=16> */
.L_x_19233:
[----:B------:R-:W-:Y:S05]  /*4b40*/  BSYNC B1 ;  /* 0x0000000000017941 */ /* 0x000fea0003800000 */
.L_x_19232:
        /* <DEDUP_REMOVED lines=44> */
.L_x_19231:
[----:B------:R-:W-:Y:S05]  /*4e10*/  BSYNC B0 ;  /* 0x0000000000007941 */ /* 0x000fea0003800000 */
.L_x_19230:
[----:B------:R-:W-:Y:S01]  /*4e20*/  I2FP.F32.U32 R26, R26 ;  /* 0x0000001a001a7245 */ /* 0x000fe20000201000 */
[----:B------:R-:W0:Y:S01]  /*4e30*/  @P0 LDC.64 R24, c[0x0][0x230] ;  /* 0x00008c00ff180b82 */ /* 0x000e220000000a00 */
[----:B------:R-:W-:Y:S01]  /*4e40*/  SEL R28, RZ, 0x10000, P4 ;  /* 0x00010000ff1c7807 */ /* 0x000fe20002000000 */
[----:B------:R-:W-:Y:S01]  /*4e50*/  IMAD.WIDE.U32 R30, R99, 0x10, R78 ;  /* 0x00000010631e7825 */ /* 0x000fe200078e004e */
[----:B------:R-:W-:-:S03]  /*4e60*/  IADD3 R105, R93, 0x180, RZ ;  /* 0x000001805d697810 */ /* 0x000fc60007ffe0ff */
        /* <DEDUP_REMOVED lines=9> */
[----:B------:R-:W-:-:S04]  /*4f00*/  @P1 FADD.FTZ R35, R47, R35 ;  /* 0x000000232f231221 */ /* 0x000fc80000010000 */
[----:B------:R-:W-:Y:S01]  /*4f10*/  IMAD.IADD R91, R27, 0x1, R28 ;  /* 0x000000011b5b7824 */ /* 0x000fe200078e021c */
[----:B------:R1:W-:Y:S01]  /*4f20*/  STG.E.128 desc[UR4][R30.64], R32 ;  /* 0x000000201e007986 */ /* 0x0003e2000c101d04 */
[----:B0-----:R-:W-:-:S04]  /*4f30*/  @P0 IMAD.WIDE.U32 R50, R105, 0x10, R24 ;  /* 0x0000001069320825 */ /* 0x001fc800078e0018 */
        /* <DEDUP_REMOVED lines=17> */
.L_x_19235:
[----:B------:R-:W-:-:S07]  /*5050*/  MOV R91, R52 ;  /* 0x00000034005b7202 */ /* 0x000fce0000000f00 */
.L_x_19236:
[----:B------:R-:W-:Y:S05]  /*5060*/  BSYNC B0 ;  /* 0x0000000000007941 */ /* 0x000fea0003800000 */
.L_x_19234:
        /* <DEDUP_REMOVED lines=16> */
.L_x_19240:
[----:B------:R-:W-:Y:S05]  /*5170*/  BSYNC B1 ;  /* 0x0000000000017941 */ /* 0x000fea0003800000 */
.L_x_19239:
        /* <DEDUP_REMOVED lines=44> */
.L_x_19238:
[----:B------:R-:W-:Y:S05]  /*5440*/  BSYNC B0 ;  /* 0x0000000000007941 */ /* 0x000fea0003800000 */
.L_x_19237:
[----:B------:R-:W-:Y:S01]  /*5450*/  I2FP.F32.U32 R28, R91 ;  /* 0x0000005b001c7245 */ /* 0x000fe20000201000 */
[----:B-----5:R-:W-:Y:S01]  /*5460*/  FMUL.FTZ R24, R24, R94 ;  /* 0x0000005e18187220 */ /* 0x020fe20000410000 */
        /* <DEDUP_REMOVED lines=17> */
.L_x_19242:
[----:B------:R-:W-:-:S07]  /*5580*/  MOV R24, R52 ;  /* 0x0000003400187202 */ /* 0x000fce0000000f00 */
.L_x_19243:
[----:B------:R-:W-:Y:S05]  /*5590*/  BSYNC B0 ;  /* 0x0000000000007941 */ /* 0x000fea0003800000 */
.L_x_19241:
        /* <DEDUP_REMOVED lines=16> */
.L_x_19247:
[----:B------:R-:W-:Y:S05]  /*56a0*/  BSYNC B1 ;  /* 0x0000000000017941 */ /* 0x000fea0003800000 */
.L_x_19246:
        /* <DEDUP_REMOVED lines=44> */
.L_x_19245:
[----:B------:R-:W-:Y:S05]  /*5970*/  BSYNC B0 ;  /* 0x0000000000007941 */ /* 0x000fea0003800000 */
.L_x_19244:
        /* <DEDUP_REMOVED lines=19> */
.L_x_19249:
[----:B------:R-:W-:-:S07]  /*5ab0*/  MOV R91, R52 ;  /* 0x00000034005b7202 */ /* 0x000fce0000000f00 */
.L_x_19250:
[----:B------:R-:W-:Y:S05]  /*5ac0*/  BSYNC B0 ;  /* 0x0000000000007941 */ /* 0x000fea0003800000 */
.L_x_19248:
        /* <DEDUP_REMOVED lines=16> */
.L_x_19254:
[----:B------:R-:W-:Y:S05]  /*5bd0*/  BSYNC B1 ;  /* 0x0000000000017941 */ /* 0x000fea0003800000 */
.L_x_19253:
        /* <DEDUP_REMOVED lines=44> */
.L_x_19252:
[----:B------:R-:W-:Y:S05]  /*5ea0*/  BSYNC B0 ;  /* 0x0000000000007941 */ /* 0x000fea0003800000 */
.L_x_19251:
        /* <DEDUP_REMOVED lines=19> */
.L_x_19256:
[----:B------:R-:W-:-:S07]  /*5fe0*/  MOV R26, R52 ;  /* 0x00000034001a7202 */ /* 0x000fce0000000f00 */
.L_x_19257:
[----:B------:R-:W-:Y:S05]  /*5ff0*/  BSYNC B0 ;  /* 0x0000000000007941 */ /* 0x000fea0003800000 */
.L_x_19255:
        /* <DEDUP_REMOVED lines=16> */
.L_x_19261:
[----:B------:R-:W-:Y:S05]  /*6100*/  BSYNC B1 ;  /* 0x0000000000017941 */ /* 0x000fea0003800000 */
.L_x_19260:
        /* <DEDUP_REMOVED lines=44> */
.L_x_19259:
[----:B------:R-:W-:Y:S05]  /*63d0*/  BSYNC B0 ;  /* 0x0000000000007941 */ /* 0x000fea0003800000 */
.L_x_19258:
        /* <DEDUP_REMOVED lines=10> */
[----:B------:R-:W-:-:S04]  /*6480*/  SEL R27, RZ, 0x1000000, P5 ;  /* 0x01000000ff1b7807 */ /* 0x000fc80002800000 */
[----:B------:R-:W-:Y:S02]  /*6490*/  IADD3 R27, R31, R27, R50 ;  /* 0x0000001b1f1b7210 */ /* 0x000fe40007ffe032 */
[----:B------:R-:W-:Y:S02]  /*64a0*/  FSEL R31, R26, RZ, !P5 ;  /* 0x000000ff1a1f7208 */ /* 0x000fe40006800000 */
[----:B------:R-:W-:-:S03]  /*64b0*/  SEL R50, RZ, 0x1, P2 ;  /* 0x00000001ff327807 */ /* 0x000fc60001000000 */
[----:B------:R-:W-:Y:S01]  /*64c0*/  @P1 FADD.FTZ R31, R47, R31 ;  /* 0x0000001f2f1f1221 */ /* 0x000fe20000010000 */
[----:B------:R-:W-:Y:S01]  /*64d0*/  IADD3 R91, R27, R50, RZ ;  /* 0x000000321b5b7210 */ /* 0x000fe20007ffe0ff */
[----:B0-----:R-:W-:-:S03]  /*64e0*/  @P0 IMAD.WIDE.U32 R102, R109, 0x10, R24 ;  /* 0x000000106d660825 */ /* 0x001fc600078e0018 */
        /* <DEDUP_REMOVED lines=18> */
.L_x_19263:
[----:B------:R-:W-:-:S07]  /*6610*/  MOV R91, R52 ;  /* 0x00000034005b7202 */ /* 0x000fce0000000f00 */
.L_x_19264:
[----:B------:R-:W-:Y:S05]  /*6620*/  BSYNC B0 ;  /* 0x0000000000007941 */ /* 0x000fea0003800000 */
.L_x_19262:
        /* <DEDUP_REMOVED lines=16> */
.L_x_19268:
[----:B------:R-:W-:Y:S05]  /*6730*/  BSYNC B1 ;  /* 0x0000000000017941 */ /* 0x000fea0003800000 */
.L_x_19267:
        /* <DEDUP_REMOVED lines=44> */
.L_x_19266:
[----:B------:R-:W-:Y:S05]  /*6a00*/  BSYNC B0 ;  /* 0x0000000000007941 */ /* 0x000fea0003800000 */
.L_x_19265:
        /* <DEDUP_REMOVED lines=19> */
.L_x_19270:
[----:B------:R-:W-:-:S07]  /*6b40*/  MOV R91, R52 ;  /* 0x00000034005b7202 */ /* 0x000fce0000000f00 */
.L_x_19271:
[----:B------:R-:W-:Y:S05]  /*6b50*/  BSYNC B0 ;  /* 0x0000000000007941 */ /* 0x000fea0003800000 */
.L_x_19269:
        /* <DEDUP_REMOVED lines=16> */
.L_x_19275:
[----:B------:R-:W-:Y:S05]  /*6c60*/  BSYNC B1 ;  /* 0x0000000000017941 */ /* 0x000fea0003800000 */
.L_x_19274:
        /* <DEDUP_REMOVED lines=44> */
.L_x_19273:
[----:B------:R-:W-:Y:S05]  /*6f30*/  BSYNC B0 ;  /* 0x0000000000007941 */ /* 0x000fea0003800000 */
.L_x_19272:
        /* <DEDUP_REMOVED lines=19> */
.L_x_19277:
[----:B------:R-:W-:-:S07]  /*7070*/  MOV R91, R52 ;  /* 0x00000034005b7202 */ /* 0x000fce0000000f00 */
.L_x_19278:
[----:B------:R-:W-:Y:S05]  /*7080*/  BSYNC B0 ;  /* 0x0000000000007941 */ /* 0x000fea0003800000 */
.L_x_19276:
        /* <DEDUP_REMOVED lines=16> */
.L_x_19282:
[----:B------:R-:W-:Y:S05]  /*7190*/  BSYNC B1 ;  /* 0x0000000000017941 */ /* 0x000fea0003800000 */
.L_x_19281:
        /* <DEDUP_REMOVED lines=44> */
.L_x_19280:
[----:B------:R-:W-:Y:S05]  /*7460*/  BSYNC B0 ;  /* 0x0000000000007941 */ /* 0x000fea0003800000 */
.L_x_19279:
        /* <DEDUP_REMOVED lines=19> */
.L_x_19284:
[----:B------:R-:W-:-:S07]  /*75a0*/  MOV R91, R52 ;  /* 0x00000034005b7202 */ /* 0x000fce0000000f00 */
.L_x_19285:
[----:B------:R-:W-:Y:S05]  /*75b0*/  BSYNC B0 ;  /* 0x0000000000007941 */ /* 0x000fea0003800000 */
.L_x_19283:
        /* <DEDUP_REMOVED lines=16> */
.L_x_19289:
[----:B------:R-:W-:Y:S05]  /*76c0*/  BSYNC B1 ;  /* 0x0000000000017941 */ /* 0x000fea0003800000 */
.L_x_19288:
        /* <DEDUP_REMOVED lines=44> */
.L_x_19287:
[----:B------:R-:W-:Y:S05]  /*7990*/  BSYNC B0 ;  /* 0x0000000000007941 */ /* 0x000fea0003800000 */
.L_x_19286:
[----:B------:R-:W-:Y:S01]  /*79a0*/  I2FP.F32.U32 R98, R91 ;  /* 0x0000005b00627245 */ /* 0x000fe20000201000 */
[----:B------:R-:W0:Y:S01]  /*79b0*/  @P0 LDC.64 R50, c[0x0][0x230] ;  /* 0x00008c00ff320b82 */ /* 0x000e220000000a00 */
[----:B------:R-:W-:Y:S01]  /*79c0*/  SEL R100, RZ, 0x10000, P4 ;  /* 0x00010000ff647807 */ /* 0x000fe20002000000 */
[----:B------:R-:W-:Y:S02]  /*79d0*/  VIADD R111, R93, 0x280 ;  /* 0x000002805d6f7836 */ /* 0x000fe40000000000 */
[----:B------:R-:W-:Y:S01]  /*79e0*/  FFMA.FTZ R91, R98, R97, 1.1641532182693481445e-10 ;  /* 0x2f000000625b7423 */ /* 0x000fe20000010061 */
[----:B------:R-:W-:Y:S01]  /*79f0*/  FMUL.FTZ R98, R27, R94 ;  /* 0x0000005e1b627220 */ /* 0x000fe20000410000 */
[----:B------:R-:W-:-:S03]  /*7a00*/  IMAD.WIDE.U32 R102, R109, 0x10, R78 ;  /* 0x000000106d667825 */ /* 0x000fc600078e004e */
[----:B------:R-:W-:Y:S01]  /*7a10*/  FSETP.GTU.FTZ.AND P5, PT, R91, R96, PT ;  /* 0x000000605b00720b */ /* 0x000fe20003fbc000 */
[----:B------:R-:W-:Y:S01]  /*7a20*/  FMUL.FTZ R98, R98, R95 ;  /* 0x0000005f62627220 */ /* 0x000fe20000410000 */
[----:B------:R-:W-:Y:S01]  /*7a30*/  SEL R91, RZ, 0x100, P3 ;  /* 0x00000100ff5b7807 */ /* 0x000fe20001800000 */
[----:B------:R-:W-:Y:S01]  /*7a40*/  IMAD.WIDE.U32 R48, R111, 0x10, R48 ;  /* 0x000000106f307825 */ /* 0x000fe200078e0030 */
[----:B------:R-:W-:-:S04]  /*7a50*/  SEL R27, RZ, 0x1000000, P5 ;  /* 0x01000000ff1b7807 */ /* 0x000fc80002800000 */
[----:B------:R-:W-:Y:S02]  /*7a60*/  IADD3 R91, R91, R27, R100 ;  /* 0x0000001b5b5b7210 */ /* 0x000fe40007ffe064 */
[----:B------:R-:W-:Y:S02]  /*7a70*/  FSEL R27, R98, RZ, !P5 ;  /* 0x000000ff621b7208 */ /* 0x000fe40006800000 */
[----:B------:R-:W-:-:S03]  /*7a80*/  SEL R100, RZ, 0x1, P2 ;  /* 0x00000001ff647807 */ /* 0x000fc60001000000 */
[----:B------:R-:W-:Y:S01]  /*7a90*/  @P1 FADD.FTZ R27, R47, R27 ;  /* 0x0000001b2f1b1221 */ /* 0x000fe20000010000 */
[----:B------:R-:W-:Y:S01]  /*7aa0*/  IADD3 R91, R91, R100, RZ ;  /* 0x000000645b5b7210 */ /* 0x000fe20007ffe0ff */
[----:B------:R-:W-:-:S03]  /*7ab0*/  IMAD.WIDE.U32 R100, R109, 0x4, R76 ;  /* 0x000000046d647825 */ /* 0x000fc600078e004c */
[----:B------:R1:W-:Y:S01]  /*7ac0*/  STG.E.128 desc[UR4][R102.64], R24 ;  /* 0x0000001866007986 */ /* 0x0003e2000c101d04 */
[----:B0-----:R-:W-:-:S03]  /*7ad0*/  @P0 IMAD.WIDE.U32 R106, R111, 0x10, R50 ;  /* 0x000000106f6a0825 */ /* 0x001fc600078e0032 */
[----:B------:R1:W-:Y:S04]  /*7ae0*/  STG.E desc[UR4][R100.64], R91 ;  /* 0x0000005b64007986 */ /* 0x0003e8000c101904 */
[----:B------:R-:W5:Y:S04]  /*7af0*/  LDG.E.128 R48, desc[UR4][R48.64] ;  /* 0x0000000430307981 */ /* 0x000f68000c1e1d00 */
        /* <DEDUP_REMOVED lines=13> */
.L_x_19291:
[----:B------:R-:W-:-:S07]  /*7bd0*/  IMAD.MOV.U32 R91, RZ, RZ, R52 ;  /* 0x000000ffff5b7224 */ /* 0x000fce00078e0034 */
.L_x_19292:
[----:B------:R-:W-:Y:S05]  /*7be0*/  BSYNC B0 ;  /* 0x0000000000007941 */ /* 0x000fea0003800000 */
.L_x_19290:
        /* <DEDUP_REMOVED lines=16> */
.L_x_19296:
[----:B------:R-:W-:Y:S05]  /*7cf0*/  BSYNC B1 ;  /* 0x0000000000017941 */ /* 0x000fea0003800000 */
.L_x_19295:
        /* <DEDUP_REMOVED lines=44> */
.L_x_19294:
[----:B------:R-:W-:Y:S05]  /*7fc0*/  BSYNC B0 ;  /* 0x0000000000007941 */ /* 0x000fea0003800000 */
.L_x_19293:
        /* <DEDUP_REMOVED lines=19> */
.L_x_19298:
[----:B------:R-:W-:-:S07]  /*8100*/  IMAD.MOV.U32 R91, RZ, RZ, R52 ;  /* 0x000000ffff5b7224 */ /* 0x000fce00078e0034 */
.L_x_19299:
[----:B------:R-:W-:Y:S05]  /*8110*/  BSYNC B0 ;  /* 0x0000000000007941 */ /* 0x000fea0003800000 */
.L_x_19297:
        /* <DEDUP_REMOVED lines=16> */
.L_x_19303:
[----:B------:R-:W-:Y:S05]  /*8220*/  BSYNC B1 ;  /* 0x0000000000017941 */ /* 0x000fea0003800000 */
.L_x_19302:
        /* <DEDUP_REMOVED lines=44> */
.L_x_19301:
[----:B------:R-:W-:Y:S05]  /*84f0*/  BSYNC B0 ;  /* 0x0000000000007941 */ /* 0x000fea0003800000 */
.L_x_19300:
        /* <DEDUP_REMOVED lines=19> */
.L_x_19305:
[----:B------:R-:W-:-:S07]  /*8630*/  IMAD.MOV.U32 R91, RZ, RZ, R52 ;  /* 0x000000ffff5b7224 */ /* 0x000fce00078e0034 */
.L_x_19306:
[----:B------:R-:W-:Y:S05]  /*8640*/  BSYNC B0 ;  /* 0x0000000000007941 */ /* 0x000fea0003800000 */
.L_x_19304:
        /* <DEDUP_REMOVED lines=16> */
.L_x_19310:
[----:B------:R-:W-:Y:S05]  /*8750*/  BSYNC B1 ;  /* 0x0000000000017941 */ /* 0x000fea0003800000 */
.L_x_19309:
        /* <DEDUP_REMOVED lines=44> */
.L_x_19308:
[----:B------:R-:W-:Y:S05]  /*8a20*/  BSYNC B0 ;  /* 0x0000000000007941 */ /* 0x000fea0003800000 */
.L_x_19307:
        /* <DEDUP_REMOVED lines=19> */
.L_x_19312:
[----:B------:R-:W-:-:S07]  /*8b60*/  IMAD.MOV.U32 R98, RZ, RZ, R52 ;  /* 0x000000ffff627224 */ /* 0x000fce00078e0034 */
.L_x_19313:
[----:B------:R-:W-:Y:S05]  /*8b70*/  BSYNC B0 ;  /* 0x0000000000007941 */ /* 0x000fea0003800000 */
.L_x_19311:
        /* <DEDUP_REMOVED lines=16> */
.L_x_19317:
[----:B------:R-:W-:Y:S05]  /*8c80*/  BSYNC B1 ;  /* 0x0000000000017941 */ /* 0x000fea0003800000 */
.L_x_19316:
        /* <DEDUP_REMOVED lines=44> */
.L_x_19315:
[----:B------:R-:W-:Y:S05]  /*8f50*/  BSYNC B0 ;  /* 0x0000000000007941 */ /* 0x000fea0003800000 */
.L_x_19314:
[----:B------:R-:W-:Y:S01]  /*8f60*/  FADD.FTZ R100, RZ, R40 ;  /* 0x00000028ff647221 */ /* 0x000fe20000010000 */
[----:B------:R-:W-:Y:S01]  /*8f70*/  I2FP.F32.U32 R98, R98 ;  /* 0x0000006200627245 */ /* 0x000fe20000201000 */
[----:B------:R-:W-:Y:S01]  /*8f80*/  FMUL.FTZ R94, R51, R94 ;  /* 0x0000005e335e7220 */ /* 0x000fe20000410000 */
[----:B------:R-:W-:-:S04]  /*8f90*/  IMAD.WIDE.U32 R78, R111, 0x10, R78 ;  /* 0x000000106f4e7825 */ /* 0x000fc800078e004e */
[----:B------:R-:W-:Y:S01]  /*8fa0*/  FADD.FTZ R101, R41, R100 ;  /* 0x0000006429657221 */ /* 0x000fe20000010000 */
[----:B------:R-:W-:Y:S01]  /*8fb0*/  UMOV UR8, 0xffffffff ;  /* 0xffffffff00087882 */ /* 0x000fe20000000000 */
[----:B------:R-:W-:Y:S01]  /*8fc0*/  FFMA.FTZ R97, R98, R97, 1.1641532182693481445e-10 ;  /* 0x2f00000062617423 */ /* 0x000fe20000010061 */
[----:B------:R-:W-:Y:S01]  /*8fd0*/  FMUL.FTZ R94, R94, R95 ;  /* 0x0000005f5e5e7220 */ /* 0x000fe20000410000 */
[----:B------:R-:W-:Y:S01]  /*8fe0*/  FADD.FTZ R100, R42, R101 ;  /* 0x000000652a647221 */ /* 0x000fe20000010000 */
[----:B------:R-:W-:Y:S01]  /*8ff0*/  SEL R95, RZ, 0x1, P0 ;  /* 0x00000001ff5f7807 */ /* 0x000fe20000000000 */
[----:B------:R-:W-:Y:S01]  /*9000*/  IMAD.WIDE.U32 R76, R111, 0x4, R76 ;  /* 0x000000046f4c7825 */ /* 0x000fe200078e004c */
[----:B------:R-:W-:-:S03]  /*9010*/  FSETP.GTU.FTZ.AND P4, PT, R97, R96, PT ;  /* 0x000000606100720b */ /* 0x000fc60003f9c000 */
[----:B------:R-:W-:Y:S01]  /*9020*/  FADD.FTZ R101, R43, R100 ;  /* 0x000000642b657221 */ /* 0x000fe20000010000 */
[----:B------:R-:W-:Y:S02]  /*9030*/  SEL R96, RZ, 0x10000, P3 ;  /* 0x00010000ff607807 */ /* 0x000fe40001800000 */
[----:B------:R-:W-:Y:S01]  /*9040*/  SEL R97, RZ, 0x100, P2 ;  /* 0x00000100ff617807 */ /* 0x000fe20001000000 */
        /* <DEDUP_REMOVED lines=12> */
[----:B------:R-:W-:-:S03]  /*9110*/  SEL R51, RZ, 0x1000000, P4 ;  /* 0x01000000ff337807 */ /* 0x000fc60002000000 */
[----:B------:R-:W-:Y:S01]  /*9120*/  FADD.FTZ R101, R31, R98 ;  /* 0x000000621f657221 */ /* 0x000fe20000010000 */
[----:B------:R-:W-:Y:S02]  /*9130*/  IADD3 R96, R97, R51, R96 ;  /* 0x0000003361607210 */ /* 0x000fe40007ffe060 */
[----:B------:R-:W-:Y:S01]  /*9140*/  FSEL R51, R94, RZ, !P4 ;  /* 0x000000ff5e337208 */ /* 0x000fe20006000000 */
[----:B------:R-:W-:Y:S01]  /*9150*/  FADD.FTZ R94, R24, R101 ;  /* 0x00000065185e7221 */ /* 0x000fe20000010000 */
[----:B------:R-:W-:-:S03]  /*9160*/  IADD3 R95, R96, R95, RZ ;  /* 0x0000005f605f7210 */ /* 0x000fc60007ffe0ff */
[----:B------:R-:W-:Y:S01]  /*9170*/  @P1 FADD.FTZ R51, R47, R51 ;  /* 0x000000332f331221 */ /* 0x000fe20000010000 */
[----:B------:R-:W-:Y:S01]  /*9180*/  FADD.FTZ R97, R25, R94 ;  /* 0x0000005e19617221 */ /* 0x000fe20000010000 */
[----:B------:R-:W-:-:S03]  /*9190*/  LOP3.LUT P1, RZ, R0, 0x1f, RZ, 0xc0, !PT ;  /* 0x0000001f00ff7812 */ /* 0x000fc6000782c0ff */
[----:B------:R0:W-:Y:S01]  /*91a0*/  STG.E.128 desc[UR4][R78.64], R48 ;  /* 0x000000304e007986 */ /* 0x0001e2000c101d04 */
[----:B------:R-:W-:-:S03]  /*91b0*/  FADD.FTZ R94, R26, R97 ;  /* 0x000000611a5e7221 */ /* 0x000fc60000010000 */
[----:B------:R0:W-:Y:S01]  /*91c0*/  STG.E desc[UR4][R76.64], R95 ;  /* 0x0000005f4c007986 */ /* 0x0001e2000c101904 */
[----:B------:R-:W-:Y:S01]  /*91d0*/  FADD.FTZ R97, R27, R94 ;  /* 0x0000005e1b617221 */ /* 0x000fe20000010000 */
[----:B------:R-:W-:-:S03]  /*91e0*/  SHF.R.U32.HI R94, RZ, 0x5, R0 ;  /* 0x00000005ff5e7819 */ /* 0x000fc60000011600 */
[----:B------:R-:W-:-:S04]  /*91f0*/  FADD.FTZ R92, R48, R97 ;  /* 0x00000061305c7221 */ /* 0x000fc80000010000 */
[----:B------:R-:W-:Y:S01]  /*9200*/  FADD.FTZ R97, R49, R92 ;  /* 0x0000005c31617221 */ /* 0x000fe20000010000 */
[----:B------:R-:W-:-:S03]  /*9210*/  LOP3.LUT R92, R94, 0x7fffffc, RZ, 0xc0, !PT ;  /* 0x07fffffc5e5c7812 */ /* 0x000fc600078ec0ff */
[----:B------:R-:W-:Y:S02]  /*9220*/  FADD.FTZ R96, R50, R97 ;  /* 0x0000006132607221 */ /* 0x000fe40000010000 */
[----:B------:R-:W-:Y:S02]  /*9230*/  @!P0 VIADD R92, R92, 0x4 ;  /* 0x000000045c5c8836 */ /* 0x000fe40000000000 */
        /* <DEDUP_REMOVED lines=70> */
.L_x_19330:
        /* <DEDUP_REMOVED lines=16> */
[----:B---3--:R-:W-:Y:S02]  /*97a0*/  @!P2 LEA R101, R101, R78, 0x18 ;  /* 0x0000004e6565a211 */ /* 0x008fe400078ec0ff */
[----:B------:R-:W-:Y:S02]  /*97b0*/  CS2R R78, SRZ ;  /* 0x00000000004e7805 */ /* 0x000fe4000001ff00 */
[----:B------:R-:W-:Y:S01]  /*97c0*/  @!P2 LEA R96, R92, R101, 0x3 ;  /* 0x000000655c60a211 */ /* 0x000fe200078e18ff */
[----:B------:R-:W-:-:S06]  /*97d0*/  HFMA2.MMA R92, -RZ, RZ, 0, 0 ;  /* 0x00000000ff5c7435 */ /* 0x000fcc00000001ff */
[----:B------:R-:W-:-:S05]  /*97e0*/  @!P2 IMAD.MOV.U32 R92, RZ, RZ, 0x300 ;  /* 0x00000300ff5ca424 */ /* 0x000fca00078e00ff */
[----:B0-----:R-:W0:Y:S04]  /*97f0*/  SHFL.DOWN PT, R97, R92, 0x2, 0x1f ;  /* 0x08401f005c617f89 */ /* 0x001e2800000e0000 */
        /* <DEDUP_REMOVED lines=34> */
[----:B------:R-:W0:Y:S02]  /*9a20*/  SHFL.IDX PT, R79, R92, RZ, 0x1f ;  /* 0x00001fff5c4f7589 */ /* 0x000e2400000e0000 */
[----:B------:R-:W-:-:S02]  /*9a30*/  FFMA.FTZ R101, R77, R101, R76 ;  /* 0x000000654d657223 */ /* 0x000fc4000001004c */
[----:B------:R-:W2:Y:S03]  /*9a40*/  @!P1 LDC.64 R76, c[0x0][0x250] ;  /* 0x00009400ff4c9b82 */ /* 0x000ea60000000a00 */
[----:B------:R-:W1:Y:S01]  /*9a50*/  SHFL.IDX PT, R98, R101, RZ, 0x1f ;  /* 0x00001fff65627589 */ /* 0x000e6200000e0000 */
[C---:B0-----:R-:W-:Y:S01]  /*9a60*/  FSEL R94, R79.reuse, RZ, P2 ;  /* 0x000000ff4f5e7208 */ /* 0x041fe20001000000 */
[----:B------:R-:W-:Y:S01]  /*9a70*/  FMUL.FTZ R95, R79, R79 ;  /* 0x0000004f4f5f7220 */ /* 0x000fe20000410000 */
[----:B------:R-:W-:Y:S01]  /*9a80*/  PLOP3.LUT P2, PT, PT, PT, UP1, 0x40, 0x0 ;  /* 0x000000000000781c */ /* 0x000fe20003f4e818 */
[----:B--2---:R-:W-:-:S04]  /*9a90*/  @!P1 IMAD.WIDE R76, R90, 0x4, R76 ;  /* 0x000000045a4c9825 */ /* 0x004fc800078e024c */
[--C-:B------:R-:W-:Y:S01]  /*9aa0*/  FADD.FTZ R96, R43, -R94.reuse ;  /* 0x8000005e2b607221 */ /* 0x100fe20000010000 */
[--C-:B------:R-:W-:Y:S01]  /*9ab0*/  FADD.FTZ R78, R40, -R94.reuse ;  /* 0x8000005e284e7221 */ /* 0x100fe20000010000 */
[----:B-1----:R-:W-:Y:S01]  /*9ac0*/  FFMA.FTZ R43, R98, UR11, R97 ;  /* 0x0000000b622b7c23 */ /* 0x002fe20008010061 */
[----:B------:R-:W-:Y:S01]  /*9ad0*/  FSEL R98, R95, RZ, !P2 ;  /* 0x000000ff5f627208 */ /* 0x000fe20005000000 */
[--C-:B------:R-:W-:Y:S01]  /*9ae0*/  FADD.FTZ R92, R41, -R94.reuse ;  /* 0x8000005e295c7221 */ /* 0x100fe20000010000 */
[--C-:B------:R-:W-:Y:S01]  /*9af0*/  FADD.FTZ R116, R38, -R94.reuse ;  /* 0x8000005e26747221 */ /* 0x100fe20000010000 */
[--C-:B------:R-:W-:Y:S01]  /*9b00*/  FADD.FTZ R120, R32, -R94.reuse ;  /* 0x8000005e20787221 */ /* 0x100fe20000010000 */
[----:B------:R-:W-:Y:S01]  /*9b10*/  FADD.FTZ R108, R34, -R94 ;  /* 0x8000005e226c7221 */ /* 0x000fe20000010000 */
[----:B------:R-:W-:Y:S01]  /*9b20*/  FADD.FTZ R43, R43, R98 ;  /* 0x000000622b2b7221 */ /* 0x000fe20000010000 */
[--C-:B------:R-:W-:Y:S01]  /*9b30*/  FADD.FTZ R122, R48, -R94.reuse ;  /* 0x8000005e307a7221 */ /* 0x100fe20000010000 */
[--C-:B------:R-:W-:Y:S01]  /*9b40*/  FADD.FTZ R42, R42, -R94.reuse ;  /* 0x8000005e2a2a7221 */ /* 0x100fe20000010000 */
[----:B------:R-:W0:Y:S01]  /*9b50*/  @!P1 LDC.64 R40, c[0x0][0x258] ;  /* 0x00009600ff289b82 */ /* 0x000e220000000a00 */
        /* <DEDUP_REMOVED lines=16> */
[----:B------:R-:W1:Y:S01]  /*9c60*/  MUFU.RSQ R35, R43 ;  /* 0x0000002b00237308 */ /* 0x000e620000001400 */
[----:B------:R-:W2:Y:S01]  /*9c70*/  LDC.64 R94, c[0x0][0x2b8] ;  /* 0x0000ae00ff5e7b82 */ /* 0x000ea20000000a00 */
[----:B------:R-:W-:Y:S01]  /*9c80*/  VIADD R49, R93, 0x80 ;  /* 0x000000805d317836 */ /* 0x000fe20000000000 */
[----:B------:R3:W-:Y:S01]  /*9c90*/  @!P1 STG.E desc[UR4][R76.64], R79 ;  /* 0x0000004f4c009986 */ /* 0x0007e2000c101904 */
[C---:B0-----:R-:W-:Y:S01]  /*9ca0*/  @!P1 IMAD.WIDE R40, R90.reuse, 0x4, R40 ;  /* 0x000000045a289825 */ /* 0x041fe200078e0228 */
[----:B------:R-:W-:-:S03]  /*9cb0*/  IADD3 R90, R90, UR12, RZ ;  /* 0x0000000c5a5a7c10 */ /* 0x000fc6000fffe0ff */
        /* <DEDUP_REMOVED lines=10> */
[----:B--2---:R-:W-:-:S04]  /*9d60*/  IMAD.WIDE.U32 R32, R93, 0x10, R94 ;  /* 0x000000105d207825 */ /* 0x004fc800078e005e */
        /* <DEDUP_REMOVED lines=19> */
[----:B------:R-:W-:-:S04]  /*9ea0*/  IMAD.WIDE.U32 R48, R49, 0x10, R94 ;  /* 0x0000001031307825 */ /* 0x000fc800078e005e */
[----:B------:R-:W-:Y:S01]  /*9eb0*/  FFMA.FTZ R27, R67, R27, R58 ;  /* 0x0000001b431b7223 */ /* 0x000fe2000001003a */
[----:B------:R-:W-:Y:S01]  /*9ec0*/  FFMA.FTZ R26, R80, R26, R7 ;  /* 0x0000001a501a7223 */ /* 0x000fe20000010007 */
[----:B------:R-:W-:Y:S01]  /*9ed0*/  FFMA.FTZ R25, R82, R25, R57 ;  /* 0x0000001952197223 */ /* 0x000fe20000010039 */
[----:B------:R-:W-:Y:S01]  /*9ee0*/  FFMA.FTZ R24, R81, R24, R6 ;  /* 0x0000001851187223 */ /* 0x000fe20000010006 */
[----:B------:R-:W-:Y:S01]  /*9ef0*/  IMAD.WIDE.U32 R50, R99, 0x10, R94 ;  /* 0x0000001063327825 */ /* 0x000fe200078e005e */
[----:B------:R1:W-:Y:S03]  /*9f00*/  STG.E.128 desc[UR4][R32.64], R36 ;  /* 0x0000002420007986 */ /* 0x0003e6000c101d04 */
[----:B------:R-:W-:Y:S01]  /*9f10*/  FFMA.FTZ R31, R69, R31, R60 ;  /* 0x0000001f451f7223 */ /* 0x000fe2000001003c */
[----:B------:R-:W-:Y:S01]  /*9f20*/  FFMA.FTZ R30, R16, R30, R9 ;  /* 0x0000001e101e7223 */ /* 0x000fe20000010009 */
[----:B------:R-:W-:Y:S01]  /*9f30*/  FFMA.FTZ R29, R68, R29, R59 ;  /* 0x0000001d441d7223 */ /* 0x000fe2000001003b */
[----:B------:R-:W-:Y:S01]  /*9f40*/  FFMA.FTZ R28, R17, R28, R8 ;  /* 0x0000001c111c7223 */ /* 0x000fe20000010008 */
[----:B---3--:R-:W-:-:S04]  /*9f50*/  IMAD.WIDE.U32 R76, R105, 0x10, R94 ;  /* 0x00000010694c7825 */ /* 0x008fc800078e005e */
[----:B0-----:R-:W-:Y:S01]  /*9f60*/  FFMA.FTZ R35, R71, R103, R62 ;  /* 0x0000006747237223 */ /* 0x001fe2000001003e */
[----:B------:R-:W-:Y:S01]  /*9f70*/  FFMA.FTZ R34, R18, R34, R11 ;  /* 0x0000002212227223 */ /* 0x000fe2000001000b */
[----:B------:R-:W-:Y:S01]  /*9f80*/  FFMA.FTZ R42, R22, R42, R15 ;  /* 0x0000002a162a7223 */ /* 0x000fe2000001000f */
[----:B------:R-:W-:-:S04]  /*9f90*/  IMAD.WIDE.U32 R78, R109, 0x10, R94 ;  /* 0x000000106d4e7825 */ /* 0x000fc800078e005e */
[----:B------:R-:W-:Y:S01]  /*9fa0*/  FFMA.FTZ R41, R74, R96, R65 ;  /* 0x000000604a297223 */ /* 0x000fe20000010041 */
[----:B------:R-:W-:Y:S01]  /*9fb0*/  FFMA.FTZ R40, R23, R92, R14 ;  /* 0x0000005c17287223 */ /* 0x000fe2000001000e */
[----:B------:R0:W-:Y:S01]  /*9fc0*/  STG.E.128 desc[UR4][R48.64], R24 ;  /* 0x0000001830007986 */ /* 0x0001e2000c101d04 */
[----:B------:R-:W-:Y:S01]  /*9fd0*/  IMAD.WIDE.U32 R94, R111, 0x10, R94 ;  /* 0x000000106f5e7825 */ /* 0x000fe200078e005e */
[----:B------:R-:W-:Y:S02]  /*9fe0*/  ISETP.GE.AND P1, PT, R90, UR13, PT ;  /* 0x0000000d5a007c0c */ /* 0x000fe4000bf26270 */
[----:B------:R0:W-:Y:S01]  /*9ff0*/  STG.E.128 desc[UR4][R50.64], R28 ;  /* 0x0000001c32007986 */ /* 0x0001e2000c101d04 */
[----:B------:R-:W-:Y:S01]  /*a000*/  SEL R92, RZ, 0x1, P0 ;  /* 0x00000001ff5c7807 */ /* 0x000fe20000000000 */
[----:B-1----:R-:W-:Y:S01]  /*a010*/  FFMA.FTZ R33, R70, R98, R61 ;  /* 0x0000006246217223 */ /* 0x002fe2000001003d */
        /* <DEDUP_REMOVED lines=8> */
[----:B------:R0:W-:Y:S01]  /*a0a0*/  STG.E.128 desc[UR4][R94.64], R40 ;  /* 0x000000285e007986 */ /* 0x0001e2000c101d04 */
[----:B------:R-:W-:Y:S05]  /*a0b0*/  @!P1 BRA `(.L_x_19319) ;  /* 0xffffff6800f49947 */ /* 0x000fea000383ffff */
[----:B------:R-:W-:Y:S05]  /*a0c0*/  EXIT ;  /* 0x000000000000794d */ /* 0x000fea0003800000 */
.L_x_19318:
[----:B------:R-:W-:Y:S01]  /*a0d0*/  HFMA2.MMA R103, -RZ, RZ, 0, 1.847743988037109375e-06 ;  /* 0x0000001fff677435 */ /* 0x000fe200000001ff */
[----:B------:R-:W-:Y:S01]  /*a0e0*/  MOV R101, R96 ;  /* 0x0000006000657202 */ /* 0x000fe20000000f00 */
[----:B------:R-:W-:Y:S01]  /*a0f0*/  IMAD.MOV.U32 R102, RZ, RZ, 0x1 ;  /* 0x00000001ff667424 */ /* 0x000fe200078e00ff */
[----:B------:R-:W-:-:S08]  /*a100*/  MOV R100, 0xffffffff ;  /* 0xffffffff00647802 */ /* 0x000fd00000000f00 */
[----:B------:R-:W-:Y:S05]  /*a110*/  WARPSYNC.COLLECTIVE R100, `(.L_x_19320) ;  /* 0x0000000064087348 */ /* 0x000fea0003c00000 */
[----:B------:R0:W1:Y:S02]  /*a120*/  SHFL.BFLY P2, R98, R101, R102, R103 ;  /* 0x0c00006665627389 */ /* 0x0000640000040067 */
[----:B01----:R-:W-:Y:S01]  /*a130*/  ENDCOLLECTIVE ;  /* 0x000000000000791b */ /* 0x003fe20003800000 */
.L_x_19320:
[----:B------:R-:W-:Y:S01]  /*a140*/  HFMA2.MMA R102, -RZ, RZ, 0, 1.1920928955078125e-07 ;  /* 0x00000002ff667435 */ /* 0x000fe200000001ff */
[----:B------:R-:W-:-:S04]  /*a150*/  IMAD.MOV.U32 R77, RZ, RZ, R98 ;  /* 0x000000ffff4d7224 */ /* 0x000fc800078e0062 */
[----:B------:R-:W-:-:S05]  /*a160*/  FADD.FTZ R78, R96, R77 ;  /* 0x0000004d604e7221 */ /* 0x000fca0000010000 */
[----:B------:R-:W-:-:S07]  /*a170*/  MOV R101, R78 ;  /* 0x0000004e00657202 */ /* 0x000fce0000000f00 */
[----:B------:R-:W-:Y:S05]  /*a180*/  WARPSYNC.COLLECTIVE R100, `(.L_x_19321) ;  /* 0x0000000064087348 */ /* 0x000fea0003c00000 */
[----:B------:R0:W1:Y:S02]  /*a190*/  SHFL.BFLY P2, R98, R101, R102, R103 ;  /* 0x0c00006665627389 */ /* 0x0000640000040067 */
[----:B01----:R-:W-:Y:S01]  /*a1a0*/  ENDCOLLECTIVE ;  /* 0x000000000000791b */ /* 0x003fe20003800000 */
.L_x_19321:
[----:B------:R-:W-:Y:S01]  /*a1b0*/  HFMA2.MMA R102, -RZ, RZ, 0, 2.384185791015625e-07 ;  /* 0x00000004ff667435 */ /* 0x000fe200000001ff */
[----:B------:R-:W-:-:S04]  /*a1c0*/  IMAD.MOV.U32 R77, RZ, RZ, R98 ;  /* 0x000000ffff4d7224 */ /* 0x000fc800078e0062 */
[----:B------:R-:W-:-:S05]  /*a1d0*/  FADD.FTZ R79, R78, R77 ;  /* 0x0000004d4e4f7221 */ /* 0x000fca0000010000 */
[----:B------:R-:W-:-:S07]  /*a1e0*/  MOV R101, R79 ;  /* 0x0000004f00657202 */ /* 0x000fce0000000f00 */
[----:B------:R-:W-:Y:S05]  /*a1f0*/  WARPSYNC.COLLECTIVE R100, `(.L_x_19322) ;  /* 0x0000000064087348 */ /* 0x000fea0003c00000 */
[----:B------:R0:W1:Y:S02]  /*a200*/  SHFL.BFLY P2, R98, R101, R102, R103 ;  /* 0x0c00006665627389 */ /* 0x0000640000040067 */
[----:B01----:R-:W-:Y:S01]  /*a210*/  ENDCOLLECTIVE ;  /* 0x000000000000791b */ /* 0x003fe20003800000 */
.L_x_19322:
[----:B------:R-:W-:Y:S01]  /*a220*/  HFMA2.MMA R102, -RZ, RZ, 0, 4.76837158203125e-07 ;  /* 0x00000008ff667435 */ /* 0x000fe200000001ff */
[----:B------:R-:W-:-:S04]  /*a230*/  IMAD.MOV.U32 R76, RZ, RZ, R98 ;  /* 0x000000ffff4c7224 */ /* 0x000fc800078e0062 */
[----:B------:R-:W-:-:S05]  /*a240*/  FADD.FTZ R95, R79, R76 ;  /* 0x0000004c4f5f7221 */ /* 0x000fca0000010000 */
[----:B------:R-:W-:-:S07]  /*a250*/  MOV R101, R95 ;  /* 0x0000005f00657202 */ /* 0x000fce0000000f00 */
[----:B------:R-:W-:Y:S05]  /*a260*/  WARPSYNC.COLLECTIVE R100, `(.L_x_19323) ;  /* 0x0000000064087348 */ /* 0x000fea0003c00000 */
[----:B------:R0:W1:Y:S02]  /*a270*/  SHFL.BFLY P2, R98, R101, R102, R103 ;  /* 0x0c00006665627389 */ /* 0x0000640000040067 */
[----:B01----:R-:W-:Y:S01]  /*a280*/  ENDCOLLECTIVE ;  /* 0x000000000000791b */ /* 0x003fe20003800000 */
.L_x_19323:
[----:B------:R-:W-:Y:S01]  /*a290*/  HFMA2.MMA R102, -RZ, RZ, 0, 9.5367431640625e-07 ;  /* 0x00000010ff667435 */ /* 0x000fe200000001ff */
[----:B------:R-:W-:-:S04]  /*a2a0*/  IMAD.MOV.U32 R76, RZ, RZ, R98 ;  /* 0x000000ffff4c7224 */ /* 0x000fc800078e0062 */
[----:B------:R-:W-:-:S05]  /*a2b0*/  FADD.FTZ R97, R95, R76 ;  /* 0x0000004c5f617221 */ /* 0x000fca0000010000 */
[----:B------:R-:W-:-:S07]  /*a2c0*/  MOV R101, R97 ;  /* 0x0000006100657202 */ /* 0x000fce0000000f00 */
[----:B------:R-:W-:Y:S05]  /*a2d0*/  WARPSYNC.COLLECTIVE R100, `(.L_x_19324) ;  /* 0x0000000064087348 */ /* 0x000fea0003c00000 */
[----:B------:R0:W1:Y:S02]  /*a2e0*/  SHFL.BFLY P2, R98, R101, R102, R103 ;  /* 0x0c00006665627389 */ /* 0x0000640000040067 */
[----:B01----:R-:W-:Y:S01]  /*a2f0*/  ENDCOLLECTIVE ;  /* 0x000000000000791b */ /* 0x003fe20003800000 */
.L_x_19324:
        /* <DEDUP_REMOVED lines=56> */
.L_x_19325:
[----:B------:R-:W-:Y:S01]  /*a680*/  HFMA2.MMA R102, -RZ, RZ, 0, 1.1920928955078125e-07 ;  /* 0x00000002ff667435 */ /* 0x000fe200000001ff */
[----:B------:R-:W-:-:S04]  /*a690*/  IMAD.MOV.U32 R78, RZ, RZ, R98 ;  /* 0x000000ffff4e7224 */ /* 0x000fc800078e0062 */
[----:B------:R-:W-:-:S05]  /*a6a0*/  FADD.FTZ R78, R77, R78 ;  /* 0x0000004e4d4e7221 */ /* 0x000fca0000010000 */
[----:B------:R-:W-:-:S07]  /*a6b0*/  MOV R101, R78 ;  /* 0x0000004e00657202 */ /* 0x000fce0000000f00 */
[----:B------:R-:W-:Y:S05]  /*a6c0*/  WARPSYNC.COLLECTIVE R100, `(.L_x_19326) ;  /* 0x0000000064087348 */ /* 0x000fea0003c00000 */
[----:B------:R0:W1:Y:S02]  /*a6d0*/  SHFL.BFLY P2, R98, R101, R102, R103 ;  /* 0x0c00006665627389 */ /* 0x0000640000040067 */
[----:B01----:R-:W-:Y:S01]  /*a6e0*/  ENDCOLLECTIVE ;  /* 0x000000000000791b */ /* 0x003fe20003800000 */
.L_x_19326:
[----:B------:R-:W-:Y:S01]  /*a6f0*/  HFMA2.MMA R102, -RZ, RZ, 0, 2.384185791015625e-07 ;  /* 0x00000004ff667435 */ /* 0x000fe200000001ff */
[----:B------:R-:W-:-:S04]  /*a700*/  IMAD.MOV.U32 R79, RZ, RZ, R98 ;  /* 0x000000ffff4f7224 */ /* 0x000fc800078e0062 */
[----:B------:R-:W-:-:S05]  /*a710*/  FADD.FTZ R79, R78, R79 ;  /* 0x0000004f4e4f7221 */ /* 0x000fca0000010000 */
[----:B------:R-:W-:-:S07]  /*a720*/  MOV R101, R79 ;  /* 0x0000004f00657202 */ /* 0x000fce0000000f00 */
[----:B------:R-:W-:Y:S05]  /*a730*/  WARPSYNC.COLLECTIVE R100, `(.L_x_19327) ;  /* 0x0000000064087348 */ /* 0x000fea0003c00000 */
[----:B------:R0:W1:Y:S02]  /*a740*/  SHFL.BFLY P2, R98, R101, R102, R103 ;  /* 0x0c00006665627389 */ /* 0x0000640000040067 */
[----:B01----:R-:W-:Y:S01]  /*a750*/  ENDCOLLECTIVE ;  /* 0x000000000000791b */ /* 0x003fe20003800000 */
.L_x_19327:
[----:B------:R-:W-:Y:S01]  /*a760*/  HFMA2.MMA R102, -RZ, RZ, 0, 4.76837158203125e-07 ;  /* 0x00000008ff667435 */ /* 0x000fe200000001ff */
[----:B------:R-:W-:-:S04]  /*a770*/  IMAD.MOV.U32 R96, RZ, RZ, R98 ;  /* 0x000000ffff607224 */ /* 0x000fc800078e0062 */
[----:B------:R-:W-:-:S05]  /*a780*/  FADD.FTZ R96, R79, R96 ;  /* 0x000000604f607221 */ /* 0x000fca0000010000 */
[----:B------:R-:W-:-:S07]  /*a790*/  MOV R101, R96 ;  /* 0x0000006000657202 */ /* 0x000fce0000000f00 */
[----:B------:R-:W-:Y:S05]  /*a7a0*/  WARPSYNC.COLLECTIVE R100, `(.L_x_19328) ;  /* 0x0000000064087348 */ /* 0x000fea0003c00000 */
[----:B------:R0:W1:Y:S02]  /*a7b0*/  SHFL.BFLY P2, R98, R101, R102, R103 ;  /* 0x0c00006665627389 */ /* 0x0000640000040067 */
[----:B01----:R-:W-:Y:S01]  /*a7c0*/  ENDCOLLECTIVE ;  /* 0x000000000000791b */ /* 0x003fe20003800000 */
.L_x_19328:
[----:B------:R-:W-:Y:S01]  /*a7d0*/  HFMA2.MMA R102, -RZ, RZ, 0, 9.5367431640625e-07 ;  /* 0x00000010ff667435 */ /* 0x000fe200000001ff */
[----:B------:R-:W-:-:S04]  /*a7e0*/  IMAD.MOV.U32 R95, RZ, RZ, R98 ;  /* 0x000000ffff5f7224 */ /* 0x000fc800078e0062 */
[----:B------:R-:W-:-:S05]  /*a7f0*/  FADD.FTZ R97, R96, R95 ;  /* 0x0000005f60617221 */ /* 0x000fca0000010000 */
[----:B------:R-:W-:-:S07]  /*a800*/  MOV R101, R97 ;  /* 0x0000006100657202 */ /* 0x000fce0000000f00 */
[----:B------:R-:W-:Y:S05]  /*a810*/  WARPSYNC.COLLECTIVE R100, `(.L_x_19329) ;  /* 0x0000000064087348 */ /* 0x000fea0003c00000 */
[----:B------:R0:W1:Y:S02]  /*a820*/  SHFL.BFLY P2, R98, R101, R102, R103 ;  /* 0x0c00006665627389 */ /* 0x0000640000040067 */
[----:B01----:R-:W-:Y:S01]  /*a830*/  ENDCOLLECTIVE ;  /* 0x000000000000791b */ /* 0x003fe20003800000 */
.L_x_19329:
[----:B------:R-:W-:Y:S05]  /*a840*/  BRA `(.L_x_19330) ;  /* 0xffffffec00947947 */ /* 0x000fea000383ffff */
.L_x_19331:
        /* <DEDUP_REMOVED lines=11> */
.L_x_23345:


//--------------------- .text._ZN10layer_norm13ln_fwd_kernelINS_13Kernel_traitsI6__halfffffjLj3072ELj1ELj1ELj4ELj16ENS_18Kernel_traits_baseILj3072ES2_ffffjLj128EEEEELb1ELb0ELb1ELb0EEEvNS_9FwdParamsE --------------------------
	.section	.text._ZN10layer_norm13ln_fwd_kernelINS_13Kernel_traitsI6__halfffffjLj3072ELj1ELj1ELj4ELj16ENS_18Kernel_traits_baseILj3072ES2_ffffjLj128EEEEELb1ELb0ELb1ELb0EEEvNS_9FwdParamsE,"ax",@progbits
	.align	128
        .global         _ZN10layer_norm13ln_fwd_kernelINS_13Kernel_traitsI6__halfffffjLj3072ELj1ELj1ELj4ELj16ENS_18Kernel_traits_baseILj3072ES2_ffffjLj128EEEEELb1ELb0ELb1ELb0EEEvNS_9FwdParamsE
        .type           _ZN10layer_norm13ln_fwd_kernelINS_13Kernel_traitsI6__halfffffjLj3072ELj1ELj1ELj4ELj16ENS_18Kernel_traits_baseILj3072ES2_ffffjLj128EEEEELb1ELb0ELb1ELb0EEEvNS_9FwdParamsE,@function
        .size           _ZN10layer_norm13ln_fwd_kernelINS_13Kernel_traitsI6__halfffffjLj3072ELj1ELj1ELj4ELj16ENS_18Kernel_traits_baseILj3072ES2_ffffjLj128EEEEELb1ELb0ELb1ELb0EEEvNS_9FwdParamsE,(.L_x_23346 - _ZN10layer_norm13ln_fwd_kernelINS_13Kernel_traitsI6__halfffffjLj3072ELj1ELj1ELj4ELj16ENS_18Kernel_traits_baseILj3072ES2_ffffjLj128EEEEELb1ELb0ELb1ELb0EEEvNS_9FwdParamsE)
        .other          _ZN10layer_norm13ln_fwd_kernelINS_13Kernel_traitsI6__halfffffjLj3072ELj1ELj1ELj4ELj16ENS_18Kernel_traits_baseILj3072ES2_ffffjLj128EEEEELb1ELb0ELb1ELb0EEEvNS_9FwdParamsE,@"STO_CUDA_ENTRY STV_DEFAULT"
_ZN10layer_norm13ln_fwd_kernelINS_13Kernel_traitsI6__halfffffjLj3072ELj1ELj1ELj4ELj16ENS_18Kernel_traits_baseILj3072ES2_ffffjLj128EEEEELb1ELb0ELb1ELb0EEEvNS_9FwdParamsE:
.text._ZN10layer_norm13ln_fwd_kernelINS_13Kernel_traitsI6__halfffffjLj3072ELj1ELj1ELj4ELj16ENS_18Kernel_traits_baseILj3072ES2_ffffjLj128EEEEELb1ELb0ELb1ELb0EEEvNS_9FwdParamsE:
        /* <DEDUP_REMOVED lines=103> */
.L_x_19333:
[----:B------:R-:W-:Y:S05]  /*0670*/  BSYNC B0 ;  /* 0x0000000000007941 */ /* 0x000fea0003800000 */
.L_x_19332:
        /* <DEDUP_REMOVED lines=13> */
.L_x_19335:
[----:B------:R-:W-:Y:S05]  /*0750*/  BSYNC B0 ;  /* 0x0000000000007941 */ /* 0x000fea0003800000 */
.L_x_19334:
        /* <DEDUP_REMOVED lines=13> */
.L_x_19337:
[----:B------:R-:W-:Y:S05]  /*0830*/  BSYNC B0 ;  /* 0x0000000000007941 */ /* 0x000fea0003800000 */
.L_x_19336:
        /* <DEDUP_REMOVED lines=13> */
.L_x_19339:
[----:B------:R-:W-:Y:S05]  /*0910*/  BSYNC B0 ;  /* 0x0000000000007941 */ /* 0x000fea0003800000 */
.L_x_19338:
        /* <DEDUP_REMOVED lines=13> */
.L_x_19341:
[----:B------:R-:W-:Y:S05]  /*09f0*/  BSYNC B0 ;  /* 0x0000000000007941 */ /* 0x000fea0003800000 */
.L_x_19340:
        /* <DEDUP_REMOVED lines=18> */
.L_x_19343:
[----:B------:R-:W-:Y:S05]  /*0b20*/  BSYNC B0 ;  /* 0x0000000000007941 */ /* 0x000fea0003800000 */
.L_x_19342:
[----:B------:R-:W-:Y:S01]  /*0b30*/  ULDC UR8, c[0x0][0x214] ;  /* 0x0000850000087ab9 */ /* 0x000fe20000000800 */
[----:B------:R-:W-:Y:S02]  /*0b40*/  LOP3.LUT R98, R33, UR30, R16, 0x96, !PT ;  /* 0x0000001e21627c12 */ /* 0x000fe4000f8e9610 */
[----:B------:R-:W-:-:S13]  /*0b50*/  ISETP.GE.AND P0, PT, R102, UR8, PT ;  /* 0x0000000866007c0c */ /* 0x000fda000bf06270 */
[----:B------:R-:W-:Y:S05]  /*0b60*/  @P0 EXIT ;  /* 0x000000000000094d */ /* 0x000fea0003800000 */
[----:B------:R-:W-:Y:S01]  /*0b70*/  SHF.R.S32.HI R30, RZ, 0x2, R30 ;  /* 0x00000002ff1e7819 */ /* 0x000fe2000001141e */
[----:B-----5:R-:W-:Y:S01]  /*0b80*/  IMAD.MOV.U32 R71, RZ, RZ, R14 ;  /* 0x000000ffff477224 */ /* 0x020fe200078e000e */
[--C-:B------:R-:W-:Y:S01]  /*0b90*/  SHF.R.U64 R70, R14, 0x10, R15.reuse ;  /* 0x000000100e467819 */ /* 0x100fe2000000120f */
[----:B------:R-:W-:Y:S01]  /*0ba0*/  IMAD.MOV.U32 R18, RZ, RZ, R20 ;  /* 0x000000ffff127224 */ /* 0x000fe200078e0014 */
[----:B------:R-:W-:Y:S01]  /*0bb0*/  LOP3.LUT R17, R86, 0x60, RZ, 0xc0, !PT ;  /* 0x0000006056117812 */ /* 0x000fe200078ec0ff */
[----:B------:R-:W-:Y:S01]  /*0bc0*/  IMAD.MOV.U32 R72, RZ, RZ, R15 ;  /* 0x000000ffff487224 */ /* 0x000fe200078e000f */
[----:B------:R-:W-:Y:S01]  /*0bd0*/  LOP3.LUT R14, R30, 0x7f, RZ, 0xc0, !PT ;  /* 0x0000007f1e0e7812 */ /* 0x000fe200078ec0ff */
[----:B------:R-:W-:Y:S01]  /*0be0*/  IMAD R92, R92, -0x2daee0ad, RZ ;  /* 0xd2511f535c5c7824 */ /* 0x000fe200078e02ff */
[----:B------:R-:W-:Y:S01]  /*0bf0*/  SHF.R.U32.HI R30, RZ, 0x2, R30 ;  /* 0x00000002ff1e7819 */ /* 0x000fe2000001161e */
[----:B------:R-:W-:Y:S01]  /*0c00*/  IMAD R91, R91, -0x326172a9, RZ ;  /* 0xcd9e8d575b5b7824 */ /* 0x000fe200078e02ff */
[----:B------:R-:W-:Y:S01]  /*0c10*/  VIADDMNMX R17, R14, -R17, RZ, !PT ;  /* 0x800000110e117246 */ /* 0x000fe200078001ff */
[----:B------:R-:W-:Y:S01]  /*0c20*/  IMAD.MOV.U32 R60, RZ, RZ, R25 ;  /* 0x000000ffff3c7224 */ /* 0x000fe200078e0019 */
[----:B------:R-:W-:Y:S01]  /*0c30*/  LOP3.LUT R30, R30, 0x3fffffe0, RZ, 0xc0, !PT ;  /* 0x3fffffe01e1e7812 */ /* 0x000fe200078ec0ff */
[----:B------:R-:W-:Y:S01]  /*0c40*/  IMAD.MOV.U32 R63, RZ, RZ, R26 ;  /* 0x000000ffff3f7224 */ /* 0x000fe200078e001a */
[----:B------:R-:W-:Y:S01]  /*0c50*/  VIMNMX R17, R17, 0x20, PT ;  /* 0x0000002011117848 */ /* 0x000fe20003fe0100 */
[----:B------:R-:W-:Y:S01]  /*0c60*/  IMAD.MOV.U32 R67, RZ, RZ, R28 ;  /* 0x000000ffff437224 */ /* 0x000fe200078e001c */
[----:B------:R-:W-:Y:S01]  /*0c70*/  SHF.R.U64 R35, R20, 0x10, R21 ;  /* 0x0000001014237819 */ /* 0x000fe20000001215 */
[----:B------:R-:W-:Y:S01]  /*0c80*/  IMAD.MOV.U32 R20, RZ, RZ, R22 ;  /* 0x000000ffff147224 */ /* 0x000fe200078e0016 */
[----:B------:R-:W-:Y:S01]  /*0c90*/  MOV R31, R21 ;  /* 0x00000015001f7202 */ /* 0x000fe20000000f00 */
[----:B------:R-:W-:Y:S01]  /*0ca0*/  IMAD.MOV.U32 R68, RZ, RZ, R29 ;  /* 0x000000ffff447224 */ /* 0x000fe200078e001d */
[----:B------:R-:W-:Y:S01]  /*0cb0*/  SHF.R.U32.HI R34, RZ, 0x10, R21 ;  /* 0x00000010ff227819 */ /* 0x000fe20000011615 */
[--C-:B------:R-:W-:Y:S01]  /*0cc0*/  IMAD.MOV.U32 R21, RZ, RZ, R23.reuse ;  /* 0x000000ffff157224 */ /* 0x100fe200078e0017 */
[--C-:B------:R-:W-:Y:S01]  /*0cd0*/  SHF.R.U64 R33, R22, 0x10, R23.reuse ;  /* 0x0000001016217819 */ /* 0x100fe20000001217 */
[----:B------:R-:W-:Y:S01]  /*0ce0*/  HFMA2.MMA R93, -RZ, RZ, 0, 0 ;  /* 0x00000000ff5d7435 */ /* 0x000fe200000001ff */
[----:B------:R-:W-:Y:S01]  /*0cf0*/  SHF.R.U32.HI R32, RZ, 0x10, R23 ;  /* 0x00000010ff207819 */ /* 0x000fe20000011617 */
[----:B------:R-:W-:Y:S01]  /*0d00*/  IMAD.MOV.U32 R58, RZ, RZ, 0x1 ;  /* 0x00000001ff3a7424 */ /* 0x000fe200078e00ff */
[----:B------:R-:W-:Y:S01]  /*0d10*/  MOV R23, R24 ;  /* 0x0000001800177202 */ /* 0x000fe20000000f00 */
[----:B------:R-:W-:Y:S01]  /*0d20*/  HADD2.F32 R60, -RZ, R60.H0_H0 ;  /* 0x2000003cff3c7230 */ /* 0x000fe20000004100 */
[----:B------:R-:W-:Y:S01]  /*0d30*/  SHF.R.U64 R22, R24, 0x10, R25 ;  /* 0x0000001018167819 */ /* 0x000fe20000001219 */
[----:B------:R-:W-:Y:S01]  /*0d40*/  HADD2.F32 R63, -RZ, R63.H0_H0 ;  /* 0x2000003fff3f7230 */ /* 0x000fe20000004100 */
[----:B------:R-:W-:Y:S01]  /*0d50*/  IADD3 R24, R17, R30, RZ ;  /* 0x0000001e11187210 */ /* 0x000fe20007ffe0ff */
[----:B------:R-:W-:Y:S01]  /*0d60*/  HADD2.F32 R17, -RZ, R34.H0_H0 ;  /* 0x20000022ff117230 */ /* 0x000fe20000004100 */
[----:B------:R-:W-:Y:S01]  /*0d70*/  SHF.L.U32 R16, R86, 0x5, RZ ;  /* 0x0000000556107819 */ /* 0x000fe200000006ff */
[----:B------:R-:W-:Y:S01]  /*0d80*/  HADD2.F32 R23, -RZ, R23.H0_H0 ;  /* 0x20000017ff177230 */ /* 0x000fe20000004100 */
[----:B------:R-:W-:Y:S01]  /*0d90*/  SHF.R.U32.HI R73, RZ, 0x10, R15 ;  /* 0x00000010ff497819 */ /* 0x000fe2000001160f */
[----:B------:R-:W-:Y:S01]  /*0da0*/  IMAD.SHL.U32 R24, R24, 0x4, RZ ;  /* 0x0000000418187824 */ /* 0x000fe200078e00ff */
[----:B------:R-:W-:Y:S01]  /*0db0*/  LOP3.LUT R19, R16, 0x3e0, RZ, 0xc0, !PT ;  /* 0x000003e010137812 */ /* 0x000fe200078ec0ff */
[C---:B------:R-:W-:Y:S01]  /*0dc0*/  IMAD.HI.U32 R15, R96.reuse, -0x2daee0ad, RZ ;  /* 0xd2511f53600f7827 */ /* 0x040fe200078e00ff */
[----:B------:R-:W-:Y:S01]  /*0dd0*/  SHF.R.U32.HI R61, RZ, 0x10, R25 ;  /* 0x00000010ff3d7819 */ /* 0x000fe20000011619 */
[----:B------:R-:W-:Y:S01]  /*0de0*/  ULDC.U8 UR8, c[0x0][0x2a0] ;  /* 0x0000a80000087ab9 */ /* 0x000fe20000000000 */
[----:B------:R-:W-:Y:S01]  /*0df0*/  I2FP.F32.U32 R24, R24 ;  /* 0x0000001800187245 */ /* 0x000fe20000201000 */
[----:B------:R-:W-:Y:S01]  /*0e00*/  IMAD R96, R96, -0x2daee0ad, RZ ;  /* 0xd2511f5360607824 */ /* 0x000fe200078e02ff */
[----:B------:R-:W-:Y:S01]  /*0e10*/  VIADDMNMX R19, R14, -R19, RZ, !PT ;  /* 0x800000130e137246 */ /* 0x000fe200078001ff */
[----:B------:R-:W-:Y:S01]  /*0e20*/  IMAD.HI.U32 R14, R98, -0x326172a9, RZ ;  /* 0xcd9e8d57620e7827 */ /* 0x000fe200078e00ff */
[----:B------:R0:W1:Y:S01]  /*0e30*/  MUFU.RCP R97, R24 ;  /* 0x0000001800617308 */ /* 0x0000620000001000 */
[--C-:B------:R-:W-:Y:S01]  /*0e40*/  SHF.R.U64 R62, R26, 0x10, R27.reuse ;  /* 0x000000101a3e7819 */ /* 0x100fe2000000121b */
[----:B------:R-:W-:Y:S01]  /*0e50*/  ULDC UR9, c[0x0][0x294] ;  /* 0x0000a50000097ab9 */ /* 0x000fe20000000800 */
[----:B------:R-:W-:Y:S01]  /*0e60*/  VIMNMX R19, R19, 0x20, PT ;  /* 0x0000002013137848 */ /* 0x000fe20003fe0100 */
[----:B------:R-:W-:Y:S01]  /*0e70*/  IMAD R98, R98, -0x326172a9, RZ ;  /* 0xcd9e8d5762627824 */ /* 0x000fe200078e02ff */
[----:B------:R-:W-:Y:S01]  /*0e80*/  MOV R64, R27 ;  /* 0x0000001b00407202 */ /* 0x000fe20000000f00 */
[----:B------:R-:W-:Y:S01]  /*0e90*/  HADD2.F32 R16, -RZ, R31.H0_H0 ;  /* 0x2000001fff107230 */ /* 0x000fe20000004100 */
[----:B------:R-:W-:Y:S01]  /*0ea0*/  SHF.R.U32.HI R65, RZ, 0x10, R27 ;  /* 0x00000010ff417819 */ /* 0x000fe2000001161b */
[----:B------:R-:W-:Y:S01]  /*0eb0*/  IMAD.IADD R95, R30, 0x1, R19 ;  /* 0x000000011e5f7824 */ /* 0x000fe200078e0213 */
        /* <DEDUP_REMOVED lines=34> */
[----:B------:R-:W-:Y:S01]  /*10e0*/  ULDC UR12, c[0x0][0x290] ;  /* 0x0000a400000c7ab9 */ /* 0x000fe20000000800 */
        /* <DEDUP_REMOVED lines=29> */
[----:B01----:R-:W-:-:S07]  /*12c0*/  IMAD.SHL.U32 R95, R95, 0x4, RZ ;  /* 0x000000045f5f7824 */ /* 0x003fce00078e00ff */
.L_x_19595:
        /* <DEDUP_REMOVED lines=30> */
[----:B------:R-:W2:Y:S01]  /*14b0*/  @P1 LDG.E.128 R24, desc[UR6][R114.64] ;  /* 0x0000000672181981 */ /* 0x000ea2000c1e1d00 */
        /* <DEDUP_REMOVED lines=19> */
.L_x_19349:
[----:B------:R-:W-:-:S07]  /*15f0*/  IMAD.MOV.U32 R116, RZ, RZ, R98 ;  /* 0x000000ffff747224 */ /* 0x000fce00078e0062 */
.L_x_19350:
[----:B------:R-:W-:Y:S05]  /*1600*/  BSYNC B2 ;  /* 0x0000000000027941 */ /* 0x000fea0003800000 */
.L_x_19348:
        /* <DEDUP_REMOVED lines=16> */
.L_x_19354:
[----:B------:R-:W-:Y:S05]  /*1710*/  BSYNC B3 ;  /* 0x0000000000037941 */ /* 0x000fea0003800000 */
.L_x_19353:
        /* <DEDUP_REMOVED lines=44> */
.L_x_19352:
[----:B------:R-:W-:Y:S05]  /*19e0*/  BSYNC B2 ;  /* 0x0000000000027941 */ /* 0x000fea0003800000 */
.L_x_19351:
[----:B------:R-:W-:Y:S01]  /*19f0*/  HFMA2.MMA R31, -RZ, RZ, 0.1171875, 0 ;  /* 0x2f800000ff1f7435 */ /* 0x000fe200000001ff */
[----:B------:R-:W-:Y:S01]  /*1a00*/  I2FP.F32.U32 R28, R116 ;  /* 0x00000074001c7245 */ /* 0x000fe20000201000 */
[----:B-----5:R-:W-:-:S04]  /*1a10*/  FMUL.FTZ R29, R32, UR11 ;  /* 0x0000000b201d7c20 */ /* 0x020fc80008410000 */
[----:B------:R-:W-:-:S04]  /*1a20*/  FMUL.FTZ R29, R29, UR10 ;  /* 0x0000000a1d1d7c20 */ /* 0x000fc80008410000 */
[----:B------:R-:W-:-:S05]  /*1a30*/  FFMA.FTZ R28, R28, R31, 1.1641532182693481445e-10 ;  /* 0x2f0000001c1c7423 */ /* 0x000fca000001001f */
[----:B------:R-:W-:-:S04]  /*1a40*/  FSETP.GTU.FTZ.AND P3, PT, R28, UR9, PT ;  /* 0x000000091c007c0b */ /* 0x000fc8000bf7c000 */
[----:B------:R-:W-:Y:S02]  /*1a50*/  FSEL R28, R29, RZ, !P3 ;  /* 0x000000ff1d1c7208 */ /* 0x000fe40005800000 */
[----:B------:R-:W-:-:S03]  /*1a60*/  SEL R90, RZ, 0x1, P3 ;  /* 0x00000001ff5a7807 */ /* 0x000fc60001800000 */
[----:B------:R-:W-:-:S07]  /*1a70*/  @P1 FADD.FTZ R28, R24, R28 ;  /* 0x0000001c181c1221 */ /* 0x000fce0000010000 */
.L_x_19347:
[----:B------:R-:W-:Y:S05]  /*1a80*/  BSYNC B1 ;  /* 0x0000000000017941 */ /* 0x000fea0003800000 */
.L_x_19346:
        /* <DEDUP_REMOVED lines=18> */
.L_x_19358:
[----:B------:R-:W-:-:S07]  /*1bb0*/  MOV R29, R98 ;  /* 0x00000062001d7202 */ /* 0x000fce0000000f00 */
.L_x_19359:
[----:B------:R-:W-:Y:S05]  /*1bc0*/  BSYNC B2 ;  /* 0x0000000000027941 */ /* 0x000fea0003800000 */
.L_x_19357:
        /* <DEDUP_REMOVED lines=16> */
.L_x_19363:
[----:B------:R-:W-:Y:S05]  /*1cd0*/  BSYNC B3 ;  /* 0x0000000000037941 */ /* 0x000fea0003800000 */
.L_x_19362:
        /* <DEDUP_REMOVED lines=44> */
.L_x_19361:
[----:B------:R-:W-:Y:S05]  /*1fa0*/  BSYNC B2 ;  /* 0x0000000000027941 */ /* 0x000fea0003800000 */
.L_x_19360:
[----:B------:R-:W-:Y:S01]  /*1fb0*/  I2FP.F32.U32 R29, R29 ;  /* 0x0000001d001d7245 */ /* 0x000fe20000201000 */
[----:B------:R-:W-:Y:S02]  /*1fc0*/  IMAD.MOV.U32 R94, RZ, RZ, 0x2f800000 ;  /* 0x2f800000ff5e7424 */ /* 0x000fe400078e00ff */
[----:B-----5:R-:W-:Y:S02]  /*1fd0*/  FMUL.FTZ R30, R33, UR11 ;  /* 0x0000000b211e7c20 */ /* 0x020fe40008410000 */
[----:B------:R-:W-:Y:S02]  /*1fe0*/  FFMA.FTZ R29, R29, R94, 1.1641532182693481445e-10 ;  /* 0x2f0000001d1d7423 */ /* 0x000fe4000001005e */
[----:B------:R-:W-:-:S03]  /*1ff0*/  FMUL.FTZ R30, R30, UR10 ;  /* 0x0000000a1e1e7c20 */ /* 0x000fc60008410000 */
[----:B------:R-:W-:-:S04]  /*2000*/  FSETP.GTU.FTZ.AND P3, PT, R29, UR9, PT ;  /* 0x000000091d007c0b */ /* 0x000fc8000bf7c000 */
[----:B------:R-:W-:Y:S02]  /*2010*/  FSEL R29, R30, RZ, !P3 ;  /* 0x000000ff1e1d7208 */ /* 0x000fe40005800000 */
[----:B------:R-:W-:-:S03]  /*2020*/  SEL R89, RZ, 0x1, P3 ;  /* 0x00000001ff597807 */ /* 0x000fc60001800000 */
[----:B------:R-:W-:-:S07]  /*2030*/  @P1 FADD.FTZ R29, R25, R29 ;  /* 0x0000001d191d1221 */ /* 0x000fce0000010000 */
.L_x_19356:
[----:B------:R-:W-:Y:S05]  /*2040*/  BSYNC B1 ;  /* 0x0000000000017941 */ /* 0x000fea0003800000 */
.L_x_19355:
        /* <DEDUP_REMOVED lines=18> */
.L_x_19367:
[----:B------:R-:W-:-:S07]  /*2170*/  IMAD.MOV.U32 R88, RZ, RZ, R98 ;  /* 0x000000ffff587224 */ /* 0x000fce00078e0062 */
.L_x_19368:
[----:B------:R-:W-:Y:S05]  /*2180*/  BSYNC B2 ;  /* 0x0000000000027941 */ /* 0x000fea0003800000 */
.L_x_19366:
        /* <DEDUP_REMOVED lines=16> */
.L_x_19372:
[----:B------:R-:W-:Y:S05]  /*2290*/  BSYNC B3 ;  /* 0x0000000000037941 */ /* 0x000fea0003800000 */
.L_x_19371:
        /* <DEDUP_REMOVED lines=44> */
.L_x_19370:
[----:B------:R-:W-:Y:S05]  /*2560*/  BSYNC B2 ;  /* 0x0000000000027941 */ /* 0x000fea0003800000 */
.L_x_19369:
        /* <DEDUP_REMOVED lines=9> */
.L_x_19365:
[----:B------:R-:W-:Y:S05]  /*2600*/  BSYNC B1 ;  /* 0x0000000000017941 */ /* 0x000fea0003800000 */
.L_x_19364:
        /* <DEDUP_REMOVED lines=18> */
.L_x_19376:
[----:B------:R-:W-:-:S07]  /*2730*/  IMAD.MOV.U32 R31, RZ, RZ, R98 ;  /* 0x000000ffff1f7224 */ /* 0x000fce00078e0062 */
.L_x_19377:
[----:B------:R-:W-:Y:S05]  /*2740*/  BSYNC B2 ;  /* 0x0000000000027941 */ /* 0x000fea0003800000 */
.L_x_19375:
        /* <DEDUP_REMOVED lines=16> */
.L_x_19381:
[----:B------:R-:W-:Y:S05]  /*2850*/  BSYNC B3 ;  /* 0x0000000000037941 */ /* 0x000fea0003800000 */
.L_x_19380:
        /* <DEDUP_REMOVED lines=44> */
.L_x_19379:
[----:B------:R-:W-:Y:S05]  /*2b20*/  BSYNC B2 ;  /* 0x0000000000027941 */ /* 0x000fea0003800000 */
.L_x_19378:
        /* <DEDUP_REMOVED lines=9> */
.L_x_19374:
[----:B------:R-:W-:Y:S05]  /*2bc0*/  BSYNC B1 ;  /* 0x0000000000017941 */ /* 0x000fea0003800000 */
.L_x_19373:
[----:B------:R-:W0:Y:S01]  /*2bd0*/  LDC.64 R56, c[0x0][0x238] ;  /* 0x00008e00ff387b82 */ /* 0x000e220000000a00 */
[----:B------:R-:W-:Y:S01]  /*2be0*/  BSSY B1, `(.L_x_19382) ;  /* 0x000000f000017945 */ /* 0x000fe20003800000 */
[----:B0-----:R-:W-:-:S05]  /*2bf0*/  IMAD.WIDE.U32 R56, R112, 0x10, R56 ;  /* 0x0000001070387825 */ /* 0x001fca00078e0038 */
[----:B------:R0:W-:Y:S01]  /*2c00*/  STG.E.128 desc[UR6][R56.64], R28 ;  /* 0x0000001c38007986 */ /* 0x0001e2000c101d06 */
[----:B------:R-:W-:Y:S05]  /*2c10*/  @!P0 BRA `(.L_x_19383) ;  /* 0x00000000002c8947 */ /* 0x000fea0003800000 */
[----:B0-----:R-:W0:Y:S01]  /*2c20*/  LDC.64 R56, c[0x0][0x240] ;  /* 0x00009000ff387b82 */ /* 0x001e220000000a00 */
[----:B------:R-:W-:Y:S01]  /*2c30*/  IMAD.U32 R115, R88, 0x10000, RZ ;  /* 0x0001000058737824 */ /* 0x000fe200078e00ff */
[----:B------:R-:W-:Y:S02]  /*2c40*/  LOP3.LUT R114, R87, 0xffff, RZ, 0xc0, !PT ;  /* 0x0000ffff57727812 */ /* 0x000fe400078ec0ff */
[----:B------:R-:W-:Y:S02]  /*2c50*/  LOP3.LUT R117, R89, 0xff, RZ, 0xc0, !PT ;  /* 0x000000ff59757812 */ /* 0x000fe400078ec0ff */
[----:B------:R-:W-:-:S05]  /*2c60*/  LOP3.LUT R115, R115, 0xff0000, RZ, 0xc0, !PT ;  /* 0x00ff000073737812 */ /* 0x000fca00078ec0ff */
[----:B------:R-:W-:Y:S01]  /*2c70*/  IMAD R114, R114, 0x1000000, R115 ;  /* 0x0100000072727824 */ /* 0x000fe200078e0273 */
[----:B------:R-:W-:-:S04]  /*2c80*/  LOP3.LUT R115, R90, 0xff, RZ, 0xc0, !PT ;  /* 0x000000ff5a737812 */ /* 0x000fc800078ec0ff */
[----:B------:R-:W-:-:S05]  /*2c90*/  LEA R114, R117, R114, 0x8 ;  /* 0x0000007275727211 */ /* 0x000fca00078e40ff */
[----:B------:R-:W-:Y:S02]  /*2ca0*/  IMAD.IADD R115, R114, 0x1, R115 ;  /* 0x0000000172737824 */ /* 0x000fe400078e0273 */
[----:B0-----:R-:W-:-:S05]  /*2cb0*/  IMAD.WIDE.U32 R56, R109, 0x4, R56 ;  /* 0x000000046d387825 */ /* 0x001fca00078e0038 */
[----:B------:R1:W-:Y:S02]  /*2cc0*/  STG.E desc[UR6][R56.64], R115 ;  /* 0x0000007338007986 */ /* 0x0003e4000c101906 */
.L_x_19383:
[----:B------:R-:W-:Y:S05]  /*2cd0*/  BSYNC B1 ;  /* 0x0000000000017941 */ /* 0x000fea0003800000 */
.L_x_19382:
[----:B------:R-:W-:Y:S01]  /*2ce0*/  VIADD R112, R112, 0x80 ;  /* 0x0000008070707836 */ /* 0x000fe20000000000 */
[----:B------:R-:W-:-:S07]  /*2cf0*/  IADD3 R109, R109, 0x80, RZ ;  /* 0x000000806d6d7810 */ /* 0x000fce0007ffe0ff */
.L_x_19345:
[----:B------:R-:W-:Y:S05]  /*2d00*/  BSYNC B0 ;  /* 0x0000000000007941 */ /* 0x000fea0003800000 */
.L_x_19344:
        /* <DEDUP_REMOVED lines=9> */
[----:B-----5:R1:W5:Y:S01]  /*2da0*/  @P0 LDG.E.128 R32, desc[UR6][R38.64] ;  /* 0x0000000626200981 */ /* 0x020362000c1e1d00 */
        /* <DEDUP_REMOVED lines=21> */
.L_x_19389:
[----:B------:R-:W-:-:S07]  /*2f00*/  MOV R116, R98 ;  /* 0x0000006200747202 */ /* 0x000fce0000000f00 */
.L_x_19390:
[----:B------:R-:W-:Y:S05]  /*2f10*/  BSYNC B2 ;  /* 0x0000000000027941 */ /* 0x000fea0003800000 */
.L_x_19388:
        /* <DEDUP_REMOVED lines=16> */
.L_x_19394:
[----:B------:R-:W-:Y:S05]  /*3020*/  BSYNC B3 ;  /* 0x0000000000037941 */ /* 0x000fea0003800000 */
.L_x_19393:
        /* <DEDUP_REMOVED lines=44> */
.L_x_19392:
[----:B------:R-:W-:Y:S05]  /*32f0*/  BSYNC B2 ;  /* 0x0000000000027941 */ /* 0x000fea0003800000 */
.L_x_19391:
        /* <DEDUP_REMOVED lines=9> */
.L_x_19387:
[----:B------:R-:W-:Y:S05]  /*3390*/  BSYNC B1 ;  /* 0x0000000000017941 */ /* 0x000fea0003800000 */
.L_x_19386:
        /* <DEDUP_REMOVED lines=18> */
.L_x_19398:
[----:B------:R-:W-:-:S07]  /*34c0*/  IMAD.MOV.U32 R37, RZ, RZ, R98 ;  /* 0x000000ffff257224 */ /* 0x000fce00078e0062 */
.L_x_19399:
[----:B------:R-:W-:Y:S05]  /*34d0*/  BSYNC B2 ;  /* 0x0000000000027941 */ /* 0x000fea0003800000 */
.L_x_19397:
        /* <DEDUP_REMOVED lines=16> */
.L_x_19403:
[----:B------:R-:W-:Y:S05]  /*35e0*/  BSYNC B3 ;  /* 0x0000000000037941 */ /* 0x000fea0003800000 */
.L_x_19402:
        /* <DEDUP_REMOVED lines=44> */
.L_x_19401:
[----:B------:R-:W-:Y:S05]  /*38b0*/  BSYNC B2 ;  /* 0x0000000000027941 */ /* 0x000fea0003800000 */
.L_x_19400:
        /* <DEDUP_REMOVED lines=9> */
.L_x_19396:
[----:B------:R-:W-:Y:S05]  /*3950*/  BSYNC B1 ;  /* 0x0000000000017941 */ /* 0x000fea0003800000 */
.L_x_19395:
        /* <DEDUP_REMOVED lines=18> */
.L_x_19407:
[----:B------:R-:W-:-:S07]  /*3a80*/  IMAD.MOV.U32 R88, RZ, RZ, R98 ;  /* 0x000000ffff587224 */ /* 0x000fce00078e0062 */
.L_x_19408:
[----:B------:R-:W-:Y:S05]  /*3a90*/  BSYNC B2 ;  /* 0x0000000000027941 */ /* 0x000fea0003800000 */
.L_x_19406:
        /* <DEDUP_REMOVED lines=16> */
.L_x_19412:
[----:B------:R-:W-:Y:S05]  /*3ba0*/  BSYNC B3 ;  /* 0x0000000000037941 */ /* 0x000fea0003800000 */
.L_x_19411:
        /* <DEDUP_REMOVED lines=44> */
.L_x_19410:
[----:B------:R-:W-:Y:S05]  /*3e70*/  BSYNC B2 ;  /* 0x0000000000027941 */ /* 0x000fea0003800000 */
.L_x_19409:
[----:B------:R-:W-:Y:S01]  /*3e80*/  HFMA2.MMA R39, -RZ, RZ, 0.1171875, 0 ;  /* 0x2f800000ff277435 */ /* 0x000fe200000001ff */
[----:B------:R-:W-:Y:S01]  /*3e90*/  I2FP.F32.U32 R38, R88 ;  /* 0x0000005800267245 */ /* 0x000fe20000201000 */
[----:B-----5:R-:W-:-:S08]  /*3ea0*/  FMUL.FTZ R88, R34, UR11 ;  /* 0x0000000b22587c20 */ /* 0x020fd00008410000 */
[----:B------:R-:W-:Y:S01]  /*3eb0*/  FFMA.FTZ R38, R38, R39, 1.1641532182693481445e-10 ;  /* 0x2f00000026267423 */ /* 0x000fe20000010027 */
[----:B------:R-:W-:-:S04]  /*3ec0*/  FMUL.FTZ R39, R88, UR10 ;  /* 0x0000000a58277c20 */ /* 0x000fc80008410000 */
[----:B------:R-:W-:-:S04]  /*3ed0*/  FSETP.GTU.FTZ.AND P3, PT, R38, UR9, PT ;  /* 0x0000000926007c0b */ /* 0x000fc8000bf7c000 */
[----:B------:R-:W-:Y:S02]  /*3ee0*/  FSEL R38, R39, RZ, !P3 ;  /* 0x000000ff27267208 */ /* 0x000fe40005800000 */
[----:B------:R-:W-:-:S03]  /*3ef0*/  SEL R88, RZ, 0x1, P3 ;  /* 0x00000001ff587807 */ /* 0x000fc60001800000 */
[----:B------:R-:W-:-:S07]  /*3f00*/  @P1 FADD.FTZ R38, R26, R38 ;  /* 0x000000261a261221 */ /* 0x000fce0000010000 */
.L_x_19405:
[----:B------:R-:W-:Y:S05]  /*3f10*/  BSYNC B1 ;  /* 0x0000000000017941 */ /* 0x000fea0003800000 */
.L_x_19404:
        /* <DEDUP_REMOVED lines=18> */
.L_x_19416:
[----:B------:R-:W-:-:S07]  /*4040*/  MOV R39, R98 ;  /* 0x0000006200277202 */ /* 0x000fce0000000f00 */
.L_x_19417:
[----:B------:R-:W-:Y:S05]  /*4050*/  BSYNC B2 ;  /* 0x0000000000027941 */ /* 0x000fea0003800000 */
.L_x_19415:
        /* <DEDUP_REMOVED lines=16> */
.L_x_19421:
[----:B------:R-:W-:Y:S05]  /*4160*/  BSYNC B3 ;  /* 0x0000000000037941 */ /* 0x000fea0003800000 */
.L_x_19420:
        /* <DEDUP_REMOVED lines=44> */
.L_x_19419:
[----:B------:R-:W-:Y:S05]  /*4430*/  BSYNC B2 ;  /* 0x0000000000027941 */ /* 0x000fea0003800000 */
.L_x_19418:
        /* <DEDUP_REMOVED lines=9> */
.L_x_19414:
[----:B------:R-:W-:Y:S05]  /*44d0*/  BSYNC B1 ;  /* 0x0000000000017941 */ /* 0x000fea0003800000 */
.L_x_19413:
[----:B------:R-:W0:Y:S01]  /*44e0*/  LDC.64 R56, c[0x0][0x238] ;  /* 0x00008e00ff387b82 */ /* 0x000e220000000a00 */
[----:B------:R-:W-:Y:S01]  /*44f0*/  BSSY B1, `(.L_x_19422) ;  /* 0x000000f000017945 */ /* 0x000fe20003800000 */
[----:B0-----:R-:W-:-:S05]  /*4500*/  IMAD.WIDE.U32 R56, R112, 0x10, R56 ;  /* 0x0000001070387825 */ /* 0x001fca00078e0038 */
[----:B------:R0:W-:Y:S01]  /*4510*/  STG.E.128 desc[UR6][R56.64], R36 ;  /* 0x0000002438007986 */ /* 0x0001e2000c101d06 */
[----:B------:R-:W-:Y:S05]  /*4520*/  @!P0 BRA `(.L_x_19423) ;  /* 0x00000000002c8947 */ /* 0x000fea0003800000 */
[----:B0-----:R-:W0:Y:S01]  /*4530*/  LDC.64 R56, c[0x0][0x240] ;  /* 0x00009000ff387b82 */ /* 0x001e220000000a00 */
[----:B------:R-:W-:Y:S02]  /*4540*/  SHF.L.U32 R115, R88, 0x10, RZ ;  /* 0x0000001058737819 */ /* 0x000fe400000006ff */
[----:B------:R-:W-:Y:S02]  /*4550*/  LOP3.LUT R114, R87, 0xffff, RZ, 0xc0, !PT ;  /* 0x0000ffff57727812 */ /* 0x000fe400078ec0ff */
[----:B------:R-:W-:Y:S02]  /*4560*/  LOP3.LUT R115, R115, 0xff0000, RZ, 0xc0, !PT ;  /* 0x00ff000073737812 */ /* 0x000fe400078ec0ff */
[----:B------:R-:W-:-:S03]  /*4570*/  LOP3.LUT R117, R89, 0xff, RZ, 0xc0, !PT ;  /* 0x000000ff59757812 */ /* 0x000fc600078ec0ff */
[----:B------:R-:W-:Y:S01]  /*4580*/  IMAD R114, R114, 0x1000000, R115 ;  /* 0x0100000072727824 */ /* 0x000fe200078e0273 */
[----:B------:R-:W-:-:S04]  /*4590*/  LOP3.LUT R115, R90, 0xff, RZ, 0xc0, !PT ;  /* 0x000000ff5a737812 */ /* 0x000fc800078ec0ff */
[----:B------:R-:W-:-:S05]  /*45a0*/  LEA R114, R117, R114, 0x8 ;  /* 0x0000007275727211 */ /* 0x000fca00078e40ff */
[----:B------:R-:W-:Y:S02]  /*45b0*/  IMAD.IADD R115, R114, 0x1, R115 ;  /* 0x0000000172737824 */ /* 0x000fe400078e0273 */
[----:B0-----:R-:W-:-:S05]  /*45c0*/  IMAD.WIDE.U32 R56, R109, 0x4, R56 ;  /* 0x000000046d387825 */ /* 0x001fca00078e0038 */
[----:B------:R1:W-:Y:S02]  /*45d0*/  STG.E desc[UR6][R56.64], R115 ;  /* 0x0000007338007986 */ /* 0x0003e4000c101906 */
.L_x_19423:
[----:B------:R-:W-:Y:S05]  /*45e0*/  BSYNC B1 ;  /* 0x0000000000017941 */ /* 0x000fea0003800000 */
.L_x_19422:
[----:B------:R-:W-:Y:S01]  /*45f0*/  IADD3 R112, R112, 0x80, RZ ;  /* 0x0000008070707810 */ /* 0x000fe20007ffe0ff */
[----:B------:R-:W-:-:S07]  /*4600*/  VIADD R109, R109, 0x80 ;  /* 0x000000806d6d7836 */ /* 0x000fce0000000000 */
.L_x_19385:
[----:B------:R-:W-:Y:S05]  /*4610*/  BSYNC B0 ;  /* 0x0000000000007941 */ /* 0x000fea0003800000 */
.L_x_19384:
        /* <DEDUP_REMOVED lines=31> */
.L_x_19429:
[----:B------:R-:W-:-:S07]  /*4810*/  IMAD.MOV.U32 R116, RZ, RZ, R98 ;  /* 0x000000ffff747224 */ /* 0x000fce00078e0062 */
.L_x_19430:
[----:B------:R-:W-:Y:S05]  /*4820*/  BSYNC B2 ;  /* 0x0000000000027941 */ /* 0x000fea0003800000 */
.L_x_19428:
        /* <DEDUP_REMOVED lines=16> */
.L_x_19434:
[----:B------:R-:W-:Y:S05]  /*4930*/  BSYNC B3 ;  /* 0x0000000000037941 */ /* 0x000fea0003800000 */
.L_x_19433:
        /* <DEDUP_REMOVED lines=44> */
.L_x_19432:
[----:B------:R-:W-:Y:S05]  /*4c00*/  BSYNC B2 ;  /* 0x0000000000027941 */ /* 0x000fea0003800000 */
.L_x_19431:
        /* <DEDUP_REMOVED lines=9> */
.L_x_19427:
[----:B------:R-:W-:Y:S05]  /*4ca0*/  BSYNC B1 ;  /* 0x0000000000017941 */ /* 0x000fea0003800000 */
.L_x_19426:
        /* <DEDUP_REMOVED lines=18> */
.L_x_19438:
[----:B------:R-:W-:-:S07]  /*4dd0*/  MOV R41, R98 ;  /* 0x0000006200297202 */ /* 0x000fce0000000f00 */
.L_x_19439:
[----:B------:R-:W-:Y:S05]  /*4de0*/  BSYNC B2 ;  /* 0x0000000000027941 */ /* 0x000fea0003800000 */
.L_x_19437:
        /* <DEDUP_REMOVED lines=16> */
.L_x_19443:
[----:B------:R-:W-:Y:S05]  /*4ef0*/  BSYNC B3 ;  /* 0x0000000000037941 */ /* 0x000fea0003800000 */
.L_x_19442:
        /* <DEDUP_REMOVED lines=44> */
.L_x_19441:
[----:B------:R-:W-:Y:S05]  /*51c0*/  BSYNC B2 ;  /* 0x0000000000027941 */ /* 0x000fea0003800000 */
.L_x_19440:
        /* <DEDUP_REMOVED lines=9> */
.L_x_19436:
[----:B------:R-:W-:Y:S05]  /*5260*/  BSYNC B1 ;  /* 0x0000000000017941 */ /* 0x000fea0003800000 */
.L_x_19435:
        /* <DEDUP_REMOVED lines=18> */
.L_x_19447:
[----:B------:R-:W-:-:S07]  /*5390*/  IMAD.MOV.U32 R88, RZ, RZ, R98 ;  /* 0x000000ffff587224 */ /* 0x000fce00078e0062 */
.L_x_19448:
[----:B------:R-:W-:Y:S05]  /*53a0*/  BSYNC B2 ;  /* 0x0000000000027941 */ /* 0x000fea0003800000 */
.L_x_19446:
        /* <DEDUP_REMOVED lines=16> */
.L_x_19452:
[----:B------:R-:W-:Y:S05]  /*54b0*/  BSYNC B3 ;  /* 0x0000000000037941 */ /* 0x000fea0003800000 */
.L_x_19451:
        /* <DEDUP_REMOVED lines=44> */
.L_x_19450:
[----:B------:R-:W-:Y:S05]  /*5780*/  BSYNC B2 ;  /* 0x0000000000027941 */ /* 0x000fea0003800000 */
.L_x_19449:
        /* <DEDUP_REMOVED lines=9> */
.L_x_19445:
[----:B------:R-:W-:Y:S05]  /*5820*/  BSYNC B1 ;  /* 0x0000000000017941 */ /* 0x000fea0003800000 */
.L_x_19444:
        /* <DEDUP_REMOVED lines=18> */
.L_x_19456:
[----:B------:R-:W-:-:S07]  /*5950*/  MOV R43, R98 ;  /* 0x00000062002b7202 */ /* 0x000fce0000000f00 */
.L_x_19457:
[----:B------:R-:W-:Y:S05]  /*5960*/  BSYNC B2 ;  /* 0x0000000000027941 */ /* 0x000fea0003800000 */
.L_x_19455:
        /* <DEDUP_REMOVED lines=16> */
.L_x_19461:
[----:B------:R-:W-:Y:S05]  /*5a70*/  BSYNC B3 ;  /* 0x0000000000037941 */ /* 0x000fea0003800000 */
.L_x_19460:
        /* <DEDUP_REMOVED lines=44> */
.L_x_19459:
[----:B------:R-:W-:Y:S05]  /*5d40*/  BSYNC B2 ;  /* 0x0000000000027941 */ /* 0x000fea0003800000 */
.L_x_19458:
        /* <DEDUP_REMOVED lines=9> */
.L_x_19454:
[----:B------:R-:W-:Y:S05]  /*5de0*/  BSYNC B1 ;  /* 0x0000000000017941 */ /* 0x000fea0003800000 */
.L_x_19453:
        /* <DEDUP_REMOVED lines=16> */
.L_x_19463:
[----:B------:R-:W-:Y:S05]  /*5ef0*/  BSYNC B1 ;  /* 0x0000000000017941 */ /* 0x000fea0003800000 */
.L_x_19462:
[----:B------:R-:W-:Y:S01]  /*5f00*/  IADD3 R112, R112, 0x80, RZ ;  /* 0x0000008070707810 */ /* 0x000fe20007ffe0ff */
[----:B------:R-:W-:-:S07]  /*5f10*/  VIADD R109, R109, 0x80 ;  /* 0x000000806d6d7836 */ /* 0x000fce0000000000 */
.L_x_19425:
[----:B------:R-:W-:Y:S05]  /*5f20*/  BSYNC B0 ;  /* 0x0000000000007941 */ /* 0x000fea0003800000 */
.L_x_19424:
        /* <DEDUP_REMOVED lines=31> */
.L_x_19469:
[----:B------:R-:W-:-:S07]  /*6120*/  IMAD.MOV.U32 R116, RZ, RZ, R98 ;  /* 0x000000ffff747224 */ /* 0x000fce00078e0062 */
.L_x_19470:
[----:B------:R-:W-:Y:S05]  /*6130*/  BSYNC B2 ;  /* 0x0000000000027941 */ /* 0x000fea0003800000 */
.L_x_19468:
        /* <DEDUP_REMOVED lines=16> */
.L_x_19474:
[----:B------:R-:W-:Y:S05]  /*6240*/  BSYNC B3 ;  /* 0x0000000000037941 */ /* 0x000fea0003800000 */
.L_x_19473:
        /* <DEDUP_REMOVED lines=44> */
.L_x_19472:
[----:B------:R-:W-:Y:S05]  /*6510*/  BSYNC B2 ;  /* 0x0000000000027941 */ /* 0x000fea0003800000 */
.L_x_19471:
        /* <DEDUP_REMOVED lines=9> */
.L_x_19467:
[----:B------:R-:W-:Y:S05]  /*65b0*/  BSYNC B1 ;  /* 0x0000000000017941 */ /* 0x000fea0003800000 */
.L_x_19466:
        /* <DEDUP_REMOVED lines=18> */
.L_x_19478:
[----:B------:R-:W-:-:S07]  /*66e0*/  MOV R45, R98 ;  /* 0x00000062002d7202 */ /* 0x000fce0000000f00 */
.L_x_19479:
[----:B------:R-:W-:Y:S05]  /*66f0*/  BSYNC B2 ;  /* 0x0000000000027941 */ /* 0x000fea0003800000 */
.L_x_19477:
        /* <DEDUP_REMOVED lines=16> */
.L_x_19483:
[----:B------:R-:W-:Y:S05]  /*6800*/  BSYNC B3 ;  /* 0x0000000000037941 */ /* 0x000fea0003800000 */
.L_x_19482:
        /* <DEDUP_REMOVED lines=44> */
.L_x_19481:
[----:B------:R-:W-:Y:S05]  /*6ad0*/  BSYNC B2 ;  /* 0x0000000000027941 */ /* 0x000fea0003800000 */
.L_x_19480:
        /* <DEDUP_REMOVED lines=9> */
.L_x_19476:
[----:B------:R-:W-:Y:S05]  /*6b70*/  BSYNC B1 ;  /* 0x0000000000017941 */ /* 0x000fea0003800000 */
.L_x_19475:
        /* <DEDUP_REMOVED lines=18> */
.L_x_19487:
[----:B------:R-:W-:-:S07]  /*6ca0*/  IMAD.MOV.U32 R88, RZ, RZ, R98 ;  /* 0x000000ffff587224 */ /* 0x000fce00078e0062 */
.L_x_19488:
[----:B------:R-:W-:Y:S05]  /*6cb0*/  BSYNC B2 ;  /* 0x0000000000027941 */ /* 0x000fea0003800000 */
.L_x_19486:
        /* <DEDUP_REMOVED lines=16> */
.L_x_19492:
[----:B------:R-:W-:Y:S05]  /*6dc0*/  BSYNC B3 ;  /* 0x0000000000037941 */ /* 0x000fea0003800000 */
.L_x_19491:
        /* <DEDUP_REMOVED lines=44> */
.L_x_19490:
[----:B------:R-:W-:Y:S05]  /*7090*/  BSYNC B2 ;  /* 0x0000000000027941 */ /* 0x000fea0003800000 */
.L_x_19489:
        /* <DEDUP_REMOVED lines=9> */
.L_x_19485:
[----:B------:R-:W-:Y:S05]  /*7130*/  BSYNC B1 ;  /* 0x0000000000017941 */ /* 0x000fea0003800000 */
.L_x_19484:
        /* <DEDUP_REMOVED lines=18> */
.L_x_19496:
[----:B------:R-:W-:-:S07]  /*7260*/  MOV R47, R98 ;  /* 0x00000062002f7202 */ /* 0x000fce0000000f00 */
.L_x_19497:
[----:B------:R-:W-:Y:S05]  /*7270*/  BSYNC B2 ;  /* 0x0000000000027941 */ /* 0x000fea0003800000 */
.L_x_19495:
        /* <DEDUP_REMOVED lines=16> */
.L_x_19501:
[----:B------:R-:W-:Y:S05]  /*7380*/  BSYNC B3 ;  /* 0x0000000000037941 */ /* 0x000fea0003800000 */
.L_x_19500:
        /* <DEDUP_REMOVED lines=44> */
.L_x_19499:
[----:B------:R-:W-:Y:S05]  /*7650*/  BSYNC B2 ;  /* 0x0000000000027941 */ /* 0x000fea0003800000 */
.L_x_19498:
        /* <DEDUP_REMOVED lines=9> */
.L_x_19494:
[----:B------:R-:W-:Y:S05]  /*76f0*/  BSYNC B1 ;  /* 0x0000000000017941 */ /* 0x000fea0003800000 */
.L_x_19493:
        /* <DEDUP_REMOVED lines=16> */
.L_x_19503:
[----:B------:R-:W-:Y:S05]  /*7800*/  BSYNC B1 ;  /* 0x0000000000017941 */ /* 0x000fea0003800000 */
.L_x_19502:
[----:B------:R-:W-:Y:S01]  /*7810*/  IADD3 R112, R112, 0x80, RZ ;  /* 0x0000008070707810 */ /* 0x000fe20007ffe0ff */
[----:B------:R-:W-:-:S07]  /*7820*/  VIADD R109, R109, 0x80 ;  /* 0x000000806d6d7836 */ /* 0x000fce0000000000 */
.L_x_19465:
[----:B------:R-:W-:Y:S05]  /*7830*/  BSYNC B0 ;  /* 0x0000000000007941 */ /* 0x000fea0003800000 */
.L_x_19464:
        /* <DEDUP_REMOVED lines=31> */
.L_x_19509:
[----:B------:R-:W-:-:S07]  /*7a30*/  IMAD.MOV.U32 R116, RZ, RZ, R98 ;  /* 0x000000ffff747224 */ /* 0x000fce00078e0062 */
.L_x_19510:
[----:B------:R-:W-:Y:S05]  /*7a40*/  BSYNC B2 ;  /* 0x0000000000027941 */ /* 0x000fea0003800000 */
.L_x_19508:
        /* <DEDUP_REMOVED lines=16> */
.L_x_19514:
[----:B------:R-:W-:Y:S05]  /*7b50*/  BSYNC B3 ;  /* 0x0000000000037941 */ /* 0x000fea0003800000 */
.L_x_19513:
        /* <DEDUP_REMOVED lines=44> */
.L_x_19512:
[----:B------:R-:W-:Y:S05]  /*7e20*/  BSYNC B2 ;  /* 0x0000000000027941 */ /* 0x000fea0003800000 */
.L_x_19511:
        /* <DEDUP_REMOVED lines=9> */
.L_x_19507:
[----:B------:R-:W-:Y:S05]  /*7ec0*/  BSYNC B1 ;  /* 0x0000000000017941 */ /* 0x000fea0003800000 */
.L_x_19506:
        /* <DEDUP_REMOVED lines=18> */
.L_x_19518:
[----:B------:R-:W-:-:S07]  /*7ff0*/  MOV R49, R98 ;  /* 0x0000006200317202 */ /* 0x000fce0000000f00 */
.L_x_19519:
[----:B------:R-:W-:Y:S05]  /*8000*/  BSYNC B2 ;  /* 0x0000000000027941 */ /* 0x000fea0003800000 */
.L_x_19517:
        /* <DEDUP_REMOVED lines=16> */
.L_x_19523:
[----:B------:R-:W-:Y:S05]  /*8110*/  BSYNC B3 ;  /* 0x0000000000037941 */ /* 0x000fea0003800000 */
.L_x_19522:
        /* <DEDUP_REMOVED lines=44> */
.L_x_19521:
[----:B------:R-:W-:Y:S05]  /*83e0*/  BSYNC B2 ;  /* 0x0000000000027941 */ /* 0x000fea0003800000 */
.L_x_19520:
        /* <DEDUP_REMOVED lines=9> */
.L_x_19516:
[----:B------:R-:W-:Y:S05]  /*8480*/  BSYNC B1 ;  /* 0x0000000000017941 */ /* 0x000fea0003800000 */
.L_x_19515:
        /* <DEDUP_REMOVED lines=18> */
.L_x_19527:
[----:B------:R-:W-:-:S07]  /*85b0*/  IMAD.MOV.U32 R88, RZ, RZ, R98 ;  /* 0x000000ffff587224 */ /* 0x000fce00078e0062 */
.L_x_19528:
[----:B------:R-:W-:Y:S05]  /*85c0*/  BSYNC B2 ;  /* 0x0000000000027941 */ /* 0x000fea0003800000 */
.L_x_19526:
        /* <DEDUP_REMOVED lines=16> */
.L_x_19532:
[----:B------:R-:W-:Y:S05]  /*86d0*/  BSYNC B3 ;  /* 0x0000000000037941 */ /* 0x000fea0003800000 */
.L_x_19531:
        /* <DEDUP_REMOVED lines=44> */
.L_x_19530:
[----:B------:R-:W-:Y:S05]  /*89a0*/  BSYNC B2 ;  /* 0x0000000000027941 */ /* 0x000fea0003800000 */
.L_x_19529:
        /* <DEDUP_REMOVED lines=9> */
.L_x_19525:
[----:B------:R-:W-:Y:S05]  /*8a40*/  BSYNC B1 ;  /* 0x0000000000017941 */ /* 0x000fea0003800000 */
.L_x_19524:
        /* <DEDUP_REMOVED lines=18> */
.L_x_19536:
[----:B------:R-:W-:-:S07]  /*8b70*/  MOV R51, R98 ;  /* 0x0000006200337202 */ /* 0x000fce0000000f00 */
.L_x_19537:
[----:B------:R-:W-:Y:S05]  /*8b80*/  BSYNC B2 ;  /* 0x0000000000027941 */ /* 0x000fea0003800000 */
.L_x_19535:
        /* <DEDUP_REMOVED lines=16> */
.L_x_19541:
[----:B------:R-:W-:Y:S05]  /*8c90*/  BSYNC B3 ;  /* 0x0000000000037941 */ /* 0x000fea0003800000 */
.L_x_19540:
        /* <DEDUP_REMOVED lines=44> */
.L_x_19539:
[----:B------:R-:W-:Y:S05]  /*8f60*/  BSYNC B2 ;  /* 0x0000000000027941 */ /* 0x000fea0003800000 */
.L_x_19538:
        /* <DEDUP_REMOVED lines=9> */
.L_x_19534:
[----:B------:R-:W-:Y:S05]  /*9000*/  BSYNC B1 ;  /* 0x0000000000017941 */ /* 0x000fea0003800000 */
.L_x_19533:
        /* <DEDUP_REMOVED lines=16> */
.L_x_19543:
[----:B------:R-:W-:Y:S05]  /*9110*/  BSYNC B1 ;  /* 0x0000000000017941 */ /* 0x000fea0003800000 */
.L_x_19542:
[----:B------:R-:W-:Y:S01]  /*9120*/  IADD3 R112, R112, 0x80, RZ ;  /* 0x0000008070707810 */ /* 0x000fe20007ffe0ff */
[----:B------:R-:W-:-:S07]  /*9130*/  VIADD R109, R109, 0x80 ;  /* 0x000000806d6d7836 */ /* 0x000fce0000000000 */
.L_x_19505:
[----:B------:R-:W-:Y:S05]  /*9140*/  BSYNC B0 ;  /* 0x0000000000007941 */ /* 0x000fea0003800000 */
.L_x_19504:
        /* <DEDUP_REMOVED lines=31> */
.L_x_19549:
[----:B------:R-:W-:-:S07]  /*9340*/  IMAD.MOV.U32 R59, RZ, RZ, R98 ;  /* 0x000000ffff3b7224 */ /* 0x000fce00078e0062 */
.L_x_19550:
[----:B------:R-:W-:Y:S05]  /*9350*/  BSYNC B2 ;  /* 0x0000000000027941 */ /* 0x000fea0003800000 */
.L_x_19548:
        /* <DEDUP_REMOVED lines=16> */
.L_x_19554:
[----:B------:R-:W-:Y:S05]  /*9460*/  BSYNC B3 ;  /* 0x0000000000037941 */ /* 0x000fea0003800000 */
.L_x_19553:
        /* <DEDUP_REMOVED lines=44> */
.L_x_19552:
[----:B------:R-:W-:Y:S05]  /*9730*/  BSYNC B2 ;  /* 0x0000000000027941 */ /* 0x000fea0003800000 */
.L_x_19551:
        /* <DEDUP_REMOVED lines=9> */
.L_x_19547:
[----:B------:R-:W-:Y:S05]  /*97d0*/  BSYNC B1 ;  /* 0x0000000000017941 */ /* 0x000fea0003800000 */
.L_x_19546:
        /* <DEDUP_REMOVED lines=18> */
.L_x_19558:
[----:B------:R-:W-:-:S07]  /*9900*/  MOV R53, R98 ;  /* 0x0000006200357202 */ /* 0x000fce0000000f00 */
.L_x_19559:
[----:B------:R-:W-:Y:S05]  /*9910*/  BSYNC B2 ;  /* 0x0000000000027941 */ /* 0x000fea0003800000 */
.L_x_19557:
        /* <DEDUP_REMOVED lines=16> */
.L_x_19563:
[----:B------:R-:W-:Y:S05]  /*9a20*/  BSYNC B3 ;  /* 0x0000000000037941 */ /* 0x000fea0003800000 */
.L_x_19562:
        /* <DEDUP_REMOVED lines=44> */
.L_x_19561:
[----:B------:R-:W-:Y:S05]  /*9cf0*/  BSYNC B2 ;  /* 0x0000000000027941 */ /* 0x000fea0003800000 */
.L_x_19560:
        /* <DEDUP_REMOVED lines=9> */
.L_x_19556:
[----:B------:R-:W-:Y:S05]  /*9d90*/  BSYNC B1 ;  /* 0x0000000000017941 */ /* 0x000fea0003800000 */
.L_x_19555:
        /* <DEDUP_REMOVED lines=18> */
.L_x_19567:
[----:B------:R-:W-:-:S07]  /*9ec0*/  IMAD.MOV.U32 R59, RZ, RZ, R98 ;  /* 0x000000ffff3b7224 */ /* 0x000fce00078e0062 */
.L_x_19568:
[----:B------:R-:W-:Y:S05]  /*9ed0*/  BSYNC B2 ;  /* 0x0000000000027941 */ /* 0x000fea0003800000 */
.L_x_19566:
        /* <DEDUP_REMOVED lines=16> */
.L_x_19572:
[----:B------:R-:W-:Y:S05]  /*9fe0*/  BSYNC B3 ;  /* 0x0000000000037941 */ /* 0x000fea0003800000 */
.L_x_19571:
        /* <DEDUP_REMOVED lines=44> */
.L_x_19570:
[----:B------:R-:W-:Y:S05]  /*a2b0*/  BSYNC B2 ;  /* 0x0000000000027941 */ /* 0x000fea0003800000 */
.L_x_19569:
        /* <DEDUP_REMOVED lines=9> */
.L_x_19565:
[----:B------:R-:W-:Y:S05]  /*a350*/  BSYNC B1 ;  /* 0x0000000000017941 */ /* 0x000fea0003800000 */
.L_x_19564:
        /* <DEDUP_REMOVED lines=18> */
.L_x_19576:
[----:B------:R-:W-:-:S07]  /*a480*/  MOV R55, R98 ;  /* 0x0000006200377202 */ /* 0x000fce0000000f00 */
.L_x_19577:
[----:B------:R-:W-:Y:S05]  /*a490*/  BSYNC B2 ;  /* 0x0000000000027941 */ /* 0x000fea0003800000 */
.L_x_19575:
        /* <DEDUP_REMOVED lines=16> */
.L_x_19581:
[----:B------:R-:W-:Y:S05]  /*a5a0*/  BSYNC B3 ;  /* 0x0000000000037941 */ /* 0x000fea0003800000 */
.L_x_19580:
        /* <DEDUP_REMOVED lines=44> */
.L_x_19579:
[----:B------:R-:W-:Y:S05]  /*a870*/  BSYNC B2 ;  /* 0x0000000000027941 */ /* 0x000fea0003800000 */
.L_x_19578:
        /* <DEDUP_REMOVED lines=9> */
.L_x_19574:
[----:B------:R-:W-:Y:S05]  /*a910*/  BSYNC B1 ;  /* 0x0000000000017941 */ /* 0x000fea0003800000 */
.L_x_19573:
[----:B------:R-:W0:Y:S02]  /*a920*/  LDC.64 R56, c[0x0][0x238] ;  /* 0x00008e00ff387b82 */ /* 0x000e240000000a00 */
[----:B0-----:R-:W-:-:S05]  /*a930*/  IMAD.WIDE.U32 R56, R112, 0x10, R56 ;  /* 0x0000001070387825 */ /* 0x001fca00078e0038 */
[----:B------:R2:W-:Y:S01]  /*a940*/  STG.E.128 desc[UR6][R56.64], R52 ;  /* 0x0000003438007986 */ /* 0x0005e2000c101d06 */
[----:B------:R-:W-:Y:S05]  /*a950*/  @!P0 BRA `(.L_x_19545) ;  /* 0x00000000002c8947 */ /* 0x000fea0003800000 */
[----:B--2---:R-:W0:Y:S01]  /*a960*/  LDC.64 R56, c[0x0][0x240] ;  /* 0x00009000ff387b82 */ /* 0x004e220000000a00 */
        /* <DEDUP_REMOVED lines=10> */
.L_x_19545:
[----:B------:R-:W-:Y:S05]  /*aa10*/  BSYNC B0 ;  /* 0x0000000000007941 */ /* 0x000fea0003800000 */
.L_x_19544:
[----:B0123--:R-:W-:Y:S01]  /*aa20*/  FADD.FTZ R56, RZ, R28 ;  /* 0x0000001cff387221 */ /* 0x00ffe20000010000 */
        /* <DEDUP_REMOVED lines=107> */
.L_x_19606:
[----:B------:R-:W-:Y:S01]  /*b0e0*/  LOP3.LUT P0, RZ, R86, 0x1f, RZ, 0xc0, !PT ;  /* 0x0000001f56ff7812 */ /* 0x000fe2000780c0ff */
[----:B------:R-:W-:Y:S05]  /*b0f0*/  WARPSYNC.ALL ;  /* 0x0000000000007948 */ /* 0x000fea0003800000 */
[----:B------:R-:W-:-:S07]  /*b100*/  LOP3.LUT R112, R112, 0x3, RZ, 0xc0, !PT ;  /* 0x0000000370707812 */ /* 0x000fce00078ec0ff */
[----:B------:R-:W2:Y:S01]  /*b110*/  @!P0 S2R R58, SR_CgaCtaId ;  /* 0x00000000003a8919 */ /* 0x000ea20000008800 */
[----:B------:R-:W-:-:S04]  /*b120*/  @!P0 MOV R57, 0x400 ;  /* 0x0000040000398802 */ /* 0x000fc80000000f00 */
[----:B--2---:R-:W-:Y:S01]  /*b130*/  @!P0 LEA R115, R58, R57, 0x18 ;  /* 0x000000393a738211 */ /* 0x004fe200078ec0ff */
[----:B------:R-:W-:Y:S02]  /*b140*/  @!P0 IMAD.IADD R58, R59, 0x1, R112 ;  /* 0x000000013b3a8824 */ /* 0x000fe400078e0270 */
[----:B-1----:R-:W-:Y:S01]  /*b150*/  FADD.FTZ R57, R117, R116 ;  /* 0x0000007475397221 */ /* 0x002fe20000010000 */
[----:B------:R-:W-:Y:S02]  /*b160*/  LOP3.LUT R116, R86, 0x1f, RZ, 0xc0, !PT ;  /* 0x0000001f56747812 */ /* 0x000fe400078ec0ff */
[----:B------:R-:W-:-:S05]  /*b170*/  @!P0 LEA R58, R58, R115, 0x3 ;  /* 0x000000733a3a8211 */ /* 0x000fca00078e18ff */
[----:B------:R1:W-:Y:S01]  /*b180*/  @!P0 STS.64 [R58], R56 ;  /* 0x000000383a008388 */ /* 0x0003e20000000a00 */
[----:B------:R-:W-:Y:S01]  /*b190*/  ISETP.GT.U32.AND P0, PT, R116, 0x3, PT ;  /* 0x000000037400780c */ /* 0x000fe20003f04070 */
[----:B------:R-:W-:Y:S01]  /*b1a0*/  BAR.SYNC.DEFER_BLOCKING 0x0 ;  /* 0x0000000000007b1d */ /* 0x000fe20000010000 */
[----:B------:R-:W-:-:S11]  /*b1b0*/  LOP3.LUT P1, RZ, R112, 0x1f, R86, 0xf8, !PT ;  /* 0x0000001f70ff7812 */ /* 0x000fd6000782f856 */
[----:B------:R-:W-:Y:S01]  /*b1c0*/  @!P0 IMAD.IADD R59, R59, 0x1, R116 ;  /* 0x000000013b3b8824 */ /* 0x000fe200078e0274 */
[----:B0-----:R-:W-:Y:S01]  /*b1d0*/  HFMA2.MMA R117, -RZ, RZ, 0, 0 ;  /* 0x00000000ff757435 */ /* 0x001fe200000001ff */
[----:B------:R-:W-:Y:S05]  /*b1e0*/  BSSY B0, `(.L_x_19583) ;  /* 0x00000b8000007945 */ /* 0x000fea0003800000 */
[----:B------:R-:W-:-:S04]  /*b1f0*/  @!P0 MOV R117, R95 ;  /* 0x0000005f00758202 */ /* 0x000fc80000000f00 */
[----:B------:R-:W-:Y:S01]  /*b200*/  I2FP.F32.S32 R121, R117 ;  /* 0x0000007500797245 */ /* 0x000fe20000201400 */
[----:B-1----:R-:W0:Y:S01]  /*b210*/  @!P1 LDC.64 R56, c[0x0][0x250] ;  /* 0x00009400ff389b82 */ /* 0x002e220000000a00 */
[----:B------:R-:W1:Y:S01]  /*b220*/  SHFL.DOWN PT, R116, R117, 0x2, 0x1f ;  /* 0x08401f0075747f89 */ /* 0x000e6200000e0000 */
[----:B0-----:R-:W-:Y:S01]  /*b230*/  @!P1 LEA R114, P2, R102, R56, 0x2 ;  /* 0x0000003866729211 */ /* 0x001fe200078410ff */
[----:B-1----:R-:W-:Y:S01]  /*b240*/  IMAD.IADD R122, R116, 0x1, R117 ;  /* 0x00000001747a7824 */ /* 0x002fe200078e0275 */
[----:B------:R-:W-:Y:S02]  /*b250*/  @!P0 MOV R56, 0x400 ;  /* 0x0000040000388802 */ /* 0x000fe40000000f00 */
[----:B------:R-:W-:Y:S02]  /*b260*/  @!P1 LEA.HI.X R115, R102, R57, R110, 0x2, P2 ;  /* 0x0000003966739211 */ /* 0x000fe400010f146e */
[----:B------:R-:W0:Y:S01]  /*b270*/  @!P0 S2R R57, SR_CgaCtaId ;  /* 0x0000000000398919 */ /* 0x000e220000008800 */
[----:B------:R-:W-:Y:S01]  /*b280*/  I2FP.F32.S32 R116, R116 ;  /* 0x0000007400747245 */ /* 0x000fe20000201400 */
[----:B------:R-:W1:Y:S02]  /*b290*/  SHFL.DOWN PT, R125, R122, 0x1, 0x1f ;  /* 0x08201f007a7d7f89 */ /* 0x000e6400000e0000 */
[----:B-1----:R-:W-:-:S02]  /*b2a0*/  IADD3 R117, R122, R125, RZ ;  /* 0x0000007d7a757210 */ /* 0x002fc40007ffe0ff */
[----:B------:R-:W-:Y:S02]  /*b2b0*/  I2FP.F32.S32 R125, R125 ;  /* 0x0000007d007d7245 */ /* 0x000fe40000201400 */
[----:B0-----:R-:W-:Y:S02]  /*b2c0*/  @!P0 LEA R56, R57, R56, 0x18 ;  /* 0x0000003839388211 */ /* 0x001fe400078ec0ff */
[----:B------:R-:W-:-:S03]  /*b2d0*/  I2FP.F32.S32 R120, R117 ;  /* 0x0000007500787245 */ /* 0x000fc60000201400 */
[----:B------:R-:W-:Y:S01]  /*b2e0*/  @!P0 IMAD R118, R59, 0x8, R56 ;  /* 0x000000083b768824 */ /* 0x000fe200078e0238 */
[----:B------:R-:W-:Y:S01]  /*b2f0*/  CS2R R56, SRZ ;  /* 0x0000000000387805 */ /* 0x000fe2000001ff00 */
[----:B------:R-:W0:Y:S01]  /*b300*/  @!P1 LDC.64 R58, c[0x0][0x258] ;  /* 0x00009600ff3a9b82 */ /* 0x000e220000000a00 */
[----:B------:R-:W-:Y:S04]  /*b310*/  MUFU.RCP R120, R120 ;  /* 0x0000007800787308 */ /* 0x000fe80000001000 */
[----:B------:R-:W1:Y:S01]  /*b320*/  @!P0 LDS.64 R56, [R118] ;  /* 0x0000000076388984 */ /* 0x000e620000000a00 */
[----:B0-----:R-:W-:-:S04]  /*b330*/  @!P1 LEA R58, P0, R102, R58, 0x2 ;  /* 0x0000003a663a9211 */ /* 0x001fc800078010ff */
[----:B------:R-:W-:Y:S02]  /*b340*/  @!P1 LEA.HI.X R59, R102, R59, R110, 0x2, P0 ;  /* 0x0000003b663b9211 */ /* 0x000fe400000f146e */
[----:B------:R-:W-:Y:S02]  /*b350*/  I2FP.F32.S32 R110, R122 ;  /* 0x0000007a006e7245 */ /* 0x000fe40000201400 */
[----:B------:R-:W-:Y:S02]  /*b360*/  PLOP3.LUT P0, PT, PT, PT, UP0, 0x40, 0x0 ;  /* 0x000000000000781c */ /* 0x000fe40003f0e808 */
[----:B------:R-:W0:Y:S01]  /*b370*/  MUFU.RCP R112, R110 ;  /* 0x0000006e00707308 */ /* 0x000e220000001000 */
[----:B-1----:R-:W1:Y:S04]  /*b380*/  SHFL.DOWN PT, R119, R56, 0x2, 0x1f ;  /* 0x08401f0038777f89 */ /* 0x002e6800000e0000 */
[----:B------:R-:W2:Y:S01]  /*b390*/  SHFL.DOWN PT, R124, R57, 0x2, 0x1f ;  /* 0x08401f00397c7f89 */ /* 0x000ea200000e0000 */
[----:B-1----:R-:W-:-:S04]  /*b3a0*/  FMUL.FTZ R118, R119, R116 ;  /* 0x0000007477767220 */ /* 0x002fc80000410000 */
[----:B------:R-:W-:Y:S01]  /*b3b0*/  FFMA.FTZ R123, R121, R56, R118 ;  /* 0x00000038797b7223 */ /* 0x000fe20000010076 */
[----:B------:R-:W-:Y:S01]  /*b3c0*/  FADD.FTZ R56, -R119, R56 ;  /* 0x0000003877387221 */ /* 0x000fe20000010100 */
[----:B--2---:R-:W-:Y:S02]  /*b3d0*/  FADD.FTZ R119, R124, R57 ;  /* 0x000000397c777221 */ /* 0x004fe40000010000 */
[----:B0-----:R-:W-:Y:S01]  /*b3e0*/  FMUL.FTZ R123, R112, R123 ;  /* 0x0000007b707b7220 */ /* 0x001fe20000410000 */
[----:B------:R-:W-:-:S04]  /*b3f0*/  FMUL.FTZ R56, R56, R56 ;  /* 0x0000003838387220 */ /* 0x000fc80000410000 */
[----:B------:R-:W0:Y:S01]  /*b400*/  SHFL.DOWN PT, R118, R123, 0x1, 0x1f ;  /* 0x08201f007b767f89 */ /* 0x000e2200000e0000 */
[----:B------:R-:W-:-:S04]  /*b410*/  FMUL.FTZ R121, R56, R121 ;  /* 0x0000007938797220 */ /* 0x000fc80000410000 */
[----:B------:R-:W-:-:S04]  /*b420*/  FMUL.FTZ R121, R121, R116 ;  /* 0x0000007479797220 */ /* 0x000fc80000410000 */
[----:B------:R-:W-:-:S05]  /*b430*/  FFMA.FTZ R119, R112, R121, R119 ;  /* 0x0000007970777223 */ /* 0x000fca0000010077 */
[----:B------:R-:W1:Y:S01]  /*b440*/  SHFL.DOWN PT, R56, R119, 0x1, 0x1f ;  /* 0x08201f0077387f89 */ /* 0x000e6200000e0000 */
[----:B0-----:R-:W-:Y:S01]  /*b450*/  FMUL.FTZ R117, R118, R125 ;  /* 0x0000007d76757220 */ /* 0x001fe20000410000 */
[----:B------:R-:W-:-:S03]  /*b460*/  FADD.FTZ R118, R123, -R118 ;  /* 0x800000767b767221 */ /* 0x000fc60000010000 */
[----:B------:R-:W-:Y:S01]  /*b470*/  FFMA.FTZ R117, R110, R123, R117 ;  /* 0x0000007b6e757223 */ /* 0x000fe20000010075 */
[----:B------:R-:W-:-:S03]  /*b480*/  FMUL.FTZ R121, R118, R118 ;  /* 0x0000007676797220 */ /* 0x000fc60000410000 */
[----:B------:R-:W-:Y:S01]  /*b490*/  FMUL.FTZ R117, R120, R117 ;  /* 0x0000007578757220 */ /* 0x000fe20000410000 */
[----:B------:R-:W-:Y:S02]  /*b4a0*/  FMUL.FTZ R110, R110, R121 ;  /* 0x000000796e6e7220 */ /* 0x000fe40000410000 */
[----:B------:R-:W0:Y:S02]  /*b4b0*/  LDC R121, c[0x0][0x2d8] ;  /* 0x0000b600ff797b82 */ /* 0x000e240000000800 */
[----:B------:R-:W-:Y:S01]  /*b4c0*/  FMUL.FTZ R110, R110, R125 ;  /* 0x0000007d6e6e7220 */ /* 0x000fe20000410000 */
[----:B-1----:R-:W-:Y:S01]  /*b4d0*/  FADD.FTZ R57, R119, R56 ;  /* 0x0000003877397221 */ /* 0x002fe20000010000 */
[----:B------:R-:W1:Y:S03]  /*b4e0*/  SHFL.IDX PT, R117, R117, RZ, 0x1f ;  /* 0x00001fff75757589 */ /* 0x000e6600000e0000 */
[----:B------:R-:W-:-:S05]  /*b4f0*/  FFMA.FTZ R57, R120, R110, R57 ;  /* 0x0000006e78397223 */ /* 0x000fca0000010039 */
[----:B------:R-:W0:Y:S01]  /*b500*/  SHFL.IDX PT, R56, R57, RZ, 0x1f ;  /* 0x00001fff39387589 */ /* 0x000e2200000e0000 */
[----:B-1----:R-:W-:-:S03]  /*b510*/  FMUL.FTZ R122, R117, R117 ;  /* 0x00000075757a7220 */ /* 0x002fc60000410000 */
[----:B------:R1:W-:Y:S02]  /*b520*/  @!P1 STG.E desc[UR6][R114.64], R117 ;  /* 0x0000007572009986 */ /* 0x0003e4000c101906 */
[----:B------:R-:W-:Y:S02]  /*b530*/  FSEL R122, R122, RZ, !P0 ;  /* 0x000000ff7a7a7208 */ /* 0x000fe40004000000 */
[----:B-----5:R-:W-:Y:S01]  /*b540*/  ISETP.GE.AND P0, PT, R113, 0x1, PT ;  /* 0x000000017100780c */ /* 0x020fe20003f06270 */
[----:B0-----:R-:W-:-:S04]  /*b550*/  FFMA.FTZ R121, R56, UR12, R121 ;  /* 0x0000000c38797c23 */ /* 0x001fc80008010079 */
[----:B------:R-:W-:-:S06]  /*b560*/  FADD.FTZ R112, R121, R122 ;  /* 0x0000007a79707221 */ /* 0x000fcc0000010000 */
[----:B------:R-:W0:Y:S02]  /*b570*/  MUFU.RSQ R112, R112 ;  /* 0x0000007000707308 */ /* 0x000e240000001400 */
[----:B0-----:R1:W-:Y:S01]  /*b580*/  @!P1 STG.E desc[UR6][R58.64], R112 ;  /* 0x000000703a009986 */ /* 0x0013e2000c101906 */
[----:B------:R-:W-:Y:S05]  /*b590*/  @!P0 BRA `(.L_x_19584) ;  /* 0x0000000400f08947 */ /* 0x000fea0003800000 */
        /* <DEDUP_REMOVED lines=26> */
.L_x_19586:
[----:B------:R-:W-:Y:S05]  /*b740*/  BSYNC B1 ;  /* 0x0000000000017941 */ /* 0x000fea0003800000 */
.L_x_19585:
        /* <DEDUP_REMOVED lines=19> */
.L_x_19588:
[----:B------:R-:W-:Y:S05]  /*b880*/  BSYNC B1 ;  /* 0x0000000000017941 */ /* 0x000fea0003800000 */
.L_x_19587:
        /* <DEDUP_REMOVED lines=19> */
.L_x_19590:
[----:B------:R-:W-:Y:S05]  /*b9c0*/  BSYNC B1 ;  /* 0x0000000000017941 */ /* 0x000fea0003800000 */
.L_x_19589:
        /* <DEDUP_REMOVED lines=19> */
.L_x_19592:
[----:B------:R-:W-:Y:S05]  /*bb00*/  BSYNC B1 ;  /* 0x0000000000017941 */ /* 0x000fea0003800000 */
.L_x_19591:
        /* <DEDUP_REMOVED lines=19> */
.L_x_19594:
[----:B------:R-:W-:Y:S05]  /*bc40*/  BSYNC B1 ;  /* 0x0000000000017941 */ /* 0x000fea0003800000 */
.L_x_19593:
[----:B------:R-:W-:-:S13]  /*bc50*/  ISETP.NE.AND P0, PT, R104, RZ, PT ;  /* 0x000000ff6800720c */ /* 0x000fda0003f05270 */
[----:B------:R-:W-:Y:S05]  /*bc60*/  @!P0 BRA `(.L_x_19584) ;  /* 0x00000000003c8947 */ /* 0x000fea0003800000 */
[----:B0-234-:R-:W0:Y:S01]  /*bc70*/  LDC.64 R56, c[0x0][0x2b8] ;  /* 0x0000ae00ff387b82 */ /* 0x01de220000000a00 */
[--C-:B-1----:R-:W-:Y:S01]  /*bc80*/  FADD.FTZ R59, R52, -R110.reuse ;  /* 0x8000006e343b7221 */ /* 0x102fe20000010000 */
[--C-:B------:R-:W-:Y:S01]  /*bc90*/  FADD.FTZ R113, R53, -R110.reuse ;  /* 0x8000006e35717221 */ /* 0x100fe20000010000 */
[--C-:B------:R-:W-:Y:S01]  /*bca0*/  FADD.FTZ R115, R54, -R110.reuse ;  /* 0x8000006e36737221 */ /* 0x100fe20000010000 */
[----:B------:R-:W-:Y:S01]  /*bcb0*/  FADD.FTZ R117, R55, -R110 ;  /* 0x8000006e37757221 */ /* 0x000fe20000010000 */
[C---:B------:R-:W-:Y:S01]  /*bcc0*/  FMUL.FTZ R59, R112.reuse, R59 ;  /* 0x0000003b703b7220 */ /* 0x040fe20000410000 */
[C---:B------:R-:W-:Y:S01]  /*bcd0*/  FMUL.FTZ R113, R112.reuse, R113 ;  /* 0x0000007170717220 */ /* 0x040fe20000410000 */
[C---:B------:R-:W-:Y:S01]  /*bce0*/  FMUL.FTZ R58, R112.reuse, R115 ;  /* 0x00000073703a7220 */ /* 0x040fe20000410000 */
[----:B------:R-:W-:-:S03]  /*bcf0*/  FMUL.FTZ R117, R112, R117 ;  /* 0x0000007570757220 */ /* 0x000fc60000410000 */
[----:B------:R-:W-:Y:S01]  /*bd00*/  FFMA.FTZ R58, R72, R58, R13 ;  /* 0x0000003a483a7223 */ /* 0x000fe2000001000d */
[----:B0-----:R-:W-:-:S04]  /*bd10*/  IMAD.WIDE.U32 R110, R111, 0x10, R56 ;  /* 0x000000106f6e7825 */ /* 0x001fc800078e0038 */
[----:B------:R-:W-:Y:S01]  /*bd20*/  FFMA.FTZ R56, R71, R59, R12 ;  /* 0x0000003b47387223 */ /* 0x000fe2000001000c */
[----:B------:R-:W-:Y:S01]  /*bd30*/  FFMA.FTZ R57, R70, R113, R85 ;  /* 0x0000007146397223 */ /* 0x000fe20000010055 */
[----:B------:R-:W-:-:S05]  /*bd40*/  FFMA.FTZ R59, R73, R117, R84 ;  /* 0x00000075493b7223 */ /* 0x000fca0000010054 */
[----:B------:R0:W-:Y:S02]  /*bd50*/  STG.E.128 desc[UR6][R110.64], R56 ;  /* 0x000000386e007986 */ /* 0x0001e4000c101d06 */
.L_x_19584:
[----:B------:R-:W-:Y:S05]  /*bd60*/  BSYNC B0 ;  /* 0x0000000000007941 */ /* 0x000fea0003800000 */
.L_x_19583:
[----:B------:R-:W-:Y:S01]  /*bd70*/  ISETP.NE.AND P0, PT, R109, RZ, PT ;  /* 0x000000ff6d00720c */ /* 0x000fe20003f05270 */
[----:B------:R-:W-:-:S03]  /*bd80*/  VIADD R102, R102, UR14 ;  /* 0x0000000e66667c36 */ /* 0x000fc60008000000 */
[----:B01234-:R-:W-:Y:S02]  /*bd90*/  SEL R58, RZ, 0x1, P0 ;  /* 0x00000001ff3a7807 */ /* 0x01ffe40000000000 */
[----:B------:R-:W-:-:S13]  /*bda0*/  ISETP.GE.AND P0, PT, R102, UR15, PT ;  /* 0x0000000f66007c0c */ /* 0x000fda000bf06270 */
[----:B------:R-:W-:Y:S05]  /*bdb0*/  @!P0 BRA `(.L_x_19595) ;  /* 0xffffff5400448947 */ /* 0x000fea000383ffff */
[----:B------:R-:W-:Y:S05]  /*bdc0*/  EXIT ;  /* 0x000000000000794d */ /* 0x000fea0003800000 */
.L_x_19582:
[----:B------:R-:W-:Y:S01]  /*bdd0*/  HFMA2.MMA R121, -RZ, RZ, 0, 1.847743988037109375e-06 ;  /* 0x0000001fff797435 */ /* 0x000fe200000001ff */
[----:B------:R-:W-:Y:S01]  /*bde0*/  MOV R119, R57 ;  /* 0x0000003900777202 */ /* 0x000fe20000000f00 */
[----:B------:R-:W-:Y:S02]  /*bdf0*/  IMAD.MOV.U32 R120, RZ, RZ, 0x1 ;  /* 0x00000001ff787424 */ /* 0x000fe400078e00ff */
[----:B------:R-:W-:-:S07]  /*be00*/  IMAD.MOV.U32 R118, RZ, RZ, -0x1 ;  /* 0xffffffffff767424 */ /* 0x000fce00078e00ff */
[----:B-----5:R-:W-:Y:S05]  /*be10*/  WARPSYNC.COLLECTIVE R118, `(.L_x_19596) ;  /* 0x0000000076087348 */ /* 0x020fea0003c00000 */
[----:B------:R0:W1:Y:S02]  /*be20*/  SHFL.BFLY P6, R116, R119, R120, R121 ;  /* 0x0c00007877747389 */ /* 0x00006400000c0079 */
[----:B01---5:R-:W-:Y:S01]  /*be30*/  ENDCOLLECTIVE ;  /* 0x000000000000791b */ /* 0x023fe20003800000 */
.L_x_19596:
[----:B------:R-:W-:Y:S01]  /*be40*/  HFMA2.MMA R120, -RZ, RZ, 0, 1.1920928955078125e-07 ;  /* 0x00000002ff787435 */ /* 0x000fe200000001ff */
[----:B------:R-:W-:-:S05]  /*be50*/  MOV R56, R116 ;  /* 0x0000007400387202 */ /* 0x000fca0000000f00 */
[----:B------:R-:W-:-:S04]  /*be60*/  FADD.FTZ R58, R57, R56 ;  /* 0x00000038393a7221 */ /* 0x000fc80000010000 */
[----:B------:R-:W-:-:S07]  /*be70*/  IMAD.MOV.U32 R119, RZ, RZ, R58 ;  /* 0x000000ffff777224 */ /* 0x000fce00078e003a */
[----:B------:R-:W-:Y:S05]  /*be80*/  WARPSYNC.COLLECTIVE R118, `(.L_x_19597) ;  /* 0x0000000076087348 */ /* 0x000fea0003c00000 */
[----:B------:R0:W1:Y:S02]  /*be90*/  SHFL.BFLY P6, R116, R119, R120, R121 ;  /* 0x0c00007877747389 */ /* 0x00006400000c0079 */
[----:B01----:R-:W-:Y:S01]  /*bea0*/  ENDCOLLECTIVE ;  /* 0x000000000000791b */ /* 0x003fe20003800000 */
.L_x_19597:
[----:B------:R-:W-:Y:S02]  /*beb0*/  IMAD.MOV.U32 R120, RZ, RZ, 0x4 ;  /* 0x00000004ff787424 */ /* 0x000fe400078e00ff */
[----:B------:R-:W-:-:S04]  /*bec0*/  IMAD.MOV.U32 R115, RZ, RZ, R116 ;  /* 0x000000ffff737224 */ /* 0x000fc800078e0074 */
[----:B------:R-:W-:-:S05]  /*bed0*/  FADD.FTZ R115, R58, R115 ;  /* 0x000000733a737221 */ /* 0x000fca0000010000 */
[----:B------:R-:W-:-:S07]  /*bee0*/  MOV R119, R115 ;  /* 0x0000007300777202 */ /* 0x000fce0000000f00 */
[----:B------:R-:W-:Y:S05]  /*bef0*/  WARPSYNC.COLLECTIVE R118, `(.L_x_19598) ;  /* 0x0000000076087348 */ /* 0x000fea0003c00000 */
[----:B------:R0:W1:Y:S02]  /*bf00*/  SHFL.BFLY P6, R116, R119, R120, R121 ;  /* 0x0c00007877747389 */ /* 0x00006400000c0079 */
[----:B01----:R-:W-:Y:S01]  /*bf10*/  ENDCOLLECTIVE ;  /* 0x000000000000791b */ /* 0x003fe20003800000 */
.L_x_19598:
[----:B------:R-:W-:Y:S01]  /*bf20*/  HFMA2.MMA R120, -RZ, RZ, 0, 4.76837158203125e-07 ;  /* 0x00000008ff787435 */ /* 0x000fe200000001ff */
[----:B------:R-:W-:-:S05]  /*bf30*/  MOV R56, R116 ;  /* 0x0000007400387202 */ /* 0x000fca0000000f00 */
[----:B------:R-:W-:-:S04]  /*bf40*/  FADD.FTZ R114, R115, R56 ;  /* 0x0000003873727221 */ /* 0x000fc80000010000 */
[----:B------:R-:W-:-:S07]  /*bf50*/  IMAD.MOV.U32 R119, RZ, RZ, R114 ;  /* 0x000000ffff777224 */ /* 0x000fce00078e0072 */
[----:B------:R-:W-:Y:S05]  /*bf60*/  WARPSYNC.COLLECTIVE R118, `(.L_x_19599) ;  /* 0x0000000076087348 */ /* 0x000fea0003c00000 */
[----:B------:R0:W1:Y:S02]  /*bf70*/  SHFL.BFLY P6, R116, R119, R120, R121 ;  /* 0x0c00007877747389 */ /* 0x00006400000c0079 */
[----:B01----:R-:W-:Y:S01]  /*bf80*/  ENDCOLLECTIVE ;  /* 0x000000000000791b */ /* 0x003fe20003800000 */
.L_x_19599:
[----:B------:R-:W-:Y:S02]  /*bf90*/  IMAD.MOV.U32 R120, RZ, RZ, 0x10 ;  /* 0x00000010ff787424 */ /* 0x000fe400078e00ff */
[----:B------:R-:W-:-:S04]  /*bfa0*/  IMAD.MOV.U32 R117, RZ, RZ, R116 ;  /* 0x000000ffff757224 */ /* 0x000fc800078e0074 */
[----:B------:R-:W-:-:S05]  /*bfb0*/  FADD.FTZ R117, R114, R117 ;  /* 0x0000007572757221 */ /* 0x000fca0000010000 */
[----:B------:R-:W-:-:S07]  /*bfc0*/  MOV R119, R117 ;  /* 0x0000007500777202 */ /* 0x000fce0000000f00 */
[----:B------:R-:W-:Y:S05]  /*bfd0*/  WARPSYNC.COLLECTIVE R118, `(.L_x_19600) ;  /* 0x0000000076087348 */ /* 0x000fea0003c00000 */
[----:B------:R0:W1:Y:S02]  /*bfe0*/  SHFL.BFLY P6, R116, R119, R120, R121 ;  /* 0x0c00007877747389 */ /* 0x00006400000c0079 */
[----:B01----:R-:W-:Y:S01]  /*bff0*/  ENDCOLLECTIVE ;  /* 0x000000000000791b */ /* 0x003fe20003800000 */
.L_x_19600:
        /* <DEDUP_REMOVED lines=57> */
.L_x_19601:
[----:B------:R-:W-:Y:S02]  /*c390*/  IMAD.MOV.U32 R120, RZ, RZ, 0x2 ;  /* 0x00000002ff787424 */ /* 0x000fe400078e00ff */
[----:B------:R-:W-:-:S04]  /*c3a0*/  IMAD.MOV.U32 R58, RZ, RZ, R116 ;  /* 0x000000ffff3a7224 */ /* 0x000fc800078e0074 */
[----:B------:R-:W-:-:S05]  /*c3b0*/  FADD.FTZ R58, R57, R58 ;  /* 0x0000003a393a7221 */ /* 0x000fca0000010000 */
[----:B------:R-:W-:-:S07]  /*c3c0*/  MOV R119, R58 ;  /* 0x0000003a00777202 */ /* 0x000fce0000000f00 */
[----:B------:R-:W-:Y:S05]  /*c3d0*/  WARPSYNC.COLLECTIVE R118, `(.L_x_19602) ;  /* 0x0000000076087348 */ /* 0x000fea0003c00000 */
[----:B------:R0:W1:Y:S02]  /*c3e0*/  SHFL.BFLY P6, R116, R119, R120, R121 ;  /* 0x0c00007877747389 */ /* 0x00006400000c0079 */
[----:B01----:R-:W-:Y:S01]  /*c3f0*/  ENDCOLLECTIVE ;  /* 0x000000000000791b */ /* 0x003fe20003800000 */
.L_x_19602:
[----:B------:R-:W-:Y:S01]  /*c400*/  HFMA2.MMA R120, -RZ, RZ, 0, 2.384185791015625e-07 ;  /* 0x00000004ff787435 */ /* 0x000fe200000001ff */
[----:B------:R-:W-:-:S05]  /*c410*/  MOV R115, R116 ;  /* 0x0000007400737202 */ /* 0x000fca0000000f00 */
[----:B------:R-:W-:-:S04]  /*c420*/  FADD.FTZ R115, R58, R115 ;  /* 0x000000733a737221 */ /* 0x000fc80000010000 */
[----:B------:R-:W-:-:S07]  /*c430*/  IMAD.MOV.U32 R119, RZ, RZ, R115 ;  /* 0x000000ffff777224 */ /* 0x000fce00078e0073 */
[----:B------:R-:W-:Y:S05]  /*c440*/  WARPSYNC.COLLECTIVE R118, `(.L_x_19603) ;  /* 0x0000000076087348 */ /* 0x000fea0003c00000 */
[----:B------:R0:W1:Y:S02]  /*c450*/  SHFL.BFLY P6, R116, R119, R120, R121 ;  /* 0x0c00007877747389 */ /* 0x00006400000c0079 */
[----:B01----:R-:W-:Y:S01]  /*c460*/  ENDCOLLECTIVE ;  /* 0x000000000000791b */ /* 0x003fe20003800000 */
.L_x_19603:
[----:B------:R-:W-:Y:S02]  /*c470*/  IMAD.MOV.U32 R120, RZ, RZ, 0x8 ;  /* 0x00000008ff787424 */ /* 0x000fe400078e00ff */
[----:B------:R-:W-:-:S04]  /*c480*/  IMAD.MOV.U32 R114, RZ, RZ, R116 ;  /* 0x000000ffff727224 */ /* 0x000fc800078e0074 */
[----:B------:R-:W-:-:S05]  /*c490*/  FADD.FTZ R114, R115, R114 ;  /* 0x0000007273727221 */ /* 0x000fca0000010000 */
[----:B------:R-:W-:-:S07]  /*c4a0*/  MOV R119, R114 ;  /* 0x0000007200777202 */ /* 0x000fce0000000f00 */
[----:B------:R-:W-:Y:S05]  /*c4b0*/  WARPSYNC.COLLECTIVE R118, `(.L_x_19604) ;  /* 0x0000000076087348 */ /* 0x000fea0003c00000 */
[----:B------:R0:W1:Y:S02]  /*c4c0*/  SHFL.BFLY P6, R116, R119, R120, R121 ;  /* 0x0c00007877747389 */ /* 0x00006400000c0079 */
[----:B01----:R-:W-:Y:S01]  /*c4d0*/  ENDCOLLECTIVE ;  /* 0x000000000000791b */ /* 0x003fe20003800000 */
.L_x_19604:
[----:B------:R-:W-:Y:S01]  /*c4e0*/  HFMA2.MMA R120, -RZ, RZ, 0, 9.5367431640625e-07 ;  /* 0x00000010ff787435 */ /* 0x000fe200000001ff */
[----:B------:R-:W-:-:S05]  /*c4f0*/  MOV R117, R116 ;  /* 0x0000007400757202 */ /* 0x000fca0000000f00 */
[----:B------:R-:W-:-:S04]  /*c500*/  FADD.FTZ R117, R114, R117 ;  /* 0x0000007572757221 */ /* 0x000fc80000010000 */
[----:B------:R-:W-:-:S07]  /*c510*/  IMAD.MOV.U32 R119, RZ, RZ, R117 ;  /* 0x000000ffff777224 */ /* 0x000fce00078e0075 */
[----:B------:R-:W-:Y:S05]  /*c520*/  WARPSYNC.COLLECTIVE R118, `(.L_x_19605) ;  /* 0x0000000076087348 */ /* 0x000fea0003c00000 */
[----:B------:R0:W1:Y:S02]  /*c530*/  SHFL.BFLY P6, R116, R119, R120, R121 ;  /* 0x0c00007877747389 */ /* 0x00006400000c0079 */
[----:B01----:R-:W-:Y:S01]  /*c540*/  ENDCOLLECTIVE ;  /* 0x000000000000791b */ /* 0x003fe20003800000 */
.L_x_19605:
[----:B------:R-:W-:Y:S05]  /*c550*/  BRA `(.L_x_19606) ;  /* 0xffffffe800e07947 */ /* 0x000fea000383ffff */
.L_x_19607:
        /* <DEDUP_REMOVED lines=10> */
.L_x_23346:


//--------------------- .text._ZN10layer_norm13ln_fwd_kernelINS_13Kernel_traitsI6__halfffffjLj3072ELj1ELj1ELj4ELj16ENS_18Kernel_traits_baseILj3072ES2_ffffjLj128EEEEELb1ELb0ELb1ELb1EEEvNS_9FwdParamsE --------------------------
	.section	.text._ZN10layer_norm13ln_fwd_kernelINS_13Kernel_traitsI6__halfffffjLj3072ELj1ELj1ELj4ELj16ENS_18Kernel_traits_baseILj3072ES2_ffffjLj128EEEEELb1ELb0ELb1ELb1EEEvNS_9FwdParamsE,"ax",@progbits
	.align	128
        .global         _ZN10layer_norm13ln_fwd_kernelINS_13Kernel_traitsI6__halfffffjLj3072ELj1ELj1ELj4ELj16ENS_18Kernel_traits_baseILj3072ES2_ffffjLj128EEEEELb1ELb0ELb1ELb1EEEvNS_9FwdParamsE
        .type           _ZN10layer_norm13ln_fwd_kernelINS_13Kernel_traitsI6__halfffffjLj3072ELj1ELj1ELj4ELj16ENS_18Kernel_traits_baseILj3072ES2_ffffjLj128EEEEELb1ELb0ELb1ELb1EEEvNS_9FwdParamsE,@function
        .size           _ZN10layer_norm13ln_fwd_kernelINS_13Kernel_traitsI6__halfffffjLj3072ELj1ELj1ELj4ELj16ENS_18Kernel_traits_baseILj3072ES2_ffffjLj128EEEEELb1ELb0ELb1ELb1EEEvNS_9FwdParamsE,(.L_x_23347 - _ZN10layer_norm13ln_fwd_kernelINS_13Kernel_traitsI6__halfffffjLj3072ELj1ELj1ELj4ELj16ENS_18Kernel_traits_baseILj3072ES2_ffffjLj128EEEEELb1ELb0ELb1ELb1EEEvNS_9FwdParamsE)
        .other          _ZN10layer_norm13ln_fwd_kernelINS_13Kernel_traitsI6__halfffffjLj3072ELj1ELj1ELj4ELj16ENS_18Kernel_traits_baseILj3072ES2_ffffjLj128EEEEELb1ELb0ELb1ELb1EEEvNS_9FwdParamsE,@"STO_CUDA_ENTRY STV_DEFAULT"
_ZN10layer_norm13ln_fwd_kernelINS_13Kernel_traitsI6__halfffffjLj3072ELj1ELj1ELj4ELj16ENS_18Kernel_traits_baseILj3072ES2_ffffjLj128EEEEELb1ELb0ELb1ELb1EEEvNS_9FwdParamsE:
.text._ZN10layer_norm13ln_fwd_kernelINS_13Kernel_traitsI6__halfffffjLj3072ELj1ELj1ELj4ELj16ENS_18Kernel_traits_baseILj3072ES2_ffffjLj128EEEEELb1ELb0ELb1ELb1EEEvNS_9FwdParamsE:
        /* <DEDUP_REMOVED lines=48> */
[----:B------:R-:W-:Y:S02]  /*0300*/  ISETP.NE.AND.EX P0, PT, RZ, UR11, PT, P0 ;  /* 0x0000000bff007c0c */ /* 0x000fe4000bf05300 */
[----:B------:R-:W-:Y:S02]  /*0310*/  LOP3.LUT R10, R7, UR20, R2, 0x96, !PT ;  /* 0x00000014070a7c12 */ /* 0x000fe4000f8e9602 */
[----:B------:R-:W-:-:S02]  /*0320*/  LOP3.LUT R2, R9, UR19, R4, 0x96, !PT ;  /* 0x0000001309027c12 */ /* 0x000fc4000f8e9604 */
[----:B------:R-:W-:Y:S01]  /*0330*/  IADD3 R4, P1, R0, UR10, RZ ;  /* 0x0000000a00047c10 */ /* 0x000fe2000ff3e0ff */
[----:B------:R-:W-:Y:S01]  /*0340*/  UIADD3 UR21, UR4, 0x78dde6e4, URZ ;  /* 0x78dde6e404157890 */ /* 0x000fe2000fffe03f */
[----:B------:R-:W-:Y:S01]  /*0350*/  IMAD.WIDE.U32 R10, R10, -0x326172a9, RZ ;  /* 0xcd9e8d570a0a7825 */ /* 0x000fe200078e00ff */
[----:B------:R-:W-:Y:S01]  /*0360*/  UIADD3 UR22, UR5, -0x126145ec, URZ ;  /* 0xed9eba1405167890 */ /* 0x000fe2000fffe03f */
[----:B------:R-:W-:Y:S01]  /*0370*/  IADD3.X R5, RZ, UR11, RZ, P1, !PT ;  /* 0x0000000bff057c10 */ /* 0x000fe20008ffe4ff */
[----:B------:R-:W-:Y:S01]  /*0380*/  UIADD3 UR24, UR5, -0x56f99767, URZ ;  /* 0xa906689905187890 */ /* 0x000fe2000fffe03f */
[----:B------:R-:W-:Y:S01]  /*0390*/  IMAD.WIDE.U32 R2, R2, -0x2daee0ad, RZ ;  /* 0xd2511f5302027825 */ /* 0x000fe200078e00ff */
[----:B------:R-:W-:Y:S02]  /*03a0*/  UIADD3 UR23, UR4, 0x1715609d, URZ ;  /* 0x1715609d04177890 */ /* 0x000fe4000fffe03f */
[----:B------:R0:W5:Y:S01]  /*03b0*/  @P0 LDG.E.64 R34, desc[UR6][R4.64] ;  /* 0x0000000604220981 */ /* 0x000162000c1e1b00 */
[----:B------:R-:W-:-:S02]  /*03c0*/  UIADD3 UR25, UR4, -0x4ab325aa, URZ ;  /* 0xb54cda5604197890 */ /* 0x000fc4000fffe03f */
[----:B------:R-:W-:Y:S01]  /*03d0*/  UIADD3 UR26, UR5, 0x646e171e, URZ ;  /* 0x646e171e051a7890 */ /* 0x000fe2000fffe03f */
[----:B------:R0:W5:Y:S01]  /*03e0*/  @P0 LDG.E.64 R32, desc[UR6][R4.64+0x400] ;  /* 0x0004000604200981 */ /* 0x000162000c1e1b00 */
[----:B------:R-:W-:Y:S01]  /*03f0*/  LEA.HI R100, R15, UR8, RZ, 0x19 ;  /* 0x000000080f647c11 */ /* 0x000fe2000f8fc8ff */
[----:B------:R-:W-:Y:S01]  /*0400*/  ULDC UR10, c[0x0][0x214] ;  /* 0x00008500000a7ab9 */ /* 0x000fe20000000800 */
[----:B------:R-:W-:Y:S01]  /*0410*/  LOP3.LUT R7, R11, UR21, R8, 0x96, !PT ;  /* 0x000000150b077c12 */ /* 0x000fe2000f8e9608 */
[----:B------:R0:W5:Y:S04]  /*0420*/  @P0 LDG.E.64 R30, desc[UR6][R4.64+0x800] ;  /* 0x00080006041e0981 */ /* 0x000168000c1e1b00 */
[----:B------:R0:W5:Y:S04]  /*0430*/  @P0 LDG.E.64 R28, desc[UR6][R4.64+0xc00] ;  /* 0x000c0006041c0981 */ /* 0x000168000c1e1b00 */
[----:B------:R0:W5:Y:S04]  /*0440*/  @P0 LDG.E.64 R18, desc[UR6][R4.64+0x1000] ;  /* 0x0010000604120981 */ /* 0x000168000c1e1b00 */
[----:B------:R0:W5:Y:S01]  /*0450*/  @P0 LDG.E.64 R16, desc[UR6][R4.64+0x1400] ;  /* 0x0014000604100981 */ /* 0x000162000c1e1b00 */
[----:B------:R-:W-:Y:S01]  /*0460*/  LOP3.LUT R8, R3, UR22, R6, 0x96, !PT ;  /* 0x0000001603087c12 */ /* 0x000fe2000f8e9606 */
[----:B------:R-:W-:Y:S01]  /*0470*/  IMAD.WIDE.U32 R6, R7, -0x2daee0ad, RZ ;  /* 0xd2511f5307067825 */ /* 0x000fe200078e00ff */
[----:B------:R-:W-:-:S02]  /*0480*/  UIADD3 UR27, UR4, 0x5384540f, URZ ;  /* 0x5384540f041b7890 */ /* 0x000fc4000fffe03f */
[----:B------:R-:W-:Y:S01]  /*0490*/  UIADD3 UR28, UR5, 0x1fd5c5a3, URZ ;  /* 0x1fd5c5a3051c7890 */ /* 0x000fe2000fffe03f */
[----:B------:R-:W-:Y:S01]  /*04a0*/  IMAD.WIDE.U32 R8, R8, -0x326172a9, RZ ;  /* 0xcd9e8d5708087825 */ /* 0x000fe200078e00ff */
[----:B------:R-:W-:Y:S01]  /*04b0*/  LOP3.LUT R11, R7, UR24, R2, 0x96, !PT ;  /* 0x00000018070b7c12 */ /* 0x000fe2000f8e9602 */
[----:B------:R-:W-:-:S03]  /*04c0*/  ULDC.64 UR8, c[0x0][0x260] ;  /* 0x0000980000087ab9 */ /* 0x000fc60000000a00 */
        /* <DEDUP_REMOVED lines=36> */
[----:B------:R-:W-:Y:S01]  /*0710*/  ULDC.U8 UR8, c[0x0][0x2a0] ;  /* 0x0000a80000087ab9 */ /* 0x000fe20000000000 */
[----:B------:R-:W-:Y:S01]  /*0720*/  SHF.R.U32.HI R65, RZ, 0x10, R35 ;  /* 0x00000010ff417819 */ /* 0x000fe20000011623 */
[----:B------:R-:W-:Y:S01]  /*0730*/  IMAD R14, R14, -0x326172a9, RZ ;  /* 0xcd9e8d570e0e7824 */ /* 0x000fe200078e02ff */
[--C-:B------:R-:W-:Y:S01]  /*0740*/  SHF.R.U64 R66, R32, 0x10, R33.reuse ;  /* 0x0000001020427819 */ /* 0x100fe20000001221 */
[----:B------:R-:W-:Y:S01]  /*0750*/  IMAD.HI.U32 R5, R60, -0x326172a9, RZ ;  /* 0xcd9e8d573c057827 */ /* 0x000fe200078e00ff */
[----:B------:R-:W-:Y:S01]  /*0760*/  SHF.R.U32.HI R67, RZ, 0x10, R33 ;  /* 0x00000010ff437819 */ /* 0x000fe20000011621 */
[----:B------:R-:W-:Y:S01]  /*0770*/  HFMA2.MMA R108, -RZ, RZ, 0, 5.9604644775390625e-08 ;  /* 0x00000001ff6c7435 */ /* 0x000fe200000001ff */
[--C-:B------:R-:W-:Y:S01]  /*0780*/  SHF.R.U64 R68, R30, 0x10, R31.reuse ;  /* 0x000000101e447819 */ /* 0x100fe2000000121f */
[----:B0-----:R-:W-:Y:S01]  /*0790*/  HADD2.F32 R3, -RZ, R19.H0_H0 ;  /* 0x20000013ff037230 */ /* 0x001fe20000004100 */
        /* <DEDUP_REMOVED lines=20> */
[----:B------:R-:W-:Y:S01]  /*08e0*/  LOP3.LUT R63, R15, 0x7f, RZ, 0xc0, !PT ;  /* 0x0000007f0f3f7812 */ /* 0x000fe200078ec0ff */
[----:B------:R-:W-:Y:S01]  /*08f0*/  HADD2.F32 R5, -RZ, R29.H0_H0 ;  /* 0x2000001dff057230 */ /* 0x000fe20000004100 */
[----:B------:R-:W-:Y:S01]  /*0900*/  ISETP.NE.AND P2, PT, RZ, UR8, PT ;  /* 0x00000008ff007c0c */ /* 0x000fe2000bf45270 */
[----:B------:R-:W-:Y:S01]  /*0910*/  IMAD R60, R60, -0x326172a9, RZ ;  /* 0xcd9e8d573c3c7824 */ /* 0x000fe200078e02ff */
[----:B------:R-:W-:Y:S01]  /*0920*/  ULDC UR9, c[0x0][0x294] ;  /* 0x0000a50000097ab9 */ /* 0x000fe20000000800 */
[----:B------:R-:W-:Y:S01]  /*0930*/  IMAD R62, R62, -0x2daee0ad, RZ ;  /* 0xd2511f533e3e7824 */ /* 0x000fe200078e02ff */
[----:B------:R-:W-:Y:S01]  /*0940*/  ULDC UR12, c[0x0][0x290] ;  /* 0x0000a400000c7ab9 */ /* 0x000fe20000000800 */
[----:B------:R-:W-:Y:S01]  /*0950*/  IMAD.MOV.U32 R61, RZ, RZ, RZ ;  /* 0x000000ffff3d7224 */ /* 0x000fe200078e00ff */
        /* <DEDUP_REMOVED lines=50> */
.L_x_19839:
        /* <DEDUP_REMOVED lines=12> */
[----:B------:R-:W-:-:S04]  /*0d40*/  LEA.HI R40, R39, R40, RZ, 0x2 ;  /* 0x0000002827287211 */ /* 0x000fc800078f10ff */
[----:B------:R-:W-:Y:S01]  /*0d50*/  LEA.HI.SX32 R105, R40, R63, 0x1e ;  /* 0x0000003f28697211 */ /* 0x000fe200078ff2ff */
[----:B0-----:R-:W-:-:S05]  /*0d60*/  IMAD.WIDE R36, R100, 0x4, R36 ;  /* 0x0000000464247825 */ /* 0x001fca00078e0224 */
[----:B-----5:R0:W5:Y:S01]  /*0d70*/  LDG.E R106, desc[UR6][R36.64] ;  /* 0x00000006246a7981 */ /* 0x020162000c1e1900 */
[----:B----4-:R-:W-:-:S13]  /*0d80*/  ISETP.GE.AND P3, PT, R41, 0x1, PT ;  /* 0x000000012900780c */ /* 0x010fda0003f66270 */
[----:B------:R-:W2:Y:S01]  /*0d90*/  @P3 LDC.64 R34, c[0x0][0x220] ;  /* 0x00008800ff223b82 */ /* 0x000ea20000000a00 */
[----:B------:R-:W-:Y:S02]  /*0da0*/  @P3 IADD3 R42, R41, -0x1, RZ ;  /* 0xffffffff292a3810 */ /* 0x000fe40007ffe0ff */
[----:B------:R-:W-:-:S03]  /*0db0*/  @P3 LOP3.LUT R63, R15, 0x7f, RZ, 0xc0, !PT ;  /* 0x0000007f0f3f3812 */ /* 0x000fc600078ec0ff */
[----:B------:R-:W-:-:S05]  /*0dc0*/  @P3 IMAD R42, R42, R101, RZ ;  /* 0x000000652a2a3224 */ /* 0x000fca00078e02ff */
[----:B------:R-:W-:-:S04]  /*0dd0*/  @P3 SHF.R.S32.HI R39, RZ, 0x1f, R42 ;  /* 0x0000001fff273819 */ /* 0x000fc8000001142a */
[----:B------:R-:W-:Y:S01]  /*0de0*/  @P3 LEA.HI R42, R39, R42, RZ, 0x2 ;  /* 0x0000002a272a3211 */ /* 0x000fe200078f10ff */
[----:B-1----:R-:W-:-:S03]  /*0df0*/  @P0 IMAD.WIDE.U32 R38, R105, 0x10, R32 ;  /* 0x0000001069260825 */ /* 0x002fc600078e0020 */
[----:B------:R-:W-:Y:S02]  /*0e00*/  @P3 LEA.HI.SX32 R104, R42, R63, 0x1e ;  /* 0x0000003f2a683211 */ /* 0x000fe400078ff2ff */
[----:B------:R-:W3:Y:S03]  /*0e10*/  @P0 LDG.E.128 R24, desc[UR6][R38.64] ;  /* 0x0000000626180981 */ /* 0x000ee6000c1e1d00 */
[----:B--2---:R-:W-:-:S05]  /*0e20*/  @P3 IMAD.WIDE.U32 R34, R104, 0x10, R34 ;  /* 0x0000001068223825 */ /* 0x004fca00078e0022 */
[----:B------:R0:W5:Y:S01]  /*0e30*/  @P3 LDG.E.128 R28, desc[UR6][R34.64] ;  /* 0x00000006221c3981 */ /* 0x000162000c1e1d00 */
[----:B------:R-:W-:Y:S01]  /*0e40*/  ISETP.GT.AND P4, PT, R41, RZ, PT ;  /* 0x000000ff2900720c */ /* 0x000fe20003f84270 */
[----:B------:R-:W-:Y:S01]  /*0e50*/  BSSY B0, `(.L_x_19608) ;  /* 0x000005c000007945 */ /* 0x000fe20003800000 */
[----:B------:R-:W-:-:S11]  /*0e60*/  SHF.R.S32.HI R107, RZ, 0x1f, R100 ;  /* 0x0000001fff6b7819 */ /* 0x000fd60000011464 */
[----:B------:R-:W-:-:S04]  /*0e70*/  @!P4 ISETP.NE.U32.AND P1, PT, R78, RZ, PT ;  /* 0x000000ff4e00c20c */ /* 0x000fc80003f25070 */
[----:B------:R-:W-:Y:S02]  /*0e80*/  @!P4 ISETP.NE.AND.EX P1, PT, R79, RZ, PT, P1 ;  /* 0x000000ff4f00c20c */ /* 0x000fe40003f25310 */
[----:B------:R-:W-:Y:S02]  /*0e90*/  @!P4 MOV R41, R58 ;  /* 0x0000003a0029c202 */ /* 0x000fe40000000f00 */
[----:B---3--:R-:W-:Y:S01]  /*0ea0*/  @!P4 FSEL R32, R24, RZ, P1 ;  /* 0x000000ff1820c208 */ /* 0x008fe20000800000 */
        /* <DEDUP_REMOVED lines=13> */
.L_x_19611:
[----:B------:R-:W-:-:S07]  /*0f80*/  IMAD.MOV.U32 R40, RZ, RZ, R60 ;  /* 0x000000ffff287224 */ /* 0x000fce00078e003c */
.L_x_19612:
[----:B------:R-:W-:Y:S05]  /*0f90*/  BSYNC B1 ;  /* 0x0000000000017941 */ /* 0x000fea0003800000 */
.L_x_19610:
        /* <DEDUP_REMOVED lines=16> */
.L_x_19616:
[----:B------:R-:W-:Y:S05]  /*10a0*/  BSYNC B2 ;  /* 0x0000000000027941 */ /* 0x000fea0003800000 */
.L_x_19615:
        /* <DEDUP_REMOVED lines=44> */
.L_x_19614:
[----:B------:R-:W-:Y:S05]  /*1370*/  BSYNC B1 ;  /* 0x0000000000017941 */ /* 0x000fea0003800000 */
.L_x_19613:
        /* <DEDUP_REMOVED lines=9> */
.L_x_19609:
[----:B------:R-:W-:Y:S05]  /*1410*/  BSYNC B0 ;  /* 0x0000000000007941 */ /* 0x000fea0003800000 */
.L_x_19608:
        /* <DEDUP_REMOVED lines=18> */
.L_x_19620:
[----:B------:R-:W-:-:S07]  /*1540*/  MOV R33, R60 ;  /* 0x0000003c00217202 */ /* 0x000fce0000000f00 */
.L_x_19621:
[----:B------:R-:W-:Y:S05]  /*1550*/  BSYNC B1 ;  /* 0x0000000000017941 */ /* 0x000fea0003800000 */
.L_x_19619:
        /* <DEDUP_REMOVED lines=16> */
.L_x_19625:
[----:B------:R-:W-:Y:S05]  /*1660*/  BSYNC B2 ;  /* 0x0000000000027941 */ /* 0x000fea0003800000 */
.L_x_19624:
        /* <DEDUP_REMOVED lines=44> */
.L_x_19623:
[----:B------:R-:W-:Y:S05]  /*1930*/  BSYNC B1 ;  /* 0x0000000000017941 */ /* 0x000fea0003800000 */
.L_x_19622:
        /* <DEDUP_REMOVED lines=9> */
.L_x_19618:
[----:B------:R-:W-:Y:S05]  /*19d0*/  BSYNC B0 ;  /* 0x0000000000007941 */ /* 0x000fea0003800000 */
.L_x_19617:
        /* <DEDUP_REMOVED lines=18> */
.L_x_19629:
[----:B------:R-:W-:-:S07]  /*1b00*/  IMAD.MOV.U32 R42, RZ, RZ, R60 ;  /* 0x000000ffff2a7224 */ /* 0x000fce00078e003c */
.L_x_19630:
[----:B------:R-:W-:Y:S05]  /*1b10*/  BSYNC B1 ;  /* 0x0000000000017941 */ /* 0x000fea0003800000 */
.L_x_19628:
        /* <DEDUP_REMOVED lines=16> */
.L_x_19634:
[----:B------:R-:W-:Y:S05]  /*1c20*/  BSYNC B2 ;  /* 0x0000000000027941 */ /* 0x000fea0003800000 */
.L_x_19633:
        /* <DEDUP_REMOVED lines=44> */
.L_x_19632:
[----:B------:R-:W-:Y:S05]  /*1ef0*/  BSYNC B1 ;  /* 0x0000000000017941 */ /* 0x000fea0003800000 */
.L_x_19631:
        /* <DEDUP_REMOVED lines=9> */
.L_x_19627:
[----:B------:R-:W-:Y:S05]  /*1f90*/  BSYNC B0 ;  /* 0x0000000000007941 */ /* 0x000fea0003800000 */
.L_x_19626:
        /* <DEDUP_REMOVED lines=18> */
.L_x_19638:
[----:B------:R-:W-:-:S07]  /*20c0*/  MOV R35, R60 ;  /* 0x0000003c00237202 */ /* 0x000fce0000000f00 */
.L_x_19639:
[----:B------:R-:W-:Y:S05]  /*20d0*/  BSYNC B1 ;  /* 0x0000000000017941 */ /* 0x000fea0003800000 */
.L_x_19637:
        /* <DEDUP_REMOVED lines=16> */
.L_x_19643:
[----:B------:R-:W-:Y:S05]  /*21e0*/  BSYNC B2 ;  /* 0x0000000000027941 */ /* 0x000fea0003800000 */
.L_x_19642:
        /* <DEDUP_REMOVED lines=44> */
.L_x_19641:
[----:B------:R-:W-:Y:S05]  /*24b0*/  BSYNC B1 ;  /* 0x0000000000017941 */ /* 0x000fea0003800000 */
.L_x_19640:
        /* <DEDUP_REMOVED lines=9> */
.L_x_19636:
[----:B------:R-:W-:Y:S05]  /*2550*/  BSYNC B0 ;  /* 0x0000000000007941 */ /* 0x000fea0003800000 */
.L_x_19635:
        /* <DEDUP_REMOVED lines=8> */
[----:B-1----:R-:W-:Y:S01]  /*25e0*/  @P0 IMAD.WIDE.U32 R42, R51, 0x10, R36 ;  /* 0x00000010332a0825 */ /* 0x002fe200078e0024 */
[----:B------:R-:W-:Y:S06]  /*25f0*/  @!P3 BRA `(.L_x_19645) ;  /* 0x00000000002cb947 */ /* 0x000fec0003800000 */
[----:B------:R-:W1:Y:S01]  /*2600*/  LDC.64 R36, c[0x0][0x240] ;  /* 0x00009000ff247b82 */ /* 0x000e620000000a00 */
[----:B0-----:R-:W-:Y:S02]  /*2610*/  SHF.L.U32 R41, R94, 0x10, RZ ;  /* 0x000000105e297819 */ /* 0x001fe400000006ff */
[----:B------:R-:W-:Y:S02]  /*2620*/  LOP3.LUT R40, R95, 0xffff, RZ, 0xc0, !PT ;  /* 0x0000ffff5f287812 */ /* 0x000fe400078ec0ff */
[----:B------:R-:W-:Y:S02]  /*2630*/  LOP3.LUT R41, R41, 0xff0000, RZ, 0xc0, !PT ;  /* 0x00ff000029297812 */ /* 0x000fe400078ec0ff */
[----:B------:R-:W-:-:S03]  /*2640*/  LOP3.LUT R47, R93, 0xff, RZ, 0xc0, !PT ;  /* 0x000000ff5d2f7812 */ /* 0x000fc600078ec0ff */
[----:B------:R-:W-:Y:S01]  /*2650*/  IMAD R40, R40, 0x1000000, R41 ;  /* 0x0100000028287824 */ /* 0x000fe200078e0229 */
[----:B------:R-:W-:-:S04]  /*2660*/  LOP3.LUT R41, R92, 0xff, RZ, 0xc0, !PT ;  /* 0x000000ff5c297812 */ /* 0x000fc800078ec0ff */
[----:B------:R-:W-:-:S05]  /*2670*/  LEA R40, R47, R40, 0x8 ;  /* 0x000000282f287211 */ /* 0x000fca00078e40ff */
[----:B------:R-:W-:Y:S02]  /*2680*/  IMAD.IADD R41, R40, 0x1, R41 ;  /* 0x0000000128297824 */ /* 0x000fe400078e0229 */
[----:B-1----:R-:W-:-:S05]  /*2690*/  IMAD.WIDE.U32 R36, R104, 0x4, R36 ;  /* 0x0000000468247825 */ /* 0x002fca00078e0024 */
[----:B------:R1:W-:Y:S02]  /*26a0*/  STG.E desc[UR6][R36.64], R41 ;  /* 0x0000002924007986 */ /* 0x0003e4000c101906 */
.L_x_19645:
[----:B------:R-:W-:Y:S05]  /*26b0*/  BSYNC B0 ;  /* 0x0000000000007941 */ /* 0x000fea0003800000 */
.L_x_19644:
[----:B--2---:R-:W-:Y:S01]  /*26c0*/  @P3 IMAD.WIDE.U32 R38, R49, 0x10, R38 ;  /* 0x0000001031263825 */ /* 0x004fe200078e0026 */
[----:B------:R-:W1:Y:S04]  /*26d0*/  @P0 LDG.E.128 R24, desc[UR6][R42.64] ;  /* 0x000000062a180981 */ /* 0x000e68000c1e1d00 */
[----:B-----5:R2:W5:Y:S01]  /*26e0*/  @P3 LDG.E.128 R28, desc[UR6][R38.64] ;  /* 0x00000006261c3981 */ /* 0x020562000c1e1d00 */
[----:B------:R-:W-:Y:S01]  /*26f0*/  @!P4 ISETP.NE.U32.AND P1, PT, R78, RZ, PT ;  /* 0x000000ff4e00c20c */ /* 0x000fe20003f25070 */
[----:B------:R-:W-:Y:S01]  /*2700*/  BSSY B0, `(.L_x_19646) ;  /* 0x000005a000007945 */ /* 0x000fe20003800000 */
[----:B0-----:R-:W-:Y:S02]  /*2710*/  @!P4 MOV R40, R45 ;  /* 0x0000002d0028c202 */ /* 0x001fe40000000f00 */
[----:B------:R-:W-:-:S04]  /*2720*/  @!P4 ISETP.NE.AND.EX P1, PT, R79, RZ, PT, P1 ;  /* 0x000000ff4f00c20c */ /* 0x000fc80003f25310 */
[----:B-1----:R-:W-:Y:S01]  /*2730*/  @!P4 FSEL R36, R24, RZ, P1 ;  /* 0x000000ff1824c208 */ /* 0x002fe20000800000 */
        /* <DEDUP_REMOVED lines=13> */
.L_x_19649:
[----:B------:R-:W-:-:S07]  /*2810*/  IMAD.MOV.U32 R44, RZ, RZ, R60 ;  /* 0x000000ffff2c7224 */ /* 0x000fce00078e003c */
.L_x_19650:
[----:B------:R-:W-:Y:S05]  /*2820*/  BSYNC B1 ;  /* 0x0000000000017941 */ /* 0x000fea0003800000 */
.L_x_19648:
        /* <DEDUP_REMOVED lines=16> */
.L_x_19654:
[----:B------:R-:W-:Y:S05]  /*2930*/  BSYNC B2 ;  /* 0x0000000000027941 */ /* 0x000fea0003800000 */
.L_x_19653:
        /* <DEDUP_REMOVED lines=44> */
.L_x_19652:
[----:B------:R-:W-:Y:S05]  /*2c00*/  BSYNC B1 ;  /* 0x0000000000017941 */ /* 0x000fea0003800000 */
.L_x_19651:
        /* <DEDUP_REMOVED lines=9> */
.L_x_19647:
[----:B------:R-:W-:Y:S05]  /*2ca0*/  BSYNC B0 ;  /* 0x0000000000007941 */ /* 0x000fea0003800000 */
.L_x_19646:
        /* <DEDUP_REMOVED lines=18> */
.L_x_19658:
[----:B------:R-:W-:-:S07]  /*2dd0*/  MOV R37, R60 ;  /* 0x0000003c00257202 */ /* 0x000fce0000000f00 */
.L_x_19659:
[----:B------:R-:W-:Y:S05]  /*2de0*/  BSYNC B1 ;  /* 0x0000000000017941 */ /* 0x000fea0003800000 */
.L_x_19657:
        /* <DEDUP_REMOVED lines=16> */
.L_x_19663:
[----:B------:R-:W-:Y:S05]  /*2ef0*/  BSYNC B2 ;  /* 0x0000000000027941 */ /* 0x000fea0003800000 */
.L_x_19662:
        /* <DEDUP_REMOVED lines=44> */
.L_x_19661:
[----:B------:R-:W-:Y:S05]  /*31c0*/  BSYNC B1 ;  /* 0x0000000000017941 */ /* 0x000fea0003800000 */
.L_x_19660:
        /* <DEDUP_REMOVED lines=9> */
.L_x_19656:
[----:B------:R-:W-:Y:S05]  /*3260*/  BSYNC B0 ;  /* 0x0000000000007941 */ /* 0x000fea0003800000 */
.L_x_19655:
        /* <DEDUP_REMOVED lines=18> */
.L_x_19667:
[----:B------:R-:W-:-:S07]  /*3390*/  IMAD.MOV.U32 R46, RZ, RZ, R60 ;  /* 0x000000ffff2e7224 */ /* 0x000fce00078e003c */
.L_x_19668:
[----:B------:R-:W-:Y:S05]  /*33a0*/  BSYNC B1 ;  /* 0x0000000000017941 */ /* 0x000fea0003800000 */
.L_x_19666:
        /* <DEDUP_REMOVED lines=16> */
.L_x_19672:
[----:B------:R-:W-:Y:S05]  /*34b0*/  BSYNC B2 ;  /* 0x0000000000027941 */ /* 0x000fea0003800000 */
.L_x_19671:
        /* <DEDUP_REMOVED lines=44> */
.L_x_19670:
[----:B------:R-:W-:Y:S05]  /*3780*/  BSYNC B1 ;  /* 0x0000000000017941 */ /* 0x000fea0003800000 */
.L_x_19669:
        /* <DEDUP_REMOVED lines=9> */
.L_x_19665:
[----:B------:R-:W-:Y:S05]  /*3820*/  BSYNC B0 ;  /* 0x0000000000007941 */ /* 0x000fea0003800000 */
.L_x_19664:
        /* <DEDUP_REMOVED lines=18> */
.L_x_19676:
[----:B------:R-:W-:-:S07]  /*3950*/  MOV R39, R60 ;  /* 0x0000003c00277202 */ /* 0x000fce0000000f00 */
.L_x_19677:
[----:B------:R-:W-:Y:S05]  /*3960*/  BSYNC B1 ;  /* 0x0000000000017941 */ /* 0x000fea0003800000 */
.L_x_19675:
        /* <DEDUP_REMOVED lines=16> */
.L_x_19681:
[----:B------:R-:W-:Y:S05]  /*3a70*/  BSYNC B2 ;  /* 0x0000000000027941 */ /* 0x000fea0003800000 */
.L_x_19680:
        /* <DEDUP_REMOVED lines=44> */
.L_x_19679:
[----:B------:R-:W-:Y:S05]  /*3d40*/  BSYNC B1 ;  /* 0x0000000000017941 */ /* 0x000fea0003800000 */
.L_x_19678:
        /* <DEDUP_REMOVED lines=9> */
.L_x_19674:
[----:B------:R-:W-:Y:S05]  /*3de0*/  BSYNC B0 ;  /* 0x0000000000007941 */ /* 0x000fea0003800000 */
.L_x_19673:
[----:B------:R-:W-:Y:S01]  /*3df0*/  IMAD.WIDE.U32 R44, R51, 0x10, R80 ;  /* 0x00000010332c7825 */ /* 0x000fe200078e0050 */
[----:B------:R-:W0:Y:S01]  /*3e00*/  @P0 LDC.64 R40, c[0x0][0x230] ;  /* 0x00008c00ff280b82 */ /* 0x000e220000000a00 */
[----:B------:R-:W-:Y:S01]  /*3e10*/  IADD3 R55, R105, 0x100, RZ ;  /* 0x0000010069377810 */ /* 0x000fe20007ffe0ff */
[----:B------:R-:W-:Y:S01]  /*3e20*/  BSSY B0, `(.L_x_19682) ;  /* 0x0000011000007945 */ /* 0x000fe20003800000 */
[----:B------:R-:W-:Y:S01]  /*3e30*/  VIADD R53, R104, 0x100 ;  /* 0x0000010068357836 */ /* 0x000fe20000000000 */
[----:B------:R1:W-:Y:S04]  /*3e40*/  STG.E.128 desc[UR6][R44.64], R36 ;  /* 0x000000242c007986 */ /* 0x0003e8000c101d06 */
[----:B------:R-:W2:Y:S01]  /*3e50*/  @P3 LDC.64 R42, c[0x0][0x220] ;  /* 0x00008800ff2a3b82 */ /* 0x000ea20000000a00 */
[----:B0-----:R-:W-:Y:S01]  /*3e60*/  @P0 IMAD.WIDE.U32 R46, R55, 0x10, R40 ;  /* 0x00000010372e0825 */ /* 0x001fe200078e0028 */
[----:B-1----:R-:W-:Y:S06]  /*3e70*/  @!P3 BRA `(.L_x_19683) ;  /* 0x00000000002cb947 */ /* 0x002fec0003800000 */
[----:B------:R-:W0:Y:S01]  /*3e80*/  LDC.64 R40, c[0x0][0x240] ;  /* 0x00009000ff287b82 */ /* 0x000e220000000a00 */
        /* <DEDUP_REMOVED lines=10> */
.L_x_19683:
[----:B------:R-:W-:Y:S05]  /*3f30*/  BSYNC B0 ;  /* 0x0000000000007941 */ /* 0x000fea0003800000 */
.L_x_19682:
[----:B--2---:R-:W-:Y:S01]  /*3f40*/  @P3 IMAD.WIDE.U32 R42, R53, 0x10, R42 ;  /* 0x00000010352a3825 */ /* 0x004fe200078e002a */
[----:B------:R-:W0:Y:S04]  /*3f50*/  @P0 LDG.E.128 R24, desc[UR6][R46.64] ;  /* 0x000000062e180981 */ /* 0x000e28000c1e1d00 */
[----:B-----5:R1:W5:Y:S01]  /*3f60*/  @P3 LDG.E.128 R28, desc[UR6][R42.64] ;  /* 0x000000062a1c3981 */ /* 0x020362000c1e1d00 */
[----:B------:R-:W-:Y:S01]  /*3f70*/  @!P4 ISETP.NE.U32.AND P1, PT, R78, RZ, PT ;  /* 0x000000ff4e00c20c */ /* 0x000fe20003f25070 */
[----:B------:R-:W-:Y:S01]  /*3f80*/  BSSY B0, `(.L_x_19684) ;  /* 0x000005a000007945 */ /* 0x000fe20003800000 */
[----:B------:R-:W-:Y:S02]  /*3f90*/  @!P4 MOV R44, R50 ;  /* 0x00000032002cc202 */ /* 0x000fe40000000f00 */
[----:B------:R-:W-:-:S04]  /*3fa0*/  @!P4 ISETP.NE.AND.EX P1, PT, R79, RZ, PT, P1 ;  /* 0x000000ff4f00c20c */ /* 0x000fc80003f25310 */
[----:B0-----:R-:W-:Y:S01]  /*3fb0*/  @!P4 FSEL R40, R24, RZ, P1 ;  /* 0x000000ff1828c208 */ /* 0x001fe20000800000 */
        /* <DEDUP_REMOVED lines=13> */
.L_x_19687:
[----:B------:R-:W-:-:S07]  /*4090*/  IMAD.MOV.U32 R48, RZ, RZ, R60 ;  /* 0x000000ffff307224 */ /* 0x000fce00078e003c */
.L_x_19688:
[----:B------:R-:W-:Y:S05]  /*40a0*/  BSYNC B1 ;  /* 0x0000000000017941 */ /* 0x000fea0003800000 */
.L_x_19686:
        /* <DEDUP_REMOVED lines=16> */
.L_x_19692:
[----:B------:R-:W-:Y:S05]  /*41b0*/  BSYNC B2 ;  /* 0x0000000000027941 */ /* 0x000fea0003800000 */
.L_x_19691:
        /* <DEDUP_REMOVED lines=44> */
.L_x_19690:
[----:B------:R-:W-:Y:S05]  /*4480*/  BSYNC B1 ;  /* 0x0000000000017941 */ /* 0x000fea0003800000 */
.L_x_19689:
        /* <DEDUP_REMOVED lines=9> */
.L_x_19685:
[----:B------:R-:W-:Y:S05]  /*4520*/  BSYNC B0 ;  /* 0x0000000000007941 */ /* 0x000fea0003800000 */
.L_x_19684:
        /* <DEDUP_REMOVED lines=18> */
.L_x_19696:
[----:B------:R-:W-:-:S07]  /*4650*/  MOV R41, R60 ;  /* 0x0000003c00297202 */ /* 0x000fce0000000f00 */
.L_x_19697:
[----:B------:R-:W-:Y:S05]  /*4660*/  BSYNC B1 ;  /* 0x0000000000017941 */ /* 0x000fea0003800000 */
.L_x_19695:
        /* <DEDUP_REMOVED lines=16> */
.L_x_19701:
[----:B------:R-:W-:Y:S05]  /*4770*/  BSYNC B2 ;  /* 0x0000000000027941 */ /* 0x000fea0003800000 */
.L_x_19700:
        /* <DEDUP_REMOVED lines=44> */
.L_x_19699:
[----:B------:R-:W-:Y:S05]  /*4a40*/  BSYNC B1 ;  /* 0x0000000000017941 */ /* 0x000fea0003800000 */
.L_x_19698:
        /* <DEDUP_REMOVED lines=9> */
.L_x_19694:
[----:B------:R-:W-:Y:S05]  /*4ae0*/  BSYNC B0 ;  /* 0x0000000000007941 */ /* 0x000fea0003800000 */
.L_x_19693:
        /* <DEDUP_REMOVED lines=18> */
.L_x_19705:
[----:B------:R-:W-:-:S07]  /*4c10*/  IMAD.MOV.U32 R50, RZ, RZ, R60 ;  /* 0x000000ffff327224 */ /* 0x000fce00078e003c */
.L_x_19706:
[----:B------:R-:W-:Y:S05]  /*4c20*/  BSYNC B1 ;  /* 0x0000000000017941 */ /* 0x000fea0003800000 */
.L_x_19704:
        /* <DEDUP_REMOVED lines=16> */
.L_x_19710:
[----:B------:R-:W-:Y:S05]  /*4d30*/  BSYNC B2 ;  /* 0x0000000000027941 */ /* 0x000fea0003800000 */
.L_x_19709:
        /* <DEDUP_REMOVED lines=44> */
.L_x_19708:
[----:B------:R-:W-:Y:S05]  /*5000*/  BSYNC B1 ;  /* 0x0000000000017941 */ /* 0x000fea0003800000 */
.L_x_19707:
        /* <DEDUP_REMOVED lines=9> */
.L_x_19703:
[----:B------:R-:W-:Y:S05]  /*50a0*/  BSYNC B0 ;  /* 0x0000000000007941 */ /* 0x000fea0003800000 */
.L_x_19702:
        /* <DEDUP_REMOVED lines=18> */
.L_x_19714:
[----:B------:R-:W-:-:S07]  /*51d0*/  MOV R43, R60 ;  /* 0x0000003c002b7202 */ /* 0x000fce0000000f00 */
.L_x_19715:
[----:B------:R-:W-:Y:S05]  /*51e0*/  BSYNC B1 ;  /* 0x0000000000017941 */ /* 0x000fea0003800000 */
.L_x_19713:
        /* <DEDUP_REMOVED lines=16> */
.L_x_19719:
[----:B------:R-:W-:Y:S05]  /*52f0*/  BSYNC B2 ;  /* 0x0000000000027941 */ /* 0x000fea0003800000 */
.L_x_19718:
        /* <DEDUP_REMOVED lines=44> */
.L_x_19717:
[----:B------:R-:W-:Y:S05]  /*55c0*/  BSYNC B1 ;  /* 0x0000000000017941 */ /* 0x000fea0003800000 */
.L_x_19716:
        /* <DEDUP_REMOVED lines=9> */
.L_x_19712:
[----:B------:R-:W-:Y:S05]  /*5660*/  BSYNC B0 ;  /* 0x0000000000007941 */ /* 0x000fea0003800000 */
.L_x_19711:
        /* <DEDUP_REMOVED lines=20> */
.L_x_19721:
[----:B------:R-:W-:Y:S05]  /*57b0*/  BSYNC B0 ;  /* 0x0000000000007941 */ /* 0x000fea0003800000 */
.L_x_19720:
        /* <DEDUP_REMOVED lines=21> */
.L_x_19725:
[----:B------:R-:W-:-:S07]  /*5910*/  IMAD.MOV.U32 R52, RZ, RZ, R60 ;  /* 0x000000ffff347224 */ /* 0x000fce00078e003c */
.L_x_19726:
[----:B------:R-:W-:Y:S05]  /*5920*/  BSYNC B1 ;  /* 0x0000000000017941 */ /* 0x000fea0003800000 */
.L_x_19724:
        /* <DEDUP_REMOVED lines=16> */
.L_x_19730:
[----:B------:R-:W-:Y:S05]  /*5a30*/  BSYNC B2 ;  /* 0x0000000000027941 */ /* 0x000fea0003800000 */
.L_x_19729:
        /* <DEDUP_REMOVED lines=44> */
.L_x_19728:
[----:B------:R-:W-:Y:S05]  /*5d00*/  BSYNC B1 ;  /* 0x0000000000017941 */ /* 0x000fea0003800000 */
.L_x_19727:
        /* <DEDUP_REMOVED lines=9> */
.L_x_19723:
[----:B------:R-:W-:Y:S05]  /*5da0*/  BSYNC B0 ;  /* 0x0000000000007941 */ /* 0x000fea0003800000 */
.L_x_19722:
        /* <DEDUP_REMOVED lines=18> */
.L_x_19734:
[----:B------:R-:W-:-:S07]  /*5ed0*/  MOV R45, R60 ;  /* 0x0000003c002d7202 */ /* 0x000fce0000000f00 */
.L_x_19735:
[----:B------:R-:W-:Y:S05]  /*5ee0*/  BSYNC B1 ;  /* 0x0000000000017941 */ /* 0x000fea0003800000 */
.L_x_19733:
        /* <DEDUP_REMOVED lines=16> */
.L_x_19739:
[----:B------:R-:W-:Y:S05]  /*5ff0*/  BSYNC B2 ;  /* 0x0000000000027941 */ /* 0x000fea0003800000 */
.L_x_19738:
        /* <DEDUP_REMOVED lines=44> */
.L_x_19737:
[----:B------:R-:W-:Y:S05]  /*62c0*/  BSYNC B1 ;  /* 0x0000000000017941 */ /* 0x000fea0003800000 */
.L_x_19736:
        /* <DEDUP_REMOVED lines=9> */
.L_x_19732:
[----:B------:R-:W-:Y:S05]  /*6360*/  BSYNC B0 ;  /* 0x0000000000007941 */ /* 0x000fea0003800000 */
.L_x_19731:
        /* <DEDUP_REMOVED lines=18> */
.L_x_19743:
[----:B------:R-:W-:-:S07]  /*6490*/  IMAD.MOV.U32 R54, RZ, RZ, R60 ;  /* 0x000000ffff367224 */ /* 0x000fce00078e003c */
.L_x_19744:
[----:B------:R-:W-:Y:S05]  /*64a0*/  BSYNC B1 ;  /* 0x0000000000017941 */ /* 0x000fea0003800000 */
.L_x_19742:
        /* <DEDUP_REMOVED lines=16> */
.L_x_19748:
[----:B------:R-:W-:Y:S05]  /*65b0*/  BSYNC B2 ;  /* 0x0000000000027941 */ /* 0x000fea0003800000 */
.L_x_19747:
        /* <DEDUP_REMOVED lines=44> */
.L_x_19746:
[----:B------:R-:W-:Y:S05]  /*6880*/  BSYNC B1 ;  /* 0x0000000000017941 */ /* 0x000fea0003800000 */
.L_x_19745:
        /* <DEDUP_REMOVED lines=9> */
.L_x_19741:
[----:B------:R-:W-:Y:S05]  /*6920*/  BSYNC B0 ;  /* 0x0000000000007941 */ /* 0x000fea0003800000 */
.L_x_19740:
        /* <DEDUP_REMOVED lines=18> */
.L_x_19752:
[----:B------:R-:W-:-:S07]  /*6a50*/  MOV R47, R60 ;  /* 0x0000003c002f7202 */ /* 0x000fce0000000f00 */
.L_x_19753:
[----:B------:R-:W-:Y:S05]  /*6a60*/  BSYNC B1 ;  /* 0x0000000000017941 */ /* 0x000fea0003800000 */
.L_x_19751:
        /* <DEDUP_REMOVED lines=16> */
.L_x_19757:
[----:B------:R-:W-:Y:S05]  /*6b70*/  BSYNC B2 ;  /* 0x0000000000027941 */ /* 0x000fea0003800000 */
.L_x_19756:
        /* <DEDUP_REMOVED lines=44> */
.L_x_19755:
[----:B------:R-:W-:Y:S05]  /*6e40*/  BSYNC B1 ;  /* 0x0000000000017941 */ /* 0x000fea0003800000 */
.L_x_19754:
        /* <DEDUP_REMOVED lines=9> */
.L_x_19750:
[----:B------:R-:W-:Y:S05]  /*6ee0*/  BSYNC B0 ;  /* 0x0000000000007941 */ /* 0x000fea0003800000 */
.L_x_19749:
        /* <DEDUP_REMOVED lines=20> */
.L_x_19759:
[----:B------:R-:W-:Y:S05]  /*7030*/  BSYNC B0 ;  /* 0x0000000000007941 */ /* 0x000fea0003800000 */
.L_x_19758:
        /* <DEDUP_REMOVED lines=21> */
.L_x_19763:
[----:B------:R-:W-:-:S07]  /*7190*/  IMAD.MOV.U32 R58, RZ, RZ, R60 ;  /* 0x000000ffff3a7224 */ /* 0x000fce00078e003c */
.L_x_19764:
[----:B------:R-:W-:Y:S05]  /*71a0*/  BSYNC B1 ;  /* 0x0000000000017941 */ /* 0x000fea0003800000 */
.L_x_19762:
        /* <DEDUP_REMOVED lines=16> */
.L_x_19768:
[----:B------:R-:W-:Y:S05]  /*72b0*/  BSYNC B2 ;  /* 0x0000000000027941 */ /* 0x000fea0003800000 */
.L_x_19767:
        /* <DEDUP_REMOVED lines=44> */
.L_x_19766:
[----:B------:R-:W-:Y:S05]  /*7580*/  BSYNC B1 ;  /* 0x0000000000017941 */ /* 0x000fea0003800000 */
.L_x_19765:
        /* <DEDUP_REMOVED lines=9> */
.L_x_19761:
[----:B------:R-:W-:Y:S05]  /*7620*/  BSYNC B0 ;  /* 0x0000000000007941 */ /* 0x000fea0003800000 */
.L_x_19760:
        /* <DEDUP_REMOVED lines=18> */
.L_x_19772:
[----:B------:R-:W-:-:S07]  /*7750*/  MOV R49, R60 ;  /* 0x0000003c00317202 */ /* 0x000fce0000000f00 */
.L_x_19773:
[----:B------:R-:W-:Y:S05]  /*7760*/  BSYNC B1 ;  /* 0x0000000000017941 */ /* 0x000fea0003800000 */
.L_x_19771:
        /* <DEDUP_REMOVED lines=16> */
.L_x_19777:
[----:B------:R-:W-:Y:S05]  /*7870*/  BSYNC B2 ;  /* 0x0000000000027941 */ /* 0x000fea0003800000 */
.L_x_19776:
        /* <DEDUP_REMOVED lines=44> */
.L_x_19775:
[----:B------:R-:W-:Y:S05]  /*7b40*/  BSYNC B1 ;  /* 0x0000000000017941 */ /* 0x000fea0003800000 */
.L_x_19774:
        /* <DEDUP_REMOVED lines=9> */
.L_x_19770:
[----:B------:R-:W-:Y:S05]  /*7be0*/  BSYNC B0 ;  /* 0x0000000000007941 */ /* 0x000fea0003800000 */
.L_x_19769:
        /* <DEDUP_REMOVED lines=18> */
.L_x_19781:
[----:B------:R-:W-:-:S07]  /*7d10*/  IMAD.MOV.U32 R58, RZ, RZ, R60 ;  /* 0x000000ffff3a7224 */ /* 0x000fce00078e003c */
.L_x_19782:
[----:B------:R-:W-:Y:S05]  /*7d20*/  BSYNC B1 ;  /* 0x0000000000017941 */ /* 0x000fea0003800000 */
.L_x_19780:
        /* <DEDUP_REMOVED lines=16> */
.L_x_19786:
[----:B------:R-:W-:Y:S05]  /*7e30*/  BSYNC B2 ;  /* 0x0000000000027941 */ /* 0x000fea0003800000 */
.L_x_19785:
        /* <DEDUP_REMOVED lines=44> */
.L_x_19784:
[----:B------:R-:W-:Y:S05]  /*8100*/  BSYNC B1 ;  /* 0x0000000000017941 */ /* 0x000fea0003800000 */
.L_x_19783:
        /* <DEDUP_REMOVED lines=9> */
.L_x_19779:
[----:B------:R-:W-:Y:S05]  /*81a0*/  BSYNC B0 ;  /* 0x0000000000007941 */ /* 0x000fea0003800000 */
.L_x_19778:
        /* <DEDUP_REMOVED lines=18> */
.L_x_19790:
[----:B------:R-:W-:-:S07]  /*82d0*/  MOV R51, R60 ;  /* 0x0000003c00337202 */ /* 0x000fce0000000f00 */
.L_x_19791:
[----:B------:R-:W-:Y:S05]  /*82e0*/  BSYNC B1 ;  /* 0x0000000000017941 */ /* 0x000fea0003800000 */
.L_x_19789:
        /* <DEDUP_REMOVED lines=16> */
.L_x_19795:
[----:B------:R-:W-:Y:S05]  /*83f0*/  BSYNC B2 ;  /* 0x0000000000027941 */ /* 0x000fea0003800000 */
.L_x_19794:
        /* <DEDUP_REMOVED lines=44> */
.L_x_19793:
[----:B------:R-:W-:Y:S05]  /*86c0*/  BSYNC B1 ;  /* 0x0000000000017941 */ /* 0x000fea0003800000 */
.L_x_19792:
        /* <DEDUP_REMOVED lines=9> */
.L_x_19788:
[----:B------:R-:W-:Y:S05]  /*8760*/  BSYNC B0 ;  /* 0x0000000000007941 */ /* 0x000fea0003800000 */
.L_x_19787:
        /* <DEDUP_REMOVED lines=20> */
.L_x_19797:
[----:B------:R-:W-:Y:S05]  /*88b0*/  BSYNC B0 ;  /* 0x0000000000007941 */ /* 0x000fea0003800000 */
.L_x_19796:
        /* <DEDUP_REMOVED lines=21> */
.L_x_19801:
[----:B------:R-:W-:-:S07]  /*8a10*/  IMAD.MOV.U32 R58, RZ, RZ, R60 ;  /* 0x000000ffff3a7224 */ /* 0x000fce00078e003c */
.L_x_19802:
[----:B------:R-:W-:Y:S05]  /*8a20*/  BSYNC B1 ;  /* 0x0000000000017941 */ /* 0x000fea0003800000 */
.L_x_19800:
        /* <DEDUP_REMOVED lines=16> */
.L_x_19806:
[----:B------:R-:W-:Y:S05]  /*8b30*/  BSYNC B2 ;  /* 0x0000000000027941 */ /* 0x000fea0003800000 */
.L_x_19805:
        /* <DEDUP_REMOVED lines=44> */
.L_x_19804:
[----:B------:R-:W-:Y:S05]  /*8e00*/  BSYNC B1 ;  /* 0x0000000000017941 */ /* 0x000fea0003800000 */
.L_x_19803:
        /* <DEDUP_REMOVED lines=9> */
.L_x_19799:
[----:B------:R-:W-:Y:S05]  /*8ea0*/  BSYNC B0 ;  /* 0x0000000000007941 */ /* 0x000fea0003800000 */
.L_x_19798:
        /* <DEDUP_REMOVED lines=18> */
.L_x_19810:
[----:B------:R-:W-:-:S07]  /*8fd0*/  MOV R53, R60 ;  /* 0x0000003c00357202 */ /* 0x000fce0000000f00 */
.L_x_19811:
[----:B------:R-:W-:Y:S05]  /*8fe0*/  BSYNC B1 ;  /* 0x0000000000017941 */ /* 0x000fea0003800000 */
.L_x_19809:
        /* <DEDUP_REMOVED lines=16> */
.L_x_19815:
[----:B------:R-:W-:Y:S05]  /*90f0*/  BSYNC B2 ;  /* 0x0000000000027941 */ /* 0x000fea0003800000 */
.L_x_19814:
        /* <DEDUP_REMOVED lines=44> */
.L_x_19813:
[----:B------:R-:W-:Y:S05]  /*93c0*/  BSYNC B1 ;  /* 0x0000000000017941 */ /* 0x000fea0003800000 */
.L_x_19812:
        /* <DEDUP_REMOVED lines=9> */
.L_x_19808:
[----:B------:R-:W-:Y:S05]  /*9460*/  BSYNC B0 ;  /* 0x0000000000007941 */ /* 0x000fea0003800000 */
.L_x_19807:
        /* <DEDUP_REMOVED lines=18> */
.L_x_19819:
[----:B------:R-:W-:-:S07]  /*9590*/  IMAD.MOV.U32 R58, RZ, RZ, R60 ;  /* 0x000000ffff3a7224 */ /* 0x000fce00078e003c */
.L_x_19820:
[----:B------:R-:W-:Y:S05]  /*95a0*/  BSYNC B1 ;  /* 0x0000000000017941 */ /* 0x000fea0003800000 */
.L_x_19818:
        /* <DEDUP_REMOVED lines=16> */
.L_x_19824:
[----:B------:R-:W-:Y:S05]  /*96b0*/  BSYNC B2 ;  /* 0x0000000000027941 */ /* 0x000fea0003800000 */
.L_x_19823:
        /* <DEDUP_REMOVED lines=44> */
.L_x_19822:
[----:B------:R-:W-:Y:S05]  /*9980*/  BSYNC B1 ;  /* 0x0000000000017941 */ /* 0x000fea0003800000 */
.L_x_19821:
        /* <DEDUP_REMOVED lines=9> */
.L_x_19817:
[----:B------:R-:W-:Y:S05]  /*9a20*/  BSYNC B0 ;  /* 0x0000000000007941 */ /* 0x000fea0003800000 */
.L_x_19816:
        /* <DEDUP_REMOVED lines=18> */
.L_x_19828:
[----:B------:R-:W-:-:S07]  /*9b50*/  MOV R55, R60 ;  /* 0x0000003c00377202 */ /* 0x000fce0000000f00 */
.L_x_19829:
[----:B------:R-:W-:Y:S05]  /*9b60*/  BSYNC B1 ;  /* 0x0000000000017941 */ /* 0x000fea0003800000 */
.L_x_19827:
        /* <DEDUP_REMOVED lines=16> */
.L_x_19833:
[----:B------:R-:W-:Y:S05]  /*9c70*/  BSYNC B2 ;  /* 0x0000000000027941 */ /* 0x000fea0003800000 */
.L_x_19832:
        /* <DEDUP_REMOVED lines=44> */
.L_x_19831:
[----:B------:R-:W-:Y:S05]  /*9f40*/  BSYNC B1 ;  /* 0x0000000000017941 */ /* 0x000fea0003800000 */
.L_x_19830:
        /* <DEDUP_REMOVED lines=9> */
.L_x_19826:
[----:B------:R-:W-:Y:S05]  /*9fe0*/  BSYNC B0 ;  /* 0x0000000000007941 */ /* 0x000fea0003800000 */
.L_x_19825:
        /* <DEDUP_REMOVED lines=31> */
[----:B------:R-:W0:Y:S01]  /*a1e0*/  LDC.64 R78, c[0x0][0x240] ;  /* 0x00009000ff4e7b82 */ /* 0x000e220000000a00 */
[----:B------:R-:W-:Y:S02]  /*a1f0*/  SHF.L.U32 R81, R94, 0x10, RZ ;  /* 0x000000105e517819 */ /* 0x000fe400000006ff */
[----:B------:R-:W-:Y:S02]  /*a200*/  LOP3.LUT R80, R95, 0xffff, RZ, 0xc0, !PT ;  /* 0x0000ffff5f507812 */ /* 0x000fe400078ec0ff */
[----:B------:R-:W-:Y:S02]  /*a210*/  LOP3.LUT R81, R81, 0xff0000, RZ, 0xc0, !PT ;  /* 0x00ff000051517812 */ /* 0x000fe400078ec0ff */
[----:B------:R-:W-:-:S03]  /*a220*/  LOP3.LUT R105, R93, 0xff, RZ, 0xc0, !PT ;  /* 0x000000ff5d697812 */ /* 0x000fc600078ec0ff */
[----:B------:R-:W-:Y:S01]  /*a230*/  IMAD R80, R80, 0x1000000, R81 ;  /* 0x0100000050507824 */ /* 0x000fe200078e0251 */
[----:B------:R-:W-:-:S04]  /*a240*/  LOP3.LUT R81, R92, 0xff, RZ, 0xc0, !PT ;  /* 0x000000ff5c517812 */ /* 0x000fc800078ec0ff */
[----:B------:R-:W-:-:S04]  /*a250*/  LEA R80, R105, R80, 0x8 ;  /* 0x0000005069507211 */ /* 0x000fc800078e40ff */
[----:B------:R-:W-:Y:S01]  /*a260*/  IADD3 R81, R80, R81, RZ ;  /* 0x0000005150517210 */ /* 0x000fe20007ffe0ff */
[----:B0-----:R-:W-:-:S05]  /*a270*/  IMAD.WIDE.U32 R78, R111, 0x4, R78 ;  /* 0x000000046f4e7825 */ /* 0x001fca00078e004e */
[----:B------:R0:W-:Y:S02]  /*a280*/  STG.E desc[UR6][R78.64], R81 ;  /* 0x000000514e007986 */ /* 0x0001e4000c101906 */
.L_x_19835:
[----:B------:R-:W-:Y:S05]  /*a290*/  BSYNC B0 ;  /* 0x0000000000007941 */ /* 0x000fea0003800000 */
.L_x_19834:
        /* <DEDUP_REMOVED lines=72> */
.L_x_19850:
        /* <DEDUP_REMOVED lines=19> */
[----:B------:R-:W-:-:S04]  /*a850*/  HFMA2.MMA R81, -RZ, RZ, 0, 0 ;  /* 0x00000000ff517435 */ /* 0x000fc800000001ff */
[----:B------:R1:W-:Y:S02]  /*a860*/  @!P1 LDS.64 R78, [R102] ;  /* 0x00000000664e9984 */ /* 0x0003e40000000a00 */
[----:B------:R-:W-:Y:S01]  /*a870*/  @!P1 IMAD.MOV.U32 R81, RZ, RZ, 0x300 ;  /* 0x00000300ff519424 */ /* 0x000fe200078e00ff */
        /* <DEDUP_REMOVED lines=39> */
[----:B0-----:R-:W-:Y:S01]  /*aaf0*/  FMUL.FTZ R103, R111, R111 ;  /* 0x0000006f6f677220 */ /* 0x001fe20000410000 */
[----:B--2---:R-:W-:-:S04]  /*ab00*/  @!P1 LEA R78, P3, R100, R78, 0x2 ;  /* 0x0000004e644e9211 */ /* 0x004fc800078610ff */
[----:B------:R-:W-:Y:S02]  /*ab10*/  FSEL R108, R103, RZ, P2 ;  /* 0x000000ff676c7208 */ /* 0x000fe40001000000 */
[----:B------:R-:W-:Y:S01]  /*ab20*/  @!P1 LEA.HI.X R79, R100, R79, R107, 0x2, P3 ;  /* 0x0000004f644f9211 */ /* 0x000fe200018f146b */
[----:B-1----:R-:W-:Y:S01]  /*ab30*/  FFMA.FTZ R103, R102, UR12, R105 ;  /* 0x0000000c66677c23 */ /* 0x002fe20008010069 */
[----:B---3--:R-:W-:-:S03]  /*ab40*/  @!P1 LEA R80, P4, R100, R80, 0x2 ;  /* 0x0000005064509211 */ /* 0x008fc600078810ff */
[----:B------:R-:W-:Y:S01]  /*ab50*/  FADD.FTZ R103, R103, R108 ;  /* 0x0000006c67677221 */ /* 0x000fe20000010000 */
[----:B------:R-:W-:Y:S01]  /*ab60*/  @!P1 LEA.HI.X R81, R100, R81, R107, 0x2, P4 ;  /* 0x0000005164519211 */ /* 0x000fe200020f146b */
[----:B------:R0:W-:Y:S04]  /*ab70*/  @!P1 STG.E desc[UR6][R78.64], R111 ;  /* 0x0000006f4e009986 */ /* 0x0001e8000c101906 */
[----:B------:R-:W1:Y:S02]  /*ab80*/  MUFU.RSQ R103, R103 ;  /* 0x0000006700677308 */ /* 0x000e640000001400 */
[----:B-1----:R0:W-:Y:S01]  /*ab90*/  @!P1 STG.E desc[UR6][R80.64], R103 ;  /* 0x0000006750009986 */ /* 0x0021e2000c101906 */
[----:B------:R-:W-:-:S13]  /*aba0*/  ISETP.GE.AND P1, PT, R106, 0x1, PT ;  /* 0x000000016a00780c */ /* 0x000fda0003f26270 */
[----:B0-----:R-:W-:Y:S05]  /*abb0*/  @!P1 BRA `(.L_x_19838) ;  /* 0x0000000400849947 */ /* 0x001fea0003800000 */
[----:B------:R-:W-:Y:S01]  /*abc0*/  FSEL R78, R111, RZ, !P2 ;  /* 0x000000ff6f4e7208 */ /* 0x000fe20005000000 */
[----:B------:R-:W-:Y:S01]  /*abd0*/  VIADD R106, R106, 0xffffffff ;  /* 0xffffffff6a6a7836 */ /* 0x000fe20000000000 */
[----:B------:R-:W-:-:S03]  /*abe0*/  LOP3.LUT R63, R15, 0x7f, RZ, 0xc0, !PT ;  /* 0x0000007f0f3f7812 */ /* 0x000fc600078ec0ff */
[C---:B------:R-:W-:Y:S01]  /*abf0*/  FADD.FTZ R120, -R78.reuse, R44 ;  /* 0x0000002c4e787221 */ /* 0x040fe20000010100 */
[C---:B------:R-:W-:Y:S01]  /*ac00*/  FADD.FTZ R44, -R78.reuse, R46 ;  /* 0x0000002e4e2c7221 */ /* 0x040fe20000010100 */
[C---:B------:R-:W-:Y:S01]  /*ac10*/  FADD.FTZ R114, -R78.reuse, R48 ;  /* 0x000000304e727221 */ /* 0x040fe20000010100 */
[C---:B------:R-:W-:Y:S01]  /*ac20*/  FADD.FTZ R46, -R78.reuse, R50 ;  /* 0x000000324e2e7221 */ /* 0x040fe20000010100 */
        /* <DEDUP_REMOVED lines=55> */
[C---:B------:R-:W-:Y:S01]  /*afa0*/  VIADD R79, R55.reuse, 0x180 ;  /* 0x00000180374f7836 */ /* 0x040fe20000000000 */
[C---:B------:R-:W-:Y:S01]  /*afb0*/  IADD3 R81, R55.reuse, 0x100, RZ ;  /* 0x0000010037517810 */ /* 0x040fe20007ffe0ff */
[----:B------:R0:W-:Y:S01]  /*afc0*/  STG.E.128 desc[UR6][R36.64], R32 ;  /* 0x0000002024007986 */ /* 0x0001e2000c101d06 */
[----:B------:R-:W-:Y:S01]  /*afd0*/  IADD3 R109, R55, 0x200, RZ ;  /* 0x00000200376d7810 */ /* 0x000fe20007ffe0ff */
[----:B------:R-:W-:Y:S01]  /*afe0*/  IMAD.WIDE.U32 R102, R103, 0x10, R52 ;  /* 0x0000001067667825 */ /* 0x000fe200078e0034 */
[----:B------:R-:W-:-:S03]  /*aff0*/  IADD3 R111, R55, 0x280, RZ ;  /* 0x00000280376f7810 */ /* 0x000fc60007ffe0ff */
        /* <DEDUP_REMOVED lines=24> */
[----:B------:R0:W-:Y:S04]  /*b180*/  STG.E.128 desc[UR6][R102.64], R32 ;  /* 0x0000002066007986 */ /* 0x0001e8000c101d06 */
[----:B------:R0:W-:Y:S04]  /*b190*/  STG.E.128 desc[UR6][R80.64], R36 ;  /* 0x0000002450007986 */ /* 0x0001e8000c101d06 */
[----:B------:R0:W-:Y:S04]  /*b1a0*/  STG.E.128 desc[UR6][R78.64], R40 ;  /* 0x000000284e007986 */ /* 0x0001e8000c101d06 */
[----:B------:R0:W-:Y:S04]  /*b1b0*/  STG.E.128 desc[UR6][R54.64], R44 ;  /* 0x0000002c36007986 */ /* 0x0001e8000c101d06 */
[----:B------:R0:W-:Y:S02]  /*b1c0*/  STG.E.128 desc[UR6][R52.64], R48 ;  /* 0x0000003034007986 */ /* 0x0001e4000c101d06 */
.L_x_19838:
[----:B------:R-:W-:Y:S05]  /*b1d0*/  BSYNC B0 ;  /* 0x0000000000007941 */ /* 0x000fea0003800000 */
.L_x_19837:
[----:B------:R-:W-:Y:S01]  /*b1e0*/  VIADD R100, R100, UR14 ;  /* 0x0000000e64647c36 */ /* 0x000fe20008000000 */
[----:B------:R-:W-:-:S04]  /*b1f0*/  SEL R108, RZ, 0x1, P0 ;  /* 0x00000001ff6c7807 */ /* 0x000fc80000000000 */
[----:B------:R-:W-:-:S13]  /*b200*/  ISETP.GE.AND P1, PT, R100, UR15, PT ;  /* 0x0000000f64007c0c */ /* 0x000fda000bf26270 */
[----:B------:R-:W-:Y:S05]  /*b210*/  @!P1 BRA `(.L_x_19839) ;  /* 0xffffff5800989947 */ /* 0x000fea000383ffff */
[----:B------:R-:W-:Y:S05]  /*b220*/  EXIT ;  /* 0x000000000000794d */ /* 0x000fea0003800000 */
.L_x_19836:
[----:B------:R-:W-:Y:S01]  /*b230*/  HFMA2.MMA R111, -RZ, RZ, 0, 5.9604644775390625e-08 ;  /* 0x00000001ff6f7435 */ /* 0x000fe200000001ff */
[----:B------:R-:W-:Y:S01]  /*b240*/  MOV R112, R104 ;  /* 0x0000006800707202 */ /* 0x000fe20000000f00 */
[----:B------:R-:W-:Y:S01]  /*b250*/  IMAD.MOV.U32 R114, RZ, RZ, 0x1f ;  /* 0x0000001fff727424 */ /* 0x000fe200078e00ff */
[----:B------:R-:W-:-:S08]  /*b260*/  MOV R109, 0xffffffff ;  /* 0xffffffff006d7802 */ /* 0x000fd00000000f00 */
[----:B0----5:R-:W-:Y:S05]  /*b270*/  WARPSYNC.COLLECTIVE R109, `(.L_x_19840) ;  /* 0x000000006d087348 */ /* 0x021fea0003c00000 */
[----:B------:R1:W2:Y:S02]  /*b280*/  SHFL.BFLY P3, R110, R112, R111, R114 ;  /* 0x0c00006f706e7389 */ /* 0x0002a40000060072 */
[----:B012--5:R-:W-:Y:S01]  /*b290*/  ENDCOLLECTIVE ;  /* 0x000000000000791b */ /* 0x027fe20003800000 */
.L_x_19840:
[----:B------:R-:W-:Y:S01]  /*b2a0*/  HFMA2.MMA R111, -RZ, RZ, 0, 1.1920928955078125e-07 ;  /* 0x00000002ff6f7435 */ /* 0x000fe200000001ff */
[----:B------:R-:W-:-:S05]  /*b2b0*/  MOV R79, R110 ;  /* 0x0000006e004f7202 */ /* 0x000fca0000000f00 */
[----:B------:R-:W-:-:S04]  /*b2c0*/  FADD.FTZ R80, R104, R79 ;  /* 0x0000004f68507221 */ /* 0x000fc80000010000 */
[----:B------:R-:W-:-:S07]  /*b2d0*/  IMAD.MOV.U32 R112, RZ, RZ, R80 ;  /* 0x000000ffff707224 */ /* 0x000fce00078e0050 */
[----:B------:R-:W-:Y:S05]  /*b2e0*/  WARPSYNC.COLLECTIVE R109, `(.L_x_19841) ;  /* 0x000000006d087348 */ /* 0x000fea0003c00000 */
[----:B------:R0:W1:Y:S02]  /*b2f0*/  SHFL.BFLY P3, R110, R112, R111, R114 ;  /* 0x0c00006f706e7389 */ /* 0x0000640000060072 */
[----:B01----:R-:W-:Y:S01]  /*b300*/  ENDCOLLECTIVE ;  /* 0x000000000000791b */ /* 0x003fe20003800000 */
.L_x_19841:
[----:B------:R-:W-:Y:S01]  /*b310*/  HFMA2.MMA R111, -RZ, RZ, 0, 2.384185791015625e-07 ;  /* 0x00000004ff6f7435 */ /* 0x000fe200000001ff */
[----:B------:R-:W-:-:S05]  /*b320*/  MOV R79, R110 ;  /* 0x0000006e004f7202 */ /* 0x000fca0000000f00 */
[----:B------:R-:W-:-:S04]  /*b330*/  FADD.FTZ R81, R80, R79 ;  /* 0x0000004f50517221 */ /* 0x000fc80000010000 */
[----:B------:R-:W-:-:S07]  /*b340*/  IMAD.MOV.U32 R112, RZ, RZ, R81 ;  /* 0x000000ffff707224 */ /* 0x000fce00078e0051 */
[----:B------:R-:W-:Y:S05]  /*b350*/  WARPSYNC.COLLECTIVE R109, `(.L_x_19842) ;  /* 0x000000006d087348 */ /* 0x000fea0003c00000 */
[----:B------:R0:W1:Y:S02]  /*b360*/  SHFL.BFLY P3, R110, R112, R111, R114 ;  /* 0x0c00006f706e7389 */ /* 0x0000640000060072 */
[----:B01----:R-:W-:Y:S01]  /*b370*/  ENDCOLLECTIVE ;  /* 0x000000000000791b */ /* 0x003fe20003800000 */
.L_x_19842:
[----:B------:R-:W-:Y:S01]  /*b380*/  HFMA2.MMA R111, -RZ, RZ, 0, 4.76837158203125e-07 ;  /* 0x00000008ff6f7435 */ /* 0x000fe200000001ff */
[----:B------:R-:W-:-:S05]  /*b390*/  MOV R78, R110 ;  /* 0x0000006e004e7202 */ /* 0x000fca0000000f00 */
[----:B------:R-:W-:-:S04]  /*b3a0*/  FADD.FTZ R105, R81, R78 ;  /* 0x0000004e51697221 */ /* 0x000fc80000010000 */
[----:B------:R-:W-:-:S07]  /*b3b0*/  IMAD.MOV.U32 R112, RZ, RZ, R105 ;  /* 0x000000ffff707224 */ /* 0x000fce00078e0069 */
[----:B------:R-:W-:Y:S05]  /*b3c0*/  WARPSYNC.COLLECTIVE R109, `(.L_x_19843) ;  /* 0x000000006d087348 */ /* 0x000fea0003c00000 */
[----:B------:R0:W1:Y:S02]  /*b3d0*/  SHFL.BFLY P3, R110, R112, R111, R114 ;  /* 0x0c00006f706e7389 */ /* 0x0000640000060072 */
[----:B01----:R-:W-:Y:S01]  /*b3e0*/  ENDCOLLECTIVE ;  /* 0x000000000000791b */ /* 0x003fe20003800000 */
.L_x_19843:
[----:B------:R-:W-:Y:S01]  /*b3f0*/  HFMA2.MMA R111, -RZ, RZ, 0, 9.5367431640625e-07 ;  /* 0x00000010ff6f7435 */ /* 0x000fe200000001ff */
[----:B------:R-:W-:-:S05]  /*b400*/  MOV R78, R110 ;  /* 0x0000006e004e7202 */ /* 0x000fca0000000f00 */
[----:B------:R-:W-:-:S04]  /*b410*/  FADD.FTZ R108, R105, R78 ;  /* 0x0000004e696c7221 */ /* 0x000fc80000010000 */
[----:B------:R-:W-:-:S07]  /*b420*/  IMAD.MOV.U32 R112, RZ, RZ, R108 ;  /* 0x000000ffff707224 */ /* 0x000fce00078e006c */
[----:B------:R-:W-:Y:S05]  /*b430*/  WARPSYNC.COLLECTIVE R109, `(.L_x_19844) ;  /* 0x000000006d087348 */ /* 0x000fea0003c00000 */
[----:B------:R0:W1:Y:S02]  /*b440*/  SHFL.BFLY P3, R110, R112, R111, R114 ;  /* 0x0c00006f706e7389 */ /* 0x0000640000060072 */
[----:B01----:R-:W-:Y:S01]  /*b450*/  ENDCOLLECTIVE ;  /* 0x000000000000791b */ /* 0x003fe20003800000 */
.L_x_19844:
        /* <DEDUP_REMOVED lines=56> */
.L_x_19845:
[----:B------:R-:W-:Y:S01]  /*b7e0*/  HFMA2.MMA R111, -RZ, RZ, 0, 1.1920928955078125e-07 ;  /* 0x00000002ff6f7435 */ /* 0x000fe200000001ff */
[----:B------:R-:W-:-:S05]  /*b7f0*/  MOV R80, R110 ;  /* 0x0000006e00507202 */ /* 0x000fca0000000f00 */
[----:B------:R-:W-:-:S04]  /*b800*/  FADD.FTZ R80, R79, R80 ;  /* 0x000000504f507221 */ /* 0x000fc80000010000 */
[----:B------:R-:W-:-:S07]  /*b810*/  IMAD.MOV.U32 R112, RZ, RZ, R80 ;  /* 0x000000ffff707224 */ /* 0x000fce00078e0050 */
[----:B------:R-:W-:Y:S05]  /*b820*/  WARPSYNC.COLLECTIVE R109, `(.L_x_19846) ;  /* 0x000000006d087348 */ /* 0x000fea0003c00000 */
[----:B------:R0:W1:Y:S02]  /*b830*/  SHFL.BFLY P3, R110, R112, R111, R114 ;  /* 0x0c00006f706e7389 */ /* 0x0000640000060072 */
[----:B01----:R-:W-:Y:S01]  /*b840*/  ENDCOLLECTIVE ;  /* 0x000000000000791b */ /* 0x003fe20003800000 */
.L_x_19846:
[----:B------:R-:W-:Y:S01]  /*b850*/  HFMA2.MMA R111, -RZ, RZ, 0, 2.384185791015625e-07 ;  /* 0x00000004ff6f7435 */ /* 0x000fe200000001ff */
[----:B------:R-:W-:-:S05]  /*b860*/  MOV R81, R110 ;  /* 0x0000006e00517202 */ /* 0x000fca0000000f00 */
[----:B------:R-:W-:-:S04]  /*b870*/  FADD.FTZ R81, R80, R81 ;  /* 0x0000005150517221 */ /* 0x000fc80000010000 */
[----:B------:R-:W-:-:S07]  /*b880*/  IMAD.MOV.U32 R112, RZ, RZ, R81 ;  /* 0x000000ffff707224 */ /* 0x000fce00078e0051 */
[----:B------:R-:W-:Y:S05]  /*b890*/  WARPSYNC.COLLECTIVE R109, `(.L_x_19847) ;  /* 0x000000006d087348 */ /* 0x000fea0003c00000 */
[----:B------:R0:W1:Y:S02]  /*b8a0*/  SHFL.BFLY P3, R110, R112, R111, R114 ;  /* 0x0c00006f706e7389 */ /* 0x0000640000060072 */
[----:B01----:R-:W-:Y:S01]  /*b8b0*/  ENDCOLLECTIVE ;  /* 0x000000000000791b */ /* 0x003fe20003800000 */
.L_x_19847:
[----:B------:R-:W-:Y:S01]  /*b8c0*/  HFMA2.MMA R111, -RZ, RZ, 0, 4.76837158203125e-07 ;  /* 0x00000008ff6f7435 */ /* 0x000fe200000001ff */
[----:B------:R-:W-:-:S05]  /*b8d0*/  MOV R104, R110 ;  /* 0x0000006e00687202 */ /* 0x000fca0000000f00 */
[----:B------:R-:W-:-:S04]  /*b8e0*/  FADD.FTZ R104, R81, R104 ;  /* 0x0000006851687221 */ /* 0x000fc80000010000 */
[----:B------:R-:W-:-:S07]  /*b8f0*/  IMAD.MOV.U32 R112, RZ, RZ, R104 ;  /* 0x000000ffff707224 */ /* 0x000fce00078e0068 */
[----:B------:R-:W-:Y:S05]  /*b900*/  WARPSYNC.COLLECTIVE R109, `(.L_x_19848) ;  /* 0x000000006d087348 */ /* 0x000fea0003c00000 */
[----:B------:R0:W1:Y:S02]  /*b910*/  SHFL.BFLY P3, R110, R112, R111, R114 ;  /* 0x0c00006f706e7389 */ /* 0x0000640000060072 */
[----:B01----:R-:W-:Y:S01]  /*b920*/  ENDCOLLECTIVE ;  /* 0x000000000000791b */ /* 0x003fe20003800000 */
.L_x_19848:
[----:B------:R-:W-:Y:S01]  /*b930*/  HFMA2.MMA R111, -RZ, RZ, 0, 9.5367431640625e-07 ;  /* 0x00000010ff6f7435 */ /* 0x000fe200000001ff */
[----:B------:R-:W-:-:S05]  /*b940*/  MOV R105, R110 ;  /* 0x0000006e00697202 */ /* 0x000fca0000000f00 */
[----:B------:R-:W-:-:S04]  /*b950*/  FADD.FTZ R105, R104, R105 ;  /* 0x0000006968697221 */ /* 0x000fc80000010000 */
[----:B------:R-:W-:-:S07]  /*b960*/  IMAD.MOV.U32 R112, RZ, RZ, R105 ;  /* 0x000000ffff707224 */ /* 0x000fce00078e0069 */
[----:B------:R-:W-:Y:S05]  /*b970*/  WARPSYNC.COLLECTIVE R109, `(.L_x_19849) ;  /* 0x000000006d087348 */ /* 0x000fea0003c00000 */
[----:B------:R0:W1:Y:S02]  /*b980*/  SHFL.BFLY P3, R110, R112, R111, R114 ;  /* 0x0c00006f706e7389 */ /* 0x0000640000060072 */
[----:B01----:R-:W-:Y:S01]  /*b990*/  ENDCOLLECTIVE ;  /* 0x000000000000791b */ /* 0x003fe20003800000 */
.L_x_19849:
[----:B------:R-:W-:Y:S01]  /*b9a0*/  MOV R108, R110 ;  /* 0x0000006e006c7202 */ /* 0x000fe20000000f00 */
[----:B------:R-:W-:Y:S06]  /*b9b0*/  BRA `(.L_x_19850) ;  /* 0xffffffec00587947 */ /* 0x000fec000383ffff */
.L_x_19851:
        /* <DEDUP_REMOVED lines=12> */
.L_x_23347:


//--------------------- .text._ZN10layer_norm13ln_fwd_kernelINS_13Kernel_traitsI6__halfffffjLj3072ELj1ELj1ELj4ELj16ENS_18Kernel_traits_baseILj3072ES2_ffffjLj128EEEEELb1ELb1ELb0ELb0EEEvNS_9FwdParamsE --------------------------
	.section	.text._ZN10layer_norm13ln_fwd_kernelINS_13Kernel_traitsI6__halfffffjLj3072ELj1ELj1ELj4ELj16ENS_18Kernel_traits_baseILj3072ES2_ffffjLj128EEEEELb1ELb1ELb0ELb0EEEvNS_9FwdParamsE,"ax",@progbits
	.align	128
        .global         _ZN10layer_norm13ln_fwd_kernelINS_13Kernel_traitsI6__halfffffjLj3072ELj1ELj1ELj4ELj16ENS_18Kernel_traits_baseILj3072ES2_ffffjLj128EEEEELb1ELb1ELb0ELb0EEEvNS_9FwdParamsE
        .type           _ZN10layer_norm13ln_fwd_kernelINS_13Kernel_traitsI6__halfffffjLj3072ELj1ELj1ELj4ELj16ENS_18Kernel_traits_baseILj3072ES2_ffffjLj128EEEEELb1ELb1ELb0ELb0EEEvNS_9FwdParamsE,@function
        .size           _ZN10layer_norm13ln_fwd_kernelINS_13Kernel_traitsI6__halfffffjLj3072ELj1ELj1ELj4ELj16ENS_18Kernel_traits_baseILj3072ES2_ffffjLj128EEEEELb1ELb1ELb0ELb0EEEvNS_9FwdParamsE,(.L_x_23348 - _ZN10layer_norm13ln_fwd_kernelINS_13Kernel_traitsI6__halfffffjLj3072ELj1ELj1ELj4ELj16ENS_18Kernel_traits_baseILj3072ES2_ffffjLj128EEEEELb1ELb1ELb0ELb0EEEvNS_9FwdParamsE)
        .other          _ZN10layer_norm13ln_fwd_kernelINS_13Kernel_traitsI6__halfffffjLj3072ELj1ELj1ELj4ELj16ENS_18Kernel_traits_baseILj3072ES2_ffffjLj128EEEEELb1ELb1ELb0ELb0EEEvNS_9FwdParamsE,@"STO_CUDA_ENTRY STV_DEFAULT"
_ZN10layer_norm13ln_fwd_kernelINS_13Kernel_traitsI6__halfffffjLj3072ELj1ELj1ELj4ELj16ENS_18Kernel_traits_baseILj3072ES2_ffffjLj128EEEEELb1ELb1ELb0ELb0EEEvNS_9FwdParamsE:
.text._ZN10layer_norm13ln_fwd_kernelINS_13Kernel_traitsI6__halfffffjLj3072ELj1ELj1ELj4ELj16ENS_18Kernel_traits_baseILj3072ES2_ffffjLj128EEEEELb1ELb1ELb0ELb0EEEvNS_9FwdParamsE:
        /* <DEDUP_REMOVED lines=21> */
[----:B------:R-:W-:Y:S02]  /*0150*/  LEA.HI R25, R25, R0, RZ, 0x2 ;  /* 0x0000000019197211 */ /* 0x000fe400078f10ff */
[----:B------:R-:W-:-:S04]  /*0160*/  LOP3.LUT R0, R45, 0x7f, RZ, 0x3c, !PT ;  /* 0x0000007f2d007812 */ /* 0x000fc800078e3cff */
[----:B------:R-:W-:-:S04]  /*0170*/  LEA.HI.SX32 R0, R25, R0, 0x1e ;  /* 0x0000000019007211 */ /* 0x000fc800078ff2ff */
[C---:B------:R-:W-:Y:S01]  /*0180*/  LOP3.LUT P5, RZ, R0.reuse, 0xffffff80, RZ, 0xc0, !PT ;  /* 0xffffff8000ff7812 */ /* 0x040fe200078ac0ff */
[----:B------:R-:W-:Y:S01]  /*0190*/  BSSY B0, `(.L_x_19852) ;  /* 0x0000051000007945 */ /* 0x000fe20003800000 */
[C---:B------:R-:W-:Y:S02]  /*01a0*/  ISETP.GE.U32.AND P6, PT, R0.reuse, 0x100, PT ;  /* 0x000001000000780c */ /* 0x040fe40003fc6070 */
[C---:B------:R-:W-:Y:S02]  /*01b0*/  ISETP.GE.U32.AND P4, PT, R0.reuse, 0x180, PT ;  /* 0x000001800000780c */ /* 0x040fe40003f86070 */
[C---:B------:R-:W-:Y:S02]  /*01c0*/  ISETP.GE.U32.AND P3, PT, R0.reuse, 0x200, PT ;  /* 0x000002000000780c */ /* 0x040fe40003f66070 */
[----:B------:R-:W-:Y:S02]  /*01d0*/  ISETP.GE.U32.AND P2, PT, R0, 0x280, PT ;  /* 0x000002800000780c */ /* 0x000fe40003f46070 */
[----:B------:R-:W-:-:S02]  /*01e0*/  LEA.HI R118, R106, UR25, RZ, 0x19 ;  /* 0x000000196a767c11 */ /* 0x000fc4000f8fc8ff */
[----:B------:R-:W-:Y:S02]  /*01f0*/  P2R R123, PR, RZ, 0x40 ;  /* 0x00000040ff7b7803 */ /* 0x000fe40000000000 */
[----:B------:R-:W-:Y:S02]  /*0200*/  P2R R122, PR, RZ, 0x10 ;  /* 0x00000010ff7a7803 */ /* 0x000fe40000000000 */
[----:B------:R-:W-:Y:S02]  /*0210*/  P2R R121, PR, RZ, 0x8 ;  /* 0x00000008ff797803 */ /* 0x000fe40000000000 */
[----:B------:R-:W-:Y:S02]  /*0220*/  P2R R120, PR, RZ, 0x4 ;  /* 0x00000004ff787803 */ /* 0x000fe40000000000 */
[----:B--2---:R-:W-:Y:S02]  /*0230*/  @P0 R2UR UR6, R2 ;  /* 0x00000000020602ca */ /* 0x004fe400000e0000 */
[----:B------:R-:W-:-:S02]  /*0240*/  @P0 R2UR UR7, R3 ;  /* 0x00000000030702ca */ /* 0x000fc400000e0000 */
        /* <DEDUP_REMOVED lines=48> */
[----:B------:R-:W-:Y:S02]  /*0550*/  UIADD3 UR22, UR6, -0xe443238, URZ ;  /* 0xf1bbcdc806167890 */ /* 0x000fe4000fffe03f */
[----:B------:R-:W-:Y:S02]  /*0560*/  UIADD3 UR23, UR7, -0x24c28bd8, URZ ;  /* 0xdb3d742807177890 */ /* 0x000fe4000fffe03f */
[----:B------:R-:W-:Y:S01]  /*0570*/  UIADD3 UR24, UR6, -0x700cb87f, URZ ;  /* 0x8ff3478106187890 */ /* 0x000fe2000fffe03f */
[----:B------:R-:W-:Y:S02]  /*0580*/  LOP3.LUT R24, R27, UR21, R2, 0x96, !PT ;  /* 0x000000151b187c12 */ /* 0x000fe4000f8e9602 */
        /* <DEDUP_REMOVED lines=17> */
.L_x_19853:
[----:B------:R-:W-:Y:S05]  /*06a0*/  BSYNC B0 ;  /* 0x0000000000007941 */ /* 0x000fea0003800000 */
.L_x_19852:
        /* <DEDUP_REMOVED lines=15> */
[----:B------:R-:W-:Y:S01]  /*07a0*/  VIADD R45, R45, 0x80 ;  /* 0x000000802d2d7836 */ /* 0x000fe20000000000 */
[----:B0-----:R-:W-:-:S07]  /*07b0*/  @!P0 CS2R R4, SRZ ;  /* 0x0000000000048805 */ /* 0x001fce000001ff00 */
.L_x_19855:
[----:B------:R-:W-:Y:S05]  /*07c0*/  BSYNC B0 ;  /* 0x0000000000007941 */ /* 0x000fea0003800000 */
.L_x_19854:
        /* <DEDUP_REMOVED lines=17> */
.L_x_19857:
[----:B------:R-:W-:Y:S05]  /*08e0*/  BSYNC B0 ;  /* 0x0000000000007941 */ /* 0x000fea0003800000 */
.L_x_19856:
        /* <DEDUP_REMOVED lines=15> */
[----:B------:R-:W-:Y:S01]  /*09e0*/  VIADD R45, R45, 0x80 ;  /* 0x000000802d2d7836 */ /* 0x000fe20000000000 */
[----:B0-----:R-:W-:-:S07]  /*09f0*/  @!P0 CS2R R8, SRZ ;  /* 0x0000000000088805 */ /* 0x001fce000001ff00 */
.L_x_19859:
[----:B------:R-:W-:Y:S05]  /*0a00*/  BSYNC B0 ;  /* 0x0000000000007941 */ /* 0x000fea0003800000 */
.L_x_19858:
        /* <DEDUP_REMOVED lines=15> */
[----:B------:R-:W-:Y:S02]  /*0b00*/  IADD3 R45, R45, 0x80, RZ ;  /* 0x000000802d2d7810 */ /* 0x000fe40007ffe0ff */
[----:B0-----:R-:W-:-:S07]  /*0b10*/  @!P0 CS2R R10, SRZ ;  /* 0x00000000000a8805 */ /* 0x001fce000001ff00 */
.L_x_19861:
[----:B------:R-:W-:Y:S05]  /*0b20*/  BSYNC B0 ;  /* 0x0000000000007941 */ /* 0x000fea0003800000 */
.L_x_19860:
        /* <DEDUP_REMOVED lines=22> */
.L_x_19863:
[----:B------:R-:W-:Y:S05]  /*0c90*/  BSYNC B0 ;  /* 0x0000000000007941 */ /* 0x000fea0003800000 */
.L_x_19862:
[----:B------:R-:W-:Y:S01]  /*0ca0*/  ULDC UR25, c[0x0][0x214] ;  /* 0x0000850000197ab9 */ /* 0x000fe20000000800 */
[----:B------:R-:W-:Y:S02]  /*0cb0*/  LOP3.LUT R114, R47, UR23, R26, 0x96, !PT ;  /* 0x000000172f727c12 */ /* 0x000fe4000f8e961a */
[----:B------:R-:W-:-:S13]  /*0cc0*/  ISETP.GE.AND P0, PT, R118, UR25, PT ;  /* 0x0000001976007c0c */ /* 0x000fda000bf06270 */
[----:B------:R-:W-:Y:S05]  /*0cd0*/  @P0 EXIT ;  /* 0x000000000000094d */ /* 0x000fea0003800000 */
[----:B------:R-:W-:Y:S01]  /*0ce0*/  SHF.R.S32.HI R25, RZ, 0x2, R25 ;  /* 0x00000002ff197819 */ /* 0x000fe20000011419 */
[----:B-----5:R-:W-:Y:S01]  /*0cf0*/  IMAD.MOV.U32 R83, RZ, RZ, R16 ;  /* 0x000000ffff537224 */ /* 0x020fe200078e0010 */
[--C-:B------:R-:W-:Y:S01]  /*0d00*/  SHF.R.U64 R82, R16, 0x10, R17.reuse ;  /* 0x0000001010527819 */ /* 0x100fe20000001211 */
[----:B------:R-:W-:Y:S01]  /*0d10*/  IMAD.SHL.U32 R16, R106, 0x20, RZ ;  /* 0x000000206a107824 */ /* 0x000fe200078e00ff */
[----:B------:R-:W-:Y:S01]  /*0d20*/  MOV R84, R17 ;  /* 0x0000001100547202 */ /* 0x000fe20000000f00 */
[----:B------:R-:W-:Y:S01]  /*0d30*/  IMAD.MOV.U32 R27, RZ, RZ, R36 ;  /* 0x000000ffff1b7224 */ /* 0x000fe200078e0024 */
[----:B------:R-:W-:Y:S01]  /*0d40*/  SHF.R.U32.HI R85, RZ, 0x10, R17 ;  /* 0x00000010ff557819 */ /* 0x000fe20000011611 */
[----:B------:R-:W-:Y:S01]  /*0d50*/  IMAD.MOV.U32 R26, RZ, RZ, R34 ;  /* 0x000000ffff1a7224 */ /* 0x000fe200078e0022 */
[----:B------:R-:W-:Y:S01]  /*0d60*/  MOV R91, R14 ;  /* 0x0000000e005b7202 */ /* 0x000fe20000000f00 */
[----:B------:R-:W-:Y:S01]  /*0d70*/  IMAD.MOV.U32 R28, RZ, RZ, R38 ;  /* 0x000000ffff1c7224 */ /* 0x000fe200078e0026 */
[--C-:B------:R-:W-:Y:S01]  /*0d80*/  SHF.R.U64 R90, R14, 0x10, R15.reuse ;  /* 0x000000100e5a7819 */ /* 0x100fe2000000120f */
[----:B------:R-:W-:Y:S01]  /*0d90*/  IMAD.MOV.U32 R29, RZ, RZ, R40 ;  /* 0x000000ffff1d7224 */ /* 0x000fe200078e0028 */
[----:B------:R-:W-:Y:S01]  /*0da0*/  LOP3.LUT R17, R106, 0x60, RZ, 0xc0, !PT ;  /* 0x000000606a117812 */ /* 0x000fe200078ec0ff */
[----:B------:R-:W-:Y:S01]  /*0db0*/  IMAD.MOV.U32 R92, RZ, RZ, R15 ;  /* 0x000000ffff5c7224 */ /* 0x000fe200078e000f */
[----:B------:R-:W-:Y:S01]  /*0dc0*/  LOP3.LUT R14, R25, 0x7f, RZ, 0xc0, !PT ;  /* 0x0000007f190e7812 */ /* 0x000fe200078ec0ff */
[----:B------:R-:W-:Y:S01]  /*0dd0*/  IMAD R108, R108, -0x2daee0ad, RZ ;  /* 0xd2511f536c6c7824 */ /* 0x000fe200078e02ff */
[--C-:B------:R-:W-:Y:S01]  /*0de0*/  SHF.R.U64 R86, R18, 0x10, R19.reuse ;  /* 0x0000001012567819 */ /* 0x100fe20000001213 */
[----:B------:R-:W-:Y:S01]  /*0df0*/  IMAD R24, R24, -0x326172a9, RZ ;  /* 0xcd9e8d5718187824 */ /* 0x000fe200078e02ff */
[----:B------:R-:W-:Y:S01]  /*0e00*/  MOV R88, R19 ;  /* 0x0000001300587202 */ /* 0x000fe20000000f00 */
[----:B------:R-:W-:Y:S01]  /*0e10*/  IMAD.HI.U32 R107, R114, -0x326172a9, RZ ;  /* 0xcd9e8d57726b7827 */ /* 0x000fe200078e00ff */
[----:B------:R-:W-:Y:S01]  /*0e20*/  SHF.R.U32.HI R89, RZ, 0x10, R19 ;  /* 0x00000010ff597819 */ /* 0x000fe20000011613 */
[----:B------:R-:W-:Y:S01]  /*0e30*/  ULDC.64 UR26, c[0x0][0x270] ;  /* 0x00009c00001a7ab9 */ /* 0x000fe20000000a00 */
[----:B------:R-:W-:Y:S01]  /*0e40*/  LOP3.LUT R19, R16, 0x3e0, RZ, 0xc0, !PT ;  /* 0x000003e010137812 */ /* 0x000fe200078ec0ff */
[----:B------:R-:W-:Y:S01]  /*0e50*/  IMAD.MOV.U32 R71, RZ, RZ, R22 ;  /* 0x000000ffff477224 */ /* 0x000fe200078e0016 */
[C---:B------:R-:W-:Y:S01]  /*0e60*/  VIADDMNMX R17, R14.reuse, -R17, RZ, !PT ;  /* 0x800000110e117246 */ /* 0x040fe200078001ff */
[----:B------:R-:W-:Y:S01]  /*0e70*/  IMAD.MOV.U32 R74, RZ, RZ, R30 ;  /* 0x000000ffff4a7224 */ /* 0x000fe200078e001e */
[----:B------:R-:W-:Y:S01]  /*0e80*/  SHF.R.U32.HI R25, RZ, 0x2, R25 ;  /* 0x00000002ff197819 */ /* 0x000fe20000011619 */
[----:B------:R-:W-:Y:S01]  /*0e90*/  IMAD.MOV.U32 R79, RZ, RZ, R20 ;  /* 0x000000ffff4f7224 */ /* 0x000fe200078e0014 */
[----:B------:R-:W-:Y:S01]  /*0ea0*/  VIADDMNMX R19, R14, -R19, RZ, !PT ;  /* 0x800000130e137246 */ /* 0x000fe200078001ff */
[----:B------:R-:W-:Y:S01]  /*0eb0*/  IMAD.MOV.U32 R87, RZ, RZ, R18 ;  /* 0x000000ffff577224 */ /* 0x000fe200078e0012 */
[----:B------:R-:W-:Y:S01]  /*0ec0*/  LOP3.LUT R14, R25, 0x3fffffe0, RZ, 0xc0, !PT ;  /* 0x3fffffe0190e7812 */ /* 0x000fe200078ec0ff */
[----:B------:R-:W-:Y:S01]  /*0ed0*/  HFMA2.MMA R125, -RZ, RZ, 0, 5.9604644775390625e-08 ;  /* 0x00000001ff7d7435 */ /* 0x000fe200000001ff */
[----:B------:R-:W-:Y:S01]  /*0ee0*/  VIMNMX R17, R17, 0x20, PT ;  /* 0x0000002011117848 */ /* 0x000fe20003fe0100 */
[----:B------:R-:W-:Y:S01]  /*0ef0*/  UISETP.NE.U32.AND UP0, UPT, UR26, URZ, UPT ;  /* 0x0000003f1a00728c */ /* 0x000fe2000bf05070 */
[----:B------:R-:W-:Y:S01]  /*0f00*/  SHF.R.U64 R50, R36, 0x10, R37 ;  /* 0x0000001024327819 */ /* 0x000fe20000001225 */
[----:B------:R-:W-:Y:S01]  /*0f10*/  HADD2.F32 R18, -RZ, R27.H0_H0 ;  /* 0x2000001bff127230 */ /* 0x000fe20000004100 */
[----:B------:R-:W-:Y:S01]  /*0f20*/  IADD3 R36, R17, R14, RZ ;  /* 0x0000000e11247210 */ /* 0x000fe20007ffe0ff */
[----:B------:R-:W-:Y:S01]  /*0f30*/  IMAD R114, R114, -0x326172a9, RZ ;  /* 0xcd9e8d5772727824 */ /* 0x000fe200078e02ff */
[--C-:B------:R-:W-:Y:S01]  /*0f40*/  SHF.R.U64 R51, R34, 0x10, R35.reuse ;  /* 0x0000001022337819 */ /* 0x100fe20000001223 */
[----:B------:R-:W-:Y:S01]  /*0f50*/  IMAD.MOV.U32 R34, RZ, RZ, R42 ;  /* 0x000000ffff227224 */ /* 0x000fe200078e002a */
[----:B------:R-:W-:Y:S01]  /*0f60*/  SHF.L.U32 R36, R36, 0x2, RZ ;  /* 0x0000000224247819 */ /* 0x000fe200000006ff */
[----:B------:R-:W-:Y:S01]  /*0f70*/  IMAD.MOV.U32 R109, RZ, RZ, RZ ;  /* 0x000000ffff6d7224 */ /* 0x000fe200078e00ff */
[----:B------:R-:W-:Y:S01]  /*0f80*/  MOV R44, R35 ;  /* 0x00000023002c7202 */ /* 0x000fe20000000f00 */
[----:B------:R-:W-:Y:S01]  /*0f90*/  HADD2.F32 R71, -RZ, R71.H0_H0 ;  /* 0x20000047ff477230 */ /* 0x000fe20000004100 */
[----:B------:R-:W-:Y:S01]  /*0fa0*/  I2FP.F32.U32 R36, R36 ;  /* 0x0000002400247245 */ /* 0x000fe20000201000 */
[----:B------:R-:W-:Y:S01]  /*0fb0*/  HADD2.F32 R34, -RZ, R34.H0_H0 ;  /* 0x20000022ff227230 */ /* 0x000fe20000004100 */
[----:B------:R-:W-:Y:S01]  /*0fc0*/  SHF.R.U32.HI R47, RZ, 0x10, R35 ;  /* 0x00000010ff2f7819 */ /* 0x000fe20000011623 */
[----:B------:R-:W-:Y:S01]  /*0fd0*/  HADD2.F32 R16, -RZ, R44.H0_H0 ;  /* 0x2000002cff107230 */ /* 0x000fe20000004100 */
[----:B------:R0:W1:Y:S01]  /*0fe0*/  MUFU.RCP R113, R36 ;  /* 0x0000002400717308 */ /* 0x0000620000001000 */
[----:B------:R-:W-:Y:S01]  /*0ff0*/  MOV R35, R37 ;  /* 0x0000002500237202 */ /* 0x000fe20000000f00 */
[----:B------:R-:W-:Y:S01]  /*1000*/  HADD2.F32 R74, -RZ, R74.H0_H0 ;  /* 0x2000004aff4a7230 */ /* 0x000fe20000004100 */
[----:B------:R-:W-:Y:S01]  /*1010*/  SHF.R.U32.HI R46, RZ, 0x10, R37 ;  /* 0x00000010ff2e7819 */ /* 0x000fe20000011625 */
[----:B------:R-:W-:Y:S01]  /*1020*/  HADD2.F32 R17, -RZ, R47.H0_H0 ;  /* 0x2000002fff117230 */ /* 0x000fe20000004100 */
[----:B------:R-:W-:Y:S01]  /*1030*/  VIMNMX R19, R19, 0x20, PT ;  /* 0x0000002013137848 */ /* 0x000fe20003fe0100 */
[----:B------:R-:W-:Y:S01]  /*1040*/  HADD2.F32 R79, -RZ, R79.H0_H0 ;  /* 0x2000004fff4f7230 */ /* 0x000fe20000004100 */
[----:B------:R-:W-:Y:S01]  /*1050*/  SHF.R.U64 R49, R38, 0x10, R39 ;  /* 0x0000001026317819 */ /* 0x000fe20000001227 */
[----:B------:R-:W-:Y:S01]  /*1060*/  HADD2.F32 R83, -RZ, R83.H0_H0 ;  /* 0x20000053ff537230 */ /* 0x000fe20000004100 */
[----:B------:R-:W-:Y:S01]  /*1070*/  MOV R37, R39 ;  /* 0x0000002700257202 */ /* 0x000fe20000000f00 */
[----:B------:R-:W-:Y:S01]  /*1080*/  IMAD.IADD R111, R14, 0x1, R19 ;  /* 0x000000010e6f7824 */ /* 0x000fe200078e0213 */
[----:B------:R-:W-:Y:S01]  /*1090*/  SHF.R.U32.HI R45, RZ, 0x10, R39 ;  /* 0x00000010ff2d7819 */ /* 0x000fe20000011627 */
[----:B------:R-:W-:Y:S01]  /*10a0*/  IMAD.MOV.U32 R39, RZ, RZ, R32 ;  /* 0x000000ffff277224 */ /* 0x000fe200078e0020 */
[----:B------:R-:W-:Y:S01]  /*10b0*/  SHF.R.U64 R48, R40, 0x10, R41 ;  /* 0x0000001028307819 */ /* 0x000fe20000001229 */
[----:B------:R-:W-:Y:S01]  /*10c0*/  HADD2.F32 R14, -RZ, R26.H0_H0 ;  /* 0x2000001aff0e7230 */ /* 0x000fe20000004100 */
[----:B------:R-:W-:Y:S01]  /*10d0*/  SHF.R.U32.HI R93, RZ, 0x10, R15 ;  /* 0x00000010ff5d7819 */ /* 0x000fe2000001160f */
[----:B------:R-:W-:Y:S01]  /*10e0*/  IMAD.HI.U32 R15, R112, -0x2daee0ad, RZ ;  /* 0xd2511f53700f7827 */ /* 0x000fe200078e00ff */
[----:B------:R-:W-:Y:S01]  /*10f0*/  MOV R38, R41 ;  /* 0x0000002900267202 */ /* 0x000fe20000000f00 */
[----:B------:R-:W-:Y:S01]  /*1100*/  ULDC.U8 UR25, c[0x0][0x2a0] ;  /* 0x0000a80000197ab9 */ /* 0x000fe20000000000 */
[----:B------:R-:W-:Y:S01]  /*1110*/  SHF.R.U64 R32, R32, 0x10, R33 ;  /* 0x0000001020207819 */ /* 0x000fe20000001221 */
[----:B------:R-:W-:Y:S01]  /*1120*/  HADD2.F32 R26, -RZ, R29.H0_H0 ;  /* 0x2000001dff1a7230 */ /* 0x000fe20000004100 */
[----:B------:R-:W-:Y:S01]  /*1130*/  MOV R40, R33 ;  /* 0x0000002100287202 */ /* 0x000fe20000000f00 */
[----:B------:R-:W-:Y:S01]  /*1140*/  IMAD R112, R112, -0x2daee0ad, RZ ;  /* 0xd2511f5370707824 */ /* 0x000fe200078e02ff */
[----:B------:R-:W-:Y:S01]  /*1150*/  SHF.R.U32.HI R41, RZ, 0x10, R41 ;  /* 0x00000010ff297819 */ /* 0x000fe20000011629 */
        /* <DEDUP_REMOVED lines=97> */
[----:B01----:R-:W-:-:S07]  /*1770*/  IMAD.SHL.U32 R111, R111, 0x4, RZ ;  /* 0x000000046f6f7824 */ /* 0x003fce00078e00ff */
.L_x_20057:
[----:B------:R-:W-:Y:S01]  /*1780*/  PLOP3.LUT P0, PT, PT, PT, UP0, 0x80, 0x0 ;  /* 0x000000000000781c */ /* 0x000fe20003f0f008 */
[----:B------:R-:W-:Y:S01]  /*1790*/  @UP0 ULDC.64 UR26, c[0x0][0x270] ;  /* 0x00009c00001a0ab9 */ /* 0x000fe20000000a00 */
[----:B01234-:R-:W-:Y:S01]  /*17a0*/  MOV R65, 0x4 ;  /* 0x0000000400417802 */ /* 0x01ffe20000000f00 */
[----:B------:R-:W-:-:S10]  /*17b0*/  IMAD.MOV.U32 R126, RZ, RZ, 0x3f800000 ;  /* 0x3f800000ff7e7424 */ /* 0x000fd400078e00ff */
        /* <DEDUP_REMOVED lines=32> */
.L_x_19867:
[----:B------:R-:W-:-:S07]  /*19c0*/  IMAD.MOV.U32 R132, RZ, RZ, R114 ;  /* 0x000000ffff847224 */ /* 0x000fce00078e0072 */
.L_x_19868:
[----:B------:R-:W-:Y:S05]  /*19d0*/  BSYNC B1 ;  /* 0x0000000000017941 */ /* 0x000fea0003800000 */
.L_x_19866:
        /* <DEDUP_REMOVED lines=16> */
.L_x_19872:
[----:B------:R-:W-:Y:S05]  /*1ae0*/  BSYNC B2 ;  /* 0x0000000000027941 */ /* 0x000fea0003800000 */
.L_x_19871:
        /* <DEDUP_REMOVED lines=44> */
.L_x_19870:
[----:B------:R-:W-:Y:S05]  /*1db0*/  BSYNC B1 ;  /* 0x0000000000017941 */ /* 0x000fea0003800000 */
.L_x_19869:
[----:B------:R-:W0:Y:S01]  /*1dc0*/  LDC R127, c[0x0][0x298] ;  /* 0x0000a600ff7f7b82 */ /* 0x000e220000000800 */
[----:B------:R-:W-:Y:S01]  /*1dd0*/  HFMA2.MMA R131, -RZ, RZ, 0.1171875, 0 ;  /* 0x2f800000ff837435 */ /* 0x000fe200000001ff */
[----:B------:R-:W-:Y:S01]  /*1de0*/  ISETP.NE.U32.AND P0, PT, R64, RZ, PT ;  /* 0x000000ff4000720c */ /* 0x000fe20003f05070 */
[----:B-----5:R-:W-:Y:S01]  /*1df0*/  FMUL.FTZ R40, R40, R126 ;  /* 0x0000007e28287220 */ /* 0x020fe20000410000 */
[----:B------:R-:W-:Y:S01]  /*1e00*/  I2FP.F32.U32 R64, R132 ;  /* 0x0000008400407245 */ /* 0x000fe20000201000 */
[----:B------:R-:W-:Y:S01]  /*1e10*/  BSSY B1, `(.L_x_19873) ;  /* 0x0000015000017945 */ /* 0x000fe20003800000 */
[----:B------:R-:W-:Y:S02]  /*1e20*/  ISETP.NE.AND.EX P0, PT, R65, RZ, PT, P0 ;  /* 0x000000ff4100720c */ /* 0x000fe40003f05300 */
[----:B------:R-:W1:Y:S01]  /*1e30*/  LDC R130, c[0x0][0x294] ;  /* 0x0000a500ff827b82 */ /* 0x000e620000000800 */
[----:B------:R-:W-:Y:S02]  /*1e40*/  ISETP.NE.AND P2, PT, R128, 0x1, PT ;  /* 0x000000018000780c */ /* 0x000fe40003f45270 */
[----:B------:R-:W-:Y:S01]  /*1e50*/  FFMA.FTZ R65, R64, R131, 1.1641532182693481445e-10 ;  /* 0x2f00000040417423 */ /* 0x000fe20000010083 */
[----:B0-----:R-:W-:-:S04]  /*1e60*/  FMUL.FTZ R40, R40, R127 ;  /* 0x0000007f28287220 */ /* 0x001fc80000410000 */
[----:B-1----:R-:W-:-:S04]  /*1e70*/  FSETP.GTU.FTZ.AND P1, PT, R65, R130, PT ;  /* 0x000000824100720b */ /* 0x002fc80003f3c000 */
        /* <DEDUP_REMOVED lines=13> */
.L_x_19874:
[----:B------:R-:W-:-:S07]  /*1f50*/  IMAD.MOV.U32 R110, RZ, RZ, R114 ;  /* 0x000000ffff6e7224 */ /* 0x000fce00078e0072 */
.L_x_19875:
[----:B------:R-:W-:Y:S05]  /*1f60*/  BSYNC B1 ;  /* 0x0000000000017941 */ /* 0x000fea0003800000 */
.L_x_19873:
        /* <DEDUP_REMOVED lines=16> */
.L_x_19879:
[----:B------:R-:W-:Y:S05]  /*2070*/  BSYNC B2 ;  /* 0x0000000000027941 */ /* 0x000fea0003800000 */
.L_x_19878:
        /* <DEDUP_REMOVED lines=44> */
.L_x_19877:
[----:B------:R-:W-:Y:S05]  /*2340*/  BSYNC B1 ;  /* 0x0000000000017941 */ /* 0x000fea0003800000 */
.L_x_19876:
[----:B------:R-:W-:Y:S01]  /*2350*/  I2FP.F32.U32 R64, R110 ;  /* 0x0000006e00407245 */ /* 0x000fe20000201000 */
[----:B------:R-:W-:Y:S01]  /*2360*/  FMUL.FTZ R66, R41, R126 ;  /* 0x0000007e29427220 */ /* 0x000fe20000410000 */
[----:B------:R-:W-:Y:S01]  /*2370*/  ISETP.NE.AND P3, PT, R65, 0x1, PT ;  /* 0x000000014100780c */ /* 0x000fe20003f65270 */
[----:B------:R-:W-:Y:S02]  /*2380*/  BSSY B1, `(.L_x_19880) ;  /* 0x0000012000017945 */ /* 0x000fe40003800000 */
[----:B------:R-:W-:Y:S01]  /*2390*/  FFMA.FTZ R41, R64, R131, 1.1641532182693481445e-10 ;  /* 0x2f00000040297423 */ /* 0x000fe20000010083 */
[----:B------:R-:W-:-:S04]  /*23a0*/  FMUL.FTZ R66, R66, R127 ;  /* 0x0000007f42427220 */ /* 0x000fc80000410000 */
        /* <DEDUP_REMOVED lines=14> */
.L_x_19881:
[----:B------:R-:W-:-:S07]  /*2490*/  MOV R110, R114 ;  /* 0x00000072006e7202 */ /* 0x000fce0000000f00 */
.L_x_19882:
[----:B------:R-:W-:Y:S05]  /*24a0*/  BSYNC B1 ;  /* 0x0000000000017941 */ /* 0x000fea0003800000 */
.L_x_19880:
        /* <DEDUP_REMOVED lines=16> */
.L_x_19886:
[----:B------:R-:W-:Y:S05]  /*25b0*/  BSYNC B2 ;  /* 0x0000000000027941 */ /* 0x000fea0003800000 */
.L_x_19885:
        /* <DEDUP_REMOVED lines=42> */
[----:B------:R-:W-:Y:S01]  /*2860*/  LOP3.LUT R107, R65, UR24, R66, 0x96, !PT ;  /* 0x00000018416b7c12 */ /* 0x000fe2000f8e9642 */
[----:B------:R-:W-:-:S11]  /*2870*/  HFMA2.MMA R66, -RZ, RZ, 0, 0 ;  /* 0x00000000ff427435 */ /* 0x000fd600000001ff */
.L_x_19884:
[----:B------:R-:W-:Y:S05]  /*2880*/  BSYNC B1 ;  /* 0x0000000000017941 */ /* 0x000fea0003800000 */
.L_x_19883:
        /* <DEDUP_REMOVED lines=20> */
.L_x_19888:
[----:B------:R-:W-:-:S07]  /*29d0*/  IMAD.MOV.U32 R132, RZ, RZ, R114 ;  /* 0x000000ffff847224 */ /* 0x000fce00078e0072 */
.L_x_19889:
[----:B------:R-:W-:Y:S05]  /*29e0*/  BSYNC B1 ;  /* 0x0000000000017941 */ /* 0x000fea0003800000 */
.L_x_19887:
        /* <DEDUP_REMOVED lines=16> */
.L_x_19893:
[----:B------:R-:W-:Y:S05]  /*2af0*/  BSYNC B2 ;  /* 0x0000000000027941 */ /* 0x000fea0003800000 */
.L_x_19892:
        /* <DEDUP_REMOVED lines=44> */
.L_x_19891:
[----:B------:R-:W-:Y:S05]  /*2dc0*/  BSYNC B1 ;  /* 0x0000000000017941 */ /* 0x000fea0003800000 */
.L_x_19890:
[----:B------:R-:W-:Y:S02]  /*2dd0*/  I2FP.F32.U32 R64, R132 ;  /* 0x0000008400407245 */ /* 0x000fe40000201000 */
[----:B------:R-:W-:-:S03]  /*2de0*/  SEL R65, RZ, 0x10000, P3 ;  /* 0x00010000ff417807 */ /* 0x000fc60001800000 */
[----:B------:R-:W-:Y:S01]  /*2df0*/  FFMA.FTZ R131, R64, R131, 1.1641532182693481445e-10 ;  /* 0x2f00000040837423 */ /* 0x000fe20000010083 */
[----:B------:R-:W-:-:S04]  /*2e00*/  FMUL.FTZ R64, R43, R126 ;  /* 0x0000007e2b407220 */ /* 0x000fc80000410000 */
[----:B------:R-:W-:Y:S01]  /*2e10*/  FMUL.FTZ R64, R64, R127 ;  /* 0x0000007f40407220 */ /* 0x000fe20000410000 */
[----:B------:R-:W-:Y:S02]  /*2e20*/  FSETP.GTU.FTZ.AND P4, PT, R131, R130, PT ;  /* 0x000000828300720b */ /* 0x000fe40003f9c000 */
[----:B------:R-:W-:Y:S02]  /*2e30*/  SEL R127, RZ, 0x100, P2 ;  /* 0x00000100ff7f7807 */ /* 0x000fe40001000000 */
[----:B------:R-:W-:-:S05]  /*2e40*/  FSEL R64, R64, RZ, !P4 ;  /* 0x000000ff40407208 */ /* 0x000fca0006000000 */
[----:B------:R-:W-:Y:S01]  /*2e50*/  FMUL.FTZ R43, R17, R64 ;  /* 0x00000040112b7220 */ /* 0x000fe20000410000 */
[----:B------:R-:W-:-:S03]  /*2e60*/  SEL R64, RZ, 0x1000000, P4 ;  /* 0x01000000ff407807 */ /* 0x000fc60002000000 */
[----:B------:R-:W-:Y:S01]  /*2e70*/  @P0 FADD.FTZ R43, R39, R43 ;  /* 0x0000002b272b0221 */ /* 0x000fe20000010000 */
[----:B------:R-:W-:Y:S01]  /*2e80*/  IADD3 R64, R127, R64, R65 ;  /* 0x000000407f407210 */ /* 0x000fe20007ffe041 */
[C---:B------:R-:W-:Y:S01]  /*2e90*/  VIADD R127, R124.reuse, 0x80 ;  /* 0x000000807c7f7836 */ /* 0x040fe20000000000 */
[C---:B------:R-:W-:Y:S02]  /*2ea0*/  LEA R66, P0, R124.reuse, UR28, 0x4 ;  /* 0x0000001c7c427c11 */ /* 0x040fe4000f8020ff */
[----:B------:R-:W-:Y:S02]  /*2eb0*/  SEL R65, RZ, 0x1, P1 ;  /* 0x00000001ff417807 */ /* 0x000fe40000800000 */
[----:B------:R-:W-:Y:S02]  /*2ec0*/  LEA.HI.X R67, R124, UR29, RZ, 0x4, P0 ;  /* 0x0000001d7c437c11 */ /* 0x000fe400080f24ff */
[----:B------:R-:W-:Y:S02]  /*2ed0*/  IADD3 R129, R64, R65, RZ ;  /* 0x0000004140817210 */ /* 0x000fe40007ffe0ff */
[C---:B------:R-:W-:Y:S01]  /*2ee0*/  LEA R64, P0, R124.reuse, UR30, 0x2 ;  /* 0x0000001e7c407c11 */ /* 0x040fe2000f8010ff */
[----:B------:R0:W-:Y:S03]  /*2ef0*/  STG.E.128 desc[UR4][R66.64], R40 ;  /* 0x0000002842007986 */ /* 0x0001e6000c101d04 */
[----:B------:R-:W-:-:S05]  /*2f00*/  LEA.HI.X R65, R124, UR31, RZ, 0x2, P0 ;  /* 0x0000001f7c417c11 */ /* 0x000fca00080f14ff */
[----:B------:R0:W-:Y:S04]  /*2f10*/  STG.E desc[UR4][R64.64], R129 ;  /* 0x0000008140007986 */ /* 0x0001e8000c101904 */
.L_x_19865:
[----:B------:R-:W-:Y:S05]  /*2f20*/  BSYNC B0 ;  /* 0x0000000000007941 */ /* 0x000fea0003800000 */
.L_x_19864:
        /* <DEDUP_REMOVED lines=24> */
.L_x_19897:
[----:B------:R-:W-:-:S07]  /*30b0*/  MOV R132, R114 ;  /* 0x0000007200847202 */ /* 0x000fce0000000f00 */
.L_x_19898:
[----:B------:R-:W-:Y:S05]  /*30c0*/  BSYNC B1 ;  /* 0x0000000000017941 */ /* 0x000fea0003800000 */
.L_x_19896:
        /* <DEDUP_REMOVED lines=16> */
.L_x_19902:
[----:B------:R-:W-:Y:S05]  /*31d0*/  BSYNC B2 ;  /* 0x0000000000027941 */ /* 0x000fea0003800000 */
.L_x_19901:
        /* <DEDUP_REMOVED lines=44> */
.L_x_19900:
[----:B------:R-:W-:Y:S05]  /*34a0*/  BSYNC B1 ;  /* 0x0000000000017941 */ /* 0x000fea0003800000 */
.L_x_19899:
[----:B------:R-:W0:Y:S01]  /*34b0*/  LDC R131, c[0x0][0x298] ;  /* 0x0000a600ff837b82 */ /* 0x000e220000000800 */
[----:B------:R-:W-:Y:S01]  /*34c0*/  ISETP.NE.U32.AND P0, PT, R64, RZ, PT ;  /* 0x000000ff4000720c */ /* 0x000fe20003f05070 */
[----:B-----5:R-:W-:Y:S01]  /*34d0*/  FMUL.FTZ R44, R44, R126 ;  /* 0x0000007e2c2c7220 */ /* 0x020fe20000410000 */
[C---:B------:R-:W-:Y:S01]  /*34e0*/  ISETP.NE.AND P2, PT, R128.reuse, 0x1, PT ;  /* 0x000000018000780c */ /* 0x040fe20003f45270 */
[----:B------:R-:W-:Y:S01]  /*34f0*/  BSSY B1, `(.L_x_19903) ;  /* 0x0000016000017945 */ /* 0x000fe20003800000 */
[----:B------:R-:W-:Y:S02]  /*3500*/  ISETP.NE.AND.EX P0, PT, R65, RZ, PT, P0 ;  /* 0x000000ff4100720c */ /* 0x000fe40003f05300 */
[----:B------:R-:W-:Y:S01]  /*3510*/  I2FP.F32.U32 R65, R132 ;  /* 0x0000008400417245 */ /* 0x000fe20000201000 */
[----:B------:R-:W1:Y:S01]  /*3520*/  LDC R130, c[0x0][0x294] ;  /* 0x0000a500ff827b82 */ /* 0x000e620000000800 */
[----:B------:R-:W-:Y:S01]  /*3530*/  IMAD.MOV.U32 R132, RZ, RZ, 0x2f800000 ;  /* 0x2f800000ff847424 */ /* 0x000fe200078e00ff */
[----:B------:R-:W-:-:S03]  /*3540*/  IADD3 R66, R128, 0x1, RZ ;  /* 0x0000000180427810 */ /* 0x000fc60007ffe0ff */
[----:B------:R-:W-:Y:S01]  /*3550*/  FFMA.FTZ R65, R65, R132, 1.1641532182693481445e-10 ;  /* 0x2f00000041417423 */ /* 0x000fe20000010084 */
[----:B0-----:R-:W-:-:S04]  /*3560*/  FMUL.FTZ R44, R44, R131 ;  /* 0x000000832c2c7220 */ /* 0x001fc80000410000 */
[----:B-1----:R-:W-:-:S04]  /*3570*/  FSETP.GTU.FTZ.AND P1, PT, R65, R130, PT ;  /* 0x000000824100720b */ /* 0x002fc80003f3c000 */
        /* <DEDUP_REMOVED lines=12> */
.L_x_19904:
[----:B------:R-:W-:-:S07]  /*3640*/  MOV R110, R114 ;  /* 0x00000072006e7202 */ /* 0x000fce0000000f00 */
.L_x_19905:
[----:B------:R-:W-:Y:S05]  /*3650*/  BSYNC B1 ;  /* 0x0000000000017941 */ /* 0x000fea0003800000 */
.L_x_19903:
        /* <DEDUP_REMOVED lines=16> */
.L_x_19909:
[----:B------:R-:W-:Y:S05]  /*3760*/  BSYNC B2 ;  /* 0x0000000000027941 */ /* 0x000fea0003800000 */
.L_x_19908:
        /* <DEDUP_REMOVED lines=44> */
.L_x_19907:
[----:B------:R-:W-:Y:S05]  /*3a30*/  BSYNC B1 ;  /* 0x0000000000017941 */ /* 0x000fea0003800000 */
.L_x_19906:
        /* <DEDUP_REMOVED lines=20> */
.L_x_19911:
[----:B------:R-:W-:-:S07]  /*3b80*/  IMAD.MOV.U32 R110, RZ, RZ, R114 ;  /* 0x000000ffff6e7224 */ /* 0x000fce00078e0072 */
.L_x_19912:
[----:B------:R-:W-:Y:S05]  /*3b90*/  BSYNC B1 ;  /* 0x0000000000017941 */ /* 0x000fea0003800000 */
.L_x_19910:
        /* <DEDUP_REMOVED lines=16> */
.L_x_19916:
[----:B------:R-:W-:Y:S05]  /*3ca0*/  BSYNC B2 ;  /* 0x0000000000027941 */ /* 0x000fea0003800000 */
.L_x_19915:
        /* <DEDUP_REMOVED lines=44> */
.L_x_19914:
[----:B------:R-:W-:Y:S05]  /*3f70*/  BSYNC B1 ;  /* 0x0000000000017941 */ /* 0x000fea0003800000 */
.L_x_19913:
        /* <DEDUP_REMOVED lines=20> */
.L_x_19918:
[----:B------:R-:W-:-:S07]  /*40c0*/  MOV R133, R114 ;  /* 0x0000007200857202 */ /* 0x000fce0000000f00 */
.L_x_19919:
[----:B------:R-:W-:Y:S05]  /*40d0*/  BSYNC B1 ;  /* 0x0000000000017941 */ /* 0x000fea0003800000 */
.L_x_19917:
        /* <DEDUP_REMOVED lines=16> */
.L_x_19923:
[----:B------:R-:W-:Y:S05]  /*41e0*/  BSYNC B2 ;  /* 0x0000000000027941 */ /* 0x000fea0003800000 */
.L_x_19922:
        /* <DEDUP_REMOVED lines=44> */
.L_x_19921:
[----:B------:R-:W-:Y:S05]  /*44b0*/  BSYNC B1 ;  /* 0x0000000000017941 */ /* 0x000fea0003800000 */
.L_x_19920:
[----:B------:R-:W-:Y:S01]  /*44c0*/  I2FP.F32.U32 R65, R133 ;  /* 0x0000008500417245 */ /* 0x000fe20000201000 */
[----:B------:R-:W-:Y:S01]  /*44d0*/  FMUL.FTZ R64, R47, R126 ;  /* 0x0000007e2f407220 */ /* 0x000fe20000410000 */
[----:B------:R-:W-:-:S03]  /*44e0*/  SEL R128, RZ, 0x100, P2 ;  /* 0x00000100ff807807 */ /* 0x000fc60001000000 */
[----:B------:R-:W-:Y:S01]  /*44f0*/  FFMA.FTZ R65, R65, R132, 1.1641532182693481445e-10 ;  /* 0x2f00000041417423 */ /* 0x000fe20000010084 */
[----:B------:R-:W-:-:S04]  /*4500*/  FMUL.FTZ R64, R64, R131 ;  /* 0x0000008340407220 */ /* 0x000fc80000410000 */
[----:B------:R-:W-:Y:S02]  /*4510*/  FSETP.GTU.FTZ.AND P4, PT, R65, R130, PT ;  /* 0x000000824100720b */ /* 0x000fe40003f9c000 */
[----:B------:R-:W-:Y:S02]  /*4520*/  SEL R65, RZ, 0x10000, P3 ;  /* 0x00010000ff417807 */ /* 0x000fe40001800000 */
[----:B------:R-:W-:-:S05]  /*4530*/  FSEL R64, R64, RZ, !P4 ;  /* 0x000000ff40407208 */ /* 0x000fca0006000000 */
[----:B------:R-:W-:Y:S01]  /*4540*/  FMUL.FTZ R47, R21, R64 ;  /* 0x00000040152f7220 */ /* 0x000fe20000410000 */
[----:B------:R-:W-:-:S03]  /*4550*/  SEL R64, RZ, 0x1000000, P4 ;  /* 0x01000000ff407807 */ /* 0x000fc60002000000 */
[----:B------:R-:W-:Y:S01]  /*4560*/  @P0 FADD.FTZ R47, R39, R47 ;  /* 0x0000002f272f0221 */ /* 0x000fe20000010000 */
[----:B------:R-:W-:Y:S02]  /*4570*/  IADD3 R64, R128, R64, R65 ;  /* 0x0000004080407210 */ /* 0x000fe40007ffe041 */
[----:B------:R-:W-:Y:S02]  /*4580*/  SEL R65, RZ, 0x1, P1 ;  /* 0x00000001ff417807 */ /* 0x000fe40000800000 */
[----:B------:R-:W-:-:S03]  /*4590*/  LEA R66, P0, R127, UR28, 0x4 ;  /* 0x0000001c7f427c11 */ /* 0x000fc6000f8020ff */
[----:B------:R-:W-:Y:S01]  /*45a0*/  IMAD.IADD R129, R64, 0x1, R65 ;  /* 0x0000000140817824 */ /* 0x000fe200078e0241 */
[C---:B------:R-:W-:Y:S02]  /*45b0*/  LEA.HI.X R67, R127.reuse, UR29, RZ, 0x4, P0 ;  /* 0x0000001d7f437c11 */ /* 0x040fe400080f24ff */
[----:B------:R-:W-:-:S03]  /*45c0*/  LEA R64, P0, R127, UR30, 0x2 ;  /* 0x0000001e7f407c11 */ /* 0x000fc6000f8010ff */
[----:B------:R1:W-:Y:S01]  /*45d0*/  STG.E.128 desc[UR4][R66.64], R44 ;  /* 0x0000002c42007986 */ /* 0x0003e2000c101d04 */
[C---:B------:R-:W-:Y:S02]  /*45e0*/  LEA.HI.X R65, R127.reuse, UR31, RZ, 0x2, P0 ;  /* 0x0000001f7f417c11 */ /* 0x040fe400080f14ff */
[----:B------:R-:W-:-:S03]  /*45f0*/  IADD3 R127, R127, 0x80, RZ ;  /* 0x000000807f7f7810 */ /* 0x000fc60007ffe0ff */
[----:B------:R1:W-:Y:S04]  /*4600*/  STG.E desc[UR4][R64.64], R129 ;  /* 0x0000008140007986 */ /* 0x0003e8000c101904 */
.L_x_19895:
[----:B------:R-:W-:Y:S05]  /*4610*/  BSYNC B0 ;  /* 0x0000000000007941 */ /* 0x000fea0003800000 */
.L_x_19894:
        /* <DEDUP_REMOVED lines=24> */
.L_x_19927:
[----:B------:R-:W-:-:S07]  /*47a0*/  IMAD.MOV.U32 R132, RZ, RZ, R114 ;  /* 0x000000ffff847224 */ /* 0x000fce00078e0072 */
.L_x_19928:
[----:B------:R-:W-:Y:S05]  /*47b0*/  BSYNC B1 ;  /* 0x0000000000017941 */ /* 0x000fea0003800000 */
.L_x_19926:
        /* <DEDUP_REMOVED lines=16> */
.L_x_19932:
[----:B------:R-:W-:Y:S05]  /*48c0*/  BSYNC B2 ;  /* 0x0000000000027941 */ /* 0x000fea0003800000 */
.L_x_19931:
        /* <DEDUP_REMOVED lines=44> */
.L_x_19930:
[----:B------:R-:W-:Y:S05]  /*4b90*/  BSYNC B1 ;  /* 0x0000000000017941 */ /* 0x000fea0003800000 */
.L_x_19929:
[----:B------:R-:W0:Y:S01]  /*4ba0*/  LDC R131, c[0x0][0x298] ;  /* 0x0000a600ff837b82 */ /* 0x000e220000000800 */
[----:B------:R-:W-:Y:S01]  /*4bb0*/  ISETP.NE.U32.AND P0, PT, R64, RZ, PT ;  /* 0x000000ff4000720c */ /* 0x000fe20003f05070 */
[----:B-----5:R-:W-:Y:S01]  /*4bc0*/  FMUL.FTZ R48, R48, R126 ;  /* 0x0000007e30307220 */ /* 0x020fe20000410000 */
[C---:B------:R-:W-:Y:S01]  /*4bd0*/  ISETP.NE.AND P2, PT, R128.reuse, 0x1, PT ;  /* 0x000000018000780c */ /* 0x040fe20003f45270 */
[----:B------:R-:W-:Y:S01]  /*4be0*/  BSSY B1, `(.L_x_19933) ;  /* 0x0000016000017945 */ /* 0x000fe20003800000 */
[----:B------:R-:W-:Y:S01]  /*4bf0*/  ISETP.NE.AND.EX P0, PT, R65, RZ, PT, P0 ;  /* 0x000000ff4100720c */ /* 0x000fe20003f05300 */
[----:B------:R-:W-:Y:S01]  /*4c00*/  VIADD R66, R128, 0x1 ;  /* 0x0000000180427836 */ /* 0x000fe20000000000 */
[----:B------:R-:W-:Y:S01]  /*4c10*/  I2FP.F32.U32 R65, R132 ;  /* 0x0000008400417245 */ /* 0x000fe20000201000 */
[----:B------:R-:W1:Y:S01]  /*4c20*/  LDC R130, c[0x0][0x294] ;  /* 0x0000a500ff827b82 */ /* 0x000e620000000800 */
[----:B------:R-:W-:-:S10]  /*4c30*/  HFMA2.MMA R132, -RZ, RZ, 0.1171875, 0 ;  /* 0x2f800000ff847435 */ /* 0x000fd400000001ff */
[----:B------:R-:W-:Y:S01]  /*4c40*/  FFMA.FTZ R65, R65, R132, 1.1641532182693481445e-10 ;  /* 0x2f00000041417423 */ /* 0x000fe20000010084 */
[----:B0-----:R-:W-:-:S04]  /*4c50*/  FMUL.FTZ R48, R48, R131 ;  /* 0x0000008330307220 */ /* 0x001fc80000410000 */
[----:B-1----:R-:W-:-:S04]  /*4c60*/  FSETP.GTU.FTZ.AND P1, PT, R65, R130, PT ;  /* 0x000000824100720b */ /* 0x002fc80003f3c000 */
        /* <DEDUP_REMOVED lines=12> */
.L_x_19934:
[----:B------:R-:W-:-:S07]  /*4d30*/  IMAD.MOV.U32 R110, RZ, RZ, R114 ;  /* 0x000000ffff6e7224 */ /* 0x000fce00078e0072 */
.L_x_19935:
[----:B------:R-:W-:Y:S05]  /*4d40*/  BSYNC B1 ;  /* 0x0000000000017941 */ /* 0x000fea0003800000 */
.L_x_19933:
        /* <DEDUP_REMOVED lines=16> */
.L_x_19939:
[----:B------:R-:W-:Y:S05]  /*4e50*/  BSYNC B2 ;  /* 0x0000000000027941 */ /* 0x000fea0003800000 */
.L_x_19938:
        /* <DEDUP_REMOVED lines=44> */
.L_x_19937:
[----:B------:R-:W-:Y:S05]  /*5120*/  BSYNC B1 ;  /* 0x0000000000017941 */ /* 0x000fea0003800000 */
.L_x_19936:
        /* <DEDUP_REMOVED lines=20> */
.L_x_19941:
[----:B------:R-:W-:-:S07]  /*5270*/  MOV R110, R114 ;  /* 0x00000072006e7202 */ /* 0x000fce0000000f00 */
.L_x_19942:
[----:B------:R-:W-:Y:S05]  /*5280*/  BSYNC B1 ;  /* 0x0000000000017941 */ /* 0x000fea0003800000 */
.L_x_19940:
        /* <DEDUP_REMOVED lines=16> */
.L_x_19946:
[----:B------:R-:W-:Y:S05]  /*5390*/  BSYNC B2 ;  /* 0x0000000000027941 */ /* 0x000fea0003800000 */
.L_x_19945:
        /* <DEDUP_REMOVED lines=42> */
[----:B------:R-:W-:Y:S01]  /*5640*/  HFMA2.MMA R64, -RZ, RZ, 0, 0 ;  /* 0x00000000ff407435 */ /* 0x000fe200000001ff */
[----:B------:R-:W-:-:S10]  /*5650*/  LOP3.LUT R107, R65, UR24, R66, 0x96, !PT ;  /* 0x00000018416b7c12 */ /* 0x000fd4000f8e9642 */
.L_x_19944:
[----:B------:R-:W-:Y:S05]  /*5660*/  BSYNC B1 ;  /* 0x0000000000017941 */ /* 0x000fea0003800000 */
.L_x_19943:
        /* <DEDUP_REMOVED lines=20> */
.L_x_19948:
[----:B------:R-:W-:-:S07]  /*57b0*/  IMAD.MOV.U32 R133, RZ, RZ, R114 ;  /* 0x000000ffff857224 */ /* 0x000fce00078e0072 */
.L_x_19949:
[----:B------:R-:W-:Y:S05]  /*57c0*/  BSYNC B1 ;  /* 0x0000000000017941 */ /* 0x000fea0003800000 */
.L_x_19947:
        /* <DEDUP_REMOVED lines=16> */
.L_x_19953:
[----:B------:R-:W-:Y:S05]  /*58d0*/  BSYNC B2 ;  /* 0x0000000000027941 */ /* 0x000fea0003800000 */
.L_x_19952:
        /* <DEDUP_REMOVED lines=44> */
.L_x_19951:
[----:B------:R-:W-:Y:S05]  /*5ba0*/  BSYNC B1 ;  /* 0x0000000000017941 */ /* 0x000fea0003800000 */
.L_x_19950:
        /* <DEDUP_REMOVED lines=12> */
[C---:B------:R-:W-:Y:S02]  /*5c70*/  LEA R66, P0, R127.reuse, UR28, 0x4 ;  /* 0x0000001c7f427c11 */ /* 0x040fe4000f8020ff */
[----:B------:R-:W-:Y:S02]  /*5c80*/  SEL R65, RZ, 0x1, P1 ;  /* 0x00000001ff417807 */ /* 0x000fe40000800000 */
[C---:B------:R-:W-:Y:S02]  /*5c90*/  LEA.HI.X R67, R127.reuse, UR29, RZ, 0x4, P0 ;  /* 0x0000001d7f437c11 */ /* 0x040fe400080f24ff */
[----:B------:R-:W-:Y:S02]  /*5ca0*/  IADD3 R129, R64, R65, RZ ;  /* 0x0000004140817210 */ /* 0x000fe40007ffe0ff */
[C---:B------:R-:W-:Y:S01]  /*5cb0*/  LEA R64, P0, R127.reuse, UR30, 0x2 ;  /* 0x0000001e7f407c11 */ /* 0x040fe2000f8010ff */
[----:B------:R2:W-:Y:S03]  /*5cc0*/  STG.E.128 desc[UR4][R66.64], R48 ;  /* 0x0000003042007986 */ /* 0x0005e6000c101d04 */
[C---:B------:R-:W-:Y:S01]  /*5cd0*/  LEA.HI.X R65, R127.reuse, UR31, RZ, 0x2, P0 ;  /* 0x0000001f7f417c11 */ /* 0x040fe200080f14ff */
[----:B------:R-:W-:-:S04]  /*5ce0*/  VIADD R127, R127, 0x80 ;  /* 0x000000807f7f7836 */ /* 0x000fc80000000000 */
[----:B------:R2:W-:Y:S04]  /*5cf0*/  STG.E desc[UR4][R64.64], R129 ;  /* 0x0000008140007986 */ /* 0x0005e8000c101904 */
.L_x_19925:
[----:B------:R-:W-:Y:S05]  /*5d00*/  BSYNC B0 ;  /* 0x0000000000007941 */ /* 0x000fea0003800000 */
.L_x_19924:
        /* <DEDUP_REMOVED lines=24> */
.L_x_19957:
[----:B------:R-:W-:-:S07]  /*5e90*/  MOV R132, R114 ;  /* 0x0000007200847202 */ /* 0x000fce0000000f00 */
.L_x_19958:
[----:B------:R-:W-:Y:S05]  /*5ea0*/  BSYNC B1 ;  /* 0x0000000000017941 */ /* 0x000fea0003800000 */
.L_x_19956:
        /* <DEDUP_REMOVED lines=16> */
.L_x_19962:
[----:B------:R-:W-:Y:S05]  /*5fb0*/  BSYNC B2 ;  /* 0x0000000000027941 */ /* 0x000fea0003800000 */
.L_x_19961:
        /* <DEDUP_REMOVED lines=44> */
.L_x_19960:
[----:B------:R-:W-:Y:S05]  /*6280*/  BSYNC B1 ;  /* 0x0000000000017941 */ /* 0x000fea0003800000 */
.L_x_19959:
        /* <DEDUP_REMOVED lines=25> */
.L_x_19964:
[----:B------:R-:W-:-:S07]  /*6420*/  MOV R110, R114 ;  /* 0x00000072006e7202 */ /* 0x000fce0000000f00 */
.L_x_19965:
[----:B------:R-:W-:Y:S05]  /*6430*/  BSYNC B1 ;  /* 0x0000000000017941 */ /* 0x000fea0003800000 */
.L_x_19963:
        /* <DEDUP_REMOVED lines=16> */
.L_x_19969:
[----:B------:R-:W-:Y:S05]  /*6540*/  BSYNC B2 ;  /* 0x0000000000027941 */ /* 0x000fea0003800000 */
.L_x_19968:
        /* <DEDUP_REMOVED lines=44> */
.L_x_19967:
[----:B------:R-:W-:Y:S05]  /*6810*/  BSYNC B1 ;  /* 0x0000000000017941 */ /* 0x000fea0003800000 */
.L_x_19966:
        /* <DEDUP_REMOVED lines=20> */
.L_x_19971:
[----:B------:R-:W-:-:S07]  /*6960*/  IMAD.MOV.U32 R110, RZ, RZ, R114 ;  /* 0x000000ffff6e7224 */ /* 0x000fce00078e0072 */
.L_x_19972:
[----:B------:R-:W-:Y:S05]  /*6970*/  BSYNC B1 ;  /* 0x0000000000017941 */ /* 0x000fea0003800000 */
.L_x_19970:
        /* <DEDUP_REMOVED lines=16> */
.L_x_19976:
[----:B------:R-:W-:Y:S05]  /*6a80*/  BSYNC B2 ;  /* 0x0000000000027941 */ /* 0x000fea0003800000 */
.L_x_19975:
        /* <DEDUP_REMOVED lines=44> */
.L_x_19974:
[----:B------:R-:W-:Y:S05]  /*6d50*/  BSYNC B1 ;  /* 0x0000000000017941 */ /* 0x000fea0003800000 */
.L_x_19973:
        /* <DEDUP_REMOVED lines=20> */
.L_x_19978:
[----:B------:R-:W-:-:S07]  /*6ea0*/  MOV R133, R114 ;  /* 0x0000007200857202 */ /* 0x000fce0000000f00 */
.L_x_19979:
[----:B------:R-:W-:Y:S05]  /*6eb0*/  BSYNC B1 ;  /* 0x0000000000017941 */ /* 0x000fea0003800000 */
.L_x_19977:
        /* <DEDUP_REMOVED lines=16> */
.L_x_19983:
[----:B------:R-:W-:Y:S05]  /*6fc0*/  BSYNC B2 ;  /* 0x0000000000027941 */ /* 0x000fea0003800000 */
.L_x_19982:
        /* <DEDUP_REMOVED lines=44> */
.L_x_19981:
[----:B------:R-:W-:Y:S05]  /*7290*/  BSYNC B1 ;  /* 0x0000000000017941 */ /* 0x000fea0003800000 */
.L_x_19980:
        /* <DEDUP_REMOVED lines=21> */
.L_x_19955:
[----:B------:R-:W-:Y:S05]  /*73f0*/  BSYNC B0 ;  /* 0x0000000000007941 */ /* 0x000fea0003800000 */
.L_x_19954:
        /* <DEDUP_REMOVED lines=24> */
.L_x_19987:
[----:B------:R-:W-:-:S07]  /*7580*/  IMAD.MOV.U32 R132, RZ, RZ, R114 ;  /* 0x000000ffff847224 */ /* 0x000fce00078e0072 */
.L_x_19988:
[----:B------:R-:W-:Y:S05]  /*7590*/  BSYNC B1 ;  /* 0x0000000000017941 */ /* 0x000fea0003800000 */
.L_x_19986:
        /* <DEDUP_REMOVED lines=16> */
.L_x_19992:
[----:B------:R-:W-:Y:S05]  /*76a0*/  BSYNC B2 ;  /* 0x0000000000027941 */ /* 0x000fea0003800000 */
.L_x_19991:
        /* <DEDUP_REMOVED lines=44> */
.L_x_19990:
[----:B------:R-:W-:Y:S05]  /*7970*/  BSYNC B1 ;  /* 0x0000000000017941 */ /* 0x000fea0003800000 */
.L_x_19989:
        /* <DEDUP_REMOVED lines=25> */
.L_x_19994:
[----:B------:R-:W-:-:S07]  /*7b10*/  IMAD.MOV.U32 R110, RZ, RZ, R114 ;  /* 0x000000ffff6e7224 */ /* 0x000fce00078e0072 */
.L_x_19995:
[----:B------:R-:W-:Y:S05]  /*7b20*/  BSYNC B1 ;  /* 0x0000000000017941 */ /* 0x000fea0003800000 */
.L_x_19993:
        /* <DEDUP_REMOVED lines=16> */
.L_x_19999:
[----:B------:R-:W-:Y:S05]  /*7c30*/  BSYNC B2 ;  /* 0x0000000000027941 */ /* 0x000fea0003800000 */
.L_x_19998:
        /* <DEDUP_REMOVED lines=44> */
.L_x_19997:
[----:B------:R-:W-:Y:S05]  /*7f00*/  BSYNC B1 ;  /* 0x0000000000017941 */ /* 0x000fea0003800000 */
.L_x_19996:
        /* <DEDUP_REMOVED lines=20> */
.L_x_20001:
[----:B------:R-:W-:-:S07]  /*8050*/  MOV R110, R114 ;  /* 0x00000072006e7202 */ /* 0x000fce0000000f00 */
.L_x_20002:
[----:B------:R-:W-:Y:S05]  /*8060*/  BSYNC B1 ;  /* 0x0000000000017941 */ /* 0x000fea0003800000 */
.L_x_20000:
        /* <DEDUP_REMOVED lines=16> */
.L_x_20006:
[----:B------:R-:W-:Y:S05]  /*8170*/  BSYNC B2 ;  /* 0x0000000000027941 */ /* 0x000fea0003800000 */
.L_x_20005:
        /* <DEDUP_REMOVED lines=44> */
.L_x_20004:
[----:B------:R-:W-:Y:S05]  /*8440*/  BSYNC B1 ;  /* 0x0000000000017941 */ /* 0x000fea0003800000 */
.L_x_20003:
        /* <DEDUP_REMOVED lines=20> */
.L_x_20008:
[----:B------:R-:W-:-:S07]  /*8590*/  IMAD.MOV.U32 R133, RZ, RZ, R114 ;  /* 0x000000ffff857224 */ /* 0x000fce00078e0072 */
.L_x_20009:
[----:B------:R-:W-:Y:S05]  /*85a0*/  BSYNC B1 ;  /* 0x0000000000017941 */ /* 0x000fea0003800000 */
.L_x_20007:
        /* <DEDUP_REMOVED lines=16> */
.L_x_20013:
[----:B------:R-:W-:Y:S05]  /*86b0*/  BSYNC B2 ;  /* 0x0000000000027941 */ /* 0x000fea0003800000 */
.L_x_20012:
        /* <DEDUP_REMOVED lines=44> */
.L_x_20011:
[----:B------:R-:W-:Y:S05]  /*8980*/  BSYNC B1 ;  /* 0x0000000000017941 */ /* 0x000fea0003800000 */
.L_x_20010:
        /* <DEDUP_REMOVED lines=21> */
.L_x_19985:
[----:B------:R-:W-:Y:S05]  /*8ae0*/  BSYNC B0 ;  /* 0x0000000000007941 */ /* 0x000fea0003800000 */
.L_x_19984:
        /* <DEDUP_REMOVED lines=24> */
.L_x_20017:
[----:B------:R-:W-:-:S07]  /*8c70*/  MOV R132, R114 ;  /* 0x0000007200847202 */ /* 0x000fce0000000f00 */
.L_x_20018:
[----:B------:R-:W-:Y:S05]  /*8c80*/  BSYNC B1 ;  /* 0x0000000000017941 */ /* 0x000fea0003800000 */
.L_x_20016:
        /* <DEDUP_REMOVED lines=16> */
.L_x_20022:
[----:B------:R-:W-:Y:S05]  /*8d90*/  BSYNC B2 ;  /* 0x0000000000027941 */ /* 0x000fea0003800000 */
.L_x_20021:
        /* <DEDUP_REMOVED lines=44> */
.L_x_20020:
[----:B------:R-:W-:Y:S05]  /*9060*/  BSYNC B1 ;  /* 0x0000000000017941 */ /* 0x000fea0003800000 */
.L_x_20019:
        /* <DEDUP_REMOVED lines=25> */
.L_x_20024:
[----:B------:R-:W-:-:S07]  /*9200*/  MOV R110, R114 ;  /* 0x00000072006e7202 */ /* 0x000fce0000000f00 */
.L_x_20025:
[----:B------:R-:W-:Y:S05]  /*9210*/  BSYNC B1 ;  /* 0x0000000000017941 */ /* 0x000fea0003800000 */
.L_x_20023:
        /* <DEDUP_REMOVED lines=16> */
.L_x_20029:
[----:B------:R-:W-:Y:S05]  /*9320*/  BSYNC B2 ;  /* 0x0000000000027941 */ /* 0x000fea0003800000 */
.L_x_20028:
        /* <DEDUP_REMOVED lines=44> */
.L_x_20027:
[----:B------:R-:W-:Y:S05]  /*95f0*/  BSYNC B1 ;  /* 0x0000000000017941 */ /* 0x000fea0003800000 */
.L_x_20026:
        /* <DEDUP_REMOVED lines=20> */
.L_x_20031:
[----:B------:R-:W-:-:S07]  /*9740*/  IMAD.MOV.U32 R110, RZ, RZ, R114 ;  /* 0x000000ffff6e7224 */ /* 0x000fce00078e0072 */
.L_x_20032:
[----:B------:R-:W-:Y:S05]  /*9750*/  BSYNC B1 ;  /* 0x0000000000017941 */ /* 0x000fea0003800000 */
.L_x_20030:
        /* <DEDUP_REMOVED lines=16> */
.L_x_20036:
[----:B------:R-:W-:Y:S05]  /*9860*/  BSYNC B2 ;  /* 0x0000000000027941 */ /* 0x000fea0003800000 */
.L_x_20035:
        /* <DEDUP_REMOVED lines=44> */
.L_x_20034:
[----:B------:R-:W-:Y:S05]  /*9b30*/  BSYNC B1 ;  /* 0x0000000000017941 */ /* 0x000fea0003800000 */
.L_x_20033:
        /* <DEDUP_REMOVED lines=20> */
.L_x_20038:
[----:B------:R-:W-:-:S07]  /*9c80*/  MOV R133, R114 ;  /* 0x0000007200857202 */ /* 0x000fce0000000f00 */
.L_x_20039:
[----:B------:R-:W-:Y:S05]  /*9c90*/  BSYNC B1 ;  /* 0x0000000000017941 */ /* 0x000fea0003800000 */
.L_x_20037:
        /* <DEDUP_REMOVED lines=16> */
.L_x_20043:
[----:B------:R-:W-:Y:S05]  /*9da0*/  BSYNC B2 ;  /* 0x0000000000027941 */ /* 0x000fea0003800000 */
.L_x_20042:
        /* <DEDUP_REMOVED lines=44> */
.L_x_20041:
[----:B------:R-:W-:Y:S05]  /*a070*/  BSYNC B1 ;  /* 0x0000000000017941 */ /* 0x000fea0003800000 */
.L_x_20040:
[----:B------:R-:W-:Y:S01]  /*a080*/  I2FP.F32.U32 R65, R133 ;  /* 0x0000008500417245 */ /* 0x000fe20000201000 */
[----:B------:R-:W-:-:S04]  /*a090*/  FMUL.FTZ R126, R63, R126 ;  /* 0x0000007e3f7e7220 */ /* 0x000fc80000410000 */
[----:B------:R-:W-:Y:S01]  /*a0a0*/  FFMA.FTZ R65, R65, R132, 1.1641532182693481445e-10 ;  /* 0x2f00000041417423 */ /* 0x000fe20000010084 */
[----:B------:R-:W-:-:S04]  /*a0b0*/  FMUL.FTZ R126, R126, R131 ;  /* 0x000000837e7e7220 */ /* 0x000fc80000410000 */
[----:B------:R-:W-:Y:S02]  /*a0c0*/  FSETP.GTU.FTZ.AND P4, PT, R65, R130, PT ;  /* 0x000000824100720b */ /* 0x000fe40003f9c000 */
[----:B------:R-:W-:Y:S02]  /*a0d0*/  SEL R65, RZ, 0x10000, P3 ;  /* 0x00010000ff417807 */ /* 0x000fe40001800000 */
[----:B------:R-:W-:Y:S02]  /*a0e0*/  FSEL R126, R126, RZ, !P4 ;  /* 0x000000ff7e7e7208 */ /* 0x000fe40006000000 */
[----:B------:R-:W-:-:S03]  /*a0f0*/  SEL R64, RZ, 0x1000000, P4 ;  /* 0x01000000ff407807 */ /* 0x000fc60002000000 */
        /* <DEDUP_REMOVED lines=10> */
[----:B------:R-:W-:-:S05]  /*a1a0*/  LEA.HI.X R65, R127, UR31, RZ, 0x2, P0 ;  /* 0x0000001f7f417c11 */ /* 0x000fca00080f14ff */
[----:B------:R0:W-:Y:S04]  /*a1b0*/  STG.E desc[UR4][R64.64], R129 ;  /* 0x0000008140007986 */ /* 0x0001e8000c101904 */
.L_x_20015:
[----:B------:R-:W-:Y:S05]  /*a1c0*/  BSYNC B0 ;  /* 0x0000000000007941 */ /* 0x000fea0003800000 */
.L_x_20014:
        /* <DEDUP_REMOVED lines=9> */
[----:B------:R-:W-:Y:S01]  /*a260*/  ISETP.GT.U32.AND P0, PT, R0, 0x2ff, PT ;  /* 0x000002ff0000780c */ /* 0x000fe20003f04070 */
[----:B------:R-:W-:Y:S01]  /*a270*/  FADD.FTZ R64, R43, R64 ;  /* 0x000000402b407221 */ /* 0x000fe20000010000 */
[----:B------:R-:W-:-:S04]  /*a280*/  P2R R125, PR, RZ, 0x40 ;  /* 0x00000040ff7d7803 */ /* 0x000fc80000000000 */
        /* <DEDUP_REMOVED lines=21> */
[----:B------:R-:W-:Y:S01]  /*a3e0*/  @P0 FADD.FTZ R65, R63, R64 ;  /* 0x000000403f410221 */ /* 0x000fe20000010000 */
[----:B------:R-:W-:-:S04]  /*a3f0*/  LOP3.LUT R66, R67, 0x7fffffc, RZ, 0xc0, !PT ;  /* 0x07fffffc43427812 */ /* 0x000fc800078ec0ff */
[----:B------:R-:W-:Y:S02]  /*a400*/  @!P6 IADD3 R66, R66, 0x4, RZ ;  /* 0x000000044242e810 */ /* 0x000fe40007ffe0ff */
[----:B------:R-:W-:-:S04]  /*a410*/  LOP3.LUT P6, RZ, R106, 0x1f, RZ, 0xc0, !PT ;  /* 0x0000001f6aff7812 */ /* 0x000fc800078cc0ff */
[----:B------:R-:W-:Y:S01]  /*a420*/  P2R R64, PR, RZ, 0x40 ;  /* 0x00000040ff407803 */ /* 0x000fe20000000000 */
[----:B------:R-:W-:Y:S08]  /*a430*/  BRA.DIV UR25, `(.L_x_20044) ;  /* 0x0000001219287947 */ /* 0x000ff0000b800000 */
[----:B------:R-:W0:Y:S02]  /*a440*/  SHFL.BFLY PT, R64, R65, 0x1, 0x1f ;  /* 0x0c201f0041407f89 */ /* 0x000e2400000e0000 */
[----:B0----5:R-:W-:-:S05]  /*a450*/  FADD.FTZ R126, R65, R64 ;  /* 0x00000040417e7221 */ /* 0x021fca0000010000 */
        /* <DEDUP_REMOVED lines=67> */
.L_x_20068:
[----:B------:R-:W-:Y:S01]  /*a890*/  LOP3.LUT P0, RZ, R106, 0x1f, RZ, 0xc0, !PT ;  /* 0x0000001f6aff7812 */ /* 0x000fe2000780c0ff */
[----:B-1----:R-:W-:Y:S01]  /*a8a0*/  FADD.FTZ R65, R129, R130 ;  /* 0x0000008281417221 */ /* 0x002fe20000010000 */
[----:B------:R-:W-:Y:S01]  /*a8b0*/  LOP3.LUT R67, R67, 0x3, RZ, 0xc0, !PT ;  /* 0x0000000343437812 */ /* 0x000fe200078ec0ff */
[----:B------:R-:W-:Y:S10]  /*a8c0*/  WARPSYNC.ALL ;  /* 0x0000000000007948 */ /* 0x000ff40003800000 */
[----:B------:R-:W1:Y:S01]  /*a8d0*/  @!P0 S2R R127, SR_CgaCtaId ;  /* 0x00000000007f8919 */ /* 0x000e620000008800 */
[----:B------:R-:W-:-:S04]  /*a8e0*/  @!P0 MOV R126, 0x400 ;  /* 0x00000400007e8802 */ /* 0x000fc80000000f00 */
[----:B-1----:R-:W-:Y:S01]  /*a8f0*/  @!P0 LEA R127, R127, R126, 0x18 ;  /* 0x0000007e7f7f8211 */ /* 0x002fe200078ec0ff */
        /* <DEDUP_REMOVED lines=10> */
[----:B-1----:R-:W-:-:S04]  /*a9a0*/  @!P0 LEA R65, R65, R64, 0x18 ;  /* 0x0000004041418211 */ /* 0x002fc800078ec0ff */
[----:B------:R-:W-:Y:S02]  /*a9b0*/  @!P0 LEA R126, R66, R65, 0x3 ;  /* 0x00000041427e8211 */ /* 0x000fe400078e18ff */
[----:B------:R-:W-:Y:S01]  /*a9c0*/  CS2R R64, SRZ ;  /* 0x0000000000407805 */ /* 0x000fe2000001ff00 */
[----:B------:R-:W-:Y:S01]  /*a9d0*/  IMAD.MOV.U32 R66, RZ, RZ, RZ ;  /* 0x000000ffff427224 */ /* 0x000fe200078e00ff */
[----:B------:R-:W-:-:S04]  /*a9e0*/  @!P0 MOV R66, R111 ;  /* 0x0000006f00428202 */ /* 0x000fc80000000f00 */
[----:B------:R-:W0:Y:S01]  /*a9f0*/  @!P0 LDS.64 R64, [R126] ;  /* 0x000000007e408984 */ /* 0x000e220000000a00 */
[----:B------:R-:W-:Y:S02]  /*aa00*/  I2FP.F32.S32 R131, R66 ;  /* 0x0000004200837245 */ /* 0x000fe40000201400 */
[----:B------:R-:W-:Y:S01]  /*aa10*/  PLOP3.LUT P0, PT, PT, PT, UP1, 0x40, 0x0 ;  /* 0x000000000000781c */ /* 0x000fe20003f0e818 */
[----:B------:R-:W-:Y:S04]  /*aa20*/  SHFL.DOWN PT, R127, R66, 0x2, 0x1f ;  /* 0x08401f00427f7f89 */ /* 0x000fe800000e0000 */
[----:B0-----:R-:W0:Y:S02]  /*aa30*/  SHFL.DOWN PT, R129, R64, 0x2, 0x1f ;  /* 0x08401f0040817f89 */ /* 0x001e2400000e0000 */
[----:B0-----:R-:W-:-:S04]  /*aa40*/  FADD.FTZ R128, -R129, R64 ;  /* 0x0000004081807221 */ /* 0x001fc80000010100 */
[----:B------:R-:W-:Y:S01]  /*aa50*/  FMUL.FTZ R130, R128, R128 ;  /* 0x0000008080827220 */ /* 0x000fe20000410000 */
[----:B------:R-:W-:Y:S01]  /*aa60*/  IMAD.IADD R128, R127, 0x1, R66 ;  /* 0x000000017f807824 */ /* 0x000fe200078e0242 */
[----:B------:R-:W-:Y:S02]  /*aa70*/  I2FP.F32.S32 R127, R127 ;  /* 0x0000007f007f7245 */ /* 0x000fe40000201400 */
[----:B------:R-:W-:-:S03]  /*aa80*/  FMUL.FTZ R130, R130, R131 ;  /* 0x0000008382827220 */ /* 0x000fc60000410000 */
[-C--:B------:R-:W-:Y:S01]  /*aa90*/  FMUL.FTZ R126, R129, R127.reuse ;  /* 0x0000007f817e7220 */ /* 0x080fe20000410000 */
[----:B------:R-:W-:Y:S01]  /*aaa0*/  FMUL.FTZ R130, R130, R127 ;  /* 0x0000007f82827220 */ /* 0x000fe20000410000 */
[----:B------:R-:W0:Y:S02]  /*aab0*/  SHFL.DOWN PT, R129, R128, 0x1, 0x1f ;  /* 0x08201f0080817f89 */ /* 0x000e2400000e0000 */
[----:B------:R-:W-:Y:S02]  /*aac0*/  FFMA.FTZ R131, R131, R64, R126 ;  /* 0x0000004083837223 */ /* 0x000fe4000001007e */
[----:B------:R-:W1:Y:S01]  /*aad0*/  SHFL.DOWN PT, R64, R65, 0x2, 0x1f ;  /* 0x08401f0041407f89 */ /* 0x000e6200000e0000 */
[-C--:B0-----:R-:W-:Y:S02]  /*aae0*/  IADD3 R126, R128, R129.reuse, RZ ;  /* 0x00000081807e7210 */ /* 0x081fe40007ffe0ff */
[----:B------:R-:W-:Y:S01]  /*aaf0*/  I2FP.F32.S32 R129, R129 ;  /* 0x0000008100817245 */ /* 0x000fe20000201400 */
[----:B-1----:R-:W-:Y:S01]  /*ab00*/  FADD.FTZ R127, R64, R65 ;  /* 0x00000041407f7221 */ /* 0x002fe20000010000 */
[----:B------:R-:W-:-:S02]  /*ab10*/  I2FP.F32.S32 R64, R128 ;  /* 0x0000008000407245 */ /* 0x000fc40000201400 */
[----:B------:R-:W-:Y:S02]  /*ab20*/  I2FP.F32.S32 R126, R126 ;  /* 0x0000007e007e7245 */ /* 0x000fe40000201400 */
[----:B------:R-:W0:Y:S08]  /*ab30*/  MUFU.RCP R66, R64 ;  /* 0x0000004000427308 */ /* 0x000e300000001000 */
[----:B------:R-:W1:Y:S01]  /*ab40*/  MUFU.RCP R126, R126 ;  /* 0x0000007e007e7308 */ /* 0x000e620000001000 */
[C---:B0-----:R-:W-:Y:S01]  /*ab50*/  FMUL.FTZ R131, R66.reuse, R131 ;  /* 0x0000008342837220 */ /* 0x041fe20000410000 */
[----:B------:R-:W-:-:S04]  /*ab60*/  FFMA.FTZ R127, R66, R130, R127 ;  /* 0x00000082427f7223 */ /* 0x000fc8000001007f */
[----:B------:R-:W0:Y:S02]  /*ab70*/  SHFL.DOWN PT, R66, R131, 0x1, 0x1f ;  /* 0x08201f0083427f89 */ /* 0x000e2400000e0000 */
[----:B0-----:R-:W-:-:S04]  /*ab80*/  FADD.FTZ R130, R131, -R66 ;  /* 0x8000004283827221 */ /* 0x001fc80000010000 */
[----:B------:R-:W-:-:S04]  /*ab90*/  FMUL.FTZ R65, R130, R130 ;  /* 0x0000008282417220 */ /* 0x000fc80000410000 */
[----:B------:R-:W-:-:S04]  /*aba0*/  FMUL.FTZ R65, R64, R65 ;  /* 0x0000004140417220 */ /* 0x000fc80000410000 */
[-C--:B------:R-:W-:Y:S01]  /*abb0*/  FMUL.FTZ R130, R65, R129.reuse ;  /* 0x0000008141827220 */ /* 0x080fe20000410000 */
[----:B------:R-:W-:-:S04]  /*abc0*/  FMUL.FTZ R129, R66, R129 ;  /* 0x0000008142817220 */ /* 0x000fc80000410000 */
[----:B------:R-:W-:Y:S02]  /*abd0*/  FFMA.FTZ R129, R64, R131, R129 ;  /* 0x0000008340817223 */ /* 0x000fe40000010081 */
[----:B------:R-:W0:Y:S02]  /*abe0*/  SHFL.DOWN PT, R64, R127, 0x1, 0x1f ;  /* 0x08201f007f407f89 */ /* 0x000e2400000e0000 */
[----:B-1----:R-:W-:-:S05]  /*abf0*/  FMUL.FTZ R129, R126, R129 ;  /* 0x000000817e817220 */ /* 0x002fca0000410000 */
[----:B------:R-:W1:Y:S01]  /*ac00*/  SHFL.IDX PT, R133, R129, RZ, 0x1f ;  /* 0x00001fff81857589 */ /* 0x000e6200000e0000 */
[----:B0-----:R-:W-:-:S04]  /*ac10*/  FADD.FTZ R65, R127, R64 ;  /* 0x000000407f417221 */ /* 0x001fc80000010000 */
[----:B------:R-:W-:Y:S01]  /*ac20*/  FFMA.FTZ R130, R126, R130, R65 ;  /* 0x000000827e827223 */ /* 0x000fe20000010041 */
[----:B-1----:R-:W-:-:S04]  /*ac30*/  FMUL.FTZ R64, R133, R133 ;  /* 0x0000008585407220 */ /* 0x002fc80000410000 */
[----:B------:R-:W0:Y:S01]  /*ac40*/  SHFL.IDX PT, R65, R130, RZ, 0x1f ;  /* 0x00001fff82417589 */ /* 0x000e2200000e0000 */
[----:B------:R-:W-:Y:S02]  /*ac50*/  FSEL R131, R64, RZ, !P0 ;  /* 0x000000ff40837208 */ /* 0x000fe40004000000 */
[----:B------:R-:W0:Y:S01]  /*ac60*/  LDC R64, c[0x0][0x2d8] ;  /* 0x0000b600ff407b82 */ /* 0x000e220000000800 */
[----:B------:R-:W-:-:S13]  /*ac70*/  LOP3.LUT P0, RZ, R67, 0x1f, R106, 0xf8, !PT ;  /* 0x0000001f43ff7812 */ /* 0x000fda000780f86a */
[----:B------:R-:W1:Y:S01]  /*ac80*/  @!P0 LDC.64 R66, c[0x0][0x250] ;  /* 0x00009400ff428b82 */ /* 0x000e620000000a00 */
[----:B0-----:R-:W-:-:S04]  /*ac90*/  FFMA.FTZ R64, R65, UR32, R64 ;  /* 0x0000002041407c23 */ /* 0x001fc80008010040 */
[----:B------:R-:W-:-:S03]  /*aca0*/  FADD.FTZ R128, R64, R131 ;  /* 0x0000008340807221 */ /* 0x000fc60000010000 */
[----:B------:R-:W0:Y:S03]  /*acb0*/  @!P0 LDC.64 R64, c[0x0][0x258] ;  /* 0x00009600ff408b82 */ /* 0x000e260000000a00 */
[----:B------:R-:W2:Y:S01]  /*acc0*/  MUFU.RSQ R128, R128 ;  /* 0x0000008000807308 */ /* 0x000ea20000001400 */
[----:B-1----:R-:W-:-:S05]  /*acd0*/  @!P0 IMAD.WIDE R66, R118, 0x4, R66 ;  /* 0x0000000476428825 */ /* 0x002fca00078e0242 */
[----:B------:R1:W-:Y:S01]  /*ace0*/  @!P0 STG.E desc[UR4][R66.64], R133 ;  /* 0x0000008542008986 */ /* 0x0003e2000c101904 */
[----:B0-----:R-:W-:-:S05]  /*acf0*/  @!P0 IMAD.WIDE R64, R118, 0x4, R64 ;  /* 0x0000000476408825 */ /* 0x001fca00078e0240 */
[----:B--2---:R1:W-:Y:S01]  /*ad00*/  @!P0 STG.E desc[UR4][R64.64], R128 ;  /* 0x0000008040008986 */ /* 0x0043e2000c101904 */
[----:B------:R-:W-:-:S04]  /*ad10*/  PLOP3.LUT P0, PT, PT, PT, UP1, 0x40, 0x0 ;  /* 0x000000000000781c */ /* 0x000fc80003f0e818 */
[----:B------:R-:W-:Y:S01]  /*ad20*/  FSEL R129, R133, RZ, P0 ;  /* 0x000000ff85817208 */ /* 0x000fe20000000000 */
[----:B------:R-:W-:Y:S08]  /*ad30*/  @!P5 BRA `(.L_x_20046) ;  /* 0x000000000040d947 */ /* 0x000ff00003800000 */
[----:B------:R-:W0:Y:S01]  /*ad40*/  LDC.64 R126, c[0x0][0x2b8] ;  /* 0x0000ae00ff7e7b82 */ /* 0x000e220000000a00 */
[--C-:B-1----:R-:W-:Y:S01]  /*ad50*/  FADD.FTZ R65, R40, -R129.reuse ;  /* 0x8000008128417221 */ /* 0x102fe20000010000 */
[--C-:B------:R-:W-:Y:S01]  /*ad60*/  FADD.FTZ R67, R42, -R129.reuse ;  /* 0x800000812a437221 */ /* 0x100fe20000010000 */
[--C-:B------:R-:W-:Y:S02]  /*ad70*/  FADD.FTZ R131, R43, -R129.reuse ;  /* 0x800000812b837221 */ /* 0x100fe40000010000 */
[C---:B------:R-:W-:Y:S01]  /*ad80*/  FMUL.FTZ R64, R128.reuse, R65 ;  /* 0x0000004180407220 */ /* 0x040fe20000410000 */
[----:B------:R-:W-:Y:S01]  /*ad90*/  FADD.FTZ R65, R41, -R129 ;  /* 0x8000008129417221 */ /* 0x000fe20000010000 */
[C---:B------:R-:W-:Y:S01]  /*ada0*/  FMUL.FTZ R66, R128.reuse, R67 ;  /* 0x0000004380427220 */ /* 0x040fe20000410000 */
[C---:B------:R-:W-:Y:S01]  /*adb0*/  FMUL.FTZ R67, R128.reuse, R131 ;  /* 0x0000008380437220 */ /* 0x040fe20000410000 */
[----:B------:R-:W-:Y:S01]  /*adc0*/  FFMA.FTZ R64, R31, R64, R2 ;  /* 0x000000401f407223 */ /* 0x000fe20000010002 */
[----:B------:R-:W-:Y:S01]  /*add0*/  FMUL.FTZ R65, R128, R65 ;  /* 0x0000004180417220 */ /* 0x000fe20000410000 */
[----:B------:R-:W-:Y:S01]  /*ade0*/  FFMA.FTZ R66, R32, R66, R3 ;  /* 0x0000004220427223 */ /* 0x000fe20000010003 */
[----:B------:R-:W-:-:S02]  /*adf0*/  FFMA.FTZ R67, R33, R67, R94 ;  /* 0x0000004321437223 */ /* 0x000fc4000001005e */
[----:B------:R-:W-:Y:S01]  /*ae00*/  FFMA.FTZ R65, R30, R65, R95 ;  /* 0x000000411e417223 */ /* 0x000fe2000001005f */
[----:B0-----:R-:W-:-:S04]  /*ae10*/  IMAD.WIDE.U32 R126, R124, 0x10, R126 ;  /* 0x000000107c7e7825 */ /* 0x001fc800078e007e */
[----:B------:R-:W-:Y:S01]  /*ae20*/  VIADD R124, R124, 0x80 ;  /* 0x000000807c7c7836 */ /* 0x000fe20000000000 */
[----:B------:R0:W-:Y:S06]  /*ae30*/  STG.E.128 desc[UR4][R126.64], R64 ;  /* 0x000000407e007986 */ /* 0x0001ec000c101d04 */
.L_x_20046:
[----:B------:R-:W-:Y:S05]  /*ae40*/  BSYNC B0 ;  /* 0x0000000000007941 */ /* 0x000fea0003800000 */
.L_x_20045:
[----:B------:R-:W-:Y:S01]  /*ae50*/  ISETP.NE.AND P0, PT, R123, RZ, PT ;  /* 0x000000ff7b00720c */ /* 0x000fe20003f05270 */
[----:B------:R-:W-:-:S12]  /*ae60*/  BSSY B0, `(.L_x_20047) ;  /* 0x0000012000007945 */ /* 0x000fd80003800000 */
[----:B------:R-:W-:Y:S05]  /*ae70*/  @!P0 BRA `(.L_x_20048) ;  /* 0x0000000000408947 */ /* 0x000fea0003800000 */
[----:B0-----:R-:W0:Y:S01]  /*ae80*/  LDC.64 R126, c[0x0][0x2b8] ;  /* 0x0000ae00ff7e7b82 */ /* 0x001e220000000a00 */
        /* <DEDUP_REMOVED lines=12> */
[C---:B0-----:R-:W-:Y:S01]  /*af50*/  IMAD.WIDE.U32 R126, R124.reuse, 0x10, R126 ;  /* 0x000000107c7e7825 */ /* 0x041fe200078e007e */
[----:B------:R-:W-:-:S04]  /*af60*/  IADD3 R124, R124, 0x80, RZ ;  /* 0x000000807c7c7810 */ /* 0x000fc80007ffe0ff */
[----:B------:R2:W-:Y:S03]  /*af70*/  STG.E.128 desc[UR4][R126.64], R64 ;  /* 0x000000407e007986 */ /* 0x0005e6000c101d04 */
.L_x_20048:
[----:B------:R-:W-:Y:S05]  /*af80*/  BSYNC B0 ;  /* 0x0000000000007941 */ /* 0x000fea0003800000 */
.L_x_20047:
[----:B------:R-:W-:Y:S01]  /*af90*/  ISETP.NE.AND P0, PT, R122, RZ, PT ;  /* 0x000000ff7a00720c */ /* 0x000fe20003f05270 */
[----:B------:R-:W-:-:S12]  /*afa0*/  BSSY B0, `(.L_x_20049) ;  /* 0x0000012000007945 */ /* 0x000fd80003800000 */
[----:B------:R-:W-:Y:S05]  /*afb0*/  @!P0 BRA `(.L_x_20050) ;  /* 0x0000000000408947 */ /* 0x000fea0003800000 */
[----:B0-2---:R-:W0:Y:S01]  /*afc0*/  LDC.64 R126, c[0x0][0x2b8] ;  /* 0x0000ae00ff7e7b82 */ /* 0x005e220000000a00 */
        /* <DEDUP_REMOVED lines=15> */
.L_x_20050:
[----:B------:R-:W-:Y:S05]  /*b0c0*/  BSYNC B0 ;  /* 0x0000000000007941 */ /* 0x000fea0003800000 */
.L_x_20049:
[----:B------:R-:W-:Y:S01]  /*b0d0*/  ISETP.NE.AND P0, PT, R121, RZ, PT ;  /* 0x000000ff7900720c */ /* 0x000fe20003f05270 */
[----:B------:R-:W-:-:S12]  /*b0e0*/  BSSY B0, `(.L_x_20051) ;  /* 0x0000012000007945 */ /* 0x000fd80003800000 */
[----:B------:R-:W-:Y:S05]  /*b0f0*/  @!P0 BRA `(.L_x_20052) ;  /* 0x0000000000408947 */ /* 0x000fea0003800000 */
[----:B0-23--:R-:W0:Y:S01]  /*b100*/  LDC.64 R126, c[0x0][0x2b8] ;  /* 0x0000ae00ff7e7b82 */ /* 0x00de220000000a00 */
        /* <DEDUP_REMOVED lines=15> */
.L_x_20052:
[----:B------:R-:W-:Y:S05]  /*b200*/  BSYNC B0 ;  /* 0x0000000000007941 */ /* 0x000fea0003800000 */
.L_x_20051:
[----:B------:R-:W-:Y:S01]  /*b210*/  ISETP.NE.AND P0, PT, R120, RZ, PT ;  /* 0x000000ff7800720c */ /* 0x000fe20003f05270 */
[----:B------:R-:W-:-:S12]  /*b220*/  BSSY B0, `(.L_x_20053) ;  /* 0x0000012000007945 */ /* 0x000fd80003800000 */
[----:B------:R-:W-:Y:S05]  /*b230*/  @!P0 BRA `(.L_x_20054) ;  /* 0x0000000000408947 */ /* 0x000fea0003800000 */
[----:B0-234-:R-:W0:Y:S01]  /*b240*/  LDC.64 R126, c[0x0][0x2b8] ;  /* 0x0000ae00ff7e7b82 */ /* 0x01de220000000a00 */
        /* <DEDUP_REMOVED lines=15> */
.L_x_20054:
[----:B------:R-:W-:Y:S05]  /*b340*/  BSYNC B0 ;  /* 0x0000000000007941 */ /* 0x000fea0003800000 */
.L_x_20053:
[----:B------:R-:W-:Y:S01]  /*b350*/  ISETP.NE.AND P0, PT, R119, RZ, PT ;  /* 0x000000ff7700720c */ /* 0x000fe20003f05270 */
[----:B------:R-:W-:-:S12]  /*b360*/  BSSY B0, `(.L_x_20055) ;  /* 0x0000011000007945 */ /* 0x000fd80003800000 */
[----:B------:R-:W-:Y:S05]  /*b370*/  @!P0 BRA `(.L_x_20056) ;  /* 0x00000000003c8947 */ /* 0x000fea0003800000 */
[--C-:B0-234-:R-:W-:Y:S01]  /*b380*/  FADD.FTZ R127, R62, -R129.reuse ;  /* 0x800000813e7f7221 */ /* 0x11dfe20000010000 */
[--C-:B-1----:R-:W-:Y:S01]  /*b390*/  FADD.FTZ R65, R60, -R129.reuse ;  /* 0x800000813c417221 */ /* 0x102fe20000010000 */
[--C-:B------:R-:W-:Y:S01]  /*b3a0*/  FADD.FTZ R67, R61, -R129.reuse ;  /* 0x800000813d437221 */ /* 0x100fe20000010000 */
[----:B------:R-:W-:Y:S01]  /*b3b0*/  FADD.FTZ R129, R63, -R129 ;  /* 0x800000813f817221 */ /* 0x000fe20000010000 */
[C---:B------:R-:W-:Y:S01]  /*b3c0*/  FMUL.FTZ R66, R128.reuse, R127 ;  /* 0x0000007f80427220 */ /* 0x040fe20000410000 */
[C---:B------:R-:W-:Y:S01]  /*b3d0*/  FMUL.FTZ R64, R128.reuse, R65 ;  /* 0x0000004180407220 */ /* 0x040fe20000410000 */
[----:B------:R-:W0:Y:S01]  /*b3e0*/  LDC.64 R126, c[0x0][0x2b8] ;  /* 0x0000ae00ff7e7b82 */ /* 0x000e220000000a00 */
        /* <DEDUP_REMOVED lines=8> */
.L_x_20056:
[----:B------:R-:W-:Y:S05]  /*b470*/  BSYNC B0 ;  /* 0x0000000000007941 */ /* 0x000fea0003800000 */
.L_x_20055:
[----:B------:R-:W-:Y:S02]  /*b480*/  ISETP.NE.AND P0, PT, R125, RZ, PT ;  /* 0x000000ff7d00720c */ /* 0x000fe40003f05270 */
[----:B------:R-:W-:Y:S02]  /*b490*/  IADD3 R118, R118, UR34, RZ ;  /* 0x0000002276767c10 */ /* 0x000fe4000fffe0ff */
[----:B------:R-:W-:Y:S02]  /*b4a0*/  SEL R125, RZ, 0x1, P0 ;  /* 0x00000001ff7d7807 */ /* 0x000fe40000000000 */
[----:B------:R-:W-:-:S13]  /*b4b0*/  ISETP.GE.AND P0, PT, R118, UR35, PT ;  /* 0x0000002376007c0c */ /* 0x000fda000bf06270 */
[----:B------:R-:W-:Y:S05]  /*b4c0*/  @!P0 BRA `(.L_x_20057) ;  /* 0xffffff6000ac8947 */ /* 0x000fea000383ffff */
[----:B------:R-:W-:Y:S05]  /*b4d0*/  EXIT ;  /* 0x000000000000794d */ /* 0x000fea0003800000 */
.L_x_20044:
[----:B------:R-:W-:Y:S01]  /*b4e0*/  HFMA2.MMA R133, -RZ, RZ, 0, 5.9604644775390625e-08 ;  /* 0x00000001ff857435 */ /* 0x000fe200000001ff */
[----:B------:R-:W-:Y:S01]  /*b4f0*/  IMAD.MOV.U32 R132, RZ, RZ, R65 ;  /* 0x000000ffff847224 */ /* 0x000fe200078e0041 */
[----:B------:R-:W-:Y:S01]  /*b500*/  MOV R131, 0xffffffff ;  /* 0xffffffff00837802 */ /* 0x000fe20000000f00 */
[----:B------:R-:W-:-:S08]  /*b510*/  IMAD.MOV.U32 R134, RZ, RZ, 0x1f ;  /* 0x0000001fff867424 */ /* 0x000fd000078e00ff */
[----:B-----5:R-:W-:Y:S05]  /*b520*/  WARPSYNC.COLLECTIVE R131, `(.L_x_20058) ;  /* 0x0000000083087348 */ /* 0x020fea0003c00000 */
[----:B------:R0:W1:Y:S02]  /*b530*/  SHFL.BFLY P6, R130, R132, R133, R134 ;  /* 0x0c00008584827389 */ /* 0x00006400000c0086 */
[----:B01---5:R-:W-:Y:S01]  /*b540*/  ENDCOLLECTIVE ;  /* 0x000000000000791b */ /* 0x023fe20003800000 */
.L_x_20058:
[----:B------:R-:W-:Y:S02]  /*b550*/  IMAD.MOV.U32 R133, RZ, RZ, 0x2 ;  /* 0x00000002ff857424 */ /* 0x000fe400078e00ff */
[----:B------:R-:W-:-:S04]  /*b560*/  IMAD.MOV.U32 R64, RZ, RZ, R130 ;  /* 0x000000ffff407224 */ /* 0x000fc800078e0082 */
[----:B------:R-:W-:-:S05]  /*b570*/  FADD.FTZ R126, R65, R64 ;  /* 0x00000040417e7221 */ /* 0x000fca0000010000 */
[----:B------:R-:W-:-:S07]  /*b580*/  MOV R132, R126 ;  /* 0x0000007e00847202 */ /* 0x000fce0000000f00 */
[----:B------:R-:W-:Y:S05]  /*b590*/  WARPSYNC.COLLECTIVE R131, `(.L_x_20059) ;  /* 0x0000000083087348 */ /* 0x000fea0003c00000 */
[----:B------:R0:W1:Y:S02]  /*b5a0*/  SHFL.BFLY P6, R130, R132, R133, R134 ;  /* 0x0c00008584827389 */ /* 0x00006400000c0086 */
[----:B01----:R-:W-:Y:S01]  /*b5b0*/  ENDCOLLECTIVE ;  /* 0x000000000000791b */ /* 0x003fe20003800000 */
.L_x_20059:
[----:B------:R-:W-:Y:S01]  /*b5c0*/  HFMA2.MMA R133, -RZ, RZ, 0, 2.384185791015625e-07 ;  /* 0x00000004ff857435 */ /* 0x000fe200000001ff */
[----:B------:R-:W-:-:S05]  /*b5d0*/  MOV R127, R130 ;  /* 0x00000082007f7202 */ /* 0x000fca0000000f00 */
[----:B------:R-:W-:-:S04]  /*b5e0*/  FADD.FTZ R127, R126, R127 ;  /* 0x0000007f7e7f7221 */ /* 0x000fc80000010000 */
[----:B------:R-:W-:-:S07]  /*b5f0*/  IMAD.MOV.U32 R132, RZ, RZ, R127 ;  /* 0x000000ffff847224 */ /* 0x000fce00078e007f */
[----:B------:R-:W-:Y:S05]  /*b600*/  WARPSYNC.COLLECTIVE R131, `(.L_x_20060) ;  /* 0x0000000083087348 */ /* 0x000fea0003c00000 */
[----:B------:R0:W1:Y:S02]  /*b610*/  SHFL.BFLY P6, R130, R132, R133, R134 ;  /* 0x0c00008584827389 */ /* 0x00006400000c0086 */
[----:B01----:R-:W-:Y:S01]  /*b620*/  ENDCOLLECTIVE ;  /* 0x000000000000791b */ /* 0x003fe20003800000 */
.L_x_20060:
[----:B------:R-:W-:Y:S02]  /*b630*/  IMAD.MOV.U32 R133, RZ, RZ, 0x8 ;  /* 0x00000008ff857424 */ /* 0x000fe400078e00ff */
[----:B------:R-:W-:-:S04]  /*b640*/  IMAD.MOV.U32 R64, RZ, RZ, R130 ;  /* 0x000000ffff407224 */ /* 0x000fc800078e0082 */
[----:B------:R-:W-:-:S05]  /*b650*/  FADD.FTZ R128, R127, R64 ;  /* 0x000000407f807221 */ /* 0x000fca0000010000 */
[----:B------:R-:W-:-:S07]  /*b660*/  MOV R132, R128 ;  /* 0x0000008000847202 */ /* 0x000fce0000000f00 */
[----:B------:R-:W-:Y:S05]  /*b670*/  WARPSYNC.COLLECTIVE R131, `(.L_x_20061) ;  /* 0x0000000083087348 */ /* 0x000fea0003c00000 */
[----:B------:R0:W1:Y:S02]  /*b680*/  SHFL.BFLY P6, R130, R132, R133, R134 ;  /* 0x0c00008584827389 */ /* 0x00006400000c0086 */
[----:B01----:R-:W-:Y:S01]  /*b690*/  ENDCOLLECTIVE ;  /* 0x000000000000791b */ /* 0x003fe20003800000 */
.L_x_20061:
[----:B------:R-:W-:Y:S01]  /*b6a0*/  HFMA2.MMA R133, -RZ, RZ, 0, 9.5367431640625e-07 ;  /* 0x00000010ff857435 */ /* 0x000fe200000001ff */
[----:B------:R-:W-:-:S05]  /*b6b0*/  MOV R129, R130 ;  /* 0x0000008200817202 */ /* 0x000fca0000000f00 */
[----:B------:R-:W-:-:S04]  /*b6c0*/  FADD.FTZ R129, R128, R129 ;  /* 0x0000008180817221 */ /* 0x000fc80000010000 */
[----:B------:R-:W-:-:S07]  /*b6d0*/  IMAD.MOV.U32 R132, RZ, RZ, R129 ;  /* 0x000000ffff847224 */ /* 0x000fce00078e0081 */
[----:B------:R-:W-:Y:S05]  /*b6e0*/  WARPSYNC.COLLECTIVE R131, `(.L_x_20062) ;  /* 0x0000000083087348 */ /* 0x000fea0003c00000 */
[----:B------:R0:W1:Y:S02]  /*b6f0*/  SHFL.BFLY P6, R130, R132, R133, R134 ;  /* 0x0c00008584827389 */ /* 0x00006400000c0086 */
[----:B01----:R-:W-:Y:S01]  /*b700*/  ENDCOLLECTIVE ;  /* 0x000000000000791b */ /* 0x003fe20003800000 */
.L_x_20062:
        /* <DEDUP_REMOVED lines=57> */
.L_x_20063:
[----:B------:R-:W-:Y:S01]  /*baa0*/  HFMA2.MMA R133, -RZ, RZ, 0, 1.1920928955078125e-07 ;  /* 0x00000002ff857435 */ /* 0x000fe200000001ff */
[----:B------:R-:W-:-:S05]  /*bab0*/  MOV R126, R130 ;  /* 0x00000082007e7202 */ /* 0x000fca0000000f00 */
[----:B------:R-:W-:-:S04]  /*bac0*/  FADD.FTZ R126, R65, R126 ;  /* 0x0000007e417e7221 */ /* 0x000fc80000010000 */
[----:B------:R-:W-:-:S07]  /*bad0*/  IMAD.MOV.U32 R132, RZ, RZ, R126 ;  /* 0x000000ffff847224 */ /* 0x000fce00078e007e */
[----:B------:R-:W-:Y:S05]  /*bae0*/  WARPSYNC.COLLECTIVE R131, `(.L_x_20064) ;  /* 0x0000000083087348 */ /* 0x000fea0003c00000 */
[----:B------:R0:W1:Y:S02]  /*baf0*/  SHFL.BFLY P6, R130, R132, R133, R134 ;  /* 0x0c00008584827389 */ /* 0x00006400000c0086 */
[----:B01----:R-:W-:Y:S01]  /*bb00*/  ENDCOLLECTIVE ;  /* 0x000000000000791b */ /* 0x003fe20003800000 */
.L_x_20064:
[----:B------:R-:W-:Y:S01]  /*bb10*/  HFMA2.MMA R133, -RZ, RZ, 0, 2.384185791015625e-07 ;  /* 0x00000004ff857435 */ /* 0x000fe200000001ff */
[----:B------:R-:W-:-:S04]  /*bb20*/  IMAD.MOV.U32 R127, RZ, RZ, R130 ;  /* 0x000000ffff7f7224 */ /* 0x000fc800078e0082 */
[----:B------:R-:W-:-:S05]  /*bb30*/  FADD.FTZ R127, R126, R127 ;  /* 0x0000007f7e7f7221 */ /* 0x000fca0000010000 */
[----:B------:R-:W-:-:S07]  /*bb40*/  MOV R132, R127 ;  /* 0x0000007f00847202 */ /* 0x000fce0000000f00 */
[----:B------:R-:W-:Y:S05]  /*bb50*/  WARPSYNC.COLLECTIVE R131, `(.L_x_20065) ;  /* 0x0000000083087348 */ /* 0x000fea0003c00000 */
[----:B------:R0:W1:Y:S02]  /*bb60*/  SHFL.BFLY P6, R130, R132, R133, R134 ;  /* 0x0c00008584827389 */ /* 0x00006400000c0086 */
[----:B01----:R-:W-:Y:S01]  /*bb70*/  ENDCOLLECTIVE ;  /* 0x000000000000791b */ /* 0x003fe20003800000 */
.L_x_20065:
[----:B------:R-:W-:Y:S01]  /*bb80*/  HFMA2.MMA R133, -RZ, RZ, 0, 4.76837158203125e-07 ;  /* 0x00000008ff857435 */ /* 0x000fe200000001ff */
[----:B------:R-:W-:-:S04]  /*bb90*/  IMAD.MOV.U32 R128, RZ, RZ, R130 ;  /* 0x000000ffff807224 */ /* 0x000fc800078e0082 */
[----:B------:R-:W-:-:S05]  /*bba0*/  FADD.FTZ R128, R127, R128 ;  /* 0x000000807f807221 */ /* 0x000fca0000010000 */
[----:B------:R-:W-:-:S07]  /*bbb0*/  MOV R132, R128 ;  /* 0x0000008000847202 */ /* 0x000fce0000000f00 */
[----:B------:R-:W-:Y:S05]  /*bbc0*/  WARPSYNC.COLLECTIVE R131, `(.L_x_20066) ;  /* 0x0000000083087348 */ /* 0x000fea0003c00000 */
[----:B------:R0:W1:Y:S02]  /*bbd0*/  SHFL.BFLY P6, R130, R132, R133, R134 ;  /* 0x0c00008584827389 */ /* 0x00006400000c0086 */
[----:B01----:R-:W-:Y:S01]  /*bbe0*/  ENDCOLLECTIVE ;  /* 0x000000000000791b */ /* 0x003fe20003800000 */
.L_x_20066:
[----:B------:R-:W-:Y:S01]  /*bbf0*/  HFMA2.MMA R133, -RZ, RZ, 0, 9.5367431640625e-07 ;  /* 0x00000010ff857435 */ /* 0x000fe200000001ff */
[----:B------:R-:W-:-:S04]  /*bc00*/  IMAD.MOV.U32 R129, RZ, RZ, R130 ;  /* 0x000000ffff817224 */ /* 0x000fc800078e0082 */
[----:B------:R-:W-:-:S05]  /*bc10*/  FADD.FTZ R129, R128, R129 ;  /* 0x0000008180817221 */ /* 0x000fca0000010000 */
[----:B------:R-:W-:-:S07]  /*bc20*/  MOV R132, R129 ;  /* 0x0000008100847202 */ /* 0x000fce0000000f00 */
[----:B------:R-:W-:Y:S05]  /*bc30*/  WARPSYNC.COLLECTIVE R131, `(.L_x_20067) ;  /* 0x0000000083087348 */ /* 0x000fea0003c00000 */
[----:B------:R0:W1:Y:S02]  /*bc40*/  SHFL.BFLY P6, R130, R132, R133, R134 ;  /* 0x0c00008584827389 */ /* 0x00006400000c0086 */
[----:B01----:R-:W-:Y:S01]  /*bc50*/  ENDCOLLECTIVE ;  /* 0x000000000000791b */ /* 0x003fe20003800000 */
.L_x_20067:
[----:B------:R-:W-:Y:S05]  /*bc60*/  BRA `(.L_x_20068) ;  /* 0xffffffec00087947 */ /* 0x000fea000383ffff */
.L_x_20069:
        /* <DEDUP_REMOVED lines=9> */
.L_x_23348:


//--------------------- .text._ZN10layer_norm13ln_fwd_kernelINS_13Kernel_traitsI6__halfffffjLj3072ELj1ELj1ELj4ELj16ENS_18Kernel_traits_baseILj3072ES2_ffffjLj128EEEEELb1ELb1ELb0ELb1EEEvNS_9FwdParamsE --------------------------
	.section	.text._ZN10layer_norm13ln_fwd_kernelINS_13Kernel_traitsI6__halfffffjLj3072ELj1ELj1ELj4ELj16ENS_18Kernel_traits_baseILj3072ES2_ffffjLj128EEEEELb1ELb1ELb0ELb1EEEvNS_9FwdParamsE,"ax",@progbits
	.align	128
        .global         _ZN10layer_norm13ln_fwd_kernelINS_13Kernel_traitsI6__halfffffjLj3072ELj1ELj1ELj4ELj16ENS_18Kernel_traits_baseILj3072ES2_ffffjLj128EEEEELb1ELb1ELb0ELb1EEEvNS_9FwdParamsE
        .type           _ZN10layer_norm13ln_fwd_kernelINS_13Kernel_traitsI6__halfffffjLj3072ELj1ELj1ELj4ELj16ENS_18Kernel_traits_baseILj3072ES2_ffffjLj128EEEEELb1ELb1ELb0ELb1EEEvNS_9FwdParamsE,@function
        .size           _ZN10layer_norm13ln_fwd_kernelINS_13Kernel_traitsI6__halfffffjLj3072ELj1ELj1ELj4ELj16ENS_18Kernel_traits_baseILj3072ES2_ffffjLj128EEEEELb1ELb1ELb0ELb1EEEvNS_9FwdParamsE,(.L_x_23349 - _ZN10layer_norm13ln_fwd_kernelINS_13Kernel_traitsI6__halfffffjLj3072ELj1ELj1ELj4ELj16ENS_18Kernel_traits_baseILj3072ES2_ffffjLj128EEEEELb1ELb1ELb0ELb1EEEvNS_9FwdParamsE)
        .other          _ZN10layer_norm13ln_fwd_kernelINS_13Kernel_traitsI6__halfffffjLj3072ELj1ELj1ELj4ELj16ENS_18Kernel_traits_baseILj3072ES2_ffffjLj128EEEEELb1ELb1ELb0ELb1EEEvNS_9FwdParamsE,@"STO_CUDA_ENTRY STV_DEFAULT"
_ZN10layer_norm13ln_fwd_kernelINS_13Kernel_traitsI6__halfffffjLj3072ELj1ELj1ELj4ELj16ENS_18Kernel_traits_baseILj3072ES2_ffffjLj128EEEEELb1ELb1ELb0ELb1EEEvNS_9FwdParamsE:
.text._ZN10layer_norm13ln_fwd_kernelINS_13Kernel_traitsI6__halfffffjLj3072ELj1ELj1ELj4ELj16ENS_18Kernel_traits_baseILj3072ES2_ffffjLj128EEEEELb1ELb1ELb0ELb1EEEvNS_9FwdParamsE:
        /* <DEDUP_REMOVED lines=60> */
[----:B------:R-:W-:Y:S01]  /*03c0*/  IMAD.SHL.U32 R4, R114, 0x8, RZ ;  /* 0x0000000872047824 */ /* 0x000fe200078e00ff */
[----:B------:R-:W-:Y:S01]  /*03d0*/  ISETP.NE.U32.AND P0, PT, RZ, UR10, PT ;  /* 0x0000000aff007c0c */ /* 0x000fe2000bf05070 */
[----:B------:R-:W-:Y:S01]  /*03e0*/  UIADD3 UR24, UR6, -0x4ab325aa, URZ ;  /* 0xb54cda5606187890 */ /* 0x000fe2000fffe03f */
[----:B------:R-:W-:Y:S01]  /*03f0*/  IMAD.WIDE.U32 R12, R12, -0x326172a9, RZ ;  /* 0xcd9e8d570c0c7825 */ /* 0x000fe200078e00ff */
[----:B------:R-:W-:-:S03]  /*0400*/  UIADD3 UR25, UR7, 0x646e171e, URZ ;  /* 0x646e171e07197890 */ /* 0x000fc6000fffe03f */
[----:B------:R-:W-:Y:S01]  /*0410*/  IMAD.WIDE.U32 R10, R10, -0x2daee0ad, RZ ;  /* 0xd2511f530a0a7825 */ /* 0x000fe200078e00ff */
[----:B------:R-:W-:Y:S02]  /*0420*/  LOP3.LUT R16, R4, 0x3f8, RZ, 0xc0, !PT ;  /* 0x000003f804107812 */ /* 0x000fe400078ec0ff */
[----:B------:R-:W-:Y:S02]  /*0430*/  ISETP.NE.AND.EX P0, PT, RZ, UR11, PT, P0 ;  /* 0x0000000bff007c0c */ /* 0x000fe4000bf05300 */
[----:B------:R-:W-:Y:S02]  /*0440*/  LOP3.LUT R8, R13, UR24, R8, 0x96, !PT ;  /* 0x000000180d087c12 */ /* 0x000fe4000f8e9608 */
[----:B------:R-:W-:Y:S02]  /*0450*/  LOP3.LUT R14, R11, UR25, R6, 0x96, !PT ;  /* 0x000000190b0e7c12 */ /* 0x000fe4000f8e9606 */
[----:B------:R-:W-:Y:S01]  /*0460*/  IADD3 R4, P1, R16, UR10, RZ ;  /* 0x0000000a10047c10 */ /* 0x000fe2000ff3e0ff */
[----:B------:R-:W-:Y:S01]  /*0470*/  UIADD3 UR26, UR6, 0x5384540f, URZ ;  /* 0x5384540f061a7890 */ /* 0x000fe2000fffe03f */
[----:B------:R-:W-:Y:S01]  /*0480*/  IMAD.WIDE.U32 R8, R8, -0x2daee0ad, RZ ;  /* 0xd2511f5308087825 */ /* 0x000fe200078e00ff */
[----:B------:R-:W-:Y:S01]  /*0490*/  UIADD3 UR27, UR7, 0x1fd5c5a3, URZ ;  /* 0x1fd5c5a3071b7890 */ /* 0x000fe2000fffe03f */
[----:B------:R-:W-:Y:S01]  /*04a0*/  IADD3.X R5, RZ, UR11, RZ, P1, !PT ;  /* 0x0000000bff057c10 */ /* 0x000fe20008ffe4ff */
[----:B------:R-:W-:Y:S01]  /*04b0*/  ULDC.64 UR10, c[0x0][0x260] ;  /* 0x00009800000a7ab9 */ /* 0x000fe20000000a00 */
[----:B------:R-:W-:Y:S01]  /*04c0*/  IMAD.WIDE.U32 R14, R14, -0x326172a9, RZ ;  /* 0xcd9e8d570e0e7825 */ /* 0x000fe200078e00ff */
[----:B------:R-:W-:-:S02]  /*04d0*/  IADD3 R2, P1, R16, UR10, RZ ;  /* 0x0000000a10027c10 */ /* 0x000fc4000ff3e0ff */
[----:B------:R-:W-:Y:S01]  /*04e0*/  LOP3.LUT R112, R9, UR27, R10, 0x96, !PT ;  /* 0x0000001b09707c12 */ /* 0x000fe2000f8e960a */
[----:B------:R0:W5:Y:S01]  /*04f0*/  @P0 LDG.E.64 R22, desc[UR4][R4.64] ;  /* 0x0000000404160981 */ /* 0x000162000c1e1b00 */
[----:B------:R-:W-:-:S03]  /*0500*/  LOP3.LUT R111, R15, UR26, R12, 0x96, !PT ;  /* 0x0000001a0f6f7c12 */ /* 0x000fc6000f8e960c */
[----:B------:R0:W5:Y:S04]  /*0510*/  @P0 LDG.E.64 R20, desc[UR4][R4.64+0x400] ;  /* 0x0004000404140981 */ /* 0x000168000c1e1b00 */
[----:B------:R0:W5:Y:S04]  /*0520*/  @P0 LDG.E.64 R18, desc[UR4][R4.64+0x800] ;  /* 0x0008000404120981 */ /* 0x000168000c1e1b00 */
[----:B------:R0:W5:Y:S04]  /*0530*/  @P0 LDG.E.64 R16, desc[UR4][R4.64+0xc00] ;  /* 0x000c000404100981 */ /* 0x000168000c1e1b00 */
[----:B------:R0:W5:Y:S04]  /*0540*/  @P0 LDG.E.64 R12, desc[UR4][R4.64+0x1000] ;  /* 0x00100004040c0981 */ /* 0x000168000c1e1b00 */
[----:B------:R0:W5:Y:S01]  /*0550*/  @P0 LDG.E.64 R10, desc[UR4][R4.64+0x1400] ;  /* 0x00140004040a0981 */ /* 0x000162000c1e1b00 */
[----:B------:R-:W-:-:S02]  /*0560*/  LEA.HI R113, R114, UR8, RZ, 0x19 ;  /* 0x0000000872717c11 */ /* 0x000fc4000f8fc8ff */
[----:B------:R-:W-:Y:S01]  /*0570*/  IADD3.X R3, RZ, UR11, RZ, P1, !PT ;  /* 0x0000000bff037c10 */ /* 0x000fe20008ffe4ff */
[----:B------:R-:W-:Y:S01]  /*0580*/  ULDC.64 UR10, c[0x0][0x278] ;  /* 0x00009e00000a7ab9 */ /* 0x000fe20000000a00 */
[----:B------:R-:W-:Y:S02]  /*0590*/  ISETP.GE.AND P1, PT, R113, UR9, PT ;  /* 0x0000000971007c0c */ /* 0x000fe4000bf26270 */
[----:B------:R-:W-:Y:S01]  /*05a0*/  LOP3.LUT R114, R114, 0x7f, RZ, 0xc0, !PT ;  /* 0x0000007f72727812 */ /* 0x000fe200078ec0ff */
[----:B------:R-:W-:Y:S01]  /*05b0*/  UIADD3 UR29, UR7, -0x24c28bd8, URZ ;  /* 0xdb3d7428071d7890 */ /* 0x000fe2000fffe03f */
[----:B------:R-:W-:Y:S02]  /*05c0*/  IMAD.HI.U32 R7, R111, -0x2daee0ad, RZ ;  /* 0xd2511f536f077827 */ /* 0x000fe400078e00ff */
[----:B------:R-:W-:Y:S01]  /*05d0*/  LEA R6, P2, R114, UR10, 0x3 ;  /* 0x0000000a72067c11 */ /* 0x000fe2000f8418ff */
[----:B------:R-:W-:Y:S01]  /*05e0*/  UIADD3 UR28, UR6, -0xe443238, URZ ;  /* 0xf1bbcdc8061c7890 */ /* 0x000fe2000fffe03f */
        /* <DEDUP_REMOVED lines=25> */
[----:B------:R-:W-:Y:S01]  /*0780*/  UIADD3 UR30, UR6, -0x700cb87f, URZ ;  /* 0x8ff34781061e7890 */ /* 0x000fe2000fffe03f */
[----:B------:R-:W-:Y:S01]  /*0790*/  SHF.R.U64 R33, R20, 0x10, R21 ;  /* 0x0000001014217819 */ /* 0x000fe20000001215 */
[----:B------:R-:W-:Y:S01]  /*07a0*/  UIADD3 UR31, UR7, -0x695add53, URZ ;  /* 0x96a522ad071f7890 */ /* 0x000fe2000fffe03f */
[----:B------:R-:W-:Y:S01]  /*07b0*/  HADD2.F32 R107, -RZ, R20.H0_H0 ;  /* 0x20000014ff6b7230 */ /* 0x000fe20000004100 */
[----:B------:R-:W-:Y:S01]  /*07c0*/  SHF.R.U64 R31, R18, 0x10, R19 ;  /* 0x00000010121f7819 */ /* 0x000fe20000001213 */
[----:B------:R-:W-:Y:S01]  /*07d0*/  IMAD R112, R112, -0x326172a9, RZ ;  /* 0xcd9e8d5770707824 */ /* 0x000fe200078e02ff */
[----:B------:R-:W-:Y:S01]  /*07e0*/  SHF.R.U64 R29, R16, 0x10, R17 ;  /* 0x00000010101d7819 */ /* 0x000fe20000001211 */
[----:B------:R-:W-:Y:S01]  /*07f0*/  IMAD.HI.U32 R5, R68, -0x326172a9, RZ ;  /* 0xcd9e8d5744057827 */ /* 0x000fe200078e00ff */
[----:B------:R-:W-:Y:S01]  /*0800*/  SHF.R.U64 R27, R12, 0x10, R13 ;  /* 0x000000100c1b7819 */ /* 0x000fe2000000120d */
[----:B------:R-:W-:Y:S01]  /*0810*/  ULDC.64 UR8, c[0x0][0x270] ;  /* 0x00009c0000087ab9 */ /* 0x000fe20000000a00 */
[----:B------:R-:W-:Y:S01]  /*0820*/  SHF.R.U64 R25, R10, 0x10, R11 ;  /* 0x000000100a197819 */ /* 0x000fe2000000120b */
[----:B------:R-:W-:Y:S01]  /*0830*/  IMAD R111, R111, -0x2daee0ad, RZ ;  /* 0xd2511f536f6f7824 */ /* 0x000fe200078e02ff */
[----:B------:R-:W-:Y:S01]  /*0840*/  LOP3.LUT R112, R5, UR30, R112, 0x96, !PT ;  /* 0x0000001e05707c12 */ /* 0x000fe2000f8e9670 */
[----:B0-----:R-:W-:Y:S01]  /*0850*/  IMAD.HI.U32 R2, R66, -0x2daee0ad, RZ ;  /* 0xd2511f5342027827 */ /* 0x001fe200078e00ff */
[----:B------:R-:W-:Y:S01]  /*0860*/  SHF.R.U32.HI R64, RZ, 0x10, R23 ;  /* 0x00000010ff407819 */ /* 0x000fe20000011617 */
[----:B------:R-:W-:Y:S01]  /*0870*/  HFMA2.MMA R122, -RZ, RZ, 0, 5.9604644775390625e-08 ;  /* 0x00000001ff7a7435 */ /* 0x000fe200000001ff */
[----:B------:R-:W-:Y:S01]  /*0880*/  SHF.R.U32.HI R34, RZ, 0x10, R21 ;  /* 0x00000010ff227819 */ /* 0x000fe20000011615 */
[----:B------:R-:W-:Y:S01]  /*0890*/  HADD2.F32 R105, -RZ, R18.H0_H0 ;  /* 0x20000012ff697230 */ /* 0x000fe20000004100 */
[----:B------:R-:W-:Y:S01]  /*08a0*/  LOP3.LUT R111, R2, UR31, R111, 0x96, !PT ;  /* 0x0000001f026f7c12 */ /* 0x000fe2000f8e966f */
[----:B------:R-:W-:Y:S01]  /*08b0*/  HADD2.F32 R103, -RZ, R16.H0_H0 ;  /* 0x20000010ff677230 */ /* 0x000fe20000004100 */
[----:B------:R-:W-:Y:S01]  /*08c0*/  SHF.R.U32.HI R32, RZ, 0x10, R19 ;  /* 0x00000010ff207819 */ /* 0x000fe20000011613 */
[----:B------:R-:W-:Y:S01]  /*08d0*/  HADD2.F32 R99, -RZ, R12.H0_H0 ;  /* 0x2000000cff637230 */ /* 0x000fe20000004100 */
[----:B------:R-:W-:Y:S01]  /*08e0*/  SHF.R.U32.HI R30, RZ, 0x10, R17 ;  /* 0x00000010ff1e7819 */ /* 0x000fe20000011611 */
[----:B------:R-:W-:Y:S01]  /*08f0*/  HADD2.F32 R97, -RZ, R10.H0_H0 ;  /* 0x2000000aff617230 */ /* 0x000fe20000004100 */
[----:B------:R-:W-:Y:S01]  /*0900*/  SHF.R.U32.HI R28, RZ, 0x10, R13 ;  /* 0x00000010ff1c7819 */ /* 0x000fe2000001160d */
[----:B------:R-:W-:Y:S01]  /*0910*/  HADD2.F32 R110, -RZ, R23.H0_H0 ;  /* 0x20000017ff6e7230 */ /* 0x000fe20000004100 */
[----:B------:R-:W-:Y:S01]  /*0920*/  SHF.R.U32.HI R26, RZ, 0x10, R11 ;  /* 0x00000010ff1a7819 */ /* 0x000fe2000001160b */
[----:B------:R-:W-:Y:S01]  /*0930*/  HADD2.F32 R108, -RZ, R21.H0_H0 ;  /* 0x20000015ff6c7230 */ /* 0x000fe20000004100 */
[----:B------:R-:W-:Y:S01]  /*0940*/  UISETP.NE.U32.AND UP0, UPT, UR8, URZ, UPT ;  /* 0x0000003f0800728c */ /* 0x000fe2000bf05070 */
        /* <DEDUP_REMOVED lines=60> */
[----:B-1----:R-:W-:Y:S01]  /*0d10*/  SHF.R.U32.HI R7, RZ, 0x10, R77 ;  /* 0x00000010ff077819 */ /* 0x002fe2000001164d */
        /* <DEDUP_REMOVED lines=38> */
.L_x_20239:
        /* <DEDUP_REMOVED lines=9> */
[----:B------:R-:W-:Y:S02]  /*1010*/  MOV R123, 0x3f800000 ;  /* 0x3f800000007b7802 */ /* 0x000fe40000000f00 */
[----:B------:R-:W-:Y:S01]  /*1020*/  LEA.HI.SX32 R115, R39, R114, 0x1e ;  /* 0x0000007227737211 */ /* 0x000fe200078ff2ff */
[----:B------:R-:W-:-:S05]  /*1030*/  @P1 IMAD.WIDE R42, R113, R42, UR8 ;  /* 0x00000008712a1e25 */ /* 0x000fca000f8e022a */
[----:B------:R2:W5:Y:S01]  /*1040*/  @P2 LDG.E R123, desc[UR4][R42.64] ;  /* 0x000000042a7b2981 */ /* 0x000562000c1e1900 */
[----:B0-----:R-:W-:-:S04]  /*1050*/  ISETP.NE.U32.AND P0, PT, R40, RZ, PT ;  /* 0x000000ff2800720c */ /* 0x001fc80003f05070 */
[----:B------:R-:W-:-:S13]  /*1060*/  ISETP.NE.AND.EX P0, PT, R41, RZ, PT, P0 ;  /* 0x000000ff2900720c */ /* 0x000fda0003f05300 */
[----:B------:R-:W0:Y:S02]  /*1070*/  @P0 LDC.64 R36, c[0x0][0x230] ;  /* 0x00008c00ff240b82 */ /* 0x000e240000000a00 */
[----:B0-----:R-:W-:-:S04]  /*1080*/  @P0 IMAD.WIDE.U32 R44, R115, 0x10, R36 ;  /* 0x00000010732c0825 */ /* 0x001fc800078e0024 */
[----:B-1----:R-:W-:Y:S01]  /*1090*/  IMAD.WIDE.U32 R36, R115, 0x10, R60 ;  /* 0x0000001073247825 */ /* 0x002fe200078e003c */
[----:B------:R2:W5:Y:S05]  /*10a0*/  @P0 LDG.E.128 R56, desc[UR4][R44.64] ;  /* 0x000000042c380981 */ /* 0x00056a000c1e1d00 */
        /* <DEDUP_REMOVED lines=13> */
.L_x_20071:
[----:B------:R-:W-:-:S07]  /*1180*/  MOV R50, R68 ;  /* 0x0000004400327202 */ /* 0x000fce0000000f00 */
.L_x_20072:
[----:B------:R-:W-:Y:S05]  /*1190*/  BSYNC B0 ;  /* 0x0000000000007941 */ /* 0x000fea0003800000 */
.L_x_20070:
        /* <DEDUP_REMOVED lines=16> */
.L_x_20076:
[----:B------:R-:W-:Y:S05]  /*12a0*/  BSYNC B1 ;  /* 0x0000000000017941 */ /* 0x000fea0003800000 */
.L_x_20075:
        /* <DEDUP_REMOVED lines=44> */
.L_x_20074:
[----:B------:R-:W-:Y:S05]  /*1570*/  BSYNC B0 ;  /* 0x0000000000007941 */ /* 0x000fea0003800000 */
.L_x_20073:
[----:B------:R-:W0:Y:S01]  /*1580*/  LDC R124, c[0x0][0x298] ;  /* 0x0000a600ff7c7b82 */ /* 0x000e220000000800 */
[----:B------:R-:W-:Y:S01]  /*1590*/  I2FP.F32.U32 R43, R50 ;  /* 0x00000032002b7245 */ /* 0x000fe20000201000 */
[----:B------:R-:W-:Y:S02]  /*15a0*/  IMAD.MOV.U32 R126, RZ, RZ, 0x2f800000 ;  /* 0x2f800000ff7e7424 */ /* 0x000fe400078e00ff */
[----:B-----5:R-:W-:Y:S01]  /*15b0*/  FMUL.FTZ R45, R36, R123 ;  /* 0x0000007b242d7220 */ /* 0x020fe20000410000 */
[----:B------:R-:W-:Y:S01]  /*15c0*/  ISETP.NE.U32.AND P1, PT, R40, RZ, PT ;  /* 0x000000ff2800720c */ /* 0x000fe20003f25070 */
[----:B------:R-:W-:Y:S01]  /*15d0*/  BSSY B0, `(.L_x_20077) ;  /* 0x0000015000007945 */ /* 0x000fe20003800000 */
[----:B------:R-:W-:Y:S01]  /*15e0*/  FFMA.FTZ R36, R43, R126, 1.1641532182693481445e-10 ;  /* 0x2f0000002b247423 */ /* 0x000fe2000001007e */
[----:B------:R-:W-:Y:S01]  /*15f0*/  ISETP.NE.AND P3, PT, R46, 0x1, PT ;  /* 0x000000012e00780c */ /* 0x000fe20003f65270 */
[----:B------:R-:W1:Y:S01]  /*1600*/  LDC R125, c[0x0][0x294] ;  /* 0x0000a500ff7d7b82 */ /* 0x000e620000000800 */
[----:B------:R-:W-:-:S02]  /*1610*/  ISETP.NE.AND.EX P1, PT, R41, RZ, PT, P1 ;  /* 0x000000ff2900720c */ /* 0x000fc40003f25310 */
[----:B------:R-:W-:Y:S01]  /*1620*/  IADD3 R40, R46, 0x1, RZ ;  /* 0x000000012e287810 */ /* 0x000fe20007ffe0ff */
[----:B0-----:R-:W-:Y:S01]  /*1630*/  FMUL.FTZ R45, R45, R124 ;  /* 0x0000007c2d2d7220 */ /* 0x001fe20000410000 */
        /* <DEDUP_REMOVED lines=13> */
.L_x_20078:
[----:B------:R-:W-:-:S07]  /*1710*/  MOV R36, R68 ;  /* 0x0000004400247202 */ /* 0x000fce0000000f00 */
.L_x_20079:
[----:B------:R-:W-:Y:S05]  /*1720*/  BSYNC B0 ;  /* 0x0000000000007941 */ /* 0x000fea0003800000 */
.L_x_20077:
        /* <DEDUP_REMOVED lines=16> */
.L_x_20083:
[----:B------:R-:W-:Y:S05]  /*1830*/  BSYNC B1 ;  /* 0x0000000000017941 */ /* 0x000fea0003800000 */
.L_x_20082:
        /* <DEDUP_REMOVED lines=44> */
.L_x_20081:
[----:B------:R-:W-:Y:S05]  /*1b00*/  BSYNC B0 ;  /* 0x0000000000007941 */ /* 0x000fea0003800000 */
.L_x_20080:
        /* <DEDUP_REMOVED lines=20> */
.L_x_20085:
[----:B------:R-:W-:-:S07]  /*1c50*/  MOV R46, R68 ;  /* 0x00000044002e7202 */ /* 0x000fce0000000f00 */
.L_x_20086:
[----:B------:R-:W-:Y:S05]  /*1c60*/  BSYNC B0 ;  /* 0x0000000000007941 */ /* 0x000fea0003800000 */
.L_x_20084:
        /* <DEDUP_REMOVED lines=16> */
.L_x_20090:
[----:B------:R-:W-:Y:S05]  /*1d70*/  BSYNC B1 ;  /* 0x0000000000017941 */ /* 0x000fea0003800000 */
.L_x_20089:
        /* <DEDUP_REMOVED lines=44> */
.L_x_20088:
[----:B------:R-:W-:Y:S05]  /*2040*/  BSYNC B0 ;  /* 0x0000000000007941 */ /* 0x000fea0003800000 */
.L_x_20087:
        /* <DEDUP_REMOVED lines=20> */
.L_x_20092:
[----:B------:R-:W-:-:S07]  /*2190*/  MOV R38, R68 ;  /* 0x0000004400267202 */ /* 0x000fce0000000f00 */
.L_x_20093:
[----:B------:R-:W-:Y:S05]  /*21a0*/  BSYNC B0 ;  /* 0x0000000000007941 */ /* 0x000fea0003800000 */
.L_x_20091:
        /* <DEDUP_REMOVED lines=16> */
.L_x_20097:
[----:B------:R-:W-:Y:S05]  /*22b0*/  BSYNC B1 ;  /* 0x0000000000017941 */ /* 0x000fea0003800000 */
.L_x_20096:
        /* <DEDUP_REMOVED lines=44> */
.L_x_20095:
[----:B------:R-:W-:Y:S05]  /*2580*/  BSYNC B0 ;  /* 0x0000000000007941 */ /* 0x000fea0003800000 */
.L_x_20094:
[----:B------:R-:W0:Y:S01]  /*2590*/  LDC.64 R100, c[0x0][0x238] ;  /* 0x00008e00ff647b82 */ /* 0x000e220000000a00 */
[----:B------:R-:W-:Y:S01]  /*25a0*/  I2FP.F32.U32 R41, R38 ;  /* 0x0000002600297245 */ /* 0x000fe20000201000 */
[----:B------:R-:W-:Y:S01]  /*25b0*/  FMUL.FTZ R39, R39, R123 ;  /* 0x0000007b27277220 */ /* 0x000fe20000410000 */
[----:B------:R-:W-:Y:S02]  /*25c0*/  SEL R42, RZ, 0x100, P3 ;  /* 0x00000100ff2a7807 */ /* 0x000fe40001800000 */
[----:B------:R-:W-:Y:S01]  /*25d0*/  IADD3 R63, R115, 0x80, RZ ;  /* 0x00000080733f7810 */ /* 0x000fe20007ffe0ff */
[----:B------:R-:W-:Y:S01]  /*25e0*/  FFMA.FTZ R38, R41, R126, 1.1641532182693481445e-10 ;  /* 0x2f00000029267423 */ /* 0x000fe2000001007e */
[----:B------:R-:W-:Y:S01]  /*25f0*/  FMUL.FTZ R39, R39, R124 ;  /* 0x0000007c27277220 */ /* 0x000fe20000410000 */
[----:B------:R-:W1:Y:S01]  /*2600*/  @P0 LDC.64 R36, c[0x0][0x230] ;  /* 0x00008c00ff240b82 */ /* 0x000e620000000a00 */
[----:B------:R-:W-:Y:S02]  /*2610*/  SEL R41, RZ, 0x10000, P4 ;  /* 0x00010000ff297807 */ /* 0x000fe40002000000 */
[----:B------:R-:W-:-:S04]  /*2620*/  FSETP.GTU.FTZ.AND P5, PT, R38, R125, PT ;  /* 0x0000007d2600720b */ /* 0x000fc80003fbc000 */
[----:B------:R-:W-:Y:S01]  /*2630*/  FSEL R38, R39, RZ, !P5 ;  /* 0x000000ff27267208 */ /* 0x000fe20006800000 */
[----:B------:R-:W2:Y:S01]  /*2640*/  LDC.64 R86, c[0x0][0x240] ;  /* 0x00009000ff567b82 */ /* 0x000ea20000000a00 */
[----:B------:R-:W-:Y:S02]  /*2650*/  SEL R40, RZ, 0x1000000, P5 ;  /* 0x01000000ff287807 */ /* 0x000fe40002800000 */
[----:B------:R-:W-:Y:S01]  /*2660*/  SEL R39, RZ, 0x1, P2 ;  /* 0x00000001ff277807 */ /* 0x000fe20001000000 */
[----:B------:R-:W-:Y:S01]  /*2670*/  FMUL.FTZ R55, R11, R38 ;  /* 0x000000260b377220 */ /* 0x000fe20000410000 */
[----:B------:R-:W-:Y:S01]  /*2680*/  IADD3 R40, R42, R40, R41 ;  /* 0x000000282a287210 */ /* 0x000fe20007ffe029 */
[----:B0-----:R-:W-:-:S03]  /*2690*/  IMAD.WIDE.U32 R42, R115, 0x10, R100 ;  /* 0x00000010732a7825 */ /* 0x001fc600078e0064 */
[----:B------:R-:W-:Y:S01]  /*26a0*/  IADD3 R47, R40, R39, RZ ;  /* 0x00000027282f7210 */ /* 0x000fe20007ffe0ff */
[----:B------:R-:W-:-:S05]  /*26b0*/  @P1 FADD.FTZ R55, R59, R55 ;  /* 0x000000373b371221 */ /* 0x000fca0000010000 */
        /* <DEDUP_REMOVED lines=9> */
[----:B------:R-:W-:Y:S01]  /*2750*/  VIADD R46, R49, 0x1 ;  /* 0x00000001312e7836 */ /* 0x000fe20000000000 */
[----:B------:R-:W1:Y:S02]  /*2760*/  S2R R127, SR_TID.X ;  /* 0x00000000007f7919 */ /* 0x000e640000002100 */
[----:B-1----:R-:W-:-:S08]  /*2770*/  LOP3.LUT R114, R127, 0x7f, RZ, 0xc0, !PT ;  /* 0x0000007f7f727812 */ /* 0x002fd000078ec0ff */
        /* <DEDUP_REMOVED lines=9> */
.L_x_20099:
[----:B------:R-:W-:-:S07]  /*2810*/  MOV R48, R68 ;  /* 0x0000004400307202 */ /* 0x000fce0000000f00 */
.L_x_20100:
[----:B------:R-:W-:Y:S05]  /*2820*/  BSYNC B0 ;  /* 0x0000000000007941 */ /* 0x000fea0003800000 */
.L_x_20098:
        /* <DEDUP_REMOVED lines=16> */
.L_x_20104:
[----:B------:R-:W-:Y:S05]  /*2930*/  BSYNC B1 ;  /* 0x0000000000017941 */ /* 0x000fea0003800000 */
.L_x_20103:
        /* <DEDUP_REMOVED lines=44> */
.L_x_20102:
[----:B------:R-:W-:Y:S05]  /*2c00*/  BSYNC B0 ;  /* 0x0000000000007941 */ /* 0x000fea0003800000 */
.L_x_20101:
[----:B------:R-:W-:Y:S01]  /*2c10*/  I2FP.F32.U32 R41, R48 ;  /* 0x0000003000297245 */ /* 0x000fe20000201000 */
[----:B-----5:R-:W-:Y:S01]  /*2c20*/  FMUL.FTZ R43, R36, R123 ;  /* 0x0000007b242b7220 */ /* 0x020fe20000410000 */
        /* <DEDUP_REMOVED lines=18> */
.L_x_20106:
[----:B------:R-:W-:-:S07]  /*2d50*/  MOV R36, R68 ;  /* 0x0000004400247202 */ /* 0x000fce0000000f00 */
.L_x_20107:
[----:B------:R-:W-:Y:S05]  /*2d60*/  BSYNC B0 ;  /* 0x0000000000007941 */ /* 0x000fea0003800000 */
.L_x_20105:
        /* <DEDUP_REMOVED lines=16> */
.L_x_20111:
[----:B------:R-:W-:Y:S05]  /*2e70*/  BSYNC B1 ;  /* 0x0000000000017941 */ /* 0x000fea0003800000 */
.L_x_20110:
        /* <DEDUP_REMOVED lines=44> */
.L_x_20109:
[----:B------:R-:W-:Y:S05]  /*3140*/  BSYNC B0 ;  /* 0x0000000000007941 */ /* 0x000fea0003800000 */
.L_x_20108:
        /* <DEDUP_REMOVED lines=20> */
.L_x_20113:
[----:B------:R-:W-:-:S07]  /*3290*/  MOV R46, R68 ;  /* 0x00000044002e7202 */ /* 0x000fce0000000f00 */
.L_x_20114:
[----:B------:R-:W-:Y:S05]  /*32a0*/  BSYNC B0 ;  /* 0x0000000000007941 */ /* 0x000fea0003800000 */
.L_x_20112:
        /* <DEDUP_REMOVED lines=16> */
.L_x_20118:
[----:B------:R-:W-:Y:S05]  /*33b0*/  BSYNC B1 ;  /* 0x0000000000017941 */ /* 0x000fea0003800000 */
.L_x_20117:
        /* <DEDUP_REMOVED lines=44> */
.L_x_20116:
[----:B------:R-:W-:Y:S05]  /*3680*/  BSYNC B0 ;  /* 0x0000000000007941 */ /* 0x000fea0003800000 */
.L_x_20115:
        /* <DEDUP_REMOVED lines=20> */
.L_x_20120:
[----:B------:R-:W-:-:S07]  /*37d0*/  MOV R38, R68 ;  /* 0x0000004400267202 */ /* 0x000fce0000000f00 */
.L_x_20121:
[----:B------:R-:W-:Y:S05]  /*37e0*/  BSYNC B0 ;  /* 0x0000000000007941 */ /* 0x000fea0003800000 */
.L_x_20119:
        /* <DEDUP_REMOVED lines=16> */
.L_x_20125:
[----:B------:R-:W-:Y:S05]  /*38f0*/  BSYNC B1 ;  /* 0x0000000000017941 */ /* 0x000fea0003800000 */
.L_x_20124:
        /* <DEDUP_REMOVED lines=44> */
.L_x_20123:
[----:B------:R-:W-:Y:S05]  /*3bc0*/  BSYNC B0 ;  /* 0x0000000000007941 */ /* 0x000fea0003800000 */
.L_x_20122:
[----:B------:R-:W0:Y:S01]  /*3bd0*/  @P0 LDC.64 R36, c[0x0][0x230] ;  /* 0x00008c00ff240b82 */ /* 0x000e220000000a00 */
[----:B------:R-:W-:Y:S01]  /*3be0*/  I2FP.F32.U32 R41, R38 ;  /* 0x0000002600297245 */ /* 0x000fe20000201000 */
[----:B------:R-:W-:Y:S01]  /*3bf0*/  FMUL.FTZ R39, R39, R123 ;  /* 0x0000007b27277220 */ /* 0x000fe20000410000 */
[----:B------:R-:W-:Y:S01]  /*3c00*/  SEL R42, RZ, 0x100, P3 ;  /* 0x00000100ff2a7807 */ /* 0x000fe20001800000 */
[----:B------:R-:W-:Y:S02]  /*3c10*/  VIADD R129, R115, 0x100 ;  /* 0x0000010073817836 */ /* 0x000fe40000000000 */
[----:B------:R-:W-:Y:S01]  /*3c20*/  FFMA.FTZ R38, R41, R126, 1.1641532182693481445e-10 ;  /* 0x2f00000029267423 */ /* 0x000fe2000001007e */
[----:B------:R-:W-:Y:S01]  /*3c30*/  FMUL.FTZ R39, R39, R124 ;  /* 0x0000007c27277220 */ /* 0x000fe20000410000 */
[----:B------:R-:W-:-:S03]  /*3c40*/  SEL R41, RZ, 0x10000, P4 ;  /* 0x00010000ff297807 */ /* 0x000fc60002000000 */
[----:B------:R-:W-:-:S04]  /*3c50*/  FSETP.GTU.FTZ.AND P5, PT, R38, R125, PT ;  /* 0x0000007d2600720b */ /* 0x000fc80003fbc000 */
[----:B------:R-:W-:Y:S02]  /*3c60*/  FSEL R38, R39, RZ, !P5 ;  /* 0x000000ff27267208 */ /* 0x000fe40006800000 */
[----:B------:R-:W-:Y:S02]  /*3c70*/  SEL R40, RZ, 0x1000000, P5 ;  /* 0x01000000ff287807 */ /* 0x000fe40002800000 */
[----:B------:R-:W-:Y:S01]  /*3c80*/  SEL R39, RZ, 0x1, P2 ;  /* 0x00000001ff277807 */ /* 0x000fe20001000000 */
[----:B------:R-:W-:Y:S01]  /*3c90*/  FMUL.FTZ R51, R9, R38 ;  /* 0x0000002609337220 */ /* 0x000fe20000410000 */
[----:B------:R-:W-:Y:S01]  /*3ca0*/  IADD3 R40, R42, R40, R41 ;  /* 0x000000282a287210 */ /* 0x000fe20007ffe029 */
[----:B------:R-:W-:-:S04]  /*3cb0*/  IMAD.WIDE.U32 R42, R63, 0x10, R100 ;  /* 0x000000103f2a7825 */ /* 0x000fc800078e0064 */
        /* <DEDUP_REMOVED lines=21> */
.L_x_20127:
[----:B------:R-:W-:-:S07]  /*3e10*/  IMAD.MOV.U32 R62, RZ, RZ, R68 ;  /* 0x000000ffff3e7224 */ /* 0x000fce00078e0044 */
.L_x_20128:
[----:B------:R-:W-:Y:S05]  /*3e20*/  BSYNC B0 ;  /* 0x0000000000007941 */ /* 0x000fea0003800000 */
.L_x_20126:
        /* <DEDUP_REMOVED lines=16> */
.L_x_20132:
[----:B------:R-:W-:Y:S05]  /*3f30*/  BSYNC B1 ;  /* 0x0000000000017941 */ /* 0x000fea0003800000 */
.L_x_20131:
        /* <DEDUP_REMOVED lines=44> */
.L_x_20130:
[----:B------:R-:W-:Y:S05]  /*4200*/  BSYNC B0 ;  /* 0x0000000000007941 */ /* 0x000fea0003800000 */
.L_x_20129:
        /* <DEDUP_REMOVED lines=20> */
.L_x_20134:
[----:B------:R-:W-:-:S07]  /*4350*/  IMAD.MOV.U32 R36, RZ, RZ, R68 ;  /* 0x000000ffff247224 */ /* 0x000fce00078e0044 */
.L_x_20135:
[----:B------:R-:W-:Y:S05]  /*4360*/  BSYNC B0 ;  /* 0x0000000000007941 */ /* 0x000fea0003800000 */
.L_x_20133:
        /* <DEDUP_REMOVED lines=16> */
.L_x_20139:
[----:B------:R-:W-:Y:S05]  /*4470*/  BSYNC B1 ;  /* 0x0000000000017941 */ /* 0x000fea0003800000 */
.L_x_20138:
        /* <DEDUP_REMOVED lines=44> */
.L_x_20137:
[----:B------:R-:W-:Y:S05]  /*4740*/  BSYNC B0 ;  /* 0x0000000000007941 */ /* 0x000fea0003800000 */
.L_x_20136:
        /* <DEDUP_REMOVED lines=20> */
.L_x_20141:
[----:B------:R-:W-:-:S07]  /*4890*/  IMAD.MOV.U32 R62, RZ, RZ, R68 ;  /* 0x000000ffff3e7224 */ /* 0x000fce00078e0044 */
.L_x_20142:
[----:B------:R-:W-:Y:S05]  /*48a0*/  BSYNC B0 ;  /* 0x0000000000007941 */ /* 0x000fea0003800000 */
.L_x_20140:
        /* <DEDUP_REMOVED lines=16> */
.L_x_20146:
[----:B------:R-:W-:Y:S05]  /*49b0*/  BSYNC B1 ;  /* 0x0000000000017941 */ /* 0x000fea0003800000 */
.L_x_20145:
        /* <DEDUP_REMOVED lines=44> */
.L_x_20144:
[----:B------:R-:W-:Y:S05]  /*4c80*/  BSYNC B0 ;  /* 0x0000000000007941 */ /* 0x000fea0003800000 */
.L_x_20143:
        /* <DEDUP_REMOVED lines=20> */
.L_x_20148:
[----:B------:R-:W-:-:S07]  /*4dd0*/  IMAD.MOV.U32 R38, RZ, RZ, R68 ;  /* 0x000000ffff267224 */ /* 0x000fce00078e0044 */
.L_x_20149:
[----:B------:R-:W-:Y:S05]  /*4de0*/  BSYNC B0 ;  /* 0x0000000000007941 */ /* 0x000fea0003800000 */
.L_x_20147:
        /* <DEDUP_REMOVED lines=16> */
.L_x_20153:
[----:B------:R-:W-:Y:S05]  /*4ef0*/  BSYNC B1 ;  /* 0x0000000000017941 */ /* 0x000fea0003800000 */
.L_x_20152:
        /* <DEDUP_REMOVED lines=44> */
.L_x_20151:
[----:B------:R-:W-:Y:S05]  /*51c0*/  BSYNC B0 ;  /* 0x0000000000007941 */ /* 0x000fea0003800000 */
.L_x_20150:
[----:B------:R-:W-:Y:S01]  /*51d0*/  I2FP.F32.U32 R41, R38 ;  /* 0x0000002600297245 */ /* 0x000fe20000201000 */
[----:B------:R-:W0:Y:S01]  /*51e0*/  @P0 LDC.64 R36, c[0x0][0x230] ;  /* 0x00008c00ff240b82 */ /* 0x000e220000000a00 */
[----:B------:R-:W-:Y:S01]  /*51f0*/  FMUL.FTZ R39, R39, R123 ;  /* 0x0000007b27277220 */ /* 0x000fe20000410000 */
[----:B------:R-:W-:Y:S01]  /*5200*/  SEL R42, RZ, 0x100, P3 ;  /* 0x00000100ff2a7807 */ /* 0x000fe20001800000 */
[----:B------:R-:W-:Y:S02]  /*5210*/  VIADD R133, R115, 0x180 ;  /* 0x0000018073857836 */ /* 0x000fe40000000000 */
[----:B------:R-:W-:Y:S01]  /*5220*/  FFMA.FTZ R38, R41, R126, 1.1641532182693481445e-10 ;  /* 0x2f00000029267423 */ /* 0x000fe2000001007e */
[----:B------:R-:W-:Y:S01]  /*5230*/  FMUL.FTZ R39, R39, R124 ;  /* 0x0000007c27277220 */ /* 0x000fe20000410000 */
[----:B------:R-:W-:-:S03]  /*5240*/  SEL R41, RZ, 0x10000, P4 ;  /* 0x00010000ff297807 */ /* 0x000fc60002000000 */
[----:B------:R-:W-:-:S04]  /*5250*/  FSETP.GTU.FTZ.AND P5, PT, R38, R125, PT ;  /* 0x0000007d2600720b */ /* 0x000fc80003fbc000 */
[----:B------:R-:W-:Y:S02]  /*5260*/  SEL R40, RZ, 0x1000000, P5 ;  /* 0x01000000ff287807 */ /* 0x000fe40002800000 */
[----:B------:R-:W-:Y:S02]  /*5270*/  FSEL R38, R39, RZ, !P5 ;  /* 0x000000ff27267208 */ /* 0x000fe40006800000 */
[----:B------:R-:W-:Y:S02]  /*5280*/  IADD3 R40, R42, R40, R41 ;  /* 0x000000282a287210 */ /* 0x000fe40007ffe029 */
[----:B------:R-:W-:Y:S01]  /*5290*/  IADD3 R41, R115, 0x100, RZ ;  /* 0x0000010073297810 */ /* 0x000fe20007ffe0ff */
[----:B------:R-:W-:Y:S01]  /*52a0*/  FMUL.FTZ R47, R7, R38 ;  /* 0x00000026072f7220 */ /* 0x000fe20000410000 */
[----:B------:R-:W-:-:S03]  /*52b0*/  SEL R39, RZ, 0x1, P2 ;  /* 0x00000001ff277807 */ /* 0x000fc60001000000 */
[----:B------:R-:W-:Y:S01]  /*52c0*/  IMAD.WIDE.U32 R42, R41, 0x10, R100 ;  /* 0x00000010292a7825 */ /* 0x000fe200078e0064 */
[----:B------:R-:W-:-:S03]  /*52d0*/  IADD3 R117, R40, R39, RZ ;  /* 0x0000002728757210 */ /* 0x000fc60007ffe0ff */
[----:B------:R-:W-:Y:S01]  /*52e0*/  @P1 FADD.FTZ R47, R59, R47 ;  /* 0x0000002f3b2f1221 */ /* 0x000fe20000010000 */
[----:B0-----:R-:W-:-:S04]  /*52f0*/  @P0 IMAD.WIDE.U32 R62, R133, 0x10, R36 ;  /* 0x00000010853e0825 */ /* 0x001fc800078e0024 */
        /* <DEDUP_REMOVED lines=18> */
.L_x_20155:
[----:B------:R-:W-:-:S07]  /*5420*/  IMAD.MOV.U32 R118, RZ, RZ, R68 ;  /* 0x000000ffff767224 */ /* 0x000fce00078e0044 */
.L_x_20156:
[----:B------:R-:W-:Y:S05]  /*5430*/  BSYNC B0 ;  /* 0x0000000000007941 */ /* 0x000fea0003800000 */
.L_x_20154:
        /* <DEDUP_REMOVED lines=16> */
.L_x_20160:
[----:B------:R-:W-:Y:S05]  /*5540*/  BSYNC B1 ;  /* 0x0000000000017941 */ /* 0x000fea0003800000 */
.L_x_20159:
        /* <DEDUP_REMOVED lines=44> */
.L_x_20158:
[----:B------:R-:W-:Y:S05]  /*5810*/  BSYNC B0 ;  /* 0x0000000000007941 */ /* 0x000fea0003800000 */
.L_x_20157:
        /* <DEDUP_REMOVED lines=20> */
.L_x_20162:
[----:B------:R-:W-:-:S07]  /*5960*/  IMAD.MOV.U32 R36, RZ, RZ, R68 ;  /* 0x000000ffff247224 */ /* 0x000fce00078e0044 */
.L_x_20163:
[----:B------:R-:W-:Y:S05]  /*5970*/  BSYNC B0 ;  /* 0x0000000000007941 */ /* 0x000fea0003800000 */
.L_x_20161:
        /* <DEDUP_REMOVED lines=16> */
.L_x_20167:
[----:B------:R-:W-:Y:S05]  /*5a80*/  BSYNC B1 ;  /* 0x0000000000017941 */ /* 0x000fea0003800000 */
.L_x_20166:
        /* <DEDUP_REMOVED lines=44> */
.L_x_20165:
[----:B------:R-:W-:Y:S05]  /*5d50*/  BSYNC B0 ;  /* 0x0000000000007941 */ /* 0x000fea0003800000 */
.L_x_20164:
        /* <DEDUP_REMOVED lines=20> */
.L_x_20169:
[----:B------:R-:W-:-:S07]  /*5ea0*/  IMAD.MOV.U32 R118, RZ, RZ, R68 ;  /* 0x000000ffff767224 */ /* 0x000fce00078e0044 */
.L_x_20170:
[----:B------:R-:W-:Y:S05]  /*5eb0*/  BSYNC B0 ;  /* 0x0000000000007941 */ /* 0x000fea0003800000 */
.L_x_20168:
        /* <DEDUP_REMOVED lines=16> */
.L_x_20174:
[----:B------:R-:W-:Y:S05]  /*5fc0*/  BSYNC B1 ;  /* 0x0000000000017941 */ /* 0x000fea0003800000 */
.L_x_20173:
        /* <DEDUP_REMOVED lines=44> */
.L_x_20172:
[----:B------:R-:W-:Y:S05]  /*6290*/  BSYNC B0 ;  /* 0x0000000000007941 */ /* 0x000fea0003800000 */
.L_x_20171:
        /* <DEDUP_REMOVED lines=20> */
.L_x_20176:
[----:B------:R-:W-:-:S07]  /*63e0*/  IMAD.MOV.U32 R38, RZ, RZ, R68 ;  /* 0x000000ffff267224 */ /* 0x000fce00078e0044 */
.L_x_20177:
[----:B------:R-:W-:Y:S05]  /*63f0*/  BSYNC B0 ;  /* 0x0000000000007941 */ /* 0x000fea0003800000 */
.L_x_20175:
        /* <DEDUP_REMOVED lines=16> */
.L_x_20181:
[----:B------:R-:W-:Y:S05]  /*6500*/  BSYNC B1 ;  /* 0x0000000000017941 */ /* 0x000fea0003800000 */
.L_x_20180:
        /* <DEDUP_REMOVED lines=44> */
.L_x_20179:
[----:B------:R-:W-:Y:S05]  /*67d0*/  BSYNC B0 ;  /* 0x0000000000007941 */ /* 0x000fea0003800000 */
.L_x_20178:
        /* <DEDUP_REMOVED lines=37> */
.L_x_20183:
[----:B------:R-:W-:-:S07]  /*6a30*/  IMAD.MOV.U32 R128, RZ, RZ, R68 ;  /* 0x000000ffff807224 */ /* 0x000fce00078e0044 */
.L_x_20184:
[----:B------:R-:W-:Y:S05]  /*6a40*/  BSYNC B0 ;  /* 0x0000000000007941 */ /* 0x000fea0003800000 */
.L_x_20182:
        /* <DEDUP_REMOVED lines=16> */
.L_x_20188:
[----:B------:R-:W-:Y:S05]  /*6b50*/  BSYNC B1 ;  /* 0x0000000000017941 */ /* 0x000fea0003800000 */
.L_x_20187:
        /* <DEDUP_REMOVED lines=44> */
.L_x_20186:
[----:B------:R-:W-:Y:S05]  /*6e20*/  BSYNC B0 ;  /* 0x0000000000007941 */ /* 0x000fea0003800000 */
.L_x_20185:
        /* <DEDUP_REMOVED lines=20> */
.L_x_20190:
[----:B------:R-:W-:-:S07]  /*6f70*/  IMAD.MOV.U32 R128, RZ, RZ, R68 ;  /* 0x000000ffff807224 */ /* 0x000fce00078e0044 */
.L_x_20191:
[----:B------:R-:W-:Y:S05]  /*6f80*/  BSYNC B0 ;  /* 0x0000000000007941 */ /* 0x000fea0003800000 */
.L_x_20189:
        /* <DEDUP_REMOVED lines=16> */
.L_x_20195:
[----:B------:R-:W-:Y:S05]  /*7090*/  BSYNC B1 ;  /* 0x0000000000017941 */ /* 0x000fea0003800000 */
.L_x_20194:
        /* <DEDUP_REMOVED lines=44> */
.L_x_20193:
[----:B------:R-:W-:Y:S05]  /*7360*/  BSYNC B0 ;  /* 0x0000000000007941 */ /* 0x000fea0003800000 */
.L_x_20192:
        /* <DEDUP_REMOVED lines=20> */
.L_x_20197:
[----:B------:R-:W-:-:S07]  /*74b0*/  IMAD.MOV.U32 R128, RZ, RZ, R68 ;  /* 0x000000ffff807224 */ /* 0x000fce00078e0044 */
.L_x_20198:
[----:B------:R-:W-:Y:S05]  /*74c0*/  BSYNC B0 ;  /* 0x0000000000007941 */ /* 0x000fea0003800000 */
.L_x_20196:
        /* <DEDUP_REMOVED lines=16> */
.L_x_20202:
[----:B------:R-:W-:Y:S05]  /*75d0*/  BSYNC B1 ;  /* 0x0000000000017941 */ /* 0x000fea0003800000 */
.L_x_20201:
        /* <DEDUP_REMOVED lines=44> */
.L_x_20200:
[----:B------:R-:W-:Y:S05]  /*78a0*/  BSYNC B0 ;  /* 0x0000000000007941 */ /* 0x000fea0003800000 */
.L_x_20199:
        /* <DEDUP_REMOVED lines=20> */
.L_x_20204:
[----:B------:R-:W-:-:S07]  /*79f0*/  IMAD.MOV.U32 R128, RZ, RZ, R68 ;  /* 0x000000ffff807224 */ /* 0x000fce00078e0044 */
.L_x_20205:
[----:B------:R-:W-:Y:S05]  /*7a00*/  BSYNC B0 ;  /* 0x0000000000007941 */ /* 0x000fea0003800000 */
.L_x_20203:
        /* <DEDUP_REMOVED lines=16> */
.L_x_20209:
[----:B------:R-:W-:Y:S05]  /*7b10*/  BSYNC B1 ;  /* 0x0000000000017941 */ /* 0x000fea0003800000 */
.L_x_20208:
        /* <DEDUP_REMOVED lines=44> */
.L_x_20207:
[----:B------:R-:W-:Y:S05]  /*7de0*/  BSYNC B0 ;  /* 0x0000000000007941 */ /* 0x000fea0003800000 */
.L_x_20206:
[----:B------:R-:W-:Y:S01]  /*7df0*/  I2FP.F32.U32 R117, R128 ;  /* 0x0000008000757245 */ /* 0x000fe20000201000 */
[----:B------:R-:W0:Y:S01]  /*7e00*/  @P0 LDC.64 R62, c[0x0][0x230] ;  /* 0x00008c00ff3e0b82 */ /* 0x000e220000000a00 */
[----:B------:R-:W-:Y:S01]  /*7e10*/  FMUL.FTZ R39, R39, R123 ;  /* 0x0000007b27277220 */ /* 0x000fe20000410000 */
[----:B------:R-:W-:Y:S01]  /*7e20*/  SEL R118, RZ, 0x10000, P4 ;  /* 0x00010000ff767807 */ /* 0x000fe20002000000 */
[----:B------:R-:W-:Y:S02]  /*7e30*/  VIADD R137, R115, 0x280 ;  /* 0x0000028073897836 */ /* 0x000fe40000000000 */
[----:B------:R-:W-:Y:S01]  /*7e40*/  FFMA.FTZ R116, R117, R126, 1.1641532182693481445e-10 ;  /* 0x2f00000075747423 */ /* 0x000fe2000001007e */
[----:B------:R-:W-:Y:S01]  /*7e50*/  FMUL.FTZ R39, R39, R124 ;  /* 0x0000007c27277220 */ /* 0x000fe20000410000 */
[----:B------:R-:W-:Y:S01]  /*7e60*/  SEL R119, RZ, 0x100, P3 ;  /* 0x00000100ff777807 */ /* 0x000fe20001800000 */
[----:B------:R-:W-:Y:S01]  /*7e70*/  IMAD.WIDE.U32 R60, R137, 0x10, R60 ;  /* 0x00000010893c7825 */ /* 0x000fe200078e003c */
[----:B------:R-:W-:-:S02]  /*7e80*/  IADD3 R121, R115, 0x200, RZ ;  /* 0x0000020073797810 */ /* 0x000fc40007ffe0ff */
[----:B------:R-:W-:-:S04]  /*7e90*/  FSETP.GTU.FTZ.AND P5, PT, R116, R125, PT ;  /* 0x0000007d7400720b */ /* 0x000fc80003fbc000 */
[----:B------:R-:W-:Y:S02]  /*7ea0*/  SEL R117, RZ, 0x1000000, P5 ;  /* 0x01000000ff757807 */ /* 0x000fe40002800000 */
[----:B------:R-:W-:Y:S02]  /*7eb0*/  FSEL R116, R39, RZ, !P5 ;  /* 0x000000ff27747208 */ /* 0x000fe40006800000 */
[----:B------:R-:W-:Y:S02]  /*7ec0*/  IADD3 R117, R119, R117, R118 ;  /* 0x0000007577757210 */ /* 0x000fe40007ffe076 */
[----:B------:R-:W-:Y:S01]  /*7ed0*/  SEL R118, RZ, 0x1, P2 ;  /* 0x00000001ff767807 */ /* 0x000fe20001000000 */
[----:B------:R-:W-:-:S03]  /*7ee0*/  FMUL.FTZ R39, R3, R116 ;  /* 0x0000007403277220 */ /* 0x000fc60000410000 */
[----:B------:R-:W-:Y:S01]  /*7ef0*/  IADD3 R131, R117, R118, RZ ;  /* 0x0000007675837210 */ /* 0x000fe20007ffe0ff */
[----:B------:R-:W-:-:S04]  /*7f00*/  IMAD.WIDE.U32 R118, R121, 0x10, R100 ;  /* 0x0000001079767825 */ /* 0x000fc800078e0064 */
[----:B------:R-:W-:Y:S01]  /*7f10*/  @P1 FADD.FTZ R39, R59, R39 ;  /* 0x000000273b271221 */ /* 0x000fe20000010000 */
[----:B------:R-:W-:-:S04]  /*7f20*/  IMAD.WIDE.U32 R116, R121, 0x4, R86 ;  /* 0x0000000479747825 */ /* 0x000fc800078e0056 */
        /* <DEDUP_REMOVED lines=17> */
.L_x_20211:
[----:B------:R-:W-:-:S07]  /*8040*/  IMAD.MOV.U32 R128, RZ, RZ, R68 ;  /* 0x000000ffff807224 */ /* 0x000fce00078e0044 */
.L_x_20212:
[----:B------:R-:W-:Y:S05]  /*8050*/  BSYNC B0 ;  /* 0x0000000000007941 */ /* 0x000fea0003800000 */
.L_x_20210:
        /* <DEDUP_REMOVED lines=16> */
.L_x_20216:
[----:B------:R-:W-:Y:S05]  /*8160*/  BSYNC B1 ;  /* 0x0000000000017941 */ /* 0x000fea0003800000 */
.L_x_20215:
        /* <DEDUP_REMOVED lines=44> */
.L_x_20214:
[----:B------:R-:W-:Y:S05]  /*8430*/  BSYNC B0 ;  /* 0x0000000000007941 */ /* 0x000fea0003800000 */
.L_x_20213:
        /* <DEDUP_REMOVED lines=20> */
.L_x_20218:
[----:B------:R-:W-:-:S07]  /*8580*/  IMAD.MOV.U32 R128, RZ, RZ, R68 ;  /* 0x000000ffff807224 */ /* 0x000fce00078e0044 */
.L_x_20219:
[----:B------:R-:W-:Y:S05]  /*8590*/  BSYNC B0 ;  /* 0x0000000000007941 */ /* 0x000fea0003800000 */
.L_x_20217:
        /* <DEDUP_REMOVED lines=16> */
.L_x_20223:
[----:B------:R-:W-:Y:S05]  /*86a0*/  BSYNC B1 ;  /* 0x0000000000017941 */ /* 0x000fea0003800000 */
.L_x_20222:
        /* <DEDUP_REMOVED lines=44> */
.L_x_20221:
[----:B------:R-:W-:Y:S05]  /*8970*/  BSYNC B0 ;  /* 0x0000000000007941 */ /* 0x000fea0003800000 */
.L_x_20220:
        /* <DEDUP_REMOVED lines=20> */
.L_x_20225:
[----:B------:R-:W-:-:S07]  /*8ac0*/  IMAD.MOV.U32 R128, RZ, RZ, R68 ;  /* 0x000000ffff807224 */ /* 0x000fce00078e0044 */
.L_x_20226:
[----:B------:R-:W-:Y:S05]  /*8ad0*/  BSYNC B0 ;  /* 0x0000000000007941 */ /* 0x000fea0003800000 */
.L_x_20224:
        /* <DEDUP_REMOVED lines=16> */
.L_x_20230:
[----:B------:R-:W-:Y:S05]  /*8be0*/  BSYNC B1 ;  /* 0x0000000000017941 */ /* 0x000fea0003800000 */
.L_x_20229:
        /* <DEDUP_REMOVED lines=44> */
.L_x_20228:
[----:B------:R-:W-:Y:S05]  /*8eb0*/  BSYNC B0 ;  /* 0x0000000000007941 */ /* 0x000fea0003800000 */
.L_x_20227:
        /* <DEDUP_REMOVED lines=20> */
.L_x_20232:
[----:B------:R-:W-:-:S07]  /*9000*/  IMAD.MOV.U32 R128, RZ, RZ, R68 ;  /* 0x000000ffff807224 */ /* 0x000fce00078e0044 */
.L_x_20233:
[----:B------:R-:W-:Y:S05]  /*9010*/  BSYNC B0 ;  /* 0x0000000000007941 */ /* 0x000fea0003800000 */
.L_x_20231:
        /* <DEDUP_REMOVED lines=16> */
.L_x_20237:
[----:B------:R-:W-:Y:S05]  /*9120*/  BSYNC B1 ;  /* 0x0000000000017941 */ /* 0x000fea0003800000 */
.L_x_20236:
        /* <DEDUP_REMOVED lines=44> */
.L_x_20235:
[----:B------:R-:W-:Y:S05]  /*93f0*/  BSYNC B0 ;  /* 0x0000000000007941 */ /* 0x000fea0003800000 */
.L_x_20234:
[----:B------:R-:W-:Y:S01]  /*9400*/  FADD.FTZ R118, RZ, R52 ;  /* 0x00000034ff767221 */ /* 0x000fe20000010000 */
[----:B------:R-:W-:Y:S01]  /*9410*/  FMUL.FTZ R63, R63, R123 ;  /* 0x0000007b3f3f7220 */ /* 0x000fe20000410000 */
[----:B------:R-:W-:Y:S01]  /*9420*/  IMAD.WIDE.U32 R100, R137, 0x10, R100 ;  /* 0x0000001089647825 */ /* 0x000fe200078e0064 */
[----:B------:R-:W-:-:S03]  /*9430*/  UMOV UR8, 0xffffffff ;  /* 0xffffffff00087882 */ /* 0x000fc60000000000 */
[----:B------:R-:W-:Y:S01]  /*9440*/  FADD.FTZ R117, R53, R118 ;  /* 0x0000007635757221 */ /* 0x000fe20000010000 */
[----:B------:R-:W-:Y:S01]  /*9450*/  FMUL.FTZ R63, R63, R124 ;  /* 0x0000007c3f3f7220 */ /* 0x000fe20000410000 */
[----:B------:R-:W-:-:S04]  /*9460*/  IMAD.WIDE.U32 R86, R137, 0x4, R86 ;  /* 0x0000000489567825 */ /* 0x000fc800078e0056 */
        /* <DEDUP_REMOVED lines=16> */
[----:B------:R-:W-:Y:S02]  /*9570*/  SEL R118, RZ, 0x10000, P3 ;  /* 0x00010000ff767807 */ /* 0x000fe40001800000 */
[----:B------:R-:W-:Y:S01]  /*9580*/  FSEL R63, R63, RZ, !P4 ;  /* 0x000000ff3f3f7208 */ /* 0x000fe20006000000 */
[----:B------:R-:W-:Y:S01]  /*9590*/  FADD.FTZ R120, R42, R117 ;  /* 0x000000752a787221 */ /* 0x000fe20000010000 */
[----:B------:R-:W-:-:S03]  /*95a0*/  SEL R117, RZ, 0x1000000, P4 ;  /* 0x01000000ff757807 */ /* 0x000fc60002000000 */
[----:B------:R-:W-:Y:S01]  /*95b0*/  FADD.FTZ R121, R43, R120 ;  /* 0x000000782b797221 */ /* 0x000fe20000010000 */
[----:B------:R-:W-:Y:S01]  /*95c0*/  IADD3 R117, R119, R117, R118 ;  /* 0x0000007577757210 */ /* 0x000fe20007ffe076 */
[----:B------:R-:W-:Y:S01]  /*95d0*/  FMUL.FTZ R63, R0, R63 ;  /* 0x0000003f003f7220 */ /* 0x000fe20000410000 */
[----:B------:R-:W-:Y:S01]  /*95e0*/  SEL R118, RZ, 0x1, P0 ;  /* 0x00000001ff767807 */ /* 0x000fe20000000000 */
[----:B------:R-:W-:Y:S01]  /*95f0*/  FADD.FTZ R120, R36, R121 ;  /* 0x0000007924787221 */ /* 0x000fe20000010000 */
[----:B------:R-:W-:Y:S01]  /*9600*/  LOP3.LUT P0, RZ, R122, 0xff, RZ, 0xc0, !PT ;  /* 0x000000ff7aff7812 */ /* 0x000fe2000780c0ff */
[----:B------:R-:W-:Y:S01]  /*9610*/  @P1 FADD.FTZ R63, R59, R63 ;  /* 0x0000003f3b3f1221 */ /* 0x000fe20000010000 */
[----:B------:R-:W-:Y:S01]  /*9620*/  IADD3 R119, R117, R118, RZ ;  /* 0x0000007675777210 */ /* 0x000fe20007ffe0ff */
[----:B------:R-:W-:Y:S01]  /*9630*/  FADD.FTZ R117, R37, R120 ;  /* 0x0000007825757221 */ /* 0x000fe20000010000 */
[----:B------:R-:W-:Y:S02]  /*9640*/  LOP3.LUT P1, RZ, R127, 0x1f, RZ, 0xc0, !PT ;  /* 0x0000001f7fff7812 */ /* 0x000fe4000782c0ff */
[----:B------:R0:W-:Y:S01]  /*9650*/  STG.E.128 desc[UR4][R100.64], R60 ;  /* 0x0000003c64007986 */ /* 0x0001e2000c101d04 */
[----:B------:R-:W-:-:S03]  /*9660*/  FADD.FTZ R118, R38, R117 ;  /* 0x0000007526767221 */ /* 0x000fc60000010000 */
[----:B------:R0:W-:Y:S01]  /*9670*/  STG.E desc[UR4][R86.64], R119 ;  /* 0x0000007756007986 */ /* 0x0001e2000c101904 */
[----:B------:R-:W-:Y:S01]  /*9680*/  FADD.FTZ R117, R39, R118 ;  /* 0x0000007627757221 */ /* 0x000fe20000010000 */
[----:B------:R-:W-:-:S03]  /*9690*/  SHF.R.U32.HI R118, RZ, 0x5, R127 ;  /* 0x00000005ff767819 */ /* 0x000fc6000001167f */
        /* <DEDUP_REMOVED lines=75> */
.L_x_20250:
        /* <DEDUP_REMOVED lines=33> */
[----:B------:R-:W-:Y:S01]  /*9d60*/  I2FP.F32.S32 R126, R126 ;  /* 0x0000007e007e7245 */ /* 0x000fe20000201400 */
[C---:B--2---:R-:W-:Y:S01]  /*9d70*/  FMUL.FTZ R124, R121.reuse, R122 ;  /* 0x0000007a797c7220 */ /* 0x044fe20000410000 */
[----:B------:R-:W-:-:S03]  /*9d80*/  FADD.FTZ R121, -R121, R100 ;  /* 0x0000006479797221 */ /* 0x000fc60000010100 */
[----:B------:R-:W-:Y:S01]  /*9d90*/  FFMA.FTZ R124, R119, R100, R124 ;  /* 0x00000064777c7223 */ /* 0x000fe2000001007c */
[----:B------:R-:W-:Y:S01]  /*9da0*/  FMUL.FTZ R121, R121, R121 ;  /* 0x0000007979797220 */ /* 0x000fe20000410000 */
[----:B---3--:R-:W-:Y:S01]  /*9db0*/  FADD.FTZ R86, R86, R101 ;  /* 0x0000006556567221 */ /* 0x008fe20000010000 */
[----:B------:R-:W-:Y:S01]  /*9dc0*/  I2FP.F32.S32 R101, R87 ;  /* 0x0000005700657245 */ /* 0x000fe20000201400 */
[----:B-1----:R-:W-:Y:S01]  /*9dd0*/  FMUL.FTZ R117, R123, R124 ;  /* 0x0000007c7b757220 */ /* 0x002fe20000410000 */
[----:B------:R-:W-:-:S04]  /*9de0*/  FMUL.FTZ R121, R121, R119 ;  /* 0x0000007779797220 */ /* 0x000fc80000410000 */
[----:B------:R-:W0:Y:S01]  /*9df0*/  SHFL.DOWN PT, R100, R117, 0x1, 0x1f ;  /* 0x08201f0075647f89 */ /* 0x000e2200000e0000 */
[----:B------:R-:W-:Y:S01]  /*9e00*/  FMUL.FTZ R121, R121, R122 ;  /* 0x0000007a79797220 */ /* 0x000fe20000410000 */
[----:B------:R-:W1:Y:S03]  /*9e10*/  MUFU.RCP R101, R101 ;  /* 0x0000006500657308 */ /* 0x000e660000001000 */
        /* <DEDUP_REMOVED lines=10> */
[----:B------:R-:W0:Y:S01]  /*9ec0*/  @!P1 LDC.64 R86, c[0x0][0x250] ;  /* 0x00009400ff569b82 */ /* 0x000e220000000a00 */
[----:B------:R-:W1:Y:S02]  /*9ed0*/  SHFL.IDX PT, R139, R117, RZ, 0x1f ;  /* 0x00001fff758b7589 */ /* 0x000e6400000e0000 */
[----:B------:R-:W-:-:S05]  /*9ee0*/  FFMA.FTZ R100, R101, R119, R100 ;  /* 0x0000007765647223 */ /* 0x000fca0000010064 */
[----:B------:R-:W2:Y:S01]  /*9ef0*/  LDC R119, c[0x0][0x2d8] ;  /* 0x0000b600ff777b82 */ /* 0x000ea20000000800 */
[----:B------:R-:W2:Y:S01]  /*9f00*/  SHFL.IDX PT, R100, R100, RZ, 0x1f ;  /* 0x00001fff64647589 */ /* 0x000ea200000e0000 */
[----:B0-----:R-:W-:Y:S01]  /*9f10*/  @!P1 IMAD.WIDE R86, R113, 0x4, R86 ;  /* 0x0000000471569825 */ /* 0x001fe200078e0256 */
[----:B-1----:R-:W-:-:S03]  /*9f20*/  FSEL R118, R139, RZ, P2 ;  /* 0x000000ff8b767208 */ /* 0x002fc60001000000 */
[----:B------:R-:W-:Y:S01]  /*9f30*/  FMUL.FTZ R101, R139, R139 ;  /* 0x0000008b8b657220 */ /* 0x000fe20000410000 */
[----:B------:R-:W-:Y:S01]  /*9f40*/  PLOP3.LUT P2, PT, PT, PT, UP1, 0x40, 0x0 ;  /* 0x000000000000781c */ /* 0x000fe20003f4e818 */
[----:B------:R0:W-:Y:S01]  /*9f50*/  @!P1 STG.E desc[UR4][R86.64], R139 ;  /* 0x0000008b56009986 */ /* 0x0001e2000c101904 */
[--C-:B------:R-:W-:Y:S02]  /*9f60*/  FADD.FTZ R121, R54, -R118.reuse ;  /* 0x8000007636797221 */ /* 0x100fe40000010000 */
[----:B------:R-:W-:Y:S01]  /*9f70*/  FSEL R101, R101, RZ, !P2 ;  /* 0x000000ff65657208 */ /* 0x000fe20005000000 */
[--C-:B------:R-:W-:Y:S01]  /*9f80*/  FADD.FTZ R120, R52, -R118.reuse ;  /* 0x8000007634787221 */ /* 0x100fe20000010000 */
[----:B--2---:R-:W-:Y:S01]  /*9f90*/  FFMA.FTZ R54, R100, UR11, R119 ;  /* 0x0000000b64367c23 */ /* 0x004fe20008010077 */
[--C-:B------:R-:W-:Y:S01]  /*9fa0*/  FADD.FTZ R117, R53, -R118.reuse ;  /* 0x8000007635757221 */ /* 0x100fe20000010000 */
[--C-:B------:R-:W-:Y:S01]  /*9fb0*/  FADD.FTZ R55, R55, -R118.reuse ;  /* 0x8000007637377221 */ /* 0x100fe20000010000 */
[----:B------:R-:W1:Y:S01]  /*9fc0*/  @!P1 LDC.64 R52, c[0x0][0x258] ;  /* 0x00009600ff349b82 */ /* 0x000e620000000a00 */
[----:B------:R-:W-:Y:S01]  /*9fd0*/  FADD.FTZ R54, R54, R101 ;  /* 0x0000006536367221 */ /* 0x000fe20000010000 */
        /* <DEDUP_REMOVED lines=20> */
[----:B------:R-:W2:Y:S01]  /*a120*/  MUFU.RSQ R141, R54 ;  /* 0x00000036008d7308 */ /* 0x000ea20000001400 */
[----:B------:R-:W3:Y:S01]  /*a130*/  LDC.64 R118, c[0x0][0x2b8] ;  /* 0x0000ae00ff767b82 */ /* 0x000ee20000000a00 */
[----:B------:R-:W-:Y:S01]  /*a140*/  IADD3 R61, R115, 0x80, RZ ;  /* 0x00000080733d7810 */ /* 0x000fe20007ffe0ff */
[----:B-1----:R-:W-:-:S04]  /*a150*/  @!P1 IMAD.WIDE R52, R113, 0x4, R52 ;  /* 0x0000000471349825 */ /* 0x002fc800078e0234 */
[----:B------:R-:W-:Y:S02]  /*a160*/  VIADD R113, R113, UR12 ;  /* 0x0000000c71717c36 */ /* 0x000fe40008000000 */
        /* <DEDUP_REMOVED lines=10> */
[----:B---3--:R-:W-:-:S04]  /*a210*/  IMAD.WIDE.U32 R44, R115, 0x10, R118 ;  /* 0x00000010732c7825 */ /* 0x008fc800078e0076 */
        /* <DEDUP_REMOVED lines=35> */
[----:B-1----:R-:W-:Y:S01]  /*a450*/  FFMA.FTZ R53, R14, R134, R25 ;  /* 0x000000860e357223 */ /* 0x002fe20000010019 */
[----:B------:R-:W-:Y:S01]  /*a460*/  FFMA.FTZ R52, R84, R117, R97 ;  /* 0x0000007554347223 */ /* 0x000fe20000010061 */
[----:B------:R0:W-:Y:S01]  /*a470*/  STG.E.128 desc[UR4][R60.64], R36 ;  /* 0x000000243c007986 */ /* 0x0001e2000c101d04 */
[----:B------:R-:W-:Y:S01]  /*a480*/  IMAD.WIDE.U32 R118, R137, 0x10, R118 ;  /* 0x0000001089767825 */ /* 0x000fe200078e0076 */
[----:B------:R-:W-:Y:S02]  /*a490*/  ISETP.GE.AND P1, PT, R113, UR13, PT ;  /* 0x0000000d71007c0c */ /* 0x000fe4000bf26270 */
[----:B------:R0:W-:Y:S01]  /*a4a0*/  STG.E.128 desc[UR4][R62.64], R40 ;  /* 0x000000283e007986 */ /* 0x0001e2000c101d04 */
[----:B------:R-:W-:Y:S01]  /*a4b0*/  SEL R122, RZ, 0x1, P0 ;  /* 0x00000001ff7a7807 */ /* 0x000fe20000000000 */
[----:B--2---:R-:W-:Y:S01]  /*a4c0*/  FFMA.FTZ R45, R18, R125, R29 ;  /* 0x0000007d122d7223 */ /* 0x004fe2000001001d */
        /* <DEDUP_REMOVED lines=11> */
.L_x_20238:
[----:B------:R-:W-:Y:S01]  /*a580*/  HFMA2.MMA R125, -RZ, RZ, 0, 5.9604644775390625e-08 ;  /* 0x00000001ff7d7435 */ /* 0x000fe200000001ff */
[----:B------:R-:W-:Y:S01]  /*a590*/  MOV R124, R120 ;  /* 0x00000078007c7202 */ /* 0x000fe20000000f00 */
[----:B------:R-:W-:Y:S01]  /*a5a0*/  IMAD.MOV.U32 R123, RZ, RZ, -0x1 ;  /* 0xffffffffff7b7424 */ /* 0x000fe200078e00ff */
[----:B------:R-:W-:-:S08]  /*a5b0*/  MOV R126, 0x1f ;  /* 0x0000001f007e7802 */ /* 0x000fd00000000f00 */
[----:B------:R-:W-:Y:S05]  /*a5c0*/  WARPSYNC.COLLECTIVE R123, `(.L_x_20240) ;  /* 0x000000007b087348 */ /* 0x000fea0003c00000 */
[----:B------:R0:W1:Y:S02]  /*a5d0*/  SHFL.BFLY P2, R122, R124, R125, R126 ;  /* 0x0c00007d7c7a7389 */ /* 0x000064000004007e */
[----:B01----:R-:W-:Y:S01]  /*a5e0*/  ENDCOLLECTIVE ;  /* 0x000000000000791b */ /* 0x003fe20003800000 */
.L_x_20240:
[----:B------:R-:W-:Y:S01]  /*a5f0*/  HFMA2.MMA R125, -RZ, RZ, 0, 1.1920928955078125e-07 ;  /* 0x00000002ff7d7435 */ /* 0x000fe200000001ff */
[----:B------:R-:W-:-:S05]  /*a600*/  MOV R87, R122 ;  /* 0x0000007a00577202 */ /* 0x000fca0000000f00 */
[----:B------:R-:W-:-:S05]  /*a610*/  FADD.FTZ R100, R120, R87 ;  /* 0x0000005778647221 */ /* 0x000fca0000010000 */
[----:B------:R-:W-:-:S07]  /*a620*/  MOV R124, R100 ;  /* 0x00000064007c7202 */ /* 0x000fce0000000f00 */
[----:B------:R-:W-:Y:S05]  /*a630*/  WARPSYNC.COLLECTIVE R123, `(.L_x_20241) ;  /* 0x000000007b087348 */ /* 0x000fea0003c00000 */
[----:B------:R0:W1:Y:S02]  /*a640*/  SHFL.BFLY P2, R122, R124, R125, R126 ;  /* 0x0c00007d7c7a7389 */ /* 0x000064000004007e */
[----:B01----:R-:W-:Y:S01]  /*a650*/  ENDCOLLECTIVE ;  /* 0x000000000000791b */ /* 0x003fe20003800000 */
.L_x_20241:
[----:B------:R-:W-:Y:S01]  /*a660*/  HFMA2.MMA R125, -RZ, RZ, 0, 2.384185791015625e-07 ;  /* 0x00000004ff7d7435 */ /* 0x000fe200000001ff */
[----:B------:R-:W-:-:S04]  /*a670*/  IMAD.MOV.U32 R87, RZ, RZ, R122 ;  /* 0x000000ffff577224 */ /* 0x000fc800078e007a */
[----:B------:R-:W-:-:S05]  /*a680*/  FADD.FTZ R101, R100, R87 ;  /* 0x0000005764657221 */ /* 0x000fca0000010000 */
[----:B------:R-:W-:-:S07]  /*a690*/  MOV R124, R101 ;  /* 0x00000065007c7202 */ /* 0x000fce0000000f00 */
[----:B------:R-:W-:Y:S05]  /*a6a0*/  WARPSYNC.COLLECTIVE R123, `(.L_x_20242) ;  /* 0x000000007b087348 */ /* 0x000fea0003c00000 */
[----:B------:R0:W1:Y:S02]  /*a6b0*/  SHFL.BFLY P2, R122, R124, R125, R126 ;  /* 0x0c00007d7c7a7389 */ /* 0x000064000004007e */
[----:B01----:R-:W-:Y:S01]  /*a6c0*/  ENDCOLLECTIVE ;  /* 0x000000000000791b */ /* 0x003fe20003800000 */
.L_x_20242:
[----:B------:R-:W-:Y:S01]  /*a6d0*/  HFMA2.MMA R125, -RZ, RZ, 0, 4.76837158203125e-07 ;  /* 0x00000008ff7d7435 */ /* 0x000fe200000001ff */
[----:B------:R-:W-:-:S05]  /*a6e0*/  MOV R86, R122 ;  /* 0x0000007a00567202 */ /* 0x000fca0000000f00 */
[----:B------:R-:W-:-:S04]  /*a6f0*/  FADD.FTZ R119, R101, R86 ;  /* 0x0000005665777221 */ /* 0x000fc80000010000 */
[----:B------:R-:W-:-:S07]  /*a700*/  IMAD.MOV.U32 R124, RZ, RZ, R119 ;  /* 0x000000ffff7c7224 */ /* 0x000fce00078e0077 */
[----:B------:R-:W-:Y:S05]  /*a710*/  WARPSYNC.COLLECTIVE R123, `(.L_x_20243) ;  /* 0x000000007b087348 */ /* 0x000fea0003c00000 */
[----:B------:R0:W1:Y:S02]  /*a720*/  SHFL.BFLY P2, R122, R124, R125, R126 ;  /* 0x0c00007d7c7a7389 */ /* 0x000064000004007e */
[----:B01----:R-:W-:Y:S01]  /*a730*/  ENDCOLLECTIVE ;  /* 0x000000000000791b */ /* 0x003fe20003800000 */
.L_x_20243:
[----:B------:R-:W-:Y:S01]  /*a740*/  IMAD.MOV.U32 R125, RZ, RZ, 0x10 ;  /* 0x00000010ff7d7424 */ /* 0x000fe200078e00ff */
[----:B------:R-:W-:-:S05]  /*a750*/  MOV R86, R122 ;  /* 0x0000007a00567202 */ /* 0x000fca0000000f00 */
[----:B------:R-:W-:-:S05]  /*a760*/  FADD.FTZ R121, R119, R86 ;  /* 0x0000005677797221 */ /* 0x000fca0000010000 */
[----:B------:R-:W-:-:S07]  /*a770*/  MOV R124, R121 ;  /* 0x00000079007c7202 */ /* 0x000fce0000000f00 */
[----:B------:R-:W-:Y:S05]  /*a780*/  WARPSYNC.COLLECTIVE R123, `(.L_x_20244) ;  /* 0x000000007b087348 */ /* 0x000fea0003c00000 */
[----:B------:R0:W1:Y:S02]  /*a790*/  SHFL.BFLY P2, R122, R124, R125, R126 ;  /* 0x0c00007d7c7a7389 */ /* 0x000064000004007e */
[----:B01----:R-:W-:Y:S01]  /*a7a0*/  ENDCOLLECTIVE ;  /* 0x000000000000791b */ /* 0x003fe20003800000 */
.L_x_20244:
        /* <DEDUP_REMOVED lines=56> */
.L_x_20245:
[----:B------:R-:W-:Y:S01]  /*ab30*/  HFMA2.MMA R125, -RZ, RZ, 0, 1.1920928955078125e-07 ;  /* 0x00000002ff7d7435 */ /* 0x000fe200000001ff */
[----:B------:R-:W-:-:S04]  /*ab40*/  IMAD.MOV.U32 R100, RZ, RZ, R122 ;  /* 0x000000ffff647224 */ /* 0x000fc800078e007a */
[----:B------:R-:W-:-:S05]  /*ab50*/  FADD.FTZ R100, R87, R100 ;  /* 0x0000006457647221 */ /* 0x000fca0000010000 */
[----:B------:R-:W-:-:S07]  /*ab60*/  MOV R124, R100 ;  /* 0x00000064007c7202 */ /* 0x000fce0000000f00 */
[----:B------:R-:W-:Y:S05]  /*ab70*/  WARPSYNC.COLLECTIVE R123, `(.L_x_20246) ;  /* 0x000000007b087348 */ /* 0x000fea0003c00000 */
[----:B------:R0:W1:Y:S02]  /*ab80*/  SHFL.BFLY P2, R122, R124, R125, R126 ;  /* 0x0c00007d7c7a7389 */ /* 0x000064000004007e */
[----:B01----:R-:W-:Y:S01]  /*ab90*/  ENDCOLLECTIVE ;  /* 0x000000000000791b */ /* 0x003fe20003800000 */
.L_x_20246:
[----:B------:R-:W-:Y:S01]  /*aba0*/  HFMA2.MMA R125, -RZ, RZ, 0, 2.384185791015625e-07 ;  /* 0x00000004ff7d7435 */ /* 0x000fe200000001ff */
[----:B------:R-:W-:-:S05]  /*abb0*/  MOV R101, R122 ;  /* 0x0000007a00657202 */ /* 0x000fca0000000f00 */
[----:B------:R-:W-:-:S04]  /*abc0*/  FADD.FTZ R101, R100, R101 ;  /* 0x0000006564657221 */ /* 0x000fc80000010000 */
[----:B------:R-:W-:-:S07]  /*abd0*/  IMAD.MOV.U32 R124, RZ, RZ, R101 ;  /* 0x000000ffff7c7224 */ /* 0x000fce00078e0065 */
[----:B------:R-:W-:Y:S05]  /*abe0*/  WARPSYNC.COLLECTIVE R123, `(.L_x_20247) ;  /* 0x000000007b087348 */ /* 0x000fea0003c00000 */
[----:B------:R0:W1:Y:S02]  /*abf0*/  SHFL.BFLY P2, R122, R124, R125, R126 ;  /* 0x0c00007d7c7a7389 */ /* 0x000064000004007e */
[----:B01----:R-:W-:Y:S01]  /*ac00*/  ENDCOLLECTIVE ;  /* 0x000000000000791b */ /* 0x003fe20003800000 */
.L_x_20247:
[----:B------:R-:W-:Y:S01]  /*ac10*/  IMAD.MOV.U32 R125, RZ, RZ, 0x8 ;  /* 0x00000008ff7d7424 */ /* 0x000fe200078e00ff */
[----:B------:R-:W-:-:S05]  /*ac20*/  MOV R120, R122 ;  /* 0x0000007a00787202 */ /* 0x000fca0000000f00 */
[----:B------:R-:W-:-:S05]  /*ac30*/  FADD.FTZ R120, R101, R120 ;  /* 0x0000007865787221 */ /* 0x000fca0000010000 */
[----:B------:R-:W-:-:S07]  /*ac40*/  MOV R124, R120 ;  /* 0x00000078007c7202 */ /* 0x000fce0000000f00 */
[----:B------:R-:W-:Y:S05]  /*ac50*/  WARPSYNC.COLLECTIVE R123, `(.L_x_20248) ;  /* 0x000000007b087348 */ /* 0x000fea0003c00000 */
[----:B------:R0:W1:Y:S02]  /*ac60*/  SHFL.BFLY P2, R122, R124, R125, R126 ;  /* 0x0c00007d7c7a7389 */ /* 0x000064000004007e */
[----:B01----:R-:W-:Y:S01]  /*ac70*/  ENDCOLLECTIVE ;  /* 0x000000000000791b */ /* 0x003fe20003800000 */
.L_x_20248:
[----:B------:R-:W-:Y:S01]  /*ac80*/  HFMA2.MMA R125, -RZ, RZ, 0, 9.5367431640625e-07 ;  /* 0x00000010ff7d7435 */ /* 0x000fe200000001ff */
[----:B------:R-:W-:-:S05]  /*ac90*/  MOV R119, R122 ;  /* 0x0000007a00777202 */ /* 0x000fca0000000f00 */
[----:B------:R-:W-:-:S05]  /*aca0*/  FADD.FTZ R119, R120, R119 ;  /* 0x0000007778777221 */ /* 0x000fca0000010000 */
[----:B------:R-:W-:-:S07]  /*acb0*/  MOV R124, R119 ;  /* 0x00000077007c7202 */ /* 0x000fce0000000f00 */
[----:B------:R-:W-:Y:S05]  /*acc0*/  WARPSYNC.COLLECTIVE R123, `(.L_x_20249) ;  /* 0x000000007b087348 */ /* 0x000fea0003c00000 */
[----:B------:R0:W1:Y:S02]  /*acd0*/  SHFL.BFLY P2, R122, R124, R125, R126 ;  /* 0x0c00007d7c7a7389 */ /* 0x000064000004007e */
[----:B01----:R-:W-:Y:S01]  /*ace0*/  ENDCOLLECTIVE ;  /* 0x000000000000791b */ /* 0x003fe20003800000 */
.L_x_20249:
[----:B------:R-:W-:Y:S05]  /*acf0*/  BRA `(.L_x_20250) ;  /* 0xffffffec00947947 */ /* 0x000fea000383ffff */
.L_x_20251:
        /* <DEDUP_REMOVED lines=16> */
.L_x_23349:


//--------------------- .text._ZN10layer_norm13ln_fwd_kernelINS_13Kernel_traitsI6__halfffffjLj3072ELj1ELj1ELj4ELj16ENS_18Kernel_traits_baseILj3072ES2_ffffjLj128EEEEELb1ELb1ELb1ELb0EEEvNS_9FwdParamsE --------------------------
	.section	.text._ZN10layer_norm13ln_fwd_kernelINS_13Kernel_traitsI6__halfffffjLj3072ELj1ELj1ELj4ELj16ENS_18Kernel_traits_baseILj3072ES2_ffffjLj128EEEEELb1ELb1ELb1ELb0EEEvNS_9FwdParamsE,"ax",@progbits
	.align	128
        .global         _ZN10layer_norm13ln_fwd_kernelINS_13Kernel_traitsI6__halfffffjLj3072ELj1ELj1ELj4ELj16ENS_18Kernel_traits_baseILj3072ES2_ffffjLj128EEEEELb1ELb1ELb1ELb0EEEvNS_9FwdParamsE
        .type           _ZN10layer_norm13ln_fwd_kernelINS_13Kernel_traitsI6__halfffffjLj3072ELj1ELj1ELj4ELj16ENS_18Kernel_traits_baseILj3072ES2_ffffjLj128EEEEELb1ELb1ELb1ELb0EEEvNS_9FwdParamsE,@function
        .size           _ZN10layer_norm13ln_fwd_kernelINS_13Kernel_traitsI6__halfffffjLj3072ELj1ELj1ELj4ELj16ENS_18Kernel_traits_baseILj3072ES2_ffffjLj128EEEEELb1ELb1ELb1ELb0EEEvNS_9FwdParamsE,(.L_x_23350 - _ZN10layer_norm13ln_fwd_kernelINS_13Kernel_traitsI6__halfffffjLj3072ELj1ELj1ELj4ELj16ENS_18Kernel_traits_baseILj3072ES2_ffffjLj128EEEEELb1ELb1ELb1ELb0EEEvNS_9FwdParamsE)
        .other          _ZN10layer_norm13ln_fwd_kernelINS_13Kernel_traitsI6__halfffffjLj3072ELj1ELj1ELj4ELj16ENS_18Kernel_traits_baseILj3072ES2_ffffjLj128EEEEELb1ELb1ELb1ELb0EEEvNS_9FwdParamsE,@"STO_CUDA_ENTRY STV_DEFAULT"
_ZN10layer_norm13ln_fwd_kernelINS_13Kernel_traitsI6__halfffffjLj3072ELj1ELj1ELj4ELj16ENS_18Kernel_traits_baseILj3072ES2_ffffjLj128EEEEELb1ELb1ELb1ELb0EEEvNS_9FwdParamsE:
.text._ZN10layer_norm13ln_fwd_kernelINS_13Kernel_traitsI6__halfffffjLj3072ELj1ELj1ELj4ELj16ENS_18Kernel_traits_baseILj3072ES2_ffffjLj128EEEEELb1ELb1ELb1ELb0EEEvNS_9FwdParamsE:
        /* <DEDUP_REMOVED lines=107> */
.L_x_20253:
[----:B------:R-:W-:Y:S05]  /*06b0*/  BSYNC B0 ;  /* 0x0000000000007941 */ /* 0x000fea0003800000 */
.L_x_20252:
        /* <DEDUP_REMOVED lines=17> */
.L_x_20255:
[----:B------:R-:W-:Y:S05]  /*07d0*/  BSYNC B0 ;  /* 0x0000000000007941 */ /* 0x000fea0003800000 */
.L_x_20254:
        /* <DEDUP_REMOVED lines=17> */
.L_x_20257:
[----:B------:R-:W-:Y:S05]  /*08f0*/  BSYNC B0 ;  /* 0x0000000000007941 */ /* 0x000fea0003800000 */
.L_x_20256:
        /* <DEDUP_REMOVED lines=17> */
.L_x_20259:
[----:B------:R-:W-:Y:S05]  /*0a10*/  BSYNC B0 ;  /* 0x0000000000007941 */ /* 0x000fea0003800000 */
.L_x_20258:
        /* <DEDUP_REMOVED lines=17> */
.L_x_20261:
[----:B------:R-:W-:Y:S05]  /*0b30*/  BSYNC B0 ;  /* 0x0000000000007941 */ /* 0x000fea0003800000 */
.L_x_20260:
        /* <DEDUP_REMOVED lines=22> */
.L_x_20263:
[----:B------:R-:W-:Y:S05]  /*0ca0*/  BSYNC B0 ;  /* 0x0000000000007941 */ /* 0x000fea0003800000 */
.L_x_20262:
[----:B------:R-:W-:Y:S01]  /*0cb0*/  ULDC UR8, c[0x0][0x214] ;  /* 0x0000850000087ab9 */ /* 0x000fe20000000800 */
[----:B------:R-:W-:Y:S02]  /*0cc0*/  LOP3.LUT R51, R51, UR29, R34, 0x96, !PT ;  /* 0x0000001d33337c12 */ /* 0x000fe4000f8e9622 */
[----:B------:R-:W-:-:S13]  /*0cd0*/  ISETP.GE.AND P0, PT, R126, UR8, PT ;  /* 0x000000087e007c0c */ /* 0x000fda000bf06270 */
[----:B------:R-:W-:Y:S05]  /*0ce0*/  @P0 EXIT ;  /* 0x000000000000094d */ /* 0x000fea0003800000 */
[----:B------:R-:W-:Y:S01]  /*0cf0*/  SHF.R.S32.HI R32, RZ, 0x2, R32 ;  /* 0x00000002ff207819 */ /* 0x000fe20000011420 */
[--C-:B-----5:R-:W-:Y:S01]  /*0d00*/  IMAD.MOV.U32 R94, RZ, RZ, R23.reuse ;  /* 0x000000ffff5e7224 */ /* 0x120fe200078e0017 */
[--C-:B------:R-:W-:Y:S01]  /*0d10*/  SHF.R.U64 R92, R22, 0x10, R23.reuse ;  /* 0x00000010165c7819 */ /* 0x100fe20000001217 */
[----:B------:R-:W-:Y:S01]  /*0d20*/  IMAD.MOV.U32 R105, RZ, RZ, R6 ;  /* 0x000000ffff697224 */ /* 0x000fe200078e0006 */
[----:B------:R-:W-:Y:S01]  /*0d30*/  SHF.R.U32.HI R95, RZ, 0x10, R23 ;  /* 0x00000010ff5f7819 */ /* 0x000fe20000011617 */
[--C-:B------:R-:W-:Y:S01]  /*0d40*/  IMAD.MOV.U32 R106, RZ, RZ, R7.reuse ;  /* 0x000000ffff6a7224 */ /* 0x100fe200078e0007 */
[----:B------:R-:W-:Y:S01]  /*0d50*/  SHF.R.U64 R104, R6, 0x10, R7 ;  /* 0x0000001006687819 */ /* 0x000fe20000001207 */
[----:B------:R-:W-:Y:S01]  /*0d60*/  IMAD.MOV.U32 R34, RZ, RZ, R40 ;  /* 0x000000ffff227224 */ /* 0x000fe200078e0028 */
[----:B------:R-:W-:Y:S01]  /*0d70*/  LOP3.LUT R23, R5, 0x60, RZ, 0xc0, !PT ;  /* 0x0000006005177812 */ /* 0x000fe200078ec0ff */
[----:B------:R-:W-:Y:S01]  /*0d80*/  IMAD.MOV.U32 R35, RZ, RZ, R42 ;  /* 0x000000ffff237224 */ /* 0x000fe200078e002a */
[----:B------:R-:W-:Y:S01]  /*0d90*/  LOP3.LUT R6, R32, 0x7f, RZ, 0xc0, !PT ;  /* 0x0000007f20067812 */ /* 0x000fe200078ec0ff */
[----:B------:R-:W-:Y:S01]  /*0da0*/  IMAD.MOV.U32 R37, RZ, RZ, R43 ;  /* 0x000000ffff257224 */ /* 0x000fe200078e002b */
[----:B------:R-:W-:Y:S01]  /*0db0*/  SHF.R.U32.HI R32, RZ, 0x2, R32 ;  /* 0x00000002ff207819 */ /* 0x000fe20000011620 */
[----:B------:R-:W-:Y:S01]  /*0dc0*/  IMAD.MOV.U32 R70, RZ, RZ, R45 ;  /* 0x000000ffff467224 */ /* 0x000fe200078e002d */
[----:B------:R-:W-:Y:S01]  /*0dd0*/  VIADDMNMX R23, R6, -R23, RZ, !PT ;  /* 0x8000001706177246 */ /* 0x000fe200078001ff */
[----:B------:R-:W-:Y:S01]  /*0de0*/  IMAD.MOV.U32 R72, RZ, RZ, R46 ;  /* 0x000000ffff487224 */ /* 0x000fe200078e002e */
[----:B------:R-:W-:Y:S01]  /*0df0*/  LOP3.LUT R32, R32, 0x3fffffe0, RZ, 0xc0, !PT ;  /* 0x3fffffe020207812 */ /* 0x000fe200078ec0ff */
[----:B------:R-:W-:Y:S01]  /*0e00*/  IMAD.MOV.U32 R76, RZ, RZ, R48 ;  /* 0x000000ffff4c7224 */ /* 0x000fe200078e0030 */
[----:B------:R-:W-:Y:S01]  /*0e10*/  VIMNMX R23, R23, 0x20, PT ;  /* 0x0000002017177848 */ /* 0x000fe20003fe0100 */
[----:B------:R-:W-:Y:S01]  /*0e20*/  IMAD.MOV.U32 R78, RZ, RZ, R49 ;  /* 0x000000ffff4e7224 */ /* 0x000fe200078e0031 */
[----:B------:R-:W-:Y:S01]  /*0e30*/  MOV R93, R22 ;  /* 0x00000016005d7202 */ /* 0x000fe20000000f00 */
[----:B------:R-:W-:Y:S01]  /*0e40*/  IMAD.MOV.U32 R82, RZ, RZ, R31 ;  /* 0x000000ffff527224 */ /* 0x000fe200078e001f */
[----:B------:R-:W-:Y:S01]  /*0e50*/  IADD3 R33, R23, R32, RZ ;  /* 0x0000002017217210 */ /* 0x000fe20007ffe0ff */
[----:B------:R-:W-:Y:S01]  /*0e60*/  IMAD.MOV.U32 R84, RZ, RZ, R38 ;  /* 0x000000ffff547224 */ /* 0x000fe200078e0026 */
[----:B------:R-:W-:Y:S01]  /*0e70*/  SHF.L.U32 R22, R5, 0x5, RZ ;  /* 0x0000000505167819 */ /* 0x000fe200000006ff */
[----:B------:R-:W-:Y:S01]  /*0e80*/  IMAD.MOV.U32 R89, RZ, RZ, R26 ;  /* 0x000000ffff597224 */ /* 0x000fe200078e001a */
[----:B------:R-:W-:Y:S01]  /*0e90*/  SHF.R.U64 R96, R24, 0x10, R25 ;  /* 0x0000001018607819 */ /* 0x000fe20000001219 */
[----:B------:R-:W-:Y:S01]  /*0ea0*/  IMAD.SHL.U32 R33, R33, 0x4, RZ ;  /* 0x0000000421217824 */ /* 0x000fe200078e00ff */
[----:B------:R-:W-:Y:S01]  /*0eb0*/  MOV R98, R25 ;  /* 0x0000001900627202 */ /* 0x000fe20000000f00 */
[----:B------:R-:W-:Y:S01]  /*0ec0*/  IMAD.MOV.U32 R90, RZ, RZ, R27 ;  /* 0x000000ffff5a7224 */ /* 0x000fe200078e001b */
[----:B------:R-:W-:Y:S01]  /*0ed0*/  SHF.R.U32.HI R99, RZ, 0x10, R25 ;  /* 0x00000010ff637819 */ /* 0x000fe20000011619 */
[----:B------:R-:W-:Y:S01]  /*0ee0*/  IMAD.MOV.U32 R97, RZ, RZ, R24 ;  /* 0x000000ffff617224 */ /* 0x000fe200078e0018 */
[----:B------:R-:W-:Y:S01]  /*0ef0*/  LOP3.LUT R25, R22, 0x3e0, RZ, 0xc0, !PT ;  /* 0x000003e016197812 */ /* 0x000fe200078ec0ff */
[----:B------:R-:W-:Y:S01]  /*0f00*/  IMAD.HI.U32 R22, R53, -0x2daee0ad, RZ ;  /* 0xd2511f5335167827 */ /* 0x000fe200078e00ff */
[----:B------:R-:W-:Y:S01]  /*0f10*/  I2FP.F32.U32 R33, R33 ;  /* 0x0000002100217245 */ /* 0x000fe20000201000 */
[----:B------:R-:W-:Y:S01]  /*0f20*/  ULDC.U8 UR8, c[0x0][0x2a0] ;  /* 0x0000a80000087ab9 */ /* 0x000fe20000000000 */
[----:B------:R-:W-:Y:S01]  /*0f30*/  VIADDMNMX R25, R6, -R25, RZ, !PT ;  /* 0x8000001906197246 */ /* 0x000fe200078001ff */
[----:B------:R-:W-:Y:S01]  /*0f40*/  IMAD R6, R21, -0x326172a9, RZ ;  /* 0xcd9e8d5715067824 */ /* 0x000fe200078e02ff */
[----:B------:R0:W1:Y:S01]  /*0f50*/  MUFU.RCP R112, R33 ;  /* 0x0000002100707308 */ /* 0x0000620000001000 */
[----:B------:R-:W-:Y:S01]  /*0f60*/  IMAD.HI.U32 R21, R51, -0x326172a9, RZ ;  /* 0xcd9e8d5733157827 */ /* 0x000fe200078e00ff */
[----:B------:R-:W-:Y:S01]  /*0f70*/  VIMNMX R25, R25, 0x20, PT ;  /* 0x0000002019197848 */ /* 0x000fe20003fe0100 */
[----:B------:R-:W-:Y:S01]  /*0f80*/  ULDC UR9, c[0x0][0x294] ;  /* 0x0000a50000097ab9 */ /* 0x000fe20000000800 */
[----:B------:R-:W-:Y:S01]  /*0f90*/  SHF.R.U32.HI R107, RZ, 0x10, R7 ;  /* 0x00000010ff6b7819 */ /* 0x000fe20000011607 */
[----:B------:R-:W-:Y:S01]  /*0fa0*/  IMAD R7, R52, -0x2daee0ad, RZ ;  /* 0xd2511f5334077824 */ /* 0x000fe200078e02ff */
[----:B------:R-:W-:Y:S01]  /*0fb0*/  SHF.R.U64 R50, R40, 0x10, R41 ;  /* 0x0000001028327819 */ /* 0x000fe20000001229 */
[----:B------:R-:W-:Y:S01]  /*0fc0*/  IMAD.MOV.U32 R101, RZ, RZ, R28 ;  /* 0x000000ffff657224 */ /* 0x000fe200078e001c */
[----:B------:R-:W-:Y:S01]  /*0fd0*/  MOV R36, R41 ;  /* 0x0000002900247202 */ /* 0x000fe20000000f00 */
[----:B------:R-:W-:Y:S01]  /*0fe0*/  IMAD.MOV.U32 R102, RZ, RZ, R29 ;  /* 0x000000ffff667224 */ /* 0x000fe200078e001d */
[----:B------:R-:W-:Y:S01]  /*0ff0*/  SHF.R.U32.HI R41, RZ, 0x10, R41 ;  /* 0x00000010ff297819 */ /* 0x000fe20000011629 */
[----:B------:R-:W-:Y:S01]  /*1000*/  IMAD.IADD R121, R32, 0x1, R25 ;  /* 0x0000000120797824 */ /* 0x000fe200078e0219 */
[--C-:B------:R-:W-:Y:S01]  /*1010*/  SHF.R.U64 R42, R42, 0x10, R43.reuse ;  /* 0x000000102a2a7819 */ /* 0x100fe2000000122b */
[----:B------:R-:W-:Y:S01]  /*1020*/  IMAD R24, R53, -0x2daee0ad, RZ ;  /* 0xd2511f5335187824 */ /* 0x000fe200078e02ff */
[----:B------:R-:W-:Y:S01]  /*1030*/  SHF.R.U32.HI R40, RZ, 0x10, R43 ;  /* 0x00000010ff287819 */ /* 0x000fe2000001162b */
[----:B------:R-:W-:Y:S01]  /*1040*/  IMAD.MOV.U32 R66, RZ, RZ, 0x1 ;  /* 0x00000001ff427424 */ /* 0x000fe200078e00ff */
[----:B------:R-:W-:Y:S01]  /*1050*/  MOV R68, R44 ;  /* 0x0000002c00447202 */ /* 0x000fe20000000f00 */
[----:B------:R-:W-:Y:S01]  /*1060*/  HADD2.F32 R23, -RZ, R34.H0_H0 ;  /* 0x20000022ff177230 */ /* 0x000fe20000004100 */
[--C-:B------:R-:W-:Y:S01]  /*1070*/  SHF.R.U64 R69, R44, 0x10, R45.reuse ;  /* 0x000000102c457819 */ /* 0x100fe2000000122d */
        /* <DEDUP_REMOVED lines=58> */
[----:B------:R-:W-:Y:S01]  /*1420*/  HFMA2.MMA R21, -RZ, RZ, 0, 0 ;  /* 0x00000000ff157435 */ /* 0x000fe200000001ff */
[----:B------:R-:W-:Y:S01]  /*1430*/  LOP3.LUT R7, R22, UR31, R7, 0x96, !PT ;  /* 0x0000001f16077c12 */ /* 0x000fe2000f8e9607 */
[----:B------:R-:W-:Y:S01]  /*1440*/  IMAD R22, R51, -0x326172a9, RZ ;  /* 0xcd9e8d5733167824 */ /* 0x000fe200078e02ff */
        /* <DEDUP_REMOVED lines=47> */
[----:B01----:R-:W-:-:S07]  /*1740*/  IMAD.SHL.U32 R121, R121, 0x4, RZ ;  /* 0x0000000479797824 */ /* 0x003fce00078e00ff */
.L_x_20515:
        /* <DEDUP_REMOVED lines=9> */
[----:B--2---:R-:W-:Y:S02]  /*17e0*/  IMAD.U32 R136, RZ, RZ, UR4 ;  /* 0x00000004ff887e24 */ /* 0x004fe4000f8e00ff */
[----:B------:R-:W-:Y:S01]  /*17f0*/  IMAD.MOV.U32 R137, RZ, RZ, RZ ;  /* 0x000000ffff897224 */ /* 0x000fe200078e00ff */
[----:B------:R-:W-:Y:S02]  /*1800*/  SHF.R.S32.HI R139, RZ, 0x1f, R134 ;  /* 0x0000001fff8b7819 */ /* 0x000fe40000011486 */
[----:B------:R-:W-:Y:S02]  /*1810*/  IADD3 R136, R136, -0x61c88647, RZ ;  /* 0x9e3779b988887810 */ /* 0x000fe40007ffe0ff */
[----:B------:R-:W-:-:S04]  /*1820*/  LEA.HI R134, R139, R134, RZ, 0x2 ;  /* 0x000000868b867211 */ /* 0x000fc800078f10ff */
[----:B------:R-:W-:Y:S02]  /*1830*/  LEA.HI.SX32 R139, R134, R127, 0x1e ;  /* 0x0000007f868b7211 */ /* 0x000fe400078ff2ff */
[----:B------:R-:W-:Y:S02]  /*1840*/  SHF.R.S32.HI R134, RZ, 0x1f, R126 ;  /* 0x0000001fff867819 */ /* 0x000fe4000001147e */
        /* <DEDUP_REMOVED lines=36> */
.L_x_20269:
[----:B------:R-:W-:-:S07]  /*1a90*/  MOV R122, R22 ;  /* 0x00000016007a7202 */ /* 0x000fce0000000f00 */
.L_x_20270:
[----:B------:R-:W-:Y:S05]  /*1aa0*/  BSYNC B2 ;  /* 0x0000000000027941 */ /* 0x000fea0003800000 */
.L_x_20268:
        /* <DEDUP_REMOVED lines=16> */
.L_x_20274:
[----:B------:R-:W-:Y:S05]  /*1bb0*/  BSYNC B3 ;  /* 0x0000000000037941 */ /* 0x000fea0003800000 */
.L_x_20273:
[----:B------:R-:W-:Y:S01]  /*1bc0*/  IMAD.HI.U32 R7, R4, -0x326172a9, RZ ;  /* 0xcd9e8d5704077827 */ /* 0x000fe200078e00ff */
[----:B------:R-:W-:-:S03]  /*1bd0*/  LOP3.LUT R6, R6, UR5, R21, 0x96, !PT ;  /* 0x0000000506067c12 */ /* 0x000fc6000f8e9615 */
[----:B------:R-:W-:Y:S01]  /*1be0*/  IMAD R39, R4, -0x326172a9, RZ ;  /* 0xcd9e8d5704277824 */ /* 0x000fe200078e02ff */
[----:B------:R-:W-:Y:S01]  /*1bf0*/  LOP3.LUT R7, R7, UR4, R2, 0x96, !PT ;  /* 0x0000000407077c12 */ /* 0x000fe2000f8e9602 */
[----:B------:R-:W-:-:S04]  /*1c00*/  IMAD.WIDE.U32 R36, R6, -0x326172a9, RZ ;  /* 0xcd9e8d5706247825 */ /* 0x000fc800078e00ff */
[----:B------:R-:W-:Y:S01]  /*1c10*/  IMAD R143, R3, -0x2daee0ad, RZ ;  /* 0xd2511f53038f7824 */ /* 0x000fe200078e02ff */
[----:B------:R-:W-:Y:S01]  /*1c20*/  LOP3.LUT R39, R37, R39, R136, 0x96, !PT ;  /* 0x0000002725277212 */ /* 0x000fe200078e9688 */
        /* <DEDUP_REMOVED lines=37> */
.L_x_20272:
[----:B------:R-:W-:Y:S05]  /*1e80*/  BSYNC B2 ;  /* 0x0000000000027941 */ /* 0x000fea0003800000 */
.L_x_20271:
        /* <DEDUP_REMOVED lines=8> */
[----:B------:R-:W-:-:S04]  /*1f10*/  FMUL.FTZ R36, R23, R36 ;  /* 0x0000002417247220 */ /* 0x000fc80000410000 */
[----:B------:R-:W-:-:S07]  /*1f20*/  @P1 FADD.FTZ R36, R32, R36 ;  /* 0x0000002420241221 */ /* 0x000fce0000010000 */
.L_x_20267:
[----:B------:R-:W-:Y:S05]  /*1f30*/  BSYNC B1 ;  /* 0x0000000000017941 */ /* 0x000fea0003800000 */
.L_x_20266:
        /* <DEDUP_REMOVED lines=18> */
.L_x_20278:
[----:B------:R-:W-:-:S07]  /*2060*/  IMAD.MOV.U32 R20, RZ, RZ, R22 ;  /* 0x000000ffff147224 */ /* 0x000fce00078e0016 */
.L_x_20279:
[----:B------:R-:W-:Y:S05]  /*2070*/  BSYNC B2 ;  /* 0x0000000000027941 */ /* 0x000fea0003800000 */
.L_x_20277:
        /* <DEDUP_REMOVED lines=16> */
.L_x_20283:
[----:B------:R-:W-:Y:S05]  /*2180*/  BSYNC B3 ;  /* 0x0000000000037941 */ /* 0x000fea0003800000 */
.L_x_20282:
        /* <DEDUP_REMOVED lines=44> */
.L_x_20281:
[----:B------:R-:W-:Y:S05]  /*2450*/  BSYNC B2 ;  /* 0x0000000000027941 */ /* 0x000fea0003800000 */
.L_x_20280:
        /* <DEDUP_REMOVED lines=10> */
.L_x_20276:
[----:B------:R-:W-:Y:S05]  /*2500*/  BSYNC B1 ;  /* 0x0000000000017941 */ /* 0x000fea0003800000 */
.L_x_20275:
        /* <DEDUP_REMOVED lines=18> */
.L_x_20287:
[----:B------:R-:W-:-:S07]  /*2630*/  IMAD.MOV.U32 R20, RZ, RZ, R22 ;  /* 0x000000ffff147224 */ /* 0x000fce00078e0016 */
.L_x_20288:
[----:B------:R-:W-:Y:S05]  /*2640*/  BSYNC B2 ;  /* 0x0000000000027941 */ /* 0x000fea0003800000 */
.L_x_20286:
        /* <DEDUP_REMOVED lines=16> */
.L_x_20292:
[----:B------:R-:W-:Y:S05]  /*2750*/  BSYNC B3 ;  /* 0x0000000000037941 */ /* 0x000fea0003800000 */
.L_x_20291:
        /* <DEDUP_REMOVED lines=44> */
.L_x_20290:
[----:B------:R-:W-:Y:S05]  /*2a20*/  BSYNC B2 ;  /* 0x0000000000027941 */ /* 0x000fea0003800000 */
.L_x_20289:
        /* <DEDUP_REMOVED lines=8> */
[----:B------:R-:W-:-:S04]  /*2ab0*/  FMUL.FTZ R38, R26, R39 ;  /* 0x000000271a267220 */ /* 0x000fc80000410000 */
[----:B------:R-:W-:-:S07]  /*2ac0*/  @P1 FADD.FTZ R38, R34, R38 ;  /* 0x0000002622261221 */ /* 0x000fce0000010000 */
.L_x_20285:
[----:B------:R-:W-:Y:S05]  /*2ad0*/  BSYNC B1 ;  /* 0x0000000000017941 */ /* 0x000fea0003800000 */
.L_x_20284:
        /* <DEDUP_REMOVED lines=18> */
.L_x_20296:
[----:B------:R-:W-:-:S07]  /*2c00*/  MOV R39, R22 ;  /* 0x0000001600277202 */ /* 0x000fce0000000f00 */
.L_x_20297:
[----:B------:R-:W-:Y:S05]  /*2c10*/  BSYNC B2 ;  /* 0x0000000000027941 */ /* 0x000fea0003800000 */
.L_x_20295:
        /* <DEDUP_REMOVED lines=16> */
.L_x_20301:
[----:B------:R-:W-:Y:S05]  /*2d20*/  BSYNC B3 ;  /* 0x0000000000037941 */ /* 0x000fea0003800000 */
.L_x_20300:
[----:B------:R-:W-:Y:S01]  /*2d30*/  IMAD.HI.U32 R7, R4, -0x326172a9, RZ ;  /* 0xcd9e8d5704077827 */ /* 0x000fe200078e00ff */
[----:B------:R-:W-:Y:S01]  /*2d40*/  LOP3.LUT R6, R6, UR5, R21, 0x96, !PT ;  /* 0x0000000506067c12 */ /* 0x000fe2000f8e9615 */
[----:B------:R-:W-:Y:S02]  /*2d50*/  HFMA2.MMA R20, -RZ, RZ, 0, 0 ;  /* 0x00000000ff147435 */ /* 0x000fe400000001ff */
[----:B------:R-:W-:Y:S01]  /*2d60*/  IMAD R125, R4, -0x326172a9, RZ ;  /* 0xcd9e8d57047d7824 */ /* 0x000fe200078e02ff */
[----:B------:R-:W-:Y:S01]  /*2d70*/  LOP3.LUT R7, R7, UR4, R2, 0x96, !PT ;  /* 0x0000000407077c12 */ /* 0x000fe2000f8e9602 */
[----:B------:R-:W-:-:S04]  /*2d80*/  IMAD.WIDE.U32 R64, R6, -0x326172a9, RZ ;  /* 0xcd9e8d5706407825 */ /* 0x000fc800078e00ff */
[----:B------:R-:W-:Y:S01]  /*2d90*/  IMAD R141, R3, -0x2daee0ad, RZ ;  /* 0xd2511f53038d7824 */ /* 0x000fe200078e02ff */
[----:B------:R-:W-:Y:S01]  /*2da0*/  LOP3.LUT R125, R65, R125, R136, 0x96, !PT ;  /* 0x0000007d417d7212 */ /* 0x000fe200078e9688 */
        /* <DEDUP_REMOVED lines=36> */
.L_x_20299:
[----:B------:R-:W-:Y:S05]  /*2ff0*/  BSYNC B2 ;  /* 0x0000000000027941 */ /* 0x000fea0003800000 */
.L_x_20298:
        /* <DEDUP_REMOVED lines=10> */
.L_x_20294:
[----:B------:R-:W-:Y:S05]  /*30a0*/  BSYNC B1 ;  /* 0x0000000000017941 */ /* 0x000fea0003800000 */
.L_x_20293:
        /* <DEDUP_REMOVED lines=16> */
.L_x_20303:
[----:B------:R-:W-:Y:S05]  /*31b0*/  BSYNC B1 ;  /* 0x0000000000017941 */ /* 0x000fea0003800000 */
.L_x_20302:
[----:B------:R-:W-:Y:S01]  /*31c0*/  IADD3 R139, R139, 0x80, RZ ;  /* 0x000000808b8b7810 */ /* 0x000fe20007ffe0ff */
[----:B------:R-:W-:-:S07]  /*31d0*/  VIADD R137, R137, 0x80 ;  /* 0x0000008089897836 */ /* 0x000fce0000000000 */
.L_x_20265:
[----:B------:R-:W-:Y:S05]  /*31e0*/  BSYNC B0 ;  /* 0x0000000000007941 */ /* 0x000fea0003800000 */
.L_x_20264:
        /* <DEDUP_REMOVED lines=31> */
.L_x_20309:
[----:B------:R-:W-:-:S07]  /*33e0*/  IMAD.MOV.U32 R122, RZ, RZ, R22 ;  /* 0x000000ffff7a7224 */ /* 0x000fce00078e0016 */
.L_x_20310:
[----:B------:R-:W-:Y:S05]  /*33f0*/  BSYNC B2 ;  /* 0x0000000000027941 */ /* 0x000fea0003800000 */
.L_x_20308:
        /* <DEDUP_REMOVED lines=16> */
.L_x_20314:
[----:B------:R-:W-:Y:S05]  /*3500*/  BSYNC B3 ;  /* 0x0000000000037941 */ /* 0x000fea0003800000 */
.L_x_20313:
        /* <DEDUP_REMOVED lines=44> */
.L_x_20312:
[----:B------:R-:W-:Y:S05]  /*37d0*/  BSYNC B2 ;  /* 0x0000000000027941 */ /* 0x000fea0003800000 */
.L_x_20311:
        /* <DEDUP_REMOVED lines=10> */
.L_x_20307:
[----:B------:R-:W-:Y:S05]  /*3880*/  BSYNC B1 ;  /* 0x0000000000017941 */ /* 0x000fea0003800000 */
.L_x_20306:
        /* <DEDUP_REMOVED lines=18> */
.L_x_20318:
[----:B------:R-:W-:-:S07]  /*39b0*/  MOV R20, R22 ;  /* 0x0000001600147202 */ /* 0x000fce0000000f00 */
.L_x_20319:
[----:B------:R-:W-:Y:S05]  /*39c0*/  BSYNC B2 ;  /* 0x0000000000027941 */ /* 0x000fea0003800000 */
.L_x_20317:
        /* <DEDUP_REMOVED lines=16> */
.L_x_20323:
[----:B------:R-:W-:Y:S05]  /*3ad0*/  BSYNC B3 ;  /* 0x0000000000037941 */ /* 0x000fea0003800000 */
.L_x_20322:
        /* <DEDUP_REMOVED lines=44> */
.L_x_20321:
[----:B------:R-:W-:Y:S05]  /*3da0*/  BSYNC B2 ;  /* 0x0000000000027941 */ /* 0x000fea0003800000 */
.L_x_20320:
        /* <DEDUP_REMOVED lines=10> */
.L_x_20316:
[----:B------:R-:W-:Y:S05]  /*3e50*/  BSYNC B1 ;  /* 0x0000000000017941 */ /* 0x000fea0003800000 */
.L_x_20315:
        /* <DEDUP_REMOVED lines=18> */
.L_x_20327:
[----:B------:R-:W-:-:S07]  /*3f80*/  IMAD.MOV.U32 R20, RZ, RZ, R22 ;  /* 0x000000ffff147224 */ /* 0x000fce00078e0016 */
.L_x_20328:
[----:B------:R-:W-:Y:S05]  /*3f90*/  BSYNC B2 ;  /* 0x0000000000027941 */ /* 0x000fea0003800000 */
.L_x_20326:
        /* <DEDUP_REMOVED lines=16> */
.L_x_20332:
[----:B------:R-:W-:Y:S05]  /*40a0*/  BSYNC B3 ;  /* 0x0000000000037941 */ /* 0x000fea0003800000 */
.L_x_20331:
        /* <DEDUP_REMOVED lines=44> */
.L_x_20330:
[----:B------:R-:W-:Y:S05]  /*4370*/  BSYNC B2 ;  /* 0x0000000000027941 */ /* 0x000fea0003800000 */
.L_x_20329:
        /* <DEDUP_REMOVED lines=10> */
.L_x_20325:
[----:B------:R-:W-:Y:S05]  /*4420*/  BSYNC B1 ;  /* 0x0000000000017941 */ /* 0x000fea0003800000 */
.L_x_20324:
        /* <DEDUP_REMOVED lines=18> */
.L_x_20336:
[----:B------:R-:W-:-:S07]  /*4550*/  MOV R47, R22 ;  /* 0x00000016002f7202 */ /* 0x000fce0000000f00 */
.L_x_20337:
[----:B------:R-:W-:Y:S05]  /*4560*/  BSYNC B2 ;  /* 0x0000000000027941 */ /* 0x000fea0003800000 */
.L_x_20335:
        /* <DEDUP_REMOVED lines=16> */
.L_x_20341:
[----:B------:R-:W-:Y:S05]  /*4670*/  BSYNC B3 ;  /* 0x0000000000037941 */ /* 0x000fea0003800000 */
.L_x_20340:
        /* <DEDUP_REMOVED lines=44> */
.L_x_20339:
[----:B------:R-:W-:Y:S05]  /*4940*/  BSYNC B2 ;  /* 0x0000000000027941 */ /* 0x000fea0003800000 */
.L_x_20338:
        /* <DEDUP_REMOVED lines=10> */
.L_x_20334:
[----:B------:R-:W-:Y:S05]  /*49f0*/  BSYNC B1 ;  /* 0x0000000000017941 */ /* 0x000fea0003800000 */
.L_x_20333:
        /* <DEDUP_REMOVED lines=16> */
.L_x_20343:
[----:B------:R-:W-:Y:S05]  /*4b00*/  BSYNC B1 ;  /* 0x0000000000017941 */ /* 0x000fea0003800000 */
.L_x_20342:
[----:B------:R-:W-:Y:S01]  /*4b10*/  IADD3 R139, R139, 0x80, RZ ;  /* 0x000000808b8b7810 */ /* 0x000fe20007ffe0ff */
[----:B------:R-:W-:-:S07]  /*4b20*/  VIADD R137, R137, 0x80 ;  /* 0x0000008089897836 */ /* 0x000fce0000000000 */
.L_x_20305:
[----:B------:R-:W-:Y:S05]  /*4b30*/  BSYNC B0 ;  /* 0x0000000000007941 */ /* 0x000fea0003800000 */
.L_x_20304:
        /* <DEDUP_REMOVED lines=31> */
.L_x_20349:
[----:B------:R-:W-:-:S07]  /*4d30*/  IMAD.MOV.U32 R122, RZ, RZ, R22 ;  /* 0x000000ffff7a7224 */ /* 0x000fce00078e0016 */
.L_x_20350:
[----:B------:R-:W-:Y:S05]  /*4d40*/  BSYNC B2 ;  /* 0x0000000000027941 */ /* 0x000fea0003800000 */
.L_x_20348:
        /* <DEDUP_REMOVED lines=16> */
.L_x_20354:
[----:B------:R-:W-:Y:S05]  /*4e50*/  BSYNC B3 ;  /* 0x0000000000037941 */ /* 0x000fea0003800000 */
.L_x_20353:
        /* <DEDUP_REMOVED lines=44> */
.L_x_20352:
[----:B------:R-:W-:Y:S05]  /*5120*/  BSYNC B2 ;  /* 0x0000000000027941 */ /* 0x000fea0003800000 */
.L_x_20351:
        /* <DEDUP_REMOVED lines=10> */
.L_x_20347:
[----:B------:R-:W-:Y:S05]  /*51d0*/  BSYNC B1 ;  /* 0x0000000000017941 */ /* 0x000fea0003800000 */
.L_x_20346:
        /* <DEDUP_REMOVED lines=18> */
.L_x_20358:
[----:B------:R-:W-:-:S07]  /*5300*/  MOV R20, R22 ;  /* 0x0000001600147202 */ /* 0x000fce0000000f00 */
.L_x_20359:
[----:B------:R-:W-:Y:S05]  /*5310*/  BSYNC B2 ;  /* 0x0000000000027941 */ /* 0x000fea0003800000 */
.L_x_20357:
        /* <DEDUP_REMOVED lines=16> */
.L_x_20363:
[----:B------:R-:W-:Y:S05]  /*5420*/  BSYNC B3 ;  /* 0x0000000000037941 */ /* 0x000fea0003800000 */
.L_x_20362:
        /* <DEDUP_REMOVED lines=44> */
.L_x_20361:
[----:B------:R-:W-:Y:S05]  /*56f0*/  BSYNC B2 ;  /* 0x0000000000027941 */ /* 0x000fea0003800000 */
.L_x_20360:
        /* <DEDUP_REMOVED lines=10> */
.L_x_20356:
[----:B------:R-:W-:Y:S05]  /*57a0*/  BSYNC B1 ;  /* 0x0000000000017941 */ /* 0x000fea0003800000 */
.L_x_20355:
        /* <DEDUP_REMOVED lines=18> */
.L_x_20367:
[----:B------:R-:W-:-:S07]  /*58d0*/  IMAD.MOV.U32 R20, RZ, RZ, R22 ;  /* 0x000000ffff147224 */ /* 0x000fce00078e0016 */
.L_x_20368:
[----:B------:R-:W-:Y:S05]  /*58e0*/  BSYNC B2 ;  /* 0x0000000000027941 */ /* 0x000fea0003800000 */
.L_x_20366:
        /* <DEDUP_REMOVED lines=16> */
.L_x_20372:
[----:B------:R-:W-:Y:S05]  /*59f0*/  BSYNC B3 ;  /* 0x0000000000037941 */ /* 0x000fea0003800000 */
.L_x_20371:
        /* <DEDUP_REMOVED lines=44> */
.L_x_20370:
[----:B------:R-:W-:Y:S05]  /*5cc0*/  BSYNC B2 ;  /* 0x0000000000027941 */ /* 0x000fea0003800000 */
.L_x_20369:
        /* <DEDUP_REMOVED lines=10> */
.L_x_20365:
[----:B------:R-:W-:Y:S05]  /*5d70*/  BSYNC B1 ;  /* 0x0000000000017941 */ /* 0x000fea0003800000 */
.L_x_20364:
        /* <DEDUP_REMOVED lines=18> */
.L_x_20376:
[----:B------:R-:W-:-:S07]  /*5ea0*/  MOV R51, R22 ;  /* 0x0000001600337202 */ /* 0x000fce0000000f00 */
.L_x_20377:
[----:B------:R-:W-:Y:S05]  /*5eb0*/  BSYNC B2 ;  /* 0x0000000000027941 */ /* 0x000fea0003800000 */
.L_x_20375:
        /* <DEDUP_REMOVED lines=16> */
.L_x_20381:
[----:B------:R-:W-:Y:S05]  /*5fc0*/  BSYNC B3 ;  /* 0x0000000000037941 */ /* 0x000fea0003800000 */
.L_x_20380:
        /* <DEDUP_REMOVED lines=44> */
.L_x_20379:
[----:B------:R-:W-:Y:S05]  /*6290*/  BSYNC B2 ;  /* 0x0000000000027941 */ /* 0x000fea0003800000 */
.L_x_20378:
        /* <DEDUP_REMOVED lines=10> */
.L_x_20374:
[----:B------:R-:W-:Y:S05]  /*6340*/  BSYNC B1 ;  /* 0x0000000000017941 */ /* 0x000fea0003800000 */
.L_x_20373:
        /* <DEDUP_REMOVED lines=16> */
.L_x_20383:
[----:B------:R-:W-:Y:S05]  /*6450*/  BSYNC B1 ;  /* 0x0000000000017941 */ /* 0x000fea0003800000 */
.L_x_20382:
[----:B------:R-:W-:Y:S01]  /*6460*/  IADD3 R139, R139, 0x80, RZ ;  /* 0x000000808b8b7810 */ /* 0x000fe20007ffe0ff */
[----:B------:R-:W-:-:S07]  /*6470*/  VIADD R137, R137, 0x80 ;  /* 0x0000008089897836 */ /* 0x000fce0000000000 */
.L_x_20345:
[----:B------:R-:W-:Y:S05]  /*6480*/  BSYNC B0 ;  /* 0x0000000000007941 */ /* 0x000fea0003800000 */
.L_x_20344:
        /* <DEDUP_REMOVED lines=31> */
.L_x_20389:
[----:B------:R-:W-:-:S07]  /*6680*/  IMAD.MOV.U32 R122, RZ, RZ, R22 ;  /* 0x000000ffff7a7224 */ /* 0x000fce00078e0016 */
.L_x_20390:
[----:B------:R-:W-:Y:S05]  /*6690*/  BSYNC B2 ;  /* 0x0000000000027941 */ /* 0x000fea0003800000 */
.L_x_20388:
        /* <DEDUP_REMOVED lines=16> */
.L_x_20394:
[----:B------:R-:W-:Y:S05]  /*67a0*/  BSYNC B3 ;  /* 0x0000000000037941 */ /* 0x000fea0003800000 */
.L_x_20393:
        /* <DEDUP_REMOVED lines=44> */
.L_x_20392:
[----:B------:R-:W-:Y:S05]  /*6a70*/  BSYNC B2 ;  /* 0x0000000000027941 */ /* 0x000fea0003800000 */
.L_x_20391:
        /* <DEDUP_REMOVED lines=10> */
.L_x_20387:
[----:B------:R-:W-:Y:S05]  /*6b20*/  BSYNC B1 ;  /* 0x0000000000017941 */ /* 0x000fea0003800000 */
.L_x_20386:
        /* <DEDUP_REMOVED lines=18> */
.L_x_20398:
[----:B------:R-:W-:-:S07]  /*6c50*/  MOV R20, R22 ;  /* 0x0000001600147202 */ /* 0x000fce0000000f00 */
.L_x_20399:
[----:B------:R-:W-:Y:S05]  /*6c60*/  BSYNC B2 ;  /* 0x0000000000027941 */ /* 0x000fea0003800000 */
.L_x_20397:
        /* <DEDUP_REMOVED lines=16> */
.L_x_20403:
[----:B------:R-:W-:Y:S05]  /*6d70*/  BSYNC B3 ;  /* 0x0000000000037941 */ /* 0x000fea0003800000 */
.L_x_20402:
        /* <DEDUP_REMOVED lines=44> */
.L_x_20401:
[----:B------:R-:W-:Y:S05]  /*7040*/  BSYNC B2 ;  /* 0x0000000000027941 */ /* 0x000fea0003800000 */
.L_x_20400:
        /* <DEDUP_REMOVED lines=10> */
.L_x_20396:
[----:B------:R-:W-:Y:S05]  /*70f0*/  BSYNC B1 ;  /* 0x0000000000017941 */ /* 0x000fea0003800000 */
.L_x_20395:
        /* <DEDUP_REMOVED lines=18> */
.L_x_20407:
[----:B------:R-:W-:-:S07]  /*7220*/  IMAD.MOV.U32 R20, RZ, RZ, R22 ;  /* 0x000000ffff147224 */ /* 0x000fce00078e0016 */
.L_x_20408:
[----:B------:R-:W-:Y:S05]  /*7230*/  BSYNC B2 ;  /* 0x0000000000027941 */ /* 0x000fea0003800000 */
.L_x_20406:
        /* <DEDUP_REMOVED lines=16> */
.L_x_20412:
[----:B------:R-:W-:Y:S05]  /*7340*/  BSYNC B3 ;  /* 0x0000000000037941 */ /* 0x000fea0003800000 */
.L_x_20411:
        /* <DEDUP_REMOVED lines=44> */
.L_x_20410:
[----:B------:R-:W-:Y:S05]  /*7610*/  BSYNC B2 ;  /* 0x0000000000027941 */ /* 0x000fea0003800000 */
.L_x_20409:
        /* <DEDUP_REMOVED lines=10> */
.L_x_20405:
[----:B------:R-:W-:Y:S05]  /*76c0*/  BSYNC B1 ;  /* 0x0000000000017941 */ /* 0x000fea0003800000 */
.L_x_20404:
        /* <DEDUP_REMOVED lines=18> */
.L_x_20416:
[----:B------:R-:W-:-:S07]  /*77f0*/  MOV R55, R22 ;  /* 0x0000001600377202 */ /* 0x000fce0000000f00 */
.L_x_20417:
[----:B------:R-:W-:Y:S05]  /*7800*/  BSYNC B2 ;  /* 0x0000000000027941 */ /* 0x000fea0003800000 */
.L_x_20415:
        /* <DEDUP_REMOVED lines=16> */
.L_x_20421:
[----:B------:R-:W-:Y:S05]  /*7910*/  BSYNC B3 ;  /* 0x0000000000037941 */ /* 0x000fea0003800000 */
.L_x_20420:
        /* <DEDUP_REMOVED lines=44> */
.L_x_20419:
[----:B------:R-:W-:Y:S05]  /*7be0*/  BSYNC B2 ;  /* 0x0000000000027941 */ /* 0x000fea0003800000 */
.L_x_20418:
        /* <DEDUP_REMOVED lines=10> */
.L_x_20414:
[----:B------:R-:W-:Y:S05]  /*7c90*/  BSYNC B1 ;  /* 0x0000000000017941 */ /* 0x000fea0003800000 */
.L_x_20413:
        /* <DEDUP_REMOVED lines=16> */
.L_x_20423:
[----:B------:R-:W-:Y:S05]  /*7da0*/  BSYNC B1 ;  /* 0x0000000000017941 */ /* 0x000fea0003800000 */
.L_x_20422:
[----:B------:R-:W-:Y:S01]  /*7db0*/  IADD3 R139, R139, 0x80, RZ ;  /* 0x000000808b8b7810 */ /* 0x000fe20007ffe0ff */
[----:B------:R-:W-:-:S07]  /*7dc0*/  VIADD R137, R137, 0x80 ;  /* 0x0000008089897836 */ /* 0x000fce0000000000 */
.L_x_20385:
[----:B------:R-:W-:Y:S05]  /*7dd0*/  BSYNC B0 ;  /* 0x0000000000007941 */ /* 0x000fea0003800000 */
.L_x_20384:
        /* <DEDUP_REMOVED lines=31> */
.L_x_20429:
[----:B------:R-:W-:-:S07]  /*7fd0*/  IMAD.MOV.U32 R122, RZ, RZ, R22 ;  /* 0x000000ffff7a7224 */ /* 0x000fce00078e0016 */
.L_x_20430:
[----:B------:R-:W-:Y:S05]  /*7fe0*/  BSYNC B2 ;  /* 0x0000000000027941 */ /* 0x000fea0003800000 */
.L_x_20428:
        /* <DEDUP_REMOVED lines=16> */
.L_x_20434:
[----:B------:R-:W-:Y:S05]  /*80f0*/  BSYNC B3 ;  /* 0x0000000000037941 */ /* 0x000fea0003800000 */
.L_x_20433:
        /* <DEDUP_REMOVED lines=44> */
.L_x_20432:
[----:B------:R-:W-:Y:S05]  /*83c0*/  BSYNC B2 ;  /* 0x0000000000027941 */ /* 0x000fea0003800000 */
.L_x_20431:
        /* <DEDUP_REMOVED lines=10> */
.L_x_20427:
[----:B------:R-:W-:Y:S05]  /*8470*/  BSYNC B1 ;  /* 0x0000000000017941 */ /* 0x000fea0003800000 */
.L_x_20426:
        /* <DEDUP_REMOVED lines=18> */
.L_x_20438:
[----:B------:R-:W-:-:S07]  /*85a0*/  MOV R20, R22 ;  /* 0x0000001600147202 */ /* 0x000fce0000000f00 */
.L_x_20439:
[----:B------:R-:W-:Y:S05]  /*85b0*/  BSYNC B2 ;  /* 0x0000000000027941 */ /* 0x000fea0003800000 */
.L_x_20437:
        /* <DEDUP_REMOVED lines=16> */
.L_x_20443:
[----:B------:R-:W-:Y:S05]  /*86c0*/  BSYNC B3 ;  /* 0x0000000000037941 */ /* 0x000fea0003800000 */
.L_x_20442:
        /* <DEDUP_REMOVED lines=44> */
.L_x_20441:
[----:B------:R-:W-:Y:S05]  /*8990*/  BSYNC B2 ;  /* 0x0000000000027941 */ /* 0x000fea0003800000 */
.L_x_20440:
        /* <DEDUP_REMOVED lines=10> */
.L_x_20436:
[----:B------:R-:W-:Y:S05]  /*8a40*/  BSYNC B1 ;  /* 0x0000000000017941 */ /* 0x000fea0003800000 */
.L_x_20435:
        /* <DEDUP_REMOVED lines=18> */
.L_x_20447:
[----:B------:R-:W-:-:S07]  /*8b70*/  IMAD.MOV.U32 R20, RZ, RZ, R22 ;  /* 0x000000ffff147224 */ /* 0x000fce00078e0016 */
.L_x_20448:
[----:B------:R-:W-:Y:S05]  /*8b80*/  BSYNC B2 ;  /* 0x0000000000027941 */ /* 0x000fea0003800000 */
.L_x_20446:
        /* <DEDUP_REMOVED lines=16> */
.L_x_20452:
[----:B------:R-:W-:Y:S05]  /*8c90*/  BSYNC B3 ;  /* 0x0000000000037941 */ /* 0x000fea0003800000 */
.L_x_20451:
        /* <DEDUP_REMOVED lines=44> */
.L_x_20450:
[----:B------:R-:W-:Y:S05]  /*8f60*/  BSYNC B2 ;  /* 0x0000000000027941 */ /* 0x000fea0003800000 */
.L_x_20449:
        /* <DEDUP_REMOVED lines=10> */
.L_x_20445:
[----:B------:R-:W-:Y:S05]  /*9010*/  BSYNC B1 ;  /* 0x0000000000017941 */ /* 0x000fea0003800000 */
.L_x_20444:
        /* <DEDUP_REMOVED lines=18> */
.L_x_20456:
[----:B------:R-:W-:-:S07]  /*9140*/  MOV R59, R22 ;  /* 0x00000016003b7202 */ /* 0x000fce0000000f00 */
.L_x_20457:
[----:B------:R-:W-:Y:S05]  /*9150*/  BSYNC B2 ;  /* 0x0000000000027941 */ /* 0x000fea0003800000 */
.L_x_20455:
        /* <DEDUP_REMOVED lines=16> */
.L_x_20461:
[----:B------:R-:W-:Y:S05]  /*9260*/  BSYNC B3 ;  /* 0x0000000000037941 */ /* 0x000fea0003800000 */
.L_x_20460:
        /* <DEDUP_REMOVED lines=44> */
.L_x_20459:
[----:B------:R-:W-:Y:S05]  /*9530*/  BSYNC B2 ;  /* 0x0000000000027941 */ /* 0x000fea0003800000 */
.L_x_20458:
        /* <DEDUP_REMOVED lines=10> */
.L_x_20454:
[----:B------:R-:W-:Y:S05]  /*95e0*/  BSYNC B1 ;  /* 0x0000000000017941 */ /* 0x000fea0003800000 */
.L_x_20453:
        /* <DEDUP_REMOVED lines=16> */
.L_x_20463:
[----:B------:R-:W-:Y:S05]  /*96f0*/  BSYNC B1 ;  /* 0x0000000000017941 */ /* 0x000fea0003800000 */
.L_x_20462:
[----:B------:R-:W-:Y:S01]  /*9700*/  IADD3 R139, R139, 0x80, RZ ;  /* 0x000000808b8b7810 */ /* 0x000fe20007ffe0ff */
[----:B------:R-:W-:-:S07]  /*9710*/  VIADD R137, R137, 0x80 ;  /* 0x0000008089897836 */ /* 0x000fce0000000000 */
.L_x_20425:
[----:B------:R-:W-:Y:S05]  /*9720*/  BSYNC B0 ;  /* 0x0000000000007941 */ /* 0x000fea0003800000 */
.L_x_20424:
        /* <DEDUP_REMOVED lines=31> */
.L_x_20469:
[----:B------:R-:W-:-:S07]  /*9920*/  IMAD.MOV.U32 R67, RZ, RZ, R22 ;  /* 0x000000ffff437224 */ /* 0x000fce00078e0016 */
.L_x_20470:
[----:B------:R-:W-:Y:S05]  /*9930*/  BSYNC B2 ;  /* 0x0000000000027941 */ /* 0x000fea0003800000 */
.L_x_20468:
        /* <DEDUP_REMOVED lines=16> */
.L_x_20474:
[----:B------:R-:W-:Y:S05]  /*9a40*/  BSYNC B3 ;  /* 0x0000000000037941 */ /* 0x000fea0003800000 */
.L_x_20473:
        /* <DEDUP_REMOVED lines=44> */
.L_x_20472:
[----:B------:R-:W-:Y:S05]  /*9d10*/  BSYNC B2 ;  /* 0x0000000000027941 */ /* 0x000fea0003800000 */
.L_x_20471:
        /* <DEDUP_REMOVED lines=10> */
.L_x_20467:
[----:B------:R-:W-:Y:S05]  /*9dc0*/  BSYNC B1 ;  /* 0x0000000000017941 */ /* 0x000fea0003800000 */
.L_x_20466:
        /* <DEDUP_REMOVED lines=18> */
.L_x_20478:
[----:B------:R-:W-:-:S07]  /*9ef0*/  MOV R20, R22 ;  /* 0x0000001600147202 */ /* 0x000fce0000000f00 */
.L_x_20479:
[----:B------:R-:W-:Y:S05]  /*9f00*/  BSYNC B2 ;  /* 0x0000000000027941 */ /* 0x000fea0003800000 */
.L_x_20477:
        /* <DEDUP_REMOVED lines=16> */
.L_x_20483:
[----:B------:R-:W-:Y:S05]  /*a010*/  BSYNC B3 ;  /* 0x0000000000037941 */ /* 0x000fea0003800000 */
.L_x_20482:
        /* <DEDUP_REMOVED lines=44> */
.L_x_20481:
[----:B------:R-:W-:Y:S05]  /*a2e0*/  BSYNC B2 ;  /* 0x0000000000027941 */ /* 0x000fea0003800000 */
.L_x_20480:
        /* <DEDUP_REMOVED lines=10> */
.L_x_20476:
[----:B------:R-:W-:Y:S05]  /*a390*/  BSYNC B1 ;  /* 0x0000000000017941 */ /* 0x000fea0003800000 */
.L_x_20475:
        /* <DEDUP_REMOVED lines=18> */
.L_x_20487:
[----:B------:R-:W-:-:S07]  /*a4c0*/  IMAD.MOV.U32 R20, RZ, RZ, R22 ;  /* 0x000000ffff147224 */ /* 0x000fce00078e0016 */
.L_x_20488:
[----:B------:R-:W-:Y:S05]  /*a4d0*/  BSYNC B2 ;  /* 0x0000000000027941 */ /* 0x000fea0003800000 */
.L_x_20486:
        /* <DEDUP_REMOVED lines=16> */
.L_x_20492:
[----:B------:R-:W-:Y:S05]  /*a5e0*/  BSYNC B3 ;  /* 0x0000000000037941 */ /* 0x000fea0003800000 */
.L_x_20491:
[----:B------:R-:W-:Y:S01]  /*a5f0*/  IMAD.HI.U32 R7, R4, -0x326172a9, RZ ;  /* 0xcd9e8d5704077827 */ /* 0x000fe200078e00ff */
[----:B------:R-:W-:-:S03]  /*a600*/  LOP3.LUT R6, R6, UR5, R21, 0x96, !PT ;  /* 0x0000000506067c12 */ /* 0x000fc6000f8e9615 */
        /* <DEDUP_REMOVED lines=42> */
.L_x_20490:
[----:B------:R-:W-:Y:S05]  /*a8b0*/  BSYNC B2 ;  /* 0x0000000000027941 */ /* 0x000fea0003800000 */
.L_x_20489:
        /* <DEDUP_REMOVED lines=10> */
.L_x_20485:
[----:B------:R-:W-:Y:S05]  /*a960*/  BSYNC B1 ;  /* 0x0000000000017941 */ /* 0x000fea0003800000 */
.L_x_20484:
        /* <DEDUP_REMOVED lines=18> */
.L_x_20496:
[----:B------:R-:W-:-:S07]  /*aa90*/  MOV R63, R22 ;  /* 0x00000016003f7202 */ /* 0x000fce0000000f00 */
.L_x_20497:
[----:B------:R-:W-:Y:S05]  /*aaa0*/  BSYNC B2 ;  /* 0x0000000000027941 */ /* 0x000fea0003800000 */
.L_x_20495:
        /* <DEDUP_REMOVED lines=16> */
.L_x_20501:
[----:B------:R-:W-:Y:S05]  /*abb0*/  BSYNC B3 ;  /* 0x0000000000037941 */ /* 0x000fea0003800000 */
.L_x_20500:
        /* <DEDUP_REMOVED lines=44> */
.L_x_20499:
[----:B------:R-:W-:Y:S05]  /*ae80*/  BSYNC B2 ;  /* 0x0000000000027941 */ /* 0x000fea0003800000 */
.L_x_20498:
        /* <DEDUP_REMOVED lines=10> */
.L_x_20494:
[----:B------:R-:W-:Y:S05]  /*af30*/  BSYNC B1 ;  /* 0x0000000000017941 */ /* 0x000fea0003800000 */
.L_x_20493:
        /* <DEDUP_REMOVED lines=15> */
.L_x_20465:
[----:B------:R-:W-:Y:S05]  /*b030*/  BSYNC B0 ;  /* 0x0000000000007941 */ /* 0x000fea0003800000 */
.L_x_20464:
        /* <DEDUP_REMOVED lines=108> */
.L_x_20526:
[----:B------:R-:W-:Y:S01]  /*b700*/  LOP3.LUT P0, RZ, R5, 0x1f, RZ, 0xc0, !PT ;  /* 0x0000001f05ff7812 */ /* 0x000fe2000780c0ff */
[----:B------:R-:W-:Y:S05]  /*b710*/  WARPSYNC.ALL ;  /* 0x0000000000007948 */ /* 0x000fea0003800000 */
[----:B------:R-:W-:-:S07]  /*b720*/  LOP3.LUT R66, R137, 0x3, RZ, 0xc0, !PT ;  /* 0x0000000389427812 */ /* 0x000fce00078ec0ff */
[----:B------:R-:W2:Y:S01]  /*b730*/  @!P0 S2R R138, SR_CgaCtaId ;  /* 0x00000000008a8919 */ /* 0x000ea20000008800 */
[----:B------:R-:W-:Y:S01]  /*b740*/  @!P0 MOV R65, 0x400 ;  /* 0x0000040000418802 */ /* 0x000fe20000000f00 */
[----:B------:R-:W-:-:S03]  /*b750*/  @!P0 IMAD.IADD R137, R67, 0x1, R66 ;  /* 0x0000000143898824 */ /* 0x000fc600078e0242 */
[----:B--2---:R-:W-:Y:S01]  /*b760*/  @!P0 LEA R138, R138, R65, 0x18 ;  /* 0x000000418a8a8211 */ /* 0x004fe200078ec0ff */
        /* <DEDUP_REMOVED lines=8> */
[----:B-1----:R-:W-:Y:S01]  /*b7f0*/  HFMA2.MMA R137, -RZ, RZ, 0, 0 ;  /* 0x00000000ff897435 */ /* 0x002fe200000001ff */
[----:B------:R-:W-:Y:S05]  /*b800*/  BSSY B0, `(.L_x_20503) ;  /* 0x00000b8000007945 */ /* 0x000fea0003800000 */
[----:B------:R-:W-:-:S04]  /*b810*/  @!P0 MOV R137, R121 ;  /* 0x0000007900898202 */ /* 0x000fc80000000f00 */
[----:B------:R-:W-:Y:S01]  /*b820*/  I2FP.F32.S32 R145, R137 ;  /* 0x0000008900917245 */ /* 0x000fe20000201400 */
[----:B------:R-:W1:Y:S01]  /*b830*/  @!P1 LDC.64 R64, c[0x0][0x250] ;  /* 0x00009400ff409b82 */ /* 0x000e620000000a00 */
[----:B------:R-:W2:Y:S01]  /*b840*/  SHFL.DOWN PT, R142, R137, 0x2, 0x1f ;  /* 0x08401f00898e7f89 */ /* 0x000ea200000e0000 */
[----:B-1----:R-:W-:Y:S01]  /*b850*/  @!P1 LEA R138, P2, R126, R64, 0x2 ;  /* 0x000000407e8a9211 */ /* 0x002fe200078410ff */
[----:B--2---:R-:W-:Y:S01]  /*b860*/  IMAD.IADD R144, R142, 0x1, R137 ;  /* 0x000000018e907824 */ /* 0x004fe200078e0289 */
[----:B------:R-:W-:Y:S02]  /*b870*/  @!P0 MOV R64, 0x400 ;  /* 0x0000040000408802 */ /* 0x000fe40000000f00 */
[----:B------:R-:W-:Y:S02]  /*b880*/  @!P1 LEA.HI.X R139, R126, R65, R134, 0x2, P2 ;  /* 0x000000417e8b9211 */ /* 0x000fe400010f1486 */
[----:B------:R-:W1:Y:S01]  /*b890*/  @!P0 S2R R65, SR_CgaCtaId ;  /* 0x0000000000418919 */ /* 0x000e620000008800 */
[----:B------:R-:W-:Y:S01]  /*b8a0*/  I2FP.F32.S32 R146, R142 ;  /* 0x0000008e00927245 */ /* 0x000fe20000201400 */
[----:B------:R-:W2:Y:S02]  /*b8b0*/  SHFL.DOWN PT, R149, R144, 0x1, 0x1f ;  /* 0x08201f0090957f89 */ /* 0x000ea400000e0000 */
[----:B--2---:R-:W-:-:S02]  /*b8c0*/  IADD3 R137, R144, R149, RZ ;  /* 0x0000009590897210 */ /* 0x004fc40007ffe0ff */
[----:B------:R-:W-:Y:S02]  /*b8d0*/  I2FP.F32.S32 R149, R149 ;  /* 0x0000009500957245 */ /* 0x000fe40000201400 */
[----:B-1----:R-:W-:Y:S02]  /*b8e0*/  @!P0 LEA R64, R65, R64, 0x18 ;  /* 0x0000004041408211 */ /* 0x002fe400078ec0ff */
[----:B------:R-:W-:-:S03]  /*b8f0*/  I2FP.F32.S32 R137, R137 ;  /* 0x0000008900897245 */ /* 0x000fc60000201400 */
[----:B0-----:R-:W-:Y:S01]  /*b900*/  @!P0 IMAD R141, R67, 0x8, R64 ;  /* 0x00000008438d8824 */ /* 0x001fe200078e0240 */
        /* <DEDUP_REMOVED lines=9> */
[----:B-1----:R-:W1:Y:S02]  /*b9a0*/  SHFL.DOWN PT, R143, R64, 0x2, 0x1f ;  /* 0x08401f00408f7f89 */ /* 0x002e6400000e0000 */
[----:B-1----:R-:W-:-:S04]  /*b9b0*/  FMUL.FTZ R142, R143, R146 ;  /* 0x000000928f8e7220 */ /* 0x002fc80000410000 */
[----:B------:R-:W-:Y:S01]  /*b9c0*/  FFMA.FTZ R141, R145, R64, R142 ;  /* 0x00000040918d7223 */ /* 0x000fe2000001008e */
[----:B------:R-:W-:-:S03]  /*b9d0*/  FADD.FTZ R64, -R143, R64 ;  /* 0x000000408f407221 */ /* 0x000fc60000010100 */
[----:B0-----:R-:W-:Y:S01]  /*b9e0*/  FMUL.FTZ R147, R140, R141 ;  /* 0x0000008d8c937220 */ /* 0x001fe20000410000 */
[----:B------:R-:W-:-:S04]  /*b9f0*/  FMUL.FTZ R64, R64, R64 ;  /* 0x0000004040407220 */ /* 0x000fc80000410000 */
[----:B------:R-:W0:Y:S01]  /*ba00*/  SHFL.DOWN PT, R148, R147, 0x1, 0x1f ;  /* 0x08201f0093947f89 */ /* 0x000e2200000e0000 */
[----:B------:R-:W-:-:S04]  /*ba10*/  FMUL.FTZ R64, R64, R145 ;  /* 0x0000009140407220 */ /* 0x000fc80000410000 */
[----:B------:R-:W-:Y:S01]  /*ba20*/  FMUL.FTZ R64, R64, R146 ;  /* 0x0000009240407220 */ /* 0x000fe20000410000 */
[----:B0-----:R-:W-:-:S04]  /*ba30*/  FMUL.FTZ R141, R148, R149 ;  /* 0x00000095948d7220 */ /* 0x001fc80000410000 */
[----:B------:R-:W-:Y:S01]  /*ba40*/  FFMA.FTZ R142, R134, R147, R141 ;  /* 0x00000093868e7223 */ /* 0x000fe2000001008d */
[----:B------:R-:W-:-:S03]  /*ba50*/  FADD.FTZ R147, R147, -R148 ;  /* 0x8000009493937221 */ /* 0x000fc60000010000 */
[----:B------:R-:W-:Y:S01]  /*ba60*/  FMUL.FTZ R141, R137, R142 ;  /* 0x0000008e898d7220 */ /* 0x000fe20000410000 */
[----:B------:R-:W-:-:S04]  /*ba70*/  FMUL.FTZ R147, R147, R147 ;  /* 0x0000009393937220 */ /* 0x000fc80000410000 */
[----:B------:R-:W-:Y:S01]  /*ba80*/  FMUL.FTZ R147, R134, R147 ;  /* 0x0000009386937220 */ /* 0x000fe20000410000 */
[----:B------:R-:W0:Y:S03]  /*ba90*/  SHFL.IDX PT, R141, R141, RZ, 0x1f ;  /* 0x00001fff8d8d7589 */ /* 0x000e2600000e0000 */
[----:B------:R-:W-:Y:S01]  /*baa0*/  FMUL.FTZ R147, R147, R149 ;  /* 0x0000009593937220 */ /* 0x000fe20000410000 */
[----:B0-----:R-:W-:Y:S01]  /*bab0*/  FMUL.FTZ R142, R141, R141 ;  /* 0x0000008d8d8e7220 */ /* 0x001fe20000410000 */
[----:B------:R-:W-:Y:S04]  /*bac0*/  @!P1 STG.E desc[UR6][R138.64], R141 ;  /* 0x0000008d8a009986 */ /* 0x000fe8000c101906 */
[----:B------:R-:W-:-:S02]  /*bad0*/  FSEL R144, R142, RZ, !P0 ;  /* 0x000000ff8e907208 */ /* 0x000fc40004000000 */
[----:B------:R-:W0:Y:S01]  /*bae0*/  SHFL.DOWN PT, R142, R65, 0x2, 0x1f ;  /* 0x08401f00418e7f89 */ /* 0x000e2200000e0000 */
[----:B-----5:R-:W-:Y:S01]  /*baf0*/  ISETP.GE.AND P0, PT, R133, 0x1, PT ;  /* 0x000000018500780c */ /* 0x020fe20003f06270 */
[----:B0-----:R-:W-:Y:S02]  /*bb00*/  FADD.FTZ R143, R142, R65 ;  /* 0x000000418e8f7221 */ /* 0x001fe40000010000 */
[----:B------:R-:W0:Y:S02]  /*bb10*/  LDC R65, c[0x0][0x2d8] ;  /* 0x0000b600ff417b82 */ /* 0x000e240000000800 */
[----:B------:R-:W-:-:S05]  /*bb20*/  FFMA.FTZ R64, R140, R64, R143 ;  /* 0x000000408c407223 */ /* 0x000fca000001008f */
[----:B------:R-:W1:Y:S02]  /*bb30*/  SHFL.DOWN PT, R143, R64, 0x1, 0x1f ;  /* 0x08201f00408f7f89 */ /* 0x000e6400000e0000 */
[----:B-1----:R-:W-:-:S04]  /*bb40*/  FADD.FTZ R134, R64, R143 ;  /* 0x0000008f40867221 */ /* 0x002fc80000010000 */
[----:B------:R-:W-:-:S06]  /*bb50*/  FFMA.FTZ R134, R137, R147, R134 ;  /* 0x0000009389867223 */ /* 0x000fcc0000010086 */
[----:B------:R-:W0:Y:S02]  /*bb60*/  SHFL.IDX PT, R134, R134, RZ, 0x1f ;  /* 0x00001fff86867589 */ /* 0x000e2400000e0000 */
[----:B0-----:R-:W-:-:S04]  /*bb70*/  FFMA.FTZ R65, R134, UR12, R65 ;  /* 0x0000000c86417c23 */ /* 0x001fc80008010041 */
[----:B------:R-:W-:-:S04]  /*bb80*/  FADD.FTZ R65, R65, R144 ;  /* 0x0000009041417221 */ /* 0x000fc80000010000 */
        /* <DEDUP_REMOVED lines=29> */
.L_x_20506:
[----:B------:R-:W-:Y:S05]  /*bd60*/  BSYNC B1 ;  /* 0x0000000000017941 */ /* 0x000fea0003800000 */
.L_x_20505:
[----:B------:R-:W-:Y:S01]  /*bd70*/  ISETP.NE.AND P0, PT, R132, RZ, PT ;  /* 0x000000ff8400720c */ /* 0x000fe20003f05270 */
        /* <DEDUP_REMOVED lines=15> */
[----:B-1----:R-:W-:-:S04]  /*be70*/  IMAD.WIDE.U32 R134, R133, 0x10, R134 ;  /* 0x0000001085867825 */ /* 0x002fc800078e0086 */
[----:B------:R-:W-:Y:S01]  /*be80*/  VIADD R133, R133, 0x80 ;  /* 0x0000008085857836 */ /* 0x000fe20000000000 */
[----:B------:R2:W-:Y:S06]  /*be90*/  STG.E.128 desc[UR6][R134.64], R64 ;  /* 0x0000004086007986 */ /* 0x0005ec000c101d06 */
.L_x_20508:
[----:B------:R-:W-:Y:S05]  /*bea0*/  BSYNC B1 ;  /* 0x0000000000017941 */ /* 0x000fea0003800000 */
.L_x_20507:
[----:B------:R-:W-:Y:S01]  /*beb0*/  ISETP.NE.AND P0, PT, R131, RZ, PT ;  /* 0x000000ff8300720c */ /* 0x000fe20003f05270 */
        /* <DEDUP_REMOVED lines=18> */
.L_x_20510:
[----:B------:R-:W-:Y:S05]  /*bfe0*/  BSYNC B1 ;  /* 0x0000000000017941 */ /* 0x000fea0003800000 */
.L_x_20509:
[----:B------:R-:W-:Y:S01]  /*bff0*/  ISETP.NE.AND P0, PT, R130, RZ, PT ;  /* 0x000000ff8200720c */ /* 0x000fe20003f05270 */
        /* <DEDUP_REMOVED lines=18> */
.L_x_20512:
[----:B------:R-:W-:Y:S05]  /*c120*/  BSYNC B1 ;  /* 0x0000000000017941 */ /* 0x000fea0003800000 */
.L_x_20511:
[----:B------:R-:W-:Y:S01]  /*c130*/  ISETP.NE.AND P0, PT, R129, RZ, PT ;  /* 0x000000ff8100720c */ /* 0x000fe20003f05270 */
        /* <DEDUP_REMOVED lines=18> */
.L_x_20514:
[----:B------:R-:W-:Y:S05]  /*c260*/  BSYNC B1 ;  /* 0x0000000000017941 */ /* 0x000fea0003800000 */
.L_x_20513:
        /* <DEDUP_REMOVED lines=17> */
.L_x_20504:
[----:B------:R-:W-:Y:S05]  /*c380*/  BSYNC B0 ;  /* 0x0000000000007941 */ /* 0x000fea0003800000 */
.L_x_20503:
[----:B------:R-:W-:Y:S01]  /*c390*/  ISETP.NE.AND P0, PT, R136, RZ, PT ;  /* 0x000000ff8800720c */ /* 0x000fe20003f05270 */
[----:B------:R-:W-:-:S03]  /*c3a0*/  VIADD R126, R126, UR14 ;  /* 0x0000000e7e7e7c36 */ /* 0x000fc60008000000 */
[----:B01234-:R-:W-:Y:S02]  /*c3b0*/  SEL R66, RZ, 0x1, P0 ;  /* 0x00000001ff427807 */ /* 0x01ffe40000000000 */
[----:B------:R-:W-:-:S13]  /*c3c0*/  ISETP.GE.AND P0, PT, R126, UR15, PT ;  /* 0x0000000f7e007c0c */ /* 0x000fda000bf06270 */
[----:B------:R-:W-:Y:S05]  /*c3d0*/  @!P0 BRA `(.L_x_20515) ;  /* 0xffffff5000dc8947 */ /* 0x000fea000383ffff */
[----:B------:R-:W-:Y:S05]  /*c3e0*/  EXIT ;  /* 0x000000000000794d */ /* 0x000fea0003800000 */
.L_x_20502:
[----:B------:R-:W-:Y:S01]  /*c3f0*/  HFMA2.MMA R145, -RZ, RZ, 0, 1.847743988037109375e-06 ;  /* 0x0000001fff917435 */ /* 0x000fe200000001ff */
[----:B------:R-:W-:Y:S01]  /*c400*/  MOV R143, R65 ;  /* 0x00000041008f7202 */ /* 0x000fe20000000f00 */
[----:B------:R-:W-:Y:S02]  /*c410*/  IMAD.MOV.U32 R144, RZ, RZ, 0x1 ;  /* 0x00000001ff907424 */ /* 0x000fe400078e00ff */
[----:B------:R-:W-:-:S07]  /*c420*/  IMAD.MOV.U32 R142, RZ, RZ, -0x1 ;  /* 0xffffffffff8e7424 */ /* 0x000fce00078e00ff */
[----:B-----5:R-:W-:Y:S05]  /*c430*/  WARPSYNC.COLLECTIVE R142, `(.L_x_20516) ;  /* 0x000000008e087348 */ /* 0x020fea0003c00000 */
[----:B------:R0:W1:Y:S02]  /*c440*/  SHFL.BFLY P6, R140, R143, R144, R145 ;  /* 0x0c0000908f8c7389 */ /* 0x00006400000c0091 */
[----:B01---5:R-:W-:Y:S01]  /*c450*/  ENDCOLLECTIVE ;  /* 0x000000000000791b */ /* 0x023fe20003800000 */
.L_x_20516:
[----:B------:R-:W-:Y:S01]  /*c460*/  HFMA2.MMA R144, -RZ, RZ, 0, 1.1920928955078125e-07 ;  /* 0x00000002ff907435 */ /* 0x000fe200000001ff */
[----:B------:R-:W-:-:S05]  /*c470*/  MOV R64, R140 ;  /* 0x0000008c00407202 */ /* 0x000fca0000000f00 */
[----:B------:R-:W-:-:S04]  /*c480*/  FADD.FTZ R66, R65, R64 ;  /* 0x0000004041427221 */ /* 0x000fc80000010000 */
[----:B------:R-:W-:-:S07]  /*c490*/  IMAD.MOV.U32 R143, RZ, RZ, R66 ;  /* 0x000000ffff8f7224 */ /* 0x000fce00078e0042 */
[----:B------:R-:W-:Y:S05]  /*c4a0*/  WARPSYNC.COLLECTIVE R142, `(.L_x_20517) ;  /* 0x000000008e087348 */ /* 0x000fea0003c00000 */
[----:B------:R0:W1:Y:S02]  /*c4b0*/  SHFL.BFLY P6, R140, R143, R144, R145 ;  /* 0x0c0000908f8c7389 */ /* 0x00006400000c0091 */
[----:B01----:R-:W-:Y:S01]  /*c4c0*/  ENDCOLLECTIVE ;  /* 0x000000000000791b */ /* 0x003fe20003800000 */
.L_x_20517:
[----:B------:R-:W-:Y:S02]  /*c4d0*/  IMAD.MOV.U32 R144, RZ, RZ, 0x4 ;  /* 0x00000004ff907424 */ /* 0x000fe400078e00ff */
[----:B------:R-:W-:-:S04]  /*c4e0*/  IMAD.MOV.U32 R139, RZ, RZ, R140 ;  /* 0x000000ffff8b7224 */ /* 0x000fc800078e008c */
[----:B------:R-:W-:-:S05]  /*c4f0*/  FADD.FTZ R139, R66, R139 ;  /* 0x0000008b428b7221 */ /* 0x000fca0000010000 */
[----:B------:R-:W-:-:S07]  /*c500*/  MOV R143, R139 ;  /* 0x0000008b008f7202 */ /* 0x000fce0000000f00 */
[----:B------:R-:W-:Y:S05]  /*c510*/  WARPSYNC.COLLECTIVE R142, `(.L_x_20518) ;  /* 0x000000008e087348 */ /* 0x000fea0003c00000 */
[----:B------:R0:W1:Y:S02]  /*c520*/  SHFL.BFLY P6, R140, R143, R144, R145 ;  /* 0x0c0000908f8c7389 */ /* 0x00006400000c0091 */
[----:B01----:R-:W-:Y:S01]  /*c530*/  ENDCOLLECTIVE ;  /* 0x000000000000791b */ /* 0x003fe20003800000 */
.L_x_20518:
[----:B------:R-:W-:Y:S01]  /*c540*/  HFMA2.MMA R144, -RZ, RZ, 0, 4.76837158203125e-07 ;  /* 0x00000008ff907435 */ /* 0x000fe200000001ff */
[----:B------:R-:W-:-:S05]  /*c550*/  MOV R64, R140 ;  /* 0x0000008c00407202 */ /* 0x000fca0000000f00 */
[----:B------:R-:W-:-:S04]  /*c560*/  FADD.FTZ R138, R139, R64 ;  /* 0x000000408b8a7221 */ /* 0x000fc80000010000 */
[----:B------:R-:W-:-:S07]  /*c570*/  IMAD.MOV.U32 R143, RZ, RZ, R138 ;  /* 0x000000ffff8f7224 */ /* 0x000fce00078e008a */
[----:B------:R-:W-:Y:S05]  /*c580*/  WARPSYNC.COLLECTIVE R142, `(.L_x_20519) ;  /* 0x000000008e087348 */ /* 0x000fea0003c00000 */
[----:B------:R0:W1:Y:S02]  /*c590*/  SHFL.BFLY P6, R140, R143, R144, R145 ;  /* 0x0c0000908f8c7389 */ /* 0x00006400000c0091 */
[----:B01----:R-:W-:Y:S01]  /*c5a0*/  ENDCOLLECTIVE ;  /* 0x000000000000791b */ /* 0x003fe20003800000 */
.L_x_20519:
[----:B------:R-:W-:Y:S02]  /*c5b0*/  IMAD.MOV.U32 R144, RZ, RZ, 0x10 ;  /* 0x00000010ff907424 */ /* 0x000fe400078e00ff */
[----:B------:R-:W-:-:S04]  /*c5c0*/  IMAD.MOV.U32 R141, RZ, RZ, R140 ;  /* 0x000000ffff8d7224 */ /* 0x000fc800078e008c */
[----:B------:R-:W-:-:S05]  /*c5d0*/  FADD.FTZ R141, R138, R141 ;  /* 0x0000008d8a8d7221 */ /* 0x000fca0000010000 */
[----:B------:R-:W-:-:S07]  /*c5e0*/  MOV R143, R141 ;  /* 0x0000008d008f7202 */ /* 0x000fce0000000f00 */
[----:B------:R-:W-:Y:S05]  /*c5f0*/  WARPSYNC.COLLECTIVE R142, `(.L_x_20520) ;  /* 0x000000008e087348 */ /* 0x000fea0003c00000 */
[----:B------:R0:W1:Y:S02]  /*c600*/  SHFL.BFLY P6, R140, R143, R144, R145 ;  /* 0x0c0000908f8c7389 */ /* 0x00006400000c0091 */
[----:B01----:R-:W-:Y:S01]  /*c610*/  ENDCOLLECTIVE ;  /* 0x000000000000791b */ /* 0x003fe20003800000 */
.L_x_20520:
        /* <DEDUP_REMOVED lines=57> */
.L_x_20521:
[----:B------:R-:W-:Y:S02]  /*c9b0*/  IMAD.MOV.U32 R144, RZ, RZ, 0x2 ;  /* 0x00000002ff907424 */ /* 0x000fe400078e00ff */
[----:B------:R-:W-:-:S04]  /*c9c0*/  IMAD.MOV.U32 R66, RZ, RZ, R140 ;  /* 0x000000ffff427224 */ /* 0x000fc800078e008c */
[----:B------:R-:W-:-:S05]  /*c9d0*/  FADD.FTZ R66, R65, R66 ;  /* 0x0000004241427221 */ /* 0x000fca0000010000 */
[----:B------:R-:W-:-:S07]  /*c9e0*/  MOV R143, R66 ;  /* 0x00000042008f7202 */ /* 0x000fce0000000f00 */
[----:B------:R-:W-:Y:S05]  /*c9f0*/  WARPSYNC.COLLECTIVE R142, `(.L_x_20522) ;  /* 0x000000008e087348 */ /* 0x000fea0003c00000 */
[----:B------:R0:W1:Y:S02]  /*ca00*/  SHFL.BFLY P6, R140, R143, R144, R145 ;  /* 0x0c0000908f8c7389 */ /* 0x00006400000c0091 */
[----:B01----:R-:W-:Y:S01]  /*ca10*/  ENDCOLLECTIVE ;  /* 0x000000000000791b */ /* 0x003fe20003800000 */
.L_x_20522:
[----:B------:R-:W-:Y:S01]  /*ca20*/  HFMA2.MMA R144, -RZ, RZ, 0, 2.384185791015625e-07 ;  /* 0x00000004ff907435 */ /* 0x000fe200000001ff */
[----:B------:R-:W-:-:S05]  /*ca30*/  MOV R139, R140 ;  /* 0x0000008c008b7202 */ /* 0x000fca0000000f00 */
[----:B------:R-:W-:-:S04]  /*ca40*/  FADD.FTZ R139, R66, R139 ;  /* 0x0000008b428b7221 */ /* 0x000fc80000010000 */
[----:B------:R-:W-:-:S07]  /*ca50*/  IMAD.MOV.U32 R143, RZ, RZ, R139 ;  /* 0x000000ffff8f7224 */ /* 0x000fce00078e008b */
[----:B------:R-:W-:Y:S05]  /*ca60*/  WARPSYNC.COLLECTIVE R142, `(.L_x_20523) ;  /* 0x000000008e087348 */ /* 0x000fea0003c00000 */
[----:B------:R0:W1:Y:S02]  /*ca70*/  SHFL.BFLY P6, R140, R143, R144, R145 ;  /* 0x0c0000908f8c7389 */ /* 0x00006400000c0091 */
[----:B01----:R-:W-:Y:S01]  /*ca80*/  ENDCOLLECTIVE ;  /* 0x000000000000791b */ /* 0x003fe20003800000 */
.L_x_20523:
[----:B------:R-:W-:Y:S02]  /*ca90*/  IMAD.MOV.U32 R144, RZ, RZ, 0x8 ;  /* 0x00000008ff907424 */ /* 0x000fe400078e00ff */
[----:B------:R-:W-:-:S04]  /*caa0*/  IMAD.MOV.U32 R138, RZ, RZ, R140 ;  /* 0x000000ffff8a7224 */ /* 0x000fc800078e008c */
[----:B------:R-:W-:-:S05]  /*cab0*/  FADD.FTZ R138, R139, R138 ;  /* 0x0000008a8b8a7221 */ /* 0x000fca0000010000 */
[----:B------:R-:W-:-:S07]  /*cac0*/  MOV R143, R138 ;  /* 0x0000008a008f7202 */ /* 0x000fce0000000f00 */
[----:B------:R-:W-:Y:S05]  /*cad0*/  WARPSYNC.COLLECTIVE R142, `(.L_x_20524) ;  /* 0x000000008e087348 */ /* 0x000fea0003c00000 */
[----:B------:R0:W1:Y:S02]  /*cae0*/  SHFL.BFLY P6, R140, R143, R144, R145 ;  /* 0x0c0000908f8c7389 */ /* 0x00006400000c0091 */
[----:B01----:R-:W-:Y:S01]  /*caf0*/  ENDCOLLECTIVE ;  /* 0x000000000000791b */ /* 0x003fe20003800000 */
.L_x_20524:
[----:B------:R-:W-:Y:S01]  /*cb00*/  HFMA2.MMA R144, -RZ, RZ, 0, 9.5367431640625e-07 ;  /* 0x00000010ff907435 */ /* 0x000fe200000001ff */
[----:B------:R-:W-:-:S05]  /*cb10*/  MOV R141, R140 ;  /* 0x0000008c008d7202 */ /* 0x000fca0000000f00 */
[----:B------:R-:W-:-:S04]  /*cb20*/  FADD.FTZ R141, R138, R141 ;  /* 0x0000008d8a8d7221 */ /* 0x000fc80000010000 */
[----:B------:R-:W-:-:S07]  /*cb30*/  IMAD.MOV.U32 R143, RZ, RZ, R141 ;  /* 0x000000ffff8f7224 */ /* 0x000fce00078e008d */
[----:B------:R-:W-:Y:S05]  /*cb40*/  WARPSYNC.COLLECTIVE R142, `(.L_x_20525) ;  /* 0x000000008e087348 */ /* 0x000fea0003c00000 */
[----:B------:R0:W1:Y:S02]  /*cb50*/  SHFL.BFLY P6, R140, R143, R144, R145 ;  /* 0x0c0000908f8c7389 */ /* 0x00006400000c0091 */
[----:B01----:R-:W-:Y:S01]  /*cb60*/  ENDCOLLECTIVE ;  /* 0x000000000000791b */ /* 0x003fe20003800000 */
.L_x_20525:
[----:B------:R-:W-:Y:S05]  /*cb70*/  BRA `(.L_x_20526) ;  /* 0xffffffe800e07947 */ /* 0x000fea000383ffff */
.L_x_20527:
        /* <DEDUP_REMOVED lines=16> */
.L_x_23350:


//--------------------- .text._ZN10layer_norm13ln_fwd_kernelINS_13Kernel_traitsI6__halfffffjLj3072ELj1ELj1ELj4ELj16ENS_18Kernel_traits_baseILj3072ES2_ffffjLj128EEEEELb1ELb1ELb1ELb1EEEvNS_9FwdParamsE --------------------------
	.section	.text._ZN10layer_norm13ln_fwd_kernelINS_13Kernel_traitsI6__halfffffjLj3072ELj1ELj1ELj4ELj16ENS_18Kernel_traits_baseILj3072ES2_ffffjLj128EEEEELb1ELb1ELb1ELb1EEEvNS_9FwdParamsE,"ax",@progbits
	.align	128
        .global         _ZN10layer_norm13ln_fwd_kernelINS_13Kernel_traitsI6__halfffffjLj3072ELj1ELj1ELj4ELj16ENS_18Kernel_traits_baseILj3072ES2_ffffjLj128EEEEELb1ELb1ELb1ELb1EEEvNS_9FwdParamsE
        .type           _ZN10layer_norm13ln_fwd_kernelINS_13Kernel_traitsI6__halfffffjLj3072ELj1ELj1ELj4ELj16ENS_18Kernel_traits_baseILj3072ES2_ffffjLj128EEEEELb1ELb1ELb1ELb1EEEvNS_9FwdParamsE,@function
        .size           _ZN10layer_norm13ln_fwd_kernelINS_13Kernel_traitsI6__halfffffjLj3072ELj1ELj1ELj4ELj16ENS_18Kernel_traits_baseILj3072ES2_ffffjLj128EEEEELb1ELb1ELb1ELb1EEEvNS_9FwdParamsE,(.L_x_23351 - _ZN10layer_norm13ln_fwd_kernelINS_13Kernel_traitsI6__halfffffjLj3072ELj1ELj1ELj4ELj16ENS_18Kernel_traits_baseILj3072ES2_ffffjLj128EEEEELb1ELb1ELb1ELb1EEEvNS_9FwdParamsE)
        .other          _ZN10layer_norm13ln_fwd_kernelINS_13Kernel_traitsI6__halfffffjLj3072ELj1ELj1ELj4ELj16ENS_18Kernel_traits_baseILj3072ES2_ffffjLj128EEEEELb1ELb1ELb1ELb1EEEvNS_9FwdParamsE,@"STO_CUDA_ENTRY STV_DEFAULT"
_ZN10layer_norm13ln_fwd_kernelINS_13Kernel_traitsI6__halfffffjLj3072ELj1ELj1ELj4ELj16ENS_18Kernel_traits_baseILj3072ES2_ffffjLj128EEEEELb1ELb1ELb1ELb1EEEvNS_9FwdParamsE:
.text._ZN10layer_norm13ln_fwd_kernelINS_13Kernel_traitsI6__halfffffjLj3072ELj1ELj1ELj4ELj16ENS_18Kernel_traits_baseILj3072ES2_ffffjLj128EEEEELb1ELb1ELb1ELb1EEEvNS_9FwdParamsE:
        /* <DEDUP_REMOVED lines=66> */
[----:B------:R-:W-:Y:S01]  /*0420*/  UIADD3 UR26, UR7, 0x646e171e, URZ ;  /* 0x646e171e071a7890 */ /* 0x000fe2000fffe03f */
[----:B------:R-:W-:Y:S02]  /*0430*/  ISETP.NE.U32.AND P0, PT, RZ, UR10, PT ;  /* 0x0000000aff007c0c */ /* 0x000fe4000bf05070 */
[----:B------:R-:W-:Y:S01]  /*0440*/  IMAD.WIDE.U32 R2, R2, -0x2daee0ad, RZ ;  /* 0xd2511f5302027825 */ /* 0x000fe200078e00ff */
[----:B------:R-:W-:Y:S02]  /*0450*/  LOP3.LUT R10, R5, UR25, R10, 0x96, !PT ;  /* 0x00000019050a7c12 */ /* 0x000fe4000f8e960a */
[----:B------:R-:W-:Y:S02]  /*0460*/  ISETP.NE.AND.EX P0, PT, RZ, UR11, PT, P0 ;  /* 0x0000000bff007c0c */ /* 0x000fe4000bf05300 */
[----:B------:R-:W-:Y:S01]  /*0470*/  LOP3.LUT R12, R3, UR26, R8, 0x96, !PT ;  /* 0x0000001a030c7c12 */ /* 0x000fe2000f8e9608 */
[----:B------:R-:W-:Y:S01]  /*0480*/  UIADD3 UR28, UR7, 0x1fd5c5a3, URZ ;  /* 0x1fd5c5a3071c7890 */ /* 0x000fe2000fffe03f */
[----:B------:R-:W-:Y:S01]  /*0490*/  IADD3 R6, P1, R15, UR10, RZ ;  /* 0x0000000a0f067c10 */ /* 0x000fe2000ff3e0ff */
[----:B------:R-:W-:Y:S01]  /*04a0*/  IMAD.WIDE.U32 R10, R10, -0x2daee0ad, RZ ;  /* 0xd2511f530a0a7825 */ /* 0x000fe200078e00ff */
[----:B------:R-:W-:-:S03]  /*04b0*/  UIADD3 UR27, UR6, 0x5384540f, URZ ;  /* 0x5384540f061b7890 */ /* 0x000fc6000fffe03f */
[----:B------:R-:W-:Y:S01]  /*04c0*/  IMAD.WIDE.U32 R12, R12, -0x326172a9, RZ ;  /* 0xcd9e8d570c0c7825 */ /* 0x000fe200078e00ff */
[----:B------:R-:W-:Y:S01]  /*04d0*/  IADD3.X R7, RZ, UR11, RZ, P1, !PT ;  /* 0x0000000bff077c10 */ /* 0x000fe20008ffe4ff */
[----:B------:R-:W-:Y:S01]  /*04e0*/  ULDC.64 UR10, c[0x0][0x260] ;  /* 0x00009800000a7ab9 */ /* 0x000fe20000000a00 */
[----:B------:R-:W-:Y:S02]  /*04f0*/  LOP3.LUT R26, R11, UR28, R2, 0x96, !PT ;  /* 0x0000001c0b1a7c12 */ /* 0x000fe4000f8e9602 */
[----:B------:R-:W-:Y:S01]  /*0500*/  LOP3.LUT R11, R13, UR27, R4, 0x96, !PT ;  /* 0x0000001b0d0b7c12 */ /* 0x000fe2000f8e9604 */
[----:B------:R0:W5:Y:S01]  /*0510*/  @P0 LDG.E.64 R24, desc[UR4][R6.64] ;  /* 0x0000000406180981 */ /* 0x000162000c1e1b00 */
[----:B------:R-:W-:Y:S02]  /*0520*/  LOP3.LUT R2, R14, 0x7f, RZ, 0xc0, !PT ;  /* 0x0000007f0e027812 */ /* 0x000fe400078ec0ff */
[----:B------:R-:W-:Y:S01]  /*0530*/  IADD3 R4, P2, R15, UR10, RZ ;  /* 0x0000000a0f047c10 */ /* 0x000fe2000ff5e0ff */
[----:B------:R0:W5:Y:S04]  /*0540*/  @P0 LDG.E.64 R22, desc[UR4][R6.64+0x400] ;  /* 0x0004000406160981 */ /* 0x000168000c1e1b00 */
[----:B------:R0:W5:Y:S04]  /*0550*/  @P0 LDG.E.64 R20, desc[UR4][R6.64+0x800] ;  /* 0x0008000406140981 */ /* 0x000168000c1e1b00 */
[----:B------:R0:W5:Y:S04]  /*0560*/  @P0 LDG.E.64 R18, desc[UR4][R6.64+0xc00] ;  /* 0x000c000406120981 */ /* 0x000168000c1e1b00 */
[----:B------:R0:W5:Y:S04]  /*0570*/  @P0 LDG.E.64 R14, desc[UR4][R6.64+0x1000] ;  /* 0x00100004060e0981 */ /* 0x000168000c1e1b00 */
[----:B------:R0:W5:Y:S01]  /*0580*/  @P0 LDG.E.64 R16, desc[UR4][R6.64+0x1400] ;  /* 0x0014000406100981 */ /* 0x000162000c1e1b00 */
[----:B------:R-:W-:Y:S01]  /*0590*/  ISETP.GE.AND P1, PT, R0, UR12, PT ;  /* 0x0000000c00007c0c */ /* 0x000fe2000bf26270 */
[----:B------:R-:W-:Y:S01]  /*05a0*/  UIADD3 UR29, UR6, -0xe443238, URZ ;  /* 0xf1bbcdc8061d7890 */ /* 0x000fe2000fffe03f */
[----:B------:R-:W-:Y:S01]  /*05b0*/  IMAD.HI.U32 R9, R26, -0x326172a9, RZ ;  /* 0xcd9e8d571a097827 */ /* 0x000fe200078e00ff */
[----:B------:R-:W-:-:S03]  /*05c0*/  UIADD3 UR30, UR7, -0x24c28bd8, URZ ;  /* 0xdb3d7428071e7890 */ /* 0x000fc6000fffe03f */
[----:B------:R-:W-:Y:S01]  /*05d0*/  IMAD.X R5, RZ, RZ, UR11, P2 ;  /* 0x0000000bff057e24 */ /* 0x000fe200090e06ff */
[----:B------:R-:W-:Y:S01]  /*05e0*/  LEA R8, P2, R2, UR8, 0x3 ;  /* 0x0000000802087c11 */ /* 0x000fe2000f8418ff */
[----:B------:R-:W-:Y:S01]  /*05f0*/  IMAD.HI.U32 R3, R11, -0x2daee0ad, RZ ;  /* 0xd2511f530b037827 */ /* 0x000fe200078e00ff */
[----:B------:R-:W-:Y:S02]  /*0600*/  LOP3.LUT R78, R9, UR29, R12, 0x96, !PT ;  /* 0x0000001d094e7c12 */ /* 0x000fe4000f8e960c */
[----:B------:R-:W-:Y:S02]  /*0610*/  IADD3.X R9, RZ, UR9, RZ, P2, !PT ;  /* 0x00000009ff097c10 */ /* 0x000fe400097fe4ff */
[----:B------:R-:W-:Y:S01]  /*0620*/  LOP3.LUT R76, R3, UR30, R10, 0x96, !PT ;  /* 0x0000001e034c7c12 */ /* 0x000fe2000f8e960a */
[----:B0-----:R-:W-:Y:S06]  /*0630*/  @P1 EXIT ;  /* 0x000000000000194d */ /* 0x001fec0003800000 */
[----:B------:R-:W2:Y:S04]  /*0640*/  LDG.E.64 R28, desc[UR4][R4.64] ;  /* 0x00000004041c7981 */ /* 0x000ea8000c1e1b00 */
[----:B------:R-:W3:Y:S04]  /*0650*/  LDG.E.64 R30, desc[UR4][R8.64] ;  /* 0x00000004081e7981 */ /* 0x000ee8000c1e1b00 */
[----:B------:R-:W4:Y:S04]  /*0660*/  LDG.E.64 R42, desc[UR4][R4.64+0x400] ;  /* 0x00040004042a7981 */ /* 0x000f28000c1e1b00 */
        /* <DEDUP_REMOVED lines=20> */
[----:B------:R-:W-:Y:S01]  /*07b0*/  HADD2.F32 R15, -RZ, R16.H0_H0 ;  /* 0x20000010ff0f7230 */ /* 0x000fe20000004100 */
[----:B------:R-:W-:Y:S01]  /*07c0*/  UIADD3 UR31, UR6, -0x700cb87f, URZ ;  /* 0x8ff34781061f7890 */ /* 0x000fe2000fffe03f */
[----:B------:R-:W-:Y:S01]  /*07d0*/  SHF.R.U32.HI R90, RZ, 0x10, R17 ;  /* 0x00000010ff5a7819 */ /* 0x000fe20000011611 */
[----:B------:R-:W-:Y:S01]  /*07e0*/  UIADD3 UR32, UR7, -0x695add53, URZ ;  /* 0x96a522ad07207890 */ /* 0x000fe2000fffe03f */
[----:B------:R-:W-:Y:S01]  /*07f0*/  HADD2.F32 R16, -RZ, R17.H0_H0 ;  /* 0x20000011ff107230 */ /* 0x000fe20000004100 */
[----:B------:R-:W-:Y:S01]  /*0800*/  ULDC.U8 UR8, c[0x0][0x2a0] ;  /* 0x0000a80000087ab9 */ /* 0x000fe20000000000 */
[----:B------:R-:W-:-:S02]  /*0810*/  IMAD R3, R26, -0x326172a9, RZ ;  /* 0xcd9e8d571a037824 */ /* 0x000fc400078e02ff */
[----:B------:R-:W-:Y:S01]  /*0820*/  IMAD.HI.U32 R6, R76, -0x326172a9, RZ ;  /* 0xcd9e8d574c067827 */ /* 0x000fe200078e00ff */
[--C-:B------:R-:W-:Y:S01]  /*0830*/  SHF.R.U64 R79, R24, 0x10, R25.reuse ;  /* 0x00000010184f7819 */ /* 0x100fe20000001219 */
[----:B------:R-:W-:Y:S01]  /*0840*/  HFMA2.MMA R77, -RZ, RZ, 0, 0 ;  /* 0x00000000ff4d7435 */ /* 0x000fe200000001ff */
[----:B------:R-:W-:Y:S01]  /*0850*/  LOP3.LUT R102, R102, 0x3, RZ, 0xc0, !PT ;  /* 0x0000000366667812 */ /* 0x000fe200078ec0ff */
[----:B0-----:R-:W-:Y:S01]  /*0860*/  IMAD R4, R11, -0x2daee0ad, RZ ;  /* 0xd2511f530b047824 */ /* 0x001fe200078e02ff */
[----:B------:R-:W-:Y:S01]  /*0870*/  ULDC UR9, c[0x0][0x294] ;  /* 0x0000a50000097ab9 */ /* 0x000fe20000000800 */
[----:B------:R-:W-:Y:S01]  /*0880*/  IMAD.HI.U32 R5, R78, -0x2daee0ad, RZ ;  /* 0xd2511f534e057827 */ /* 0x000fe200078e00ff */
[----:B------:R-:W-:Y:S01]  /*0890*/  SHF.R.U32.HI R80, RZ, 0x10, R25 ;  /* 0x00000010ff507819 */ /* 0x000fe20000011619 */
[----:B------:R-:W-:Y:S01]  /*08a0*/  ULDC UR12, c[0x0][0x290] ;  /* 0x0000a400000c7ab9 */ /* 0x000fe20000000800 */
[--C-:B------:R-:W-:Y:S01]  /*08b0*/  SHF.R.U64 R81, R22, 0x10, R23.reuse ;  /* 0x0000001016517819 */ /* 0x100fe20000001217 */
[----:B------:R-:W-:Y:S01]  /*08c0*/  IMAD.MOV.U32 R129, RZ, RZ, 0x1 ;  /* 0x00000001ff817424 */ /* 0x000fe200078e00ff */
[----:B------:R-:W-:Y:S01]  /*08d0*/  SHF.R.U32.HI R82, RZ, 0x10, R23 ;  /* 0x00000010ff527819 */ /* 0x000fe20000011617 */
[----:B------:R-:W-:Y:S01]  /*08e0*/  ULDC.64 UR10, c[0x0][0x298] ;  /* 0x0000a600000a7ab9 */ /* 0x000fe20000000a00 */
[--C-:B------:R-:W-:Y:S01]  /*08f0*/  SHF.R.U64 R83, R20, 0x10, R21.reuse ;  /* 0x0000001014537819 */ /* 0x100fe20000001215 */
[----:B------:R-:W-:Y:S01]  /*0900*/  ULDC.64 UR14, c[0x0][0x210] ;  /* 0x00008400000e7ab9 */ /* 0x000fe20000000a00 */
[----:B------:R-:W-:-:S02]  /*0910*/  SHF.R.U32.HI R84, RZ, 0x10, R21 ;  /* 0x00000010ff547819 */ /* 0x000fc40000011615 */
[--C-:B------:R-:W-:Y:S02]  /*0920*/  SHF.R.U64 R85, R18, 0x10, R19.reuse ;  /* 0x0000001012557819 */ /* 0x100fe40000001213 */
[----:B------:R-:W-:Y:S01]  /*0930*/  SHF.R.U32.HI R86, RZ, 0x10, R19 ;  /* 0x00000010ff567819 */ /* 0x000fe20000011613 */
[----:B------:R-:W-:Y:S01]  /*0940*/  HADD2.F32 R11, -RZ, R18.H0_H0 ;  /* 0x20000012ff0b7230 */ /* 0x000fe20000004100 */
[----:B------:R-:W-:Y:S01]  /*0950*/  LOP3.LUT R3, R6, UR31, R3, 0x96, !PT ;  /* 0x0000001f06037c12 */ /* 0x000fe2000f8e9603 */
[----:B------:R-:W-:Y:S01]  /*0960*/  HADD2.F32 R6, -RZ, R25.H0_H0 ;  /* 0x20000019ff067230 */ /* 0x000fe20000004100 */
[----:B------:R-:W-:Y:S01]  /*0970*/  LOP3.LUT R4, R5, UR32, R4, 0x96, !PT ;  /* 0x0000002005047c12 */ /* 0x000fe2000f8e9604 */
[----:B------:R-:W-:Y:S01]  /*0980*/  HADD2.F32 R5, -RZ, R24.H0_H0 ;  /* 0x20000018ff057230 */ /* 0x000fe20000004100 */
[----:B------:R-:W-:Y:S01]  /*0990*/  ISETP.NE.AND P2, PT, RZ, UR8, PT ;  /* 0x00000008ff007c0c */ /* 0x000fe2000bf45270 */
[----:B------:R-:W-:Y:S02]  /*09a0*/  HADD2.F32 R7, -RZ, R22.H0_H0 ;  /* 0x20000016ff077230 */ /* 0x000fe40000004100 */
[----:B-1----:R-:W-:-:S02]  /*09b0*/  HADD2.F32 R8, -RZ, R23.H0_H0 ;  /* 0x20000017ff087230 */ /* 0x002fc40000004100 */
[----:B------:R-:W-:Y:S02]  /*09c0*/  HADD2.F32 R9, -RZ, R20.H0_H0 ;  /* 0x20000014ff097230 */ /* 0x000fe40000004100 */
[----:B------:R-:W-:Y:S02]  /*09d0*/  HADD2.F32 R10, -RZ, R21.H0_H0 ;  /* 0x20000015ff0a7230 */ /* 0x000fe40000004100 */
[----:B------:R-:W-:Y:S02]  /*09e0*/  HADD2.F32 R12, -RZ, R19.H0_H0 ;  /* 0x20000013ff0c7230 */ /* 0x000fe40000004100 */
[----:B------:R-:W-:Y:S02]  /*09f0*/  IMAD R76, R76, -0x326172a9, RZ ;  /* 0xcd9e8d574c4c7824 */ /* 0x000fe400078e02ff */
[----:B------:R-:W-:Y:S02]  /*0a00*/  IMAD R78, R78, -0x2daee0ad, RZ ;  /* 0xd2511f534e4e7824 */ /* 0x000fe400078e02ff */
        /* <DEDUP_REMOVED lines=29> */
[--C-:B------:R-:W-:Y:S01]  /*0be0*/  SHF.R.U64 R111, R32, 0x10, R33.reuse ;  /* 0x00000010206f7819 */ /* 0x100fe20000001221 */
[----:B------:R-:W-:Y:S01]  /*0bf0*/  HADD2.F32 R31, -RZ, R32.H0_H0 ;  /* 0x20000020ff1f7230 */ /* 0x000fe20000004100 */
        /* <DEDUP_REMOVED lines=53> */
.L_x_20759:
        /* <DEDUP_REMOVED lines=16> */
[----:B-1----:R-:W-:-:S05]  /*1050*/  @P0 IMAD.WIDE.U32 R50, R133, 0x10, R44 ;  /* 0x0000001085320825 */ /* 0x002fca00078e002c */
[----:B------:R-:W2:Y:S01]  /*1060*/  @P0 LDG.E.128 R36, desc[UR4][R50.64] ;  /* 0x0000000432240981 */ /* 0x000ea2000c1e1d00 */
        /* <DEDUP_REMOVED lines=29> */
.L_x_20531:
[----:B------:R-:W-:-:S07]  /*1240*/  MOV R53, R76 ;  /* 0x0000004c00357202 */ /* 0x000fce0000000f00 */
.L_x_20532:
[----:B------:R-:W-:Y:S05]  /*1250*/  BSYNC B1 ;  /* 0x0000000000017941 */ /* 0x000fea0003800000 */
.L_x_20530:
        /* <DEDUP_REMOVED lines=16> */
.L_x_20536:
[----:B------:R-:W-:Y:S05]  /*1360*/  BSYNC B2 ;  /* 0x0000000000027941 */ /* 0x000fea0003800000 */
.L_x_20535:
        /* <DEDUP_REMOVED lines=44> */
.L_x_20534:
[----:B------:R-:W-:Y:S05]  /*1630*/  BSYNC B1 ;  /* 0x0000000000017941 */ /* 0x000fea0003800000 */
.L_x_20533:
        /* <DEDUP_REMOVED lines=10> */
.L_x_20529:
[----:B------:R-:W-:Y:S05]  /*16e0*/  BSYNC B0 ;  /* 0x0000000000007941 */ /* 0x000fea0003800000 */
.L_x_20528:
        /* <DEDUP_REMOVED lines=18> */
.L_x_20540:
[----:B------:R-:W-:-:S07]  /*1810*/  IMAD.MOV.U32 R45, RZ, RZ, R76 ;  /* 0x000000ffff2d7224 */ /* 0x000fce00078e004c */
.L_x_20541:
[----:B------:R-:W-:Y:S05]  /*1820*/  BSYNC B1 ;  /* 0x0000000000017941 */ /* 0x000fea0003800000 */
.L_x_20539:
        /* <DEDUP_REMOVED lines=16> */
.L_x_20545:
[----:B------:R-:W-:Y:S05]  /*1930*/  BSYNC B2 ;  /* 0x0000000000027941 */ /* 0x000fea0003800000 */
.L_x_20544:
        /* <DEDUP_REMOVED lines=44> */
.L_x_20543:
[----:B------:R-:W-:Y:S05]  /*1c00*/  BSYNC B1 ;  /* 0x0000000000017941 */ /* 0x000fea0003800000 */
.L_x_20542:
        /* <DEDUP_REMOVED lines=10> */
.L_x_20538:
[----:B------:R-:W-:Y:S05]  /*1cb0*/  BSYNC B0 ;  /* 0x0000000000007941 */ /* 0x000fea0003800000 */
.L_x_20537:
        /* <DEDUP_REMOVED lines=18> */
.L_x_20549:
[----:B------:R-:W-:-:S07]  /*1de0*/  MOV R54, R76 ;  /* 0x0000004c00367202 */ /* 0x000fce0000000f00 */
.L_x_20550:
[----:B------:R-:W-:Y:S05]  /*1df0*/  BSYNC B1 ;  /* 0x0000000000017941 */ /* 0x000fea0003800000 */
.L_x_20548:
        /* <DEDUP_REMOVED lines=16> */
.L_x_20554:
[----:B------:R-:W-:Y:S05]  /*1f00*/  BSYNC B2 ;  /* 0x0000000000027941 */ /* 0x000fea0003800000 */
.L_x_20553:
        /* <DEDUP_REMOVED lines=44> */
.L_x_20552:
[----:B------:R-:W-:Y:S05]  /*21d0*/  BSYNC B1 ;  /* 0x0000000000017941 */ /* 0x000fea0003800000 */
.L_x_20551:
        /* <DEDUP_REMOVED lines=10> */
.L_x_20547:
[----:B------:R-:W-:Y:S05]  /*2280*/  BSYNC B0 ;  /* 0x0000000000007941 */ /* 0x000fea0003800000 */
.L_x_20546:
        /* <DEDUP_REMOVED lines=18> */
.L_x_20558:
[----:B------:R-:W-:-:S07]  /*23b0*/  IMAD.MOV.U32 R47, RZ, RZ, R76 ;  /* 0x000000ffff2f7224 */ /* 0x000fce00078e004c */
.L_x_20559:
[----:B------:R-:W-:Y:S05]  /*23c0*/  BSYNC B1 ;  /* 0x0000000000017941 */ /* 0x000fea0003800000 */
.L_x_20557:
        /* <DEDUP_REMOVED lines=16> */
.L_x_20563:
[----:B------:R-:W-:Y:S05]  /*24d0*/  BSYNC B2 ;  /* 0x0000000000027941 */ /* 0x000fea0003800000 */
.L_x_20562:
        /* <DEDUP_REMOVED lines=44> */
.L_x_20561:
[----:B------:R-:W-:Y:S05]  /*27a0*/  BSYNC B1 ;  /* 0x0000000000017941 */ /* 0x000fea0003800000 */
.L_x_20560:
        /* <DEDUP_REMOVED lines=10> */
.L_x_20556:
[----:B------:R-:W-:Y:S05]  /*2850*/  BSYNC B0 ;  /* 0x0000000000007941 */ /* 0x000fea0003800000 */
.L_x_20555:
        /* <DEDUP_REMOVED lines=8> */
[----:B-1----:R-:W-:Y:S01]  /*28e0*/  @P0 IMAD.WIDE.U32 R54, R63, 0x10, R48 ;  /* 0x000000103f360825 */ /* 0x002fe200078e0030 */
[----:B------:R-:W-:Y:S06]  /*28f0*/  @!P3 BRA `(.L_x_20565) ;  /* 0x00000000002cb947 */ /* 0x000fec0003800000 */
[----:B------:R-:W1:Y:S01]  /*2900*/  LDC.64 R48, c[0x0][0x240] ;  /* 0x00009000ff307b82 */ /* 0x000e620000000a00 */
[----:B0-----:R-:W-:Y:S01]  /*2910*/  IMAD.U32 R53, R123, 0x10000, RZ ;  /* 0x000100007b357824 */ /* 0x001fe200078e00ff */
[----:B------:R-:W-:Y:S02]  /*2920*/  LOP3.LUT R52, R124, 0xffff, RZ, 0xc0, !PT ;  /* 0x0000ffff7c347812 */ /* 0x000fe400078ec0ff */
[----:B------:R-:W-:Y:S02]  /*2930*/  LOP3.LUT R59, R122, 0xff, RZ, 0xc0, !PT ;  /* 0x000000ff7a3b7812 */ /* 0x000fe400078ec0ff */
[----:B------:R-:W-:-:S04]  /*2940*/  LOP3.LUT R53, R53, 0xff0000, RZ, 0xc0, !PT ;  /* 0x00ff000035357812 */ /* 0x000fc800078ec0ff */
[----:B------:R-:W-:Y:S02]  /*2950*/  LEA R52, R52, R53, 0x18 ;  /* 0x0000003534347211 */ /* 0x000fe400078ec0ff */
[----:B------:R-:W-:-:S03]  /*2960*/  LOP3.LUT R53, R121, 0xff, RZ, 0xc0, !PT ;  /* 0x000000ff79357812 */ /* 0x000fc600078ec0ff */
[----:B------:R-:W-:-:S05]  /*2970*/  IMAD R52, R59, 0x100, R52 ;  /* 0x000001003b347824 */ /* 0x000fca00078e0234 */
[----:B------:R-:W-:Y:S01]  /*2980*/  IADD3 R53, R52, R53, RZ ;  /* 0x0000003534357210 */ /* 0x000fe20007ffe0ff */
[----:B-1----:R-:W-:-:S05]  /*2990*/  IMAD.WIDE.U32 R48, R130, 0x4, R48 ;  /* 0x0000000482307825 */ /* 0x002fca00078e0030 */
[----:B------:R1:W-:Y:S02]  /*29a0*/  STG.E desc[UR4][R48.64], R53 ;  /* 0x0000003530007986 */ /* 0x0003e4000c101904 */
.L_x_20565:
[----:B------:R-:W-:Y:S05]  /*29b0*/  BSYNC B0 ;  /* 0x0000000000007941 */ /* 0x000fea0003800000 */
.L_x_20564:
[----:B--2---:R-:W-:Y:S01]  /*29c0*/  @P3 IMAD.WIDE.U32 R50, R61, 0x10, R50 ;  /* 0x000000103d323825 */ /* 0x004fe200078e0032 */
[----:B------:R-:W1:Y:S04]  /*29d0*/  @P0 LDG.E.128 R36, desc[UR4][R54.64] ;  /* 0x0000000436240981 */ /* 0x000e68000c1e1d00 */
[----:B-----5:R2:W5:Y:S01]  /*29e0*/  @P3 LDG.E.128 R40, desc[UR4][R50.64] ;  /* 0x0000000432283981 */ /* 0x020562000c1e1d00 */
[----:B------:R-:W-:Y:S01]  /*29f0*/  @!P4 ISETP.NE.U32.AND P1, PT, R98, RZ, PT ;  /* 0x000000ff6200c20c */ /* 0x000fe20003f25070 */
[----:B------:R-:W-:Y:S01]  /*2a00*/  BSSY B0, `(.L_x_20566) ;  /* 0x000005b000007945 */ /* 0x000fe20003800000 */
[----:B0-----:R-:W-:Y:S02]  /*2a10*/  @!P4 IMAD.MOV.U32 R52, RZ, RZ, R57 ;  /* 0x000000ffff34c224 */ /* 0x001fe400078e0039 */
[----:B------:R-:W-:-:S04]  /*2a20*/  @!P4 ISETP.NE.AND.EX P1, PT, R99, RZ, PT, P1 ;  /* 0x000000ff6300c20c */ /* 0x000fc80003f25310 */
[----:B-1----:R-:W-:Y:S01]  /*2a30*/  @!P4 FSEL R48, R36, RZ, P1 ;  /* 0x000000ff2430c208 */ /* 0x002fe20000800000 */
        /* <DEDUP_REMOVED lines=13> */
.L_x_20569:
[----:B------:R-:W-:-:S07]  /*2b10*/  MOV R56, R76 ;  /* 0x0000004c00387202 */ /* 0x000fce0000000f00 */
.L_x_20570:
[----:B------:R-:W-:Y:S05]  /*2b20*/  BSYNC B1 ;  /* 0x0000000000017941 */ /* 0x000fea0003800000 */
.L_x_20568:
        /* <DEDUP_REMOVED lines=16> */
.L_x_20574:
[----:B------:R-:W-:Y:S05]  /*2c30*/  BSYNC B2 ;  /* 0x0000000000027941 */ /* 0x000fea0003800000 */
.L_x_20573:
        /* <DEDUP_REMOVED lines=44> */
.L_x_20572:
[----:B------:R-:W-:Y:S05]  /*2f00*/  BSYNC B1 ;  /* 0x0000000000017941 */ /* 0x000fea0003800000 */
.L_x_20571:
        /* <DEDUP_REMOVED lines=10> */
.L_x_20567:
[----:B------:R-:W-:Y:S05]  /*2fb0*/  BSYNC B0 ;  /* 0x0000000000007941 */ /* 0x000fea0003800000 */
.L_x_20566:
        /* <DEDUP_REMOVED lines=18> */
.L_x_20578:
[----:B------:R-:W-:-:S07]  /*30e0*/  IMAD.MOV.U32 R49, RZ, RZ, R76 ;  /* 0x000000ffff317224 */ /* 0x000fce00078e004c */
.L_x_20579:
[----:B------:R-:W-:Y:S05]  /*30f0*/  BSYNC B1 ;  /* 0x0000000000017941 */ /* 0x000fea0003800000 */
.L_x_20577:
        /* <DEDUP_REMOVED lines=16> */
.L_x_20583:
[----:B------:R-:W-:Y:S05]  /*3200*/  BSYNC B2 ;  /* 0x0000000000027941 */ /* 0x000fea0003800000 */
.L_x_20582:
        /* <DEDUP_REMOVED lines=44> */
.L_x_20581:
[----:B------:R-:W-:Y:S05]  /*34d0*/  BSYNC B1 ;  /* 0x0000000000017941 */ /* 0x000fea0003800000 */
.L_x_20580:
        /* <DEDUP_REMOVED lines=8> */
[----:B------:R-:W-:-:S04]  /*3560*/  FMUL.FTZ R49, R111, R50 ;  /* 0x000000326f317220 */ /* 0x000fc80000410000 */
[----:B------:R-:W-:-:S07]  /*3570*/  @P0 FADD.FTZ R49, R37, R49 ;  /* 0x0000003125310221 */ /* 0x000fce0000010000 */
.L_x_20576:
[----:B------:R-:W-:Y:S05]  /*3580*/  BSYNC B0 ;  /* 0x0000000000007941 */ /* 0x000fea0003800000 */
.L_x_20575:
        /* <DEDUP_REMOVED lines=18> */
.L_x_20587:
[----:B------:R-:W-:-:S07]  /*36b0*/  MOV R58, R76 ;  /* 0x0000004c003a7202 */ /* 0x000fce0000000f00 */
.L_x_20588:
[----:B------:R-:W-:Y:S05]  /*36c0*/  BSYNC B1 ;  /* 0x0000000000017941 */ /* 0x000fea0003800000 */
.L_x_20586:
        /* <DEDUP_REMOVED lines=16> */
.L_x_20592:
[----:B------:R-:W-:Y:S05]  /*37d0*/  BSYNC B2 ;  /* 0x0000000000027941 */ /* 0x000fea0003800000 */
.L_x_20591:
        /* <DEDUP_REMOVED lines=44> */
.L_x_20590:
[----:B------:R-:W-:Y:S05]  /*3aa0*/  BSYNC B1 ;  /* 0x0000000000017941 */ /* 0x000fea0003800000 */
.L_x_20589:
        /* <DEDUP_REMOVED lines=10> */
.L_x_20585:
[----:B------:R-:W-:Y:S05]  /*3b50*/  BSYNC B0 ;  /* 0x0000000000007941 */ /* 0x000fea0003800000 */
.L_x_20584:
        /* <DEDUP_REMOVED lines=18> */
.L_x_20596:
[----:B------:R-:W-:-:S07]  /*3c80*/  IMAD.MOV.U32 R51, RZ, RZ, R76 ;  /* 0x000000ffff337224 */ /* 0x000fce00078e004c */
.L_x_20597:
[----:B------:R-:W-:Y:S05]  /*3c90*/  BSYNC B1 ;  /* 0x0000000000017941 */ /* 0x000fea0003800000 */
.L_x_20595:
        /* <DEDUP_REMOVED lines=16> */
.L_x_20601:
[----:B------:R-:W-:Y:S05]  /*3da0*/  BSYNC B2 ;  /* 0x0000000000027941 */ /* 0x000fea0003800000 */
.L_x_20600:
        /* <DEDUP_REMOVED lines=44> */
.L_x_20599:
[----:B------:R-:W-:Y:S05]  /*4070*/  BSYNC B1 ;  /* 0x0000000000017941 */ /* 0x000fea0003800000 */
.L_x_20598:
        /* <DEDUP_REMOVED lines=10> */
.L_x_20594:
[----:B------:R-:W-:Y:S05]  /*4120*/  BSYNC B0 ;  /* 0x0000000000007941 */ /* 0x000fea0003800000 */
.L_x_20593:
[----:B------:R-:W-:Y:S01]  /*4130*/  IMAD.WIDE.U32 R56, R63, 0x10, R100 ;  /* 0x000000103f387825 */ /* 0x000fe200078e0064 */
[----:B------:R-:W0:Y:S01]  /*4140*/  @P0 LDC.64 R52, c[0x0][0x230] ;  /* 0x00008c00ff340b82 */ /* 0x000e220000000a00 */
[----:B------:R-:W-:Y:S01]  /*4150*/  BSSY B0, `(.L_x_20602) ;  /* 0x0000012000007945 */ /* 0x000fe20003800000 */
[----:B------:R-:W-:Y:S01]  /*4160*/  IADD3 R65, R130, 0x100, RZ ;  /* 0x0000010082417810 */ /* 0x000fe20007ffe0ff */
[----:B------:R-:W-:Y:S01]  /*4170*/  VIADD R67, R133, 0x100 ;  /* 0x0000010085437836 */ /* 0x000fe20000000000 */
[----:B------:R1:W-:Y:S04]  /*4180*/  STG.E.128 desc[UR4][R56.64], R48 ;  /* 0x0000003038007986 */ /* 0x0003e8000c101d04 */
[----:B------:R-:W2:Y:S01]  /*4190*/  @P3 LDC.64 R54, c[0x0][0x220] ;  /* 0x00008800ff363b82 */ /* 0x000ea20000000a00 */
[----:B0-----:R-:W-:Y:S01]  /*41a0*/  @P0 IMAD.WIDE.U32 R58, R67, 0x10, R52 ;  /* 0x00000010433a0825 */ /* 0x001fe200078e0034 */
[----:B-1----:R-:W-:Y:S06]  /*41b0*/  @!P3 BRA `(.L_x_20603) ;  /* 0x00000000002cb947 */ /* 0x002fec0003800000 */
[----:B------:R-:W0:Y:S01]  /*41c0*/  LDC.64 R52, c[0x0][0x240] ;  /* 0x00009000ff347b82 */ /* 0x000e220000000a00 */
[----:B------:R-:W-:Y:S01]  /*41d0*/  IMAD.U32 R57, R123, 0x10000, RZ ;  /* 0x000100007b397824 */ /* 0x000fe200078e00ff */
[----:B------:R-:W-:Y:S02]  /*41e0*/  LOP3.LUT R56, R124, 0xffff, RZ, 0xc0, !PT ;  /* 0x0000ffff7c387812 */ /* 0x000fe400078ec0ff */
[----:B------:R-:W-:Y:S02]  /*41f0*/  LOP3.LUT R63, R122, 0xff, RZ, 0xc0, !PT ;  /* 0x000000ff7a3f7812 */ /* 0x000fe400078ec0ff */
[----:B------:R-:W-:-:S04]  /*4200*/  LOP3.LUT R57, R57, 0xff0000, RZ, 0xc0, !PT ;  /* 0x00ff000039397812 */ /* 0x000fc800078ec0ff */
[----:B------:R-:W-:Y:S02]  /*4210*/  LEA R56, R56, R57, 0x18 ;  /* 0x0000003938387211 */ /* 0x000fe400078ec0ff */
[----:B------:R-:W-:-:S03]  /*4220*/  LOP3.LUT R57, R121, 0xff, RZ, 0xc0, !PT ;  /* 0x000000ff79397812 */ /* 0x000fc600078ec0ff */
[----:B------:R-:W-:-:S05]  /*4230*/  IMAD R56, R63, 0x100, R56 ;  /* 0x000001003f387824 */ /* 0x000fca00078e0238 */
[----:B------:R-:W-:Y:S01]  /*4240*/  IADD3 R57, R56, R57, RZ ;  /* 0x0000003938397210 */ /* 0x000fe20007ffe0ff */
[----:B0-----:R-:W-:-:S05]  /*4250*/  IMAD.WIDE.U32 R52, R61, 0x4, R52 ;  /* 0x000000043d347825 */ /* 0x001fca00078e0034 */
[----:B------:R0:W-:Y:S02]  /*4260*/  STG.E desc[UR4][R52.64], R57 ;  /* 0x0000003934007986 */ /* 0x0001e4000c101904 */
.L_x_20603:
[----:B------:R-:W-:Y:S05]  /*4270*/  BSYNC B0 ;  /* 0x0000000000007941 */ /* 0x000fea0003800000 */
.L_x_20602:
[----:B--2---:R-:W-:Y:S01]  /*4280*/  @P3 IMAD.WIDE.U32 R54, R65, 0x10, R54 ;  /* 0x0000001041363825 */ /* 0x004fe200078e0036 */
[----:B------:R-:W0:Y:S04]  /*4290*/  @P0 LDG.E.128 R36, desc[UR4][R58.64] ;  /* 0x000000043a240981 */ /* 0x000e28000c1e1d00 */
[----:B-----5:R1:W5:Y:S01]  /*42a0*/  @P3 LDG.E.128 R40, desc[UR4][R54.64] ;  /* 0x0000000436283981 */ /* 0x020362000c1e1d00 */
[----:B------:R-:W-:Y:S01]  /*42b0*/  @!P4 ISETP.NE.U32.AND P1, PT, R98, RZ, PT ;  /* 0x000000ff6200c20c */ /* 0x000fe20003f25070 */
[----:B------:R-:W-:Y:S01]  /*42c0*/  BSSY B0, `(.L_x_20604) ;  /* 0x000005b000007945 */ /* 0x000fe20003800000 */
[----:B------:R-:W-:Y:S02]  /*42d0*/  @!P4 IMAD.MOV.U32 R56, RZ, RZ, R62 ;  /* 0x000000ffff38c224 */ /* 0x000fe400078e003e */
[----:B------:R-:W-:-:S04]  /*42e0*/  @!P4 ISETP.NE.AND.EX P1, PT, R99, RZ, PT, P1 ;  /* 0x000000ff6300c20c */ /* 0x000fc80003f25310 */
[----:B0-----:R-:W-:Y:S01]  /*42f0*/  @!P4 FSEL R52, R36, RZ, P1 ;  /* 0x000000ff2434c208 */ /* 0x001fe20000800000 */
        /* <DEDUP_REMOVED lines=13> */
.L_x_20607:
[----:B------:R-:W-:-:S07]  /*43d0*/  MOV R60, R76 ;  /* 0x0000004c003c7202 */ /* 0x000fce0000000f00 */
.L_x_20608:
[----:B------:R-:W-:Y:S05]  /*43e0*/  BSYNC B1 ;  /* 0x0000000000017941 */ /* 0x000fea0003800000 */
.L_x_20606:
        /* <DEDUP_REMOVED lines=16> */
.L_x_20612:
[----:B------:R-:W-:Y:S05]  /*44f0*/  BSYNC B2 ;  /* 0x0000000000027941 */ /* 0x000fea0003800000 */
.L_x_20611:
        /* <DEDUP_REMOVED lines=44> */
.L_x_20610:
[----:B------:R-:W-:Y:S05]  /*47c0*/  BSYNC B1 ;  /* 0x0000000000017941 */ /* 0x000fea0003800000 */
.L_x_20609:
        /* <DEDUP_REMOVED lines=10> */
.L_x_20605:
[----:B------:R-:W-:Y:S05]  /*4870*/  BSYNC B0 ;  /* 0x0000000000007941 */ /* 0x000fea0003800000 */
.L_x_20604:
        /* <DEDUP_REMOVED lines=18> */
.L_x_20616:
[----:B------:R-:W-:-:S07]  /*49a0*/  IMAD.MOV.U32 R53, RZ, RZ, R76 ;  /* 0x000000ffff357224 */ /* 0x000fce00078e004c */
.L_x_20617:
[----:B------:R-:W-:Y:S05]  /*49b0*/  BSYNC B1 ;  /* 0x0000000000017941 */ /* 0x000fea0003800000 */
.L_x_20615:
        /* <DEDUP_REMOVED lines=16> */
.L_x_20621:
[----:B------:R-:W-:Y:S05]  /*4ac0*/  BSYNC B2 ;  /* 0x0000000000027941 */ /* 0x000fea0003800000 */
.L_x_20620:
        /* <DEDUP_REMOVED lines=44> */
.L_x_20619:
[----:B------:R-:W-:Y:S05]  /*4d90*/  BSYNC B1 ;  /* 0x0000000000017941 */ /* 0x000fea0003800000 */
.L_x_20618:
        /* <DEDUP_REMOVED lines=10> */
.L_x_20614:
[----:B------:R-:W-:Y:S05]  /*4e40*/  BSYNC B0 ;  /* 0x0000000000007941 */ /* 0x000fea0003800000 */
.L_x_20613:
        /* <DEDUP_REMOVED lines=18> */
.L_x_20625:
[----:B------:R-:W-:-:S07]  /*4f70*/  MOV R62, R76 ;  /* 0x0000004c003e7202 */ /* 0x000fce0000000f00 */
.L_x_20626:
[----:B------:R-:W-:Y:S05]  /*4f80*/  BSYNC B1 ;  /* 0x0000000000017941 */ /* 0x000fea0003800000 */
.L_x_20624:
        /* <DEDUP_REMOVED lines=16> */
.L_x_20630:
[----:B------:R-:W-:Y:S05]  /*5090*/  BSYNC B2 ;  /* 0x0000000000027941 */ /* 0x000fea0003800000 */
.L_x_20629:
        /* <DEDUP_REMOVED lines=44> */
.L_x_20628:
[----:B------:R-:W-:Y:S05]  /*5360*/  BSYNC B1 ;  /* 0x0000000000017941 */ /* 0x000fea0003800000 */
.L_x_20627:
        /* <DEDUP_REMOVED lines=10> */
.L_x_20623:
[----:B------:R-:W-:Y:S05]  /*5410*/  BSYNC B0 ;  /* 0x0000000000007941 */ /* 0x000fea0003800000 */
.L_x_20622:
        /* <DEDUP_REMOVED lines=18> */
.L_x_20634:
[----:B------:R-:W-:-:S07]  /*5540*/  IMAD.MOV.U32 R55, RZ, RZ, R76 ;  /* 0x000000ffff377224 */ /* 0x000fce00078e004c */
.L_x_20635:
[----:B------:R-:W-:Y:S05]  /*5550*/  BSYNC B1 ;  /* 0x0000000000017941 */ /* 0x000fea0003800000 */
.L_x_20633:
        /* <DEDUP_REMOVED lines=16> */
.L_x_20639:
[----:B------:R-:W-:Y:S05]  /*5660*/  BSYNC B2 ;  /* 0x0000000000027941 */ /* 0x000fea0003800000 */
.L_x_20638:
        /* <DEDUP_REMOVED lines=44> */
.L_x_20637:
[----:B------:R-:W-:Y:S05]  /*5930*/  BSYNC B1 ;  /* 0x0000000000017941 */ /* 0x000fea0003800000 */
.L_x_20636:
        /* <DEDUP_REMOVED lines=10> */
.L_x_20632:
[----:B------:R-:W-:Y:S05]  /*59e0*/  BSYNC B0 ;  /* 0x0000000000007941 */ /* 0x000fea0003800000 */
.L_x_20631:
        /* <DEDUP_REMOVED lines=20> */
.L_x_20641:
[----:B------:R-:W-:Y:S05]  /*5b30*/  BSYNC B0 ;  /* 0x0000000000007941 */ /* 0x000fea0003800000 */
.L_x_20640:
        /* <DEDUP_REMOVED lines=21> */
.L_x_20645:
[----:B------:R-:W-:-:S07]  /*5c90*/  MOV R64, R76 ;  /* 0x0000004c00407202 */ /* 0x000fce0000000f00 */
.L_x_20646:
[----:B------:R-:W-:Y:S05]  /*5ca0*/  BSYNC B1 ;  /* 0x0000000000017941 */ /* 0x000fea0003800000 */
.L_x_20644:
        /* <DEDUP_REMOVED lines=16> */
.L_x_20650:
[----:B------:R-:W-:Y:S05]  /*5db0*/  BSYNC B2 ;  /* 0x0000000000027941 */ /* 0x000fea0003800000 */
.L_x_20649:
        /* <DEDUP_REMOVED lines=44> */
.L_x_20648:
[----:B------:R-:W-:Y:S05]  /*6080*/  BSYNC B1 ;  /* 0x0000000000017941 */ /* 0x000fea0003800000 */
.L_x_20647:
        /* <DEDUP_REMOVED lines=10> */
.L_x_20643:
[----:B------:R-:W-:Y:S05]  /*6130*/  BSYNC B0 ;  /* 0x0000000000007941 */ /* 0x000fea0003800000 */
.L_x_20642:
        /* <DEDUP_REMOVED lines=18> */
.L_x_20654:
[----:B------:R-:W-:-:S07]  /*6260*/  IMAD.MOV.U32 R57, RZ, RZ, R76 ;  /* 0x000000ffff397224 */ /* 0x000fce00078e004c */
.L_x_20655:
[----:B------:R-:W-:Y:S05]  /*6270*/  BSYNC B1 ;  /* 0x0000000000017941 */ /* 0x000fea0003800000 */
.L_x_20653:
        /* <DEDUP_REMOVED lines=16> */
.L_x_20659:
[----:B------:R-:W-:Y:S05]  /*6380*/  BSYNC B2 ;  /* 0x0000000000027941 */ /* 0x000fea0003800000 */
.L_x_20658:
        /* <DEDUP_REMOVED lines=44> */
.L_x_20657:
[----:B------:R-:W-:Y:S05]  /*6650*/  BSYNC B1 ;  /* 0x0000000000017941 */ /* 0x000fea0003800000 */
.L_x_20656:
        /* <DEDUP_REMOVED lines=10> */
.L_x_20652:
[----:B------:R-:W-:Y:S05]  /*6700*/  BSYNC B0 ;  /* 0x0000000000007941 */ /* 0x000fea0003800000 */
.L_x_20651:
        /* <DEDUP_REMOVED lines=18> */
.L_x_20663:
[----:B------:R-:W-:-:S07]  /*6830*/  MOV R66, R76 ;  /* 0x0000004c00427202 */ /* 0x000fce0000000f00 */
.L_x_20664:
[----:B------:R-:W-:Y:S05]  /*6840*/  BSYNC B1 ;  /* 0x0000000000017941 */ /* 0x000fea0003800000 */
.L_x_20662:
        /* <DEDUP_REMOVED lines=16> */
.L_x_20668:
[----:B------:R-:W-:Y:S05]  /*6950*/  BSYNC B2 ;  /* 0x0000000000027941 */ /* 0x000fea0003800000 */
.L_x_20667:
        /* <DEDUP_REMOVED lines=44> */
.L_x_20666:
[----:B------:R-:W-:Y:S05]  /*6c20*/  BSYNC B1 ;  /* 0x0000000000017941 */ /* 0x000fea0003800000 */
.L_x_20665:
        /* <DEDUP_REMOVED lines=10> */
.L_x_20661:
[----:B------:R-:W-:Y:S05]  /*6cd0*/  BSYNC B0 ;  /* 0x0000000000007941 */ /* 0x000fea0003800000 */
.L_x_20660:
        /* <DEDUP_REMOVED lines=18> */
.L_x_20672:
[----:B------:R-:W-:-:S07]  /*6e00*/  IMAD.MOV.U32 R59, RZ, RZ, R76 ;  /* 0x000000ffff3b7224 */ /* 0x000fce00078e004c */
.L_x_20673:
[----:B------:R-:W-:Y:S05]  /*6e10*/  BSYNC B1 ;  /* 0x0000000000017941 */ /* 0x000fea0003800000 */
.L_x_20671:
        /* <DEDUP_REMOVED lines=16> */
.L_x_20677:
[----:B------:R-:W-:Y:S05]  /*6f20*/  BSYNC B2 ;  /* 0x0000000000027941 */ /* 0x000fea0003800000 */
.L_x_20676:
        /* <DEDUP_REMOVED lines=44> */
.L_x_20675:
[----:B------:R-:W-:Y:S05]  /*71f0*/  BSYNC B1 ;  /* 0x0000000000017941 */ /* 0x000fea0003800000 */
.L_x_20674:
        /* <DEDUP_REMOVED lines=10> */
.L_x_20670:
[----:B------:R-:W-:Y:S05]  /*72a0*/  BSYNC B0 ;  /* 0x0000000000007941 */ /* 0x000fea0003800000 */
.L_x_20669:
        /* <DEDUP_REMOVED lines=20> */
.L_x_20679:
[----:B------:R-:W-:Y:S05]  /*73f0*/  BSYNC B0 ;  /* 0x0000000000007941 */ /* 0x000fea0003800000 */
.L_x_20678:
        /* <DEDUP_REMOVED lines=21> */
.L_x_20683:
[----:B------:R-:W-:-:S07]  /*7550*/  MOV R102, R76 ;  /* 0x0000004c00667202 */ /* 0x000fce0000000f00 */
.L_x_20684:
[----:B------:R-:W-:Y:S05]  /*7560*/  BSYNC B1 ;  /* 0x0000000000017941 */ /* 0x000fea0003800000 */
.L_x_20682:
        /* <DEDUP_REMOVED lines=16> */
.L_x_20688:
[----:B------:R-:W-:Y:S05]  /*7670*/  BSYNC B2 ;  /* 0x0000000000027941 */ /* 0x000fea0003800000 */
.L_x_20687:
        /* <DEDUP_REMOVED lines=44> */
.L_x_20686:
[----:B------:R-:W-:Y:S05]  /*7940*/  BSYNC B1 ;  /* 0x0000000000017941 */ /* 0x000fea0003800000 */
.L_x_20685:
        /* <DEDUP_REMOVED lines=10> */
.L_x_20681:
[----:B------:R-:W-:Y:S05]  /*79f0*/  BSYNC B0 ;  /* 0x0000000000007941 */ /* 0x000fea0003800000 */
.L_x_20680:
        /* <DEDUP_REMOVED lines=18> */
.L_x_20692:
[----:B------:R-:W-:-:S07]  /*7b20*/  IMAD.MOV.U32 R61, RZ, RZ, R76 ;  /* 0x000000ffff3d7224 */ /* 0x000fce00078e004c */
.L_x_20693:
[----:B------:R-:W-:Y:S05]  /*7b30*/  BSYNC B1 ;  /* 0x0000000000017941 */ /* 0x000fea0003800000 */
.L_x_20691:
        /* <DEDUP_REMOVED lines=16> */
.L_x_20697:
[----:B------:R-:W-:Y:S05]  /*7c40*/  BSYNC B2 ;  /* 0x0000000000027941 */ /* 0x000fea0003800000 */
.L_x_20696:
        /* <DEDUP_REMOVED lines=44> */
.L_x_20695:
[----:B------:R-:W-:Y:S05]  /*7f10*/  BSYNC B1 ;  /* 0x0000000000017941 */ /* 0x000fea0003800000 */
.L_x_20694:
        /* <DEDUP_REMOVED lines=10> */
.L_x_20690:
[----:B------:R-:W-:Y:S05]  /*7fc0*/  BSYNC B0 ;  /* 0x0000000000007941 */ /* 0x000fea0003800000 */
.L_x_20689:
        /* <DEDUP_REMOVED lines=18> */
.L_x_20701:
[----:B------:R-:W-:-:S07]  /*80f0*/  MOV R123, R76 ;  /* 0x0000004c007b7202 */ /* 0x000fce0000000f00 */
.L_x_20702:
[----:B------:R-:W-:Y:S05]  /*8100*/  BSYNC B1 ;  /* 0x0000000000017941 */ /* 0x000fea0003800000 */
.L_x_20700:
        /* <DEDUP_REMOVED lines=16> */
.L_x_20706:
[----:B------:R-:W-:Y:S05]  /*8210*/  BSYNC B2 ;  /* 0x0000000000027941 */ /* 0x000fea0003800000 */
.L_x_20705:
        /* <DEDUP_REMOVED lines=44> */
.L_x_20704:
[----:B------:R-:W-:Y:S05]  /*84e0*/  BSYNC B1 ;  /* 0x0000000000017941 */ /* 0x000fea0003800000 */
.L_x_20703:
        /* <DEDUP_REMOVED lines=10> */
.L_x_20699:
[----:B------:R-:W-:Y:S05]  /*8590*/  BSYNC B0 ;  /* 0x0000000000007941 */ /* 0x000fea0003800000 */
.L_x_20698:
        /* <DEDUP_REMOVED lines=18> */
.L_x_20710:
[----:B------:R-:W-:-:S07]  /*86c0*/  IMAD.MOV.U32 R63, RZ, RZ, R76 ;  /* 0x000000ffff3f7224 */ /* 0x000fce00078e004c */
.L_x_20711:
[----:B------:R-:W-:Y:S05]  /*86d0*/  BSYNC B1 ;  /* 0x0000000000017941 */ /* 0x000fea0003800000 */
.L_x_20709:
        /* <DEDUP_REMOVED lines=16> */
.L_x_20715:
[----:B------:R-:W-:Y:S05]  /*87e0*/  BSYNC B2 ;  /* 0x0000000000027941 */ /* 0x000fea0003800000 */
.L_x_20714:
        /* <DEDUP_REMOVED lines=44> */
.L_x_20713:
[----:B------:R-:W-:Y:S05]  /*8ab0*/  BSYNC B1 ;  /* 0x0000000000017941 */ /* 0x000fea0003800000 */
.L_x_20712:
[----:B------:R-:W-:Y:S01]  /*8ac0*/  I2FP.F32.U32 R63, R63 ;  /* 0x0000003f003f7245 */ /* 0x000fe20000201000 */
[----:B-----5:R-:W-:Y:S01]  /*8ad0*/  FMUL.FTZ R65, R43, UR11 ;  /* 0x0000000b2b417c20 */ /* 0x020fe20008410000 */
[----:B------:R-:W-:-:S03]  /*8ae0*/  MOV R64, 0x2f800000 ;  /* 0x2f80000000407802 */ /* 0x000fc60000000f00 */
[----:B------:R-:W-:Y:S02]  /*8af0*/  FMUL.FTZ R65, R65, UR10 ;  /* 0x0000000a41417c20 */ /* 0x000fe40008410000 */
[----:B------:R-:W-:-:S05]  /*8b00*/  FFMA.FTZ R63, R63, R64, 1.1641532182693481445e-10 ;  /* 0x2f0000003f3f7423 */ /* 0x000fca0000010040 */
[----:B------:R-:W-:-:S04]  /*8b10*/  FSETP.GTU.FTZ.AND P1, PT, R63, UR9, PT ;  /* 0x000000093f007c0b */ /* 0x000fc8000bf3c000 */
[----:B------:R-:W-:Y:S02]  /*8b20*/  FSEL R63, R65, RZ, !P1 ;  /* 0x000000ff413f7208 */ /* 0x000fe40004800000 */
[----:B------:R-:W-:-:S03]  /*8b30*/  SEL R124, RZ, 0x1, P1 ;  /* 0x00000001ff7c7807 */ /* 0x000fc60000800000 */
[----:B------:R-:W-:-:S04]  /*8b40*/  FMUL.FTZ R63, R118, R63 ;  /* 0x0000003f763f7220 */ /* 0x000fc80000410000 */
[----:B------:R-:W-:-:S07]  /*8b50*/  @P0 FADD.FTZ R63, R39, R63 ;  /* 0x0000003f273f0221 */ /* 0x000fce0000010000 */
.L_x_20708:
[----:B------:R-:W-:Y:S05]  /*8b60*/  BSYNC B0 ;  /* 0x0000000000007941 */ /* 0x000fea0003800000 */
.L_x_20707:
[----:B------:R-:W-:Y:S01]  /*8b70*/  IMAD.WIDE.U32 R66, R135, 0x10, R100 ;  /* 0x0000001087427825 */ /* 0x000fe200078e0064 */
[----:B------:R-:W0:Y:S01]  /*8b80*/  @P0 LDC.64 R102, c[0x0][0x230] ;  /* 0x00008c00ff660b82 */ /* 0x000e220000000a00 */
[----:B------:R-:W-:Y:S02]  /*8b90*/  BSSY B0, `(.L_x_20716) ;  /* 0x0000012000007945 */ /* 0x000fe40003800000 */
[----:B------:R-:W-:Y:S01]  /*8ba0*/  VIADD R137, R133, 0x280 ;  /* 0x0000028085897836 */ /* 0x000fe20000000000 */
[----:B------:R1:W-:Y:S01]  /*8bb0*/  STG.E.128 desc[UR4][R66.64], R60 ;  /* 0x0000003c42007986 */ /* 0x0003e2000c101d04 */
[----:B------:R-:W-:-:S03]  /*8bc0*/  IADD3 R133, R130, 0x280, RZ ;  /* 0x0000028082857810 */ /* 0x000fc60007ffe0ff */
        /* <DEDUP_REMOVED lines=14> */
.L_x_20717:
[----:B------:R-:W-:Y:S05]  /*8cb0*/  BSYNC B0 ;  /* 0x0000000000007941 */ /* 0x000fea0003800000 */
.L_x_20716:
[----:B0-2---:R-:W-:Y:S01]  /*8cc0*/  @P3 IMAD.WIDE.U32 R66, R133, 0x10, R64 ;  /* 0x0000001085423825 */ /* 0x005fe200078e0040 */
[----:B------:R-:W2:Y:S04]  /*8cd0*/  @P0 LDG.E.128 R36, desc[UR4][R102.64] ;  /* 0x0000000466240981 */ /* 0x000ea8000c1e1d00 */
[----:B-----5:R0:W5:Y:S01]  /*8ce0*/  @P3 LDG.E.128 R40, desc[UR4][R66.64] ;  /* 0x0000000442283981 */ /* 0x020162000c1e1d00 */
[----:B------:R-:W-:Y:S01]  /*8cf0*/  @!P4 ISETP.NE.U32.AND P1, PT, R98, RZ, PT ;  /* 0x000000ff6200c20c */ /* 0x000fe20003f25070 */
[----:B------:R-:W-:Y:S01]  /*8d00*/  BSSY B0, `(.L_x_20718) ;  /* 0x000005b000007945 */ /* 0x000fe20003800000 */
[----:B------:R-:W-:Y:S02]  /*8d10*/  @!P4 IMAD.MOV.U32 R130, RZ, RZ, R125 ;  /* 0x000000ffff82c224 */ /* 0x000fe400078e007d */
        /* <DEDUP_REMOVED lines=15> */
.L_x_20721:
[----:B------:R-:W-:-:S07]  /*8e10*/  MOV R121, R76 ;  /* 0x0000004c00797202 */ /* 0x000fce0000000f00 */
.L_x_20722:
[----:B------:R-:W-:Y:S05]  /*8e20*/  BSYNC B1 ;  /* 0x0000000000017941 */ /* 0x000fea0003800000 */
.L_x_20720:
        /* <DEDUP_REMOVED lines=16> */
.L_x_20726:
[----:B------:R-:W-:Y:S05]  /*8f30*/  BSYNC B2 ;  /* 0x0000000000027941 */ /* 0x000fea0003800000 */
.L_x_20725:
        /* <DEDUP_REMOVED lines=44> */
.L_x_20724:
[----:B------:R-:W-:Y:S05]  /*9200*/  BSYNC B1 ;  /* 0x0000000000017941 */ /* 0x000fea0003800000 */
.L_x_20723:
        /* <DEDUP_REMOVED lines=10> */
.L_x_20719:
[----:B------:R-:W-:Y:S05]  /*92b0*/  BSYNC B0 ;  /* 0x0000000000007941 */ /* 0x000fea0003800000 */
.L_x_20718:
        /* <DEDUP_REMOVED lines=18> */
.L_x_20730:
[----:B------:R-:W-:-:S07]  /*93e0*/  MOV R65, R76 ;  /* 0x0000004c00417202 */ /* 0x000fce0000000f00 */
.L_x_20731:
[----:B------:R-:W-:Y:S05]  /*93f0*/  BSYNC B1 ;  /* 0x0000000000017941 */ /* 0x000fea0003800000 */
.L_x_20729:
        /* <DEDUP_REMOVED lines=16> */
.L_x_20735:
[----:B------:R-:W-:Y:S05]  /*9500*/  BSYNC B2 ;  /* 0x0000000000027941 */ /* 0x000fea0003800000 */
.L_x_20734:
        /* <DEDUP_REMOVED lines=44> */
.L_x_20733:
[----:B------:R-:W-:Y:S05]  /*97d0*/  BSYNC B1 ;  /* 0x0000000000017941 */ /* 0x000fea0003800000 */
.L_x_20732:
        /* <DEDUP_REMOVED lines=10> */
.L_x_20728:
[----:B------:R-:W-:Y:S05]  /*9880*/  BSYNC B0 ;  /* 0x0000000000007941 */ /* 0x000fea0003800000 */
.L_x_20727:
        /* <DEDUP_REMOVED lines=18> */
.L_x_20739:
[----:B------:R-:W-:-:S07]  /*99b0*/  IMAD.MOV.U32 R123, RZ, RZ, R76 ;  /* 0x000000ffff7b7224 */ /* 0x000fce00078e004c */
.L_x_20740:
[----:B------:R-:W-:Y:S05]  /*99c0*/  BSYNC B1 ;  /* 0x0000000000017941 */ /* 0x000fea0003800000 */
.L_x_20738:
        /* <DEDUP_REMOVED lines=16> */
.L_x_20744:
[----:B------:R-:W-:Y:S05]  /*9ad0*/  BSYNC B2 ;  /* 0x0000000000027941 */ /* 0x000fea0003800000 */
.L_x_20743:
        /* <DEDUP_REMOVED lines=44> */
.L_x_20742:
[----:B------:R-:W-:Y:S05]  /*9da0*/  BSYNC B1 ;  /* 0x0000000000017941 */ /* 0x000fea0003800000 */
.L_x_20741:
[----:B------:R-:W-:Y:S01]  /*9db0*/  I2FP.F32.U32 R66, R123 ;  /* 0x0000007b00427245 */ /* 0x000fe20000201000 */
[----:B-----5:R-:W-:Y:S01]  /*9dc0*/  FMUL.FTZ R102, R42, UR11 ;  /* 0x0000000b2a667c20 */ /* 0x020fe20008410000 */
[----:B------:R-:W-:-:S05]  /*9dd0*/  MOV R67, 0x2f800000 ;  /* 0x2f80000000437802 */ /* 0x000fca0000000f00 */
[----:B------:R-:W-:Y:S01]  /*9de0*/  FFMA.FTZ R66, R66, R67, 1.1641532182693481445e-10 ;  /* 0x2f00000042427423 */ /* 0x000fe20000010043 */
[----:B------:R-:W-:-:S04]  /*9df0*/  FMUL.FTZ R67, R102, UR10 ;  /* 0x0000000a66437c20 */ /* 0x000fc80008410000 */
[----:B------:R-:W-:-:S04]  /*9e00*/  FSETP.GTU.FTZ.AND P1, PT, R66, UR9, PT ;  /* 0x0000000942007c0b */ /* 0x000fc8000bf3c000 */
[----:B------:R-:W-:Y:S02]  /*9e10*/  FSEL R67, R67, RZ, !P1 ;  /* 0x000000ff43437208 */ /* 0x000fe40004800000 */
[----:B------:R-:W-:-:S03]  /*9e20*/  SEL R123, RZ, 0x1, P1 ;  /* 0x00000001ff7b7807 */ /* 0x000fc60000800000 */
[----:B------:R-:W-:-:S04]  /*9e30*/  FMUL.FTZ R66, R72, R67 ;  /* 0x0000004348427220 */ /* 0x000fc80000410000 */
[----:B------:R-:W-:-:S07]  /*9e40*/  @P0 FADD.FTZ R66, R38, R66 ;  /* 0x0000004226420221 */ /* 0x000fce0000010000 */
.L_x_20737:
[----:B------:R-:W-:Y:S05]  /*9e50*/  BSYNC B0 ;  /* 0x0000000000007941 */ /* 0x000fea0003800000 */
.L_x_20736:
        /* <DEDUP_REMOVED lines=18> */
.L_x_20748:
[----:B------:R-:W-:-:S07]  /*9f80*/  MOV R67, R76 ;  /* 0x0000004c00437202 */ /* 0x000fce0000000f00 */
.L_x_20749:
[----:B------:R-:W-:Y:S05]  /*9f90*/  BSYNC B1 ;  /* 0x0000000000017941 */ /* 0x000fea0003800000 */
.L_x_20747:
        /* <DEDUP_REMOVED lines=16> */
.L_x_20753:
[----:B------:R-:W-:Y:S05]  /*a0a0*/  BSYNC B2 ;  /* 0x0000000000027941 */ /* 0x000fea0003800000 */
.L_x_20752:
        /* <DEDUP_REMOVED lines=44> */
.L_x_20751:
[----:B------:R-:W-:Y:S05]  /*a370*/  BSYNC B1 ;  /* 0x0000000000017941 */ /* 0x000fea0003800000 */
.L_x_20750:
        /* <DEDUP_REMOVED lines=10> */
.L_x_20746:
[----:B------:R-:W-:Y:S05]  /*a420*/  BSYNC B0 ;  /* 0x0000000000007941 */ /* 0x000fea0003800000 */
.L_x_20745:
[----:B------:R-:W-:Y:S01]  /*a430*/  FADD.FTZ R98, RZ, R44 ;  /* 0x0000002cff627221 */ /* 0x000fe20000010000 */
[----:B------:R-:W0:Y:S01]  /*a440*/  S2R R103, SR_TID.X ;  /* 0x0000000000677919 */ /* 0x000e220000002100 */
[----:B------:R-:W-:Y:S01]  /*a450*/  IMAD.WIDE.U32 R100, R137, 0x10, R100 ;  /* 0x0000001089647825 */ /* 0x000fe200078e0064 */
[----:B------:R-:W-:-:S03]  /*a460*/  LOP3.LUT P0, RZ, R129, 0xff, RZ, 0xc0, !PT ;  /* 0x000000ff81ff7812 */ /* 0x000fc6000780c0ff */
[----:B------:R-:W-:Y:S01]  /*a470*/  FADD.FTZ R99, R98, R45 ;  /* 0x0000002d62637221 */ /* 0x000fe20000010000 */
[----:B------:R-:W-:Y:S01]  /*a480*/  BSSY B0, `(.L_x_20754) ;  /* 0x0000026000007945 */ /* 0x000fe20003800000 */
[----:B------:R1:W-:Y:S02]  /*a490*/  STG.E.128 desc[UR4][R100.64], R64 ;  /* 0x0000004064007986 */ /* 0x0003e4000c101d04 */
[----:B------:R-:W-:-:S04]  /*a4a0*/  FADD.FTZ R98, R99, R46 ;  /* 0x0000002e63627221 */ /* 0x000fc80000010000 */
        /* <DEDUP_REMOVED lines=35> */
.L_x_20755:
[----:B------:R-:W-:Y:S05]  /*a6e0*/  BSYNC B0 ;  /* 0x0000000000007941 */ /* 0x000fea0003800000 */
.L_x_20754:
        /* <DEDUP_REMOVED lines=72> */
.L_x_20770:
[----:B------:R-:W2:Y:S01]  /*ab70*/  @!P1 S2R R130, SR_CgaCtaId ;  /* 0x0000000000829919 */ /* 0x000ea20000008800 */
[----:B------:R-:W-:Y:S01]  /*ab80*/  @!P1 MOV R99, 0x400 ;  /* 0x0000040000639802 */ /* 0x000fe20000000f00 */
[----:B------:R-:W-:Y:S05]  /*ab90*/  WARPSYNC.ALL ;  /* 0x0000000000007948 */ /* 0x000fea0003800000 */
[----:B------:R-:W-:-:S04]  /*aba0*/  LOP3.LUT R100, R129, 0x3, RZ, 0xc0, !PT ;  /* 0x0000000381647812 */ /* 0x000fc800078ec0ff */
[----:B------:R-:W-:Y:S02]  /*abb0*/  @!P1 IADD3 R101, R125, R100, RZ ;  /* 0x000000647d659210 */ /* 0x000fe40007ffe0ff */
[----:B--2---:R-:W-:Y:S01]  /*abc0*/  @!P1 LEA R130, R130, R99, 0x18 ;  /* 0x0000006382829211 */ /* 0x004fe200078ec0ff */
        /* <DEDUP_REMOVED lines=8> */
[----:B------:R-:W-:Y:S01]  /*ac50*/  HFMA2.MMA R101, -RZ, RZ, 0, 0 ;  /* 0x00000000ff657435 */ /* 0x000fe200000001ff */
[----:B------:R-:W-:Y:S05]  /*ac60*/  BAR.SYNC.DEFER_BLOCKING 0x0 ;  /* 0x0000000000007b1d */ /* 0x000fea0000010000 */
[----:B------:R-:W-:Y:S01]  /*ac70*/  @!P1 IMAD.MOV.U32 R101, RZ, RZ, 0x300 ;  /* 0x00000300ff659424 */ /* 0x000fe200078e00ff */
[----:B------:R-:W-:Y:S01]  /*ac80*/  BSSY B0, `(.L_x_20757) ;  /* 0x0000099000007945 */ /* 0x000fe20003800000 */
[----:B-1----:R-:W-:-:S02]  /*ac90*/  @!P1 LEA R130, R99, R98, 0x18 ;  /* 0x0000006263829211 */ /* 0x002fc400078ec0ff */
[----:B------:R-:W-:Y:S02]  /*aca0*/  CS2R R98, SRZ ;  /* 0x0000000000627805 */ /* 0x000fe4000001ff00 */
[----:B------:R-:W-:Y:S02]  /*acb0*/  @!P1 LEA R125, R125, R130, 0x3 ;  /* 0x000000827d7d9211 */ /* 0x000fe400078e18ff */
[----:B------:R-:W0:Y:S04]  /*acc0*/  SHFL.DOWN PT, R130, R101, 0x2, 0x1f ;  /* 0x08401f0065827f89 */ /* 0x000e2800000e0000 */
[----:B------:R1:W2:Y:S01]  /*acd0*/  @!P1 LDS.64 R98, [R125] ;  /* 0x000000007d629984 */ /* 0x0002a20000000a00 */
[----:B------:R-:W-:Y:S02]  /*ace0*/  LOP3.LUT P1, RZ, R100, 0x1f, R103, 0xf8, !PT ;  /* 0x0000001f64ff7812 */ /* 0x000fe4000782f867 */
[----:B-1----:R-:W-:-:S02]  /*acf0*/  I2FP.F32.S32 R125, R101 ;  /* 0x00000065007d7245 */ /* 0x002fc40000201400 */
[----:B0-----:R-:W-:Y:S02]  /*ad00*/  IADD3 R131, R130, R101, RZ ;  /* 0x0000006582837210 */ /* 0x001fe40007ffe0ff */
[----:B------:R-:W-:Y:S02]  /*ad10*/  I2FP.F32.S32 R130, R130 ;  /* 0x0000008200827245 */ /* 0x000fe40000201400 */
        /* <DEDUP_REMOVED lines=22> */
[----:B------:R-:W1:Y:S01]  /*ae80*/  @!P1 LDC.64 R100, c[0x0][0x258] ;  /* 0x00009600ff649b82 */ /* 0x000e620000000a00 */
[----:B------:R-:W-:Y:S01]  /*ae90*/  FMUL.FTZ R132, R125, R125 ;  /* 0x0000007d7d847220 */ /* 0x000fe20000410000 */
[----:B------:R-:W-:-:S03]  /*aea0*/  FFMA.FTZ R134, R133, R98, R134 ;  /* 0x0000006285867223 */ /* 0x000fc60000010086 */
[----:B------:R-:W-:Y:S01]  /*aeb0*/  FMUL.FTZ R132, R133, R132 ;  /* 0x0000008485847220 */ /* 0x000fe20000410000 */
[----:B0-----:R-:W-:Y:S01]  /*aec0*/  FMUL.FTZ R134, R131, R134 ;  /* 0x0000008683867220 */ /* 0x001fe20000410000 */
[----:B--2---:R-:W-:Y:S01]  /*aed0*/  FADD.FTZ R130, R99, R130 ;  /* 0x0000008263827221 */ /* 0x004fe20000010000 */
[----:B------:R-:W0:Y:S01]  /*aee0*/  LDC R125, c[0x0][0x2d8] ;  /* 0x0000b600ff7d7b82 */ /* 0x000e220000000800 */
[----:B------:R-:W-:Y:S02]  /*aef0*/  FMUL.FTZ R132, R132, R138 ;  /* 0x0000008a84847220 */ /* 0x000fe40000410000 */
[----:B------:R-:W2:Y:S02]  /*af00*/  SHFL.IDX PT, R129, R134, RZ, 0x1f ;  /* 0x00001fff86817589 */ /* 0x000ea400000e0000 */
[----:B------:R-:W-:-:S03]  /*af10*/  FFMA.FTZ R130, R131, R132, R130 ;  /* 0x0000008483827223 */ /* 0x000fc60000010082 */
[----:B------:R-:W3:Y:S03]  /*af20*/  @!P1 LDC.64 R98, c[0x0][0x250] ;  /* 0x00009400ff629b82 */ /* 0x000ee60000000a00 */
[----:B------:R-:W0:Y:S01]  /*af30*/  SHFL.IDX PT, R130, R130, RZ, 0x1f ;  /* 0x00001fff82827589 */ /* 0x000e2200000e0000 */
[----:B-1----:R-:W-:-:S04]  /*af40*/  @!P1 LEA R100, P4, R0, R100, 0x2 ;  /* 0x0000006400649211 */ /* 0x002fc800078810ff */
[----:B------:R-:W-:Y:S01]  /*af50*/  @!P1 LEA.HI.X R101, R0, R101, R128, 0x2, P4 ;  /* 0x0000006500659211 */ /* 0x000fe200020f1480 */
[----:B--2---:R-:W-:-:S05]  /*af60*/  FMUL.FTZ R103, R129, R129 ;  /* 0x0000008181677220 */ /* 0x004fca0000410000 */
[----:B------:R-:W-:Y:S02]  /*af70*/  FSEL R132, R103, RZ, P2 ;  /* 0x000000ff67847208 */ /* 0x000fe40001000000 */
[----:B---3--:R-:W-:Y:S01]  /*af80*/  @!P1 LEA R98, P3, R0, R98, 0x2 ;  /* 0x0000006200629211 */ /* 0x008fe200078610ff */
[----:B0-----:R-:W-:-:S03]  /*af90*/  FFMA.FTZ R103, R130, UR12, R125 ;  /* 0x0000000c82677c23 */ /* 0x001fc6000801007d */
[----:B------:R-:W-:Y:S01]  /*afa0*/  @!P1 LEA.HI.X R99, R0, R99, R128, 0x2, P3 ;  /* 0x0000006300639211 */ /* 0x000fe200018f1480 */
[----:B------:R-:W-:-:S04]  /*afb0*/  FADD.FTZ R103, R103, R132 ;  /* 0x0000008467677221 */ /* 0x000fc80000010000 */
[----:B------:R0:W-:Y:S02]  /*afc0*/  @!P1 STG.E desc[UR4][R98.64], R129 ;  /* 0x0000008162009986 */ /* 0x0001e4000c101904 */
[----:B------:R-:W1:Y:S02]  /*afd0*/  MUFU.RSQ R103, R103 ;  /* 0x0000006700677308 */ /* 0x000e640000001400 */
[----:B-1----:R0:W-:Y:S01]  /*afe0*/  @!P1 STG.E desc[UR4][R100.64], R103 ;  /* 0x0000006764009986 */ /* 0x0021e2000c101904 */
[----:B------:R-:W-:-:S13]  /*aff0*/  ISETP.GE.AND P1, PT, R126, 0x1, PT ;  /* 0x000000017e00780c */ /* 0x000fda0003f26270 */
[----:B0-----:R-:W-:Y:S05]  /*b000*/  @!P1 BRA `(.L_x_20758) ;  /* 0x0000000400809947 */ /* 0x001fea0003800000 */
[----:B------:R-:W-:Y:S01]  /*b010*/  FSEL R98, R129, RZ, !P2 ;  /* 0x000000ff81627208 */ /* 0x000fe20005000000 */
[----:B------:R-:W-:-:S04]  /*b020*/  VIADD R126, R126, 0xffffffff ;  /* 0xffffffff7e7e7836 */ /* 0x000fc80000000000 */
        /* <DEDUP_REMOVED lines=12> */
[C---:B------:R-:W-:Y:S01]  /*b0f0*/  FMUL.FTZ R44, R103.reuse, R44 ;  /* 0x0000002c672c7220 */ /* 0x040fe20000410000 */
[C---:B------:R-:W-:Y:S01]  /*b100*/  FMUL.FTZ R100, R103.reuse, R100 ;  /* 0x0000006467647220 */ /* 0x040fe20000410000 */
[----:B------:R-:W-:Y:S01]  /*b110*/  FMUL.FTZ R46, R103, R46 ;  /* 0x0000002e672e7220 */ /* 0x000fe20000410000 */
[----:B------:R-:W-:Y:S01]  /*b120*/  LEA.HI.SX32 R51, R45, R2, 0x1e ;  /* 0x000000022d337211 */ /* 0x000fe200078ff2ff */
        /* <DEDUP_REMOVED lines=18> */
[----:B------:R-:W-:Y:S01]  /*b250*/  FFMA.FTZ R47, R91, R47, R80 ;  /* 0x0000002f5b2f7223 */ /* 0x000fe20000010050 */
[----:B------:R-:W-:Y:S01]  /*b260*/  FFMA.FTZ R46, R17, R46, R6 ;  /* 0x0000002e112e7223 */ /* 0x000fe20000010006 */
[----:B------:R-:W-:Y:S01]  /*b270*/  FFMA.FTZ R45, R92, R100, R79 ;  /* 0x000000645c2d7223 */ /* 0x000fe2000001004f */
[----:B------:R-:W-:Y:S01]  /*b280*/  FFMA.FTZ R44, R18, R44, R5 ;  /* 0x0000002c122c7223 */ /* 0x000fe20000010005 */
[C---:B0-----:R-:W-:Y:S01]  /*b290*/  IMAD.WIDE.U32 R48, R51.reuse, 0x10, R64 ;  /* 0x0000001033307825 */ /* 0x041fe200078e0040 */
[----:B------:R-:W-:-:S03]  /*b2a0*/  IADD3 R127, R51, 0x80, RZ ;  /* 0x00000080337f7810 */ /* 0x000fc60007ffe0ff */
[----:B------:R-:W-:Y:S01]  /*b2b0*/  FMUL.FTZ R130, R103, R130 ;  /* 0x0000008267827220 */ /* 0x000fe20000410000 */
[C---:B------:R-:W-:Y:S01]  /*b2c0*/  IADD3 R101, R51.reuse, 0x100, RZ ;  /* 0x0000010033657810 */ /* 0x040fe20007ffe0ff */
[C---:B------:R-:W-:Y:S01]  /*b2d0*/  VIADD R99, R51.reuse, 0x180 ;  /* 0x0000018033637836 */ /* 0x040fe20000000000 */
[----:B------:R-:W-:Y:S01]  /*b2e0*/  IADD3 R67, R51, 0x200, RZ ;  /* 0x0000020033437810 */ /* 0x000fe20007ffe0ff */
[----:B------:R-:W-:Y:S01]  /*b2f0*/  FMUL.FTZ R132, R103, R132 ;  /* 0x0000008467847220 */ /* 0x000fe20000410000 */
        /* <DEDUP_REMOVED lines=16> */
[----:B------:R0:W-:Y:S01]  /*b400*/  STG.E.128 desc[UR4][R48.64], R44 ;  /* 0x0000002c30007986 */ /* 0x0001e2000c101d04 */
        /* <DEDUP_REMOVED lines=12> */
[----:B------:R-:W-:-:S04]  /*b4d0*/  IMAD.WIDE.U32 R64, R51, 0x10, R64 ;  /* 0x0000001033407825 */ /* 0x000fc800078e0040 */
        /* <DEDUP_REMOVED lines=19> */
.L_x_20758:
[----:B------:R-:W-:Y:S05]  /*b610*/  BSYNC B0 ;  /* 0x0000000000007941 */ /* 0x000fea0003800000 */
.L_x_20757:
[----:B------:R-:W-:Y:S01]  /*b620*/  VIADD R0, R0, UR14 ;  /* 0x0000000e00007c36 */ /* 0x000fe20008000000 */
[----:B------:R-:W-:-:S04]  /*b630*/  SEL R129, RZ, 0x1, P0 ;  /* 0x00000001ff817807 */ /* 0x000fc80000000000 */
[----:B------:R-:W-:-:S13]  /*b640*/  ISETP.GE.AND P1, PT, R0, UR15, PT ;  /* 0x0000000f00007c0c */ /* 0x000fda000bf26270 */
[----:B------:R-:W-:Y:S05]  /*b650*/  @!P1 BRA `(.L_x_20759) ;  /* 0xffffff58003c9947 */ /* 0x000fea000383ffff */
[----:B------:R-:W-:Y:S05]  /*b660*/  EXIT ;  /* 0x000000000000794d */ /* 0x000fea0003800000 */
.L_x_20756:
[----:B------:R-:W-:Y:S01]  /*b670*/  HFMA2.MMA R135, -RZ, RZ, 0, 5.9604644775390625e-08 ;  /* 0x00000001ff877435 */ /* 0x000fe200000001ff */
[----:B------:R-:W-:Y:S01]  /*b680*/  MOV R136, R130 ;  /* 0x0000008200887202 */ /* 0x000fe20000000f00 */
[----:B------:R-:W-:Y:S01]  /*b690*/  IMAD.MOV.U32 R138, RZ, RZ, 0x1f ;  /* 0x0000001fff8a7424 */ /* 0x000fe200078e00ff */
[----:B------:R-:W-:-:S08]  /*b6a0*/  MOV R133, 0xffffffff ;  /* 0xffffffff00857802 */ /* 0x000fd00000000f00 */
[----:B0----5:R-:W-:Y:S05]  /*b6b0*/  WARPSYNC.COLLECTIVE R133, `(.L_x_20760) ;  /* 0x0000000085087348 */ /* 0x021fea0003c00000 */
[----:B------:R1:W2:Y:S02]  /*b6c0*/  SHFL.BFLY P3, R134, R136, R135, R138 ;  /* 0x0c00008788867389 */ /* 0x0002a4000006008a */
[----:B012--5:R-:W-:Y:S01]  /*b6d0*/  ENDCOLLECTIVE ;  /* 0x000000000000791b */ /* 0x027fe20003800000 */
.L_x_20760:
[----:B------:R-:W-:Y:S01]  /*b6e0*/  HFMA2.MMA R135, -RZ, RZ, 0, 1.1920928955078125e-07 ;  /* 0x00000002ff877435 */ /* 0x000fe200000001ff */
[----:B------:R-:W-:-:S05]  /*b6f0*/  MOV R99, R134 ;  /* 0x0000008600637202 */ /* 0x000fca0000000f00 */
[----:B------:R-:W-:-:S04]  /*b700*/  FADD.FTZ R100, R130, R99 ;  /* 0x0000006382647221 */ /* 0x000fc80000010000 */
[----:B------:R-:W-:-:S07]  /*b710*/  IMAD.MOV.U32 R136, RZ, RZ, R100 ;  /* 0x000000ffff887224 */ /* 0x000fce00078e0064 */
[----:B------:R-:W-:Y:S05]  /*b720*/  WARPSYNC.COLLECTIVE R133, `(.L_x_20761) ;  /* 0x0000000085087348 */ /* 0x000fea0003c00000 */
[----:B------:R0:W1:Y:S02]  /*b730*/  SHFL.BFLY P3, R134, R136, R135, R138 ;  /* 0x0c00008788867389 */ /* 0x000064000006008a */
[----:B01----:R-:W-:Y:S01]  /*b740*/  ENDCOLLECTIVE ;  /* 0x000000000000791b */ /* 0x003fe20003800000 */
.L_x_20761:
[----:B------:R-:W-:Y:S01]  /*b750*/  HFMA2.MMA R135, -RZ, RZ, 0, 2.384185791015625e-07 ;  /* 0x00000004ff877435 */ /* 0x000fe200000001ff */
[----:B------:R-:W-:-:S05]  /*b760*/  MOV R99, R134 ;  /* 0x0000008600637202 */ /* 0x000fca0000000f00 */
[----:B------:R-:W-:-:S04]  /*b770*/  FADD.FTZ R101, R100, R99 ;  /* 0x0000006364657221 */ /* 0x000fc80000010000 */
[----:B------:R-:W-:-:S07]  /*b780*/  IMAD.MOV.U32 R136, RZ, RZ, R101 ;  /* 0x000000ffff887224 */ /* 0x000fce00078e0065 */
[----:B------:R-:W-:Y:S05]  /*b790*/  WARPSYNC.COLLECTIVE R133, `(.L_x_20762) ;  /* 0x0000000085087348 */ /* 0x000fea0003c00000 */
[----:B------:R0:W1:Y:S02]  /*b7a0*/  SHFL.BFLY P3, R134, R136, R135, R138 ;  /* 0x0c00008788867389 */ /* 0x000064000006008a */
[----:B01----:R-:W-:Y:S01]  /*b7b0*/  ENDCOLLECTIVE ;  /* 0x000000000000791b */ /* 0x003fe20003800000 */
.L_x_20762:
[----:B------:R-:W-:Y:S01]  /*b7c0*/  HFMA2.MMA R135, -RZ, RZ, 0, 4.76837158203125e-07 ;  /* 0x00000008ff877435 */ /* 0x000fe200000001ff */
[----:B------:R-:W-:-:S05]  /*b7d0*/  MOV R98, R134 ;  /* 0x0000008600627202 */ /* 0x000fca0000000f00 */
[----:B------:R-:W-:-:S04]  /*b7e0*/  FADD.FTZ R131, R101, R98 ;  /* 0x0000006265837221 */ /* 0x000fc80000010000 */
[----:B------:R-:W-:-:S07]  /*b7f0*/  IMAD.MOV.U32 R136, RZ, RZ, R131 ;  /* 0x000000ffff887224 */ /* 0x000fce00078e0083 */
[----:B------:R-:W-:Y:S05]  /*b800*/  WARPSYNC.COLLECTIVE R133, `(.L_x_20763) ;  /* 0x0000000085087348 */ /* 0x000fea0003c00000 */
[----:B------:R0:W1:Y:S02]  /*b810*/  SHFL.BFLY P3, R134, R136, R135, R138 ;  /* 0x0c00008788867389 */ /* 0x000064000006008a */
[----:B01----:R-:W-:Y:S01]  /*b820*/  ENDCOLLECTIVE ;  /* 0x000000000000791b */ /* 0x003fe20003800000 */
.L_x_20763:
[----:B------:R-:W-:Y:S01]  /*b830*/  HFMA2.MMA R135, -RZ, RZ, 0, 9.5367431640625e-07 ;  /* 0x00000010ff877435 */ /* 0x000fe200000001ff */
[----:B------:R-:W-:-:S05]  /*b840*/  MOV R98, R134 ;  /* 0x0000008600627202 */ /* 0x000fca0000000f00 */
[----:B------:R-:W-:-:S04]  /*b850*/  FADD.FTZ R132, R131, R98 ;  /* 0x0000006283847221 */ /* 0x000fc80000010000 */
[----:B------:R-:W-:-:S07]  /*b860*/  IMAD.MOV.U32 R136, RZ, RZ, R132 ;  /* 0x000000ffff887224 */ /* 0x000fce00078e0084 */
[----:B------:R-:W-:Y:S05]  /*b870*/  WARPSYNC.COLLECTIVE R133, `(.L_x_20764) ;  /* 0x0000000085087348 */ /* 0x000fea0003c00000 */
[----:B------:R0:W1:Y:S02]  /*b880*/  SHFL.BFLY P3, R134, R136, R135, R138 ;  /* 0x0c00008788867389 */ /* 0x000064000006008a */
[----:B01----:R-:W-:Y:S01]  /*b890*/  ENDCOLLECTIVE ;  /* 0x000000000000791b */ /* 0x003fe20003800000 */
.L_x_20764:
        /* <DEDUP_REMOVED lines=56> */
.L_x_20765:
[----:B------:R-:W-:Y:S01]  /*bc20*/  HFMA2.MMA R135, -RZ, RZ, 0, 1.1920928955078125e-07 ;  /* 0x00000002ff877435 */ /* 0x000fe200000001ff */
[----:B------:R-:W-:-:S05]  /*bc30*/  MOV R100, R134 ;  /* 0x0000008600647202 */ /* 0x000fca0000000f00 */
[----:B------:R-:W-:-:S04]  /*bc40*/  FADD.FTZ R100, R99, R100 ;  /* 0x0000006463647221 */ /* 0x000fc80000010000 */
[----:B------:R-:W-:-:S07]  /*bc50*/  IMAD.MOV.U32 R136, RZ, RZ, R100 ;  /* 0x000000ffff887224 */ /* 0x000fce00078e0064 */
[----:B------:R-:W-:Y:S05]  /*bc60*/  WARPSYNC.COLLECTIVE R133, `(.L_x_20766) ;  /* 0x0000000085087348 */ /* 0x000fea0003c00000 */
[----:B------:R0:W1:Y:S02]  /*bc70*/  SHFL.BFLY P3, R134, R136, R135, R138 ;  /* 0x0c00008788867389 */ /* 0x000064000006008a */
[----:B01----:R-:W-:Y:S01]  /*bc80*/  ENDCOLLECTIVE ;  /* 0x000000000000791b */ /* 0x003fe20003800000 */
.L_x_20766:
[----:B------:R-:W-:Y:S01]  /*bc90*/  HFMA2.MMA R135, -RZ, RZ, 0, 2.384185791015625e-07 ;  /* 0x00000004ff877435 */ /* 0x000fe200000001ff */
[----:B------:R-:W-:-:S05]  /*bca0*/  MOV R101, R134 ;  /* 0x0000008600657202 */ /* 0x000fca0000000f00 */
[----:B------:R-:W-:-:S04]  /*bcb0*/  FADD.FTZ R101, R100, R101 ;  /* 0x0000006564657221 */ /* 0x000fc80000010000 */
[----:B------:R-:W-:-:S07]  /*bcc0*/  IMAD.MOV.U32 R136, RZ, RZ, R101 ;  /* 0x000000ffff887224 */ /* 0x000fce00078e0065 */
[----:B------:R-:W-:Y:S05]  /*bcd0*/  WARPSYNC.COLLECTIVE R133, `(.L_x_20767) ;  /* 0x0000000085087348 */ /* 0x000fea0003c00000 */
[----:B------:R0:W1:Y:S02]  /*bce0*/  SHFL.BFLY P3, R134, R136, R135, R138 ;  /* 0x0c00008788867389 */ /* 0x000064000006008a */
[----:B01----:R-:W-:Y:S01]  /*bcf0*/  ENDCOLLECTIVE ;  /* 0x000000000000791b */ /* 0x003fe20003800000 */
.L_x_20767:
[----:B------:R-:W-:Y:S01]  /*bd00*/  HFMA2.MMA R135, -RZ, RZ, 0, 4.76837158203125e-07 ;  /* 0x00000008ff877435 */ /* 0x000fe200000001ff */
[----:B------:R-:W-:-:S05]  /*bd10*/  MOV R130, R134 ;  /* 0x0000008600827202 */ /* 0x000fca0000000f00 */
[----:B------:R-:W-:-:S04]  /*bd20*/  FADD.FTZ R130, R101, R130 ;  /* 0x0000008265827221 */ /* 0x000fc80000010000 */
[----:B------:R-:W-:-:S07]  /*bd30*/  IMAD.MOV.U32 R136, RZ, RZ, R130 ;  /* 0x000000ffff887224 */ /* 0x000fce00078e0082 */
[----:B------:R-:W-:Y:S05]  /*bd40*/  WARPSYNC.COLLECTIVE R133, `(.L_x_20768) ;  /* 0x0000000085087348 */ /* 0x000fea0003c00000 */
[----:B------:R0:W1:Y:S02]  /*bd50*/  SHFL.BFLY P3, R134, R136, R135, R138 ;  /* 0x0c00008788867389 */ /* 0x000064000006008a */
[----:B01----:R-:W-:Y:S01]  /*bd60*/  ENDCOLLECTIVE ;  /* 0x000000000000791b */ /* 0x003fe20003800000 */
.L_x_20768:
[----:B------:R-:W-:Y:S01]  /*bd70*/  HFMA2.MMA R135, -RZ, RZ, 0, 9.5367431640625e-07 ;  /* 0x00000010ff877435 */ /* 0x000fe200000001ff */
[----:B------:R-:W-:-:S05]  /*bd80*/  MOV R131, R134 ;  /* 0x0000008600837202 */ /* 0x000fca0000000f00 */
[----:B------:R-:W-:-:S04]  /*bd90*/  FADD.FTZ R131, R130, R131 ;  /* 0x0000008382837221 */ /* 0x000fc80000010000 */
[----:B------:R-:W-:-:S07]  /*bda0*/  IMAD.MOV.U32 R136, RZ, RZ, R131 ;  /* 0x000000ffff887224 */ /* 0x000fce00078e0083 */
[----:B------:R-:W-:Y:S05]  /*bdb0*/  WARPSYNC.COLLECTIVE R133, `(.L_x_20769) ;  /* 0x0000000085087348 */ /* 0x000fea0003c00000 */
[----:B------:R0:W1:Y:S02]  /*bdc0*/  SHFL.BFLY P3, R134, R136, R135, R138 ;  /* 0x0c00008788867389 */ /* 0x000064000006008a */
[----:B01----:R-:W-:Y:S01]  /*bdd0*/  ENDCOLLECTIVE ;  /* 0x000000000000791b */ /* 0x003fe20003800000 */
.L_x_20769:
[----:B------:R-:W-:Y:S01]  /*bde0*/  MOV R132, R134 ;  /* 0x0000008600847202 */ /* 0x000fe20000000f00 */
[----:B------:R-:W-:Y:S06]  /*bdf0*/  BRA `(.L_x_20770) ;  /* 0xffffffec005c7947 */ /* 0x000fec000383ffff */
.L_x_20771:
        /* <DEDUP_REMOVED lines=16> */
.L_x_23351:


//--------------------- .text._ZN10layer_norm13ln_fwd_kernelINS_13Kernel_traitsIfffffjLj3072ELj1ELj1ELj4ELj16ENS_18Kernel_traits_baseILj3072EfffffjLj128EEEEELb0ELb0ELb0ELb0EEEvNS_9FwdParamsE --------------------------
	.section	.text._ZN10layer_norm13ln_fwd_kernelINS_13Kernel_traitsIfffffjLj3072ELj1ELj1ELj4ELj16ENS_18Kernel_traits_baseILj3072EfffffjLj128EEEEELb0ELb0ELb0ELb0EEEvNS_9FwdParamsE,"ax",@progbits
	.align	128
        .global         _ZN10layer_norm13ln_fwd_kernelINS_13Kernel_traitsIfffffjLj3072ELj1ELj1ELj4ELj16ENS_18Kernel_traits_baseILj3072EfffffjLj128EEEEELb0ELb0ELb0ELb0EEEvNS_9FwdParamsE
        .type           _ZN10layer_norm13ln_fwd_kernelINS_13Kernel_traitsIfffffjLj3072ELj1ELj1ELj4ELj16ENS_18Kernel_traits_baseILj3072EfffffjLj128EEEEELb0ELb0ELb0ELb0EEEvNS_9FwdParamsE,@function
        .size           _ZN10layer_norm13ln_fwd_kernelINS_13Kernel_traitsIfffffjLj3072ELj1ELj1ELj4ELj16ENS_18Kernel_traits_baseILj3072EfffffjLj128EEEEELb0ELb0ELb0ELb0EEEvNS_9FwdParamsE,(.L_x_23352 - _ZN10layer_norm13ln_fwd_kernelINS_13Kernel_traitsIfffffjLj3072ELj1ELj1ELj4ELj16ENS_18Kernel_traits_baseILj3072EfffffjLj128EEEEELb0ELb0ELb0ELb0EEEvNS_9FwdParamsE)
        .other          _ZN10layer_norm13ln_fwd_kernelINS_13Kernel_traitsIfffffjLj3072ELj1ELj1ELj4ELj16ENS_18Kernel_traits_baseILj3072EfffffjLj128EEEEELb0ELb0ELb0ELb0EEEvNS_9FwdParamsE,@"STO_CUDA_ENTRY STV_DEFAULT"
_ZN10layer_norm13ln_fwd_kernelINS_13Kernel_traitsIfffffjLj3072ELj1ELj1ELj4ELj16ENS_18Kernel_traits_baseILj3072EfffffjLj128EEEEELb0ELb0ELb0ELb0EEEvNS_9FwdParamsE:
.text._ZN10layer_norm13ln_fwd_kernelINS_13Kernel_traitsIfffffjLj3072ELj1ELj1ELj4ELj16ENS_18Kernel_traits_baseILj3072EfffffjLj128EEEEELb0ELb0ELb0ELb0EEEvNS_9FwdParamsE:
        /* <DEDUP_REMOVED lines=21> */
[----:B------:R-:W0:Y:S01]  /*0150*/  LDC.64 R32, c[0x0][0x260] ;  /* 0x00009800ff207b82 */ /* 0x000e220000000a00 */
[----:B------:R-:W-:Y:S01]  /*0160*/  ULDC.64 UR6, c[0x0][0x2c8] ;  /* 0x0000b20000067ab9 */ /* 0x000fe20000000a00 */
[----:B------:R-:W-:Y:S02]  /*0170*/  CS2R R30, SRZ ;  /* 0x00000000001e7805 */ /* 0x000fe4000001ff00 */
[----:B------:R-:W-:Y:S02]  /*0180*/  ISETP.NE.U32.AND P0, PT, RZ, UR6, PT ;  /* 0x00000006ff007c0c */ /* 0x000fe4000bf05070 */
[----:B------:R-:W-:Y:S02]  /*0190*/  CS2R R28, SRZ ;  /* 0x00000000001c7805 */ /* 0x000fe4000001ff00 */
[----:B------:R-:W-:-:S13]  /*01a0*/  ISETP.NE.AND.EX P0, PT, RZ, UR7, PT, P0 ;  /* 0x00000007ff007c0c */ /* 0x000fda000bf05300 */
[C---:B------:R-:W-:Y:S01]  /*01b0*/  @P0 LEA R2, P1, R9.reuse, UR6, 0x4 ;  /* 0x0000000609020c11 */ /* 0x040fe2000f8220ff */
[----:B0-----:R-:W-:-:S03]  /*01c0*/  IMAD.WIDE.U32 R32, R9, 0x10, R32 ;  /* 0x0000001009207825 */ /* 0x001fc600078e0020 */
[----:B------:R-:W-:-:S03]  /*01d0*/  @P0 LEA.HI.X R3, R9, UR7, RZ, 0x4, P1 ;  /* 0x0000000709030c11 */ /* 0x000fc600088f24ff */
[----:B------:R-:W5:Y:S04]  /*01e0*/  LDG.E.128 R32, desc[UR4][R32.64] ;  /* 0x0000000420207981 */ /* 0x000f68000c1e1d00 */
[----:B------:R0:W5:Y:S01]  /*01f0*/  @P0 LDG.E.128 R28, desc[UR4][R2.64] ;  /* 0x00000004021c0981 */ /* 0x000162000c1e1d00 */
[----:B------:R-:W-:-:S07]  /*0200*/  LOP3.LUT R9, R9, 0x80, RZ, 0xfc, !PT ;  /* 0x0000008009097812 */ /* 0x000fce00078efcff */
.L_x_20773:
[----:B------:R-:W-:Y:S05]  /*0210*/  BSYNC B0 ;  /* 0x0000000000007941 */ /* 0x000fea0003800000 */
.L_x_20772:
[----:B------:R-:W-:Y:S04]  /*0220*/  BSSY B0, `(.L_x_20774) ;  /* 0x000000e000007945 */ /* 0x000fe80003800000 */
[----:B------:R-:W-:Y:S05]  /*0230*/  @!P6 BRA `(.L_x_20775) ;  /* 0x000000000030e947 */ /* 0x000fea0003800000 */
[----:B------:R-:W1:Y:S01]  /*0240*/  LDC.64 R6, c[0x0][0x260] ;  /* 0x00009800ff067b82 */ /* 0x000e620000000a00 */
[----:B------:R-:W-:Y:S01]  /*0250*/  ULDC.64 UR6, c[0x0][0x2c8] ;  /* 0x0000b20000067ab9 */ /* 0x000fe20000000a00 */
[----:B------:R-:W-:Y:S02]  /*0260*/  CS2R R38, SRZ ;  /* 0x0000000000267805 */ /* 0x000fe4000001ff00 */
[----:B------:R-:W-:Y:S02]  /*0270*/  ISETP.NE.U32.AND P0, PT, RZ, UR6, PT ;  /* 0x00000006ff007c0c */ /* 0x000fe4000bf05070 */
[----:B------:R-:W-:Y:S02]  /*0280*/  CS2R R36, SRZ ;  /* 0x0000000000247805 */ /* 0x000fe4000001ff00 */
[----:B------:R-:W-:-:S13]  /*0290*/  ISETP.NE.AND.EX P0, PT, RZ, UR7, PT, P0 ;  /* 0x00000007ff007c0c */ /* 0x000fda000bf05300 */
[----:B0-----:R-:W-:-:S04]  /*02a0*/  @P0 LEA R2, P1, R9, UR6, 0x4 ;  /* 0x0000000609020c11 */ /* 0x001fc8000f8220ff */
[C---:B------:R-:W-:Y:S01]  /*02b0*/  @P0 LEA.HI.X R3, R9.reuse, UR7, RZ, 0x4, P1 ;  /* 0x0000000709030c11 */ /* 0x040fe200088f24ff */
[----:B-1----:R-:W-:-:S04]  /*02c0*/  IMAD.WIDE.U32 R6, R9, 0x10, R6 ;  /* 0x0000001009067825 */ /* 0x002fc800078e0006 */
[----:B------:R1:W5:Y:S04]  /*02d0*/  @P0 LDG.E.128 R36, desc[UR4][R2.64] ;  /* 0x0000000402240981 */ /* 0x000368000c1e1d00 */
[----:B------:R1:W5:Y:S01]  /*02e0*/  LDG.E.128 R40, desc[UR4][R6.64] ;  /* 0x0000000406287981 */ /* 0x000362000c1e1d00 */
[----:B------:R-:W-:-:S07]  /*02f0*/  IADD3 R9, R9, 0x80, RZ ;  /* 0x0000008009097810 */ /* 0x000fce0007ffe0ff */
.L_x_20775:
[----:B------:R-:W-:Y:S05]  /*0300*/  BSYNC B0 ;  /* 0x0000000000007941 */ /* 0x000fea0003800000 */
.L_x_20774:
[----:B------:R-:W-:Y:S04]  /*0310*/  BSSY B0, `(.L_x_20776) ;  /* 0x000000e000007945 */ /* 0x000fe80003800000 */
[----:B------:R-:W-:Y:S05]  /*0320*/  @!P5 BRA `(.L_x_20777) ;  /* 0x000000000030d947 */ /* 0x000fea0003800000 */
[----:B-1----:R-:W1:Y:S01]  /*0330*/  LDC.64 R6, c[0x0][0x260] ;  /* 0x00009800ff067b82 */ /* 0x002e620000000a00 */
        /* <DEDUP_REMOVED lines=11> */
.L_x_20777:
[----:B------:R-:W-:Y:S05]  /*03f0*/  BSYNC B0 ;  /* 0x0000000000007941 */ /* 0x000fea0003800000 */
.L_x_20776:
[----:B------:R-:W-:Y:S04]  /*0400*/  BSSY B0, `(.L_x_20778) ;  /* 0x000000e000007945 */ /* 0x000fe80003800000 */
[----:B------:R-:W-:Y:S05]  /*0410*/  @!P4 BRA `(.L_x_20779) ;  /* 0x000000000030c947 */ /* 0x000fea0003800000 */
[----:B-12---:R-:W1:Y:S01]  /*0420*/  LDC.64 R6, c[0x0][0x260] ;  /* 0x00009800ff067b82 */ /* 0x006e620000000a00 */
        /* <DEDUP_REMOVED lines=11> */
.L_x_20779:
[----:B------:R-:W-:Y:S05]  /*04e0*/  BSYNC B0 ;  /* 0x0000000000007941 */ /* 0x000fea0003800000 */
.L_x_20778:
[----:B------:R-:W-:Y:S04]  /*04f0*/  BSSY B0, `(.L_x_20780) ;  /* 0x000000e000007945 */ /* 0x000fe80003800000 */
[----:B------:R-:W-:Y:S05]  /*0500*/  @!P3 BRA `(.L_x_20781) ;  /* 0x000000000030b947 */ /* 0x000fea0003800000 */
[----:B-123--:R-:W1:Y:S01]  /*0510*/  LDC.64 R6, c[0x0][0x260] ;  /* 0x00009800ff067b82 */ /* 0x00ee620000000a00 */
        /* <DEDUP_REMOVED lines=11> */
.L_x_20781:
[----:B------:R-:W-:Y:S05]  /*05d0*/  BSYNC B0 ;  /* 0x0000000000007941 */ /* 0x000fea0003800000 */
.L_x_20780:
[----:B------:R-:W-:Y:S01]  /*05e0*/  ISETP.GE.U32.AND P0, PT, R4, 0x300, PT ;  /* 0x000003000400780c */ /* 0x000fe20003f06070 */
[----:B------:R-:W-:Y:S03]  /*05f0*/  BSSY B0, `(.L_x_20782) ;  /* 0x000000e000007945 */ /* 0x000fe60003800000 */
[----:B01234-:R-:W-:-:S09]  /*0600*/  P2R R2, PR, RZ, 0x1 ;  /* 0x00000001ff027803 */ /* 0x01ffd20000000000 */
[----:B------:R-:W-:Y:S05]  /*0610*/  @!P0 BRA `(.L_x_20783) ;  /* 0x00000000002c8947 */ /* 0x000fea0003800000 */
        /* <DEDUP_REMOVED lines=10> */
[----:B------:R0:W5:Y:S02]  /*06c0*/  @P0 LDG.E.128 R68, desc[UR4][R2.64] ;  /* 0x0000000402440981 */ /* 0x000164000c1e1d00 */
.L_x_20783:
[----:B------:R-:W-:Y:S05]  /*06d0*/  BSYNC B0 ;  /* 0x0000000000007941 */ /* 0x000fea0003800000 */
.L_x_20782:
        /* <DEDUP_REMOVED lines=8> */
[----:B------:R-:W-:Y:S01]  /*0760*/  SHF.R.S32.HI R0, RZ, 0x2, R0 ;  /* 0x00000002ff007819 */ /* 0x000fe20000011400 */
[----:B------:R-:W-:Y:S01]  /*0770*/  HFMA2.MMA R8, -RZ, RZ, 0, 5.9604644775390625e-08 ;  /* 0x00000001ff087435 */ /* 0x000fe200000001ff */
[----:B------:R-:W-:Y:S01]  /*0780*/  LOP3.LUT R6, R5, 0x60, RZ, 0xc0, !PT ;  /* 0x0000006005067812 */ /* 0x000fe200078ec0ff */
        /* <DEDUP_REMOVED lines=18> */
[----:B------:R-:W-:Y:S02]  /*08b0*/  ISETP.NE.U32.AND P0, PT, R10, RZ, PT ;  /* 0x000000ff0a00720c */ /* 0x000fe40003f05070 */
[----:B------:R-:W0:Y:S01]  /*08c0*/  MUFU.RCP R3, R3 ;  /* 0x0000000300037308 */ /* 0x000e220000001000 */
[----:B------:R-:W-:Y:S02]  /*08d0*/  IADD3 R0, R7, R0, RZ ;  /* 0x0000000007007210 */ /* 0x000fe40007ffe0ff */
[----:B------:R-:W-:Y:S02]  /*08e0*/  ISETP.NE.AND.EX P0, PT, R11, RZ, PT, P0 ;  /* 0x000000ff0b00720c */ /* 0x000fe40003f05300 */
[----:B------:R-:W-:-:S11]  /*08f0*/  SHF.L.U32 R0, R0, 0x2, RZ ;  /* 0x0000000200007819 */ /* 0x000fd600000006ff */
.L_x_20881:
[----:B01234-:R-:W1:Y:S01]  /*0900*/  @P0 LDC.64 R84, c[0x0][0x270] ;  /* 0x00009c00ff540b82 */ /* 0x01fe620000000a00 */
[----:B------:R-:W-:Y:S01]  /*0910*/  MOV R10, 0x3f800000 ;  /* 0x3f800000000a7802 */ /* 0x000fe20000000f00 */
[----:B-1----:R-:W-:-:S05]  /*0920*/  @P0 IMAD.WIDE R84, R2, 0x4, R84 ;  /* 0x0000000402540825 */ /* 0x002fca00078e0254 */
[----:B-----5:R1:W5:Y:S01]  /*0930*/  @P0 LDG.E R10, desc[UR4][R84.64] ;  /* 0x00000004540a0981 */ /* 0x020362000c1e1900 */
[----:B------:R-:W-:Y:S01]  /*0940*/  IMAD R6, R2, UR7, RZ ;  /* 0x0000000702067c24 */ /* 0x000fe2000f8e02ff */
[----:B------:R-:W-:Y:S01]  /*0950*/  LOP3.LUT R115, R5, 0x7f, RZ, 0xc0, !PT ;  /* 0x0000007f05737812 */ /* 0x000fe200078ec0ff */
[----:B------:R-:W-:Y:S03]  /*0960*/  BSSY B0, `(.L_x_20784) ;  /* 0x000002d000007945 */ /* 0x000fe60003800000 */
[----:B------:R-:W-:-:S04]  /*0970*/  SHF.R.S32.HI R87, RZ, 0x1f, R6 ;  /* 0x0000001fff577819 */ /* 0x000fc80000011406 */
[----:B------:R-:W-:-:S04]  /*0980*/  LEA.HI R6, R87, R6, RZ, 0x2 ;  /* 0x0000000657067211 */ /* 0x000fc800078f10ff */
[----:B------:R-:W-:-:S04]  /*0990*/  LEA.HI.SX32 R6, R6, R115, 0x1e ;  /* 0x0000007306067211 */ /* 0x000fc800078ff2ff */
[----:B------:R-:W-:Y:S01]  /*09a0*/  MOV R12, R6 ;  /* 0x00000006000c7202 */ /* 0x000fe20000000f00 */
[----:B-1----:R-:W-:Y:S06]  /*09b0*/  @!P2 BRA `(.L_x_20785) ;  /* 0x00000000009ca947 */ /* 0x002fec0003800000 */
[----:B------:R-:W1:Y:S01]  /*09c0*/  LDC.64 R84, c[0x0][0x220] ;  /* 0x00008800ff547b82 */ /* 0x000e620000000a00 */
[----:B------:R-:W-:-:S04]  /*09d0*/  ISETP.NE.U32.AND P3, PT, RZ, UR10, PT ;  /* 0x0000000aff007c0c */ /* 0x000fc8000bf65070 */
[----:B------:R-:W-:-:S13]  /*09e0*/  ISETP.NE.AND.EX P3, PT, RZ, UR11, PT, P3 ;  /* 0x0000000bff007c0c */ /* 0x000fda000bf65330 */
[----:B------:R-:W-:-:S04]  /*09f0*/  @P3 LEA R20, P4, R6, UR10, 0x4 ;  /* 0x0000000a06143c11 */ /* 0x000fc8000f8820ff */
[C---:B------:R-:W-:Y:S01]  /*0a00*/  @P3 LEA.HI.X R21, R6.reuse, UR11, RZ, 0x4, P4 ;  /* 0x0000000b06153c11 */ /* 0x040fe2000a0f24ff */
[----:B-1----:R-:W-:-:S04]  /*0a10*/  IMAD.WIDE.U32 R84, R6, 0x10, R84 ;  /* 0x0000001006547825 */ /* 0x002fc800078e0054 */
[----:B------:R1:W5:Y:S04]  /*0a20*/  @P3 LDG.E.128 R76, desc[UR4][R20.64] ;  /* 0x00000004144c3981 */ /* 0x000368000c1e1d00 */
[----:B------:R-:W2:Y:S01]  /*0a30*/  LDG.E.128 R84, desc[UR4][R84.64] ;  /* 0x0000000454547981 */ /* 0x000ea2000c1e1d00 */
[----:B------:R-:W-:-:S04]  /*0a40*/  ISETP.NE.U32.AND P3, PT, RZ, UR10, PT ;  /* 0x0000000aff007c0c */ /* 0x000fc8000bf65070 */
[----:B------:R-:W-:Y:S01]  /*0a50*/  ISETP.NE.AND.EX P3, PT, RZ, UR11, PT, P3 ;  /* 0x0000000bff007c0c */ /* 0x000fe2000bf65330 */
[----:B--2--5:R-:W-:-:S12]  /*0a60*/  FMUL.FTZ R17, R84, R10 ;  /* 0x0000000a54117220 */ /* 0x024fd80000410000 */
[----:B-1----:R-:W-:Y:S05]  /*0a70*/  @P3 BRA `(.L_x_20786) ;  /* 0x0000000000083947 */ /* 0x002fea0003800000 */
[----:B------:R-:W-:Y:S05]  /*0a80*/  @P1 BRA `(.L_x_20787) ;  /* 0x0000000000081947 */ /* 0x000fea0003800000 */
[----:B------:R-:W-:Y:S05]  /*0a90*/  BRA `(.L_x_20788) ;  /* 0x0000000000087947 */ /* 0x000fea0003800000 */
.L_x_20786:
[----:B------:R-:W-:-:S07]  /*0aa0*/  FADD.FTZ R17, R76, R17 ;  /* 0x000000114c117221 */ /* 0x000fce0000010000 */
.L_x_20787:
[----:B------:R-:W-:-:S07]  /*0ab0*/  MOV R80, R17 ;  /* 0x0000001100507202 */ /* 0x000fce0000000f00 */
.L_x_20788:
[----:B------:R-:W-:Y:S01]  /*0ac0*/  FMUL.FTZ R21, R85, R10 ;  /* 0x0000000a55157220 */ /* 0x000fe20000410000 */
[----:B------:R-:W-:Y:S06]  /*0ad0*/  @P3 BRA `(.L_x_20789) ;  /* 0x0000000000083947 */ /* 0x000fec0003800000 */
[----:B------:R-:W-:Y:S05]  /*0ae0*/  @P1 BRA `(.L_x_20790) ;  /* 0x0000000000081947 */ /* 0x000fea0003800000 */
[----:B------:R-:W-:Y:S05]  /*0af0*/  BRA `(.L_x_20791) ;  /* 0x0000000000087947 */ /* 0x000fea0003800000 */
.L_x_20789:
[----:B------:R-:W-:-:S07]  /*0b00*/  FADD.FTZ R21, R77, R21 ;  /* 0x000000154d157221 */ /* 0x000fce0000010000 */
.L_x_20790:
[----:B------:R-:W-:-:S07]  /*0b10*/  MOV R81, R21 ;  /* 0x0000001500517202 */ /* 0x000fce0000000f00 */
.L_x_20791:
[----:B------:R-:W-:Y:S01]  /*0b20*/  FMUL.FTZ R93, R86, R10 ;  /* 0x0000000a565d7220 */ /* 0x000fe20000410000 */
[----:B------:R-:W-:Y:S06]  /*0b30*/  @P3 BRA `(.L_x_20792) ;  /* 0x0000000000083947 */ /* 0x000fec0003800000 */
[----:B------:R-:W-:Y:S05]  /*0b40*/  @P1 BRA `(.L_x_20793) ;  /* 0x0000000000081947 */ /* 0x000fea0003800000 */
[----:B------:R-:W-:Y:S05]  /*0b50*/  BRA `(.L_x_20794) ;  /* 0x0000000000087947 */ /* 0x000fea0003800000 */
.L_x_20792:
[----:B------:R-:W-:-:S07]  /*0b60*/  FADD.FTZ R93, R78, R93 ;  /* 0x0000005d4e5d7221 */ /* 0x000fce0000010000 */
.L_x_20793:
[----:B------:R-:W-:-:S07]  /*0b70*/  MOV R82, R93 ;  /* 0x0000005d00527202 */ /* 0x000fce0000000f00 */
.L_x_20794:
[----:B------:R-:W-:Y:S01]  /*0b80*/  FMUL.FTZ R107, R87, R10 ;  /* 0x0000000a576b7220 */ /* 0x000fe20000410000 */
[----:B------:R-:W-:Y:S06]  /*0b90*/  @P3 BRA `(.L_x_20795) ;  /* 0x0000000000083947 */ /* 0x000fec0003800000 */
[----:B------:R-:W-:Y:S05]  /*0ba0*/  @P1 BRA `(.L_x_20796) ;  /* 0x0000000000081947 */ /* 0x000fea0003800000 */
[----:B------:R-:W-:Y:S05]  /*0bb0*/  BRA `(.L_x_20797) ;  /* 0x0000000000087947 */ /* 0x000fea0003800000 */
.L_x_20795:
[----:B------:R-:W-:-:S07]  /*0bc0*/  FADD.FTZ R107, R79, R107 ;  /* 0x0000006b4f6b7221 */ /* 0x000fce0000010000 */
.L_x_20796:
[----:B------:R-:W-:-:S07]  /*0bd0*/  MOV R83, R107 ;  /* 0x0000006b00537202 */ /* 0x000fce0000000f00 */
.L_x_20797:
[----:B------:R-:W1:Y:S01]  /*0be0*/  @P1 LDC.64 R84, c[0x0][0x238] ;  /* 0x00008e00ff541b82 */ /* 0x000e620000000a00 */
[C---:B------:R-:W-:Y:S02]  /*0bf0*/  IADD3 R12, R6.reuse, 0x80, RZ ;  /* 0x00000080060c7810 */ /* 0x040fe40007ffe0ff */
[----:B-1----:R-:W-:-:S04]  /*0c00*/  @P1 LEA R84, P3, R6, R84, 0x4 ;  /* 0x0000005406541211 */ /* 0x002fc800078620ff */
[----:B------:R-:W-:-:S05]  /*0c10*/  @P1 LEA.HI.X R85, R6, R85, RZ, 0x4, P3 ;  /* 0x0000005506551211 */ /* 0x000fca00018f24ff */
[----:B------:R1:W-:Y:S04]  /*0c20*/  @P1 STG.E.128 desc[UR4][R84.64], R80 ;  /* 0x0000005054001986 */ /* 0x0003e8000c101d04 */
.L_x_20785:
[----:B------:R-:W-:Y:S05]  /*0c30*/  BSYNC B0 ;  /* 0x0000000000007941 */ /* 0x000fea0003800000 */
.L_x_20784:
[----:B------:R-:W-:Y:S01]  /*0c40*/  ISETP.GE.U32.AND P3, PT, R4, 0x100, PT ;  /* 0x000001000400780c */ /* 0x000fe20003f66070 */
        /* <DEDUP_REMOVED lines=16> */
.L_x_20800:
[----:B------:R-:W-:-:S07]  /*0d50*/  FADD.FTZ R15, R76, R15 ;  /* 0x0000000f4c0f7221 */ /* 0x000fce0000010000 */
.L_x_20801:
[----:B------:R-:W-:-:S07]  /*0d60*/  MOV R80, R15 ;  /* 0x0000000f00507202 */ /* 0x000fce0000000f00 */
.L_x_20802:
[----:B------:R-:W-:Y:S01]  /*0d70*/  FMUL.FTZ R19, R85, R10 ;  /* 0x0000000a55137220 */ /* 0x000fe20000410000 */
[----:B------:R-:W-:Y:S06]  /*0d80*/  @P3 BRA `(.L_x_20803) ;  /* 0x0000000000083947 */ /* 0x000fec0003800000 */
[----:B------:R-:W-:Y:S05]  /*0d90*/  @P1 BRA `(.L_x_20804) ;  /* 0x0000000000081947 */ /* 0x000fea0003800000 */
[----:B------:R-:W-:Y:S05]  /*0da0*/  BRA `(.L_x_20805) ;  /* 0x0000000000087947 */ /* 0x000fea0003800000 */
.L_x_20803:
[----:B------:R-:W-:-:S07]  /*0db0*/  FADD.FTZ R19, R77, R19 ;  /* 0x000000134d137221 */ /* 0x000fce0000010000 */
.L_x_20804:
[----:B------:R-:W-:-:S07]  /*0dc0*/  MOV R81, R19 ;  /* 0x0000001300517202 */ /* 0x000fce0000000f00 */
.L_x_20805:
[----:B------:R-:W-:Y:S01]  /*0dd0*/  FMUL.FTZ R95, R86, R10 ;  /* 0x0000000a565f7220 */ /* 0x000fe20000410000 */
[----:B------:R-:W-:Y:S06]  /*0de0*/  @P3 BRA `(.L_x_20806) ;  /* 0x0000000000083947 */ /* 0x000fec0003800000 */
[----:B------:R-:W-:Y:S05]  /*0df0*/  @P1 BRA `(.L_x_20807) ;  /* 0x0000000000081947 */ /* 0x000fea0003800000 */
[----:B------:R-:W-:Y:S05]  /*0e00*/  BRA `(.L_x_20808) ;  /* 0x0000000000087947 */ /* 0x000fea0003800000 */
.L_x_20806:
[----:B------:R-:W-:-:S07]  /*0e10*/  FADD.FTZ R95, R78, R95 ;  /* 0x0000005f4e5f7221 */ /* 0x000fce0000010000 */
.L_x_20807:
[----:B------:R-:W-:-:S07]  /*0e20*/  MOV R82, R95 ;  /* 0x0000005f00527202 */ /* 0x000fce0000000f00 */
.L_x_20808:
[----:B------:R-:W-:Y:S01]  /*0e30*/  FMUL.FTZ R105, R87, R10 ;  /* 0x0000000a57697220 */ /* 0x000fe20000410000 */
[----:B------:R-:W-:Y:S06]  /*0e40*/  @P3 BRA `(.L_x_20809) ;  /* 0x0000000000083947 */ /* 0x000fec0003800000 */
[----:B------:R-:W-:Y:S05]  /*0e50*/  @P1 BRA `(.L_x_20810) ;  /* 0x0000000000081947 */ /* 0x000fea0003800000 */
[----:B------:R-:W-:Y:S05]  /*0e60*/  BRA `(.L_x_20811) ;  /* 0x0000000000087947 */ /* 0x000fea0003800000 */
.L_x_20809:
[----:B------:R-:W-:-:S07]  /*0e70*/  FADD.FTZ R105, R79, R105 ;  /* 0x000000694f697221 */ /* 0x000fce0000010000 */
.L_x_20810:
[----:B------:R-:W-:-:S07]  /*0e80*/  MOV R83, R105 ;  /* 0x0000006900537202 */ /* 0x000fce0000000f00 */
.L_x_20811:
[----:B------:R-:W1:Y:S02]  /*0e90*/  @P1 LDC.64 R84, c[0x0][0x238] ;  /* 0x00008e00ff541b82 */ /* 0x000e640000000a00 */
[----:B-1----:R-:W-:-:S04]  /*0ea0*/  @P1 LEA R84, P3, R12, R84, 0x4 ;  /* 0x000000540c541211 */ /* 0x002fc800078620ff */
[C---:B------:R-:W-:Y:S02]  /*0eb0*/  @P1 LEA.HI.X R85, R12.reuse, R85, RZ, 0x4, P3 ;  /* 0x000000550c551211 */ /* 0x040fe400018f24ff */
[----:B------:R-:W-:-:S03]  /*0ec0*/  IADD3 R12, R12, 0x80, RZ ;  /* 0x000000800c0c7810 */ /* 0x000fc60007ffe0ff */
[----:B------:R2:W-:Y:S04]  /*0ed0*/  @P1 STG.E.128 desc[UR4][R84.64], R80 ;  /* 0x0000005054001986 */ /* 0x0005e8000c101d04 */
.L_x_20799:
[----:B------:R-:W-:Y:S05]  /*0ee0*/  BSYNC B0 ;  /* 0x0000000000007941 */ /* 0x000fea0003800000 */
.L_x_20798:
[----:B------:R-:W-:Y:S01]  /*0ef0*/  ISETP.GE.U32.AND P3, PT, R4, 0x180, PT ;  /* 0x000001800400780c */ /* 0x000fe20003f66070 */
        /* <DEDUP_REMOVED lines=16> */
.L_x_20814:
[----:B------:R-:W-:-:S07]  /*1000*/  FADD.FTZ R13, R76, R13 ;  /* 0x0000000d4c0d7221 */ /* 0x000fce0000010000 */
.L_x_20815:
[----:B------:R-:W-:-:S07]  /*1010*/  MOV R80, R13 ;  /* 0x0000000d00507202 */ /* 0x000fce0000000f00 */
.L_x_20816:
[----:B------:R-:W-:Y:S01]  /*1020*/  FMUL.FTZ R23, R85, R10 ;  /* 0x0000000a55177220 */ /* 0x000fe20000410000 */
[----:B------:R-:W-:Y:S06]  /*1030*/  @P3 BRA `(.L_x_20817) ;  /* 0x0000000000083947 */ /* 0x000fec0003800000 */
[----:B------:R-:W-:Y:S05]  /*1040*/  @P1 BRA `(.L_x_20818) ;  /* 0x0000000000081947 */ /* 0x000fea0003800000 */
[----:B------:R-:W-:Y:S05]  /*1050*/  BRA `(.L_x_20819) ;  /* 0x0000000000087947 */ /* 0x000fea0003800000 */
.L_x_20817:
[----:B------:R-:W-:-:S07]  /*1060*/  FADD.FTZ R23, R77, R23 ;  /* 0x000000174d177221 */ /* 0x000fce0000010000 */
.L_x_20818:
[----:B------:R-:W-:-:S07]  /*1070*/  MOV R81, R23 ;  /* 0x0000001700517202 */ /* 0x000fce0000000f00 */
.L_x_20819:
[----:B------:R-:W-:Y:S01]  /*1080*/  FMUL.FTZ R97, R86, R10 ;  /* 0x0000000a56617220 */ /* 0x000fe20000410000 */
[----:B------:R-:W-:Y:S06]  /*1090*/  @P3 BRA `(.L_x_20820) ;  /* 0x0000000000083947 */ /* 0x000fec0003800000 */
[----:B------:R-:W-:Y:S05]  /*10a0*/  @P1 BRA `(.L_x_20821) ;  /* 0x0000000000081947 */ /* 0x000fea0003800000 */
[----:B------:R-:W-:Y:S05]  /*10b0*/  BRA `(.L_x_20822) ;  /* 0x0000000000087947 */ /* 0x000fea0003800000 */
.L_x_20820:
[----:B------:R-:W-:-:S07]  /*10c0*/  FADD.FTZ R97, R78, R97 ;  /* 0x000000614e617221 */ /* 0x000fce0000010000 */
.L_x_20821:
[----:B------:R-:W-:-:S07]  /*10d0*/  MOV R82, R97 ;  /* 0x0000006100527202 */ /* 0x000fce0000000f00 */
.L_x_20822:
[----:B------:R-:W-:Y:S01]  /*10e0*/  FMUL.FTZ R109, R87, R10 ;  /* 0x0000000a576d7220 */ /* 0x000fe20000410000 */
[----:B------:R-:W-:Y:S06]  /*10f0*/  @P3 BRA `(.L_x_20823) ;  /* 0x0000000000083947 */ /* 0x000fec0003800000 */
[----:B------:R-:W-:Y:S05]  /*1100*/  @P1 BRA `(.L_x_20824) ;  /* 0x0000000000081947 */ /* 0x000fea0003800000 */
[----:B------:R-:W-:Y:S05]  /*1110*/  BRA `(.L_x_20825) ;  /* 0x0000000000087947 */ /* 0x000fea0003800000 */
.L_x_20823:
[----:B------:R-:W-:-:S07]  /*1120*/  FADD.FTZ R109, R79, R109 ;  /* 0x0000006d4f6d7221 */ /* 0x000fce0000010000 */
.L_x_20824:
[----:B------:R-:W-:-:S07]  /*1130*/  MOV R83, R109 ;  /* 0x0000006d00537202 */ /* 0x000fce0000000f00 */
.L_x_20825:
[----:B------:R-:W1:Y:S02]  /*1140*/  @P1 LDC.64 R84, c[0x0][0x238] ;  /* 0x00008e00ff541b82 */ /* 0x000e640000000a00 */
[----:B-1----:R-:W-:-:S04]  /*1150*/  @P1 LEA R84, P3, R12, R84, 0x4 ;  /* 0x000000540c541211 */ /* 0x002fc800078620ff */
[C---:B------:R-:W-:Y:S02]  /*1160*/  @P1 LEA.HI.X R85, R12.reuse, R85, RZ, 0x4, P3 ;  /* 0x000000550c551211 */ /* 0x040fe400018f24ff */
[----:B------:R-:W-:-:S03]  /*1170*/  IADD3 R12, R12, 0x80, RZ ;  /* 0x000000800c0c7810 */ /* 0x000fc60007ffe0ff */
[----:B------:R3:W-:Y:S04]  /*1180*/  @P1 STG.E.128 desc[UR4][R84.64], R80 ;  /* 0x0000005054001986 */ /* 0x0007e8000c101d04 */
.L_x_20813:
[----:B------:R-:W-:Y:S05]  /*1190*/  BSYNC B0 ;  /* 0x0000000000007941 */ /* 0x000fea0003800000 */
.L_x_20812:
[----:B------:R-:W-:Y:S01]  /*11a0*/  ISETP.GE.U32.AND P3, PT, R4, 0x200, PT ;  /* 0x000002000400780c */ /* 0x000fe20003f66070 */
[----:B------:R-:W-:-:S12]  /*11b0*/  BSSY B0, `(.L_x_20826) ;  /* 0x0000029000007945 */ /* 0x000fd80003800000 */
[----:B------:R-:W-:Y:S05]  /*11c0*/  @!P3 BRA `(.L_x_20827) ;  /* 0x00000000009cb947 */ /* 0x000fea0003800000 */
[----:B------:R-:W4:Y:S01]  /*11d0*/  LDC.64 R24, c[0x0][0x220] ;  /* 0x00008800ff187b82 */ /* 0x000f220000000a00 */
[----:B------:R-:W-:-:S04]  /*11e0*/  ISETP.NE.U32.AND P3, PT, RZ, UR10, PT ;  /* 0x0000000aff007c0c */ /* 0x000fc8000bf65070 */
[----:B------:R-:W-:-:S13]  /*11f0*/  ISETP.NE.AND.EX P3, PT, RZ, UR11, PT, P3 ;  /* 0x0000000bff007c0c */ /* 0x000fda000bf65330 */
[----:B-123--:R-:W-:-:S04]  /*1200*/  @P3 LEA R84, P4, R12, UR10, 0x4 ;  /* 0x0000000a0c543c11 */ /* 0x00efc8000f8820ff */
[C---:B------:R-:W-:Y:S01]  /*1210*/  @P3 LEA.HI.X R85, R12.reuse, UR11, RZ, 0x4, P4 ;  /* 0x0000000b0c553c11 */ /* 0x040fe2000a0f24ff */
[----:B----4-:R-:W-:-:S04]  /*1220*/  IMAD.WIDE.U32 R24, R12, 0x10, R24 ;  /* 0x000000100c187825 */ /* 0x010fc800078e0018 */
        /* <DEDUP_REMOVED lines=8> */
.L_x_20828:
[----:B------:R-:W-:-:S07]  /*12b0*/  FADD.FTZ R11, R76, R11 ;  /* 0x0000000b4c0b7221 */ /* 0x000fce0000010000 */
.L_x_20829:
[----:B------:R-:W-:-:S07]  /*12c0*/  MOV R80, R11 ;  /* 0x0000000b00507202 */ /* 0x000fce0000000f00 */
.L_x_20830:
[----:B------:R-:W-:Y:S01]  /*12d0*/  FMUL.FTZ R25, R25, R10 ;  /* 0x0000000a19197220 */ /* 0x000fe20000410000 */
[----:B------:R-:W-:Y:S06]  /*12e0*/  @P3 BRA `(.L_x_20831) ;  /* 0x0000000000083947 */ /* 0x000fec0003800000 */
[----:B------:R-:W-:Y:S05]  /*12f0*/  @P1 BRA `(.L_x_20832) ;  /* 0x0000000000081947 */ /* 0x000fea0003800000 */
[----:B------:R-:W-:Y:S05]  /*1300*/  BRA `(.L_x_20833) ;  /* 0x0000000000087947 */ /* 0x000fea0003800000 */
.L_x_20831:
[----:B------:R-:W-:-:S07]  /*1310*/  FADD.FTZ R25, R77, R25 ;  /* 0x000000194d197221 */ /* 0x000fce0000010000 */
.L_x_20832:
[----:B------:R-:W-:-:S07]  /*1320*/  MOV R81, R25 ;  /* 0x0000001900517202 */ /* 0x000fce0000000f00 */
.L_x_20833:
[----:B------:R-:W-:Y:S01]  /*1330*/  FMUL.FTZ R99, R26, R10 ;  /* 0x0000000a1a637220 */ /* 0x000fe20000410000 */
[----:B------:R-:W-:Y:S06]  /*1340*/  @P3 BRA `(.L_x_20834) ;  /* 0x0000000000083947 */ /* 0x000fec0003800000 */
[----:B------:R-:W-:Y:S05]  /*1350*/  @P1 BRA `(.L_x_20835) ;  /* 0x0000000000081947 */ /* 0x000fea0003800000 */
[----:B------:R-:W-:Y:S05]  /*1360*/  BRA `(.L_x_20836) ;  /* 0x0000000000087947 */ /* 0x000fea0003800000 */
.L_x_20834:
[----:B------:R-:W-:-:S07]  /*1370*/  FADD.FTZ R99, R78, R99 ;  /* 0x000000634e637221 */ /* 0x000fce0000010000 */
.L_x_20835:
[----:B------:R-:W-:-:S07]  /*1380*/  MOV R82, R99 ;  /* 0x0000006300527202 */ /* 0x000fce0000000f00 */
.L_x_20836:
[----:B------:R-:W-:Y:S01]  /*1390*/  FMUL.FTZ R27, R27, R10 ;  /* 0x0000000a1b1b7220 */ /* 0x000fe20000410000 */
[----:B------:R-:W-:Y:S06]  /*13a0*/  @P3 BRA `(.L_x_20837) ;  /* 0x0000000000083947 */ /* 0x000fec0003800000 */
[----:B------:R-:W-:Y:S05]  /*13b0*/  @P1 BRA `(.L_x_20838) ;  /* 0x0000000000081947 */ /* 0x000fea0003800000 */
[----:B------:R-:W-:Y:S05]  /*13c0*/  BRA `(.L_x_20839) ;  /* 0x0000000000087947 */ /* 0x000fea0003800000 */
.L_x_20837:
[----:B------:R-:W-:-:S07]  /*13d0*/  FADD.FTZ R27, R79, R27 ;  /* 0x0000001b4f1b7221 */ /* 0x000fce0000010000 */
.L_x_20838:
[----:B------:R-:W-:-:S07]  /*13e0*/  MOV R83, R27 ;  /* 0x0000001b00537202 */ /* 0x000fce0000000f00 */
.L_x_20839:
[----:B------:R-:W1:Y:S02]  /*13f0*/  @P1 LDC.64 R84, c[0x0][0x238] ;  /* 0x00008e00ff541b82 */ /* 0x000e640000000a00 */
[----:B-1----:R-:W-:-:S04]  /*1400*/  @P1 LEA R84, P3, R12, R84, 0x4 ;  /* 0x000000540c541211 */ /* 0x002fc800078620ff */
[C---:B------:R-:W-:Y:S02]  /*1410*/  @P1 LEA.HI.X R85, R12.reuse, R85, RZ, 0x4, P3 ;  /* 0x000000550c551211 */ /* 0x040fe400018f24ff */
[----:B------:R-:W-:-:S03]  /*1420*/  IADD3 R12, R12, 0x80, RZ ;  /* 0x000000800c0c7810 */ /* 0x000fc60007ffe0ff */
[----:B------:R4:W-:Y:S04]  /*1430*/  @P1 STG.E.128 desc[UR4][R84.64], R80 ;  /* 0x0000005054001986 */ /* 0x0009e8000c101d04 */
.L_x_20827:
[----:B------:R-:W-:Y:S05]  /*1440*/  BSYNC B0 ;  /* 0x0000000000007941 */ /* 0x000fea0003800000 */
.L_x_20826:
[----:B------:R-:W-:Y:S01]  /*1450*/  ISETP.GE.U32.AND P3, PT, R4, 0x280, PT ;  /* 0x000002800400780c */ /* 0x000fe20003f66070 */
[----:B------:R-:W-:-:S12]  /*1460*/  BSSY B0, `(.L_x_20840) ;  /* 0x0000029000007945 */ /* 0x000fd80003800000 */
[----:B------:R-:W-:Y:S05]  /*1470*/  @!P3 BRA `(.L_x_20841) ;  /* 0x00000000009cb947 */ /* 0x000fea0003800000 */
[----:B-1234-:R-:W1:Y:S01]  /*1480*/  LDC.64 R84, c[0x0][0x220] ;  /* 0x00008800ff547b82 */ /* 0x01ee620000000a00 */
        /* <DEDUP_REMOVED lines=13> */
.L_x_20842:
[----:B------:R-:W-:-:S07]  /*1560*/  FADD.FTZ R9, R76, R9 ;  /* 0x000000094c097221 */ /* 0x000fce0000010000 */
.L_x_20843:
[----:B------:R-:W-:-:S07]  /*1570*/  MOV R80, R9 ;  /* 0x0000000900507202 */ /* 0x000fce0000000f00 */
.L_x_20844:
[----:B------:R-:W-:Y:S01]  /*1580*/  FMUL.FTZ R89, R85, R10 ;  /* 0x0000000a55597220 */ /* 0x000fe20000410000 */
[----:B------:R-:W-:Y:S06]  /*1590*/  @P3 BRA `(.L_x_20845) ;  /* 0x0000000000083947 */ /* 0x000fec0003800000 */
[----:B------:R-:W-:Y:S05]  /*15a0*/  @P1 BRA `(.L_x_20846) ;  /* 0x0000000000081947 */ /* 0x000fea0003800000 */
[----:B------:R-:W-:Y:S05]  /*15b0*/  BRA `(.L_x_20847) ;  /* 0x0000000000087947 */ /* 0x000fea0003800000 */
.L_x_20845:
[----:B------:R-:W-:-:S07]  /*15c0*/  FADD.FTZ R89, R77, R89 ;  /* 0x000000594d597221 */ /* 0x000fce0000010000 */
.L_x_20846:
[----:B------:R-:W-:-:S07]  /*15d0*/  MOV R81, R89 ;  /* 0x0000005900517202 */ /* 0x000fce0000000f00 */
.L_x_20847:
[----:B------:R-:W-:Y:S01]  /*15e0*/  FMUL.FTZ R101, R86, R10 ;  /* 0x0000000a56657220 */ /* 0x000fe20000410000 */
[----:B------:R-:W-:Y:S06]  /*15f0*/  @P3 BRA `(.L_x_20848) ;  /* 0x0000000000083947 */ /* 0x000fec0003800000 */
[----:B------:R-:W-:Y:S05]  /*1600*/  @P1 BRA `(.L_x_20849) ;  /* 0x0000000000081947 */ /* 0x000fea0003800000 */
[----:B------:R-:W-:Y:S05]  /*1610*/  BRA `(.L_x_20850) ;  /* 0x0000000000087947 */ /* 0x000fea0003800000 */
.L_x_20848:
[----:B------:R-:W-:-:S07]  /*1620*/  FADD.FTZ R101, R78, R101 ;  /* 0x000000654e657221 */ /* 0x000fce0000010000 */
.L_x_20849:
[----:B------:R-:W-:-:S07]  /*1630*/  MOV R82, R101 ;  /* 0x0000006500527202 */ /* 0x000fce0000000f00 */
.L_x_20850:
[----:B------:R-:W-:Y:S01]  /*1640*/  FMUL.FTZ R111, R87, R10 ;  /* 0x0000000a576f7220 */ /* 0x000fe20000410000 */
[----:B------:R-:W-:Y:S06]  /*1650*/  @P3 BRA `(.L_x_20851) ;  /* 0x0000000000083947 */ /* 0x000fec0003800000 */
[----:B------:R-:W-:Y:S05]  /*1660*/  @P1 BRA `(.L_x_20852) ;  /* 0x0000000000081947 */ /* 0x000fea0003800000 */
[----:B------:R-:W-:Y:S05]  /*1670*/  BRA `(.L_x_20853) ;  /* 0x0000000000087947 */ /* 0x000fea0003800000 */
.L_x_20851:
[----:B------:R-:W-:-:S07]  /*1680*/  FADD.FTZ R111, R79, R111 ;  /* 0x0000006f4f6f7221 */ /* 0x000fce0000010000 */
.L_x_20852:
[----:B------:R-:W-:-:S07]  /*1690*/  MOV R83, R111 ;  /* 0x0000006f00537202 */ /* 0x000fce0000000f00 */
.L_x_20853:
[----:B------:R-:W1:Y:S02]  /*16a0*/  @P1 LDC.64 R84, c[0x0][0x238] ;  /* 0x00008e00ff541b82 */ /* 0x000e640000000a00 */
[----:B-1----:R-:W-:-:S04]  /*16b0*/  @P1 LEA R84, P3, R12, R84, 0x4 ;  /* 0x000000540c541211 */ /* 0x002fc800078620ff */
[C---:B------:R-:W-:Y:S02]  /*16c0*/  @P1 LEA.HI.X R85, R12.reuse, R85, RZ, 0x4, P3 ;  /* 0x000000550c551211 */ /* 0x040fe400018f24ff */
[----:B------:R-:W-:-:S03]  /*16d0*/  IADD3 R12, R12, 0x80, RZ ;  /* 0x000000800c0c7810 */ /* 0x000fc60007ffe0ff */
[----:B------:R1:W-:Y:S04]  /*16e0*/  @P1 STG.E.128 desc[UR4][R84.64], R80 ;  /* 0x0000005054001986 */ /* 0x0003e8000c101d04 */
.L_x_20841:
[----:B------:R-:W-:Y:S05]  /*16f0*/  BSYNC B0 ;  /* 0x0000000000007941 */ /* 0x000fea0003800000 */
.L_x_20840:
        /* <DEDUP_REMOVED lines=17> */
.L_x_20856:
[----:B------:R-:W-:-:S07]  /*1810*/  FADD.FTZ R7, R76, R7 ;  /* 0x000000074c077221 */ /* 0x000fce0000010000 */
.L_x_20857:
[----:B------:R-:W-:-:S07]  /*1820*/  MOV R80, R7 ;  /* 0x0000000700507202 */ /* 0x000fce0000000f00 */
.L_x_20858:
[----:B------:R-:W-:Y:S01]  /*1830*/  FMUL.FTZ R91, R85, R10 ;  /* 0x0000000a555b7220 */ /* 0x000fe20000410000 */
[----:B------:R-:W-:Y:S06]  /*1840*/  @P3 BRA `(.L_x_20859) ;  /* 0x0000000000083947 */ /* 0x000fec0003800000 */
[----:B------:R-:W-:Y:S05]  /*1850*/  @P1 BRA `(.L_x_20860) ;  /* 0x0000000000081947 */ /* 0x000fea0003800000 */
[----:B------:R-:W-:Y:S05]  /*1860*/  BRA `(.L_x_20861) ;  /* 0x0000000000087947 */ /* 0x000fea0003800000 */
.L_x_20859:
[----:B------:R-:W-:-:S07]  /*1870*/  FADD.FTZ R91, R77, R91 ;  /* 0x0000005b4d5b7221 */ /* 0x000fce0000010000 */
.L_x_20860:
[----:B------:R-:W-:-:S07]  /*1880*/  MOV R81, R91 ;  /* 0x0000005b00517202 */ /* 0x000fce0000000f00 */
.L_x_20861:
[----:B------:R-:W-:Y:S01]  /*1890*/  FMUL.FTZ R103, R86, R10 ;  /* 0x0000000a56677220 */ /* 0x000fe20000410000 */
[----:B------:R-:W-:Y:S06]  /*18a0*/  @P3 BRA `(.L_x_20862) ;  /* 0x0000000000083947 */ /* 0x000fec0003800000 */
[----:B------:R-:W-:Y:S05]  /*18b0*/  @P1 BRA `(.L_x_20863) ;  /* 0x0000000000081947 */ /* 0x000fea0003800000 */
[----:B------:R-:W-:Y:S05]  /*18c0*/  BRA `(.L_x_20864) ;  /* 0x0000000000087947 */ /* 0x000fea0003800000 */
.L_x_20862:
[----:B------:R-:W-:-:S07]  /*18d0*/  FADD.FTZ R103, R78, R103 ;  /* 0x000000674e677221 */ /* 0x000fce0000010000 */
.L_x_20863:
[----:B------:R-:W-:-:S07]  /*18e0*/  MOV R82, R103 ;  /* 0x0000006700527202 */ /* 0x000fce0000000f00 */
.L_x_20864:
[----:B------:R-:W-:Y:S01]  /*18f0*/  FMUL.FTZ R113, R87, R10 ;  /* 0x0000000a57717220 */ /* 0x000fe20000410000 */
[----:B------:R-:W-:Y:S06]  /*1900*/  @P3 BRA `(.L_x_20865) ;  /* 0x0000000000083947 */ /* 0x000fec0003800000 */
[----:B------:R-:W-:Y:S05]  /*1910*/  @P1 BRA `(.L_x_20866) ;  /* 0x0000000000081947 */ /* 0x000fea0003800000 */
[----:B------:R-:W-:Y:S05]  /*1920*/  BRA `(.L_x_20867) ;  /* 0x0000000000087947 */ /* 0x000fea0003800000 */
.L_x_20865:
[----:B------:R-:W-:-:S07]  /*1930*/  FADD.FTZ R113, R79, R113 ;  /* 0x000000714f717221 */ /* 0x000fce0000010000 */
.L_x_20866:
[----:B------:R-:W-:-:S07]  /*1940*/  MOV R83, R113 ;  /* 0x0000007100537202 */ /* 0x000fce0000000f00 */
.L_x_20867:
[----:B------:R-:W1:Y:S02]  /*1950*/  @P1 LDC.64 R84, c[0x0][0x238] ;  /* 0x00008e00ff541b82 */ /* 0x000e640000000a00 */
[----:B-1----:R-:W-:-:S04]  /*1960*/  @P1 LEA R84, P3, R12, R84, 0x4 ;  /* 0x000000540c541211 */ /* 0x002fc800078620ff */
[----:B------:R-:W-:-:S05]  /*1970*/  @P1 LEA.HI.X R85, R12, R85, RZ, 0x4, P3 ;  /* 0x000000550c551211 */ /* 0x000fca00018f24ff */
[----:B------:R1:W-:Y:S04]  /*1980*/  @P1 STG.E.128 desc[UR4][R84.64], R80 ;  /* 0x0000005054001986 */ /* 0x0003e8000c101d04 */
.L_x_20855:
[----:B------:R-:W-:Y:S05]  /*1990*/  BSYNC B0 ;  /* 0x0000000000007941 */ /* 0x000fea0003800000 */
.L_x_20854:
[----:B-----5:R-:W-:Y:S01]  /*19a0*/  FADD.FTZ R10, RZ, R17 ;  /* 0x00000011ff0a7221 */ /* 0x020fe20000010000 */
        /* <DEDUP_REMOVED lines=8> */
[----:B------:R-:W-:Y:S01]  /*1a30*/  LOP3.LUT P6, RZ, R5, 0x1f, RZ, 0xc0, !PT ;  /* 0x0000001f05ff7812 */ /* 0x000fe200078cc0ff */
[----:B------:R-:W-:-:S03]  /*1a40*/  FADD.FTZ R10, R107, R10 ;  /* 0x0000000a6b0a7221 */ /* 0x000fc60000010000 */
[----:B------:R-:W-:Y:S02]  /*1a50*/  P2R R8, PR, RZ, 0x40 ;  /* 0x00000040ff087803 */ /* 0x000fe40000000000 */
[----:B------:R-:W-:-:S05]  /*1a60*/  FSEL R16, R10, RZ, P2 ;  /* 0x000000ff0a107208 */ /* 0x000fca0001000000 */
[----:B------:R-:W-:-:S04]  /*1a70*/  FADD.FTZ R10, R15, R16 ;  /* 0x000000100f0a7221 */ /* 0x000fc80000010000 */
[----:B------:R-:W-:-:S04]  /*1a80*/  FADD.FTZ R10, R19, R10 ;  /* 0x0000000a130a7221 */ /* 0x000fc80000010000 */
[----:B------:R-:W-:-:S04]  /*1a90*/  FADD.FTZ R10, R95, R10 ;  /* 0x0000000a5f0a7221 */ /* 0x000fc80000010000 */
[----:B------:R-:W-:Y:S01]  /*1aa0*/  @P3 FADD.FTZ R16, R105, R10 ;  /* 0x0000000a69103221 */ /* 0x000fe20000010000 */
[----:B------:R-:W-:-:S03]  /*1ab0*/  ISETP.GT.U32.AND P3, PT, R4, 0x17f, PT ;  /* 0x0000017f0400780c */ /* 0x000fc60003f64070 */
[----:B------:R-:W-:Y:S01]  /*1ac0*/  FADD.FTZ R10, R13, R16 ;  /* 0x000000100d0a7221 */ /* 0x000fe20000010000 */
[----:B------:R-:W-:Y:S02]  /*1ad0*/  P2R R12, PR, RZ, 0x8 ;  /* 0x00000008ff0c7803 */ /* 0x000fe40000000000 */
[----:B------:R-:W-:Y:S01]  /*1ae0*/  LOP3.LUT R12, R14, 0x7fffffc, RZ, 0xc0, !PT ;  /* 0x07fffffc0e0c7812 */ /* 0x000fe200078ec0ff */
[----:B------:R-:W-:-:S03]  /*1af0*/  FADD.FTZ R10, R23, R10 ;  /* 0x0000000a170a7221 */ /* 0x000fc60000010000 */
[----:B------:R-:W-:Y:S01]  /*1b00*/  @!P5 IADD3 R12, R12, 0x4, RZ ;  /* 0x000000040c0cd810 */ /* 0x000fe20007ffe0ff */
        /* <DEDUP_REMOVED lines=12> */
[----:B------:R-:W-:Y:S01]  /*1bd0*/  FADD.FTZ R18, R91, R10 ;  /* 0x0000000a5b127221 */ /* 0x000fe20000010000 */
[----:B------:R-:W-:Y:S02]  /*1be0*/  P2R R10, PR, RZ, 0x20 ;  /* 0x00000020ff0a7803 */ /* 0x000fe40000000000 */
[----:B------:R-:W-:Y:S01]  /*1bf0*/  ISETP.GT.U32.AND P5, PT, R4, 0x2ff, PT ;  /* 0x000002ff0400780c */ /* 0x000fe20003fa4070 */
[----:B------:R-:W-:-:S12]  /*1c00*/  FADD.FTZ R18, R103, R18 ;  /* 0x0000001267127221 */ /* 0x000fd80000010000 */
[----:B------:R-:W-:Y:S01]  /*1c10*/  @P5 FADD.FTZ R16, R113, R18 ;  /* 0x0000001271105221 */ /* 0x000fe20000010000 */
[----:B------:R-:W-:Y:S06]  /*1c20*/  BRA.DIV UR12, `(.L_x_20868) ;  /* 0x000000120c307947 */ /* 0x000fec000b800000 */
[----:B-1234-:R-:W1:Y:S01]  /*1c30*/  SHFL.BFLY PT, R85, R16, 0x1, 0x1f ;  /* 0x0c201f0010557f89 */ /* 0x01ee6200000e0000 */
[----:B------:R-:W-:Y:S01]  /*1c40*/  ISETP.GT.U32.AND P6, PT, R4, 0xff, PT ;  /* 0x000000ff0400780c */ /* 0x000fe20003fc4070 */
        /* <DEDUP_REMOVED lines=69> */
.L_x_20892:
        /* <DEDUP_REMOVED lines=21> */
[----:B------:R-:W-:Y:S01]  /*21f0*/  @!P3 MOV R8, R0 ;  /* 0x000000000008b202 */ /* 0x000fe20000000f00 */
[----:B------:R-:W-:Y:S01]  /*2200*/  @!P3 LDS.64 R84, [R12] ;  /* 0x000000000c54b984 */ /* 0x000fe20000000a00 */
[----:B------:R-:W-:-:S03]  /*2210*/  PLOP3.LUT P3, PT, PT, PT, UP0, 0x40, 0x0 ;  /* 0x000000000000781c */ /* 0x000fc60003f6e808 */
[----:B------:R-:W1:Y:S02]  /*2220*/  SHFL.DOWN PT, R87, R8, 0x2, 0x1f ;  /* 0x08401f0008577f89 */ /* 0x000e6400000e0000 */
[----:B-1----:R-:W-:Y:S02]  /*2230*/  IADD3 R16, R87, R8, RZ ;  /* 0x0000000857107210 */ /* 0x002fe40007ffe0ff */
[----:B------:R-:W-:Y:S02]  /*2240*/  I2FP.F32.S32 R22, R87 ;  /* 0x0000005700167245 */ /* 0x000fe40000201400 */
[----:B0-----:R-:W-:Y:S01]  /*2250*/  I2FP.F32.S32 R18, R16 ;  /* 0x0000001000127245 */ /* 0x001fe20000201400 */
[----:B------:R-:W0:Y:S01]  /*2260*/  SHFL.DOWN PT, R121, R16, 0x1, 0x1f ;  /* 0x08201f0010797f89 */ /* 0x000e2200000e0000 */
[----:B------:R-:W-:Y:S02]  /*2270*/  I2FP.F32.S32 R87, R8 ;  /* 0x0000000800577245 */ /* 0x000fe40000201400 */
[----:B------:R-:W1:Y:S01]  /*2280*/  MUFU.RCP R20, R18 ;  /* 0x0000001200147308 */ /* 0x000e620000001000 */
[----:B------:R-:W2:Y:S01]  /*2290*/  SHFL.DOWN PT, R117, R84, 0x2, 0x1f ;  /* 0x08401f0054757f89 */ /* 0x000ea200000e0000 */
[----:B0-----:R-:W-:-:S02]  /*22a0*/  IADD3 R8, R16, R121, RZ ;  /* 0x0000007910087210 */ /* 0x001fc40007ffe0ff */
[----:B------:R-:W-:Y:S01]  /*22b0*/  I2FP.F32.S32 R121, R121 ;  /* 0x0000007900797245 */ /* 0x000fe20000201400 */
[----:B--2---:R-:W-:-:S04]  /*22c0*/  FMUL.FTZ R12, R117, R22 ;  /* 0x00000016750c7220 */ /* 0x004fc80000410000 */
[----:B------:R-:W-:Y:S01]  /*22d0*/  FFMA.FTZ R115, R87, R84, R12 ;  /* 0x0000005457737223 */ /* 0x000fe2000001000c */
[----:B------:R-:W-:Y:S01]  /*22e0*/  I2FP.F32.S32 R12, R8 ;  /* 0x00000008000c7245 */ /* 0x000fe20000201400 */
[----:B------:R-:W-:Y:S02]  /*22f0*/  FADD.FTZ R84, -R117, R84 ;  /* 0x0000005475547221 */ /* 0x000fe40000010100 */
[----:B-1----:R-:W-:Y:S01]  /*2300*/  FMUL.FTZ R119, R20, R115 ;  /* 0x0000007314777220 */ /* 0x002fe20000410000 */
[----:B------:R0:W1:Y:S01]  /*2310*/  MUFU.RCP R26, R12 ;  /* 0x0000000c001a7308 */ /* 0x0000620000001000 */
[----:B------:R-:W-:-:S03]  /*2320*/  FMUL.FTZ R84, R84, R84 ;  /* 0x0000005454547220 */ /* 0x000fc60000410000 */
[----:B------:R-:W2:Y:S01]  /*2330*/  SHFL.DOWN PT, R24, R119, 0x1, 0x1f ;  /* 0x08201f0077187f89 */ /* 0x000ea200000e0000 */
[----:B------:R-:W-:-:S03]  /*2340*/  FMUL.FTZ R84, R84, R87 ;  /* 0x0000005754547220 */ /* 0x000fc60000410000 */
[----:B0-----:R-:W0:Y:S01]  /*2350*/  SHFL.DOWN PT, R12, R85, 0x2, 0x1f ;  /* 0x08401f00550c7f89 */ /* 0x001e2200000e0000 */
[----:B------:R-:W-:Y:S01]  /*2360*/  FMUL.FTZ R84, R84, R22 ;  /* 0x0000001654547220 */ /* 0x000fe20000410000 */
[----:B--2---:R-:W-:Y:S01]  /*2370*/  FMUL.FTZ R115, R24, R121 ;  /* 0x0000007918737220 */ /* 0x004fe20000410000 */
[----:B------:R-:W-:-:S03]  /*2380*/  FADD.FTZ R24, R119, -R24 ;  /* 0x8000001877187221 */ /* 0x000fc60000010000 */
[----:B------:R-:W-:Y:S01]  /*2390*/  FFMA.FTZ R115, R18, R119, R115 ;  /* 0x0000007712737223 */ /* 0x000fe20000010073 */
[----:B0-----:R-:W-:Y:S01]  /*23a0*/  FADD.FTZ R87, R12, R85 ;  /* 0x000000550c577221 */ /* 0x001fe20000010000 */
[----:B------:R-:W-:Y:S01]  /*23b0*/  FMUL.FTZ R117, R24, R24 ;  /* 0x0000001818757220 */ /* 0x000fe20000410000 */
[----:B------:R-:W0:Y:S01]  /*23c0*/  LDC R12, c[0x0][0x2d8] ;  /* 0x0000b600ff0c7b82 */ /* 0x000e220000000800 */
[----:B-1----:R-:W-:Y:S01]  /*23d0*/  FMUL.FTZ R115, R26, R115 ;  /* 0x000000731a737220 */ /* 0x002fe20000410000 */
[----:B------:R-:W-:Y:S01]  /*23e0*/  FFMA.FTZ R84, R20, R84, R87 ;  /* 0x0000005414547223 */ /* 0x000fe20000010057 */
[----:B------:R-:W-:-:S04]  /*23f0*/  FMUL.FTZ R117, R18, R117 ;  /* 0x0000007512757220 */ /* 0x000fc80000410000 */
[----:B------:R-:W1:Y:S01]  /*2400*/  SHFL.DOWN PT, R87, R84, 0x1, 0x1f ;  /* 0x08201f0054577f89 */ /* 0x000e6200000e0000 */
[----:B------:R-:W-:-:S03]  /*2410*/  FMUL.FTZ R117, R117, R121 ;  /* 0x0000007975757220 */ /* 0x000fc60000410000 */
[----:B------:R-:W2:Y:S01]  /*2420*/  SHFL.IDX PT, R115, R115, RZ, 0x1f ;  /* 0x00001fff73737589 */ /* 0x000ea200000e0000 */
[----:B-1----:R-:W-:-:S04]  /*2430*/  FADD.FTZ R87, R84, R87 ;  /* 0x0000005754577221 */ /* 0x002fc80000010000 */
[----:B------:R-:W-:Y:S01]  /*2440*/  FFMA.FTZ R117, R26, R117, R87 ;  /* 0x000000751a757223 */ /* 0x000fe20000010057 */
[C---:B--2---:R-:W-:Y:S01]  /*2450*/  FSEL R8, R115.reuse, RZ, P3 ;  /* 0x000000ff73087208 */ /* 0x044fe20001800000 */
[----:B------:R-:W-:Y:S01]  /*2460*/  FMUL.FTZ R16, R115, R115 ;  /* 0x0000007373107220 */ /* 0x000fe20000410000 */
[----:B------:R-:W-:-:S03]  /*2470*/  PLOP3.LUT P3, PT, PT, PT, UP0, 0x40, 0x0 ;  /* 0x000000000000781c */ /* 0x000fc60003f6e808 */
[----:B------:R-:W0:Y:S01]  /*2480*/  SHFL.IDX PT, R117, R117, RZ, 0x1f ;  /* 0x00001fff75757589 */ /* 0x000e2200000e0000 */
[----:B------:R-:W-:Y:S02]  /*2490*/  FSEL R123, R16, RZ, !P3 ;  /* 0x000000ff107b7208 */ /* 0x000fe40005800000 */
        /* <DEDUP_REMOVED lines=27> */
.L_x_20870:
[----:B------:R-:W-:Y:S05]  /*2650*/  BSYNC B0 ;  /* 0x0000000000007941 */ /* 0x000fea0003800000 */
.L_x_20869:
        /* <DEDUP_REMOVED lines=19> */
.L_x_20872:
[----:B------:R-:W-:Y:S05]  /*2790*/  BSYNC B0 ;  /* 0x0000000000007941 */ /* 0x000fea0003800000 */
.L_x_20871:
        /* <DEDUP_REMOVED lines=19> */
.L_x_20874:
[----:B------:R-:W-:Y:S05]  /*28d0*/  BSYNC B0 ;  /* 0x0000000000007941 */ /* 0x000fea0003800000 */
.L_x_20873:
        /* <DEDUP_REMOVED lines=19> */
.L_x_20876:
[----:B------:R-:W-:Y:S05]  /*2a10*/  BSYNC B0 ;  /* 0x0000000000007941 */ /* 0x000fea0003800000 */
.L_x_20875:
        /* <DEDUP_REMOVED lines=19> */
.L_x_20878:
[----:B------:R-:W-:Y:S05]  /*2b50*/  BSYNC B0 ;  /* 0x0000000000007941 */ /* 0x000fea0003800000 */
.L_x_20877:
        /* <DEDUP_REMOVED lines=18> */
.L_x_20880:
[----:B------:R-:W-:Y:S05]  /*2c80*/  BSYNC B0 ;  /* 0x0000000000007941 */ /* 0x000fea0003800000 */
.L_x_20879:
[----:B------:R-:W-:Y:S02]  /*2c90*/  ISETP.NE.AND P3, PT, R10, RZ, PT ;  /* 0x000000ff0a00720c */ /* 0x000fe40003f65270 */
[----:B------:R-:W-:Y:S02]  /*2ca0*/  IADD3 R2, R2, UR8, RZ ;  /* 0x0000000802027c10 */ /* 0x000fe4000fffe0ff */
[----:B------:R-:W-:Y:S02]  /*2cb0*/  SEL R8, RZ, 0x1, P3 ;  /* 0x00000001ff087807 */ /* 0x000fe40001800000 */
[----:B------:R-:W-:-:S13]  /*2cc0*/  ISETP.GE.AND P3, PT, R2, UR9, PT ;  /* 0x0000000902007c0c */ /* 0x000fda000bf66270 */
[----:B------:R-:W-:Y:S05]  /*2cd0*/  @!P3 BRA `(.L_x_20881) ;  /* 0xffffffdc0008b947 */ /* 0x000fea000383ffff */
[----:B------:R-:W-:Y:S05]  /*2ce0*/  EXIT ;  /* 0x000000000000794d */ /* 0x000fea0003800000 */
.L_x_20868:
[----:B------:R-:W-:Y:S01]  /*2cf0*/  HFMA2.MMA R24, -RZ, RZ, 0, 5.9604644775390625e-08 ;  /* 0x00000001ff187435 */ /* 0x000fe200000001ff */
[----:B------:R-:W-:Y:S02]  /*2d00*/  MOV R117, R16 ;  /* 0x0000001000757202 */ /* 0x000fe40000000f00 */
[----:B------:R-:W-:Y:S02]  /*2d10*/  MOV R119, 0x1f ;  /* 0x0000001f00777802 */ /* 0x000fe40000000f00 */
[----:B------:R-:W-:-:S07]  /*2d20*/  MOV R22, 0xffffffff ;  /* 0xffffffff00167802 */ /* 0x000fce0000000f00 */
[----:B01234-:R-:W-:Y:S05]  /*2d30*/  WARPSYNC.COLLECTIVE R22, `(.L_x_20882) ;  /* 0x0000000016087348 */ /* 0x01ffea0003c00000 */
[----:B------:R0:W0:Y:S02]  /*2d40*/  SHFL.BFLY P6, R115, R117, R24, R119 ;  /* 0x0c00001875737389 */ /* 0x00002400000c0077 */
[----:B01234-:R-:W-:Y:S01]  /*2d50*/  ENDCOLLECTIVE ;  /* 0x000000000000791b */ /* 0x01ffe20003800000 */
.L_x_20882:
[----:B------:R-:W-:Y:S01]  /*2d60*/  HFMA2.MMA R24, -RZ, RZ, 0, 1.1920928955078125e-07 ;  /* 0x00000002ff187435 */ /* 0x000fe200000001ff */
[----:B------:R-:W-:-:S05]  /*2d70*/  MOV R85, R115 ;  /* 0x0000007300557202 */ /* 0x000fca0000000f00 */
[----:B------:R-:W-:-:S05]  /*2d80*/  FADD.FTZ R85, R16, R85 ;  /* 0x0000005510557221 */ /* 0x000fca0000010000 */
[----:B------:R-:W-:-:S07]  /*2d90*/  MOV R117, R85 ;  /* 0x0000005500757202 */ /* 0x000fce0000000f00 */
[----:B------:R-:W-:Y:S05]  /*2da0*/  WARPSYNC.COLLECTIVE R22, `(.L_x_20883) ;  /* 0x0000000016087348 */ /* 0x000fea0003c00000 */
[----:B------:R0:W1:Y:S02]  /*2db0*/  SHFL.BFLY P6, R115, R117, R24, R119 ;  /* 0x0c00001875737389 */ /* 0x00006400000c0077 */
[----:B01----:R-:W-:Y:S01]  /*2dc0*/  ENDCOLLECTIVE ;  /* 0x000000000000791b */ /* 0x003fe20003800000 */
.L_x_20883:
[----:B------:R-:W-:Y:S01]  /*2dd0*/  HFMA2.MMA R24, -RZ, RZ, 0, 2.384185791015625e-07 ;  /* 0x00000004ff187435 */ /* 0x000fe200000001ff */
[----:B------:R-:W-:-:S05]  /*2de0*/  MOV R8, R115 ;  /* 0x0000007300087202 */ /* 0x000fca0000000f00 */
[----:B------:R-:W-:-:S05]  /*2df0*/  FADD.FTZ R18, R85, R8 ;  /* 0x0000000855127221 */ /* 0x000fca0000010000 */
[----:B------:R-:W-:-:S07]  /*2e00*/  MOV R117, R18 ;  /* 0x0000001200757202 */ /* 0x000fce0000000f00 */
[----:B------:R-:W-:Y:S05]  /*2e10*/  WARPSYNC.COLLECTIVE R22, `(.L_x_20884) ;  /* 0x0000000016087348 */ /* 0x000fea0003c00000 */
[----:B------:R0:W1:Y:S02]  /*2e20*/  SHFL.BFLY P6, R115, R117, R24, R119 ;  /* 0x0c00001875737389 */ /* 0x00006400000c0077 */
[----:B01----:R-:W-:Y:S01]  /*2e30*/  ENDCOLLECTIVE ;  /* 0x000000000000791b */ /* 0x003fe20003800000 */
.L_x_20884:
[----:B------:R-:W-:Y:S01]  /*2e40*/  HFMA2.MMA R24, -RZ, RZ, 0, 4.76837158203125e-07 ;  /* 0x00000008ff187435 */ /* 0x000fe200000001ff */
[----:B------:R-:W-:-:S05]  /*2e50*/  MOV R87, R115 ;  /* 0x0000007300577202 */ /* 0x000fca0000000f00 */
[----:B------:R-:W-:-:S05]  /*2e60*/  FADD.FTZ R87, R18, R87 ;  /* 0x0000005712577221 */ /* 0x000fca0000010000 */
[----:B------:R-:W-:-:S07]  /*2e70*/  MOV R117, R87 ;  /* 0x0000005700757202 */ /* 0x000fce0000000f00 */
[----:B------:R-:W-:Y:S05]  /*2e80*/  WARPSYNC.COLLECTIVE R22, `(.L_x_20885) ;  /* 0x0000000016087348 */ /* 0x000fea0003c00000 */
[----:B------:R0:W1:Y:S02]  /*2e90*/  SHFL.BFLY P6, R115, R117, R24, R119 ;  /* 0x0c00001875737389 */ /* 0x00006400000c0077 */
[----:B01----:R-:W-:Y:S01]  /*2ea0*/  ENDCOLLECTIVE ;  /* 0x000000000000791b */ /* 0x003fe20003800000 */
.L_x_20885:
[----:B------:R-:W-:Y:S01]  /*2eb0*/  HFMA2.MMA R24, -RZ, RZ, 0, 9.5367431640625e-07 ;  /* 0x00000010ff187435 */ /* 0x000fe200000001ff */
[----:B------:R-:W-:-:S05]  /*2ec0*/  MOV R8, R115 ;  /* 0x0000007300087202 */ /* 0x000fca0000000f00 */
[----:B------:R-:W-:-:S05]  /*2ed0*/  FADD.FTZ R20, R87, R8 ;  /* 0x0000000857147221 */ /* 0x000fca0000010000 */
[----:B------:R-:W-:-:S07]  /*2ee0*/  MOV R117, R20 ;  /* 0x0000001400757202 */ /* 0x000fce0000000f00 */
[----:B------:R-:W-:Y:S05]  /*2ef0*/  WARPSYNC.COLLECTIVE R22, `(.L_x_20886) ;  /* 0x0000000016087348 */ /* 0x000fea0003c00000 */
[----:B------:R0:W1:Y:S02]  /*2f00*/  SHFL.BFLY P6, R115, R117, R24, R119 ;  /* 0x0c00001875737389 */ /* 0x00006400000c0077 */
[----:B01----:R-:W-:Y:S01]  /*2f10*/  ENDCOLLECTIVE ;  /* 0x000000000000791b */ /* 0x003fe20003800000 */
.L_x_20886:
[----:B------:R-:W-:Y:S01]  /*2f20*/  HFMA2.MMA R24, -RZ, RZ, 0, 5.9604644775390625e-08 ;  /* 0x00000001ff187435 */ /* 0x000fe200000001ff */
[----:B------:R-:W-:Y:S01]  /*2f30*/  FADD.FTZ R20, R20, R115 ;  /* 0x0000007314147221 */ /* 0x000fe20000010000 */
[----:B------:R-:W-:-:S03]  /*2f40*/  ISETP.GT.U32.AND P6, PT, R4, 0xff, PT ;  /* 0x000000ff0400780c */ /* 0x000fc60003fc4070 */
        /* <DEDUP_REMOVED lines=55> */
.L_x_20887:
[----:B------:R-:W-:Y:S01]  /*32c0*/  HFMA2.MMA R24, -RZ, RZ, 0, 1.1920928955078125e-07 ;  /* 0x00000002ff187435 */ /* 0x000fe200000001ff */
[----:B------:R-:W-:-:S05]  /*32d0*/  MOV R85, R115 ;  /* 0x0000007300557202 */ /* 0x000fca0000000f00 */
[----:B------:R-:W-:-:S05]  /*32e0*/  FADD.FTZ R85, R8, R85 ;  /* 0x0000005508557221 */ /* 0x000fca0000010000 */
[----:B------:R-:W-:-:S07]  /*32f0*/  MOV R117, R85 ;  /* 0x0000005500757202 */ /* 0x000fce0000000f00 */
[----:B------:R-:W-:Y:S05]  /*3300*/  WARPSYNC.COLLECTIVE R22, `(.L_x_20888) ;  /* 0x0000000016087348 */ /* 0x000fea0003c00000 */
[----:B------:R0:W1:Y:S02]  /*3310*/  SHFL.BFLY P6, R115, R117, R24, R119 ;  /* 0x0c00001875737389 */ /* 0x00006400000c0077 */
[----:B01----:R-:W-:Y:S01]  /*3320*/  ENDCOLLECTIVE ;  /* 0x000000000000791b */ /* 0x003fe20003800000 */
.L_x_20888:
[----:B------:R-:W-:Y:S01]  /*3330*/  HFMA2.MMA R24, -RZ, RZ, 0, 2.384185791015625e-07 ;  /* 0x00000004ff187435 */ /* 0x000fe200000001ff */
[----:B------:R-:W-:-:S05]  /*3340*/  MOV R16, R115 ;  /* 0x0000007300107202 */ /* 0x000fca0000000f00 */
[----:B------:R-:W-:-:S05]  /*3350*/  FADD.FTZ R16, R85, R16 ;  /* 0x0000001055107221 */ /* 0x000fca0000010000 */
[----:B------:R-:W-:-:S07]  /*3360*/  MOV R117, R16 ;  /* 0x0000001000757202 */ /* 0x000fce0000000f00 */
[----:B------:R-:W-:Y:S05]  /*3370*/  WARPSYNC.COLLECTIVE R22, `(.L_x_20889) ;  /* 0x0000000016087348 */ /* 0x000fea0003c00000 */
[----:B------:R0:W1:Y:S02]  /*3380*/  SHFL.BFLY P6, R115, R117, R24, R119 ;  /* 0x0c00001875737389 */ /* 0x00006400000c0077 */
[----:B01----:R-:W-:Y:S01]  /*3390*/  ENDCOLLECTIVE ;  /* 0x000000000000791b */ /* 0x003fe20003800000 */
.L_x_20889:
[----:B------:R-:W-:Y:S01]  /*33a0*/  HFMA2.MMA R24, -RZ, RZ, 0, 4.76837158203125e-07 ;  /* 0x00000008ff187435 */ /* 0x000fe200000001ff */
[----:B------:R-:W-:-:S05]  /*33b0*/  MOV R87, R115 ;  /* 0x0000007300577202 */ /* 0x000fca0000000f00 */
[----:B------:R-:W-:-:S05]  /*33c0*/  FADD.FTZ R87, R16, R87 ;  /* 0x0000005710577221 */ /* 0x000fca0000010000 */
[----:B------:R-:W-:-:S07]  /*33d0*/  MOV R117, R87 ;  /* 0x0000005700757202 */ /* 0x000fce0000000f00 */
[----:B------:R-:W-:Y:S05]  /*33e0*/  WARPSYNC.COLLECTIVE R22, `(.L_x_20890) ;  /* 0x0000000016087348 */ /* 0x000fea0003c00000 */
[----:B------:R0:W1:Y:S02]  /*33f0*/  SHFL.BFLY P6, R115, R117, R24, R119 ;  /* 0x0c00001875737389 */ /* 0x00006400000c0077 */
[----:B01----:R-:W-:Y:S01]  /*3400*/  ENDCOLLECTIVE ;  /* 0x000000000000791b */ /* 0x003fe20003800000 */
.L_x_20890:
[----:B------:R-:W-:Y:S01]  /*3410*/  HFMA2.MMA R24, -RZ, RZ, 0, 9.5367431640625e-07 ;  /* 0x00000010ff187435 */ /* 0x000fe200000001ff */
[----:B------:R-:W-:-:S05]  /*3420*/  MOV R18, R115 ;  /* 0x0000007300127202 */ /* 0x000fca0000000f00 */
[----:B------:R-:W-:-:S05]  /*3430*/  FADD.FTZ R18, R87, R18 ;  /* 0x0000001257127221 */ /* 0x000fca0000010000 */
[----:B------:R-:W-:-:S07]  /*3440*/  MOV R117, R18 ;  /* 0x0000001200757202 */ /* 0x000fce0000000f00 */
[----:B------:R-:W-:Y:S05]  /*3450*/  WARPSYNC.COLLECTIVE R22, `(.L_x_20891) ;  /* 0x0000000016087348 */ /* 0x000fea0003c00000 */
[----:B------:R0:W1:Y:S02]  /*3460*/  SHFL.BFLY P6, R115, R117, R24, R119 ;  /* 0x0c00001875737389 */ /* 0x00006400000c0077 */
[----:B01----:R-:W-:Y:S01]  /*3470*/  ENDCOLLECTIVE ;  /* 0x000000000000791b */ /* 0x003fe20003800000 */
.L_x_20891:
[----:B------:R-:W-:Y:S05]  /*3480*/  BRA `(.L_x_20892) ;  /* 0xffffffec00047947 */ /* 0x000fea000383ffff */
.L_x_20893:
        /* <DEDUP_REMOVED lines=15> */
.L_x_23352:


//--------------------- .text._ZN10layer_norm13ln_fwd_kernelINS_13Kernel_traitsIfffffjLj3072ELj1ELj1ELj4ELj16ENS_18Kernel_traits_baseILj3072EfffffjLj128EEEEELb0ELb0ELb0ELb1EEEvNS_9FwdParamsE --------------------------
	.section	.text._ZN10layer_norm13ln_fwd_kernelINS_13Kernel_traitsIfffffjLj3072ELj1ELj1ELj4ELj16ENS_18Kernel_traits_baseILj3072EfffffjLj128EEEEELb0ELb0ELb0ELb1EEEvNS_9FwdParamsE,"ax",@progbits
	.align	128
        .global         _ZN10layer_norm13ln_fwd_kernelINS_13Kernel_traitsIfffffjLj3072ELj1ELj1ELj4ELj16ENS_18Kernel_traits_baseILj3072EfffffjLj128EEEEELb0ELb0ELb0ELb1EEEvNS_9FwdParamsE
        .type           _ZN10layer_norm13ln_fwd_kernelINS_13Kernel_traitsIfffffjLj3072ELj1ELj1ELj4ELj16ENS_18Kernel_traits_baseILj3072EfffffjLj128EEEEELb0ELb0ELb0ELb1EEEvNS_9FwdParamsE,@function
        .size           _ZN10layer_norm13ln_fwd_kernelINS_13Kernel_traitsIfffffjLj3072ELj1ELj1ELj4ELj16ENS_18Kernel_traits_baseILj3072EfffffjLj128EEEEELb0ELb0ELb0ELb1EEEvNS_9FwdParamsE,(.L_x_23353 - _ZN10layer_norm13ln_fwd_kernelINS_13Kernel_traitsIfffffjLj3072ELj1ELj1ELj4ELj16ENS_18Kernel_traits_baseILj3072EfffffjLj128EEEEELb0ELb0ELb0ELb1EEEvNS_9FwdParamsE)
        .other          _ZN10layer_norm13ln_fwd_kernelINS_13Kernel_traitsIfffffjLj3072ELj1ELj1ELj4ELj16ENS_18Kernel_traits_baseILj3072EfffffjLj128EEEEELb0ELb0ELb0ELb1EEEvNS_9FwdParamsE,@"STO_CUDA_ENTRY STV_DEFAULT"
_ZN10layer_norm13ln_fwd_kernelINS_13Kernel_traitsIfffffjLj3072ELj1ELj1ELj4ELj16ENS_18Kernel_traits_baseILj3072EfffffjLj128EEEEELb0ELb0ELb0ELb1EEEvNS_9FwdParamsE:
.text._ZN10layer_norm13ln_fwd_kernelINS_13Kernel_traitsIfffffjLj3072ELj1ELj1ELj4ELj16ENS_18Kernel_traits_baseILj3072EfffffjLj128EEEEELb0ELb0ELb0ELb1EEEvNS_9FwdParamsE:
        /* <DEDUP_REMOVED lines=55> */
.L_x_20967:
[----:B------:R-:W-:Y:S01]  /*0370*/  ISETP.NE.U32.AND P2, PT, RZ, UR10, PT ;  /* 0x0000000aff007c0c */ /* 0x000fe2000bf45070 */
[----:B-1----:R-:W1:Y:S01]  /*0380*/  @P1 LDC.64 R60, c[0x0][0x270] ;  /* 0x00009c00ff3c1b82 */ /* 0x002e620000000a00 */
[----:B------:R-:W-:Y:S01]  /*0390*/  IMAD R62, R3, UR6, RZ ;  /* 0x00000006033e7c24 */ /* 0x000fe2000f8e02ff */
[----:B------:R-:W-:Y:S02]  /*03a0*/  MOV R66, 0x3f800000 ;  /* 0x3f80000000427802 */ /* 0x000fe40000000f00 */
[----:B------:R-:W-:Y:S02]  /*03b0*/  ISETP.NE.AND.EX P2, PT, RZ, UR11, PT, P2 ;  /* 0x0000000bff007c0c */ /* 0x000fe4000bf45320 */
[----:B------:R-:W-:Y:S02]  /*03c0*/  SHF.R.S32.HI R63, RZ, 0x1f, R62 ;  /* 0x0000001fff3f7819 */ /* 0x000fe4000001143e */
[----:B------:R-:W2:Y:S02]  /*03d0*/  LDC.64 R64, c[0x0][0x220] ;  /* 0x00008800ff407b82 */ /* 0x000ea40000000a00 */
[----:B------:R-:W-:-:S02]  /*03e0*/  LEA.HI R63, R63, R62, RZ, 0x2 ;  /* 0x0000003e3f3f7211 */ /* 0x000fc400078f10ff */
[----:B------:R-:W-:-:S04]  /*03f0*/  LOP3.LUT R62, R2, 0x7f, RZ, 0xc0, !PT ;  /* 0x0000007f023e7812 */ /* 0x000fc800078ec0ff */
[----:B------:R-:W-:Y:S01]  /*0400*/  LEA.HI.SX32 R79, R63, R62, 0x1e ;  /* 0x0000003e3f4f7211 */ /* 0x000fe200078ff2ff */
[----:B------:R-:W3:Y:S01]  /*0410*/  @P2 LDC.64 R68, c[0x0][0x230] ;  /* 0x00008c00ff442b82 */ /* 0x000ee20000000a00 */
[----:B-1----:R-:W-:-:S05]  /*0420*/  @P1 IMAD.WIDE R60, R3, 0x4, R60 ;  /* 0x00000004033c1825 */ /* 0x002fca00078e023c */
[----:B------:R-:W4:Y:S01]  /*0430*/  @P1 LDG.E R66, desc[UR4][R60.64] ;  /* 0x000000043c421981 */ /* 0x000f22000c1e1900 */
[----:B--2---:R-:W-:-:S05]  /*0440*/  IMAD.WIDE.U32 R62, R79, 0x10, R64 ;  /* 0x000000104f3e7825 */ /* 0x004fca00078e0040 */
[----:B------:R-:W4:Y:S01]  /*0450*/  LDG.E.128 R80, desc[UR4][R62.64] ;  /* 0x000000043e507981 */ /* 0x000f22000c1e1d00 */
[----:B---3--:R-:W-:-:S05]  /*0460*/  @P2 IMAD.WIDE.U32 R68, R79, 0x10, R68 ;  /* 0x000000104f442825 */ /* 0x008fca00078e0044 */
[----:B-----5:R1:W5:Y:S01]  /*0470*/  @P2 LDG.E.128 R8, desc[UR4][R68.64] ;  /* 0x0000000444082981 */ /* 0x020362000c1e1d00 */
[----:B------:R-:W-:-:S04]  /*0480*/  ISETP.NE.U32.AND P3, PT, RZ, UR10, PT ;  /* 0x0000000aff007c0c */ /* 0x000fc8000bf65070 */
[----:B------:R-:W-:Y:S01]  /*0490*/  ISETP.NE.AND.EX P3, PT, RZ, UR11, PT, P3 ;  /* 0x0000000bff007c0c */ /* 0x000fe2000bf65330 */
[----:B----4-:R-:W-:-:S12]  /*04a0*/  FMUL.FTZ R77, R80, R66 ;  /* 0x00000042504d7220 */ /* 0x010fd80000410000 */
[----:B-1----:R-:W-:Y:S05]  /*04b0*/  @P3 BRA `(.L_x_20894) ;  /* 0x0000000000083947 */ /* 0x002fea0003800000 */
[----:B------:R-:W-:Y:S05]  /*04c0*/  @P0 BRA `(.L_x_20895) ;  /* 0x0000000000080947 */ /* 0x000fea0003800000 */
[----:B------:R-:W-:Y:S05]  /*04d0*/  BRA `(.L_x_20896) ;  /* 0x0000000000087947 */ /* 0x000fea0003800000 */
.L_x_20894:
[----:B-----5:R-:W-:-:S07]  /*04e0*/  FADD.FTZ R77, R8, R77 ;  /* 0x0000004d084d7221 */ /* 0x020fce0000010000 */
.L_x_20895:
[----:B0-----:R-:W-:-:S07]  /*04f0*/  MOV R4, R77 ;  /* 0x0000004d00047202 */ /* 0x001fce0000000f00 */
.L_x_20896:
[----:B------:R-:W-:Y:S01]  /*0500*/  FMUL.FTZ R75, R81, R66 ;  /* 0x00000042514b7220 */ /* 0x000fe20000410000 */
[----:B------:R-:W-:Y:S06]  /*0510*/  @P3 BRA `(.L_x_20897) ;  /* 0x0000000000083947 */ /* 0x000fec0003800000 */
[----:B------:R-:W-:Y:S05]  /*0520*/  @P0 BRA `(.L_x_20898) ;  /* 0x0000000000080947 */ /* 0x000fea0003800000 */
[----:B------:R-:W-:Y:S05]  /*0530*/  BRA `(.L_x_20899) ;  /* 0x0000000000087947 */ /* 0x000fea0003800000 */
.L_x_20897:
[----:B-----5:R-:W-:-:S07]  /*0540*/  FADD.FTZ R75, R9, R75 ;  /* 0x0000004b094b7221 */ /* 0x020fce0000010000 */
.L_x_20898:
[----:B0-----:R-:W-:-:S07]  /*0550*/  MOV R5, R75 ;  /* 0x0000004b00057202 */ /* 0x001fce0000000f00 */
.L_x_20899:
[----:B------:R-:W-:Y:S01]  /*0560*/  FMUL.FTZ R73, R82, R66 ;  /* 0x0000004252497220 */ /* 0x000fe20000410000 */
[----:B------:R-:W-:Y:S06]  /*0570*/  @P3 BRA `(.L_x_20900) ;  /* 0x0000000000083947 */ /* 0x000fec0003800000 */
[----:B------:R-:W-:Y:S05]  /*0580*/  @P0 BRA `(.L_x_20901) ;  /* 0x0000000000080947 */ /* 0x000fea0003800000 */
[----:B------:R-:W-:Y:S05]  /*0590*/  BRA `(.L_x_20902) ;  /* 0x0000000000087947 */ /* 0x000fea0003800000 */
.L_x_20900:
[----:B-----5:R-:W-:-:S07]  /*05a0*/  FADD.FTZ R73, R10, R73 ;  /* 0x000000490a497221 */ /* 0x020fce0000010000 */
.L_x_20901:
[----:B------:R-:W-:-:S07]  /*05b0*/  MOV R6, R73 ;  /* 0x0000004900067202 */ /* 0x000fce0000000f00 */
.L_x_20902:
[----:B------:R-:W-:Y:S01]  /*05c0*/  FMUL.FTZ R71, R83, R66 ;  /* 0x0000004253477220 */ /* 0x000fe20000410000 */
[----:B------:R-:W-:Y:S06]  /*05d0*/  @P3 BRA `(.L_x_20903) ;  /* 0x0000000000083947 */ /* 0x000fec0003800000 */
[----:B------:R-:W-:Y:S05]  /*05e0*/  @P0 BRA `(.L_x_20904) ;  /* 0x0000000000080947 */ /* 0x000fea0003800000 */
[----:B------:R-:W-:Y:S05]  /*05f0*/  BRA `(.L_x_20905) ;  /* 0x0000000000087947 */ /* 0x000fea0003800000 */
.L_x_20903:
[----:B-----5:R-:W-:-:S07]  /*0600*/  FADD.FTZ R71, R11, R71 ;  /* 0x000000470b477221 */ /* 0x020fce0000010000 */
.L_x_20904:
[----:B------:R-:W-:-:S07]  /*0610*/  MOV R7, R71 ;  /* 0x0000004700077202 */ /* 0x000fce0000000f00 */
.L_x_20905:
[----:B------:R-:W1:Y:S01]  /*0620*/  @P0 LDC.64 R68, c[0x0][0x238] ;  /* 0x00008e00ff440b82 */ /* 0x000e620000000a00 */
[----:B------:R-:W-:-:S05]  /*0630*/  IADD3 R91, R79, 0x80, RZ ;  /* 0x000000804f5b7810 */ /* 0x000fca0007ffe0ff */
[----:B------:R-:W-:Y:S02]  /*0640*/  IMAD.WIDE.U32 R60, R91, 0x10, R64 ;  /* 0x000000105b3c7825 */ /* 0x000fe400078e0040 */
[----:B------:R-:W2:Y:S02]  /*0650*/  @P2 LDC.64 R82, c[0x0][0x230] ;  /* 0x00008c00ff522b82 */ /* 0x000ea40000000a00 */
[----:B-1----:R-:W-:-:S05]  /*0660*/  @P0 IMAD.WIDE.U32 R68, R79, 0x10, R68 ;  /* 0x000000104f440825 */ /* 0x002fca00078e0044 */
[----:B------:R1:W-:Y:S01]  /*0670*/  @P0 STG.E.128 desc[UR4][R68.64], R4 ;  /* 0x0000000444000986 */ /* 0x0003e2000c101d04 */
[----:B--2---:R-:W-:-:S03]  /*0680*/  @P2 IMAD.WIDE.U32 R82, R91, 0x10, R82 ;  /* 0x000000105b522825 */ /* 0x004fc600078e0052 */
[----:B------:R-:W2:Y:S04]  /*0690*/  LDG.E.128 R60, desc[UR4][R60.64] ;  /* 0x000000043c3c7981 */ /* 0x000ea8000c1e1d00 */
[----:B-----5:R1:W5:Y:S01]  /*06a0*/  @P2 LDG.E.128 R8, desc[UR4][R82.64] ;  /* 0x0000000452082981 */ /* 0x020362000c1e1d00 */
[----:B--2---:R-:W-:Y:S01]  /*06b0*/  FMUL.FTZ R81, R60, R66 ;  /* 0x000000423c517220 */ /* 0x004fe20000410000 */
[----:B-1----:R-:W-:Y:S06]  /*06c0*/  @P3 BRA `(.L_x_20906) ;  /* 0x0000000000083947 */ /* 0x002fec0003800000 */
[----:B------:R-:W-:Y:S05]  /*06d0*/  @P0 BRA `(.L_x_20907) ;  /* 0x0000000000080947 */ /* 0x000fea0003800000 */
[----:B------:R-:W-:Y:S05]  /*06e0*/  BRA `(.L_x_20908) ;  /* 0x0000000000087947 */ /* 0x000fea0003800000 */
.L_x_20906:
[----:B-----5:R-:W-:-:S07]  /*06f0*/  FADD.FTZ R81, R8, R81 ;  /* 0x0000005108517221 */ /* 0x020fce0000010000 */
.L_x_20907:
[----:B0-----:R-:W-:-:S07]  /*0700*/  MOV R4, R81 ;  /* 0x0000005100047202 */ /* 0x001fce0000000f00 */
.L_x_20908:
[----:B------:R-:W-:Y:S01]  /*0710*/  FMUL.FTZ R83, R61, R66 ;  /* 0x000000423d537220 */ /* 0x000fe20000410000 */
[----:B------:R-:W-:Y:S06]  /*0720*/  @P3 BRA `(.L_x_20909) ;  /* 0x0000000000083947 */ /* 0x000fec0003800000 */
[----:B------:R-:W-:Y:S05]  /*0730*/  @P0 BRA `(.L_x_20910) ;  /* 0x0000000000080947 */ /* 0x000fea0003800000 */
[----:B------:R-:W-:Y:S05]  /*0740*/  BRA `(.L_x_20911) ;  /* 0x0000000000087947 */ /* 0x000fea0003800000 */
.L_x_20909:
[----:B-----5:R-:W-:-:S07]  /*0750*/  FADD.FTZ R83, R9, R83 ;  /* 0x0000005309537221 */ /* 0x020fce0000010000 */
.L_x_20910:
[----:B0-----:R-:W-:-:S07]  /*0760*/  MOV R5, R83 ;  /* 0x0000005300057202 */ /* 0x001fce0000000f00 */
.L_x_20911:
[----:B------:R-:W-:Y:S01]  /*0770*/  FMUL.FTZ R87, R62, R66 ;  /* 0x000000423e577220 */ /* 0x000fe20000410000 */
[----:B------:R-:W-:Y:S06]  /*0780*/  @P3 BRA `(.L_x_20912) ;  /* 0x0000000000083947 */ /* 0x000fec0003800000 */
[----:B------:R-:W-:Y:S05]  /*0790*/  @P0 BRA `(.L_x_20913) ;  /* 0x0000000000080947 */ /* 0x000fea0003800000 */
[----:B------:R-:W-:Y:S05]  /*07a0*/  BRA `(.L_x_20914) ;  /* 0x0000000000087947 */ /* 0x000fea0003800000 */
.L_x_20912:
[----:B-----5:R-:W-:-:S07]  /*07b0*/  FADD.FTZ R87, R10, R87 ;  /* 0x000000570a577221 */ /* 0x020fce0000010000 */
.L_x_20913:
[----:B------:R-:W-:-:S07]  /*07c0*/  MOV R6, R87 ;  /* 0x0000005700067202 */ /* 0x000fce0000000f00 */
.L_x_20914:
[----:B------:R-:W-:Y:S01]  /*07d0*/  FMUL.FTZ R89, R63, R66 ;  /* 0x000000423f597220 */ /* 0x000fe20000410000 */
[----:B------:R-:W-:Y:S06]  /*07e0*/  @P3 BRA `(.L_x_20915) ;  /* 0x0000000000083947 */ /* 0x000fec0003800000 */
[----:B------:R-:W-:Y:S05]  /*07f0*/  @P0 BRA `(.L_x_20916) ;  /* 0x0000000000080947 */ /* 0x000fea0003800000 */
[----:B------:R-:W-:Y:S05]  /*0800*/  BRA `(.L_x_20917) ;  /* 0x0000000000087947 */ /* 0x000fea0003800000 */
.L_x_20915:
[----:B-----5:R-:W-:-:S07]  /*0810*/  FADD.FTZ R89, R11, R89 ;  /* 0x000000590b597221 */ /* 0x020fce0000010000 */
.L_x_20916:
[----:B------:R-:W-:-:S07]  /*0820*/  MOV R7, R89 ;  /* 0x0000005900077202 */ /* 0x000fce0000000f00 */
.L_x_20917:
        /* <DEDUP_REMOVED lines=13> */
.L_x_20918:
[----:B-----5:R-:W-:-:S07]  /*0900*/  FADD.FTZ R93, R8, R93 ;  /* 0x0000005d085d7221 */ /* 0x020fce0000010000 */
.L_x_20919:
[----:B0-----:R-:W-:-:S07]  /*0910*/  MOV R4, R93 ;  /* 0x0000005d00047202 */ /* 0x001fce0000000f00 */
.L_x_20920:
[----:B------:R-:W-:Y:S01]  /*0920*/  FMUL.FTZ R95, R61, R66 ;  /* 0x000000423d5f7220 */ /* 0x000fe20000410000 */
[----:B------:R-:W-:Y:S06]  /*0930*/  @P3 BRA `(.L_x_20921) ;  /* 0x0000000000083947 */ /* 0x000fec0003800000 */
[----:B------:R-:W-:Y:S05]  /*0940*/  @P0 BRA `(.L_x_20922) ;  /* 0x0000000000080947 */ /* 0x000fea0003800000 */
[----:B------:R-:W-:Y:S05]  /*0950*/  BRA `(.L_x_20923) ;  /* 0x0000000000087947 */ /* 0x000fea0003800000 */
.L_x_20921:
[----:B-----5:R-:W-:-:S07]  /*0960*/  FADD.FTZ R95, R9, R95 ;  /* 0x0000005f095f7221 */ /* 0x020fce0000010000 */
.L_x_20922:
[----:B0-----:R-:W-:-:S07]  /*0970*/  MOV R5, R95 ;  /* 0x0000005f00057202 */ /* 0x001fce0000000f00 */
.L_x_20923:
[----:B------:R-:W-:Y:S01]  /*0980*/  FMUL.FTZ R97, R62, R66 ;  /* 0x000000423e617220 */ /* 0x000fe20000410000 */
[----:B------:R-:W-:Y:S06]  /*0990*/  @P3 BRA `(.L_x_20924) ;  /* 0x0000000000083947 */ /* 0x000fec0003800000 */
[----:B------:R-:W-:Y:S05]  /*09a0*/  @P0 BRA `(.L_x_20925) ;  /* 0x0000000000080947 */ /* 0x000fea0003800000 */
[----:B------:R-:W-:Y:S05]  /*09b0*/  BRA `(.L_x_20926) ;  /* 0x0000000000087947 */ /* 0x000fea0003800000 */
.L_x_20924:
[----:B-----5:R-:W-:-:S07]  /*09c0*/  FADD.FTZ R97, R10, R97 ;  /* 0x000000610a617221 */ /* 0x020fce0000010000 */
.L_x_20925:
[----:B------:R-:W-:-:S07]  /*09d0*/  MOV R6, R97 ;  /* 0x0000006100067202 */ /* 0x000fce0000000f00 */
.L_x_20926:
[----:B------:R-:W-:Y:S01]  /*09e0*/  FMUL.FTZ R99, R63, R66 ;  /* 0x000000423f637220 */ /* 0x000fe20000410000 */
[----:B------:R-:W-:Y:S06]  /*09f0*/  @P3 BRA `(.L_x_20927) ;  /* 0x0000000000083947 */ /* 0x000fec0003800000 */
[----:B------:R-:W-:Y:S05]  /*0a00*/  @P0 BRA `(.L_x_20928) ;  /* 0x0000000000080947 */ /* 0x000fea0003800000 */
[----:B------:R-:W-:Y:S05]  /*0a10*/  BRA `(.L_x_20929) ;  /* 0x0000000000087947 */ /* 0x000fea0003800000 */
.L_x_20927:
[----:B-----5:R-:W-:-:S07]  /*0a20*/  FADD.FTZ R99, R11, R99 ;  /* 0x000000630b637221 */ /* 0x020fce0000010000 */
.L_x_20928:
[----:B------:R-:W-:-:S07]  /*0a30*/  MOV R7, R99 ;  /* 0x0000006300077202 */ /* 0x000fce0000000f00 */
.L_x_20929:
[----:B------:R-:W1:Y:S01]  /*0a40*/  @P0 LDC.64 R84, c[0x0][0x238] ;  /* 0x00008e00ff540b82 */ /* 0x000e620000000a00 */
[C---:B------:R-:W-:Y:S02]  /*0a50*/  @P0 IADD3 R61, R79.reuse, 0x100, RZ ;  /* 0x000001004f3d0810 */ /* 0x040fe40007ffe0ff */
[----:B------:R-:W-:-:S05]  /*0a60*/  IADD3 R69, R79, 0x180, RZ ;  /* 0x000001804f457810 */ /* 0x000fca0007ffe0ff */
[----:B------:R-:W2:Y:S01]  /*0a70*/  @P2 LDC.64 R90, c[0x0][0x230] ;  /* 0x00008c00ff5a2b82 */ /* 0x000ea20000000a00 */
[----:B-1----:R-:W-:-:S04]  /*0a80*/  @P0 IMAD.WIDE.U32 R84, R61, 0x10, R84 ;  /* 0x000000103d540825 */ /* 0x002fc800078e0054 */
[C---:B------:R-:W-:Y:S01]  /*0a90*/  IMAD.WIDE.U32 R60, R69.reuse, 0x10, R64 ;  /* 0x00000010453c7825 */ /* 0x040fe200078e0040 */
[----:B------:R1:W-:Y:S03]  /*0aa0*/  @P0 STG.E.128 desc[UR4][R84.64], R4 ;  /* 0x0000000454000986 */ /* 0x0003e6000c101d04 */
[----:B--2---:R-:W-:Y:S02]  /*0ab0*/  @P2 IMAD.WIDE.U32 R90, R69, 0x10, R90 ;  /* 0x00000010455a2825 */ /* 0x004fe400078e005a */
[----:B------:R-:W2:Y:S04]  /*0ac0*/  LDG.E.128 R60, desc[UR4][R60.64] ;  /* 0x000000043c3c7981 */ /* 0x000ea8000c1e1d00 */
[----:B-----5:R1:W5:Y:S01]  /*0ad0*/  @P2 LDG.E.128 R8, desc[UR4][R90.64] ;  /* 0x000000045a082981 */ /* 0x020362000c1e1d00 */
[----:B--2---:R-:W-:Y:S01]  /*0ae0*/  FMUL.FTZ R101, R60, R66 ;  /* 0x000000423c657220 */ /* 0x004fe20000410000 */
[----:B-1----:R-:W-:Y:S06]  /*0af0*/  @P3 BRA `(.L_x_20930) ;  /* 0x0000000000083947 */ /* 0x002fec0003800000 */
[----:B------:R-:W-:Y:S05]  /*0b00*/  @P0 BRA `(.L_x_20931) ;  /* 0x0000000000080947 */ /* 0x000fea0003800000 */
[----:B------:R-:W-:Y:S05]  /*0b10*/  BRA `(.L_x_20932) ;  /* 0x0000000000087947 */ /* 0x000fea0003800000 */
.L_x_20930:
[----:B-----5:R-:W-:-:S07]  /*0b20*/  FADD.FTZ R101, R8, R101 ;  /* 0x0000006508657221 */ /* 0x020fce0000010000 */
.L_x_20931:
[----:B0-----:R-:W-:-:S07]  /*0b30*/  MOV R4, R101 ;  /* 0x0000006500047202 */ /* 0x001fce0000000f00 */
.L_x_20932:
[----:B------:R-:W-:Y:S01]  /*0b40*/  FMUL.FTZ R103, R61, R66 ;  /* 0x000000423d677220 */ /* 0x000fe20000410000 */
[----:B------:R-:W-:Y:S06]  /*0b50*/  @P3 BRA `(.L_x_20933) ;  /* 0x0000000000083947 */ /* 0x000fec0003800000 */
[----:B------:R-:W-:Y:S05]  /*0b60*/  @P0 BRA `(.L_x_20934) ;  /* 0x0000000000080947 */ /* 0x000fea0003800000 */
[----:B------:R-:W-:Y:S05]  /*0b70*/  BRA `(.L_x_20935) ;  /* 0x0000000000087947 */ /* 0x000fea0003800000 */
.L_x_20933:
[----:B-----5:R-:W-:-:S07]  /*0b80*/  FADD.FTZ R103, R9, R103 ;  /* 0x0000006709677221 */ /* 0x020fce0000010000 */
.L_x_20934:
[----:B0-----:R-:W-:-:S07]  /*0b90*/  MOV R5, R103 ;  /* 0x0000006700057202 */ /* 0x001fce0000000f00 */
.L_x_20935:
[----:B------:R-:W-:Y:S01]  /*0ba0*/  FMUL.FTZ R105, R62, R66 ;  /* 0x000000423e697220 */ /* 0x000fe20000410000 */
[----:B------:R-:W-:Y:S06]  /*0bb0*/  @P3 BRA `(.L_x_20936) ;  /* 0x0000000000083947 */ /* 0x000fec0003800000 */
[----:B------:R-:W-:Y:S05]  /*0bc0*/  @P0 BRA `(.L_x_20937) ;  /* 0x0000000000080947 */ /* 0x000fea0003800000 */
[----:B------:R-:W-:Y:S05]  /*0bd0*/  BRA `(.L_x_20938) ;  /* 0x0000000000087947 */ /* 0x000fea0003800000 */
.L_x_20936:
[----:B-----5:R-:W-:-:S07]  /*0be0*/  FADD.FTZ R105, R10, R105 ;  /* 0x000000690a697221 */ /* 0x020fce0000010000 */
.L_x_20937:
[----:B------:R-:W-:-:S07]  /*0bf0*/  MOV R6, R105 ;  /* 0x0000006900067202 */ /* 0x000fce0000000f00 */
.L_x_20938:
[----:B------:R-:W-:Y:S01]  /*0c00*/  FMUL.FTZ R107, R63, R66 ;  /* 0x000000423f6b7220 */ /* 0x000fe20000410000 */
[----:B------:R-:W-:Y:S06]  /*0c10*/  @P3 BRA `(.L_x_20939) ;  /* 0x0000000000083947 */ /* 0x000fec0003800000 */
[----:B------:R-:W-:Y:S05]  /*0c20*/  @P0 BRA `(.L_x_20940) ;  /* 0x0000000000080947 */ /* 0x000fea0003800000 */
[----:B------:R-:W-:Y:S05]  /*0c30*/  BRA `(.L_x_20941) ;  /* 0x0000000000087947 */ /* 0x000fea0003800000 */
.L_x_20939:
[----:B-----5:R-:W-:-:S07]  /*0c40*/  FADD.FTZ R107, R11, R107 ;  /* 0x0000006b0b6b7221 */ /* 0x020fce0000010000 */
.L_x_20940:
[----:B------:R-:W-:-:S07]  /*0c50*/  MOV R7, R107 ;  /* 0x0000006b00077202 */ /* 0x000fce0000000f00 */
.L_x_20941:
        /* <DEDUP_REMOVED lines=14> */
.L_x_20942:
[----:B-----5:R-:W-:-:S07]  /*0d40*/  FADD.FTZ R111, R8, R111 ;  /* 0x0000006f086f7221 */ /* 0x020fce0000010000 */
.L_x_20943:
[----:B0-----:R-:W-:-:S07]  /*0d50*/  MOV R4, R111 ;  /* 0x0000006f00047202 */ /* 0x001fce0000000f00 */
.L_x_20944:
[----:B------:R-:W-:Y:S01]  /*0d60*/  FMUL.FTZ R113, R61, R66 ;  /* 0x000000423d717220 */ /* 0x000fe20000410000 */
[----:B------:R-:W-:Y:S06]  /*0d70*/  @P3 BRA `(.L_x_20945) ;  /* 0x0000000000083947 */ /* 0x000fec0003800000 */
[----:B------:R-:W-:Y:S05]  /*0d80*/  @P0 BRA `(.L_x_20946) ;  /* 0x0000000000080947 */ /* 0x000fea0003800000 */
[----:B------:R-:W-:Y:S05]  /*0d90*/  BRA `(.L_x_20947) ;  /* 0x0000000000087947 */ /* 0x000fea0003800000 */
.L_x_20945:
[----:B-----5:R-:W-:-:S07]  /*0da0*/  FADD.FTZ R113, R9, R113 ;  /* 0x0000007109717221 */ /* 0x020fce0000010000 */
.L_x_20946:
[----:B0-----:R-:W-:-:S07]  /*0db0*/  MOV R5, R113 ;  /* 0x0000007100057202 */ /* 0x001fce0000000f00 */
.L_x_20947:
[----:B------:R-:W-:Y:S01]  /*0dc0*/  FMUL.FTZ R115, R62, R66 ;  /* 0x000000423e737220 */ /* 0x000fe20000410000 */
[----:B------:R-:W-:Y:S06]  /*0dd0*/  @P3 BRA `(.L_x_20948) ;  /* 0x0000000000083947 */ /* 0x000fec0003800000 */
[----:B------:R-:W-:Y:S05]  /*0de0*/  @P0 BRA `(.L_x_20949) ;  /* 0x0000000000080947 */ /* 0x000fea0003800000 */
[----:B------:R-:W-:Y:S05]  /*0df0*/  BRA `(.L_x_20950) ;  /* 0x0000000000087947 */ /* 0x000fea0003800000 */
.L_x_20948:
[----:B-----5:R-:W-:-:S07]  /*0e00*/  FADD.FTZ R115, R10, R115 ;  /* 0x000000730a737221 */ /* 0x020fce0000010000 */
.L_x_20949:
[----:B------:R-:W-:-:S07]  /*0e10*/  MOV R6, R115 ;  /* 0x0000007300067202 */ /* 0x000fce0000000f00 */
.L_x_20950:
[----:B------:R-:W-:Y:S01]  /*0e20*/  FMUL.FTZ R117, R63, R66 ;  /* 0x000000423f757220 */ /* 0x000fe20000410000 */
[----:B------:R-:W-:Y:S06]  /*0e30*/  @P3 BRA `(.L_x_20951) ;  /* 0x0000000000083947 */ /* 0x000fec0003800000 */
[----:B------:R-:W-:Y:S05]  /*0e40*/  @P0 BRA `(.L_x_20952) ;  /* 0x0000000000080947 */ /* 0x000fea0003800000 */
[----:B------:R-:W-:Y:S05]  /*0e50*/  BRA `(.L_x_20953) ;  /* 0x0000000000087947 */ /* 0x000fea0003800000 */
.L_x_20951:
[----:B-----5:R-:W-:-:S07]  /*0e60*/  FADD.FTZ R117, R11, R117 ;  /* 0x000000750b757221 */ /* 0x020fce0000010000 */
.L_x_20952:
[----:B------:R-:W-:-:S07]  /*0e70*/  MOV R7, R117 ;  /* 0x0000007500077202 */ /* 0x000fce0000000f00 */
.L_x_20953:
        /* <DEDUP_REMOVED lines=14> */
.L_x_20954:
[----:B-----5:R-:W-:-:S07]  /*0f60*/  FADD.FTZ R65, R8, R65 ;  /* 0x0000004108417221 */ /* 0x020fce0000010000 */
.L_x_20955:
[----:B0-----:R-:W-:-:S07]  /*0f70*/  MOV R4, R65 ;  /* 0x0000004100047202 */ /* 0x001fce0000000f00 */
.L_x_20956:
[----:B------:R-:W-:Y:S01]  /*0f80*/  FMUL.FTZ R109, R61, R66 ;  /* 0x000000423d6d7220 */ /* 0x000fe20000410000 */
[----:B------:R-:W-:Y:S06]  /*0f90*/  @P3 BRA `(.L_x_20957) ;  /* 0x0000000000083947 */ /* 0x000fec0003800000 */
[----:B------:R-:W-:Y:S05]  /*0fa0*/  @P0 BRA `(.L_x_20958) ;  /* 0x0000000000080947 */ /* 0x000fea0003800000 */
[----:B------:R-:W-:Y:S05]  /*0fb0*/  BRA `(.L_x_20959) ;  /* 0x0000000000087947 */ /* 0x000fea0003800000 */
.L_x_20957:
[----:B-----5:R-:W-:-:S07]  /*0fc0*/  FADD.FTZ R109, R9, R109 ;  /* 0x0000006d096d7221 */ /* 0x020fce0000010000 */
.L_x_20958:
[----:B0-----:R-:W-:-:S07]  /*0fd0*/  MOV R5, R109 ;  /* 0x0000006d00057202 */ /* 0x001fce0000000f00 */
.L_x_20959:
[----:B------:R-:W-:Y:S01]  /*0fe0*/  FMUL.FTZ R119, R62, R66 ;  /* 0x000000423e777220 */ /* 0x000fe20000410000 */
[----:B------:R-:W-:Y:S06]  /*0ff0*/  @P3 BRA `(.L_x_20960) ;  /* 0x0000000000083947 */ /* 0x000fec0003800000 */
[----:B------:R-:W-:Y:S05]  /*1000*/  @P0 BRA `(.L_x_20961) ;  /* 0x0000000000080947 */ /* 0x000fea0003800000 */
[----:B------:R-:W-:Y:S05]  /*1010*/  BRA `(.L_x_20962) ;  /* 0x0000000000087947 */ /* 0x000fea0003800000 */
.L_x_20960:
[----:B-----5:R-:W-:-:S07]  /*1020*/  FADD.FTZ R119, R10, R119 ;  /* 0x000000770a777221 */ /* 0x020fce0000010000 */
.L_x_20961:
[----:B------:R-:W-:-:S07]  /*1030*/  MOV R6, R119 ;  /* 0x0000007700067202 */ /* 0x000fce0000000f00 */
.L_x_20962:
[----:B------:R-:W-:Y:S01]  /*1040*/  FMUL.FTZ R121, R63, R66 ;  /* 0x000000423f797220 */ /* 0x000fe20000410000 */
[----:B------:R-:W-:Y:S06]  /*1050*/  @P3 BRA `(.L_x_20963) ;  /* 0x0000000000083947 */ /* 0x000fec0003800000 */
[----:B------:R-:W-:Y:S05]  /*1060*/  @P0 BRA `(.L_x_20964) ;  /* 0x0000000000080947 */ /* 0x000fea0003800000 */
[----:B------:R-:W-:Y:S05]  /*1070*/  BRA `(.L_x_20965) ;  /* 0x0000000000087947 */ /* 0x000fea0003800000 */
.L_x_20963:
[----:B-----5:R-:W-:-:S07]  /*1080*/  FADD.FTZ R121, R11, R121 ;  /* 0x000000790b797221 */ /* 0x020fce0000010000 */
.L_x_20964:
[----:B------:R-:W-:-:S07]  /*1090*/  MOV R7, R121 ;  /* 0x0000007900077202 */ /* 0x000fce0000000f00 */
.L_x_20965:
        /* <DEDUP_REMOVED lines=16> */
[----:B------:R-:W1:Y:S02]  /*11a0*/  @P0 LDC.64 R60, c[0x0][0x238] ;  /* 0x00008e00ff3c0b82 */ /* 0x000e640000000a00 */
[----:B------:R-:W-:-:S04]  /*11b0*/  FADD.FTZ R62, R62, R101 ;  /* 0x000000653e3e7221 */ /* 0x000fc80000010000 */
[----:B------:R-:W-:-:S04]  /*11c0*/  FADD.FTZ R62, R62, R103 ;  /* 0x000000673e3e7221 */ /* 0x000fc80000010000 */
[----:B------:R-:W-:-:S04]  /*11d0*/  FADD.FTZ R62, R62, R105 ;  /* 0x000000693e3e7221 */ /* 0x000fc80000010000 */
[----:B------:R-:W-:-:S04]  /*11e0*/  FADD.FTZ R62, R62, R107 ;  /* 0x0000006b3e3e7221 */ /* 0x000fc80000010000 */
[----:B------:R-:W-:-:S04]  /*11f0*/  FADD.FTZ R62, R62, R111 ;  /* 0x0000006f3e3e7221 */ /* 0x000fc80000010000 */
[----:B------:R-:W-:Y:S01]  /*1200*/  FADD.FTZ R62, R62, R113 ;  /* 0x000000713e3e7221 */ /* 0x000fe20000010000 */
[----:B-1----:R-:W-:Y:S01]  /*1210*/  @P0 IMAD.WIDE.U32 R60, R63, 0x10, R60 ;  /* 0x000000103f3c0825 */ /* 0x002fe200078e003c */
        /* <DEDUP_REMOVED lines=10> */
[----:B-1----:R-:W-:Y:S06]  /*12c0*/  BRA.DIV UR12, `(.L_x_20966) ;  /* 0x0000000e0c947947 */ /* 0x002fec000b800000 */
        /* <DEDUP_REMOVED lines=68> */
.L_x_20978:
[----:B------:R-:W3:Y:S01]  /*1710*/  @!P3 S2R R61, SR_CgaCtaId ;  /* 0x00000000003db919 */ /* 0x000ee20000008800 */
[----:B------:R-:W-:Y:S01]  /*1720*/  LOP3.LUT R64, R2, 0x1f, RZ, 0xc0, !PT ;  /* 0x0000001f02407812 */ /* 0x000fe200078ec0ff */
[----:B------:R-:W-:Y:S05]  /*1730*/  WARPSYNC.ALL ;  /* 0x0000000000007948 */ /* 0x000fea0003800000 */
[----:B------:R-:W-:Y:S02]  /*1740*/  ISETP.GT.U32.AND P5, PT, R64, 0x3, PT ;  /* 0x000000034000780c */ /* 0x000fe40003fa4070 */
[----:B------:R-:W-:Y:S02]  /*1750*/  @!P3 MOV R0, 0x400 ;  /* 0x000004000000b802 */ /* 0x000fe40000000f00 */
[----:B------:R-:W-:-:S09]  /*1760*/  LOP3.LUT R123, R63, 0x3, RZ, 0xc0, !PT ;  /* 0x000000033f7b7812 */ /* 0x000fd200078ec0ff */
[----:B------:R-:W4:Y:S01]  /*1770*/  @!P5 S2R R68, SR_CgaCtaId ;  /* 0x000000000044d919 */ /* 0x000f220000008800 */
[----:B------:R-:W-:Y:S02]  /*1780*/  @!P5 MOV R63, 0x400 ;  /* 0x00000400003fd802 */ /* 0x000fe40000000f00 */
[----:B---3--:R-:W-:Y:S02]  /*1790*/  @!P3 LEA R61, R61, R0, 0x18 ;  /* 0x000000003d3db211 */ /* 0x008fe400078ec0ff */
[C---:B------:R-:W-:Y:S02]  /*17a0*/  @!P3 IADD3 R0, R62.reuse, R123, RZ ;  /* 0x0000007b3e00b210 */ /* 0x040fe40007ffe0ff */
[----:B------:R-:W-:Y:S01]  /*17b0*/  @!P5 IADD3 R62, R62, R64, RZ ;  /* 0x000000403e3ed210 */ /* 0x000fe20007ffe0ff */
[----:B------:R-:W-:Y:S01]  /*17c0*/  HFMA2.MMA R64, -RZ, RZ, 0, 0 ;  /* 0x00000000ff407435 */ /* 0x000fe200000001ff */
[----:B------:R-:W-:Y:S01]  /*17d0*/  @!P3 LEA R0, R0, R61, 0x3 ;  /* 0x0000003d0000b211 */ /* 0x000fe200078e18ff */
[----:B--2---:R-:W-:-:S04]  /*17e0*/  FADD.FTZ R61, R66, R125 ;  /* 0x0000007d423d7221 */ /* 0x004fc80000010000 */
[----:B------:R-:W-:Y:S01]  /*17f0*/  @!P5 MOV R64, 0x300 ;  /* 0x000003000040d802 */ /* 0x000fe20000000f00 */
[----:B------:R-:W-:Y:S01]  /*1800*/  @!P3 STS.64 [R0], R60 ;  /* 0x0000003c0000b388 */ /* 0x000fe20000000a00 */
[----:B------:R-:W-:Y:S01]  /*1810*/  BAR.SYNC.DEFER_BLOCKING 0x0 ;  /* 0x0000000000007b1d */ /* 0x000fe20000010000 */
[----:B------:R-:W-:Y:S02]  /*1820*/  LOP3.LUT P3, RZ, R123, 0x1f, R2, 0xf8, !PT ;  /* 0x0000001f7bff7812 */ /* 0x000fe4000786f802 */
[----:B----4-:R-:W-:-:S04]  /*1830*/  @!P5 LEA R125, R68, R63, 0x18 ;  /* 0x0000003f447dd211 */ /* 0x010fc800078ec0ff */
[----:B-1----:R-:W-:Y:S02]  /*1840*/  @!P5 LEA R66, R62, R125, 0x3 ;  /* 0x0000007d3e42d211 */ /* 0x002fe400078e18ff */
[----:B------:R-:W-:Y:S01]  /*1850*/  CS2R R62, SRZ ;  /* 0x00000000003e7805 */ /* 0x000fe2000001ff00 */
[----:B------:R-:W1:Y:S05]  /*1860*/  SHFL.DOWN PT, R125, R64, 0x2, 0x1f ;  /* 0x08401f00407d7f89 */ /* 0x000e6a00000e0000 */
[----:B------:R-:W-:Y:S01]  /*1870*/  @!P5 LDS.64 R62, [R66] ;  /* 0x00000000423ed984 */ /* 0x000fe20000000a00 */
[----:B-1----:R-:W-:Y:S02]  /*1880*/  IADD3 R60, R125, R64, RZ ;  /* 0x000000407d3c7210 */ /* 0x002fe40007ffe0ff */
[----:B------:R-:W-:-:S02]  /*1890*/  I2FP.F32.S32 R72, R125 ;  /* 0x0000007d00487245 */ /* 0x000fc40000201400 */
[----:B------:R-:W-:Y:S01]  /*18a0*/  I2FP.F32.S32 R61, R60 ;  /* 0x0000003c003d7245 */ /* 0x000fe20000201400 */
[----:B------:R-:W1:Y:S01]  /*18b0*/  SHFL.DOWN PT, R74, R60, 0x1, 0x1f ;  /* 0x08201f003c4a7f89 */ /* 0x000e6200000e0000 */
[----:B------:R-:W-:Y:S02]  /*18c0*/  I2FP.F32.S32 R125, R64 ;  /* 0x00000040007d7245 */ /* 0x000fe40000201400 */
[----:B------:R-:W2:Y:S01]  /*18d0*/  MUFU.RCP R70, R61 ;  /* 0x0000003d00467308 */ /* 0x000ea20000001000 */
[-C--:B-1----:R-:W-:Y:S01]  /*18e0*/  IADD3 R60, R60, R74.reuse, RZ ;  /* 0x0000004a3c3c7210 */ /* 0x082fe20007ffe0ff */
[----:B------:R-:W1:Y:S01]  /*18f0*/  SHFL.DOWN PT, R68, R62, 0x2, 0x1f ;  /* 0x08401f003e447f89 */ /* 0x000e6200000e0000 */
[----:B------:R-:W-:Y:S02]  /*1900*/  I2FP.F32.S32 R74, R74 ;  /* 0x0000004a004a7245 */ /* 0x000fe40000201400 */
[----:B------:R-:W-:Y:S01]  /*1910*/  I2FP.F32.S32 R60, R60 ;  /* 0x0000003c003c7245 */ /* 0x000fe20000201400 */
[----:B------:R-:W3:Y:S05]  /*1920*/  SHFL.DOWN PT, R0, R63, 0x2, 0x1f ;  /* 0x08401f003f007f89 */ /* 0x000eea00000e0000 */
[----:B------:R-:W4:Y:S01]  /*1930*/  MUFU.RCP R60, R60 ;  /* 0x0000003c003c7308 */ /* 0x000f220000001000 */
        /* <DEDUP_REMOVED lines=17> */
[----:B----4-:R-:W-:Y:S01]  /*1a50*/  FMUL.FTZ R125, R60, R125 ;  /* 0x0000007d3c7d7220 */ /* 0x010fe20000410000 */
[----:B--2---:R-:W-:Y:S02]  /*1a60*/  FADD.FTZ R61, R63, R0 ;  /* 0x000000003f3d7221 */ /* 0x004fe40000010000 */
[----:B------:R-:W-:Y:S02]  /*1a70*/  FMUL.FTZ R62, R62, R74 ;  /* 0x0000004a3e3e7220 */ /* 0x000fe40000410000 */
[----:B------:R-:W2:Y:S02]  /*1a80*/  SHFL.IDX PT, R123, R125, RZ, 0x1f ;  /* 0x00001fff7d7b7589 */ /* 0x000ea400000e0000 */
[----:B------:R-:W-:-:S02]  /*1a90*/  FFMA.FTZ R0, R60, R62, R61 ;  /* 0x0000003e3c007223 */ /* 0x000fc4000001003d */
[----:B------:R-:W3:Y:S04]  /*1aa0*/  @!P3 LDC.64 R62, c[0x0][0x250] ;  /* 0x00009400ff3ebb82 */ /* 0x000ee80000000a00 */
[----:B------:R-:W1:Y:S01]  /*1ab0*/  SHFL.IDX PT, R0, R0, RZ, 0x1f ;  /* 0x00001fff00007589 */ /* 0x000e6200000e0000 */
[C---:B--2---:R-:W-:Y:S01]  /*1ac0*/  FMUL.FTZ R60, R123.reuse, R123 ;  /* 0x0000007b7b3c7220 */ /* 0x044fe20000410000 */
[----:B------:R-:W-:Y:S01]  /*1ad0*/  FSEL R66, R123, RZ, !P4 ;  /* 0x000000ff7b427208 */ /* 0x000fe20006000000 */
[----:B---3--:R-:W-:-:S03]  /*1ae0*/  @!P3 IMAD.WIDE R62, R3, 0x4, R62 ;  /* 0x00000004033eb825 */ /* 0x008fc600078e023e */
[----:B------:R-:W-:Y:S01]  /*1af0*/  FSEL R61, R60, RZ, P4 ;  /* 0x000000ff3c3d7208 */ /* 0x000fe20002000000 */
[C---:B------:R-:W-:Y:S01]  /*1b00*/  FADD.FTZ R80, -R66.reuse, R87 ;  /* 0x0000005742507221 */ /* 0x040fe20000010100 */
[----:B------:R-:W-:Y:S01]  /*1b10*/  FADD.FTZ R108, -R66, R65 ;  /* 0x00000041426c7221 */ /* 0x000fe20000010100 */
        /* <DEDUP_REMOVED lines=15> */
[----:B------:R4:W-:Y:S01]  /*1c10*/  @!P3 STG.E desc[UR4][R62.64], R123 ;  /* 0x0000007b3e00b986 */ /* 0x0009e2000c101904 */
        /* <DEDUP_REMOVED lines=10> */
[----:B------:R-:W-:Y:S01]  /*1cc0*/  FMUL.FTZ R74, R87, R74 ;  /* 0x0000004a574a7220 */ /* 0x000fe20000410000 */
[C---:B------:R-:W-:Y:S01]  /*1cd0*/  FADD.FTZ R110, -R66.reuse, R109 ;  /* 0x0000006d426e7221 */ /* 0x040fe20000010100 */
[C---:B------:R-:W-:Y:S01]  /*1ce0*/  FADD.FTZ R112, -R66.reuse, R119 ;  /* 0x0000007742707221 */ /* 0x040fe20000010100 */
[----:B------:R-:W-:Y:S01]  /*1cf0*/  FADD.FTZ R114, -R66, R121 ;  /* 0x0000007942727221 */ /* 0x000fe20000010100 */
[----:B-1----:R-:W-:-:S04]  /*1d00*/  @!P3 IMAD.WIDE R70, R3, 0x4, R60 ;  /* 0x000000040346b825 */ /* 0x002fc800078e023c */
[C---:B------:R-:W-:Y:S01]  /*1d10*/  FMUL.FTZ R61, R87.reuse, R0 ;  /* 0x00000000573d7220 */ /* 0x040fe20000410000 */
[----:B------:R-:W-:Y:S01]  /*1d20*/  FMUL.FTZ R60, R87, R72 ;  /* 0x00000048573c7220 */ /* 0x000fe20000410000 */
[----:B------:R-:W-:Y:S01]  /*1d30*/  IADD3 R73, R79, 0x80, RZ ;  /* 0x000000804f497810 */ /* 0x000fe20007ffe0ff */
[C---:B------:R-:W-:Y:S01]  /*1d40*/  FMUL.FTZ R97, R87.reuse, R76 ;  /* 0x0000004c57617220 */ /* 0x040fe20000410000 */
[----:B----4-:R-:W-:Y:S01]  /*1d50*/  FFMA.FTZ R62, R34, R61, R58 ;  /* 0x0000003d223e7223 */ /* 0x010fe2000001003a */
[----:B------:R-:W-:Y:S01]  /*1d60*/  FMUL.FTZ R66, R87, R82 ;  /* 0x0000005257427220 */ /* 0x000fe20000410000 */
[----:B------:R-:W-:Y:S01]  /*1d70*/  FFMA.FTZ R61, R33, R60, R57 ;  /* 0x0000003c213d7223 */ /* 0x000fe20000010039 */
[C---:B------:R-:W-:Y:S01]  /*1d80*/  FMUL.FTZ R0, R87.reuse, R78 ;  /* 0x0000004e57007220 */ /* 0x040fe20000410000 */
[C---:B------:R-:W-:Y:S01]  /*1d90*/  FMUL.FTZ R101, R87.reuse, R80 ;  /* 0x0000005057657220 */ /* 0x040fe20000410000 */
[----:B------:R-:W-:Y:S01]  /*1da0*/  FMUL.FTZ R68, R87, R86 ;  /* 0x0000005657447220 */ /* 0x000fe20000410000 */
[----:B--2---:R-:W-:-:S04]  /*1db0*/  IMAD.WIDE.U32 R76, R79, 0x10, R64 ;  /* 0x000000104f4c7825 */ /* 0x004fc800078e0040 */
        /* <DEDUP_REMOVED lines=9> */
[----:B------:R-:W-:-:S04]  /*1e50*/  IMAD.WIDE.U32 R74, R67, 0x10, R64 ;  /* 0x00000010434a7825 */ /* 0x000fc800078e0040 */
[C---:B------:R-:W-:Y:S01]  /*1e60*/  FMUL.FTZ R89, R87.reuse, R100 ;  /* 0x0000006457597220 */ /* 0x040fe20000410000 */
[C---:B------:R-:W-:Y:S01]  /*1e70*/  FMUL.FTZ R88, R87.reuse, R102 ;  /* 0x0000006657587220 */ /* 0x040fe20000410000 */
[----:B------:R-:W-:Y:S01]  /*1e80*/  FMUL.FTZ R107, R87, R104 ;  /* 0x00000068576b7220 */ /* 0x000fe20000410000 */
[----:B------:R-:W-:-:S04]  /*1e90*/  IMAD.WIDE.U32 R82, R85, 0x10, R64 ;  /* 0x0000001055527825 */ /* 0x000fc800078e0040 */
[----:B------:R-:W-:Y:S01]  /*1ea0*/  FMUL.FTZ R106, R87, R106 ;  /* 0x0000006a576a7220 */ /* 0x000fe20000410000 */
[----:B------:R-:W-:Y:S01]  /*1eb0*/  FFMA.FTZ R67, R31, R66, R55 ;  /* 0x000000421f437223 */ /* 0x000fe20000010037 */
[----:B------:R-:W-:Y:S01]  /*1ec0*/  FMUL.FTZ R99, R87, R108 ;  /* 0x0000006c57637220 */ /* 0x000fe20000410000 */
[----:B------:R-:W-:-:S04]  /*1ed0*/  IMAD.WIDE.U32 R72, R73, 0x10, R64 ;  /* 0x0000001049487825 */ /* 0x000fc800078e0040 */
[C---:B------:R-:W-:Y:S01]  /*1ee0*/  FMUL.FTZ R90, R87.reuse, R110 ;  /* 0x0000006e575a7220 */ /* 0x040fe20000410000 */
[C---:B------:R-:W-:Y:S01]  /*1ef0*/  FMUL.FTZ R109, R87.reuse, R112 ;  /* 0x00000070576d7220 */ /* 0x040fe20000410000 */
[----:B------:R-:W-:Y:S01]  /*1f00*/  FMUL.FTZ R114, R87, R114 ;  /* 0x0000007257727220 */ /* 0x000fe20000410000 */
[----:B------:R-:W-:Y:S01]  /*1f10*/  IMAD.WIDE.U32 R80, R69, 0x10, R64 ;  /* 0x0000001045507825 */ /* 0x000fe200078e0040 */
[----:B------:R1:W-:Y:S03]  /*1f20*/  @!P3 STG.E desc[UR4][R70.64], R87 ;  /* 0x000000574600b986 */ /* 0x0003e6000c101904 */
[----:B------:R-:W-:Y:S01]  /*1f30*/  FFMA.FTZ R66, R30, R101, R54 ;  /* 0x000000651e427223 */ /* 0x000fe20000010036 */
[----:B------:R-:W-:Y:S01]  /*1f40*/  FFMA.FTZ R69, R25, R68, R49 ;  /* 0x0000004419457223 */ /* 0x000fe20000010031 */
[----:B------:R-:W-:-:S04]  /*1f50*/  IMAD.WIDE.U32 R84, R91, 0x10, R64 ;  /* 0x000000105b547825 */ /* 0x000fc800078e0040 */
[----:B------:R-:W-:Y:S01]  /*1f60*/  FFMA.FTZ R65, R29, R0, R53 ;  /* 0x000000001d417223 */ /* 0x000fe20000010035 */
[----:B------:R-:W-:Y:S01]  /*1f70*/  FFMA.FTZ R64, R28, R97, R52 ;  /* 0x000000611c407223 */ /* 0x000fe20000010034 */
[----:B------:R2:W-:Y:S01]  /*1f80*/  STG.E.128 desc[UR4][R76.64], R60 ;  /* 0x0000003c4c007986 */ /* 0x0005e2000c101d04 */
[----:B------:R-:W-:Y:S01]  /*1f90*/  FFMA.FTZ R68, R24, R95, R48 ;  /* 0x0000005f18447223 */ /* 0x000fe20000010030 */
[----:B------:R-:W-:Y:S01]  /*1fa0*/  FFMA.FTZ R79, R23, R98, R47 ;  /* 0x00000062174f7223 */ /* 0x000fe2000001002f */
[----:B------:R-:W-:Y:S01]  /*1fb0*/  FFMA.FTZ R95, R15, R114, R39 ;  /* 0x000000720f5f7223 */ /* 0x000fe20000010027 */
[----:B------:R-:W-:Y:S01]  /*1fc0*/  FFMA.FTZ R94, R14, R109, R38 ;  /* 0x0000006d0e5e7223 */ /* 0x000fe20000010026 */
[----:B------:R-:W-:Y:S01]  /*1fd0*/  FFMA.FTZ R92, R12, R99, R36 ;  /* 0x000000630c5c7223 */ /* 0x000fe20000010024 */
[----:B-1----:R-:W-:Y:S01]  /*1fe0*/  FFMA.FTZ R71, R27, R78, R51 ;  /* 0x0000004e1b477223 */ /* 0x002fe20000010033 */
[----:B------:R-:W-:Y:S01]  /*1ff0*/  FFMA.FTZ R70, R26, R103, R50 ;  /* 0x000000671a467223 */ /* 0x000fe20000010032 */
[----:B------:R-:W-:Y:S01]  /*2000*/  FFMA.FTZ R78, R22, R105, R46 ;  /* 0x00000069164e7223 */ /* 0x000fe2000001002e */
[----:B------:R1:W-:Y:S01]  /*2010*/  STG.E.128 desc[UR4][R72.64], R64 ;  /* 0x0000004048007986 */ /* 0x0003e2000c101d04 */
[----:B------:R-:W-:-:S02]  /*2020*/  IADD3 R3, R3, UR8, RZ ;  /* 0x0000000803037c10 */ /* 0x000fc4000fffe0ff */
[----:B------:R-:W-:Y:S01]  /*2030*/  SEL R0, RZ, 0x1, P2 ;  /* 0x00000001ff007807 */ /* 0x000fe20001000000 */
[----:B------:R1:W-:Y:S01]  /*2040*/  STG.E.128 desc[UR4][R74.64], R68 ;  /* 0x000000444a007986 */ /* 0x0003e2000c101d04 */
[----:B------:R-:W-:Y:S01]  /*2050*/  ISETP.GE.AND P3, PT, R3, UR9, PT ;  /* 0x0000000903007c0c */ /* 0x000fe2000bf66270 */
        /* <DEDUP_REMOVED lines=12> */
.L_x_20966:
[----:B------:R-:W-:Y:S01]  /*2120*/  HFMA2.MMA R72, -RZ, RZ, 0, 5.9604644775390625e-08 ;  /* 0x00000001ff487435 */ /* 0x000fe200000001ff */
[----:B------:R-:W-:Y:S02]  /*2130*/  MOV R70, R0 ;  /* 0x0000000000467202 */ /* 0x000fe40000000f00 */
[----:B------:R-:W-:Y:S02]  /*2140*/  MOV R74, 0x1f ;  /* 0x0000001f004a7802 */ /* 0x000fe40000000f00 */
[----:B------:R-:W-:-:S07]  /*2150*/  MOV R68, 0xffffffff ;  /* 0xffffffff00447802 */ /* 0x000fce0000000f00 */
[----:B0----5:R-:W-:Y:S05]  /*2160*/  WARPSYNC.COLLECTIVE R68, `(.L_x_20968) ;  /* 0x0000000044087348 */ /* 0x021fea0003c00000 */
[----:B------:R1:W2:Y:S02]  /*2170*/  SHFL.BFLY P5, R125, R70, R72, R74 ;  /* 0x0c000048467d7389 */ /* 0x0002a400000a004a */
[----:B012--5:R-:W-:Y:S01]  /*2180*/  ENDCOLLECTIVE ;  /* 0x000000000000791b */ /* 0x027fe20003800000 */
.L_x_20968:
[----:B------:R-:W-:Y:S01]  /*2190*/  HFMA2.MMA R72, -RZ, RZ, 0, 1.1920928955078125e-07 ;  /* 0x00000002ff487435 */ /* 0x000fe200000001ff */
[----:B------:R-:W-:-:S05]  /*21a0*/  MOV R61, R125 ;  /* 0x0000007d003d7202 */ /* 0x000fca0000000f00 */
[----:B------:R-:W-:-:S05]  /*21b0*/  FADD.FTZ R61, R0, R61 ;  /* 0x0000003d003d7221 */ /* 0x000fca0000010000 */
[----:B------:R-:W-:-:S07]  /*21c0*/  MOV R70, R61 ;  /* 0x0000003d00467202 */ /* 0x000fce0000000f00 */
[----:B------:R-:W-:Y:S05]  /*21d0*/  WARPSYNC.COLLECTIVE R68, `(.L_x_20969) ;  /* 0x0000000044087348 */ /* 0x000fea0003c00000 */
[----:B------:R0:W1:Y:S02]  /*21e0*/  SHFL.BFLY P5, R125, R70, R72, R74 ;  /* 0x0c000048467d7389 */ /* 0x00006400000a004a */
[----:B01----:R-:W-:Y:S01]  /*21f0*/  ENDCOLLECTIVE ;  /* 0x000000000000791b */ /* 0x003fe20003800000 */
.L_x_20969:
[----:B------:R-:W-:Y:S01]  /*2200*/  HFMA2.MMA R72, -RZ, RZ, 0, 2.384185791015625e-07 ;  /* 0x00000004ff487435 */ /* 0x000fe200000001ff */
[----:B------:R-:W-:-:S05]  /*2210*/  MOV R60, R125 ;  /* 0x0000007d003c7202 */ /* 0x000fca0000000f00 */
[----:B------:R-:W-:-:S05]  /*2220*/  FADD.FTZ R64, R61, R60 ;  /* 0x0000003c3d407221 */ /* 0x000fca0000010000 */
[----:B------:R-:W-:-:S07]  /*2230*/  MOV R70, R64 ;  /* 0x0000004000467202 */ /* 0x000fce0000000f00 */
[----:B------:R-:W-:Y:S05]  /*2240*/  WARPSYNC.COLLECTIVE R68, `(.L_x_20970) ;  /* 0x0000000044087348 */ /* 0x000fea0003c00000 */
[----:B------:R0:W1:Y:S02]  /*2250*/  SHFL.BFLY P5, R125, R70, R72, R74 ;  /* 0x0c000048467d7389 */ /* 0x00006400000a004a */
[----:B01----:R-:W-:Y:S01]  /*2260*/  ENDCOLLECTIVE ;  /* 0x000000000000791b */ /* 0x003fe20003800000 */
.L_x_20970:
[----:B------:R-:W-:Y:S01]  /*2270*/  HFMA2.MMA R72, -RZ, RZ, 0, 4.76837158203125e-07 ;  /* 0x00000008ff487435 */ /* 0x000fe200000001ff */
[----:B------:R-:W-:-:S05]  /*2280*/  MOV R123, R125 ;  /* 0x0000007d007b7202 */ /* 0x000fca0000000f00 */
[----:B------:R-:W-:-:S05]  /*2290*/  FADD.FTZ R123, R64, R123 ;  /* 0x0000007b407b7221 */ /* 0x000fca0000010000 */
[----:B------:R-:W-:-:S07]  /*22a0*/  MOV R70, R123 ;  /* 0x0000007b00467202 */ /* 0x000fce0000000f00 */
[----:B------:R-:W-:Y:S05]  /*22b0*/  WARPSYNC.COLLECTIVE R68, `(.L_x_20971) ;  /* 0x0000000044087348 */ /* 0x000fea0003c00000 */
[----:B------:R0:W1:Y:S02]  /*22c0*/  SHFL.BFLY P5, R125, R70, R72, R74 ;  /* 0x0c000048467d7389 */ /* 0x00006400000a004a */
[----:B01----:R-:W-:Y:S01]  /*22d0*/  ENDCOLLECTIVE ;  /* 0x000000000000791b */ /* 0x003fe20003800000 */
.L_x_20971:
[----:B------:R-:W-:Y:S01]  /*22e0*/  HFMA2.MMA R72, -RZ, RZ, 0, 9.5367431640625e-07 ;  /* 0x00000010ff487435 */ /* 0x000fe200000001ff */
[----:B------:R-:W-:-:S05]  /*22f0*/  MOV R60, R125 ;  /* 0x0000007d003c7202 */ /* 0x000fca0000000f00 */
[----:B------:R-:W-:-:S05]  /*2300*/  FADD.FTZ R66, R123, R60 ;  /* 0x0000003c7b427221 */ /* 0x000fca0000010000 */
[----:B------:R-:W-:-:S07]  /*2310*/  MOV R70, R66 ;  /* 0x0000004200467202 */ /* 0x000fce0000000f00 */
[----:B------:R-:W-:Y:S05]  /*2320*/  WARPSYNC.COLLECTIVE R68, `(.L_x_20972) ;  /* 0x0000000044087348 */ /* 0x000fea0003c00000 */
[----:B------:R0:W1:Y:S02]  /*2330*/  SHFL.BFLY P5, R125, R70, R72, R74 ;  /* 0x0c000048467d7389 */ /* 0x00006400000a004a */
[----:B01----:R-:W-:Y:S01]  /*2340*/  ENDCOLLECTIVE ;  /* 0x000000000000791b */ /* 0x003fe20003800000 */
.L_x_20972:
        /* <DEDUP_REMOVED lines=55> */
.L_x_20973:
[----:B------:R-:W-:Y:S01]  /*26c0*/  HFMA2.MMA R72, -RZ, RZ, 0, 1.1920928955078125e-07 ;  /* 0x00000002ff487435 */ /* 0x000fe200000001ff */
[----:B------:R-:W-:-:S05]  /*26d0*/  MOV R61, R125 ;  /* 0x0000007d003d7202 */ /* 0x000fca0000000f00 */
[----:B------:R-:W-:-:S05]  /*26e0*/  FADD.FTZ R61, R0, R61 ;  /* 0x0000003d003d7221 */ /* 0x000fca0000010000 */
[----:B------:R-:W-:-:S07]  /*26f0*/  MOV R70, R61 ;  /* 0x0000003d00467202 */ /* 0x000fce0000000f00 */
[----:B------:R-:W-:Y:S05]  /*2700*/  WARPSYNC.COLLECTIVE R68, `(.L_x_20974) ;  /* 0x0000000044087348 */ /* 0x000fea0003c00000 */
[----:B------:R0:W1:Y:S02]  /*2710*/  SHFL.BFLY P5, R125, R70, R72, R74 ;  /* 0x0c000048467d7389 */ /* 0x00006400000a004a */
[----:B01----:R-:W-:Y:S01]  /*2720*/  ENDCOLLECTIVE ;  /* 0x000000000000791b */ /* 0x003fe20003800000 */
.L_x_20974:
[----:B------:R-:W-:Y:S01]  /*2730*/  HFMA2.MMA R72, -RZ, RZ, 0, 2.384185791015625e-07 ;  /* 0x00000004ff487435 */ /* 0x000fe200000001ff */
[----:B------:R-:W-:-:S05]  /*2740*/  MOV R64, R125 ;  /* 0x0000007d00407202 */ /* 0x000fca0000000f00 */
[----:B------:R-:W-:-:S05]  /*2750*/  FADD.FTZ R64, R61, R64 ;  /* 0x000000403d407221 */ /* 0x000fca0000010000 */
[----:B------:R-:W-:-:S07]  /*2760*/  MOV R70, R64 ;  /* 0x0000004000467202 */ /* 0x000fce0000000f00 */
[----:B------:R-:W-:Y:S05]  /*2770*/  WARPSYNC.COLLECTIVE R68, `(.L_x_20975) ;  /* 0x0000000044087348 */ /* 0x000fea0003c00000 */
[----:B------:R0:W1:Y:S02]  /*2780*/  SHFL.BFLY P5, R125, R70, R72, R74 ;  /* 0x0c000048467d7389 */ /* 0x00006400000a004a */
[----:B01----:R-:W-:Y:S01]  /*2790*/  ENDCOLLECTIVE ;  /* 0x000000000000791b */ /* 0x003fe20003800000 */
.L_x_20975:
[----:B------:R-:W-:Y:S01]  /*27a0*/  HFMA2.MMA R72, -RZ, RZ, 0, 4.76837158203125e-07 ;  /* 0x00000008ff487435 */ /* 0x000fe200000001ff */
[----:B------:R-:W-:-:S05]  /*27b0*/  MOV R123, R125 ;  /* 0x0000007d007b7202 */ /* 0x000fca0000000f00 */
[----:B------:R-:W-:-:S05]  /*27c0*/  FADD.FTZ R123, R64, R123 ;  /* 0x0000007b407b7221 */ /* 0x000fca0000010000 */
[----:B------:R-:W-:-:S07]  /*27d0*/  MOV R70, R123 ;  /* 0x0000007b00467202 */ /* 0x000fce0000000f00 */
[----:B------:R-:W-:Y:S05]  /*27e0*/  WARPSYNC.COLLECTIVE R68, `(.L_x_20976) ;  /* 0x0000000044087348 */ /* 0x000fea0003c00000 */
[----:B------:R0:W1:Y:S02]  /*27f0*/  SHFL.BFLY P5, R125, R70, R72, R74 ;  /* 0x0c000048467d7389 */ /* 0x00006400000a004a */
[----:B01----:R-:W-:Y:S01]  /*2800*/  ENDCOLLECTIVE ;  /* 0x000000000000791b */ /* 0x003fe20003800000 */
.L_x_20976:
[----:B------:R-:W-:Y:S01]  /*2810*/  HFMA2.MMA R72, -RZ, RZ, 0, 9.5367431640625e-07 ;  /* 0x00000010ff487435 */ /* 0x000fe200000001ff */
[----:B------:R-:W-:-:S05]  /*2820*/  MOV R66, R125 ;  /* 0x0000007d00427202 */ /* 0x000fca0000000f00 */
[----:B------:R-:W-:-:S05]  /*2830*/  FADD.FTZ R66, R123, R66 ;  /* 0x000000427b427221 */ /* 0x000fca0000010000 */
[----:B------:R-:W-:-:S07]  /*2840*/  MOV R70, R66 ;  /* 0x0000004200467202 */ /* 0x000fce0000000f00 */
[----:B------:R-:W-:Y:S05]  /*2850*/  WARPSYNC.COLLECTIVE R68, `(.L_x_20977) ;  /* 0x0000000044087348 */ /* 0x000fea0003c00000 */
[----:B------:R0:W1:Y:S02]  /*2860*/  SHFL.BFLY P5, R125, R70, R72, R74 ;  /* 0x0c000048467d7389 */ /* 0x00006400000a004a */
[----:B01----:R-:W-:Y:S01]  /*2870*/  ENDCOLLECTIVE ;  /* 0x000000000000791b */ /* 0x003fe20003800000 */
.L_x_20977:
[----:B------:R-:W-:Y:S05]  /*2880*/  BRA `(.L_x_20978) ;  /* 0xffffffec00a07947 */ /* 0x000fea000383ffff */
.L_x_20979:
        /* <DEDUP_REMOVED lines=15> */
.L_x_23353:


//--------------------- .text._ZN10layer_norm13ln_fwd_kernelINS_13Kernel_traitsIfffffjLj3072ELj1ELj1ELj4ELj16ENS_18Kernel_traits_baseILj3072EfffffjLj128EEEEELb0ELb0ELb1ELb0EEEvNS_9FwdParamsE --------------------------
	.section	.text._ZN10layer_norm13ln_fwd_kernelINS_13Kernel_traitsIfffffjLj3072ELj1ELj1ELj4ELj16ENS_18Kernel_traits_baseILj3072EfffffjLj128EEEEELb0ELb0ELb1ELb0EEEvNS_9FwdParamsE,"ax",@progbits
	.align	128
        .global         _ZN10layer_norm13ln_fwd_kernelINS_13Kernel_traitsIfffffjLj3072ELj1ELj1ELj4ELj16ENS_18Kernel_traits_baseILj3072EfffffjLj128EEEEELb0ELb0ELb1ELb0EEEvNS_9FwdParamsE
        .type           _ZN10layer_norm13ln_fwd_kernelINS_13Kernel_traitsIfffffjLj3072ELj1ELj1ELj4ELj16ENS_18Kernel_traits_baseILj3072EfffffjLj128EEEEELb0ELb0ELb1ELb0EEEvNS_9FwdParamsE,@function
        .size           _ZN10layer_norm13ln_fwd_kernelINS_13Kernel_traitsIfffffjLj3072ELj1ELj1ELj4ELj16ENS_18Kernel_traits_baseILj3072EfffffjLj128EEEEELb0ELb0ELb1ELb0EEEvNS_9FwdParamsE,(.L_x_23354 - _ZN10layer_norm13ln_fwd_kernelINS_13Kernel_traitsIfffffjLj3072ELj1ELj1ELj4ELj16ENS_18Kernel_traits_baseILj3072EfffffjLj128EEEEELb0ELb0ELb1ELb0EEEvNS_9FwdParamsE)
        .other          _ZN10layer_norm13ln_fwd_kernelINS_13Kernel_traitsIfffffjLj3072ELj1ELj1ELj4ELj16ENS_18Kernel_traits_baseILj3072EfffffjLj128EEEEELb0ELb0ELb1ELb0EEEvNS_9FwdParamsE,@"STO_CUDA_ENTRY STV_DEFAULT"
_ZN10layer_norm13ln_fwd_kernelINS_13Kernel_traitsIfffffjLj3072ELj1ELj1ELj4ELj16ENS_18Kernel_traits_baseILj3072EfffffjLj128EEEEELb0ELb0ELb1ELb0EEEvNS_9FwdParamsE:
.text._ZN10layer_norm13ln_fwd_kernelINS_13Kernel_traitsIfffffjLj3072ELj1ELj1ELj4ELj16ENS_18Kernel_traits_baseILj3072EfffffjLj128EEEEELb0ELb0ELb1ELb0EEEvNS_9FwdParamsE:
        /* <DEDUP_REMOVED lines=33> */
.L_x_20981:
[----:B------:R-:W-:Y:S05]  /*0210*/  BSYNC B0 ;  /* 0x0000000000007941 */ /* 0x000fea0003800000 */
.L_x_20980:
        /* <DEDUP_REMOVED lines=14> */
.L_x_20983:
[----:B------:R-:W-:Y:S05]  /*0300*/  BSYNC B0 ;  /* 0x0000000000007941 */ /* 0x000fea0003800000 */
.L_x_20982:
        /* <DEDUP_REMOVED lines=14> */
.L_x_20985:
[----:B------:R-:W-:Y:S05]  /*03f0*/  BSYNC B0 ;  /* 0x0000000000007941 */ /* 0x000fea0003800000 */
.L_x_20984:
        /* <DEDUP_REMOVED lines=14> */
.L_x_20987:
[----:B------:R-:W-:Y:S05]  /*04e0*/  BSYNC B0 ;  /* 0x0000000000007941 */ /* 0x000fea0003800000 */
.L_x_20986:
        /* <DEDUP_REMOVED lines=14> */
.L_x_20989:
[----:B------:R-:W-:Y:S05]  /*05d0*/  BSYNC B0 ;  /* 0x0000000000007941 */ /* 0x000fea0003800000 */
.L_x_20988:
[----:B------:R-:W-:Y:S01]  /*05e0*/  ISETP.GE.U32.AND P0, PT, R89, 0x300, PT ;  /* 0x000003005900780c */ /* 0x000fe20003f06070 */
[----:B------:R-:W-:Y:S03]  /*05f0*/  BSSY B0, `(.L_x_20990) ;  /* 0x000000e000007945 */ /* 0x000fe60003800000 */
[----:B------:R-:W-:-:S09]  /*0600*/  P2R R98, PR, RZ, 0x1 ;  /* 0x00000001ff627803 */ /* 0x000fd20000000000 */
[----:B------:R-:W-:Y:S05]  /*0610*/  @!P0 BRA `(.L_x_20991) ;  /* 0x00000000002c8947 */ /* 0x000fea0003800000 */
[----:B-1234-:R-:W1:Y:S01]  /*0620*/  LDC.64 R4, c[0x0][0x260] ;  /* 0x00009800ff047b82 */ /* 0x01ee620000000a00 */
[----:B------:R-:W-:Y:S01]  /*0630*/  ULDC.64 UR6, c[0x0][0x2c8] ;  /* 0x0000b20000067ab9 */ /* 0x000fe20000000a00 */
[----:B------:R-:W-:Y:S02]  /*0640*/  CS2R R10, SRZ ;  /* 0x00000000000a7805 */ /* 0x000fe4000001ff00 */
[----:B------:R-:W-:Y:S02]  /*0650*/  ISETP.NE.U32.AND P0, PT, RZ, UR6, PT ;  /* 0x00000006ff007c0c */ /* 0x000fe4000bf05070 */
[----:B------:R-:W-:Y:S02]  /*0660*/  CS2R R8, SRZ ;  /* 0x0000000000087805 */ /* 0x000fe4000001ff00 */
[----:B------:R-:W-:-:S13]  /*0670*/  ISETP.NE.AND.EX P0, PT, RZ, UR7, PT, P0 ;  /* 0x00000007ff007c0c */ /* 0x000fda000bf05300 */
[C---:B0-----:R-:W-:Y:S01]  /*0680*/  @P0 LEA R2, P1, R7.reuse, UR6, 0x4 ;  /* 0x0000000607020c11 */ /* 0x041fe2000f8220ff */
[----:B-1----:R-:W-:-:S03]  /*0690*/  IMAD.WIDE.U32 R4, R7, 0x10, R4 ;  /* 0x0000001007047825 */ /* 0x002fc600078e0004 */
[----:B------:R-:W-:-:S03]  /*06a0*/  @P0 LEA.HI.X R3, R7, UR7, RZ, 0x4, P1 ;  /* 0x0000000707030c11 */ /* 0x000fc600088f24ff */
[----:B------:R-:W5:Y:S04]  /*06b0*/  LDG.E.128 R4, desc[UR4][R4.64] ;  /* 0x0000000404047981 */ /* 0x000f68000c1e1d00 */
[----:B------:R0:W5:Y:S02]  /*06c0*/  @P0 LDG.E.128 R8, desc[UR4][R2.64] ;  /* 0x0000000402080981 */ /* 0x000164000c1e1d00 */
.L_x_20991:
[----:B------:R-:W-:Y:S05]  /*06d0*/  BSYNC B0 ;  /* 0x0000000000007941 */ /* 0x000fea0003800000 */
.L_x_20990:
[----:B------:R-:W0:Y:S02]  /*06e0*/  S2UR UR6, SR_CTAID.X ;  /* 0x00000000000679c3 */ /* 0x000e240000002500 */
[----:B01234-:R-:W-:Y:S01]  /*06f0*/  LEA.HI R3, R91, UR6, RZ, 0x19 ;  /* 0x000000065b037c11 */ /* 0x01ffe2000f8fc8ff */
        /* <DEDUP_REMOVED lines=28> */
.L_x_21065:
[----:B------:R-:W0:Y:S08]  /*08c0*/  LDC.64 R92, c[0x0][0x280] ;  /* 0x0000a000ff5c7b82 */ /* 0x000e300000000a00 */
[----:B--2---:R-:W2:Y:S08]  /*08d0*/  LDC.64 R100, c[0x0][0x288] ;  /* 0x0000a200ff647b82 */ /* 0x004eb00000000a00 */
[----:B-1-34-:R-:W3:Y:S01]  /*08e0*/  LDC R82, c[0x0][0x218] ;  /* 0x00008600ff527b82 */ /* 0x01aee20000000800 */
        /* <DEDUP_REMOVED lines=23> */
[----:B------:R0:W2:Y:S01]  /*0a60*/  @P1 LDG.E.128 R52, desc[UR4][R100.64] ;  /* 0x0000000464341981 */ /* 0x0000a2000c1e1d00 */
[----:B------:R-:W-:Y:S01]  /*0a70*/  ISETP.GT.AND P2, PT, R81, RZ, PT ;  /* 0x000000ff5100720c */ /* 0x000fe20003f44270 */
[----:B0-----:R-:W0:-:S12]  /*0a80*/  @P0 LDC.64 R100, c[0x0][0x220] ;  /* 0x00008800ff640b82 */ /* 0x001e180000000a00 */
[----:B------:R-:W-:-:S04]  /*0a90*/  @!P2 ISETP.NE.U32.AND P3, PT, R102, RZ, PT ;  /* 0x000000ff6600a20c */ /* 0x000fc80003f65070 */
[----:B------:R-:W-:Y:S01]  /*0aa0*/  @!P2 ISETP.NE.AND.EX P3, PT, R103, RZ, PT, P3 ;  /* 0x000000ff6700a20c */ /* 0x000fe20003f65330 */
[----:B0-----:R-:W-:-:S05]  /*0ab0*/  @P0 IMAD.WIDE.U32 R100, R93, 0x10, R100 ;  /* 0x000000105d640825 */ /* 0x001fca00078e0064 */
        /* <DEDUP_REMOVED lines=12> */
[----:B0-----:R-:W-:Y:S08]  /*0b80*/  @!P2 BRA `(.L_x_20995) ;  /* 0x000000000008a947 */ /* 0x001ff00003800000 */
[----:B-----5:R-:W-:-:S04]  /*0b90*/  FMUL.FTZ R56, R84, UR6 ;  /* 0x0000000654387c20 */ /* 0x020fc80008410000 */
[----:B------:R-:W-:-:S07]  /*0ba0*/  @P1 FADD.FTZ R56, R52, R56 ;  /* 0x0000003834381221 */ /* 0x000fce0000010000 */
.L_x_20995:
[----:B------:R-:W-:Y:S05]  /*0bb0*/  BSYNC B1 ;  /* 0x0000000000017941 */ /* 0x000fea0003800000 */
.L_x_20994:
[----:B------:R-:W-:Y:S04]  /*0bc0*/  BSSY B1, `(.L_x_20996) ;  /* 0x0000004000017945 */ /* 0x000fe80003800000 */
[----:B------:R-:W-:Y:S05]  /*0bd0*/  @!P2 BRA `(.L_x_20997) ;  /* 0x000000000008a947 */ /* 0x000fea0003800000 */
[----:B-----5:R-:W-:-:S04]  /*0be0*/  FMUL.FTZ R57, R85, UR6 ;  /* 0x0000000655397c20 */ /* 0x020fc80008410000 */
[----:B------:R-:W-:-:S07]  /*0bf0*/  @P1 FADD.FTZ R57, R53, R57 ;  /* 0x0000003935391221 */ /* 0x000fce0000010000 */
.L_x_20997:
[----:B------:R-:W-:Y:S05]  /*0c00*/  BSYNC B1 ;  /* 0x0000000000017941 */ /* 0x000fea0003800000 */
.L_x_20996:
[----:B------:R-:W-:Y:S04]  /*0c10*/  BSSY B1, `(.L_x_20998) ;  /* 0x0000004000017945 */ /* 0x000fe80003800000 */
[----:B------:R-:W-:Y:S05]  /*0c20*/  @!P2 BRA `(.L_x_20999) ;  /* 0x000000000008a947 */ /* 0x000fea0003800000 */
[----:B-----5:R-:W-:-:S04]  /*0c30*/  FMUL.FTZ R58, R86, UR6 ;  /* 0x00000006563a7c20 */ /* 0x020fc80008410000 */
[----:B------:R-:W-:-:S07]  /*0c40*/  @P1 FADD.FTZ R58, R54, R58 ;  /* 0x0000003a363a1221 */ /* 0x000fce0000010000 */
.L_x_20999:
[----:B------:R-:W-:Y:S05]  /*0c50*/  BSYNC B1 ;  /* 0x0000000000017941 */ /* 0x000fea0003800000 */
.L_x_20998:
[----:B------:R-:W-:Y:S04]  /*0c60*/  BSSY B1, `(.L_x_21000) ;  /* 0x0000004000017945 */ /* 0x000fe80003800000 */
[----:B------:R-:W-:Y:S05]  /*0c70*/  @!P2 BRA `(.L_x_21001) ;  /* 0x000000000008a947 */ /* 0x000fea0003800000 */
[----:B-----5:R-:W-:-:S04]  /*0c80*/  FMUL.FTZ R59, R87, UR6 ;  /* 0x00000006573b7c20 */ /* 0x020fc80008410000 */
[----:B------:R-:W-:-:S07]  /*0c90*/  @P1 FADD.FTZ R59, R55, R59 ;  /* 0x0000003b373b1221 */ /* 0x000fce0000010000 */
.L_x_21001:
[----:B------:R-:W-:Y:S05]  /*0ca0*/  BSYNC B1 ;  /* 0x0000000000017941 */ /* 0x000fea0003800000 */
.L_x_21000:
[----:B------:R-:W0:Y:S01]  /*0cb0*/  LDC.64 R100, c[0x0][0x238] ;  /* 0x00008e00ff647b82 */ /* 0x000e220000000a00 */
[----:B------:R-:W-:Y:S01]  /*0cc0*/  IADD3 R93, R93, 0x80, RZ ;  /* 0x000000805d5d7810 */ /* 0x000fe20007ffe0ff */
[C---:B0-----:R-:W-:Y:S01]  /*0cd0*/  IMAD.WIDE.U32 R100, R83.reuse, 0x10, R100 ;  /* 0x0000001053647825 */ /* 0x041fe200078e0064 */
[----:B------:R-:W-:-:S04]  /*0ce0*/  IADD3 R83, R83, 0x80, RZ ;  /* 0x0000008053537810 */ /* 0x000fc80007ffe0ff */
[----:B------:R0:W-:Y:S03]  /*0cf0*/  STG.E.128 desc[UR4][R100.64], R56 ;  /* 0x0000003864007986 */ /* 0x0001e6000c101d04 */
.L_x_20993:
[----:B------:R-:W-:Y:S05]  /*0d00*/  BSYNC B0 ;  /* 0x0000000000007941 */ /* 0x000fea0003800000 */
.L_x_20992:
[----:B------:R-:W-:Y:S01]  /*0d10*/  ISETP.NE.AND P1, PT, R94, RZ, PT ;  /* 0x000000ff5e00720c */ /* 0x000fe20003f25270 */
[----:B------:R-:W-:-:S12]  /*0d20*/  BSSY B0, `(.L_x_21002) ;  /* 0x0000031000007945 */ /* 0x000fd80003800000 */
[----:B------:R-:W-:Y:S05]  /*0d30*/  @!P1 BRA `(.L_x_21003) ;  /* 0x0000000000bc9947 */ /* 0x000fea0003800000 */
[----:B------:R-:W2:Y:S02]  /*0d40*/  LDC.64 R102, c[0x0][0x230] ;  /* 0x00008c00ff667b82 */ /* 0x000ea40000000a00 */
[----:B--2---:R-:W-:-:S04]  /*0d50*/  ISETP.NE.U32.AND P1, PT, R102, RZ, PT ;  /* 0x000000ff6600720c */ /* 0x004fc80003f25070 */
        /* <DEDUP_REMOVED lines=24> */
.L_x_21005:
[----:B------:R-:W-:Y:S05]  /*0ee0*/  BSYNC B1 ;  /* 0x0000000000017941 */ /* 0x000fea0003800000 */
.L_x_21004:
[----:B------:R-:W-:Y:S04]  /*0ef0*/  BSSY B1, `(.L_x_21006) ;  /* 0x0000004000017945 */ /* 0x000fe80003800000 */
[----:B------:R-:W-:Y:S05]  /*0f00*/  @!P2 BRA `(.L_x_21007) ;  /* 0x000000000008a947 */ /* 0x000fea0003800000 */
[----:B-----5:R-:W-:-:S04]  /*0f10*/  FMUL.FTZ R61, R85, UR6 ;  /* 0x00000006553d7c20 */ /* 0x020fc80008410000 */
[----:B------:R-:W-:-:S07]  /*0f20*/  @P1 FADD.FTZ R61, R53, R61 ;  /* 0x0000003d353d1221 */ /* 0x000fce0000010000 */
.L_x_21007:
[----:B------:R-:W-:Y:S05]  /*0f30*/  BSYNC B1 ;  /* 0x0000000000017941 */ /* 0x000fea0003800000 */
.L_x_21006:
[----:B------:R-:W-:Y:S04]  /*0f40*/  BSSY B1, `(.L_x_21008) ;  /* 0x0000004000017945 */ /* 0x000fe80003800000 */
[----:B------:R-:W-:Y:S05]  /*0f50*/  @!P2 BRA `(.L_x_21009) ;  /* 0x000000000008a947 */ /* 0x000fea0003800000 */
[----:B-----5:R-:W-:-:S04]  /*0f60*/  FMUL.FTZ R62, R86, UR6 ;  /* 0x00000006563e7c20 */ /* 0x020fc80008410000 */
[----:B------:R-:W-:-:S07]  /*0f70*/  @P1 FADD.FTZ R62, R54, R62 ;  /* 0x0000003e363e1221 */ /* 0x000fce0000010000 */
.L_x_21009:
[----:B------:R-:W-:Y:S05]  /*0f80*/  BSYNC B1 ;  /* 0x0000000000017941 */ /* 0x000fea0003800000 */
.L_x_21008:
[----:B------:R-:W-:Y:S04]  /*0f90*/  BSSY B1, `(.L_x_21010) ;  /* 0x0000004000017945 */ /* 0x000fe80003800000 */
[----:B------:R-:W-:Y:S05]  /*0fa0*/  @!P2 BRA `(.L_x_21011) ;  /* 0x000000000008a947 */ /* 0x000fea0003800000 */
[----:B-----5:R-:W-:-:S04]  /*0fb0*/  FMUL.FTZ R63, R87, UR6 ;  /* 0x00000006573f7c20 */ /* 0x020fc80008410000 */
[----:B------:R-:W-:-:S07]  /*0fc0*/  @P1 FADD.FTZ R63, R55, R63 ;  /* 0x0000003f373f1221 */ /* 0x000fce0000010000 */
.L_x_21011:
[----:B------:R-:W-:Y:S05]  /*0fd0*/  BSYNC B1 ;  /* 0x0000000000017941 */ /* 0x000fea0003800000 */
.L_x_21010:
[----:B------:R-:W0:Y:S01]  /*0fe0*/  LDC.64 R100, c[0x0][0x238] ;  /* 0x00008e00ff647b82 */ /* 0x000e220000000a00 */
[----:B------:R-:W-:Y:S01]  /*0ff0*/  IADD3 R93, R93, 0x80, RZ ;  /* 0x000000805d5d7810 */ /* 0x000fe20007ffe0ff */
[C---:B0-----:R-:W-:Y:S01]  /*1000*/  IMAD.WIDE.U32 R100, R83.reuse, 0x10, R100 ;  /* 0x0000001053647825 */ /* 0x041fe200078e0064 */
[----:B------:R-:W-:-:S04]  /*1010*/  IADD3 R83, R83, 0x80, RZ ;  /* 0x0000008053537810 */ /* 0x000fc80007ffe0ff */
[----:B------:R2:W-:Y:S03]  /*1020*/  STG.E.128 desc[UR4][R100.64], R60 ;  /* 0x0000003c64007986 */ /* 0x0005e6000c101d04 */
.L_x_21003:
[----:B------:R-:W-:Y:S05]  /*1030*/  BSYNC B0 ;  /* 0x0000000000007941 */ /* 0x000fea0003800000 */
.L_x_21002:
[----:B------:R-:W-:Y:S01]  /*1040*/  ISETP.NE.AND P1, PT, R95, RZ, PT ;  /* 0x000000ff5f00720c */ /* 0x000fe20003f25270 */
[----:B------:R-:W-:-:S12]  /*1050*/  BSSY B0, `(.L_x_21012) ;  /* 0x0000031000007945 */ /* 0x000fd80003800000 */
[----:B------:R-:W-:Y:S05]  /*1060*/  @!P1 BRA `(.L_x_21013) ;  /* 0x0000000000bc9947 */ /* 0x000fea0003800000 */
[----:B------:R-:W3:Y:S02]  /*1070*/  LDC.64 R102, c[0x0][0x230] ;  /* 0x00008c00ff667b82 */ /* 0x000ee40000000a00 */
[----:B---3--:R-:W-:-:S04]  /*1080*/  ISETP.NE.U32.AND P1, PT, R102, RZ, PT ;  /* 0x000000ff6600720c */ /* 0x008fc80003f25070 */
[----:B------:R-:W-:-:S13]  /*1090*/  ISETP.NE.AND.EX P1, PT, R103, RZ, PT, P1 ;  /* 0x000000ff6700720c */ /* 0x000fda0003f25310 */
[----:B------:R-:W0:Y:S02]  /*10a0*/  @P1 LDC.64 R64, c[0x0][0x230] ;  /* 0x00008c00ff401b82 */ /* 0x000e240000000a00 */
[----:B0-2---:R-:W-:-:S05]  /*10b0*/  @P1 IMAD.WIDE.U32 R100, R83, 0x10, R64 ;  /* 0x0000001053641825 */ /* 0x005fca00078e0040 */
        /* <DEDUP_REMOVED lines=21> */
.L_x_21015:
[----:B------:R-:W-:Y:S05]  /*1210*/  BSYNC B1 ;  /* 0x0000000000017941 */ /* 0x000fea0003800000 */
.L_x_21014:
[----:B------:R-:W-:Y:S04]  /*1220*/  BSSY B1, `(.L_x_21016) ;  /* 0x0000004000017945 */ /* 0x000fe80003800000 */
[----:B------:R-:W-:Y:S05]  /*1230*/  @!P2 BRA `(.L_x_21017) ;  /* 0x000000000008a947 */ /* 0x000fea0003800000 */
[----:B-----5:R-:W-:-:S04]  /*1240*/  FMUL.FTZ R65, R85, UR6 ;  /* 0x0000000655417c20 */ /* 0x020fc80008410000 */
[----:B------:R-:W-:-:S07]  /*1250*/  @P1 FADD.FTZ R65, R53, R65 ;  /* 0x0000004135411221 */ /* 0x000fce0000010000 */
.L_x_21017:
[----:B------:R-:W-:Y:S05]  /*1260*/  BSYNC B1 ;  /* 0x0000000000017941 */ /* 0x000fea0003800000 */
.L_x_21016:
[----:B------:R-:W-:Y:S04]  /*1270*/  BSSY B1, `(.L_x_21018) ;  /* 0x0000004000017945 */ /* 0x000fe80003800000 */
[----:B------:R-:W-:Y:S05]  /*1280*/  @!P2 BRA `(.L_x_21019) ;  /* 0x000000000008a947 */ /* 0x000fea0003800000 */
[----:B-----5:R-:W-:-:S04]  /*1290*/  FMUL.FTZ R66, R86, UR6 ;  /* 0x0000000656427c20 */ /* 0x020fc80008410000 */
[----:B------:R-:W-:-:S07]  /*12a0*/  @P1 FADD.FTZ R66, R54, R66 ;  /* 0x0000004236421221 */ /* 0x000fce0000010000 */
.L_x_21019:
[----:B------:R-:W-:Y:S05]  /*12b0*/  BSYNC B1 ;  /* 0x0000000000017941 */ /* 0x000fea0003800000 */
.L_x_21018:
[----:B------:R-:W-:Y:S04]  /*12c0*/  BSSY B1, `(.L_x_21020) ;  /* 0x0000004000017945 */ /* 0x000fe80003800000 */
[----:B------:R-:W-:Y:S05]  /*12d0*/  @!P2 BRA `(.L_x_21021) ;  /* 0x000000000008a947 */ /* 0x000fea0003800000 */
[----:B-----5:R-:W-:-:S04]  /*12e0*/  FMUL.FTZ R67, R87, UR6 ;  /* 0x0000000657437c20 */ /* 0x020fc80008410000 */
[----:B------:R-:W-:-:S07]  /*12f0*/  @P1 FADD.FTZ R67, R55, R67 ;  /* 0x0000004337431221 */ /* 0x000fce0000010000 */
.L_x_21021:
[----:B------:R-:W-:Y:S05]  /*1300*/  BSYNC B1 ;  /* 0x0000000000017941 */ /* 0x000fea0003800000 */
.L_x_21020:
[----:B------:R-:W0:Y:S01]  /*1310*/  LDC.64 R100, c[0x0][0x238] ;  /* 0x00008e00ff647b82 */ /* 0x000e220000000a00 */
[----:B------:R-:W-:Y:S01]  /*1320*/  IADD3 R93, R93, 0x80, RZ ;  /* 0x000000805d5d7810 */ /* 0x000fe20007ffe0ff */
[C---:B0-----:R-:W-:Y:S01]  /*1330*/  IMAD.WIDE.U32 R100, R83.reuse, 0x10, R100 ;  /* 0x0000001053647825 */ /* 0x041fe200078e0064 */
[----:B------:R-:W-:-:S04]  /*1340*/  IADD3 R83, R83, 0x80, RZ ;  /* 0x0000008053537810 */ /* 0x000fc80007ffe0ff */
[----:B------:R3:W-:Y:S03]  /*1350*/  STG.E.128 desc[UR4][R100.64], R64 ;  /* 0x0000004064007986 */ /* 0x0007e6000c101d04 */
.L_x_21013:
[----:B------:R-:W-:Y:S05]  /*1360*/  BSYNC B0 ;  /* 0x0000000000007941 */ /* 0x000fea0003800000 */
.L_x_21012:
[----:B------:R-:W-:Y:S01]  /*1370*/  ISETP.NE.AND P1, PT, R96, RZ, PT ;  /* 0x000000ff6000720c */ /* 0x000fe20003f25270 */
[----:B------:R-:W-:-:S12]  /*1380*/  BSSY B0, `(.L_x_21022) ;  /* 0x0000031000007945 */ /* 0x000fd80003800000 */
[----:B------:R-:W-:Y:S05]  /*1390*/  @!P1 BRA `(.L_x_21023) ;  /* 0x0000000000bc9947 */ /* 0x000fea0003800000 */
[----:B------:R-:W4:Y:S02]  /*13a0*/  LDC.64 R102, c[0x0][0x230] ;  /* 0x00008c00ff667b82 */ /* 0x000f240000000a00 */
[----:B----4-:R-:W-:-:S04]  /*13b0*/  ISETP.NE.U32.AND P1, PT, R102, RZ, PT ;  /* 0x000000ff6600720c */ /* 0x010fc80003f25070 */
[----:B------:R-:W-:-:S13]  /*13c0*/  ISETP.NE.AND.EX P1, PT, R103, RZ, PT, P1 ;  /* 0x000000ff6700720c */ /* 0x000fda0003f25310 */
[----:B------:R-:W0:Y:S02]  /*13d0*/  @P1 LDC.64 R68, c[0x0][0x230] ;  /* 0x00008c00ff441b82 */ /* 0x000e240000000a00 */
[----:B0-23--:R-:W-:-:S05]  /*13e0*/  @P1 IMAD.WIDE.U32 R100, R83, 0x10, R68 ;  /* 0x0000001053641825 */ /* 0x00dfca00078e0044 */
        /* <DEDUP_REMOVED lines=21> */
.L_x_21025:
[----:B------:R-:W-:Y:S05]  /*1540*/  BSYNC B1 ;  /* 0x0000000000017941 */ /* 0x000fea0003800000 */
.L_x_21024:
[----:B------:R-:W-:Y:S04]  /*1550*/  BSSY B1, `(.L_x_21026) ;  /* 0x0000004000017945 */ /* 0x000fe80003800000 */
[----:B------:R-:W-:Y:S05]  /*1560*/  @!P2 BRA `(.L_x_21027) ;  /* 0x000000000008a947 */ /* 0x000fea0003800000 */
[----:B-----5:R-:W-:-:S04]  /*1570*/  FMUL.FTZ R69, R85, UR6 ;  /* 0x0000000655457c20 */ /* 0x020fc80008410000 */
[----:B------:R-:W-:-:S07]  /*1580*/  @P1 FADD.FTZ R69, R53, R69 ;  /* 0x0000004535451221 */ /* 0x000fce0000010000 */
.L_x_21027:
[----:B------:R-:W-:Y:S05]  /*1590*/  BSYNC B1 ;  /* 0x0000000000017941 */ /* 0x000fea0003800000 */
.L_x_21026:
[----:B------:R-:W-:Y:S04]  /*15a0*/  BSSY B1, `(.L_x_21028) ;  /* 0x0000004000017945 */ /* 0x000fe80003800000 */
[----:B------:R-:W-:Y:S05]  /*15b0*/  @!P2 BRA `(.L_x_21029) ;  /* 0x000000000008a947 */ /* 0x000fea0003800000 */
[----:B-----5:R-:W-:-:S04]  /*15c0*/  FMUL.FTZ R70, R86, UR6 ;  /* 0x0000000656467c20 */ /* 0x020fc80008410000 */
[----:B------:R-:W-:-:S07]  /*15d0*/  @P1 FADD.FTZ R70, R54, R70 ;  /* 0x0000004636461221 */ /* 0x000fce0000010000 */
.L_x_21029:
[----:B------:R-:W-:Y:S05]  /*15e0*/  BSYNC B1 ;  /* 0x0000000000017941 */ /* 0x000fea0003800000 */
.L_x_21028:
[----:B------:R-:W-:Y:S04]  /*15f0*/  BSSY B1, `(.L_x_21030) ;  /* 0x0000004000017945 */ /* 0x000fe80003800000 */
[----:B------:R-:W-:Y:S05]  /*1600*/  @!P2 BRA `(.L_x_21031) ;  /* 0x000000000008a947 */ /* 0x000fea0003800000 */
[----:B-----5:R-:W-:-:S04]  /*1610*/  FMUL.FTZ R71, R87, UR6 ;  /* 0x0000000657477c20 */ /* 0x020fc80008410000 */
[----:B------:R-:W-:-:S07]  /*1620*/  @P1 FADD.FTZ R71, R55, R71 ;  /* 0x0000004737471221 */ /* 0x000fce0000010000 */
.L_x_21031:
[----:B------:R-:W-:Y:S05]  /*1630*/  BSYNC B1 ;  /* 0x0000000000017941 */ /* 0x000fea0003800000 */
.L_x_21030:
[----:B------:R-:W0:Y:S01]  /*1640*/  LDC.64 R100, c[0x0][0x238] ;  /* 0x00008e00ff647b82 */ /* 0x000e220000000a00 */
[----:B------:R-:W-:Y:S01]  /*1650*/  IADD3 R93, R93, 0x80, RZ ;  /* 0x000000805d5d7810 */ /* 0x000fe20007ffe0ff */
[C---:B0-----:R-:W-:Y:S01]  /*1660*/  IMAD.WIDE.U32 R100, R83.reuse, 0x10, R100 ;  /* 0x0000001053647825 */ /* 0x041fe200078e0064 */
[----:B------:R-:W-:-:S04]  /*1670*/  IADD3 R83, R83, 0x80, RZ ;  /* 0x0000008053537810 */ /* 0x000fc80007ffe0ff */
[----:B------:R4:W-:Y:S03]  /*1680*/  STG.E.128 desc[UR4][R100.64], R68 ;  /* 0x0000004464007986 */ /* 0x0009e6000c101d04 */
.L_x_21023:
[----:B------:R-:W-:Y:S05]  /*1690*/  BSYNC B0 ;  /* 0x0000000000007941 */ /* 0x000fea0003800000 */
.L_x_21022:
[----:B------:R-:W-:Y:S01]  /*16a0*/  ISETP.NE.AND P1, PT, R97, RZ, PT ;  /* 0x000000ff6100720c */ /* 0x000fe20003f25270 */
[----:B------:R-:W-:-:S12]  /*16b0*/  BSSY B0, `(.L_x_21032) ;  /* 0x0000031000007945 */ /* 0x000fd80003800000 */
[----:B------:R-:W-:Y:S05]  /*16c0*/  @!P1 BRA `(.L_x_21033) ;  /* 0x0000000000bc9947 */ /* 0x000fea0003800000 */
[----:B------:R-:W0:Y:S02]  /*16d0*/  LDC.64 R102, c[0x0][0x230] ;  /* 0x00008c00ff667b82 */ /* 0x000e240000000a00 */
[----:B0-----:R-:W-:-:S04]  /*16e0*/  ISETP.NE.U32.AND P1, PT, R102, RZ, PT ;  /* 0x000000ff6600720c */ /* 0x001fc80003f25070 */
[----:B------:R-:W-:-:S13]  /*16f0*/  ISETP.NE.AND.EX P1, PT, R103, RZ, PT, P1 ;  /* 0x000000ff6700720c */ /* 0x000fda0003f25310 */
[----:B------:R-:W2:Y:S02]  /*1700*/  @P1 LDC.64 R72, c[0x0][0x230] ;  /* 0x00008c00ff481b82 */ /* 0x000ea40000000a00 */
[----:B--234-:R-:W-:-:S05]  /*1710*/  @P1 IMAD.WIDE.U32 R100, R83, 0x10, R72 ;  /* 0x0000001053641825 */ /* 0x01cfca00078e0048 */
        /* <DEDUP_REMOVED lines=21> */
.L_x_21035:
[----:B------:R-:W-:Y:S05]  /*1870*/  BSYNC B1 ;  /* 0x0000000000017941 */ /* 0x000fea0003800000 */
.L_x_21034:
[----:B------:R-:W-:Y:S04]  /*1880*/  BSSY B1, `(.L_x_21036) ;  /* 0x0000004000017945 */ /* 0x000fe80003800000 */
[----:B------:R-:W-:Y:S05]  /*1890*/  @!P2 BRA `(.L_x_21037) ;  /* 0x000000000008a947 */ /* 0x000fea0003800000 */
[----:B-----5:R-:W-:-:S04]  /*18a0*/  FMUL.FTZ R73, R85, UR6 ;  /* 0x0000000655497c20 */ /* 0x020fc80008410000 */
[----:B------:R-:W-:-:S07]  /*18b0*/  @P1 FADD.FTZ R73, R53, R73 ;  /* 0x0000004935491221 */ /* 0x000fce0000010000 */
.L_x_21037:
[----:B------:R-:W-:Y:S05]  /*18c0*/  BSYNC B1 ;  /* 0x0000000000017941 */ /* 0x000fea0003800000 */
.L_x_21036:
[----:B------:R-:W-:Y:S04]  /*18d0*/  BSSY B1, `(.L_x_21038) ;  /* 0x0000004000017945 */ /* 0x000fe80003800000 */
[----:B------:R-:W-:Y:S05]  /*18e0*/  @!P2 BRA `(.L_x_21039) ;  /* 0x000000000008a947 */ /* 0x000fea0003800000 */
[----:B-----5:R-:W-:-:S04]  /*18f0*/  FMUL.FTZ R74, R86, UR6 ;  /* 0x00000006564a7c20 */ /* 0x020fc80008410000 */
[----:B------:R-:W-:-:S07]  /*1900*/  @P1 FADD.FTZ R74, R54, R74 ;  /* 0x0000004a364a1221 */ /* 0x000fce0000010000 */
.L_x_21039:
[----:B------:R-:W-:Y:S05]  /*1910*/  BSYNC B1 ;  /* 0x0000000000017941 */ /* 0x000fea0003800000 */
.L_x_21038:
[----:B------:R-:W-:Y:S04]  /*1920*/  BSSY B1, `(.L_x_21040) ;  /* 0x0000004000017945 */ /* 0x000fe80003800000 */
[----:B------:R-:W-:Y:S05]  /*1930*/  @!P2 BRA `(.L_x_21041) ;  /* 0x000000000008a947 */ /* 0x000fea0003800000 */
[----:B-----5:R-:W-:-:S04]  /*1940*/  FMUL.FTZ R75, R87, UR6 ;  /* 0x00000006574b7c20 */ /* 0x020fc80008410000 */
[----:B------:R-:W-:-:S07]  /*1950*/  @P1 FADD.FTZ R75, R55, R75 ;  /* 0x0000004b374b1221 */ /* 0x000fce0000010000 */
.L_x_21041:
[----:B------:R-:W-:Y:S05]  /*1960*/  BSYNC B1 ;  /* 0x0000000000017941 */ /* 0x000fea0003800000 */
.L_x_21040:
[----:B------:R-:W0:Y:S01]  /*1970*/  LDC.64 R100, c[0x0][0x238] ;  /* 0x00008e00ff647b82 */ /* 0x000e220000000a00 */
[----:B------:R-:W-:Y:S01]  /*1980*/  IADD3 R93, R93, 0x80, RZ ;  /* 0x000000805d5d7810 */ /* 0x000fe20007ffe0ff */
[C---:B0-----:R-:W-:Y:S01]  /*1990*/  IMAD.WIDE.U32 R100, R83.reuse, 0x10, R100 ;  /* 0x0000001053647825 */ /* 0x041fe200078e0064 */
[----:B------:R-:W-:-:S04]  /*19a0*/  IADD3 R83, R83, 0x80, RZ ;  /* 0x0000008053537810 */ /* 0x000fc80007ffe0ff */
[----:B------:R0:W-:Y:S03]  /*19b0*/  STG.E.128 desc[UR4][R100.64], R72 ;  /* 0x0000004864007986 */ /* 0x0001e6000c101d04 */
.L_x_21033:
[----:B------:R-:W-:Y:S05]  /*19c0*/  BSYNC B0 ;  /* 0x0000000000007941 */ /* 0x000fea0003800000 */
.L_x_21032:
[----:B------:R-:W-:Y:S01]  /*19d0*/  ISETP.NE.AND P1, PT, R98, RZ, PT ;  /* 0x000000ff6200720c */ /* 0x000fe20003f25270 */
[----:B------:R-:W-:-:S12]  /*19e0*/  BSSY B0, `(.L_x_21042) ;  /* 0x000002f000007945 */ /* 0x000fd80003800000 */
[----:B------:R-:W-:Y:S05]  /*19f0*/  @!P1 BRA `(.L_x_21043) ;  /* 0x0000000000b49947 */ /* 0x000fea0003800000 */
[----:B------:R-:W0:Y:S08]  /*1a00*/  @P0 LDC.64 R78, c[0x0][0x220] ;  /* 0x00008800ff4e0b82 */ /* 0x000e300000000a00 */
[----:B------:R-:W1:Y:S01]  /*1a10*/  LDC.64 R102, c[0x0][0x230] ;  /* 0x00008c00ff667b82 */ /* 0x000e620000000a00 */
[----:B0-----:R-:W-:-:S05]  /*1a20*/  @P0 IMAD.WIDE.U32 R78, R93, 0x10, R78 ;  /* 0x000000105d4e0825 */ /* 0x001fca00078e004e */
[----:B-----5:R0:W5:Y:S01]  /*1a30*/  @P0 LDG.E.128 R84, desc[UR4][R78.64] ;  /* 0x000000044e540981 */ /* 0x020162000c1e1d00 */
[----:B-1----:R-:W-:-:S04]  /*1a40*/  ISETP.NE.U32.AND P0, PT, R102, RZ, PT ;  /* 0x000000ff6600720c */ /* 0x002fc80003f05070 */
[----:B------:R-:W-:-:S13]  /*1a50*/  ISETP.NE.AND.EX P0, PT, R103, RZ, PT, P0 ;  /* 0x000000ff6700720c */ /* 0x000fda0003f05300 */
[----:B--234-:R-:W1:Y:S02]  /*1a60*/  @P0 LDC.64 R100, c[0x0][0x230] ;  /* 0x00008c00ff640b82 */ /* 0x01ce640000000a00 */
[----:B-1----:R-:W-:-:S05]  /*1a70*/  @P0 IMAD.WIDE.U32 R100, R83, 0x10, R100 ;  /* 0x0000001053640825 */ /* 0x002fca00078e0064 */
        /* <DEDUP_REMOVED lines=18> */
.L_x_21045:
[----:B------:R-:W-:Y:S05]  /*1ba0*/  BSYNC B1 ;  /* 0x0000000000017941 */ /* 0x000fea0003800000 */
.L_x_21044:
[----:B------:R-:W-:Y:S04]  /*1bb0*/  BSSY B1, `(.L_x_21046) ;  /* 0x0000004000017945 */ /* 0x000fe80003800000 */
[----:B------:R-:W-:Y:S05]  /*1bc0*/  @!P1 BRA `(.L_x_21047) ;  /* 0x0000000000089947 */ /* 0x000fea0003800000 */
[----:B-----5:R-:W-:-:S04]  /*1bd0*/  FMUL.FTZ R77, R85, UR6 ;  /* 0x00000006554d7c20 */ /* 0x020fc80008410000 */
[----:B------:R-:W-:-:S07]  /*1be0*/  @P0 FADD.FTZ R77, R53, R77 ;  /* 0x0000004d354d0221 */ /* 0x000fce0000010000 */
.L_x_21047:
[----:B------:R-:W-:Y:S05]  /*1bf0*/  BSYNC B1 ;  /* 0x0000000000017941 */ /* 0x000fea0003800000 */
.L_x_21046:
[----:B------:R-:W-:Y:S04]  /*1c00*/  BSSY B1, `(.L_x_21048) ;  /* 0x0000004000017945 */ /* 0x000fe80003800000 */
[----:B------:R-:W-:Y:S05]  /*1c10*/  @!P1 BRA `(.L_x_21049) ;  /* 0x0000000000089947 */ /* 0x000fea0003800000 */
[----:B-----5:R-:W-:-:S04]  /*1c20*/  FMUL.FTZ R78, R86, UR6 ;  /* 0x00000006564e7c20 */ /* 0x020fc80008410000 */
[----:B------:R-:W-:-:S07]  /*1c30*/  @P0 FADD.FTZ R78, R54, R78 ;  /* 0x0000004e364e0221 */ /* 0x000fce0000010000 */
.L_x_21049:
[----:B------:R-:W-:Y:S05]  /*1c40*/  BSYNC B1 ;  /* 0x0000000000017941 */ /* 0x000fea0003800000 */
.L_x_21048:
[----:B------:R-:W-:Y:S04]  /*1c50*/  BSSY B1, `(.L_x_21050) ;  /* 0x0000004000017945 */ /* 0x000fe80003800000 */
[----:B------:R-:W-:Y:S05]  /*1c60*/  @!P1 BRA `(.L_x_21051) ;  /* 0x0000000000089947 */ /* 0x000fea0003800000 */
[----:B-----5:R-:W-:-:S04]  /*1c70*/  FMUL.FTZ R79, R87, UR6 ;  /* 0x00000006574f7c20 */ /* 0x020fc80008410000 */
[----:B------:R-:W-:-:S07]  /*1c80*/  @P0 FADD.FTZ R79, R55, R79 ;  /* 0x0000004f374f0221 */ /* 0x000fce0000010000 */
.L_x_21051:
[----:B------:R-:W-:Y:S05]  /*1c90*/  BSYNC B1 ;  /* 0x0000000000017941 */ /* 0x000fea0003800000 */
.L_x_21050:
[----:B------:R-:W0:Y:S02]  /*1ca0*/  LDC.64 R100, c[0x0][0x238] ;  /* 0x00008e00ff647b82 */ /* 0x000e240000000a00 */
[----:B0-----:R-:W-:-:S05]  /*1cb0*/  IMAD.WIDE.U32 R100, R83, 0x10, R100 ;  /* 0x0000001053647825 */ /* 0x001fca00078e0064 */
[----:B------:R0:W-:Y:S02]  /*1cc0*/  STG.E.128 desc[UR4][R100.64], R76 ;  /* 0x0000004c64007986 */ /* 0x0001e4000c101d04 */
.L_x_21043:
[----:B------:R-:W-:Y:S05]  /*1cd0*/  BSYNC B0 ;  /* 0x0000000000007941 */ /* 0x000fea0003800000 */
.L_x_21042:
[----:B0-234-:R-:W-:Y:S01]  /*1ce0*/  FADD.FTZ R100, RZ, R56 ;  /* 0x00000038ff647221 */ /* 0x01dfe20000010000 */
        /* <DEDUP_REMOVED lines=10> */
[----:B------:R-:W-:-:S04]  /*1d90*/  LOP3.LUT P6, RZ, R91, 0x1f, RZ, 0xc0, !PT ;  /* 0x0000001f5bff7812 */ /* 0x000fc800078cc0ff */
        /* <DEDUP_REMOVED lines=18> */
[----:B------:R-:W-:-:S03]  /*1ec0*/  @!P5 IADD3 R81, R81, 0x4, RZ ;  /* 0x000000045151d810 */ /* 0x000fc60007ffe0ff */
[----:B------:R-:W-:-:S04]  /*1ed0*/  FADD.FTZ R100, R76, R93 ;  /* 0x0000005d4c647221 */ /* 0x000fc80000010000 */
[----:B------:R-:W-:Y:S01]  /*1ee0*/  FADD.FTZ R101, R77, R100 ;  /* 0x000000644d657221 */ /* 0x000fe20000010000 */
[----:B------:R-:W-:Y:S02]  /*1ef0*/  P2R R100, PR, RZ, 0x20 ;  /* 0x00000020ff647803 */ /* 0x000fe40000000000 */
[----:B------:R-:W-:Y:S01]  /*1f00*/  ISETP.GT.U32.AND P5, PT, R89, 0x2ff, PT ;  /* 0x000002ff5900780c */ /* 0x000fe20003fa4070 */
[----:B------:R-:W-:-:S12]  /*1f10*/  FADD.FTZ R0, R78, R101 ;  /* 0x000000654e007221 */ /* 0x000fd80000010000 */
        /* <DEDUP_REMOVED lines=72> */
.L_x_21076:
        /* <DEDUP_REMOVED lines=13> */
[----:B------:R-:W-:Y:S01]  /*2470*/  BAR.SYNC.DEFER_BLOCKING 0x0 ;  /* 0x0000000000007b1d */ /* 0x000fe20000010000 */
[----:B------:R-:W-:Y:S02]  /*2480*/  LOP3.LUT P1, RZ, R0, 0x1f, R91, 0xf8, !PT ;  /* 0x0000001f00ff7812 */ /* 0x000fe4000782f85b */
[----:B0-----:R-:W-:Y:S02]  /*2490*/  CS2R R106, SRZ ;  /* 0x00000000006a7805 */ /* 0x001fe4000001ff00 */
[----:B------:R-:W-:Y:S02]  /*24a0*/  @!P0 MOV R0, 0x400 ;  /* 0x0000040000008802 */ /* 0x000fe40000000f00 */
[----:B------:R-:W-:Y:S01]  /*24b0*/  @!P0 IADD3 R104, R81, R104, RZ ;  /* 0x0000006851688210 */ /* 0x000fe20007ffe0ff */
[----:B------:R-:W-:Y:S01]  /*24c0*/  HFMA2.MMA R81, -RZ, RZ, 0, 0 ;  /* 0x00000000ff517435 */ /* 0x000fe200000001ff */
[----:B------:R-:W-:Y:S01]  /*24d0*/  ISETP.NE.AND P3, PT, R99, RZ, PT ;  /* 0x000000ff6300720c */ /* 0x000fe20003f65270 */
[----:B------:R-:W-:Y:S04]  /*24e0*/  BSSY B0, `(.L_x_21053) ;  /* 0x00000b3000007945 */ /* 0x000fe80003800000 */
[----:B------:R-:W-:Y:S01]  /*24f0*/  @!P0 MOV R81, R2 ;  /* 0x0000000200518202 */ /* 0x000fe20000000f00 */
[----:B------:R-:W0:Y:S01]  /*2500*/  @!P1 LDC.64 R102, c[0x0][0x250] ;  /* 0x00009400ff669b82 */ /* 0x000e220000000a00 */
[----:B-1----:R-:W-:-:S04]  /*2510*/  @!P0 LEA R83, R83, R0, 0x18 ;  /* 0x0000000053538211 */ /* 0x002fc800078ec0ff */
[----:B------:R-:W-:-:S03]  /*2520*/  @!P0 LEA R83, R104, R83, 0x3 ;  /* 0x0000005368538211 */ /* 0x000fc600078e18ff */
[----:B------:R-:W1:Y:S02]  /*2530*/  @!P1 LDC.64 R104, c[0x0][0x258] ;  /* 0x00009600ff689b82 */ /* 0x000e640000000a00 */
[----:B------:R2:W3:Y:S01]  /*2540*/  @!P0 LDS.64 R106, [R83] ;  /* 0x00000000536a8984 */ /* 0x0004e20000000a00 */
[----:B0-----:R-:W-:-:S04]  /*2550*/  @!P1 LEA R102, P2, R3, R102, 0x2 ;  /* 0x0000006603669211 */ /* 0x001fc800078410ff */
[C---:B------:R-:W-:Y:S02]  /*2560*/  @!P1 LEA.HI.X R103, R3.reuse, R103, R92, 0x2, P2 ;  /* 0x0000006703679211 */ /* 0x040fe400010f145c */
[----:B--2---:R-:W-:Y:S02]  /*2570*/  I2FP.F32.S32 R83, R81 ;  /* 0x0000005100537245 */ /* 0x004fe40000201400 */
[----:B-1----:R-:W-:-:S04]  /*2580*/  @!P1 LEA R104, P0, R3, R104, 0x2 ;  /* 0x0000006803689211 */ /* 0x002fc800078010ff */
[----:B------:R-:W-:Y:S02]  /*2590*/  @!P1 LEA.HI.X R105, R3, R105, R92, 0x2, P0 ;  /* 0x0000006903699211 */ /* 0x000fe400000f145c */
[----:B------:R-:W0:Y:S01]  /*25a0*/  SHFL.DOWN PT, R92, R81, 0x2, 0x1f ;  /* 0x08401f00515c7f89 */ /* 0x000e2200000e0000 */
[----:B-----5:R-:W-:-:S03]  /*25b0*/  ISETP.GE.AND P0, PT, R80, 0x1, PT ;  /* 0x000000015000780c */ /* 0x020fc60003f06270 */
[----:B---3--:R-:W1:Y:S04]  /*25c0*/  SHFL.DOWN PT, R93, R106, 0x2, 0x1f ;  /* 0x08401f006a5d7f89 */ /* 0x008e6800000e0000 */
[----:B------:R-:W2:Y:S01]  /*25d0*/  SHFL.DOWN PT, R108, R107, 0x2, 0x1f ;  /* 0x08401f006b6c7f89 */ /* 0x000ea200000e0000 */
[----:B0-----:R-:W-:Y:S02]  /*25e0*/  IADD3 R101, R92, R81, RZ ;  /* 0x000000515c657210 */ /* 0x001fe40007ffe0ff */
[----:B------:R-:W-:Y:S02]  /*25f0*/  I2FP.F32.S32 R92, R92 ;  /* 0x0000005c005c7245 */ /* 0x000fe40000201400 */
[----:B------:R-:W-:Y:S01]  /*2600*/  I2FP.F32.S32 R0, R101 ;  /* 0x0000006500007245 */ /* 0x000fe20000201400 */
[----:B------:R-:W0:Y:S03]  /*2610*/  SHFL.DOWN PT, R112, R101, 0x1, 0x1f ;  /* 0x08201f0065707f89 */ /* 0x000e2600000e0000 */
[----:B------:R-:W3:Y:S01]  /*2620*/  MUFU.RCP R109, R0 ;  /* 0x00000000006d7308 */ /* 0x000ee20000001000 */
[C---:B-1----:R-:W-:Y:S01]  /*2630*/  FMUL.FTZ R110, R93.reuse, R92 ;  /* 0x0000005c5d6e7220 */ /* 0x042fe20000410000 */
[----:B------:R-:W-:-:S03]  /*2640*/  FADD.FTZ R93, -R93, R106 ;  /* 0x0000006a5d5d7221 */ /* 0x000fc60000010100 */
[----:B------:R-:W-:Y:S01]  /*2650*/  FFMA.FTZ R110, R83, R106, R110 ;  /* 0x0000006a536e7223 */ /* 0x000fe2000001006e */
[----:B------:R-:W-:Y:S01]  /*2660*/  FMUL.FTZ R93, R93, R93 ;  /* 0x0000005d5d5d7220 */ /* 0x000fe20000410000 */
[----:B--2---:R-:W-:-:S03]  /*2670*/  FADD.FTZ R108, R108, R107 ;  /* 0x0000006b6c6c7221 */ /* 0x004fc60000010000 */
[----:B------:R-:W-:Y:S01]  /*2680*/  FMUL.FTZ R93, R93, R83 ;  /* 0x000000535d5d7220 */ /* 0x000fe20000410000 */
[----:B---3--:R-:W-:-:S03]  /*2690*/  FMUL.FTZ R81, R109, R110 ;  /* 0x0000006e6d517220 */ /* 0x008fc60000410000 */
[----:B------:R-:W-:Y:S01]  /*26a0*/  FMUL.FTZ R93, R93, R92 ;  /* 0x0000005c5d5d7220 */ /* 0x000fe20000410000 */
[-C--:B0-----:R-:W-:Y:S01]  /*26b0*/  IADD3 R101, R101, R112.reuse, RZ ;  /* 0x0000007065657210 */ /* 0x081fe20007ffe0ff */
[----:B------:R-:W0:Y:S02]  /*26c0*/  SHFL.DOWN PT, R106, R81, 0x1, 0x1f ;  /* 0x08201f00516a7f89 */ /* 0x000e2400000e0000 */
[----:B------:R-:W-:Y:S01]  /*26d0*/  FFMA.FTZ R93, R109, R93, R108 ;  /* 0x0000005d6d5d7223 */ /* 0x000fe2000001006c */
[----:B------:R-:W-:Y:S02]  /*26e0*/  I2FP.F32.S32 R112, R112 ;  /* 0x0000007000707245 */ /* 0x000fe40000201400 */
[----:B------:R-:W-:Y:S02]  /*26f0*/  I2FP.F32.S32 R101, R101 ;  /* 0x0000006500657245 */ /* 0x000fe40000201400 */
[----:B------:R-:W1:Y:S04]  /*2700*/  SHFL.DOWN PT, R92, R93, 0x1, 0x1f ;  /* 0x08201f005d5c7f89 */ /* 0x000e6800000e0000 */
[----:B------:R-:W2:Y:S01]  /*2710*/  MUFU.RCP R101, R101 ;  /* 0x0000006500657308 */ /* 0x000ea20000001000 */
[----:B0-----:R-:W-:Y:S01]  /*2720*/  FADD.FTZ R83, R81, -R106 ;  /* 0x8000006a51537221 */ /* 0x001fe20000010000 */
[----:B------:R-:W-:-:S03]  /*2730*/  FMUL.FTZ R107, R106, R112 ;  /* 0x000000706a6b7220 */ /* 0x000fc60000410000 */
[----:B------:R-:W-:Y:S01]  /*2740*/  FMUL.FTZ R83, R83, R83 ;  /* 0x0000005353537220 */ /* 0x000fe20000410000 */
[C---:B------:R-:W-:Y:S01]  /*2750*/  FFMA.FTZ R106, R0.reuse, R81, R107 ;  /* 0x00000051006a7223 */ /* 0x040fe2000001006b */
[----:B-1----:R-:W-:Y:S02]  /*2760*/  FADD.FTZ R92, R93, R92 ;  /* 0x0000005c5d5c7221 */ /* 0x002fe40000010000 */
[----:B------:R-:W-:Y:S01]  /*2770*/  FMUL.FTZ R83, R0, R83 ;  /* 0x0000005300537220 */ /* 0x000fe20000410000 */
[----:B--2---:R-:W-:-:S03]  /*2780*/  FMUL.FTZ R106, R101, R106 ;  /* 0x0000006a656a7220 */ /* 0x004fc60000410000 */
        /* <DEDUP_REMOVED lines=36> */
[----:B------:R-:W-:-:S04]  /*29d0*/  IADD3 R93, R93, 0x80, RZ ;  /* 0x000000805d5d7810 */ /* 0x000fc80007ffe0ff */
[----:B------:R0:W-:Y:S03]  /*29e0*/  STG.E.128 desc[UR4][R102.64], R80 ;  /* 0x0000005066007986 */ /* 0x0001e6000c101d04 */
.L_x_21056:
[----:B------:R-:W-:Y:S05]  /*29f0*/  BSYNC B1 ;  /* 0x0000000000017941 */ /* 0x000fea0003800000 */
.L_x_21055:
        /* <DEDUP_REMOVED lines=19> */
.L_x_21058:
[----:B------:R-:W-:Y:S05]  /*2b30*/  BSYNC B1 ;  /* 0x0000000000017941 */ /* 0x000fea0003800000 */
.L_x_21057:
        /* <DEDUP_REMOVED lines=19> */
.L_x_21060:
[----:B------:R-:W-:Y:S05]  /*2c70*/  BSYNC B1 ;  /* 0x0000000000017941 */ /* 0x000fea0003800000 */
.L_x_21059:
        /* <DEDUP_REMOVED lines=19> */
.L_x_21062:
[----:B------:R-:W-:Y:S05]  /*2db0*/  BSYNC B1 ;  /* 0x0000000000017941 */ /* 0x000fea0003800000 */
.L_x_21061:
        /* <DEDUP_REMOVED lines=19> */
.L_x_21064:
[----:B------:R-:W-:Y:S05]  /*2ef0*/  BSYNC B1 ;  /* 0x0000000000017941 */ /* 0x000fea0003800000 */
.L_x_21063:
        /* <DEDUP_REMOVED lines=17> */
.L_x_21054:
[----:B------:R-:W-:Y:S05]  /*3010*/  BSYNC B0 ;  /* 0x0000000000007941 */ /* 0x000fea0003800000 */
.L_x_21053:
[----:B------:R-:W-:Y:S02]  /*3020*/  ISETP.NE.AND P0, PT, R100, RZ, PT ;  /* 0x000000ff6400720c */ /* 0x000fe40003f05270 */
[----:B------:R-:W-:Y:S02]  /*3030*/  IADD3 R3, R3, UR8, RZ ;  /* 0x0000000803037c10 */ /* 0x000fe4000fffe0ff */
[----:B0-----:R-:W-:Y:S02]  /*3040*/  SEL R0, RZ, 0x1, P0 ;  /* 0x00000001ff007807 */ /* 0x001fe40000000000 */
[----:B------:R-:W-:-:S13]  /*3050*/  ISETP.GE.AND P0, PT, R3, UR9, PT ;  /* 0x0000000903007c0c */ /* 0x000fda000bf06270 */
[----:B------:R-:W-:Y:S05]  /*3060*/  @!P0 BRA `(.L_x_21065) ;  /* 0xffffffd800148947 */ /* 0x000fea000383ffff */
[----:B------:R-:W-:Y:S05]  /*3070*/  EXIT ;  /* 0x000000000000794d */ /* 0x000fea0003800000 */
.L_x_21052:
[----:B------:R-:W-:Y:S01]  /*3080*/  HFMA2.MMA R109, -RZ, RZ, 0, 5.9604644775390625e-08 ;  /* 0x00000001ff6d7435 */ /* 0x000fe200000001ff */
[----:B------:R-:W-:Y:S02]  /*3090*/  MOV R110, R93 ;  /* 0x0000005d006e7202 */ /* 0x000fe40000000f00 */
[----:B------:R-:W-:Y:S02]  /*30a0*/  MOV R112, 0x1f ;  /* 0x0000001f00707802 */ /* 0x000fe40000000f00 */
[----:B------:R-:W-:-:S07]  /*30b0*/  MOV R107, 0xffffffff ;  /* 0xffffffff006b7802 */ /* 0x000fce0000000f00 */
[----:B-1---5:R-:W-:Y:S05]  /*30c0*/  WARPSYNC.COLLECTIVE R107, `(.L_x_21066) ;  /* 0x000000006b087348 */ /* 0x022fea0003c00000 */
[----:B------:R0:W2:Y:S02]  /*30d0*/  SHFL.BFLY P6, R108, R110, R109, R112 ;  /* 0x0c00006d6e6c7389 */ /* 0x0000a400000c0070 */
[----:B012--5:R-:W-:Y:S01]  /*30e0*/  ENDCOLLECTIVE ;  /* 0x000000000000791b */ /* 0x027fe20003800000 */
.L_x_21066:
[----:B------:R-:W-:Y:S01]  /*30f0*/  HFMA2.MMA R109, -RZ, RZ, 0, 1.1920928955078125e-07 ;  /* 0x00000002ff6d7435 */ /* 0x000fe200000001ff */
[----:B------:R-:W-:-:S05]  /*3100*/  MOV R0, R108 ;  /* 0x0000006c00007202 */ /* 0x000fca0000000f00 */
[----:B------:R-:W-:-:S05]  /*3110*/  FADD.FTZ R101, R93, R0 ;  /* 0x000000005d657221 */ /* 0x000fca0000010000 */
[----:B------:R-:W-:-:S07]  /*3120*/  MOV R110, R101 ;  /* 0x00000065006e7202 */ /* 0x000fce0000000f00 */
[----:B------:R-:W-:Y:S05]  /*3130*/  WARPSYNC.COLLECTIVE R107, `(.L_x_21067) ;  /* 0x000000006b087348 */ /* 0x000fea0003c00000 */
[----:B------:R0:W1:Y:S02]  /*3140*/  SHFL.BFLY P6, R108, R110, R109, R112 ;  /* 0x0c00006d6e6c7389 */ /* 0x00006400000c0070 */
[----:B01----:R-:W-:Y:S01]  /*3150*/  ENDCOLLECTIVE ;  /* 0x000000000000791b */ /* 0x003fe20003800000 */
.L_x_21067:
[----:B------:R-:W-:Y:S01]  /*3160*/  HFMA2.MMA R109, -RZ, RZ, 0, 2.384185791015625e-07 ;  /* 0x00000004ff6d7435 */ /* 0x000fe200000001ff */
[----:B------:R-:W-:-:S05]  /*3170*/  MOV R0, R108 ;  /* 0x0000006c00007202 */ /* 0x000fca0000000f00 */
[----:B------:R-:W-:-:S05]  /*3180*/  FADD.FTZ R103, R101, R0 ;  /* 0x0000000065677221 */ /* 0x000fca0000010000 */
[----:B------:R-:W-:-:S07]  /*3190*/  MOV R110, R103 ;  /* 0x00000067006e7202 */ /* 0x000fce0000000f00 */
[----:B------:R-:W-:Y:S05]  /*31a0*/  WARPSYNC.COLLECTIVE R107, `(.L_x_21068) ;  /* 0x000000006b087348 */ /* 0x000fea0003c00000 */
[----:B------:R0:W1:Y:S02]  /*31b0*/  SHFL.BFLY P6, R108, R110, R109, R112 ;  /* 0x0c00006d6e6c7389 */ /* 0x00006400000c0070 */
[----:B01----:R-:W-:Y:S01]  /*31c0*/  ENDCOLLECTIVE ;  /* 0x000000000000791b */ /* 0x003fe20003800000 */
.L_x_21068:
[----:B------:R-:W-:Y:S01]  /*31d0*/  HFMA2.MMA R109, -RZ, RZ, 0, 4.76837158203125e-07 ;  /* 0x00000008ff6d7435 */ /* 0x000fe200000001ff */
[----:B------:R-:W-:-:S05]  /*31e0*/  MOV R0, R108 ;  /* 0x0000006c00007202 */ /* 0x000fca0000000f00 */
[----:B------:R-:W-:-:S05]  /*31f0*/  FADD.FTZ R104, R103, R0 ;  /* 0x0000000067687221 */ /* 0x000fca0000010000 */
[----:B------:R-:W-:-:S07]  /*3200*/  MOV R110, R104 ;  /* 0x00000068006e7202 */ /* 0x000fce0000000f00 */
[----:B------:R-:W-:Y:S05]  /*3210*/  WARPSYNC.COLLECTIVE R107, `(.L_x_21069) ;  /* 0x000000006b087348 */ /* 0x000fea0003c00000 */
[----:B------:R0:W1:Y:S02]  /*3220*/  SHFL.BFLY P6, R108, R110, R109, R112 ;  /* 0x0c00006d6e6c7389 */ /* 0x00006400000c0070 */
[----:B01----:R-:W-:Y:S01]  /*3230*/  ENDCOLLECTIVE ;  /* 0x000000000000791b */ /* 0x003fe20003800000 */
.L_x_21069:
[----:B------:R-:W-:Y:S01]  /*3240*/  HFMA2.MMA R109, -RZ, RZ, 0, 9.5367431640625e-07 ;  /* 0x00000010ff6d7435 */ /* 0x000fe200000001ff */
[----:B------:R-:W-:-:S05]  /*3250*/  MOV R105, R108 ;  /* 0x0000006c00697202 */ /* 0x000fca0000000f00 */
[----:B------:R-:W-:-:S05]  /*3260*/  FADD.FTZ R105, R104, R105 ;  /* 0x0000006968697221 */ /* 0x000fca0000010000 */
[----:B------:R-:W-:-:S07]  /*3270*/  MOV R110, R105 ;  /* 0x00000069006e7202 */ /* 0x000fce0000000f00 */
[----:B------:R-:W-:Y:S05]  /*3280*/  WARPSYNC.COLLECTIVE R107, `(.L_x_21070) ;  /* 0x000000006b087348 */ /* 0x000fea0003c00000 */
[----:B------:R0:W1:Y:S02]  /*3290*/  SHFL.BFLY P6, R108, R110, R109, R112 ;  /* 0x0c00006d6e6c7389 */ /* 0x00006400000c0070 */
[----:B01----:R-:W-:Y:S01]  /*32a0*/  ENDCOLLECTIVE ;  /* 0x000000000000791b */ /* 0x003fe20003800000 */
.L_x_21070:
        /* <DEDUP_REMOVED lines=57> */
.L_x_21071:
[----:B------:R-:W-:Y:S01]  /*3640*/  HFMA2.MMA R109, -RZ, RZ, 0, 1.1920928955078125e-07 ;  /* 0x00000002ff6d7435 */ /* 0x000fe200000001ff */
[----:B------:R-:W-:-:S05]  /*3650*/  MOV R93, R108 ;  /* 0x0000006c005d7202 */ /* 0x000fca0000000f00 */
[----:B------:R-:W-:-:S05]  /*3660*/  FADD.FTZ R93, R0, R93 ;  /* 0x0000005d005d7221 */ /* 0x000fca0000010000 */
[----:B------:R-:W-:-:S07]  /*3670*/  MOV R110, R93 ;  /* 0x0000005d006e7202 */ /* 0x000fce0000000f00 */
[----:B------:R-:W-:Y:S05]  /*3680*/  WARPSYNC.COLLECTIVE R107, `(.L_x_21072) ;  /* 0x000000006b087348 */ /* 0x000fea0003c00000 */
[----:B------:R0:W1:Y:S02]  /*3690*/  SHFL.BFLY P6, R108, R110, R109, R112 ;  /* 0x0c00006d6e6c7389 */ /* 0x00006400000c0070 */
[----:B01----:R-:W-:Y:S01]  /*36a0*/  ENDCOLLECTIVE ;  /* 0x000000000000791b */ /* 0x003fe20003800000 */
.L_x_21072:
[----:B------:R-:W-:Y:S01]  /*36b0*/  HFMA2.MMA R109, -RZ, RZ, 0, 2.384185791015625e-07 ;  /* 0x00000004ff6d7435 */ /* 0x000fe200000001ff */
[----:B------:R-:W-:-:S05]  /*36c0*/  MOV R104, R108 ;  /* 0x0000006c00687202 */ /* 0x000fca0000000f00 */
[----:B------:R-:W-:-:S05]  /*36d0*/  FADD.FTZ R104, R93, R104 ;  /* 0x000000685d687221 */ /* 0x000fca0000010000 */
[----:B------:R-:W-:-:S07]  /*36e0*/  MOV R110, R104 ;  /* 0x00000068006e7202 */ /* 0x000fce0000000f00 */
[----:B------:R-:W-:Y:S05]  /*36f0*/  WARPSYNC.COLLECTIVE R107, `(.L_x_21073) ;  /* 0x000000006b087348 */ /* 0x000fea0003c00000 */
[----:B------:R0:W1:Y:S02]  /*3700*/  SHFL.BFLY P6, R108, R110, R109, R112 ;  /* 0x0c00006d6e6c7389 */ /* 0x00006400000c0070 */
[----:B01----:R-:W-:Y:S01]  /*3710*/  ENDCOLLECTIVE ;  /* 0x000000000000791b */ /* 0x003fe20003800000 */
.L_x_21073:
[----:B------:R-:W-:Y:S01]  /*3720*/  HFMA2.MMA R109, -RZ, RZ, 0, 4.76837158203125e-07 ;  /* 0x00000008ff6d7435 */ /* 0x000fe200000001ff */
[----:B------:R-:W-:-:S05]  /*3730*/  MOV R101, R108 ;  /* 0x0000006c00657202 */ /* 0x000fca0000000f00 */
[----:B------:R-:W-:-:S05]  /*3740*/  FADD.FTZ R101, R104, R101 ;  /* 0x0000006568657221 */ /* 0x000fca0000010000 */
[----:B------:R-:W-:-:S07]  /*3750*/  MOV R110, R101 ;  /* 0x00000065006e7202 */ /* 0x000fce0000000f00 */
[----:B------:R-:W-:Y:S05]  /*3760*/  WARPSYNC.COLLECTIVE R107, `(.L_x_21074) ;  /* 0x000000006b087348 */ /* 0x000fea0003c00000 */
[----:B------:R0:W1:Y:S02]  /*3770*/  SHFL.BFLY P6, R108, R110, R109, R112 ;  /* 0x0c00006d6e6c7389 */ /* 0x00006400000c0070 */
[----:B01----:R-:W-:Y:S01]  /*3780*/  ENDCOLLECTIVE ;  /* 0x000000000000791b */ /* 0x003fe20003800000 */
.L_x_21074:
[----:B------:R-:W-:Y:S01]  /*3790*/  HFMA2.MMA R109, -RZ, RZ, 0, 9.5367431640625e-07 ;  /* 0x00000010ff6d7435 */ /* 0x000fe200000001ff */
[----:B------:R-:W-:-:S05]  /*37a0*/  MOV R106, R108 ;  /* 0x0000006c006a7202 */ /* 0x000fca0000000f00 */
[----:B------:R-:W-:-:S05]  /*37b0*/  FADD.FTZ R106, R101, R106 ;  /* 0x0000006a656a7221 */ /* 0x000fca0000010000 */
[----:B------:R-:W-:-:S07]  /*37c0*/  MOV R110, R106 ;  /* 0x0000006a006e7202 */ /* 0x000fce0000000f00 */
[----:B------:R-:W-:Y:S05]  /*37d0*/  WARPSYNC.COLLECTIVE R107, `(.L_x_21075) ;  /* 0x000000006b087348 */ /* 0x000fea0003c00000 */
[----:B------:R0:W1:Y:S02]  /*37e0*/  SHFL.BFLY P6, R108, R110, R109, R112 ;  /* 0x0c00006d6e6c7389 */ /* 0x00006400000c0070 */
[----:B01----:R-:W-:Y:S01]  /*37f0*/  ENDCOLLECTIVE ;  /* 0x000000000000791b */ /* 0x003fe20003800000 */
.L_x_21075:
[----:B------:R-:W-:Y:S01]  /*3800*/  MOV R103, R108 ;  /* 0x0000006c00677202 */ /* 0x000fe20000000f00 */
[----:B------:R-:W-:Y:S06]  /*3810*/  BRA `(.L_x_21076) ;  /* 0xffffffe800e07947 */ /* 0x000fec000383ffff */
.L_x_21077:
        /* <DEDUP_REMOVED lines=14> */
.L_x_23354:


//--------------------- .text._ZN10layer_norm13ln_fwd_kernelINS_13Kernel_traitsIfffffjLj3072ELj1ELj1ELj4ELj16ENS_18Kernel_traits_baseILj3072EfffffjLj128EEEEELb0ELb0ELb1ELb1EEEvNS_9FwdParamsE --------------------------
	.section	.text._ZN10layer_norm13ln_fwd_kernelINS_13Kernel_traitsIfffffjLj3072ELj1ELj1ELj4ELj16ENS_18Kernel_traits_baseILj3072EfffffjLj128EEEEELb0ELb0ELb1ELb1EEEvNS_9FwdParamsE,"ax",@progbits
	.align	128
        .global         _ZN10layer_norm13ln_fwd_kernelINS_13Kernel_traitsIfffffjLj3072ELj1ELj1ELj4ELj16ENS_18Kernel_traits_baseILj3072EfffffjLj128EEEEELb0ELb0ELb1ELb1EEEvNS_9FwdParamsE
        .type           _ZN10layer_norm13ln_fwd_kernelINS_13Kernel_traitsIfffffjLj3072ELj1ELj1ELj4ELj16ENS_18Kernel_traits_baseILj3072EfffffjLj128EEEEELb0ELb0ELb1ELb1EEEvNS_9FwdParamsE,@function
        .size           _ZN10layer_norm13ln_fwd_kernelINS_13Kernel_traitsIfffffjLj3072ELj1ELj1ELj4ELj16ENS_18Kernel_traits_baseILj3072EfffffjLj128EEEEELb0ELb0ELb1ELb1EEEvNS_9FwdParamsE,(.L_x_23355 - _ZN10layer_norm13ln_fwd_kernelINS_13Kernel_traitsIfffffjLj3072ELj1ELj1ELj4ELj16ENS_18Kernel_traits_baseILj3072EfffffjLj128EEEEELb0ELb0ELb1ELb1EEEvNS_9FwdParamsE)
        .other          _ZN10layer_norm13ln_fwd_kernelINS_13Kernel_traitsIfffffjLj3072ELj1ELj1ELj4ELj16ENS_18Kernel_traits_baseILj3072EfffffjLj128EEEEELb0ELb0ELb1ELb1EEEvNS_9FwdParamsE,@"STO_CUDA_ENTRY STV_DEFAULT"
_ZN10layer_norm13ln_fwd_kernelINS_13Kernel_traitsIfffffjLj3072ELj1ELj1ELj4ELj16ENS_18Kernel_traits_baseILj3072EfffffjLj128EEEEELb0ELb0ELb1ELb1EEEvNS_9FwdParamsE:
.text._ZN10layer_norm13ln_fwd_kernelINS_13Kernel_traitsIfffffjLj3072ELj1ELj1ELj4ELj16ENS_18Kernel_traits_baseILj3072EfffffjLj128EEEEELb0ELb0ELb1ELb1EEEvNS_9FwdParamsE:
        /* <DEDUP_REMOVED lines=55> */
.L_x_21129:
        /* <DEDUP_REMOVED lines=18> */
[----:B------:R2:W4:Y:S01]  /*0490*/  @P0 LDG.E.128 R8, desc[UR4][R62.64] ;  /* 0x000000043e080981 */ /* 0x000522000c1e1d00 */
[----:B------:R-:W-:Y:S02]  /*04a0*/  MOV R88, RZ ;  /* 0x000000ff00587202 */ /* 0x000fe40000000f00 */
[----:B------:R-:W-:Y:S01]  /*04b0*/  IADD3 R75, R79, 0x80, RZ ;  /* 0x000000804f4b7810 */ /* 0x000fe20007ffe0ff */
[----:B------:R-:W-:Y:S04]  /*04c0*/  BSSY B0, `(.L_x_21078) ;  /* 0x000001c000007945 */ /* 0x000fe80003800000 */
[----:B0-----:R-:W-:Y:S01]  /*04d0*/  @P0 IMAD.WIDE.U32 R68, R75, 0x10, R68 ;  /* 0x000000104b440825 */ /* 0x001fe200078e0044 */
[C---:B---3--:R-:W-:Y:S02]  /*04e0*/  ISETP.GE.AND P5, PT, R66.reuse, 0x1, PT ;  /* 0x000000014200780c */ /* 0x048fe40003fa6270 */
[----:B------:R-:W-:-:S11]  /*04f0*/  ISETP.GT.AND P6, PT, R66, RZ, PT ;  /* 0x000000ff4200720c */ /* 0x000fd60003fc4270 */
[----:B------:R-:W2:Y:S01]  /*0500*/  @P5 LDC.64 R60, c[0x0][0x220] ;  /* 0x00008800ff3c5b82 */ /* 0x000ea20000000a00 */
[----:B------:R-:W-:-:S05]  /*0510*/  @P5 IADD3 R64, R66, -0x1, RZ ;  /* 0xffffffff42405810 */ /* 0x000fca0007ffe0ff */
[----:B------:R-:W-:-:S05]  /*0520*/  @P5 IMAD R64, R64, R85, RZ ;  /* 0x0000005540405224 */ /* 0x000fca00078e02ff */
[----:B------:R-:W-:Y:S02]  /*0530*/  @P5 SHF.R.S32.HI R65, RZ, 0x1f, R64 ;  /* 0x0000001fff415819 */ /* 0x000fe40000011440 */
[C---:B------:R-:W-:Y:S02]  /*0540*/  @!P6 ISETP.NE.U32.AND P1, PT, R90.reuse, RZ, PT ;  /* 0x000000ff5a00e20c */ /* 0x040fe40003f25070 */
[----:B------:R-:W-:Y:S02]  /*0550*/  @P5 LEA.HI R65, R65, R64, RZ, 0x2 ;  /* 0x0000004041415211 */ /* 0x000fe400078f10ff */
[----:B------:R-:W-:Y:S02]  /*0560*/  @!P6 ISETP.NE.AND.EX P2, PT, R91, RZ, PT, P1 ;  /* 0x000000ff5b00e20c */ /* 0x000fe40003f45310 */
[----:B------:R-:W-:Y:S02]  /*0570*/  @P5 LEA.HI.SX32 R88, R65, R80, 0x1e ;  /* 0x0000005041585211 */ /* 0x000fe400078ff2ff */
[----:B------:R-:W-:-:S03]  /*0580*/  @!P6 ISETP.NE.U32.AND P3, PT, R90, RZ, PT ;  /* 0x000000ff5a00e20c */ /* 0x000fc60003f65070 */
[----:B--2---:R-:W-:Y:S01]  /*0590*/  @P5 IMAD.WIDE.U32 R62, R88, 0x10, R60 ;  /* 0x00000010583e5825 */ /* 0x004fe200078e003c */
[----:B----4-:R-:W-:Y:S02]  /*05a0*/  @!P6 FSEL R61, R9, RZ, P2 ;  /* 0x000000ff093de208 */ /* 0x010fe40001000000 */
[C---:B------:R-:W-:Y:S02]  /*05b0*/  @!P6 ISETP.NE.U32.AND P1, PT, R90.reuse, RZ, PT ;  /* 0x000000ff5a00e20c */ /* 0x040fe40003f25070 */
[----:B------:R-:W-:Y:S01]  /*05c0*/  @!P6 ISETP.NE.U32.AND P2, PT, R90, RZ, PT ;  /* 0x000000ff5a00e20c */ /* 0x000fe20003f45070 */
[----:B------:R0:W5:Y:S01]  /*05d0*/  @P5 LDG.E.128 R4, desc[UR4][R62.64] ;  /* 0x000000043e045981 */ /* 0x000162000c1e1d00 */
[C---:B------:R-:W-:Y:S02]  /*05e0*/  @!P6 ISETP.NE.AND.EX P3, PT, R91.reuse, RZ, PT, P3 ;  /* 0x000000ff5b00e20c */ /* 0x040fe40003f65330 */
[C---:B------:R-:W-:Y:S02]  /*05f0*/  @!P6 ISETP.NE.AND.EX P1, PT, R91.reuse, RZ, PT, P1 ;  /* 0x000000ff5b00e20c */ /* 0x040fe40003f25310 */
[----:B------:R-:W-:Y:S01]  /*0600*/  @!P6 ISETP.NE.AND.EX P2, PT, R91, RZ, PT, P2 ;  /* 0x000000ff5b00e20c */ /* 0x000fe20003f45320 */
[----:B-1----:R-:W-:Y:S01]  /*0610*/  IMAD.WIDE.U32 R64, R79, 0x10, R86 ;  /* 0x000000104f407825 */ /* 0x002fe200078e0056 */
[----:B------:R-:W-:-:S02]  /*0620*/  @!P6 FSEL R60, R8, RZ, P3 ;  /* 0x000000ff083ce208 */ /* 0x000fc40001800000 */
[----:B0-----:R-:W-:Y:S02]  /*0630*/  @!P6 FSEL R62, R10, RZ, P1 ;  /* 0x000000ff0a3ee208 */ /* 0x001fe40000800000 */
[----:B------:R-:W-:Y:S01]  /*0640*/  @!P6 FSEL R63, R11, RZ, P2 ;  /* 0x000000ff0b3fe208 */ /* 0x000fe20001000000 */
[----:B------:R-:W-:Y:S06]  /*0650*/  @!P6 BRA `(.L_x_21079) ;  /* 0x000000000008e947 */ /* 0x000fec0003800000 */
[----:B-----5:R-:W-:-:S04]  /*0660*/  FMUL.FTZ R60, R4, UR7 ;  /* 0x00000007043c7c20 */ /* 0x020fc80008410000 */
[----:B------:R-:W-:-:S07]  /*0670*/  @P0 FADD.FTZ R60, R8, R60 ;  /* 0x0000003c083c0221 */ /* 0x000fce0000010000 */
.L_x_21079:
[----:B------:R-:W-:Y:S05]  /*0680*/  BSYNC B0 ;  /* 0x0000000000007941 */ /* 0x000fea0003800000 */
.L_x_21078:
[----:B------:R-:W-:Y:S04]  /*0690*/  BSSY B0, `(.L_x_21080) ;  /* 0x0000004000007945 */ /* 0x000fe80003800000 */
[----:B------:R-:W-:Y:S05]  /*06a0*/  @!P6 BRA `(.L_x_21081) ;  /* 0x000000000008e947 */ /* 0x000fea0003800000 */
[----:B-----5:R-:W-:-:S04]  /*06b0*/  FMUL.FTZ R61, R5, UR7 ;  /* 0x00000007053d7c20 */ /* 0x020fc80008410000 */
[----:B------:R-:W-:-:S07]  /*06c0*/  @P0 FADD.FTZ R61, R9, R61 ;  /* 0x0000003d093d0221 */ /* 0x000fce0000010000 */
.L_x_21081:
[----:B------:R-:W-:Y:S05]  /*06d0*/  BSYNC B0 ;  /* 0x0000000000007941 */ /* 0x000fea0003800000 */
.L_x_21080:
[----:B------:R-:W-:Y:S04]  /*06e0*/  BSSY B0, `(.L_x_21082) ;  /* 0x0000004000007945 */ /* 0x000fe80003800000 */
[----:B------:R-:W-:Y:S05]  /*06f0*/  @!P6 BRA `(.L_x_21083) ;  /* 0x000000000008e947 */ /* 0x000fea0003800000 */
[----:B-----5:R-:W-:-:S04]  /*0700*/  FMUL.FTZ R62, R6, UR7 ;  /* 0x00000007063e7c20 */ /* 0x020fc80008410000 */
[----:B------:R-:W-:-:S07]  /*0710*/  @P0 FADD.FTZ R62, R10, R62 ;  /* 0x0000003e0a3e0221 */ /* 0x000fce0000010000 */
.L_x_21083:
[----:B------:R-:W-:Y:S05]  /*0720*/  BSYNC B0 ;  /* 0x0000000000007941 */ /* 0x000fea0003800000 */
.L_x_21082:
[----:B------:R-:W-:Y:S04]  /*0730*/  BSSY B0, `(.L_x_21084) ;  /* 0x0000004000007945 */ /* 0x000fe80003800000 */
[----:B------:R-:W-:Y:S05]  /*0740*/  @!P6 BRA `(.L_x_21085) ;  /* 0x000000000008e947 */ /* 0x000fea0003800000 */
[----:B-----5:R-:W-:-:S04]  /*0750*/  FMUL.FTZ R63, R7, UR7 ;  /* 0x00000007073f7c20 */ /* 0x020fc80008410000 */
[----:B------:R-:W-:-:S07]  /*0760*/  @P0 FADD.FTZ R63, R11, R63 ;  /* 0x0000003f0b3f0221 */ /* 0x000fce0000010000 */
.L_x_21085:
[----:B------:R-:W-:Y:S05]  /*0770*/  BSYNC B0 ;  /* 0x0000000000007941 */ /* 0x000fea0003800000 */
.L_x_21084:
[----:B------:R0:W-:Y:S01]  /*0780*/  STG.E.128 desc[UR4][R64.64], R60 ;  /* 0x0000003c40007986 */ /* 0x0001e2000c101d04 */
[----:B------:R-:W1:Y:S03]  /*0790*/  @P5 LDC.64 R66, c[0x0][0x220] ;  /* 0x00008800ff425b82 */ /* 0x000e660000000a00 */
[----:B------:R2:W0:Y:S01]  /*07a0*/  @P0 LDG.E.128 R8, desc[UR4][R68.64] ;  /* 0x0000000444080981 */ /* 0x000422000c1e1d00 */
[----:B------:R-:W-:-:S04]  /*07b0*/  @P5 IADD3 R71, R88, 0x80, RZ ;  /* 0x0000008058475810 */ /* 0x000fc80007ffe0ff */
[----:B------:R-:W3:Y:S01]  /*07c0*/  @P0 LDC.64 R72, c[0x0][0x230] ;  /* 0x00008c00ff480b82 */ /* 0x000ee20000000a00 */
[----:B------:R-:W-:-:S04]  /*07d0*/  @!P6 ISETP.NE.U32.AND P1, PT, R90, RZ, PT ;  /* 0x000000ff5a00e20c */ /* 0x000fc80003f25070 */
[----:B------:R-:W-:Y:S02]  /*07e0*/  @!P6 ISETP.NE.AND.EX P2, PT, R91, RZ, PT, P1 ;  /* 0x000000ff5b00e20c */ /* 0x000fe40003f45310 */
[C---:B------:R-:W-:Y:S02]  /*07f0*/  @!P6 ISETP.NE.U32.AND P3, PT, R90.reuse, RZ, PT ;  /* 0x000000ff5a00e20c */ /* 0x040fe40003f65070 */
[----:B------:R-:W-:Y:S02]  /*0800*/  @!P6 ISETP.NE.U32.AND P1, PT, R90, RZ, PT ;  /* 0x000000ff5a00e20c */ /* 0x000fe40003f25070 */
[----:B------:R-:W-:Y:S01]  /*0810*/  IADD3 R89, R79, 0x100, RZ ;  /* 0x000001004f597810 */ /* 0x000fe20007ffe0ff */
[----:B------:R-:W-:Y:S01]  /*0820*/  BSSY B0, `(.L_x_21086) ;  /* 0x0000010000007945 */ /* 0x000fe20003800000 */
[----:B------:R-:W-:Y:S01]  /*0830*/  @!P6 ISETP.NE.AND.EX P3, PT, R91, RZ, PT, P3 ;  /* 0x000000ff5b00e20c */ /* 0x000fe20003f65330 */
[----:B-1----:R-:W-:Y:S01]  /*0840*/  @P5 IMAD.WIDE.U32 R66, R71, 0x10, R66 ;  /* 0x0000001047425825 */ /* 0x002fe200078e0042 */
[----:B------:R-:W-:-:S03]  /*0850*/  @!P6 ISETP.NE.AND.EX P1, PT, R91, RZ, PT, P1 ;  /* 0x000000ff5b00e20c */ /* 0x000fc60003f25310 */
[----:B--2---:R-:W-:Y:S01]  /*0860*/  IMAD.WIDE.U32 R68, R75, 0x10, R86 ;  /* 0x000000104b447825 */ /* 0x004fe200078e0056 */
[----:B-----5:R1:W5:Y:S03]  /*0870*/  @P5 LDG.E.128 R4, desc[UR4][R66.64] ;  /* 0x0000000442045981 */ /* 0x020366000c1e1d00 */
[----:B---3--:R-:W-:Y:S01]  /*0880*/  @P0 IMAD.WIDE.U32 R72, R89, 0x10, R72 ;  /* 0x0000001059480825 */ /* 0x008fe200078e0048 */
[----:B0-----:R-:W-:Y:S02]  /*0890*/  @!P6 FSEL R65, R9, RZ, P2 ;  /* 0x000000ff0941e208 */ /* 0x001fe40001000000 */
[----:B------:R-:W-:Y:S02]  /*08a0*/  @!P6 ISETP.NE.U32.AND P2, PT, R90, RZ, PT ;  /* 0x000000ff5a00e20c */ /* 0x000fe40003f45070 */
[----:B-1----:R-:W-:Y:S02]  /*08b0*/  @!P6 FSEL R66, R10, RZ, P1 ;  /* 0x000000ff0a42e208 */ /* 0x002fe40000800000 */
[----:B------:R-:W-:-:S02]  /*08c0*/  @!P6 ISETP.NE.AND.EX P2, PT, R91, RZ, PT, P2 ;  /* 0x000000ff5b00e20c */ /* 0x000fc40003f45320 */
[----:B------:R-:W-:Y:S02]  /*08d0*/  @!P6 FSEL R64, R8, RZ, P3 ;  /* 0x000000ff0840e208 */ /* 0x000fe40001800000 */
[----:B------:R-:W-:Y:S01]  /*08e0*/  @!P6 FSEL R67, R11, RZ, P2 ;  /* 0x000000ff0b43e208 */ /* 0x000fe20001000000 */
[----:B------:R-:W-:Y:S08]  /*08f0*/  @!P6 BRA `(.L_x_21087) ;  /* 0x000000000008e947 */ /* 0x000ff00003800000 */
[----:B-----5:R-:W-:-:S04]  /*0900*/  FMUL.FTZ R64, R4, UR7 ;  /* 0x0000000704407c20 */ /* 0x020fc80008410000 */
[----:B------:R-:W-:-:S07]  /*0910*/  @P0 FADD.FTZ R64, R8, R64 ;  /* 0x0000004008400221 */ /* 0x000fce0000010000 */
.L_x_21087:
[----:B------:R-:W-:Y:S05]  /*0920*/  BSYNC B0 ;  /* 0x0000000000007941 */ /* 0x000fea0003800000 */
.L_x_21086:
[----:B------:R-:W-:Y:S04]  /*0930*/  BSSY B0, `(.L_x_21088) ;  /* 0x0000004000007945 */ /* 0x000fe80003800000 */
[----:B------:R-:W-:Y:S05]  /*0940*/  @!P6 BRA `(.L_x_21089) ;  /* 0x000000000008e947 */ /* 0x000fea0003800000 */
[----:B-----5:R-:W-:-:S04]  /*0950*/  FMUL.FTZ R65, R5, UR7 ;  /* 0x0000000705417c20 */ /* 0x020fc80008410000 */
[----:B------:R-:W-:-:S07]  /*0960*/  @P0 FADD.FTZ R65, R9, R65 ;  /* 0x0000004109410221 */ /* 0x000fce0000010000 */
.L_x_21089:
[----:B------:R-:W-:Y:S05]  /*0970*/  BSYNC B0 ;  /* 0x0000000000007941 */ /* 0x000fea0003800000 */
.L_x_21088:
[----:B------:R-:W-:Y:S04]  /*0980*/  BSSY B0, `(.L_x_21090) ;  /* 0x0000004000007945 */ /* 0x000fe80003800000 */
[----:B------:R-:W-:Y:S05]  /*0990*/  @!P6 BRA `(.L_x_21091) ;  /* 0x000000000008e947 */ /* 0x000fea0003800000 */
[----:B-----5:R-:W-:-:S04]  /*09a0*/  FMUL.FTZ R66, R6, UR7 ;  /* 0x0000000706427c20 */ /* 0x020fc80008410000 */
[----:B------:R-:W-:-:S07]  /*09b0*/  @P0 FADD.FTZ R66, R10, R66 ;  /* 0x000000420a420221 */ /* 0x000fce0000010000 */
.L_x_21091:
[----:B------:R-:W-:Y:S05]  /*09c0*/  BSYNC B0 ;  /* 0x0000000000007941 */ /* 0x000fea0003800000 */
.L_x_21090:
[----:B------:R-:W-:Y:S04]  /*09d0*/  BSSY B0, `(.L_x_21092) ;  /* 0x0000004000007945 */ /* 0x000fe80003800000 */
[----:B------:R-:W-:Y:S05]  /*09e0*/  @!P6 BRA `(.L_x_21093) ;  /* 0x000000000008e947 */ /* 0x000fea0003800000 */
[----:B-----5:R-:W-:-:S04]  /*09f0*/  FMUL.FTZ R67, R7, UR7 ;  /* 0x0000000707437c20 */ /* 0x020fc80008410000 */
[----:B------:R-:W-:-:S07]  /*0a00*/  @P0 FADD.FTZ R67, R11, R67 ;  /* 0x000000430b430221 */ /* 0x000fce0000010000 */
.L_x_21093:
[----:B------:R-:W-:Y:S05]  /*0a10*/  BSYNC B0 ;  /* 0x0000000000007941 */ /* 0x000fea0003800000 */
.L_x_21092:
        /* <DEDUP_REMOVED lines=26> */
.L_x_21095:
[----:B------:R-:W-:Y:S05]  /*0bc0*/  BSYNC B0 ;  /* 0x0000000000007941 */ /* 0x000fea0003800000 */
.L_x_21094:
[----:B------:R-:W-:Y:S04]  /*0bd0*/  BSSY B0, `(.L_x_21096) ;  /* 0x0000004000007945 */ /* 0x000fe80003800000 */
[----:B------:R-:W-:Y:S05]  /*0be0*/  @!P6 BRA `(.L_x_21097) ;  /* 0x000000000008e947 */ /* 0x000fea0003800000 */
[----:B-----5:R-:W-:-:S04]  /*0bf0*/  FMUL.FTZ R69, R5, UR7 ;  /* 0x0000000705457c20 */ /* 0x020fc80008410000 */
[----:B------:R-:W-:-:S07]  /*0c00*/  @P0 FADD.FTZ R69, R9, R69 ;  /* 0x0000004509450221 */ /* 0x000fce0000010000 */
.L_x_21097:
[----:B------:R-:W-:Y:S05]  /*0c10*/  BSYNC B0 ;  /* 0x0000000000007941 */ /* 0x000fea0003800000 */
.L_x_21096:
[----:B------:R-:W-:Y:S04]  /*0c20*/  BSSY B0, `(.L_x_21098) ;  /* 0x0000004000007945 */ /* 0x000fe80003800000 */
[----:B------:R-:W-:Y:S05]  /*0c30*/  @!P6 BRA `(.L_x_21099) ;  /* 0x000000000008e947 */ /* 0x000fea0003800000 */
[----:B-----5:R-:W-:-:S04]  /*0c40*/  FMUL.FTZ R70, R6, UR7 ;  /* 0x0000000706467c20 */ /* 0x020fc80008410000 */
[----:B------:R-:W-:-:S07]  /*0c50*/  @P0 FADD.FTZ R70, R10, R70 ;  /* 0x000000460a460221 */ /* 0x000fce0000010000 */
.L_x_21099:
[----:B------:R-:W-:Y:S05]  /*0c60*/  BSYNC B0 ;  /* 0x0000000000007941 */ /* 0x000fea0003800000 */
.L_x_21098:
[----:B------:R-:W-:Y:S04]  /*0c70*/  BSSY B0, `(.L_x_21100) ;  /* 0x0000004000007945 */ /* 0x000fe80003800000 */
[----:B------:R-:W-:Y:S05]  /*0c80*/  @!P6 BRA `(.L_x_21101) ;  /* 0x000000000008e947 */ /* 0x000fea0003800000 */
[----:B-----5:R-:W-:-:S04]  /*0c90*/  FMUL.FTZ R71, R7, UR7 ;  /* 0x0000000707477c20 */ /* 0x020fc80008410000 */
[----:B------:R-:W-:-:S07]  /*0ca0*/  @P0 FADD.FTZ R71, R11, R71 ;  /* 0x000000470b470221 */ /* 0x000fce0000010000 */
.L_x_21101:
[----:B------:R-:W-:Y:S05]  /*0cb0*/  BSYNC B0 ;  /* 0x0000000000007941 */ /* 0x000fea0003800000 */
.L_x_21100:
        /* <DEDUP_REMOVED lines=26> */
.L_x_21103:
[----:B------:R-:W-:Y:S05]  /*0e60*/  BSYNC B0 ;  /* 0x0000000000007941 */ /* 0x000fea0003800000 */
.L_x_21102:
[----:B------:R-:W-:Y:S04]  /*0e70*/  BSSY B0, `(.L_x_21104) ;  /* 0x0000004000007945 */ /* 0x000fe80003800000 */
[----:B------:R-:W-:Y:S05]  /*0e80*/  @!P6 BRA `(.L_x_21105) ;  /* 0x000000000008e947 */ /* 0x000fea0003800000 */
[----:B-----5:R-:W-:-:S04]  /*0e90*/  FMUL.FTZ R73, R5, UR7 ;  /* 0x0000000705497c20 */ /* 0x020fc80008410000 */
[----:B------:R-:W-:-:S07]  /*0ea0*/  @P0 FADD.FTZ R73, R9, R73 ;  /* 0x0000004909490221 */ /* 0x000fce0000010000 */
.L_x_21105:
[----:B------:R-:W-:Y:S05]  /*0eb0*/  BSYNC B0 ;  /* 0x0000000000007941 */ /* 0x000fea0003800000 */
.L_x_21104:
[----:B------:R-:W-:Y:S04]  /*0ec0*/  BSSY B0, `(.L_x_21106) ;  /* 0x0000004000007945 */ /* 0x000fe80003800000 */
[----:B------:R-:W-:Y:S05]  /*0ed0*/  @!P6 BRA `(.L_x_21107) ;  /* 0x000000000008e947 */ /* 0x000fea0003800000 */
[----:B-----5:R-:W-:-:S04]  /*0ee0*/  FMUL.FTZ R74, R6, UR7 ;  /* 0x00000007064a7c20 */ /* 0x020fc80008410000 */
[----:B------:R-:W-:-:S07]  /*0ef0*/  @P0 FADD.FTZ R74, R10, R74 ;  /* 0x0000004a0a4a0221 */ /* 0x000fce0000010000 */
.L_x_21107:
[----:B------:R-:W-:Y:S05]  /*0f00*/  BSYNC B0 ;  /* 0x0000000000007941 */ /* 0x000fea0003800000 */
.L_x_21106:
[----:B------:R-:W-:Y:S04]  /*0f10*/  BSSY B0, `(.L_x_21108) ;  /* 0x0000004000007945 */ /* 0x000fe80003800000 */
[----:B------:R-:W-:Y:S05]  /*0f20*/  @!P6 BRA `(.L_x_21109) ;  /* 0x000000000008e947 */ /* 0x000fea0003800000 */
[----:B-----5:R-:W-:-:S04]  /*0f30*/  FMUL.FTZ R75, R7, UR7 ;  /* 0x00000007074b7c20 */ /* 0x020fc80008410000 */
[----:B------:R-:W-:-:S07]  /*0f40*/  @P0 FADD.FTZ R75, R11, R75 ;  /* 0x0000004b0b4b0221 */ /* 0x000fce0000010000 */
.L_x_21109:
[----:B------:R-:W-:Y:S05]  /*0f50*/  BSYNC B0 ;  /* 0x0000000000007941 */ /* 0x000fea0003800000 */
.L_x_21108:
[----:B------:R0:W-:Y:S01]  /*0f60*/  STG.E.128 desc[UR4][R76.64], R72 ;  /* 0x000000484c007986 */ /* 0x0001e2000c101d04 */
[----:B------:R-:W1:Y:S03]  /*0f70*/  @P5 LDC.64 R94, c[0x0][0x220] ;  /* 0x00008800ff5e5b82 */ /* 0x000e660000000a00 */
[----:B------:R-:W0:Y:S01]  /*0f80*/  @P0 LDG.E.128 R8, desc[UR4][R96.64] ;  /* 0x0000000460080981 */ /* 0x000e22000c1e1d00 */
[----:B------:R-:W-:-:S04]  /*0f90*/  @P5 IADD3 R89, R88, 0x200, RZ ;  /* 0x0000020058595810 */ /* 0x000fc80007ffe0ff */
[----:B------:R-:W2:Y:S01]  /*0fa0*/  @P0 LDC.64 R98, c[0x0][0x230] ;  /* 0x00008c00ff620b82 */ /* 0x000ea20000000a00 */
        /* <DEDUP_REMOVED lines=8> */
[----:B------:R-:W-:-:S04]  /*1030*/  @!P6 ISETP.NE.AND.EX P1, PT, R91, RZ, PT, P1 ;  /* 0x000000ff5b00e20c */ /* 0x000fc80003f25310 */
[----:B-----5:R1:W5:Y:S01]  /*1040*/  @P5 LDG.E.128 R4, desc[UR4][R94.64] ;  /* 0x000000045e045981 */ /* 0x020362000c1e1d00 */
[----:B--2---:R-:W-:-:S04]  /*1050*/  @P0 IMAD.WIDE.U32 R98, R93, 0x10, R98 ;  /* 0x000000105d620825 */ /* 0x004fc800078e0062 */
[----:B-1----:R-:W-:Y:S01]  /*1060*/  IMAD.WIDE.U32 R94, R101, 0x10, R86 ;  /* 0x00000010655e7825 */ /* 0x002fe200078e0056 */
        /* <DEDUP_REMOVED lines=8> */
[----:B------:R-:W-:-:S07]  /*10f0*/  @P0 FADD.FTZ R76, R8, R76 ;  /* 0x0000004c084c0221 */ /* 0x000fce0000010000 */
.L_x_21111:
[----:B------:R-:W-:Y:S05]  /*1100*/  BSYNC B0 ;  /* 0x0000000000007941 */ /* 0x000fea0003800000 */
.L_x_21110:
[----:B------:R-:W-:Y:S04]  /*1110*/  BSSY B0, `(.L_x_21112) ;  /* 0x0000004000007945 */ /* 0x000fe80003800000 */
[----:B------:R-:W-:Y:S05]  /*1120*/  @!P6 BRA `(.L_x_21113) ;  /* 0x000000000008e947 */ /* 0x000fea0003800000 */
[----:B-----5:R-:W-:-:S04]  /*1130*/  FMUL.FTZ R77, R5, UR7 ;  /* 0x00000007054d7c20 */ /* 0x020fc80008410000 */
[----:B------:R-:W-:-:S07]  /*1140*/  @P0 FADD.FTZ R77, R9, R77 ;  /* 0x0000004d094d0221 */ /* 0x000fce0000010000 */
.L_x_21113:
[----:B------:R-:W-:Y:S05]  /*1150*/  BSYNC B0 ;  /* 0x0000000000007941 */ /* 0x000fea0003800000 */
.L_x_21112:
[----:B------:R-:W-:Y:S04]  /*1160*/  BSSY B0, `(.L_x_21114) ;  /* 0x0000004000007945 */ /* 0x000fe80003800000 */
[----:B------:R-:W-:Y:S05]  /*1170*/  @!P6 BRA `(.L_x_21115) ;  /* 0x000000000008e947 */ /* 0x000fea0003800000 */
[----:B-----5:R-:W-:-:S04]  /*1180*/  FMUL.FTZ R78, R6, UR7 ;  /* 0x00000007064e7c20 */ /* 0x020fc80008410000 */
[----:B------:R-:W-:-:S07]  /*1190*/  @P0 FADD.FTZ R78, R10, R78 ;  /* 0x0000004e0a4e0221 */ /* 0x000fce0000010000 */
.L_x_21115:
[----:B------:R-:W-:Y:S05]  /*11a0*/  BSYNC B0 ;  /* 0x0000000000007941 */ /* 0x000fea0003800000 */
.L_x_21114:
[----:B------:R-:W-:Y:S04]  /*11b0*/  BSSY B0, `(.L_x_21116) ;  /* 0x0000004000007945 */ /* 0x000fe80003800000 */
[----:B------:R-:W-:Y:S05]  /*11c0*/  @!P6 BRA `(.L_x_21117) ;  /* 0x000000000008e947 */ /* 0x000fea0003800000 */
[----:B-----5:R-:W-:-:S04]  /*11d0*/  FMUL.FTZ R79, R7, UR7 ;  /* 0x00000007074f7c20 */ /* 0x020fc80008410000 */
[----:B------:R-:W-:-:S07]  /*11e0*/  @P0 FADD.FTZ R79, R11, R79 ;  /* 0x0000004f0b4f0221 */ /* 0x000fce0000010000 */
.L_x_21117:
[----:B------:R-:W-:Y:S05]  /*11f0*/  BSYNC B0 ;  /* 0x0000000000007941 */ /* 0x000fea0003800000 */
.L_x_21116:
        /* <DEDUP_REMOVED lines=21> */
[----:B------:R-:W-:-:S07]  /*1350*/  @P0 FADD.FTZ R88, R8, R88 ;  /* 0x0000005808580221 */ /* 0x000fce0000010000 */
.L_x_21119:
[----:B------:R-:W-:Y:S05]  /*1360*/  BSYNC B0 ;  /* 0x0000000000007941 */ /* 0x000fea0003800000 */
.L_x_21118:
[----:B------:R-:W-:Y:S04]  /*1370*/  BSSY B0, `(.L_x_21120) ;  /* 0x0000004000007945 */ /* 0x000fe80003800000 */
[----:B------:R-:W-:Y:S05]  /*1380*/  @!P6 BRA `(.L_x_21121) ;  /* 0x000000000008e947 */ /* 0x000fea0003800000 */
[----:B-----5:R-:W-:-:S04]  /*1390*/  FMUL.FTZ R89, R5, UR7 ;  /* 0x0000000705597c20 */ /* 0x020fc80008410000 */
[----:B------:R-:W-:-:S07]  /*13a0*/  @P0 FADD.FTZ R89, R9, R89 ;  /* 0x0000005909590221 */ /* 0x000fce0000010000 */
.L_x_21121:
[----:B------:R-:W-:Y:S05]  /*13b0*/  BSYNC B0 ;  /* 0x0000000000007941 */ /* 0x000fea0003800000 */
.L_x_21120:
[----:B------:R-:W-:Y:S04]  /*13c0*/  BSSY B0, `(.L_x_21122) ;  /* 0x0000004000007945 */ /* 0x000fe80003800000 */
[----:B------:R-:W-:Y:S05]  /*13d0*/  @!P6 BRA `(.L_x_21123) ;  /* 0x000000000008e947 */ /* 0x000fea0003800000 */
[----:B-----5:R-:W-:-:S04]  /*13e0*/  FMUL.FTZ R90, R6, UR7 ;  /* 0x00000007065a7c20 */ /* 0x020fc80008410000 */
[----:B------:R-:W-:-:S07]  /*13f0*/  @P0 FADD.FTZ R90, R10, R90 ;  /* 0x0000005a0a5a0221 */ /* 0x000fce0000010000 */
.L_x_21123:
[----:B------:R-:W-:Y:S05]  /*1400*/  BSYNC B0 ;  /* 0x0000000000007941 */ /* 0x000fea0003800000 */
.L_x_21122:
[----:B------:R-:W-:Y:S04]  /*1410*/  BSSY B0, `(.L_x_21124) ;  /* 0x0000004000007945 */ /* 0x000fe80003800000 */
[----:B------:R-:W-:Y:S05]  /*1420*/  @!P6 BRA `(.L_x_21125) ;  /* 0x000000000008e947 */ /* 0x000fea0003800000 */
[----:B-----5:R-:W-:-:S04]  /*1430*/  FMUL.FTZ R91, R7, UR7 ;  /* 0x00000007075b7c20 */ /* 0x020fc80008410000 */
[----:B------:R-:W-:-:S07]  /*1440*/  @P0 FADD.FTZ R91, R11, R91 ;  /* 0x0000005b0b5b0221 */ /* 0x000fce0000010000 */
.L_x_21125:
[----:B------:R-:W-:Y:S05]  /*1450*/  BSYNC B0 ;  /* 0x0000000000007941 */ /* 0x000fea0003800000 */
.L_x_21124:
[----:B------:R-:W-:Y:S01]  /*1460*/  FADD.FTZ R94, RZ, R60 ;  /* 0x0000003cff5e7221 */ /* 0x000fe20000010000 */
[----:B------:R-:W-:Y:S01]  /*1470*/  IMAD.WIDE.U32 R86, R93, 0x10, R86 ;  /* 0x000000105d567825 */ /* 0x000fe200078e0056 */
[----:B------:R-:W-:Y:S01]  /*1480*/  LOP3.LUT P0, RZ, R0, 0xff, RZ, 0xc0, !PT ;  /* 0x000000ff00ff7812 */ /* 0x000fe2000780c0ff */
[----:B------:R-:W-:Y:S02]  /*1490*/  UMOV UR10, 0xffffffff ;  /* 0xffffffff000a7882 */ /* 0x000fe40000000000 */
        /* <DEDUP_REMOVED lines=95> */
.L_x_21140:
        /* <DEDUP_REMOVED lines=57> */
[----:B------:R-:W-:-:S05]  /*1e20*/  FFMA.FTZ R98, R98, R94, R95 ;  /* 0x0000005e62627223 */ /* 0x000fca000001005f */
[----:B------:R-:W1:Y:S02]  /*1e30*/  SHFL.IDX PT, R99, R98, RZ, 0x1f ;  /* 0x00001fff62637589 */ /* 0x000e6400000e0000 */
[----:B------:R-:W3:Y:S01]  /*1e40*/  @!P1 LDC.64 R94, c[0x0][0x250] ;  /* 0x00009400ff5e9b82 */ /* 0x000ee20000000a00 */
[----:B0-----:R-:W-:-:S05]  /*1e50*/  FMUL.FTZ R86, R97, R97 ;  /* 0x0000006161567220 */ /* 0x001fca0000410000 */
[----:B------:R-:W-:Y:S01]  /*1e60*/  FSEL R87, R86, RZ, P4 ;  /* 0x000000ff56577208 */ /* 0x000fe20002000000 */
[----:B-1----:R-:W-:-:S04]  /*1e70*/  FFMA.FTZ R86, R99, UR6, R96 ;  /* 0x0000000663567c23 */ /* 0x002fc80008010060 */
[----:B------:R-:W-:Y:S01]  /*1e80*/  FADD.FTZ R96, R86, R87 ;  /* 0x0000005756607221 */ /* 0x000fe20000010000 */
[C---:B---3--:R-:W-:Y:S02]  /*1e90*/  @!P1 LEA R86, P2, R82.reuse, R94, 0x2 ;  /* 0x0000005e52569211 */ /* 0x048fe400078410ff */
[C---:B--2---:R-:W-:Y:S01]  /*1ea0*/  @!P1 LEA R94, P3, R82.reuse, R100, 0x2 ;  /* 0x00000064525e9211 */ /* 0x044fe200078610ff */
[----:B------:R-:W0:Y:S01]  /*1eb0*/  MUFU.RSQ R0, R96 ;  /* 0x0000006000007308 */ /* 0x000e220000001400 */
[C-C-:B------:R-:W-:Y:S02]  /*1ec0*/  @!P1 LEA.HI.X R87, R82.reuse, R95, R93.reuse, 0x2, P2 ;  /* 0x0000005f52579211 */ /* 0x140fe400010f145d */
[----:B------:R-:W-:-:S03]  /*1ed0*/  @!P1 LEA.HI.X R95, R82, R101, R93, 0x2, P3 ;  /* 0x00000065525f9211 */ /* 0x000fc600018f145d */
[----:B------:R1:W-:Y:S04]  /*1ee0*/  @!P1 STG.E desc[UR4][R86.64], R97 ;  /* 0x0000006156009986 */ /* 0x0003e8000c101904 */
[----:B0-----:R1:W-:Y:S01]  /*1ef0*/  @!P1 STG.E desc[UR4][R94.64], R0 ;  /* 0x000000005e009986 */ /* 0x0013e2000c101904 */
[----:B------:R-:W-:-:S13]  /*1f00*/  ISETP.GE.AND P1, PT, R92, 0x1, PT ;  /* 0x000000015c00780c */ /* 0x000fda0003f26270 */
[----:B-1----:R-:W-:Y:S05]  /*1f10*/  @!P1 BRA `(.L_x_21128) ;  /* 0x0000000400809947 */ /* 0x002fea0003800000 */
[----:B------:R-:W0:Y:S01]  /*1f20*/  LDC.64 R94, c[0x0][0x2b8] ;  /* 0x0000ae00ff5e7b82 */ /* 0x000e220000000a00 */
[----:B------:R-:W-:Y:S02]  /*1f30*/  IADD3 R92, R92, -0x1, RZ ;  /* 0xffffffff5c5c7810 */ /* 0x000fe40007ffe0ff */
[----:B------:R-:W-:-:S03]  /*1f40*/  FSEL R86, R97, RZ, !P4 ;  /* 0x000000ff61567208 */ /* 0x000fc60006000000 */
[----:B------:R-:W-:Y:S02]  /*1f50*/  IMAD R92, R92, R85, RZ ;  /* 0x000000555c5c7224 */ /* 0x000fe400078e02ff */
[C---:B------:R-:W-:Y:S01]  /*1f60*/  FADD.FTZ R87, -R86.reuse, R61 ;  /* 0x0000003d56577221 */ /* 0x040fe20000010100 */
[C---:B------:R-:W-:Y:S01]  /*1f70*/  FADD.FTZ R85, -R86.reuse, R60 ;  /* 0x0000003c56557221 */ /* 0x040fe20000010100 */
[C---:B------:R-:W-:Y:S01]  /*1f80*/  FADD.FTZ R63, -R86.reuse, R63 ;  /* 0x0000003f563f7221 */ /* 0x040fe20000010100 */
[----:B------:R-:W-:Y:S01]  /*1f90*/  SHF.R.S32.HI R61, RZ, 0x1f, R92 ;  /* 0x0000001fff3d7819 */ /* 0x000fe2000001145c */
[----:B------:R-:W-:Y:S01]  /*1fa0*/  FADD.FTZ R93, -R86, R62 ;  /* 0x0000003e565d7221 */ /* 0x000fe20000010100 */
[----:B------:R-:W-:Y:S01]  /*1fb0*/  FMUL.FTZ R60, R0, R87 ;  /* 0x00000057003c7220 */ /* 0x000fe20000410000 */
[C---:B------:R-:W-:Y:S01]  /*1fc0*/  FADD.FTZ R97, -R86.reuse, R64 ;  /* 0x0000004056617221 */ /* 0x040fe20000010100 */
[----:B------:R-:W-:Y:S01]  /*1fd0*/  LEA.HI R61, R61, R92, RZ, 0x2 ;  /* 0x0000005c3d3d7211 */ /* 0x000fe200078f10ff */
[C---:B------:R-:W-:Y:S01]  /*1fe0*/  FADD.FTZ R99, -R86.reuse, R65 ;  /* 0x0000004156637221 */ /* 0x040fe20000010100 */
[----:B------:R-:W-:Y:S01]  /*1ff0*/  FADD.FTZ R125, -R86, R78 ;  /* 0x0000004e567d7221 */ /* 0x000fe20000010100 */
[C---:B------:R-:W-:Y:S01]  /*2000*/  FMUL.FTZ R85, R0.reuse, R85 ;  /* 0x0000005500557220 */ /* 0x040fe20000410000 */
[----:B------:R-:W-:Y:S01]  /*2010*/  FMUL.FTZ R62, R0, R63 ;  /* 0x0000003f003e7220 */ /* 0x000fe20000410000 */
        /* <DEDUP_REMOVED lines=18> */
[----:B------:R-:W-:Y:S01]  /*2140*/  FADD.FTZ R91, -R86, R91 ;  /* 0x0000005b565b7221 */ /* 0x000fe20000010100 */
        /* <DEDUP_REMOVED lines=21> */
[C---:B------:R-:W-:Y:S01]  /*22a0*/  FMUL.FTZ R85, R0.reuse, R88 ;  /* 0x0000005800557220 */ /* 0x040fe20000410000 */
[C---:B------:R-:W-:Y:S01]  /*22b0*/  FMUL.FTZ R98, R0.reuse, R89 ;  /* 0x0000005900627220 */ /* 0x040fe20000410000 */
[C---:B------:R-:W-:Y:S01]  /*22c0*/  FMUL.FTZ R99, R0.reuse, R90 ;  /* 0x0000005a00637220 */ /* 0x040fe20000410000 */
[----:B------:R-:W-:Y:S01]  /*22d0*/  FMUL.FTZ R0, R0, R91 ;  /* 0x0000005b00007220 */ /* 0x000fe20000410000 */
[C---:B------:R-:W-:Y:S01]  /*22e0*/  IADD3 R89, R87.reuse, 0x80, RZ ;  /* 0x0000008057597810 */ /* 0x040fe20007ffe0ff */
[----:B------:R0:W-:Y:S01]  /*22f0*/  STG.E.128 desc[UR4][R96.64], R60 ;  /* 0x0000003c60007986 */ /* 0x0001e2000c101d04 */
[C---:B------:R-:W-:Y:S02]  /*2300*/  IADD3 R91, R87.reuse, 0x100, RZ ;  /* 0x00000100575b7810 */ /* 0x040fe40007ffe0ff */
[C---:B------:R-:W-:Y:S02]  /*2310*/  IADD3 R93, R87.reuse, 0x180, RZ ;  /* 0x00000180575d7810 */ /* 0x040fe40007ffe0ff */
[----:B------:R-:W-:-:S02]  /*2320*/  IADD3 R101, R87, 0x200, RZ ;  /* 0x0000020057657810 */ /* 0x000fc40007ffe0ff */
[----:B------:R-:W-:Y:S01]  /*2330*/  IADD3 R103, R87, 0x280, RZ ;  /* 0x0000028057677810 */ /* 0x000fe20007ffe0ff */
[----:B------:R-:W-:-:S04]  /*2340*/  IMAD.WIDE.U32 R86, R89, 0x10, R94 ;  /* 0x0000001059567825 */ /* 0x000fc800078e005e */
        /* <DEDUP_REMOVED lines=29> */
.L_x_21128:
[----:B------:R-:W-:Y:S05]  /*2520*/  BSYNC B0 ;  /* 0x0000000000007941 */ /* 0x000fea0003800000 */
.L_x_21127:
[----:B------:R-:W-:Y:S02]  /*2530*/  IADD3 R82, R82, UR8, RZ ;  /* 0x0000000852527c10 */ /* 0x000fe4000fffe0ff */
[----:B------:R-:W-:Y:S02]  /*2540*/  SEL R0, RZ, 0x1, P0 ;  /* 0x00000001ff007807 */ /* 0x000fe40000000000 */
[----:B------:R-:W-:-:S13]  /*2550*/  ISETP.GE.AND P1, PT, R82, UR9, PT ;  /* 0x0000000952007c0c */ /* 0x000fda000bf26270 */
[----:B------:R-:W-:Y:S05]  /*2560*/  @!P1 BRA `(.L_x_21129) ;  /* 0xffffffdc00809947 */ /* 0x000fea000383ffff */
[----:B------:R-:W-:Y:S05]  /*2570*/  EXIT ;  /* 0x000000000000794d */ /* 0x000fea0003800000 */
.L_x_21126:
[----:B------:R-:W-:Y:S01]  /*2580*/  HFMA2.MMA R101, -RZ, RZ, 0, 5.9604644775390625e-08 ;  /* 0x00000001ff657435 */ /* 0x000fe200000001ff */
[----:B------:R-:W-:Y:S02]  /*2590*/  MOV R102, R0 ;  /* 0x0000000000667202 */ /* 0x000fe40000000f00 */
[----:B------:R-:W-:Y:S02]  /*25a0*/  MOV R104, 0x1f ;  /* 0x0000001f00687802 */ /* 0x000fe40000000f00 */
[----:B------:R-:W-:-:S07]  /*25b0*/  MOV R99, 0xffffffff ;  /* 0xffffffff00637802 */ /* 0x000fce0000000f00 */
[----:B-----5:R-:W-:Y:S05]  /*25c0*/  WARPSYNC.COLLECTIVE R99, `(.L_x_21130) ;  /* 0x0000000063087348 */ /* 0x020fea0003c00000 */
[----:B------:R0:W1:Y:S02]  /*25d0*/  SHFL.BFLY P1, R100, R102, R101, R104 ;  /* 0x0c00006566647389 */ /* 0x0000640000020068 */
[----:B01---5:R-:W-:Y:S01]  /*25e0*/  ENDCOLLECTIVE ;  /* 0x000000000000791b */ /* 0x023fe20003800000 */
.L_x_21130:
[----:B------:R-:W-:Y:S01]  /*25f0*/  HFMA2.MMA R101, -RZ, RZ, 0, 1.1920928955078125e-07 ;  /* 0x00000002ff657435 */ /* 0x000fe200000001ff */
[----:B------:R-:W-:-:S05]  /*2600*/  MOV R87, R100 ;  /* 0x0000006400577202 */ /* 0x000fca0000000f00 */
[----:B------:R-:W-:-:S05]  /*2610*/  FADD.FTZ R87, R0, R87 ;  /* 0x0000005700577221 */ /* 0x000fca0000010000 */
[----:B------:R-:W-:-:S07]  /*2620*/  MOV R102, R87 ;  /* 0x0000005700667202 */ /* 0x000fce0000000f00 */
[----:B------:R-:W-:Y:S05]  /*2630*/  WARPSYNC.COLLECTIVE R99, `(.L_x_21131) ;  /* 0x0000000063087348 */ /* 0x000fea0003c00000 */
[----:B------:R0:W1:Y:S02]  /*2640*/  SHFL.BFLY P1, R100, R102, R101, R104 ;  /* 0x0c00006566647389 */ /* 0x0000640000020068 */
[----:B01----:R-:W-:Y:S01]  /*2650*/  ENDCOLLECTIVE ;  /* 0x000000000000791b */ /* 0x003fe20003800000 */
.L_x_21131:
[----:B------:R-:W-:Y:S01]  /*2660*/  HFMA2.MMA R101, -RZ, RZ, 0, 2.384185791015625e-07 ;  /* 0x00000004ff657435 */ /* 0x000fe200000001ff */
[----:B------:R-:W-:-:S05]  /*2670*/  MOV R86, R100 ;  /* 0x0000006400567202 */ /* 0x000fca0000000f00 */
[----:B------:R-:W-:-:S05]  /*2680*/  FADD.FTZ R95, R87, R86 ;  /* 0x00000056575f7221 */ /* 0x000fca0000010000 */
[----:B------:R-:W-:-:S07]  /*2690*/  MOV R102, R95 ;  /* 0x0000005f00667202 */ /* 0x000fce0000000f00 */
[----:B------:R-:W-:Y:S05]  /*26a0*/  WARPSYNC.COLLECTIVE R99, `(.L_x_21132) ;  /* 0x0000000063087348 */ /* 0x000fea0003c00000 */
[----:B------:R0:W1:Y:S02]  /*26b0*/  SHFL.BFLY P1, R100, R102, R101, R104 ;  /* 0x0c00006566647389 */ /* 0x0000640000020068 */
[----:B01----:R-:W-:Y:S01]  /*26c0*/  ENDCOLLECTIVE ;  /* 0x000000000000791b */ /* 0x003fe20003800000 */
.L_x_21132:
[----:B------:R-:W-:Y:S01]  /*26d0*/  HFMA2.MMA R101, -RZ, RZ, 0, 4.76837158203125e-07 ;  /* 0x00000008ff657435 */ /* 0x000fe200000001ff */
[----:B------:R-:W-:-:S05]  /*26e0*/  MOV R86, R100 ;  /* 0x0000006400567202 */ /* 0x000fca0000000f00 */
[----:B------:R-:W-:-:S05]  /*26f0*/  FADD.FTZ R96, R95, R86 ;  /* 0x000000565f607221 */ /* 0x000fca0000010000 */
[----:B------:R-:W-:-:S07]  /*2700*/  MOV R102, R96 ;  /* 0x0000006000667202 */ /* 0x000fce0000000f00 */
[----:B------:R-:W-:Y:S05]  /*2710*/  WARPSYNC.COLLECTIVE R99, `(.L_x_21133) ;  /* 0x0000000063087348 */ /* 0x000fea0003c00000 */
[----:B------:R0:W1:Y:S02]  /*2720*/  SHFL.BFLY P1, R100, R102, R101, R104 ;  /* 0x0c00006566647389 */ /* 0x0000640000020068 */
[----:B01----:R-:W-:Y:S01]  /*2730*/  ENDCOLLECTIVE ;  /* 0x000000000000791b */ /* 0x003fe20003800000 */
.L_x_21133:
[----:B------:R-:W-:Y:S01]  /*2740*/  HFMA2.MMA R101, -RZ, RZ, 0, 9.5367431640625e-07 ;  /* 0x00000010ff657435 */ /* 0x000fe200000001ff */
[----:B------:R-:W-:-:S05]  /*2750*/  MOV R97, R100 ;  /* 0x0000006400617202 */ /* 0x000fca0000000f00 */
[----:B------:R-:W-:-:S05]  /*2760*/  FADD.FTZ R97, R96, R97 ;  /* 0x0000006160617221 */ /* 0x000fca0000010000 */
[----:B------:R-:W-:-:S07]  /*2770*/  MOV R102, R97 ;  /* 0x0000006100667202 */ /* 0x000fce0000000f00 */
[----:B------:R-:W-:Y:S05]  /*2780*/  WARPSYNC.COLLECTIVE R99, `(.L_x_21134) ;  /* 0x0000000063087348 */ /* 0x000fea0003c00000 */
[----:B------:R0:W1:Y:S02]  /*2790*/  SHFL.BFLY P1, R100, R102, R101, R104 ;  /* 0x0c00006566647389 */ /* 0x0000640000020068 */
[----:B01----:R-:W-:Y:S01]  /*27a0*/  ENDCOLLECTIVE ;  /* 0x000000000000791b */ /* 0x003fe20003800000 */
.L_x_21134:
        /* <DEDUP_REMOVED lines=56> */
.L_x_21135:
[----:B------:R-:W-:Y:S01]  /*2b30*/  HFMA2.MMA R101, -RZ, RZ, 0, 1.1920928955078125e-07 ;  /* 0x00000002ff657435 */ /* 0x000fe200000001ff */
[----:B------:R-:W-:-:S05]  /*2b40*/  MOV R87, R100 ;  /* 0x0000006400577202 */ /* 0x000fca0000000f00 */
[----:B------:R-:W-:-:S05]  /*2b50*/  FADD.FTZ R87, R0, R87 ;  /* 0x0000005700577221 */ /* 0x000fca0000010000 */
[----:B------:R-:W-:-:S07]  /*2b60*/  MOV R102, R87 ;  /* 0x0000005700667202 */ /* 0x000fce0000000f00 */
[----:B------:R-:W-:Y:S05]  /*2b70*/  WARPSYNC.COLLECTIVE R99, `(.L_x_21136) ;  /* 0x0000000063087348 */ /* 0x000fea0003c00000 */
[----:B------:R0:W1:Y:S02]  /*2b80*/  SHFL.BFLY P1, R100, R102, R101, R104 ;  /* 0x0c00006566647389 */ /* 0x0000640000020068 */
[----:B01----:R-:W-:Y:S01]  /*2b90*/  ENDCOLLECTIVE ;  /* 0x000000000000791b */ /* 0x003fe20003800000 */
.L_x_21136:
[----:B------:R-:W-:Y:S01]  /*2ba0*/  HFMA2.MMA R101, -RZ, RZ, 0, 2.384185791015625e-07 ;  /* 0x00000004ff657435 */ /* 0x000fe200000001ff */
[----:B------:R-:W-:-:S05]  /*2bb0*/  MOV R96, R100 ;  /* 0x0000006400607202 */ /* 0x000fca0000000f00 */
[----:B------:R-:W-:-:S05]  /*2bc0*/  FADD.FTZ R96, R87, R96 ;  /* 0x0000006057607221 */ /* 0x000fca0000010000 */
[----:B------:R-:W-:-:S07]  /*2bd0*/  MOV R102, R96 ;  /* 0x0000006000667202 */ /* 0x000fce0000000f00 */
[----:B------:R-:W-:Y:S05]  /*2be0*/  WARPSYNC.COLLECTIVE R99, `(.L_x_21137) ;  /* 0x0000000063087348 */ /* 0x000fea0003c00000 */
[----:B------:R0:W1:Y:S02]  /*2bf0*/  SHFL.BFLY P1, R100, R102, R101, R104 ;  /* 0x0c00006566647389 */ /* 0x0000640000020068 */
[----:B01----:R-:W-:Y:S01]  /*2c00*/  ENDCOLLECTIVE ;  /* 0x000000000000791b */ /* 0x003fe20003800000 */
.L_x_21137:
[----:B------:R-:W-:Y:S01]  /*2c10*/  HFMA2.MMA R101, -RZ, RZ, 0, 4.76837158203125e-07 ;  /* 0x00000008ff657435 */ /* 0x000fe200000001ff */
[----:B------:R-:W-:-:S05]  /*2c20*/  MOV R95, R100 ;  /* 0x00000064005f7202 */ /* 0x000fca0000000f00 */
[----:B------:R-:W-:-:S05]  /*2c30*/  FADD.FTZ R95, R96, R95 ;  /* 0x0000005f605f7221 */ /* 0x000fca0000010000 */
[----:B------:R-:W-:-:S07]  /*2c40*/  MOV R102, R95 ;  /* 0x0000005f00667202 */ /* 0x000fce0000000f00 */
[----:B------:R-:W-:Y:S05]  /*2c50*/  WARPSYNC.COLLECTIVE R99, `(.L_x_21138) ;  /* 0x0000000063087348 */ /* 0x000fea0003c00000 */
[----:B------:R0:W1:Y:S02]  /*2c60*/  SHFL.BFLY P1, R100, R102, R101, R104 ;  /* 0x0c00006566647389 */ /* 0x0000640000020068 */
[----:B01----:R-:W-:Y:S01]  /*2c70*/  ENDCOLLECTIVE ;  /* 0x000000000000791b */ /* 0x003fe20003800000 */
.L_x_21138:
[----:B------:R-:W-:Y:S01]  /*2c80*/  HFMA2.MMA R101, -RZ, RZ, 0, 9.5367431640625e-07 ;  /* 0x00000010ff657435 */ /* 0x000fe200000001ff */
[----:B------:R-:W-:-:S05]  /*2c90*/  MOV R98, R100 ;  /* 0x0000006400627202 */ /* 0x000fca0000000f00 */
[----:B------:R-:W-:-:S05]  /*2ca0*/  FADD.FTZ R98, R95, R98 ;  /* 0x000000625f627221 */ /* 0x000fca0000010000 */
[----:B------:R-:W-:-:S07]  /*2cb0*/  MOV R102, R98 ;  /* 0x0000006200667202 */ /* 0x000fce0000000f00 */
[----:B------:R-:W-:Y:S05]  /*2cc0*/  WARPSYNC.COLLECTIVE R99, `(.L_x_21139) ;  /* 0x0000000063087348 */ /* 0x000fea0003c00000 */
[----:B------:R0:W1:Y:S02]  /*2cd0*/  SHFL.BFLY P1, R100, R102, R101, R104 ;  /* 0x0c00006566647389 */ /* 0x0000640000020068 */
[----:B01----:R-:W-:Y:S01]  /*2ce0*/  ENDCOLLECTIVE ;  /* 0x000000000000791b */ /* 0x003fe20003800000 */
.L_x_21139:
[----:B------:R-:W-:Y:S01]  /*2cf0*/  MOV R97, R100 ;  /* 0x0000006400617202 */ /* 0x000fe20000000f00 */
[----:B------:R-:W-:Y:S06]  /*2d00*/  BRA `(.L_x_21140) ;  /* 0xffffffec00607947 */ /* 0x000fec000383ffff */
.L_x_21141:
        /* <DEDUP_REMOVED lines=15> */
.L_x_23355:


//--------------------- .text._ZN10layer_norm13ln_fwd_kernelINS_13Kernel_traitsIfffffjLj3072ELj1ELj1ELj4ELj16ENS_18Kernel_traits_baseILj3072EfffffjLj128EEEEELb0ELb1ELb0ELb0EEEvNS_9FwdParamsE --------------------------
	.section	.text._ZN10layer_norm13ln_fwd_kernelINS_13Kernel_traitsIfffffjLj3072ELj1ELj1ELj4ELj16ENS_18Kernel_traits_baseILj3072EfffffjLj128EEEEELb0ELb1ELb0ELb0EEEvNS_9FwdParamsE,"ax",@progbits
	.align	128
        .global         _ZN10layer_norm13ln_fwd_kernelINS_13Kernel_traitsIfffffjLj3072ELj1ELj1ELj4ELj16ENS_18Kernel_traits_baseILj3072EfffffjLj128EEEEELb0ELb1ELb0ELb0EEEvNS_9FwdParamsE
        .type           _ZN10layer_norm13ln_fwd_kernelINS_13Kernel_traitsIfffffjLj3072ELj1ELj1ELj4ELj16ENS_18Kernel_traits_baseILj3072EfffffjLj128EEEEELb0ELb1ELb0ELb0EEEvNS_9FwdParamsE,@function
        .size           _ZN10layer_norm13ln_fwd_kernelINS_13Kernel_traitsIfffffjLj3072ELj1ELj1ELj4ELj16ENS_18Kernel_traits_baseILj3072EfffffjLj128EEEEELb0ELb1ELb0ELb0EEEvNS_9FwdParamsE,(.L_x_23356 - _ZN10layer_norm13ln_fwd_kernelINS_13Kernel_traitsIfffffjLj3072ELj1ELj1ELj4ELj16ENS_18Kernel_traits_baseILj3072EfffffjLj128EEEEELb0ELb1ELb0ELb0EEEvNS_9FwdParamsE)
        .other          _ZN10layer_norm13ln_fwd_kernelINS_13Kernel_traitsIfffffjLj3072ELj1ELj1ELj4ELj16ENS_18Kernel_traits_baseILj3072EfffffjLj128EEEEELb0ELb1ELb0ELb0EEEvNS_9FwdParamsE,@"STO_CUDA_ENTRY STV_DEFAULT"
_ZN10layer_norm13ln_fwd_kernelINS_13Kernel_traitsIfffffjLj3072ELj1ELj1ELj4ELj16ENS_18Kernel_traits_baseILj3072EfffffjLj128EEEEELb0ELb1ELb0ELb0EEEvNS_9FwdParamsE:
.text._ZN10layer_norm13ln_fwd_kernelINS_13Kernel_traitsIfffffjLj3072ELj1ELj1ELj4ELj16ENS_18Kernel_traits_baseILj3072EfffffjLj128EEEEELb0ELb1ELb0ELb0EEEvNS_9FwdParamsE:
        /* <DEDUP_REMOVED lines=17> */
[----:B------:R-:W-:Y:S02]  /*0110*/  LOP3.LUT R3, R0, 0x7f, RZ, 0xc0, !PT ;  /* 0x0000007f00037812 */ /* 0x000fe400078ec0ff */
        /* <DEDUP_REMOVED lines=8> */
[----:B------:R-:W-:-:S13]  /*01a0*/  ISETP.NE.AND.EX P0, PT, RZ, UR7, PT, P0 ;  /* 0x00000007ff007c0c */ /* 0x000fda000bf05300 */
[----:B------:R-:W-:-:S04]  /*01b0*/  @P0 LEA R6, P1, R3, UR6, 0x4 ;  /* 0x0000000603060c11 */ /* 0x000fc8000f8220ff */
[C---:B------:R-:W-:Y:S02]  /*01c0*/  @P0 LEA.HI.X R7, R3.reuse, UR7, RZ, 0x4, P1 ;  /* 0x0000000703070c11 */ /* 0x040fe400088f24ff */
[C---:B------:R-:W-:Y:S01]  /*01d0*/  LEA R16, P1, R3.reuse, UR8, 0x4 ;  /* 0x0000000803107c11 */ /* 0x040fe2000f8220ff */
[C---:B0-----:R-:W-:Y:S02]  /*01e0*/  IMAD.WIDE.U32 R12, R3.reuse, 0x10, R12 ;  /* 0x00000010030c7825 */ /* 0x041fe400078e000c */
[----:B------:R0:W5:Y:S01]  /*01f0*/  @P0 LDG.E.128 R8, desc[UR4][R6.64] ;  /* 0x0000000406080981 */ /* 0x000162000c1e1d00 */
[----:B------:R-:W-:-:S03]  /*0200*/  LEA.HI.X R17, R3, UR9, RZ, 0x4, P1 ;  /* 0x0000000903117c11 */ /* 0x000fc600088f24ff */
[----:B------:R-:W5:Y:S04]  /*0210*/  LDG.E.128 R12, desc[UR4][R12.64] ;  /* 0x000000040c0c7981 */ /* 0x000f68000c1e1d00 */
[----:B------:R-:W5:Y:S01]  /*0220*/  LDG.E.128 R16, desc[UR4][R16.64] ;  /* 0x0000000410107981 */ /* 0x000f62000c1e1d00 */
[----:B0-----:R-:W-:-:S07]  /*0230*/  LOP3.LUT R3, R3, 0x80, RZ, 0xfc, !PT ;  /* 0x0000008003037812 */ /* 0x001fce00078efcff */
.L_x_21143:
[----:B------:R-:W-:Y:S05]  /*0240*/  BSYNC B0 ;  /* 0x0000000000007941 */ /* 0x000fea0003800000 */
.L_x_21142:
[----:B------:R-:W-:Y:S04]  /*0250*/  BSSY B0, `(.L_x_21144) ;  /* 0x0000012000007945 */ /* 0x000fe80003800000 */
[----:B------:R-:W-:Y:S05]  /*0260*/  @!P6 BRA `(.L_x_21145) ;  /* 0x000000000040e947 */ /* 0x000fea0003800000 */
[----:B------:R-:W-:Y:S01]  /*0270*/  ULDC.64 UR6, c[0x0][0x2c8] ;  /* 0x0000b20000067ab9 */ /* 0x000fe20000000a00 */
[----:B------:R-:W0:Y:S01]  /*0280*/  LDC.64 R20, c[0x0][0x260] ;  /* 0x00009800ff147b82 */ /* 0x000e220000000a00 */
[----:B------:R-:W-:Y:S01]  /*0290*/  ISETP.NE.U32.AND P0, PT, RZ, UR6, PT ;  /* 0x00000006ff007c0c */ /* 0x000fe2000bf05070 */
[----:B------:R-:W-:Y:S01]  /*02a0*/  ULDC.64 UR8, c[0x0][0x278] ;  /* 0x00009e0000087ab9 */ /* 0x000fe20000000a00 */
[----:B------:R-:W-:Y:S02]  /*02b0*/  CS2R R22, SRZ ;  /* 0x0000000000167805 */ /* 0x000fe4000001ff00 */
[----:B------:R-:W-:-:S13]  /*02c0*/  ISETP.NE.AND.EX P0, PT, RZ, UR7, PT, P0 ;  /* 0x00000007ff007c0c */ /* 0x000fda000bf05300 */
[----:B------:R-:W-:-:S04]  /*02d0*/  @P0 LEA R6, P1, R3, UR6, 0x4 ;  /* 0x0000000603060c11 */ /* 0x000fc8000f8220ff */
[C---:B------:R-:W-:Y:S02]  /*02e0*/  @P0 LEA.HI.X R7, R3.reuse, UR7, RZ, 0x4, P1 ;  /* 0x0000000703070c11 */ /* 0x040fe400088f24ff */
[C---:B------:R-:W-:Y:S01]  /*02f0*/  LEA R28, P1, R3.reuse, UR8, 0x4 ;  /* 0x00000008031c7c11 */ /* 0x040fe2000f8220ff */
[C---:B0-----:R-:W-:Y:S01]  /*0300*/  IMAD.WIDE.U32 R24, R3.reuse, 0x10, R20 ;  /* 0x0000001003187825 */ /* 0x041fe200078e0014 */
[----:B------:R-:W-:Y:S02]  /*0310*/  CS2R R20, SRZ ;  /* 0x0000000000147805 */ /* 0x000fe4000001ff00 */
[----:B------:R-:W-:-:S03]  /*0320*/  LEA.HI.X R29, R3, UR9, RZ, 0x4, P1 ;  /* 0x00000009031d7c11 */ /* 0x000fc600088f24ff */
[----:B------:R-:W5:Y:S04]  /*0330*/  LDG.E.128 R24, desc[UR4][R24.64] ;  /* 0x0000000418187981 */ /* 0x000f68000c1e1d00 */
[----:B------:R-:W5:Y:S04]  /*0340*/  LDG.E.128 R28, desc[UR4][R28.64] ;  /* 0x000000041c1c7981 */ /* 0x000f68000c1e1d00 */
[----:B------:R0:W5:Y:S01]  /*0350*/  @P0 LDG.E.128 R20, desc[UR4][R6.64] ;  /* 0x0000000406140981 */ /* 0x000162000c1e1d00 */
[----:B------:R-:W-:-:S07]  /*0360*/  IADD3 R3, R3, 0x80, RZ ;  /* 0x0000008003037810 */ /* 0x000fce0007ffe0ff */
.L_x_21145:
[----:B------:R-:W-:Y:S05]  /*0370*/  BSYNC B0 ;  /* 0x0000000000007941 */ /* 0x000fea0003800000 */
.L_x_21144:
[----:B------:R-:W-:Y:S04]  /*0380*/  BSSY B0, `(.L_x_21146) ;  /* 0x0000012000007945 */ /* 0x000fe80003800000 */
[----:B------:R-:W-:Y:S05]  /*0390*/  @!P5 BRA `(.L_x_21147) ;  /* 0x000000000040d947 */ /* 0x000fea0003800000 */
[----:B------:R-:W-:Y:S01]  /*03a0*/  ULDC.64 UR6, c[0x0][0x2c8] ;  /* 0x0000b20000067ab9 */ /* 0x000fe20000000a00 */
[----:B------:R-:W1:Y:S01]  /*03b0*/  LDC.64 R32, c[0x0][0x260] ;  /* 0x00009800ff207b82 */ /* 0x000e620000000a00 */
[----:B------:R-:W-:Y:S01]  /*03c0*/  ISETP.NE.U32.AND P0, PT, RZ, UR6, PT ;  /* 0x00000006ff007c0c */ /* 0x000fe2000bf05070 */
[----:B------:R-:W-:Y:S01]  /*03d0*/  ULDC.64 UR8, c[0x0][0x278] ;  /* 0x00009e0000087ab9 */ /* 0x000fe20000000a00 */
[----:B------:R-:W-:Y:S02]  /*03e0*/  CS2R R34, SRZ ;  /* 0x0000000000227805 */ /* 0x000fe4000001ff00 */
[----:B------:R-:W-:-:S13]  /*03f0*/  ISETP.NE.AND.EX P0, PT, RZ, UR7, PT, P0 ;  /* 0x00000007ff007c0c */ /* 0x000fda000bf05300 */
[----:B0-----:R-:W-:-:S04]  /*0400*/  @P0 LEA R6, P1, R3, UR6, 0x4 ;  /* 0x0000000603060c11 */ /* 0x001fc8000f8220ff */
[C---:B------:R-:W-:Y:S02]  /*0410*/  @P0 LEA.HI.X R7, R3.reuse, UR7, RZ, 0x4, P1 ;  /* 0x0000000703070c11 */ /* 0x040fe400088f24ff */
[C---:B------:R-:W-:Y:S01]  /*0420*/  LEA R40, P1, R3.reuse, UR8, 0x4 ;  /* 0x0000000803287c11 */ /* 0x040fe2000f8220ff */
[C---:B-1----:R-:W-:Y:S01]  /*0430*/  IMAD.WIDE.U32 R36, R3.reuse, 0x10, R32 ;  /* 0x0000001003247825 */ /* 0x042fe200078e0020 */
[----:B------:R-:W-:Y:S02]  /*0440*/  CS2R R32, SRZ ;  /* 0x0000000000207805 */ /* 0x000fe4000001ff00 */
[----:B------:R-:W-:-:S03]  /*0450*/  LEA.HI.X R41, R3, UR9, RZ, 0x4, P1 ;  /* 0x0000000903297c11 */ /* 0x000fc600088f24ff */
[----:B------:R-:W5:Y:S04]  /*0460*/  LDG.E.128 R36, desc[UR4][R36.64] ;  /* 0x0000000424247981 */ /* 0x000f68000c1e1d00 */
[----:B------:R-:W5:Y:S04]  /*0470*/  LDG.E.128 R40, desc[UR4][R40.64] ;  /* 0x0000000428287981 */ /* 0x000f68000c1e1d00 */
[----:B------:R1:W5:Y:S01]  /*0480*/  @P0 LDG.E.128 R32, desc[UR4][R6.64] ;  /* 0x0000000406200981 */ /* 0x000362000c1e1d00 */
[----:B------:R-:W-:-:S07]  /*0490*/  IADD3 R3, R3, 0x80, RZ ;  /* 0x0000008003037810 */ /* 0x000fce0007ffe0ff */
.L_x_21147:
[----:B------:R-:W-:Y:S05]  /*04a0*/  BSYNC B0 ;  /* 0x0000000000007941 */ /* 0x000fea0003800000 */
.L_x_21146:
[----:B------:R-:W-:Y:S04]  /*04b0*/  BSSY B0, `(.L_x_21148) ;  /* 0x0000012000007945 */ /* 0x000fe80003800000 */
[----:B------:R-:W-:Y:S05]  /*04c0*/  @!P3 BRA `(.L_x_21149) ;  /* 0x000000000040b947 */ /* 0x000fea0003800000 */
[----:B------:R-:W-:Y:S01]  /*04d0*/  ULDC.64 UR6, c[0x0][0x2c8] ;  /* 0x0000b20000067ab9 */ /* 0x000fe20000000a00 */
[----:B------:R-:W2:Y:S01]  /*04e0*/  LDC.64 R44, c[0x0][0x260] ;  /* 0x00009800ff2c7b82 */ /* 0x000ea20000000a00 */
[----:B------:R-:W-:Y:S01]  /*04f0*/  ISETP.NE.U32.AND P0, PT, RZ, UR6, PT ;  /* 0x00000006ff007c0c */ /* 0x000fe2000bf05070 */
[----:B------:R-:W-:Y:S01]  /*0500*/  ULDC.64 UR8, c[0x0][0x278] ;  /* 0x00009e0000087ab9 */ /* 0x000fe20000000a00 */
[----:B------:R-:W-:Y:S02]  /*0510*/  CS2R R46, SRZ ;  /* 0x00000000002e7805 */ /* 0x000fe4000001ff00 */
[----:B------:R-:W-:-:S13]  /*0520*/  ISETP.NE.AND.EX P0, PT, RZ, UR7, PT, P0 ;  /* 0x00000007ff007c0c */ /* 0x000fda000bf05300 */
[----:B01----:R-:W-:-:S04]  /*0530*/  @P0 LEA R6, P1, R3, UR6, 0x4 ;  /* 0x0000000603060c11 */ /* 0x003fc8000f8220ff */
[C---:B------:R-:W-:Y:S02]  /*0540*/  @P0 LEA.HI.X R7, R3.reuse, UR7, RZ, 0x4, P1 ;  /* 0x0000000703070c11 */ /* 0x040fe400088f24ff */
[C---:B------:R-:W-:Y:S01]  /*0550*/  LEA R52, P1, R3.reuse, UR8, 0x4 ;  /* 0x0000000803347c11 */ /* 0x040fe2000f8220ff */
[C---:B--2---:R-:W-:Y:S01]  /*0560*/  IMAD.WIDE.U32 R48, R3.reuse, 0x10, R44 ;  /* 0x0000001003307825 */ /* 0x044fe200078e002c */
[----:B------:R-:W-:Y:S02]  /*0570*/  CS2R R44, SRZ ;  /* 0x00000000002c7805 */ /* 0x000fe4000001ff00 */
[----:B------:R-:W-:-:S03]  /*0580*/  LEA.HI.X R53, R3, UR9, RZ, 0x4, P1 ;  /* 0x0000000903357c11 */ /* 0x000fc600088f24ff */
[----:B------:R-:W5:Y:S04]  /*0590*/  LDG.E.128 R48, desc[UR4][R48.64] ;  /* 0x0000000430307981 */ /* 0x000f68000c1e1d00 */
[----:B------:R-:W5:Y:S04]  /*05a0*/  LDG.E.128 R52, desc[UR4][R52.64] ;  /* 0x0000000434347981 */ /* 0x000f68000c1e1d00 */
[----:B------:R2:W5:Y:S01]  /*05b0*/  @P0 LDG.E.128 R44, desc[UR4][R6.64] ;  /* 0x00000004062c0981 */ /* 0x000562000c1e1d00 */
[----:B------:R-:W-:-:S07]  /*05c0*/  IADD3 R3, R3, 0x80, RZ ;  /* 0x0000008003037810 */ /* 0x000fce0007ffe0ff */
.L_x_21149:
[----:B------:R-:W-:Y:S05]  /*05d0*/  BSYNC B0 ;  /* 0x0000000000007941 */ /* 0x000fea0003800000 */
.L_x_21148:
[----:B------:R-:W-:Y:S04]  /*05e0*/  BSSY B0, `(.L_x_21150) ;  /* 0x0000012000007945 */ /* 0x000fe80003800000 */
[----:B------:R-:W-:Y:S05]  /*05f0*/  @!P2 BRA `(.L_x_21151) ;  /* 0x000000000040a947 */ /* 0x000fea0003800000 */
[----:B------:R-:W-:Y:S01]  /*0600*/  ULDC.64 UR6, c[0x0][0x2c8] ;  /* 0x0000b20000067ab9 */ /* 0x000fe20000000a00 */
[----:B------:R-:W3:Y:S01]  /*0610*/  LDC.64 R56, c[0x0][0x260] ;  /* 0x00009800ff387b82 */ /* 0x000ee20000000a00 */
[----:B------:R-:W-:Y:S01]  /*0620*/  ISETP.NE.U32.AND P0, PT, RZ, UR6, PT ;  /* 0x00000006ff007c0c */ /* 0x000fe2000bf05070 */
[----:B------:R-:W-:Y:S01]  /*0630*/  ULDC.64 UR8, c[0x0][0x278] ;  /* 0x00009e0000087ab9 */ /* 0x000fe20000000a00 */
[----:B------:R-:W-:Y:S02]  /*0640*/  CS2R R58, SRZ ;  /* 0x00000000003a7805 */ /* 0x000fe4000001ff00 */
[----:B------:R-:W-:-:S13]  /*0650*/  ISETP.NE.AND.EX P0, PT, RZ, UR7, PT, P0 ;  /* 0x00000007ff007c0c */ /* 0x000fda000bf05300 */
[----:B012---:R-:W-:-:S04]  /*0660*/  @P0 LEA R6, P1, R3, UR6, 0x4 ;  /* 0x0000000603060c11 */ /* 0x007fc8000f8220ff */
[C---:B------:R-:W-:Y:S02]  /*0670*/  @P0 LEA.HI.X R7, R3.reuse, UR7, RZ, 0x4, P1 ;  /* 0x0000000703070c11 */ /* 0x040fe400088f24ff */
[C---:B------:R-:W-:Y:S01]  /*0680*/  LEA R64, P1, R3.reuse, UR8, 0x4 ;  /* 0x0000000803407c11 */ /* 0x040fe2000f8220ff */
[C---:B---3--:R-:W-:Y:S01]  /*0690*/  IMAD.WIDE.U32 R60, R3.reuse, 0x10, R56 ;  /* 0x00000010033c7825 */ /* 0x048fe200078e0038 */
[----:B------:R-:W-:Y:S02]  /*06a0*/  CS2R R56, SRZ ;  /* 0x0000000000387805 */ /* 0x000fe4000001ff00 */
[----:B------:R-:W-:-:S03]  /*06b0*/  LEA.HI.X R65, R3, UR9, RZ, 0x4, P1 ;  /* 0x0000000903417c11 */ /* 0x000fc600088f24ff */
[----:B------:R-:W5:Y:S04]  /*06c0*/  LDG.E.128 R60, desc[UR4][R60.64] ;  /* 0x000000043c3c7981 */ /* 0x000f68000c1e1d00 */
[----:B------:R-:W5:Y:S04]  /*06d0*/  LDG.E.128 R64, desc[UR4][R64.64] ;  /* 0x0000000440407981 */ /* 0x000f68000c1e1d00 */
[----:B------:R3:W5:Y:S01]  /*06e0*/  @P0 LDG.E.128 R56, desc[UR4][R6.64] ;  /* 0x0000000406380981 */ /* 0x000762000c1e1d00 */
[----:B------:R-:W-:-:S07]  /*06f0*/  IADD3 R3, R3, 0x80, RZ ;  /* 0x0000008003037810 */ /* 0x000fce0007ffe0ff */
.L_x_21151:
[----:B------:R-:W-:Y:S05]  /*0700*/  BSYNC B0 ;  /* 0x0000000000007941 */ /* 0x000fea0003800000 */
.L_x_21150:
[----:B------:R-:W-:Y:S01]  /*0710*/  ISETP.GE.U32.AND P0, PT, R5, 0x300, PT ;  /* 0x000003000500780c */ /* 0x000fe20003f06070 */
[----:B------:R-:W-:Y:S03]  /*0720*/  BSSY B0, `(.L_x_21152) ;  /* 0x0000012000007945 */ /* 0x000fe60003800000 */
[----:B------:R-:W-:-:S09]  /*0730*/  P2R R4, PR, RZ, 0x1 ;  /* 0x00000001ff047803 */ /* 0x000fd20000000000 */
[----:B------:R-:W-:Y:S05]  /*0740*/  @!P0 BRA `(.L_x_21153) ;  /* 0x00000000003c8947 */ /* 0x000fea0003800000 */
[----:B------:R-:W-:Y:S01]  /*0750*/  ULDC.64 UR8, c[0x0][0x278] ;  /* 0x00009e0000087ab9 */ /* 0x000fe20000000a00 */
[----:B------:R-:W4:Y:S01]  /*0760*/  LDC.64 R72, c[0x0][0x260] ;  /* 0x00009800ff487b82 */ /* 0x000f220000000a00 */
[C---:B------:R-:W-:Y:S01]  /*0770*/  LEA R76, P0, R3.reuse, UR8, 0x4 ;  /* 0x00000008034c7c11 */ /* 0x040fe2000f8020ff */
[----:B------:R-:W-:Y:S01]  /*0780*/  ULDC.64 UR6, c[0x0][0x2c8] ;  /* 0x0000b20000067ab9 */ /* 0x000fe20000000a00 */
[----:B------:R-:W-:Y:S02]  /*0790*/  CS2R R70, SRZ ;  /* 0x0000000000467805 */ /* 0x000fe4000001ff00 */
[----:B------:R-:W-:Y:S02]  /*07a0*/  CS2R R68, SRZ ;  /* 0x0000000000447805 */ /* 0x000fe4000001ff00 */
[----:B------:R-:W-:Y:S02]  /*07b0*/  LEA.HI.X R77, R3, UR9, RZ, 0x4, P0 ;  /* 0x00000009034d7c11 */ /* 0x000fe400080f24ff */
[----:B------:R-:W-:-:S04]  /*07c0*/  ISETP.NE.U32.AND P0, PT, RZ, UR6, PT ;  /* 0x00000006ff007c0c */ /* 0x000fc8000bf05070 */
[----:B------:R-:W-:Y:S01]  /*07d0*/  ISETP.NE.AND.EX P0, PT, RZ, UR7, PT, P0 ;  /* 0x00000007ff007c0c */ /* 0x000fe2000bf05300 */
[----:B------:R-:W5:-:S12]  /*07e0*/  LDG.E.128 R76, desc[UR4][R76.64] ;  /* 0x000000044c4c7981 */ /* 0x000f58000c1e1d00 */
[C---:B0123--:R-:W-:Y:S01]  /*07f0*/  @P0 LEA R6, P1, R3.reuse, UR6, 0x4 ;  /* 0x0000000603060c11 */ /* 0x04ffe2000f8220ff */
[----:B----4-:R-:W-:-:S03]  /*0800*/  IMAD.WIDE.U32 R72, R3, 0x10, R72 ;  /* 0x0000001003487825 */ /* 0x010fc600078e0048 */
[----:B------:R-:W-:-:S03]  /*0810*/  @P0 LEA.HI.X R7, R3, UR7, RZ, 0x4, P1 ;  /* 0x0000000703070c11 */ /* 0x000fc600088f24ff */
[----:B------:R-:W5:Y:S04]  /*0820*/  LDG.E.128 R72, desc[UR4][R72.64] ;  /* 0x0000000448487981 */ /* 0x000f68000c1e1d00 */
[----:B------:R4:W5:Y:S02]  /*0830*/  @P0 LDG.E.128 R68, desc[UR4][R6.64] ;  /* 0x0000000406440981 */ /* 0x000964000c1e1d00 */
.L_x_21153:
[----:B------:R-:W-:Y:S05]  /*0840*/  BSYNC B0 ;  /* 0x0000000000007941 */ /* 0x000fea0003800000 */
.L_x_21152:
[----:B------:R-:W0:Y:S02]  /*0850*/  S2UR UR6, SR_CTAID.X ;  /* 0x00000000000679c3 */ /* 0x000e240000002500 */
[----:B0-----:R-:W-:Y:S01]  /*0860*/  LEA.HI R3, R0, UR6, RZ, 0x19 ;  /* 0x0000000600037c11 */ /* 0x001fe2000f8fc8ff */
[----:B------:R-:W-:-:S03]  /*0870*/  ULDC UR6, c[0x0][0x214] ;  /* 0x0000850000067ab9 */ /* 0x000fc60000000800 */
[----:B------:R-:W-:-:S13]  /*0880*/  ISETP.GE.AND P0, PT, R3, UR6, PT ;  /* 0x0000000603007c0c */ /* 0x000fda000bf06270 */
[----:B------:R-:W-:Y:S05]  /*0890*/  @P0 EXIT ;  /* 0x000000000000094d */ /* 0x000fea0003800000 */
[----:B------:R-:W-:Y:S01]  /*08a0*/  SHF.R.S32.HI R2, RZ, 0x2, R2 ;  /* 0x00000002ff027819 */ /* 0x000fe20000011402 */
[----:B------:R-:W-:Y:S01]  /*08b0*/  ULDC.64 UR6, c[0x0][0x270] ;  /* 0x00009c0000067ab9 */ /* 0x000fe20000000a00 */
[----:B-1234-:R-:W-:Y:S01]  /*08c0*/  LOP3.LUT R7, R0, 0x60, RZ, 0xc0, !PT ;  /* 0x0000006000077812 */ /* 0x01efe200078ec0ff */
        /* <DEDUP_REMOVED lines=25> */
.L_x_21179:
[----:B------:R-:W-:Y:S01]  /*0a60*/  PLOP3.LUT P0, PT, PT, PT, UP0, 0x80, 0x0 ;  /* 0x000000000000781c */ /* 0x000fe20003f0f008 */
[----:B------:R-:W-:Y:S01]  /*0a70*/  @UP0 ULDC.64 UR6, c[0x0][0x270] ;  /* 0x00009c0000060ab9 */ /* 0x000fe20000000a00 */
[----:B------:R-:W-:Y:S02]  /*0a80*/  MOV R110, 0x4 ;  /* 0x00000004006e7802 */ /* 0x000fe40000000f00 */
[----:B------:R-:W-:-:S09]  /*0a90*/  MOV R7, 0x3f800000 ;  /* 0x3f80000000077802 */ /* 0x000fd20000000f00 */
[----:B------:R-:W-:Y:S01]  /*0aa0*/  @P0 IMAD.WIDE R110, R3, R110, UR6 ;  /* 0x00000006036e0e25 */ /* 0x000fe2000f8e026e */
[----:B------:R-:W-:-:S13]  /*0ab0*/  PLOP3.LUT P0, PT, PT, PT, UP0, 0x80, 0x0 ;  /* 0x000000000000781c */ /* 0x000fda0003f0f008 */
        /* <DEDUP_REMOVED lines=15> */
[----:B------:R-:W2:Y:S04]  /*0bb0*/  @P0 LDG.E.128 R80, desc[UR4][R112.64] ;  /* 0x0000000470500981 */ /* 0x000ea8000c1e1d00 */
        /* <DEDUP_REMOVED lines=14> */
[----:B------:R-:W-:Y:S01]  /*0ca0*/  @P0 FADD.FTZ R87, R83, R87 ;  /* 0x0000005753570221 */ /* 0x000fe20000010000 */
[----:B------:R-:W-:-:S04]  /*0cb0*/  LEA R110, P0, R6, UR10, 0x4 ;  /* 0x0000000a066e7c11 */ /* 0x000fc8000f8020ff */
[----:B------:R-:W-:-:S05]  /*0cc0*/  LEA.HI.X R111, R6, UR11, RZ, 0x4, P0 ;  /* 0x0000000b066f7c11 */ /* 0x000fca00080f24ff */
[----:B------:R1:W-:Y:S01]  /*0cd0*/  STG.E.128 desc[UR4][R110.64], R84 ;  /* 0x000000546e007986 */ /* 0x0003e2000c101d04 */
[----:B------:R-:W-:-:S07]  /*0ce0*/  IADD3 R109, R6, 0x80, RZ ;  /* 0x00000080066d7810 */ /* 0x000fce0007ffe0ff */
.L_x_21155:
[----:B------:R-:W-:Y:S05]  /*0cf0*/  BSYNC B0 ;  /* 0x0000000000007941 */ /* 0x000fea0003800000 */
.L_x_21154:
        /* <DEDUP_REMOVED lines=29> */
.L_x_21157:
[----:B------:R-:W-:Y:S05]  /*0ed0*/  BSYNC B0 ;  /* 0x0000000000007941 */ /* 0x000fea0003800000 */
.L_x_21156:
[----:B------:R-:W-:Y:S01]  /*0ee0*/  ISETP.GE.U32.AND P0, PT, R5, 0x180, PT ;  /* 0x000001800500780c */ /* 0x000fe20003f06070 */
[----:B------:R-:W-:-:S12]  /*0ef0*/  BSSY B0, `(.L_x_21158) ;  /* 0x000001c000007945 */ /* 0x000fd80003800000 */
[----:B------:R-:W-:Y:S05]  /*0f00*/  @!P0 BRA `(.L_x_21159) ;  /* 0x0000000000688947 */ /* 0x000fea0003800000 */
[----:B------:R-:W3:Y:S01]  /*0f10*/  LDC.64 R92, c[0x0][0x220] ;  /* 0x00008800ff5c7b82 */ /* 0x000ee20000000a00 */
[----:B------:R-:W-:-:S04]  /*0f20*/  ISETP.NE.U32.AND P0, PT, RZ, UR8, PT ;  /* 0x00000008ff007c0c */ /* 0x000fc8000bf05070 */
[----:B------:R-:W-:-:S13]  /*0f30*/  ISETP.NE.AND.EX P0, PT, RZ, UR9, PT, P0 ;  /* 0x00000009ff007c0c */ /* 0x000fda000bf05300 */
[----:B-12---:R-:W-:-:S04]  /*0f40*/  @P0 LEA R110, P1, R109, UR8, 0x4 ;  /* 0x000000086d6e0c11 */ /* 0x006fc8000f8220ff */
[C---:B------:R-:W-:Y:S01]  /*0f50*/  @P0 LEA.HI.X R111, R109.reuse, UR9, RZ, 0x4, P1 ;  /* 0x000000096d6f0c11 */ /* 0x040fe200088f24ff */
[----:B---3--:R-:W-:-:S04]  /*0f60*/  IMAD.WIDE.U32 R112, R109, 0x10, R92 ;  /* 0x000000106d707825 */ /* 0x008fc800078e005c */
        /* <DEDUP_REMOVED lines=20> */
.L_x_21159:
[----:B------:R-:W-:Y:S05]  /*10b0*/  BSYNC B0 ;  /* 0x0000000000007941 */ /* 0x000fea0003800000 */
.L_x_21158:
        /* <DEDUP_REMOVED lines=29> */
.L_x_21161:
[----:B------:R-:W-:Y:S05]  /*1290*/  BSYNC B0 ;  /* 0x0000000000007941 */ /* 0x000fea0003800000 */
.L_x_21160:
[----:B------:R-:W-:Y:S01]  /*12a0*/  ISETP.GE.U32.AND P0, PT, R5, 0x280, PT ;  /* 0x000002800500780c */ /* 0x000fe20003f06070 */
[----:B------:R-:W-:-:S12]  /*12b0*/  BSSY B0, `(.L_x_21162) ;  /* 0x000001c000007945 */ /* 0x000fd80003800000 */
[----:B------:R-:W-:Y:S05]  /*12c0*/  @!P0 BRA `(.L_x_21163) ;  /* 0x0000000000688947 */ /* 0x000fea0003800000 */
[----:B------:R-:W0:Y:S01]  /*12d0*/  LDC.64 R100, c[0x0][0x220] ;  /* 0x00008800ff647b82 */ /* 0x000e220000000a00 */
[----:B------:R-:W-:-:S04]  /*12e0*/  ISETP.NE.U32.AND P0, PT, RZ, UR8, PT ;  /* 0x00000008ff007c0c */ /* 0x000fc8000bf05070 */
[----:B------:R-:W-:-:S13]  /*12f0*/  ISETP.NE.AND.EX P0, PT, RZ, UR9, PT, P0 ;  /* 0x00000009ff007c0c */ /* 0x000fda000bf05300 */
[----:B-1234-:R-:W-:-:S04]  /*1300*/  @P0 LEA R110, P1, R109, UR8, 0x4 ;  /* 0x000000086d6e0c11 */ /* 0x01efc8000f8220ff */
[C---:B------:R-:W-:Y:S01]  /*1310*/  @P0 LEA.HI.X R111, R109.reuse, UR9, RZ, 0x4, P1 ;  /* 0x000000096d6f0c11 */ /* 0x040fe200088f24ff */
[----:B0-----:R-:W-:-:S04]  /*1320*/  IMAD.WIDE.U32 R112, R109, 0x10, R100 ;  /* 0x000000106d707825 */ /* 0x001fc800078e0064 */
        /* <DEDUP_REMOVED lines=20> */
.L_x_21163:
[----:B------:R-:W-:Y:S05]  /*1470*/  BSYNC B0 ;  /* 0x0000000000007941 */ /* 0x000fea0003800000 */
.L_x_21162:
[----:B------:R-:W-:Y:S01]  /*1480*/  ISETP.GE.U32.AND P0, PT, R5, 0x300, PT ;  /* 0x000003000500780c */ /* 0x000fe20003f06070 */
[----:B------:R-:W-:-:S12]  /*1490*/  BSSY B0, `(.L_x_21164) ;  /* 0x000001b000007945 */ /* 0x000fd80003800000 */
[----:B------:R-:W-:Y:S05]  /*14a0*/  @!P0 BRA `(.L_x_21165) ;  /* 0x0000000000648947 */ /* 0x000fea0003800000 */
[----:B------:R-:W0:Y:S01]  /*14b0*/  LDC.64 R106, c[0x0][0x220] ;  /* 0x00008800ff6a7b82 */ /* 0x000e220000000a00 */
[----:B------:R-:W-:-:S04]  /*14c0*/  ISETP.NE.U32.AND P0, PT, RZ, UR8, PT ;  /* 0x00000008ff007c0c */ /* 0x000fc8000bf05070 */
[----:B------:R-:W-:-:S13]  /*14d0*/  ISETP.NE.AND.EX P0, PT, RZ, UR9, PT, P0 ;  /* 0x00000009ff007c0c */ /* 0x000fda000bf05300 */
[----:B------:R-:W-:-:S04]  /*14e0*/  @P0 LEA R112, P1, R109, UR8, 0x4 ;  /* 0x000000086d700c11 */ /* 0x000fc8000f8220ff */
[C---:B------:R-:W-:Y:S01]  /*14f0*/  @P0 LEA.HI.X R113, R109.reuse, UR9, RZ, 0x4, P1 ;  /* 0x000000096d710c11 */ /* 0x040fe200088f24ff */
[----:B0-----:R-:W-:-:S04]  /*1500*/  IMAD.WIDE.U32 R106, R109, 0x10, R106 ;  /* 0x000000106d6a7825 */ /* 0x001fc800078e006a */
[----:B------:R-:W2:Y:S04]  /*1510*/  @P0 LDG.E.128 R80, desc[UR4][R112.64] ;  /* 0x0000000470500981 */ /* 0x000ea8000c1e1d00 */
[----:B------:R-:W2:Y:S02]  /*1520*/  LDG.E.128 R104, desc[UR4][R106.64] ;  /* 0x000000046a687981 */ /* 0x000ea4000c1e1d00 */
[----:B-1234-:R-:W-:-:S04]  /*1530*/  LEA R110, P0, R109, UR10, 0x4 ;  /* 0x0000000a6d6e7c11 */ /* 0x01efc8000f8020ff */
[----:B------:R-:W-:Y:S02]  /*1540*/  LEA.HI.X R111, R109, UR11, RZ, 0x4, P0 ;  /* 0x0000000b6d6f7c11 */ /* 0x000fe400080f24ff */
[----:B------:R-:W-:-:S04]  /*1550*/  ISETP.NE.U32.AND P0, PT, RZ, UR8, PT ;  /* 0x00000008ff007c0c */ /* 0x000fc8000bf05070 */
[----:B------:R-:W-:Y:S01]  /*1560*/  ISETP.NE.AND.EX P0, PT, RZ, UR9, PT, P0 ;  /* 0x00000009ff007c0c */ /* 0x000fe2000bf05300 */
[-C--:B-----5:R-:W-:Y:S01]  /*1570*/  FMUL.FTZ R109, R104, R7.reuse ;  /* 0x00000007686d7220 */ /* 0x0a0fe20000410000 */
[-C--:B------:R-:W-:Y:S01]  /*1580*/  FMUL.FTZ R114, R105, R7.reuse ;  /* 0x0000000769727220 */ /* 0x080fe20000410000 */
[-C--:B------:R-:W-:Y:S01]  /*1590*/  FMUL.FTZ R115, R106, R7.reuse ;  /* 0x000000076a737220 */ /* 0x080fe20000410000 */
[----:B------:R-:W-:Y:S01]  /*15a0*/  FMUL.FTZ R116, R107, R7 ;  /* 0x000000076b747220 */ /* 0x000fe20000410000 */
[----:B------:R-:W-:Y:S01]  /*15b0*/  FMUL.FTZ R104, R76, R109 ;  /* 0x0000006d4c687220 */ /* 0x000fe20000410000 */
[----:B------:R-:W-:Y:S01]  /*15c0*/  FMUL.FTZ R105, R77, R114 ;  /* 0x000000724d697220 */ /* 0x000fe20000410000 */
[----:B------:R-:W-:Y:S01]  /*15d0*/  FMUL.FTZ R106, R78, R115 ;  /* 0x000000734e6a7220 */ /* 0x000fe20000410000 */
[----:B------:R-:W-:-:S05]  /*15e0*/  FMUL.FTZ R107, R79, R116 ;  /* 0x000000744f6b7220 */ /* 0x000fca0000410000 */
[----:B------:R-:W-:Y:S01]  /*15f0*/  @P0 FADD.FTZ R104, R80, R104 ;  /* 0x0000006850680221 */ /* 0x000fe20000010000 */
[----:B------:R-:W-:Y:S01]  /*1600*/  @P0 FADD.FTZ R105, R81, R105 ;  /* 0x0000006951690221 */ /* 0x000fe20000010000 */
[----:B------:R-:W-:Y:S01]  /*1610*/  @P0 FADD.FTZ R106, R82, R106 ;  /* 0x0000006a526a0221 */ /* 0x000fe20000010000 */
[----:B------:R-:W-:-:S05]  /*1620*/  @P0 FADD.FTZ R107, R83, R107 ;  /* 0x0000006b536b0221 */ /* 0x000fca0000010000 */
[----:B------:R0:W-:Y:S02]  /*1630*/  STG.E.128 desc[UR4][R110.64], R104 ;  /* 0x000000686e007986 */ /* 0x0001e4000c101d04 */
.L_x_21165:
[----:B------:R-:W-:Y:S05]  /*1640*/  BSYNC B0 ;  /* 0x0000000000007941 */ /* 0x000fea0003800000 */
.L_x_21164:
[----:B01234-:R-:W-:Y:S01]  /*1650*/  FADD.FTZ R110, RZ, R84 ;  /* 0x00000054ff6e7221 */ /* 0x01ffe20000010000 */
[C---:B------:R-:W-:Y:S01]  /*1660*/  ISETP.GT.U32.AND P3, PT, R5.reuse, 0xff, PT ;  /* 0x000000ff0500780c */ /* 0x040fe20003f64070 */
[----:B------:R-:W-:Y:S01]  /*1670*/  UMOV UR6, 0xffffffff ;  /* 0xffffffff00067882 */ /* 0x000fe20000000000 */
[----:B------:R-:W-:Y:S01]  /*1680*/  ISETP.GT.U32.AND P2, PT, R5, 0x17f, PT ;  /* 0x0000017f0500780c */ /* 0x000fe20003f44070 */
[----:B-----5:R-:W-:Y:S01]  /*1690*/  FADD.FTZ R7, R85, R110 ;  /* 0x0000006e55077221 */ /* 0x020fe20000010000 */
[C---:B------:R-:W-:Y:S02]  /*16a0*/  ISETP.GT.U32.AND P1, PT, R5.reuse, 0x1ff, PT ;  /* 0x000001ff0500780c */ /* 0x040fe40003f24070 */
[----:B------:R-:W-:Y:S01]  /*16b0*/  ISETP.GT.U32.AND P0, PT, R5, 0x27f, PT ;  /* 0x0000027f0500780c */ /* 0x000fe20003f04070 */
[----:B------:R-:W-:Y:S01]  /*16c0*/  FADD.FTZ R110, R86, R7 ;  /* 0x00000007566e7221 */ /* 0x000fe20000010000 */
[----:B------:R-:W-:Y:S02]  /*16d0*/  LOP3.LUT P5, RZ, R108, 0xff, RZ, 0xc0, !PT ;  /* 0x000000ff6cff7812 */ /* 0x000fe400078ac0ff */
[----:B------:R-:W-:Y:S01]  /*16e0*/  SHF.R.U32.HI R112, RZ, 0x5, R0 ;  /* 0x00000005ff707819 */ /* 0x000fe20000011600 */
[----:B------:R-:W-:Y:S01]  /*16f0*/  FADD.FTZ R110, R87, R110 ;  /* 0x0000006e576e7221 */ /* 0x000fe20000010000 */
[----:B------:R-:W-:-:S02]  /*1700*/  LOP3.LUT P6, RZ, R0, 0x1f, RZ, 0xc0, !PT ;  /* 0x0000001f00ff7812 */ /* 0x000fc400078cc0ff */
[----:B------:R-:W-:Y:S02]  /*1710*/  LOP3.LUT R112, R112, 0x7fffffc, RZ, 0xc0, !PT ;  /* 0x07fffffc70707812 */ /* 0x000fe400078ec0ff */
[----:B------:R-:W-:-:S05]  /*1720*/  FSEL R109, R110, RZ, P4 ;  /* 0x000000ff6e6d7208 */ /* 0x000fca0002000000 */
[----:B------:R-:W-:Y:S01]  /*1730*/  FADD.FTZ R110, R88, R109 ;  /* 0x0000006d586e7221 */ /* 0x000fe20000010000 */
[----:B------:R-:W-:-:S03]  /*1740*/  @!P5 IADD3 R112, R112, 0x4, RZ ;  /* 0x000000047070d810 */ /* 0x000fc60007ffe0ff */
        /* <DEDUP_REMOVED lines=33> */
[----:B------:R-:W-:-:S03]  /*1960*/  SHF.R.U32.HI R115, RZ, 0x5, R0 ;  /* 0x00000005ff737819 */ /* 0x000fc60000011600 */
        /* <DEDUP_REMOVED lines=59> */
.L_x_21190:
        /* <DEDUP_REMOVED lines=27> */
[----:B0-----:R-:W-:-:S02]  /*1ed0*/  I2FP.F32.S32 R116, R117 ;  /* 0x0000007500747245 */ /* 0x001fc40000201400 */
[----:B------:R-:W-:Y:S01]  /*1ee0*/  I2FP.F32.S32 R110, R114 ;  /* 0x00000072006e7245 */ /* 0x000fe20000201400 */
[----:B------:R-:W0:Y:S03]  /*1ef0*/  SHFL.DOWN PT, R125, R114, 0x1, 0x1f ;  /* 0x08201f00727d7f89 */ /* 0x000e2600000e0000 */
[----:B------:R-:W1:Y:S01]  /*1f00*/  MUFU.RCP R111, R110 ;  /* 0x0000006e006f7308 */ /* 0x000e620000001000 */
[----:B------:R-:W2:Y:S01]  /*1f10*/  SHFL.DOWN PT, R123, R108, 0x2, 0x1f ;  /* 0x08401f006c7b7f89 */ /* 0x000ea200000e0000 */
[-C--:B0-----:R-:W-:Y:S02]  /*1f20*/  IADD3 R112, R114, R125.reuse, RZ ;  /* 0x0000007d72707210 */ /* 0x081fe40007ffe0ff */
[----:B------:R-:W-:Y:S01]  /*1f30*/  I2FP.F32.S32 R120, R125 ;  /* 0x0000007d00787245 */ /* 0x000fe20000201400 */
[C---:B--2---:R-:W-:Y:S01]  /*1f40*/  FMUL.FTZ R118, R123.reuse, R116 ;  /* 0x000000747b767220 */ /* 0x044fe20000410000 */
[----:B------:R-:W-:Y:S01]  /*1f50*/  FADD.FTZ R123, -R123, R108 ;  /* 0x0000006c7b7b7221 */ /* 0x000fe20000010100 */
[----:B------:R-:W-:-:S02]  /*1f60*/  I2FP.F32.S32 R119, R112 ;  /* 0x0000007000777245 */ /* 0x000fc40000201400 */
[----:B------:R-:W-:Y:S01]  /*1f70*/  FFMA.FTZ R118, R121, R108, R118 ;  /* 0x0000006c79767223 */ /* 0x000fe20000010076 */
[----:B------:R-:W-:Y:S01]  /*1f80*/  FMUL.FTZ R122, R123, R123 ;  /* 0x0000007b7b7a7220 */ /* 0x000fe20000410000 */
[----:B------:R-:W0:Y:S02]  /*1f90*/  SHFL.DOWN PT, R108, R109, 0x2, 0x1f ;  /* 0x08401f006d6c7f89 */ /* 0x000e2400000e0000 */
[----:B-1----:R-:W-:Y:S01]  /*1fa0*/  FMUL.FTZ R118, R111, R118 ;  /* 0x000000766f767220 */ /* 0x002fe20000410000 */
[----:B------:R-:W1:Y:S01]  /*1fb0*/  MUFU.RCP R119, R119 ;  /* 0x0000007700777308 */ /* 0x000e620000001000 */
[----:B------:R-:W-:-:S03]  /*1fc0*/  FMUL.FTZ R121, R122, R121 ;  /* 0x000000797a797220 */ /* 0x000fc60000410000 */
[----:B------:R-:W2:Y:S01]  /*1fd0*/  SHFL.DOWN PT, R117, R118, 0x1, 0x1f ;  /* 0x08201f0076757f89 */ /* 0x000ea200000e0000 */
[----:B------:R-:W-:Y:S02]  /*1fe0*/  FMUL.FTZ R121, R121, R116 ;  /* 0x0000007479797220 */ /* 0x000fe40000410000 */
[----:B------:R-:W3:Y:S01]  /*1ff0*/  LDC R116, c[0x0][0x2d8] ;  /* 0x0000b600ff747b82 */ /* 0x000ee20000000800 */
[----:B0-----:R-:W-:-:S04]  /*2000*/  FADD.FTZ R108, R108, R109 ;  /* 0x0000006d6c6c7221 */ /* 0x001fc80000010000 */
[----:B------:R-:W-:Y:S01]  /*2010*/  FFMA.FTZ R121, R111, R121, R108 ;  /* 0x000000796f797223 */ /* 0x000fe2000001006c */
[----:B--2---:R-:W-:Y:S01]  /*2020*/  FMUL.FTZ R113, R117, R120 ;  /* 0x0000007875717220 */ /* 0x004fe20000410000 */
[----:B------:R-:W-:-:S03]  /*2030*/  FADD.FTZ R117, R118, -R117 ;  /* 0x8000007576757221 */ /* 0x000fc60000010000 */
[----:B------:R-:W0:Y:S01]  /*2040*/  SHFL.DOWN PT, R108, R121, 0x1, 0x1f ;  /* 0x08201f00796c7f89 */ /* 0x000e2200000e0000 */
[----:B------:R-:W-:Y:S01]  /*2050*/  FFMA.FTZ R112, R110, R118, R113 ;  /* 0x000000766e707223 */ /* 0x000fe20000010071 */
[----:B------:R-:W-:-:S03]  /*2060*/  FMUL.FTZ R117, R117, R117 ;  /* 0x0000007575757220 */ /* 0x000fc60000410000 */
[----:B-1----:R-:W-:Y:S01]  /*2070*/  FMUL.FTZ R114, R119, R112 ;  /* 0x0000007077727220 */ /* 0x002fe20000410000 */
[----:B------:R-:W-:-:S04]  /*2080*/  FMUL.FTZ R117, R110, R117 ;  /* 0x000000756e757220 */ /* 0x000fc80000410000 */
[----:B------:R-:W-:Y:S01]  /*2090*/  FMUL.FTZ R117, R117, R120 ;  /* 0x0000007875757220 */ /* 0x000fe20000410000 */
[----:B------:R-:W1:Y:S01]  /*20a0*/  SHFL.IDX PT, R114, R114, RZ, 0x1f ;  /* 0x00001fff72727589 */ /* 0x000e6200000e0000 */
[----:B0-----:R-:W-:-:S04]  /*20b0*/  FADD.FTZ R108, R121, R108 ;  /* 0x0000006c796c7221 */ /* 0x001fc80000010000 */
[----:B------:R-:W-:-:S06]  /*20c0*/  FFMA.FTZ R117, R119, R117, R108 ;  /* 0x0000007577757223 */ /* 0x000fcc000001006c */
[----:B------:R-:W3:Y:S01]  /*20d0*/  SHFL.IDX PT, R117, R117, RZ, 0x1f ;  /* 0x00001fff75757589 */ /* 0x000ee200000e0000 */
[----:B-1----:R-:W-:-:S05]  /*20e0*/  FMUL.FTZ R113, R114, R114 ;  /* 0x0000007272717220 */ /* 0x002fca0000410000 */
[----:B------:R-:W-:Y:S02]  /*20f0*/  FSEL R113, R113, RZ, !P0 ;  /* 0x000000ff71717208 */ /* 0x000fe40004000000 */
[----:B------:R-:W-:-:S04]  /*2100*/  PLOP3.LUT P0, PT, PT, PT, UP1, 0x40, 0x0 ;  /* 0x000000000000781c */ /* 0x000fc80003f0e818 */
[----:B------:R-:W-:Y:S02]  /*2110*/  FSEL R112, R114, RZ, P0 ;  /* 0x000000ff72707208 */ /* 0x000fe40000000000 */
[----:B------:R-:W-:Y:S01]  /*2120*/  LOP3.LUT P0, RZ, R115, 0x1f, R0, 0xf8, !PT ;  /* 0x0000001f73ff7812 */ /* 0x000fe2000780f800 */
[----:B---3--:R-:W-:-:S12]  /*2130*/  FFMA.FTZ R116, R117, UR12, R116 ;  /* 0x0000000c75747c23 */ /* 0x008fd80008010074 */
[----:B------:R-:W0:Y:S01]  /*2140*/  @!P0 LDC.64 R108, c[0x0][0x250] ;  /* 0x00009400ff6c8b82 */ /* 0x000e220000000a00 */
[----:B------:R-:W-:-:S06]  /*2150*/  FADD.FTZ R113, R116, R113 ;  /* 0x0000007174717221 */ /* 0x000fcc0000010000 */
[----:B------:R-:W1:Y:S01]  /*2160*/  MUFU.RSQ R113, R113 ;  /* 0x0000007100717308 */ /* 0x000e620000001400 */
        /* <DEDUP_REMOVED lines=22> */
.L_x_21168:
[----:B------:R-:W-:Y:S05]  /*22d0*/  BSYNC B0 ;  /* 0x0000000000007941 */ /* 0x000fea0003800000 */
.L_x_21167:
        /* <DEDUP_REMOVED lines=19> */
.L_x_21170:
[----:B------:R-:W-:Y:S05]  /*2410*/  BSYNC B0 ;  /* 0x0000000000007941 */ /* 0x000fea0003800000 */
.L_x_21169:
        /* <DEDUP_REMOVED lines=19> */
.L_x_21172:
[----:B------:R-:W-:Y:S05]  /*2550*/  BSYNC B0 ;  /* 0x0000000000007941 */ /* 0x000fea0003800000 */
.L_x_21171:
        /* <DEDUP_REMOVED lines=19> */
.L_x_21174:
[----:B------:R-:W-:Y:S05]  /*2690*/  BSYNC B0 ;  /* 0x0000000000007941 */ /* 0x000fea0003800000 */
.L_x_21173:
        /* <DEDUP_REMOVED lines=19> */
.L_x_21176:
[----:B------:R-:W-:Y:S05]  /*27d0*/  BSYNC B0 ;  /* 0x0000000000007941 */ /* 0x000fea0003800000 */
.L_x_21175:
        /* <DEDUP_REMOVED lines=18> */
.L_x_21178:
[----:B------:R-:W-:Y:S05]  /*2900*/  BSYNC B0 ;  /* 0x0000000000007941 */ /* 0x000fea0003800000 */
.L_x_21177:
[----:B------:R-:W-:Y:S02]  /*2910*/  ISETP.NE.AND P0, PT, R7, RZ, PT ;  /* 0x000000ff0700720c */ /* 0x000fe40003f05270 */
[----:B------:R-:W-:Y:S02]  /*2920*/  IADD3 R3, R3, UR14, RZ ;  /* 0x0000000e03037c10 */ /* 0x000fe4000fffe0ff */
[----:B01234-:R-:W-:Y:S02]  /*2930*/  SEL R108, RZ, 0x1, P0 ;  /* 0x00000001ff6c7807 */ /* 0x01ffe40000000000 */
[----:B------:R-:W-:-:S13]  /*2940*/  ISETP.GE.AND P0, PT, R3, UR15, PT ;  /* 0x0000000f03007c0c */ /* 0x000fda000bf06270 */
[----:B------:R-:W-:Y:S05]  /*2950*/  @!P0 BRA `(.L_x_21179) ;  /* 0xffffffe000408947 */ /* 0x000fea000383ffff */
[----:B------:R-:W-:Y:S05]  /*2960*/  EXIT ;  /* 0x000000000000794d */ /* 0x000fea0003800000 */
.L_x_21166:
[----:B------:R-:W-:Y:S01]  /*2970*/  HFMA2.MMA R119, -RZ, RZ, 0, 5.9604644775390625e-08 ;  /* 0x00000001ff777435 */ /* 0x000fe200000001ff */
[----:B------:R-:W-:Y:S02]  /*2980*/  MOV R120, R109 ;  /* 0x0000006d00787202 */ /* 0x000fe40000000f00 */
[----:B------:R-:W-:Y:S02]  /*2990*/  MOV R122, 0x1f ;  /* 0x0000001f007a7802 */ /* 0x000fe40000000f00 */
[----:B------:R-:W-:-:S07]  /*29a0*/  MOV R117, 0xffffffff ;  /* 0xffffffff00757802 */ /* 0x000fce0000000f00 */
[----:B------:R-:W-:Y:S05]  /*29b0*/  WARPSYNC.COLLECTIVE R117, `(.L_x_21180) ;  /* 0x0000000075087348 */ /* 0x000fea0003c00000 */
[----:B------:R0:W1:Y:S02]  /*29c0*/  SHFL.BFLY P6, R118, R120, R119, R122 ;  /* 0x0c00007778767389 */ /* 0x00006400000c007a */
[----:B01----:R-:W-:Y:S01]  /*29d0*/  ENDCOLLECTIVE ;  /* 0x000000000000791b */ /* 0x003fe20003800000 */
.L_x_21180:
[----:B------:R-:W-:Y:S01]  /*29e0*/  HFMA2.MMA R119, -RZ, RZ, 0, 1.1920928955078125e-07 ;  /* 0x00000002ff777435 */ /* 0x000fe200000001ff */
[----:B------:R-:W-:-:S05]  /*29f0*/  MOV R108, R118 ;  /* 0x00000076006c7202 */ /* 0x000fca0000000f00 */
[----:B------:R-:W-:-:S05]  /*2a00*/  FADD.FTZ R111, R109, R108 ;  /* 0x0000006c6d6f7221 */ /* 0x000fca0000010000 */
[----:B------:R-:W-:-:S07]  /*2a10*/  MOV R120, R111 ;  /* 0x0000006f00787202 */ /* 0x000fce0000000f00 */
[----:B------:R-:W-:Y:S05]  /*2a20*/  WARPSYNC.COLLECTIVE R117, `(.L_x_21181) ;  /* 0x0000000075087348 */ /* 0x000fea0003c00000 */
[----:B------:R0:W1:Y:S02]  /*2a30*/  SHFL.BFLY P6, R118, R120, R119, R122 ;  /* 0x0c00007778767389 */ /* 0x00006400000c007a */
[----:B01----:R-:W-:Y:S01]  /*2a40*/  ENDCOLLECTIVE ;  /* 0x000000000000791b */ /* 0x003fe20003800000 */
.L_x_21181:
[----:B------:R-:W-:Y:S01]  /*2a50*/  HFMA2.MMA R119, -RZ, RZ, 0, 2.384185791015625e-07 ;  /* 0x00000004ff777435 */ /* 0x000fe200000001ff */
[----:B------:R-:W-:-:S05]  /*2a60*/  MOV R108, R118 ;  /* 0x00000076006c7202 */ /* 0x000fca0000000f00 */
[----:B------:R-:W-:-:S05]  /*2a70*/  FADD.FTZ R113, R111, R108 ;  /* 0x0000006c6f717221 */ /* 0x000fca0000010000 */
[----:B------:R-:W-:-:S07]  /*2a80*/  MOV R120, R113 ;  /* 0x0000007100787202 */ /* 0x000fce0000000f00 */
[----:B------:R-:W-:Y:S05]  /*2a90*/  WARPSYNC.COLLECTIVE R117, `(.L_x_21182) ;  /* 0x0000000075087348 */ /* 0x000fea0003c00000 */
[----:B------:R0:W1:Y:S02]  /*2aa0*/  SHFL.BFLY P6, R118, R120, R119, R122 ;  /* 0x0c00007778767389 */ /* 0x00006400000c007a */
[----:B01----:R-:W-:Y:S01]  /*2ab0*/  ENDCOLLECTIVE ;  /* 0x000000000000791b */ /* 0x003fe20003800000 */
.L_x_21182:
[----:B------:R-:W-:Y:S01]  /*2ac0*/  HFMA2.MMA R119, -RZ, RZ, 0, 4.76837158203125e-07 ;  /* 0x00000008ff777435 */ /* 0x000fe200000001ff */
[----:B------:R-:W-:-:S05]  /*2ad0*/  MOV R108, R118 ;  /* 0x00000076006c7202 */ /* 0x000fca0000000f00 */
[----:B------:R-:W-:-:S05]  /*2ae0*/  FADD.FTZ R114, R113, R108 ;  /* 0x0000006c71727221 */ /* 0x000fca0000010000 */
[----:B------:R-:W-:-:S07]  /*2af0*/  MOV R120, R114 ;  /* 0x0000007200787202 */ /* 0x000fce0000000f00 */
[----:B------:R-:W-:Y:S05]  /*2b00*/  WARPSYNC.COLLECTIVE R117, `(.L_x_21183) ;  /* 0x0000000075087348 */ /* 0x000fea0003c00000 */
[----:B------:R0:W1:Y:S02]  /*2b10*/  SHFL.BFLY P6, R118, R120, R119, R122 ;  /* 0x0c00007778767389 */ /* 0x00006400000c007a */
[----:B01----:R-:W-:Y:S01]  /*2b20*/  ENDCOLLECTIVE ;  /* 0x000000000000791b */ /* 0x003fe20003800000 */
.L_x_21183:
[----:B------:R-:W-:Y:S01]  /*2b30*/  HFMA2.MMA R119, -RZ, RZ, 0, 9.5367431640625e-07 ;  /* 0x00000010ff777435 */ /* 0x000fe200000001ff */
[----:B------:R-:W-:-:S05]  /*2b40*/  MOV R115, R118 ;  /* 0x0000007600737202 */ /* 0x000fca0000000f00 */
[----:B------:R-:W-:-:S05]  /*2b50*/  FADD.FTZ R115, R114, R115 ;  /* 0x0000007372737221 */ /* 0x000fca0000010000 */
[----:B------:R-:W-:-:S07]  /*2b60*/  MOV R120, R115 ;  /* 0x0000007300787202 */ /* 0x000fce0000000f00 */
[----:B------:R-:W-:Y:S05]  /*2b70*/  WARPSYNC.COLLECTIVE R117, `(.L_x_21184) ;  /* 0x0000000075087348 */ /* 0x000fea0003c00000 */
[----:B------:R0:W1:Y:S02]  /*2b80*/  SHFL.BFLY P6, R118, R120, R119, R122 ;  /* 0x0c00007778767389 */ /* 0x00006400000c007a */
[----:B01----:R-:W-:Y:S01]  /*2b90*/  ENDCOLLECTIVE ;  /* 0x000000000000791b */ /* 0x003fe20003800000 */
.L_x_21184:
[----:B------:R-:W-:Y:S01]  /*2ba0*/  HFMA2.MMA R119, -RZ, RZ, 0, 5.9604644775390625e-08 ;  /* 0x00000001ff777435 */ /* 0x000fe200000001ff */
[----:B------:R-:W-:-:S05]  /*2bb0*/  MOV R108, R118 ;  /* 0x00000076006c7202 */ /* 0x000fca0000000f00 */
[----:B------:R-:W-:-:S04]  /*2bc0*/  FADD.FTZ R115, R115, R108 ;  /* 0x0000006c73737221 */ /* 0x000fc80000010000 */
[----:B------:R-:W-:Y:S01]  /*2bd0*/  FMUL.FTZ R110, R2, R115 ;  /* 0x00000073026e7220 */ /* 0x000fe20000410000 */
[----:B------:R-:W-:-:S03]  /*2be0*/  SHF.R.U32.HI R115, RZ, 0x5, R0 ;  /* 0x00000005ff737819 */ /* 0x000fc60000011600 */
        /* <DEDUP_REMOVED lines=53> */
.L_x_21185:
[----:B------:R-:W-:Y:S01]  /*2f40*/  HFMA2.MMA R119, -RZ, RZ, 0, 1.1920928955078125e-07 ;  /* 0x00000002ff777435 */ /* 0x000fe200000001ff */
[----:B------:R-:W-:-:S05]  /*2f50*/  MOV R109, R118 ;  /* 0x00000076006d7202 */ /* 0x000fca0000000f00 */
[----:B------:R-:W-:-:S05]  /*2f60*/  FADD.FTZ R109, R108, R109 ;  /* 0x0000006d6c6d7221 */ /* 0x000fca0000010000 */
[----:B------:R-:W-:-:S07]  /*2f70*/  MOV R120, R109 ;  /* 0x0000006d00787202 */ /* 0x000fce0000000f00 */
[----:B------:R-:W-:Y:S05]  /*2f80*/  WARPSYNC.COLLECTIVE R117, `(.L_x_21186) ;  /* 0x0000000075087348 */ /* 0x000fea0003c00000 */
[----:B------:R0:W1:Y:S02]  /*2f90*/  SHFL.BFLY P6, R118, R120, R119, R122 ;  /* 0x0c00007778767389 */ /* 0x00006400000c007a */
[----:B01----:R-:W-:Y:S01]  /*2fa0*/  ENDCOLLECTIVE ;  /* 0x000000000000791b */ /* 0x003fe20003800000 */
.L_x_21186:
[----:B------:R-:W-:Y:S01]  /*2fb0*/  HFMA2.MMA R119, -RZ, RZ, 0, 2.384185791015625e-07 ;  /* 0x00000004ff777435 */ /* 0x000fe200000001ff */
[----:B------:R-:W-:-:S05]  /*2fc0*/  MOV R114, R118 ;  /* 0x0000007600727202 */ /* 0x000fca0000000f00 */
[----:B------:R-:W-:-:S05]  /*2fd0*/  FADD.FTZ R114, R109, R114 ;  /* 0x000000726d727221 */ /* 0x000fca0000010000 */
[----:B------:R-:W-:-:S07]  /*2fe0*/  MOV R120, R114 ;  /* 0x0000007200787202 */ /* 0x000fce0000000f00 */
[----:B------:R-:W-:Y:S05]  /*2ff0*/  WARPSYNC.COLLECTIVE R117, `(.L_x_21187) ;  /* 0x0000000075087348 */ /* 0x000fea0003c00000 */
[----:B------:R0:W1:Y:S02]  /*3000*/  SHFL.BFLY P6, R118, R120, R119, R122 ;  /* 0x0c00007778767389 */ /* 0x00006400000c007a */
[----:B01----:R-:W-:Y:S01]  /*3010*/  ENDCOLLECTIVE ;  /* 0x000000000000791b */ /* 0x003fe20003800000 */
.L_x_21187:
[----:B------:R-:W-:Y:S01]  /*3020*/  HFMA2.MMA R119, -RZ, RZ, 0, 4.76837158203125e-07 ;  /* 0x00000008ff777435 */ /* 0x000fe200000001ff */
[----:B------:R-:W-:-:S05]  /*3030*/  MOV R111, R118 ;  /* 0x00000076006f7202 */ /* 0x000fca0000000f00 */
[----:B------:R-:W-:-:S05]  /*3040*/  FADD.FTZ R111, R114, R111 ;  /* 0x0000006f726f7221 */ /* 0x000fca0000010000 */
[----:B------:R-:W-:-:S07]  /*3050*/  MOV R120, R111 ;  /* 0x0000006f00787202 */ /* 0x000fce0000000f00 */
[----:B------:R-:W-:Y:S05]  /*3060*/  WARPSYNC.COLLECTIVE R117, `(.L_x_21188) ;  /* 0x0000000075087348 */ /* 0x000fea0003c00000 */
[----:B------:R0:W1:Y:S02]  /*3070*/  SHFL.BFLY P6, R118, R120, R119, R122 ;  /* 0x0c00007778767389 */ /* 0x00006400000c007a */
[----:B01----:R-:W-:Y:S01]  /*3080*/  ENDCOLLECTIVE ;  /* 0x000000000000791b */ /* 0x003fe20003800000 */
.L_x_21188:
[----:B------:R-:W-:Y:S01]  /*3090*/  HFMA2.MMA R119, -RZ, RZ, 0, 9.5367431640625e-07 ;  /* 0x00000010ff777435 */ /* 0x000fe200000001ff */
[----:B------:R-:W-:-:S05]  /*30a0*/  MOV R116, R118 ;  /* 0x0000007600747202 */ /* 0x000fca0000000f00 */
[----:B------:R-:W-:-:S05]  /*30b0*/  FADD.FTZ R116, R111, R116 ;  /* 0x000000746f747221 */ /* 0x000fca0000010000 */
[----:B------:R-:W-:-:S07]  /*30c0*/  MOV R120, R116 ;  /* 0x0000007400787202 */ /* 0x000fce0000000f00 */
[----:B------:R-:W-:Y:S05]  /*30d0*/  WARPSYNC.COLLECTIVE R117, `(.L_x_21189) ;  /* 0x0000000075087348 */ /* 0x000fea0003c00000 */
[----:B------:R0:W1:Y:S02]  /*30e0*/  SHFL.BFLY P6, R118, R120, R119, R122 ;  /* 0x0c00007778767389 */ /* 0x00006400000c007a */
[----:B01----:R-:W-:Y:S01]  /*30f0*/  ENDCOLLECTIVE ;  /* 0x000000000000791b */ /* 0x003fe20003800000 */
.L_x_21189:
[----:B------:R-:W-:Y:S01]  /*3100*/  MOV R113, R118 ;  /* 0x0000007600717202 */ /* 0x000fe20000000f00 */
[----:B------:R-:W-:Y:S06]  /*3110*/  BRA `(.L_x_21190) ;  /* 0xffffffec00007947 */ /* 0x000fec000383ffff */
.L_x_21191:
        /* <DEDUP_REMOVED lines=14> */
.L_x_23356:


//--------------------- .text._ZN10layer_norm13ln_fwd_kernelINS_13Kernel_traitsIfffffjLj3072ELj1ELj1ELj4ELj16ENS_18Kernel_traits_baseILj3072EfffffjLj128EEEEELb0ELb1ELb0ELb1EEEvNS_9FwdParamsE --------------------------
	.section	.text._ZN10layer_norm13ln_fwd_kernelINS_13Kernel_traitsIfffffjLj3072ELj1ELj1ELj4ELj16ENS_18Kernel_traits_baseILj3072EfffffjLj128EEEEELb0ELb1ELb0ELb1EEEvNS_9FwdParamsE,"ax",@progbits
	.align	128
        .global         _ZN10layer_norm13ln_fwd_kernelINS_13Kernel_traitsIfffffjLj3072ELj1ELj1ELj4ELj16ENS_18Kernel_traits_baseILj3072EfffffjLj128EEEEELb0ELb1ELb0ELb1EEEvNS_9FwdParamsE
        .type           _ZN10layer_norm13ln_fwd_kernelINS_13Kernel_traitsIfffffjLj3072ELj1ELj1ELj4ELj16ENS_18Kernel_traits_baseILj3072EfffffjLj128EEEEELb0ELb1ELb0ELb1EEEvNS_9FwdParamsE,@function
        .size           _ZN10layer_norm13ln_fwd_kernelINS_13Kernel_traitsIfffffjLj3072ELj1ELj1ELj4ELj16ENS_18Kernel_traits_baseILj3072EfffffjLj128EEEEELb0ELb1ELb0ELb1EEEvNS_9FwdParamsE,(.L_x_23357 - _ZN10layer_norm13ln_fwd_kernelINS_13Kernel_traitsIfffffjLj3072ELj1ELj1ELj4ELj16ENS_18Kernel_traits_baseILj3072EfffffjLj128EEEEELb0ELb1ELb0ELb1EEEvNS_9FwdParamsE)
        .other          _ZN10layer_norm13ln_fwd_kernelINS_13Kernel_traitsIfffffjLj3072ELj1ELj1ELj4ELj16ENS_18Kernel_traits_baseILj3072EfffffjLj128EEEEELb0ELb1ELb0ELb1EEEvNS_9FwdParamsE,@"STO_CUDA_ENTRY STV_DEFAULT"
_ZN10layer_norm13ln_fwd_kernelINS_13Kernel_traitsIfffffjLj3072ELj1ELj1ELj4ELj16ENS_18Kernel_traits_baseILj3072EfffffjLj128EEEEELb0ELb1ELb0ELb1EEEvNS_9FwdParamsE:
.text._ZN10layer_norm13ln_fwd_kernelINS_13Kernel_traitsIfffffjLj3072ELj1ELj1ELj4ELj16ENS_18Kernel_traits_baseILj3072EfffffjLj128EEEEELb0ELb1ELb0ELb1EEEvNS_9FwdParamsE:
        /* <DEDUP_REMOVED lines=60> */
[----:B------:R-:W-:Y:S01]  /*03c0*/  LOP3.LUT R109, R2, 0x1f, RZ, 0xc0, !PT ;  /* 0x0000001f026d7812 */ /* 0x000fe200078ec0ff */
[----:B------:R-:W-:Y:S01]  /*03d0*/  ULDC.64 UR8, c[0x0][0x230] ;  /* 0x00008c0000087ab9 */ /* 0x000fe20000000a00 */
[----:B------:R-:W-:Y:S01]  /*03e0*/  ISETP.NE.AND P3, PT, RZ, UR6, PT ;  /* 0x00000006ff007c0c */ /* 0x000fe2000bf65270 */
[----:B------:R-:W-:Y:S01]  /*03f0*/  ULDC.64 UR10, c[0x0][0x238] ;  /* 0x00008e00000a7ab9 */ /* 0x000fe20000000a00 */
[----:B------:R-:W-:Y:S01]  /*0400*/  LOP3.LUT R111, R111, 0x3, RZ, 0xc0, !PT ;  /* 0x000000036f6f7812 */ /* 0x000fe200078ec0ff */
[----:B------:R-:W-:Y:S01]  /*0410*/  ULDC.64 UR14, c[0x0][0x2b8] ;  /* 0x0000ae00000e7ab9 */ /* 0x000fe20000000a00 */
[----:B------:R-:W-:Y:S01]  /*0420*/  IADD3 R113, R108, 0x4, RZ ;  /* 0x000000046c717810 */ /* 0x000fe20007ffe0ff */
[----:B------:R-:W-:Y:S01]  /*0430*/  ULDC.64 UR16, c[0x0][0x210] ;  /* 0x0000840000107ab9 */ /* 0x000fe20000000a00 */
[----:B------:R-:W-:Y:S01]  /*0440*/  ISETP.NE.AND.EX P0, PT, RZ, UR7, PT, P0 ;  /* 0x00000007ff007c0c */ /* 0x000fe2000bf05300 */
[----:B0-----:R-:W-:-:S12]  /*0450*/  ULDC UR7, c[0x0][0x218] ;  /* 0x0000860000077ab9 */ /* 0x001fd80000000800 */
.L_x_21193:
[----:B0-----:R-:W0:Y:S01]  /*0460*/  @P0 LDC.64 R4, c[0x0][0x270] ;  /* 0x00009c00ff040b82 */ /* 0x001e220000000a00 */
[----:B------:R-:W-:Y:S01]  /*0470*/  IMAD R6, R110, UR7, RZ ;  /* 0x000000076e067c24 */ /* 0x000fe2000f8e02ff */
[----:B------:R-:W-:Y:S02]  /*0480*/  ISETP.NE.U32.AND P1, PT, RZ, UR8, PT ;  /* 0x00000008ff007c0c */ /* 0x000fe4000bf25070 */
[----:B------:R-:W-:Y:S02]  /*0490*/  MOV R123, 0x3f800000 ;  /* 0x3f800000007b7802 */ /* 0x000fe40000000f00 */
[----:B------:R-:W-:Y:S02]  /*04a0*/  SHF.R.S32.HI R7, RZ, 0x1f, R6 ;  /* 0x0000001fff077819 */ /* 0x000fe40000011406 */
[----:B------:R-:W1:Y:S01]  /*04b0*/  LDC.64 R104, c[0x0][0x220] ;  /* 0x00008800ff687b82 */ /* 0x000e620000000a00 */
[----:B------:R-:W-:Y:S02]  /*04c0*/  ISETP.NE.AND.EX P1, PT, RZ, UR9, PT, P1 ;  /* 0x00000009ff007c0c */ /* 0x000fe4000bf25310 */
[----:B------:R-:W-:-:S04]  /*04d0*/  LEA.HI R6, R7, R6, RZ, 0x2 ;  /* 0x0000000607067211 */ /* 0x000fc800078f10ff */
[----:B------:R-:W-:Y:S01]  /*04e0*/  LEA.HI.SX32 R107, R6, R3, 0x1e ;  /* 0x00000003066b7211 */ /* 0x000fe200078ff2ff */
[----:B0-----:R-:W-:-:S06]  /*04f0*/  @P0 IMAD.WIDE R4, R110, 0x4, R4 ;  /* 0x000000046e040825 */ /* 0x001fcc00078e0204 */
[C---:B------:R-:W-:Y:S01]  /*0500*/  @P1 LEA R8, P2, R107.reuse, UR8, 0x4 ;  /* 0x000000086b081c11 */ /* 0x040fe2000f8420ff */
[----:B------:R-:W2:Y:S01]  /*0510*/  @P0 LDG.E R123, desc[UR4][R4.64] ;  /* 0x00000004047b0981 */ /* 0x000ea2000c1e1900 */
[C---:B-1----:R-:W-:Y:S02]  /*0520*/  IMAD.WIDE.U32 R6, R107.reuse, 0x10, R104 ;  /* 0x000000106b067825 */ /* 0x042fe400078e0068 */
[----:B------:R-:W-:-:S03]  /*0530*/  @P1 LEA.HI.X R9, R107, UR9, RZ, 0x4, P2 ;  /* 0x000000096b091c11 */ /* 0x000fc600090f24ff */
[----:B------:R-:W2:Y:S04]  /*0540*/  LDG.E.128 R92, desc[UR4][R6.64] ;  /* 0x00000004065c7981 */ /* 0x000ea8000c1e1d00 */
[----:B------:R0:W3:Y:S01]  /*0550*/  @P1 LDG.E.128 R16, desc[UR4][R8.64] ;  /* 0x0000000408101981 */ /* 0x0000e2000c1e1d00 */
[----:B------:R-:W-:-:S04]  /*0560*/  ISETP.NE.U32.AND P2, PT, RZ, UR8, PT ;  /* 0x00000008ff007c0c */ /* 0x000fc8000bf45070 */
[----:B------:R-:W-:Y:S02]  /*0570*/  ISETP.NE.AND.EX P2, PT, RZ, UR9, PT, P2 ;  /* 0x00000009ff007c0c */ /* 0x000fe4000bf45320 */
[C---:B------:R-:W-:Y:S02]  /*0580*/  SHF.L.U32 R121, R107.reuse, 0x4, RZ ;  /* 0x000000046b797819 */ /* 0x040fe400000006ff */
[----:B------:R-:W-:Y:S02]  /*0590*/  IADD3 R119, R107, 0x80, RZ ;  /* 0x000000806b777810 */ /* 0x000fe40007ffe0ff */
[----:B------:R-:W-:Y:S02]  /*05a0*/  SHF.R.U32.HI R120, RZ, 0x1c, R107 ;  /* 0x0000001cff787819 */ /* 0x000fe4000001166b */
[----:B------:R-:W-:-:S04]  /*05b0*/  IADD3 R10, P4, R121, UR10, RZ ;  /* 0x0000000a790a7c10 */ /* 0x000fc8000ff9e0ff */
[----:B------:R-:W-:Y:S02]  /*05c0*/  IADD3.X R11, R120, UR11, RZ, P4, !PT ;  /* 0x0000000b780b7c10 */ /* 0x000fe4000a7fe4ff */
[----:B0-----:R-:W-:-:S04]  /*05d0*/  @P1 LEA R8, P4, R119, UR8, 0x4 ;  /* 0x0000000877081c11 */ /* 0x001fc8000f8820ff */
[----:B------:R-:W-:Y:S01]  /*05e0*/  @P1 LEA.HI.X R9, R119, UR9, RZ, 0x4, P4 ;  /* 0x0000000977091c11 */ /* 0x000fe2000a0f24ff */
[-C--:B--2---:R-:W-:Y:S01]  /*05f0*/  FMUL.FTZ R13, R92, R123.reuse ;  /* 0x0000007b5c0d7220 */ /* 0x084fe20000410000 */
[-C--:B------:R-:W-:Y:S01]  /*0600*/  FMUL.FTZ R4, R93, R123.reuse ;  /* 0x0000007b5d047220 */ /* 0x080fe20000410000 */
[-C--:B------:R-:W-:Y:S01]  /*0610*/  FMUL.FTZ R5, R94, R123.reuse ;  /* 0x0000007b5e057220 */ /* 0x080fe20000410000 */
[----:B------:R-:W-:Y:S01]  /*0620*/  FMUL.FTZ R6, R95, R123 ;  /* 0x0000007b5f067220 */ /* 0x000fe20000410000 */
[----:B-----5:R-:W-:Y:S01]  /*0630*/  FMUL.FTZ R12, R40, R13 ;  /* 0x0000000d280c7220 */ /* 0x020fe20000410000 */
[----:B------:R-:W-:Y:S01]  /*0640*/  FMUL.FTZ R13, R41, R4 ;  /* 0x00000004290d7220 */ /* 0x000fe20000410000 */
[----:B------:R-:W-:Y:S01]  /*0650*/  FMUL.FTZ R14, R42, R5 ;  /* 0x000000052a0e7220 */ /* 0x000fe20000410000 */
[----:B------:R-:W-:Y:S01]  /*0660*/  FMUL.FTZ R15, R43, R6 ;  /* 0x000000062b0f7220 */ /* 0x000fe20000410000 */
[----:B---3--:R-:W-:Y:S01]  /*0670*/  @P2 FADD.FTZ R12, R16, R12 ;  /* 0x0000000c100c2221 */ /* 0x008fe20000010000 */
[----:B------:R-:W-:Y:S01]  /*0680*/  @P2 FADD.FTZ R13, R17, R13 ;  /* 0x0000000d110d2221 */ /* 0x000fe20000010000 */
[----:B------:R-:W-:Y:S01]  /*0690*/  @P2 FADD.FTZ R14, R18, R14 ;  /* 0x0000000e120e2221 */ /* 0x000fe20000010000 */
[----:B------:R-:W-:Y:S01]  /*06a0*/  @P2 FADD.FTZ R15, R19, R15 ;  /* 0x0000000f130f2221 */ /* 0x000fe20000010000 */
[----:B------:R-:W-:-:S04]  /*06b0*/  IMAD.WIDE.U32 R4, R119, 0x10, R104 ;  /* 0x0000001077047825 */ /* 0x000fc800078e0068 */
[----:B------:R0:W-:Y:S04]  /*06c0*/  STG.E.128 desc[UR4][R10.64], R12 ;  /* 0x0000000c0a007986 */ /* 0x0001e8000c101d04 */
[----:B------:R-:W0:Y:S01]  /*06d0*/  LDG.E.128 R4, desc[UR4][R4.64] ;  /* 0x0000000404047981 */ /* 0x000e22000c1e1d00 */
[----:B------:R-:W-:Y:S02]  /*06e0*/  MOV R96, R16 ;  /* 0x0000001000607202 */ /* 0x000fe40000000f00 */
[----:B------:R-:W-:Y:S02]  /*06f0*/  MOV R97, R17 ;  /* 0x0000001100617202 */ /* 0x000fe40000000f00 */
[----:B------:R-:W-:Y:S02]  /*0700*/  MOV R98, R18 ;  /* 0x0000001200627202 */ /* 0x000fe40000000f00 */
[----:B------:R-:W-:-:S06]  /*0710*/  MOV R99, R19 ;  /* 0x0000001300637202 */ /* 0x000fcc0000000f00 */
[----:B------:R1:W2:Y:S01]  /*0720*/  @P1 LDG.E.128 R96, desc[UR4][R8.64] ;  /* 0x0000000408601981 */ /* 0x0002a2000c1e1d00 */
[----:B------:R-:W-:Y:S02]  /*0730*/  SHF.L.U32 R122, R119, 0x4, RZ ;  /* 0x00000004777a7819 */ /* 0x000fe400000006ff */
[----:B------:R-:W-:Y:S02]  /*0740*/  IADD3 R101, R107, 0x100, RZ ;  /* 0x000001006b657810 */ /* 0x000fe40007ffe0ff */
[----:B------:R-:W-:Y:S02]  /*0750*/  SHF.R.U32.HI R119, RZ, 0x1c, R119 ;  /* 0x0000001cff777819 */ /* 0x000fe40000011677 */
[----:B------:R-:W-:-:S04]  /*0760*/  IADD3 R92, P4, R122, UR10, RZ ;  /* 0x0000000a7a5c7c10 */ /* 0x000fc8000ff9e0ff */
[----:B------:R-:W-:Y:S02]  /*0770*/  IADD3.X R93, R119, UR11, RZ, P4, !PT ;  /* 0x0000000b775d7c10 */ /* 0x000fe4000a7fe4ff */
[----:B------:R-:W-:-:S04]  /*0780*/  @P1 LEA R94, P5, R101, UR8, 0x4 ;  /* 0x00000008655e1c11 */ /* 0x000fc8000f8a20ff */
[----:B------:R-:W-:Y:S01]  /*0790*/  @P1 LEA.HI.X R95, R101, UR9, RZ, 0x4, P5 ;  /* 0x00000009655f1c11 */ /* 0x000fe2000a8f24ff */
[-C--:B0-----:R-:W-:Y:S01]  /*07a0*/  FMUL.FTZ R11, R4, R123.reuse ;  /* 0x0000007b040b7220 */ /* 0x081fe20000410000 */
[-C--:B------:R-:W-:Y:S01]  /*07b0*/  FMUL.FTZ R4, R5, R123.reuse ;  /* 0x0000007b05047220 */ /* 0x080fe20000410000 */
[-C--:B------:R-:W-:Y:S01]  /*07c0*/  FMUL.FTZ R5, R6, R123.reuse ;  /* 0x0000007b06057220 */ /* 0x080fe20000410000 */
[----:B------:R-:W-:Y:S01]  /*07d0*/  FMUL.FTZ R6, R7, R123 ;  /* 0x0000007b07067220 */ /* 0x000fe20000410000 */
[----:B-1----:R-:W-:Y:S01]  /*07e0*/  FMUL.FTZ R8, R36, R11 ;  /* 0x0000000b24087220 */ /* 0x002fe20000410000 */
[----:B------:R-:W-:Y:S01]  /*07f0*/  FMUL.FTZ R9, R37, R4 ;  /* 0x0000000425097220 */ /* 0x000fe20000410000 */
[----:B------:R-:W-:Y:S01]  /*0800*/  FMUL.FTZ R10, R38, R5 ;  /* 0x00000005260a7220 */ /* 0x000fe20000410000 */
[----:B------:R-:W-:Y:S01]  /*0810*/  FMUL.FTZ R11, R39, R6 ;  /* 0x00000006270b7220 */ /* 0x000fe20000410000 */
[----:B------:R-:W-:-:S04]  /*0820*/  IMAD.WIDE.U32 R4, R101, 0x10, R104 ;  /* 0x0000001065047825 */ /* 0x000fc800078e0068 */
[----:B--2---:R-:W-:Y:S01]  /*0830*/  @P2 FADD.FTZ R8, R96, R8 ;  /* 0x0000000860082221 */ /* 0x004fe20000010000 */
[----:B------:R-:W-:Y:S01]  /*0840*/  @P2 FADD.FTZ R9, R97, R9 ;  /* 0x0000000961092221 */ /* 0x000fe20000010000 */
[----:B------:R-:W-:Y:S01]  /*0850*/  @P2 FADD.FTZ R10, R98, R10 ;  /* 0x0000000a620a2221 */ /* 0x000fe20000010000 */
[----:B------:R-:W-:-:S05]  /*0860*/  @P2 FADD.FTZ R11, R99, R11 ;  /* 0x0000000b630b2221 */ /* 0x000fca0000010000 */
[----:B------:R0:W-:Y:S04]  /*0870*/  STG.E.128 desc[UR4][R92.64], R8 ;  /* 0x000000085c007986 */ /* 0x0001e8000c101d04 */
[----:B------:R-:W0:Y:S01]  /*0880*/  LDG.E.128 R4, desc[UR4][R4.64] ;  /* 0x0000000404047981 */ /* 0x000e22000c1e1d00 */
[----:B------:R-:W-:Y:S02]  /*0890*/  @P1 MOV R16, R96 ;  /* 0x0000006000101202 */ /* 0x000fe40000000f00 */
[----:B------:R-:W-:Y:S02]  /*08a0*/  @P1 MOV R17, R97 ;  /* 0x0000006100111202 */ /* 0x000fe40000000f00 */
[----:B------:R-:W-:Y:S02]  /*08b0*/  @P1 MOV R18, R98 ;  /* 0x0000006200121202 */ /* 0x000fe40000000f00 */
[----:B------:R-:W-:-:S02]  /*08c0*/  @P1 MOV R19, R99 ;  /* 0x0000006300131202 */ /* 0x000fc40000000f00 */
[----:B------:R-:W2:Y:S01]  /*08d0*/  @P1 LDG.E.128 R96, desc[UR4][R94.64] ;  /* 0x000000045e601981 */ /* 0x000ea2000c1e1d00 */
[----:B------:R-:W-:Y:S02]  /*08e0*/  SHF.L.U32 R114, R101, 0x4, RZ ;  /* 0x0000000465727819 */ /* 0x000fe400000006ff */
[----:B------:R-:W-:Y:S02]  /*08f0*/  IADD3 R115, R107, 0x180, RZ ;  /* 0x000001806b737810 */ /* 0x000fe40007ffe0ff */
[----:B------:R-:W-:Y:S02]  /*0900*/  SHF.R.U32.HI R112, RZ, 0x1c, R101 ;  /* 0x0000001cff707819 */ /* 0x000fe40000011665 */
[----:B------:R-:W-:-:S04]  /*0910*/  IADD3 R100, P4, R114, UR10, RZ ;  /* 0x0000000a72647c10 */ /* 0x000fc8000ff9e0ff */
[----:B------:R-:W-:Y:S02]  /*0920*/  IADD3.X R101, R112, UR11, RZ, P4, !PT ;  /* 0x0000000b70657c10 */ /* 0x000fe4000a7fe4ff */
[----:B------:R-:W-:Y:S01]  /*0930*/  @P1 LEA R102, P5, R115, UR8, 0x4 ;  /* 0x0000000873661c11 */ /* 0x000fe2000f8a20ff */
[-C--:B0-----:R-:W-:Y:S01]  /*0940*/  FMUL.FTZ R93, R4, R123.reuse ;  /* 0x0000007b045d7220 */ /* 0x081fe20000410000 */
[-C--:B------:R-:W-:Y:S01]  /*0950*/  FMUL.FTZ R92, R5, R123.reuse ;  /* 0x0000007b055c7220 */ /* 0x080fe20000410000 */
[-C--:B------:R-:W-:Y:S01]  /*0960*/  FMUL.FTZ R103, R6, R123.reuse ;  /* 0x0000007b06677220 */ /* 0x080fe20000410000 */
[----:B------:R-:W-:Y:S01]  /*0970*/  FMUL.FTZ R106, R7, R123 ;  /* 0x0000007b076a7220 */ /* 0x000fe20000410000 */
[----:B------:R-:W-:Y:S01]  /*0980*/  FMUL.FTZ R4, R32, R93 ;  /* 0x0000005d20047220 */ /* 0x000fe20000410000 */
[----:B------:R-:W-:Y:S01]  /*0990*/  FMUL.FTZ R5, R33, R92 ;  /* 0x0000005c21057220 */ /* 0x000fe20000410000 */
[----:B------:R-:W-:Y:S01]  /*09a0*/  FMUL.FTZ R6, R34, R103 ;  /* 0x0000006722067220 */ /* 0x000fe20000410000 */
[----:B------:R-:W-:Y:S01]  /*09b0*/  FMUL.FTZ R7, R35, R106 ;  /* 0x0000006a23077220 */ /* 0x000fe20000410000 */
[----:B------:R-:W-:-:S04]  /*09c0*/  IMAD.WIDE.U32 R92, R115, 0x10, R104 ;  /* 0x00000010735c7825 */ /* 0x000fc800078e0068 */
[----:B--2---:R-:W-:Y:S01]  /*09d0*/  @P2 FADD.FTZ R4, R96, R4 ;  /* 0x0000000460042221 */ /* 0x004fe20000010000 */
[----:B------:R-:W-:Y:S01]  /*09e0*/  @P2 FADD.FTZ R5, R97, R5 ;  /* 0x0000000561052221 */ /* 0x000fe20000010000 */
[----:B------:R-:W-:Y:S01]  /*09f0*/  @P2 FADD.FTZ R6, R98, R6 ;  /* 0x0000000662062221 */ /* 0x000fe20000010000 */
[----:B------:R-:W-:Y:S01]  /*0a00*/  @P2 FADD.FTZ R7, R99, R7 ;  /* 0x0000000763072221 */ /* 0x000fe20000010000 */
[----:B------:R-:W-:-:S04]  /*0a10*/  @P1 LEA.HI.X R103, R115, UR9, RZ, 0x4, P5 ;  /* 0x0000000973671c11 */ /* 0x000fc8000a8f24ff */
        /* <DEDUP_REMOVED lines=28> */
[----:B------:R-:W2:Y:S01]  /*0be0*/  LDG.E.128 R100, desc[UR4][R100.64] ;  /* 0x0000000464647981 */ /* 0x000ea2000c1e1d00 */
[----:B------:R-:W-:Y:S02]  /*0bf0*/  @P1 MOV R16, R96 ;  /* 0x0000006000101202 */ /* 0x000fe40000000f00 */
[----:B------:R-:W-:Y:S02]  /*0c00*/  @P1 MOV R17, R97 ;  /* 0x0000006100111202 */ /* 0x000fe40000000f00 */
[----:B------:R-:W-:Y:S02]  /*0c10*/  @P1 MOV R18, R98 ;  /* 0x0000006200121202 */ /* 0x000fe40000000f00 */
[----:B------:R-:W-:-:S02]  /*0c20*/  @P1 MOV R19, R99 ;  /* 0x0000006300131202 */ /* 0x000fc40000000f00 */
[----:B------:R1:W3:Y:S01]  /*0c30*/  @P1 LDG.E.128 R96, desc[UR4][R126.64] ;  /* 0x000000047e601981 */ /* 0x0002e2000c1e1d00 */
[----:B------:R-:W-:Y:S02]  /*0c40*/  IADD3 R131, R107, 0x280, RZ ;  /* 0x000002806b837810 */ /* 0x000fe40007ffe0ff */
[----:B------:R-:W-:Y:S02]  /*0c50*/  SHF.L.U32 R117, R129, 0x4, RZ ;  /* 0x0000000481757819 */ /* 0x000fe400000006ff */
[----:B------:R-:W-:Y:S02]  /*0c60*/  SHF.R.U32.HI R116, RZ, 0x1c, R129 ;  /* 0x0000001cff747819 */ /* 0x000fe40000011681 */
[----:B------:R-:W-:Y:S01]  /*0c70*/  IADD3 R128, P4, R117, UR10, RZ ;  /* 0x0000000a75807c10 */ /* 0x000fe2000ff9e0ff */
[C---:B------:R-:W-:Y:S01]  /*0c80*/  IMAD.WIDE.U32 R104, R131.reuse, 0x10, R104 ;  /* 0x0000001083687825 */ /* 0x040fe200078e0068 */
[----:B0-----:R-:W-:Y:S02]  /*0c90*/  @P1 LEA R124, P5, R131, UR8, 0x4 ;  /* 0x00000008837c1c11 */ /* 0x001fe4000f8a20ff */
[----:B------:R-:W-:Y:S01]  /*0ca0*/  IADD3.X R129, R116, UR11, RZ, P4, !PT ;  /* 0x0000000b74817c10 */ /* 0x000fe2000a7fe4ff */
[----:B-1----:R-:W-:-:S04]  /*0cb0*/  FADD.FTZ R126, RZ, R12 ;  /* 0x0000000cff7e7221 */ /* 0x002fc80000010000 */
[----:B------:R-:W-:-:S04]  /*0cc0*/  FADD.FTZ R127, R13, R126 ;  /* 0x0000007e0d7f7221 */ /* 0x000fc80000010000 */
[----:B------:R-:W-:Y:S01]  /*0cd0*/  FADD.FTZ R126, R14, R127 ;  /* 0x0000007f0e7e7221 */ /* 0x000fe20000010000 */
        /* <DEDUP_REMOVED lines=12> */
[----:B------:R-:W-:-:S02]  /*0da0*/  @P1 MOV R16, R96 ;  /* 0x0000006000101202 */ /* 0x000fc40000000f00 */
[----:B------:R-:W-:Y:S02]  /*0db0*/  @P1 MOV R17, R97 ;  /* 0x0000006100111202 */ /* 0x000fe40000000f00 */
[----:B------:R-:W-:Y:S02]  /*0dc0*/  @P1 MOV R18, R98 ;  /* 0x0000006200121202 */ /* 0x000fe40000000f00 */
[----:B------:R-:W-:Y:S01]  /*0dd0*/  @P1 MOV R19, R99 ;  /* 0x0000006300131202 */ /* 0x000fe20000000f00 */
[----:B------:R0:W-:Y:S01]  /*0de0*/  STG.E.128 desc[UR4][R128.64], R100 ;  /* 0x0000006480007986 */ /* 0x0001e2000c101d04 */
[----:B------:R-:W-:-:S03]  /*0df0*/  @P1 LEA.HI.X R125, R131, UR9, RZ, 0x4, P5 ;  /* 0x00000009837d1c11 */ /* 0x000fc6000a8f24ff */
[----:B------:R-:W2:Y:S04]  /*0e00*/  LDG.E.128 R104, desc[UR4][R104.64] ;  /* 0x0000000468687981 */ /* 0x000ea8000c1e1d00 */
[----:B------:R1:W3:Y:S01]  /*0e10*/  @P1 LDG.E.128 R16, desc[UR4][R124.64] ;  /* 0x000000047c101981 */ /* 0x0002e2000c1e1d00 */
[----:B------:R-:W-:-:S04]  /*0e20*/  FADD.FTZ R127, R15, R126 ;  /* 0x0000007e0f7f7221 */ /* 0x000fc80000010000 */
[----:B------:R-:W-:-:S04]  /*0e30*/  FADD.FTZ R126, R8, R127 ;  /* 0x0000007f087e7221 */ /* 0x000fc80000010000 */
[----:B------:R-:W-:-:S04]  /*0e40*/  FADD.FTZ R127, R9, R126 ;  /* 0x0000007e097f7221 */ /* 0x000fc80000010000 */
[----:B------:R-:W-:-:S04]  /*0e50*/  FADD.FTZ R126, R10, R127 ;  /* 0x0000007f0a7e7221 */ /* 0x000fc80000010000 */
[----:B------:R-:W-:-:S04]  /*0e60*/  FADD.FTZ R127, R11, R126 ;  /* 0x0000007e0b7f7221 */ /* 0x000fc80000010000 */
[----:B------:R-:W-:-:S04]  /*0e70*/  FADD.FTZ R126, R4, R127 ;  /* 0x0000007f047e7221 */ /* 0x000fc80000010000 */
[----:B------:R-:W-:-:S04]  /*0e80*/  FADD.FTZ R127, R5, R126 ;  /* 0x0000007e057f7221 */ /* 0x000fc80000010000 */
[----:B-1----:R-:W-:-:S04]  /*0e90*/  FADD.FTZ R124, R6, R127 ;  /* 0x0000007f067c7221 */ /* 0x002fc80000010000 */
[----:B------:R-:W-:-:S04]  /*0ea0*/  FADD.FTZ R125, R7, R124 ;  /* 0x0000007c077d7221 */ /* 0x000fc80000010000 */
[----:B------:R-:W-:Y:S01]  /*0eb0*/  FADD.FTZ R126, R92, R125 ;  /* 0x0000007d5c7e7221 */ /* 0x000fe20000010000 */
[----:B------:R-:W-:Y:S01]  /*0ec0*/  UMOV UR6, 0xffffffff ;  /* 0xffffffff00067882 */ /* 0x000fe20000000000 */
[-C--:B--2---:R-:W-:Y:S01]  /*0ed0*/  FMUL.FTZ R124, R105, R123.reuse ;  /* 0x0000007b697c7220 */ /* 0x084fe20000410000 */
[-C--:B0-----:R-:W-:Y:S01]  /*0ee0*/  FMUL.FTZ R128, R107, R123.reuse ;  /* 0x0000007b6b807220 */ /* 0x081fe20000410000 */
[----:B------:R-:W-:Y:S01]  /*0ef0*/  FADD.FTZ R107, R93, R126 ;  /* 0x0000007e5d6b7221 */ /* 0x000fe20000010000 */
[----:B------:R-:W-:Y:S01]  /*0f00*/  FMUL.FTZ R125, R104, R123 ;  /* 0x0000007b687d7220 */ /* 0x000fe20000410000 */
[----:B---3--:R-:W-:Y:S01]  /*0f10*/  @P1 MOV R97, R17 ;  /* 0x0000001100611202 */ /* 0x008fe20000000f00 */
[----:B------:R-:W-:Y:S01]  /*0f20*/  FMUL.FTZ R127, R106, R123 ;  /* 0x0000007b6a7f7220 */ /* 0x000fe20000410000 */
[----:B------:R-:W-:Y:S01]  /*0f30*/  FMUL.FTZ R105, R21, R124 ;  /* 0x0000007c15697220 */ /* 0x000fe20000410000 */
[----:B------:R-:W-:Y:S01]  /*0f40*/  FADD.FTZ R106, R94, R107 ;  /* 0x0000006b5e6a7221 */ /* 0x000fe20000010000 */
[----:B------:R-:W-:Y:S01]  /*0f50*/  @P1 MOV R96, R16 ;  /* 0x0000001000601202 */ /* 0x000fe20000000f00 */
[----:B------:R-:W-:Y:S01]  /*0f60*/  FMUL.FTZ R104, R20, R125 ;  /* 0x0000007d14687220 */ /* 0x000fe20000410000 */
[----:B------:R-:W-:Y:S01]  /*0f70*/  SHF.L.U32 R123, R131, 0x4, RZ ;  /* 0x00000004837b7819 */ /* 0x000fe200000006ff */
[----:B------:R-:W-:Y:S01]  /*0f80*/  @P2 FADD.FTZ R105, R105, R97 ;  /* 0x0000006169692221 */ /* 0x000fe20000010000 */
[----:B------:R-:W-:Y:S01]  /*0f90*/  FADD.FTZ R97, R95, R106 ;  /* 0x0000006a5f617221 */ /* 0x000fe20000010000 */
[----:B------:R-:W-:Y:S01]  /*0fa0*/  @P2 FADD.FTZ R104, R104, R96 ;  /* 0x0000006068682221 */ /* 0x000fe20000010000 */
[----:B------:R-:W-:Y:S01]  /*0fb0*/  @P1 MOV R98, R18 ;  /* 0x0000001200621202 */ /* 0x000fe20000000f00 */
[----:B------:R-:W-:Y:S01]  /*0fc0*/  FMUL.FTZ R106, R22, R127 ;  /* 0x0000007f166a7220 */ /* 0x000fe20000410000 */
[----:B------:R-:W-:Y:S01]  /*0fd0*/  @P1 MOV R99, R19 ;  /* 0x0000001300631202 */ /* 0x000fe20000000f00 */
[----:B------:R-:W-:Y:S01]  /*0fe0*/  FMUL.FTZ R107, R23, R128 ;  /* 0x00000080176b7220 */ /* 0x000fe20000410000 */
[----:B------:R-:W-:Y:S01]  /*0ff0*/  SHF.R.U32.HI R96, RZ, 0x1c, R131 ;  /* 0x0000001cff607819 */ /* 0x000fe20000011683 */
[----:B------:R-:W-:Y:S01]  /*1000*/  FADD.FTZ R124, R100, R97 ;  /* 0x00000061647c7221 */ /* 0x000fe20000010000 */
[----:B------:R-:W-:Y:S01]  /*1010*/  IADD3 R126, P4, R123, UR10, RZ ;  /* 0x0000000a7b7e7c10 */ /* 0x000fe2000ff9e0ff */
[----:B------:R-:W-:Y:S01]  /*1020*/  @P2 FADD.FTZ R106, R106, R98 ;  /* 0x000000626a6a2221 */ /* 0x000fe20000010000 */
[----:B------:R-:W-:Y:S01]  /*1030*/  @P2 FADD.FTZ R107, R107, R99 ;  /* 0x000000636b6b2221 */ /* 0x000fe20000010000 */
[----:B------:R-:W-:Y:S01]  /*1040*/  FADD.FTZ R97, R101, R124 ;  /* 0x0000007c65617221 */ /* 0x000fe20000010000 */
[----:B------:R-:W-:-:S03]  /*1050*/  IADD3.X R127, R96, UR11, RZ, P4, !PT ;  /* 0x0000000b607f7c10 */ /* 0x000fc6000a7fe4ff */
[----:B------:R-:W-:Y:S02]  /*1060*/  FADD.FTZ R98, R102, R97 ;  /* 0x0000006166627221 */ /* 0x000fe40000010000 */
[----:B------:R0:W-:Y:S02]  /*1070*/  STG.E.128 desc[UR4][R126.64], R104 ;  /* 0x000000687e007986 */ /* 0x0001e4000c101d04 */
[----:B------:R-:W-:-:S04]  /*1080*/  FADD.FTZ R97, R103, R98 ;  /* 0x0000006267617221 */ /* 0x000fc80000010000 */
[----:B------:R-:W-:Y:S01]  /*1090*/  FADD.FTZ R98, R104, R97 ;  /* 0x0000006168627221 */ /* 0x000fe20000010000 */
[----:B------:R-:W-:-:S03]  /*10a0*/  LOP3.LUT P1, RZ, R0, 0xff, RZ, 0xc0, !PT ;  /* 0x000000ff00ff7812 */ /* 0x000fc6000782c0ff */
        /* <DEDUP_REMOVED lines=73> */
.L_x_21204:
[C---:B------:R-:W-:Y:S01]  /*1540*/  ISETP.NE.AND P2, PT, R109.reuse, RZ, PT ;  /* 0x000000ff6d00720c */ /* 0x040fe20003f45270 */
[----:B------:R-:W-:Y:S05]  /*1550*/  WARPSYNC.ALL ;  /* 0x0000000000007948 */ /* 0x000fea0003800000 */
[----:B------:R-:W-:-:S07]  /*1560*/  ISETP.GT.U32.AND P4, PT, R109, 0x3, PT ;  /* 0x000000036d00780c */ /* 0x000fce0003f84070 */
[----:B------:R-:W2:Y:S01]  /*1570*/  @!P2 S2R R97, SR_CgaCtaId ;  /* 0x000000000061a919 */ /* 0x000ea20000008800 */
[----:B------:R-:W-:-:S05]  /*1580*/  @!P2 MOV R0, 0x400 ;  /* 0x000004000000a802 */ /* 0x000fca0000000f00 */
[----:B------:R-:W3:Y:S01]  /*1590*/  @!P4 S2R R126, SR_CgaCtaId ;  /* 0x00000000007ec919 */ /* 0x000ee20000008800 */
[----:B------:R-:W-:Y:S02]  /*15a0*/  @!P4 MOV R99, 0x400 ;  /* 0x000004000063c802 */ /* 0x000fe40000000f00 */
[----:B--2---:R-:W-:Y:S02]  /*15b0*/  @!P2 LEA R97, R97, R0, 0x18 ;  /* 0x000000006161a211 */ /* 0x004fe400078ec0ff */
[-C--:B------:R-:W-:Y:S02]  /*15c0*/  @!P2 IADD3 R0, R111, R124.reuse, RZ ;  /* 0x0000007c6f00a210 */ /* 0x080fe40007ffe0ff */
[----:B------:R-:W-:Y:S02]  /*15d0*/  @!P4 IADD3 R124, R109, R124, RZ ;  /* 0x0000007c6d7cc210 */ /* 0x000fe40007ffe0ff */
[----:B---3--:R-:W-:Y:S01]  /*15e0*/  @!P4 LEA R127, R126, R99, 0x18 ;  /* 0x000000637e7fc211 */ /* 0x008fe200078ec0ff */
[----:B-1----:R-:W-:Y:S01]  /*15f0*/  FADD.FTZ R99, R128, R125 ;  /* 0x0000007d80637221 */ /* 0x002fe20000010000 */
[----:B------:R-:W-:-:S02]  /*1600*/  @!P2 LEA R0, R0, R97, 0x3 ;  /* 0x000000610000a211 */ /* 0x000fc400078e18ff */
[----:B------:R-:W-:Y:S02]  /*1610*/  @!P4 LEA R126, R124, R127, 0x3 ;  /* 0x0000007f7c7ec211 */ /* 0x000fe400078e18ff */
[----:B------:R-:W-:Y:S02]  /*1620*/  CS2R R124, SRZ ;  /* 0x00000000007c7805 */ /* 0x000fe4000001ff00 */
[----:B------:R-:W-:Y:S01]  /*1630*/  MOV R97, RZ ;  /* 0x000000ff00617202 */ /* 0x000fe20000000f00 */
[----:B------:R1:W-:Y:S01]  /*1640*/  @!P2 STS.64 [R0], R98 ;  /* 0x000000620000a388 */ /* 0x0003e20000000a00 */
[----:B------:R-:W-:Y:S01]  /*1650*/  @!P4 MOV R97, 0x300 ;  /* 0x000003000061c802 */ /* 0x000fe20000000f00 */
[----:B------:R-:W-:Y:S01]  /*1660*/  BAR.SYNC.DEFER_BLOCKING 0x0 ;  /* 0x0000000000007b1d */ /* 0x000fe20000010000 */
[----:B------:R-:W-:-:S05]  /*1670*/  LOP3.LUT P2, RZ, R111, 0x1f, R2, 0xf8, !PT ;  /* 0x0000001f6fff7812 */ /* 0x000fca000784f802 */
[----:B0-----:R-:W0:Y:S01]  /*1680*/  SHFL.DOWN PT, R128, R97, 0x2, 0x1f ;  /* 0x08401f0061807f89 */ /* 0x001e2200000e0000 */
[----:B-1----:R-:W-:-:S03]  /*1690*/  I2FP.F32.S32 R99, R97 ;  /* 0x0000006100637245 */ /* 0x002fc60000201400 */
[----:B------:R-:W-:Y:S01]  /*16a0*/  @!P4 LDS.64 R124, [R126] ;  /* 0x000000007e7cc984 */ /* 0x000fe20000000a00 */
[----:B0-----:R-:W-:Y:S02]  /*16b0*/  IADD3 R129, R128, R97, RZ ;  /* 0x0000006180817210 */ /* 0x001fe40007ffe0ff */
[----:B------:R-:W-:Y:S02]  /*16c0*/  I2FP.F32.S32 R128, R128 ;  /* 0x0000008000807245 */ /* 0x000fe40000201400 */
[----:B------:R-:W-:Y:S01]  /*16d0*/  I2FP.F32.S32 R130, R129 ;  /* 0x0000008100827245 */ /* 0x000fe20000201400 */
[----:B------:R-:W0:Y:S03]  /*16e0*/  SHFL.DOWN PT, R132, R129, 0x1, 0x1f ;  /* 0x08201f0081847f89 */ /* 0x000e2600000e0000 */
[----:B------:R-:W1:Y:S01]  /*16f0*/  MUFU.RCP R98, R130 ;  /* 0x0000008200627308 */ /* 0x000e620000001000 */
[----:B0-----:R-:W-:-:S02]  /*1700*/  IADD3 R129, R129, R132, RZ ;  /* 0x0000008481817210 */ /* 0x001fc40007ffe0ff */
        /* <DEDUP_REMOVED lines=27> */
[----:B------:R-:W2:Y:S04]  /*18c0*/  @!P2 LDC.64 R98, c[0x0][0x250] ;  /* 0x00009400ff62ab82 */ /* 0x000ea80000000a00 */
[----:B------:R-:W0:Y:S01]  /*18d0*/  SHFL.IDX PT, R0, R0, RZ, 0x1f ;  /* 0x00001fff00007589 */ /* 0x000e2200000e0000 */
[C---:B-1----:R-:W-:Y:S01]  /*18e0*/  FSEL R125, R131.reuse, RZ, !P3 ;  /* 0x000000ff837d7208 */ /* 0x042fe20005800000 */
[----:B------:R-:W-:Y:S01]  /*18f0*/  FMUL.FTZ R124, R131, R131 ;  /* 0x00000083837c7220 */ /* 0x000fe20000410000 */
[----:B--2---:R-:W-:-:S04]  /*1900*/  @!P2 IMAD.WIDE R98, R110, 0x4, R98 ;  /* 0x000000046e62a825 */ /* 0x004fc800078e0262 */
[--C-:B------:R-:W-:Y:S01]  /*1910*/  FADD.FTZ R126, R12, -R125.reuse ;  /* 0x8000007d0c7e7221 */ /* 0x100fe20000010000 */
[--C-:B------:R-:W-:Y:S01]  /*1920*/  FADD.FTZ R128, R13, -R125.reuse ;  /* 0x8000007d0d807221 */ /* 0x100fe20000010000 */
[--C-:B------:R-:W-:Y:S01]  /*1930*/  FADD.FTZ R132, R15, -R125.reuse ;  /* 0x8000007d0f847221 */ /* 0x100fe20000010000 */
[----:B------:R-:W1:Y:S01]  /*1940*/  @!P2 LDC.64 R12, c[0x0][0x258] ;  /* 0x00009600ff0cab82 */ /* 0x000e620000000a00 */
[----:B------:R-:W-:Y:S01]  /*1950*/  FADD.FTZ R130, R14, -R125 ;  /* 0x8000007d0e827221 */ /* 0x000fe20000010000 */
[----:B------:R-:W-:Y:S01]  /*1960*/  FSEL R15, R124, RZ, P3 ;  /* 0x000000ff7c0f7208 */ /* 0x000fe20001800000 */
[----:B0-----:R-:W-:Y:S01]  /*1970*/  FFMA.FTZ R14, R0, UR12, R127 ;  /* 0x0000000c000e7c23 */ /* 0x001fe2000801007f */
[--C-:B------:R-:W-:Y:S01]  /*1980*/  FADD.FTZ R138, R92, -R125.reuse ;  /* 0x8000007d5c8a7221 */ /* 0x100fe20000010000 */
[--C-:B------:R-:W-:Y:S01]  /*1990*/  FADD.FTZ R8, R8, -R125.reuse ;  /* 0x8000007d08087221 */ /* 0x100fe20000010000 */
[----:B------:R-:W-:Y:S01]  /*19a0*/  FADD.FTZ R0, R9, -R125 ;  /* 0x8000007d09007221 */ /* 0x000fe20000010000 */
[----:B------:R-:W-:Y:S01]  /*19b0*/  FADD.FTZ R14, R14, R15 ;  /* 0x0000000f0e0e7221 */ /* 0x000fe20000010000 */
[--C-:B------:R-:W-:Y:S01]  /*19c0*/  FADD.FTZ R10, R10, -R125.reuse ;  /* 0x8000007d0a0a7221 */ /* 0x100fe20000010000 */
[--C-:B------:R-:W-:Y:S01]  /*19d0*/  FADD.FTZ R124, R11, -R125.reuse ;  /* 0x8000007d0b7c7221 */ /* 0x100fe20000010000 */
[----:B------:R-:W-:Y:S01]  /*19e0*/  IADD3 R92, P4, R121, UR14, RZ ;  /* 0x0000000e795c7c10 */ /* 0x000fe2000ff9e0ff */
[----:B------:R0:W2:Y:S01]  /*19f0*/  MUFU.RSQ R97, R14 ;  /* 0x0000000e00617308 */ /* 0x0000a20000001400 */
[--C-:B------:R-:W-:Y:S01]  /*1a00*/  FADD.FTZ R4, R4, -R125.reuse ;  /* 0x8000007d04047221 */ /* 0x100fe20000010000 */
[--C-:B------:R-:W-:Y:S01]  /*1a10*/  FADD.FTZ R134, R5, -R125.reuse ;  /* 0x8000007d05867221 */ /* 0x100fe20000010000 */
        /* <DEDUP_REMOVED lines=8> */
[----:B------:R-:W-:Y:S01]  /*1aa0*/  FADD.FTZ R148, R105, -R125 ;  /* 0x8000007d69947221 */ /* 0x000fe20000010000 */
[----:B0-----:R-:W-:Y:S01]  /*1ab0*/  IADD3 R14, P5, R122, UR14, RZ ;  /* 0x0000000e7a0e7c10 */ /* 0x001fe2000ffbe0ff */
[----:B-1----:R-:W-:Y:S01]  /*1ac0*/  @!P2 IMAD.WIDE R12, R110, 0x4, R12 ;  /* 0x000000046e0ca825 */ /* 0x002fe200078e020c */
[----:B------:R-:W-:-:S03]  /*1ad0*/  IADD3.X R93, R120, UR15, RZ, P4, !PT ;  /* 0x0000000f785d7c10 */ /* 0x000fc6000a7fe4ff */
[--C-:B------:R-:W-:Y:S01]  /*1ae0*/  FADD.FTZ R94, R94, -R125.reuse ;  /* 0x8000007d5e5e7221 */ /* 0x100fe20000010000 */
[--C-:B------:R-:W-:Y:S01]  /*1af0*/  FADD.FTZ R146, R103, -R125.reuse ;  /* 0x8000007d67927221 */ /* 0x100fe20000010000 */
        /* <DEDUP_REMOVED lines=9> */
[C---:B---3--:R-:W-:Y:S01]  /*1b90*/  FMUL.FTZ R99, R97.reuse, R4 ;  /* 0x0000000461637220 */ /* 0x048fe20000410000 */
[C---:B------:R-:W-:Y:S01]  /*1ba0*/  FMUL.FTZ R134, R97.reuse, R134 ;  /* 0x0000008661867220 */ /* 0x040fe20000410000 */
[C---:B------:R-:W-:Y:S01]  /*1bb0*/  FMUL.FTZ R105, R97.reuse, R6 ;  /* 0x0000000661697220 */ /* 0x040fe20000410000 */
[----:B------:R-:W-:Y:S01]  /*1bc0*/  FMUL.FTZ R136, R97, R136 ;  /* 0x0000008861887220 */ /* 0x000fe20000410000 */
[----:B------:R-:W-:Y:S01]  /*1bd0*/  FFMA.FTZ R6, R66, R5, R90 ;  /* 0x0000000542067223 */ /* 0x000fe2000001005a */
[--C-:B------:R-:W-:Y:S01]  /*1be0*/  FADD.FTZ R104, R104, -R125.reuse ;  /* 0x8000007d68687221 */ /* 0x100fe20000010000 */
[--C-:B------:R-:W-:Y:S01]  /*1bf0*/  FADD.FTZ R106, R106, -R125.reuse ;  /* 0x8000007d6a6a7221 */ /* 0x100fe20000010000 */
[----:B------:R-:W-:Y:S01]  /*1c00*/  FADD.FTZ R150, R107, -R125 ;  /* 0x8000007d6b967221 */ /* 0x000fe20000010000 */
[----:B------:R-:W-:Y:S01]  /*1c10*/  FFMA.FTZ R7, R67, R132, R91 ;  /* 0x0000008443077223 */ /* 0x000fe2000001005b */
[----:B------:R-:W-:Y:S01]  /*1c20*/  FFMA.FTZ R5, R65, R128, R89 ;  /* 0x0000008041057223 */ /* 0x000fe20000010059 */
[----:B------:R-:W-:Y:S01]  /*1c30*/  FFMA.FTZ R4, R64, R9, R88 ;  /* 0x0000000940047223 */ /* 0x000fe20000010058 */
[----:B0-----:R-:W-:Y:S01]  /*1c40*/  IADD3 R12, P4, R114, UR14, RZ ;  /* 0x0000000e720c7c10 */ /* 0x001fe2000ff9e0ff */
[C---:B------:R-:W-:Y:S01]  /*1c50*/  FMUL.FTZ R125, R97.reuse, R100 ;  /* 0x00000064617d7220 */ /* 0x040fe20000410000 */
[----:B------:R-:W-:Y:S01]  /*1c60*/  FMUL.FTZ R127, R97, R102 ;  /* 0x00000066617f7220 */ /* 0x000fe20000410000 */
[----:B------:R-:W-:Y:S01]  /*1c70*/  IADD3.X R15, R119, UR15, RZ, P5, !PT ;  /* 0x0000000f770f7c10 */ /* 0x000fe2000affe4ff */
        /* <DEDUP_REMOVED lines=8> */
[----:B------:R-:W-:Y:S01]  /*1d00*/  IADD3 R118, P2, R118, UR14, RZ ;  /* 0x0000000e76767c10 */ /* 0x000fe2000ff5e0ff */
[----:B------:R-:W-:Y:S01]  /*1d10*/  FFMA.FTZ R103, R59, R136, R83 ;  /* 0x000000883b677223 */ /* 0x000fe20000010053 */
[----:B------:R-:W-:Y:S01]  /*1d20*/  IADD3.X R13, R112, UR15, RZ, P4, !PT ;  /* 0x0000000f700d7c10 */ /* 0x000fe2000a7fe4ff */
[----:B------:R-:W-:Y:S01]  /*1d30*/  FFMA.FTZ R102, R58, R105, R82 ;  /* 0x000000693a667223 */ /* 0x000fe20000010052 */
[----:B------:R-:W-:Y:S01]  /*1d40*/  FFMA.FTZ R101, R57, R134, R81 ;  /* 0x0000008639657223 */ /* 0x000fe20000010051 */
[----:B------:R-:W-:Y:S01]  /*1d50*/  FFMA.FTZ R100, R56, R99, R80 ;  /* 0x0000006338647223 */ /* 0x000fe20000010050 */
[C---:B------:R-:W-:Y:S01]  /*1d60*/  FMUL.FTZ R144, R97.reuse, R144 ;  /* 0x0000009061907220 */ /* 0x040fe20000410000 */
[----:B------:R-:W-:Y:S01]  /*1d70*/  FMUL.FTZ R146, R97, R146 ;  /* 0x0000009261927220 */ /* 0x000fe20000410000 */
[----:B------:R-:W-:Y:S01]  /*1d80*/  IADD3 R94, P4, R117, UR14, RZ ;  /* 0x0000000e755e7c10 */ /* 0x000fe2000ff9e0ff */
[C---:B------:R-:W-:Y:S01]  /*1d90*/  FMUL.FTZ R129, R97.reuse, R104 ;  /* 0x0000006861817220 */ /* 0x040fe20000410000 */
[C---:B------:R-:W-:Y:S01]  /*1da0*/  FMUL.FTZ R148, R97.reuse, R148 ;  /* 0x0000009461947220 */ /* 0x040fe20000410000 */
[C---:B------:R-:W-:Y:S01]  /*1db0*/  FMUL.FTZ R131, R97.reuse, R106 ;  /* 0x0000006a61837220 */ /* 0x040fe20000410000 */
[----:B------:R-:W-:Y:S01]  /*1dc0*/  FMUL.FTZ R150, R97, R150 ;  /* 0x0000009661967220 */ /* 0x000fe20000410000 */
[----:B------:R-:W-:Y:S01]  /*1dd0*/  IADD3 R98, P5, R123, UR14, RZ ;  /* 0x0000000e7b627c10 */ /* 0x000fe2000ffbe0ff */
[----:B------:R0:W-:Y:S01]  /*1de0*/  STG.E.128 desc[UR4][R92.64], R4 ;  /* 0x000000045c007986 */ /* 0x0001e2000c101d04 */
[----:B------:R-:W-:-:S02]  /*1df0*/  IADD3.X R119, R115, UR15, RZ, P2, !PT ;  /* 0x0000000f73777c10 */ /* 0x000fc400097fe4ff */
[----:B------:R-:W-:Y:S01]  /*1e00*/  IADD3.X R95, R116, UR15, RZ, P4, !PT ;  /* 0x0000000f745f7c10 */ /* 0x000fe2000a7fe4ff */
[----:B------:R1:W-:Y:S01]  /*1e10*/  STG.E.128 desc[UR4][R14.64], R8 ;  /* 0x000000080e007986 */ /* 0x0003e2000c101d04 */
[----:B------:R-:W-:Y:S02]  /*1e20*/  IADD3.X R99, R96, UR15, RZ, P5, !PT ;  /* 0x0000000f60637c10 */ /* 0x000fe4000affe4ff */
[----:B------:R-:W-:Y:S01]  /*1e30*/  IADD3 R110, R110, UR16, RZ ;  /* 0x000000106e6e7c10 */ /* 0x000fe2000fffe0ff */
[----:B------:R2:W-:Y:S01]  /*1e40*/  STG.E.128 desc[UR4][R12.64], R100 ;  /* 0x000000640c007986 */ /* 0x0005e2000c101d04 */
[----:B------:R-:W-:Y:S02]  /*1e50*/  SEL R0, RZ, 0x1, P1 ;  /* 0x00000001ff007807 */ /* 0x000fe40000800000 */
[----:B------:R-:W-:Y:S01]  /*1e60*/  ISETP.GE.AND P2, PT, R110, UR17, PT ;  /* 0x000000116e007c0c */ /* 0x000fe2000bf46270 */
[----:B0-----:R-:W-:Y:S01]  /*1e70*/  FFMA.FTZ R7, R55, R142, R79 ;  /* 0x0000008e37077223 */ /* 0x001fe2000001004f */
[----:B------:R-:W-:Y:S01]  /*1e80*/  FFMA.FTZ R6, R54, R121, R78 ;  /* 0x0000007936067223 */ /* 0x000fe2000001004e */
[----:B------:R-:W-:Y:S01]  /*1e90*/  FFMA.FTZ R5, R53, R140, R77 ;  /* 0x0000008c35057223 */ /* 0x000fe2000001004d */
[----:B------:R-:W-:Y:S01]  /*1ea0*/  FFMA.FTZ R4, R52, R107, R76 ;  /* 0x0000006b34047223 */ /* 0x000fe2000001004c */
[----:B-1----:R-:W-:Y:S01]  /*1eb0*/  FFMA.FTZ R11, R51, R146, R75 ;  /* 0x00000092330b7223 */ /* 0x002fe2000001004b */
[----:B------:R-:W-:Y:S01]  /*1ec0*/  FFMA.FTZ R10, R50, R127, R74 ;  /* 0x0000007f320a7223 */ /* 0x000fe2000001004a */
[----:B------:R-:W-:Y:S01]  /*1ed0*/  FFMA.FTZ R9, R49, R144, R73 ;  /* 0x0000009031097223 */ /* 0x000fe20000010049 */
[----:B------:R-:W-:Y:S01]  /*1ee0*/  FFMA.FTZ R8, R48, R125, R72 ;  /* 0x0000007d30087223 */ /* 0x000fe20000010048 */
[----:B------:R-:W-:Y:S01]  /*1ef0*/  FFMA.FTZ R15, R47, R150, R71 ;  /* 0x000000962f0f7223 */ /* 0x000fe20000010047 */
[----:B------:R-:W-:Y:S01]  /*1f00*/  FFMA.FTZ R14, R46, R131, R70 ;  /* 0x000000832e0e7223 */ /* 0x000fe20000010046 */
[----:B--2---:R-:W-:Y:S01]  /*1f10*/  FFMA.FTZ R13, R45, R148, R69 ;  /* 0x000000942d0d7223 */ /* 0x004fe20000010045 */
[----:B------:R-:W-:Y:S01]  /*1f20*/  FFMA.FTZ R12, R44, R129, R68 ;  /* 0x000000812c0c7223 */ /* 0x000fe20000010044 */
[----:B------:R0:W-:Y:S04]  /*1f30*/  STG.E.128 desc[UR4][R118.64], R4 ;  /* 0x0000000476007986 */ /* 0x0001e8000c101d04 */
[----:B------:R0:W-:Y:S04]  /*1f40*/  STG.E.128 desc[UR4][R94.64], R8 ;  /* 0x000000085e007986 */ /* 0x0001e8000c101d04 */
[----:B------:R0:W-:Y:S01]  /*1f50*/  STG.E.128 desc[UR4][R98.64], R12 ;  /* 0x0000000c62007986 */ /* 0x0001e2000c101d04 */
[----:B------:R-:W-:Y:S05]  /*1f60*/  @!P2 BRA `(.L_x_21193) ;  /* 0xffffffe4003ca947 */ /* 0x000fea000383ffff */
[----:B------:R-:W-:Y:S05]  /*1f70*/  EXIT ;  /* 0x000000000000794d */ /* 0x000fea0003800000 */
.L_x_21192:
[----:B------:R-:W-:Y:S01]  /*1f80*/  HFMA2.MMA R131, -RZ, RZ, 0, 5.9604644775390625e-08 ;  /* 0x00000001ff837435 */ /* 0x000fe200000001ff */
[----:B------:R-:W-:Y:S02]  /*1f90*/  MOV R130, R0 ;  /* 0x0000000000827202 */ /* 0x000fe40000000f00 */
[----:B------:R-:W-:Y:S02]  /*1fa0*/  MOV R132, 0x1f ;  /* 0x0000001f00847802 */ /* 0x000fe40000000f00 */
[----:B------:R-:W-:-:S07]  /*1fb0*/  MOV R129, 0xffffffff ;  /* 0xffffffff00817802 */ /* 0x000fce0000000f00 */
[----:B------:R-:W-:Y:S05]  /*1fc0*/  WARPSYNC.COLLECTIVE R129, `(.L_x_21194) ;  /* 0x0000000081087348 */ /* 0x000fea0003c00000 */
[----:B------:R0:W1:Y:S02]  /*1fd0*/  SHFL.BFLY P2, R127, R130, R131, R132 ;  /* 0x0c000083827f7389 */ /* 0x0000640000040084 */
[----:B01----:R-:W-:Y:S01]  /*1fe0*/  ENDCOLLECTIVE ;  /* 0x000000000000791b */ /* 0x003fe20003800000 */
.L_x_21194:
[----:B------:R-:W-:Y:S01]  /*1ff0*/  HFMA2.MMA R131, -RZ, RZ, 0, 1.1920928955078125e-07 ;  /* 0x00000002ff837435 */ /* 0x000fe200000001ff */
[----:B------:R-:W-:-:S05]  /*2000*/  MOV R97, R127 ;  /* 0x0000007f00617202 */ /* 0x000fca0000000f00 */
[----:B------:R-:W-:-:S05]  /*2010*/  FADD.FTZ R97, R0, R97 ;  /* 0x0000006100617221 */ /* 0x000fca0000010000 */
[----:B------:R-:W-:-:S07]  /*2020*/  MOV R130, R97 ;  /* 0x0000006100827202 */ /* 0x000fce0000000f00 */
[----:B------:R-:W-:Y:S05]  /*2030*/  WARPSYNC.COLLECTIVE R129, `(.L_x_21195) ;  /* 0x0000000081087348 */ /* 0x000fea0003c00000 */
[----:B------:R0:W1:Y:S02]  /*2040*/  SHFL.BFLY P2, R127, R130, R131, R132 ;  /* 0x0c000083827f7389 */ /* 0x0000640000040084 */
[----:B01----:R-:W-:Y:S01]  /*2050*/  ENDCOLLECTIVE ;  /* 0x000000000000791b */ /* 0x003fe20003800000 */
.L_x_21195:
[----:B------:R-:W-:Y:S01]  /*2060*/  HFMA2.MMA R131, -RZ, RZ, 0, 2.384185791015625e-07 ;  /* 0x00000004ff837435 */ /* 0x000fe200000001ff */
[----:B------:R-:W-:-:S05]  /*2070*/  MOV R98, R127 ;  /* 0x0000007f00627202 */ /* 0x000fca0000000f00 */
[----:B------:R-:W-:-:S05]  /*2080*/  FADD.FTZ R99, R97, R98 ;  /* 0x0000006261637221 */ /* 0x000fca0000010000 */
[----:B------:R-:W-:-:S07]  /*2090*/  MOV R130, R99 ;  /* 0x0000006300827202 */ /* 0x000fce0000000f00 */
[----:B------:R-:W-:Y:S05]  /*20a0*/  WARPSYNC.COLLECTIVE R129, `(.L_x_21196) ;  /* 0x0000000081087348 */ /* 0x000fea0003c00000 */
[----:B------:R0:W1:Y:S02]  /*20b0*/  SHFL.BFLY P2, R127, R130, R131, R132 ;  /* 0x0c000083827f7389 */ /* 0x0000640000040084 */
[----:B01----:R-:W-:Y:S01]  /*20c0*/  ENDCOLLECTIVE ;  /* 0x000000000000791b */ /* 0x003fe20003800000 */
.L_x_21196:
[----:B------:R-:W-:Y:S01]  /*20d0*/  HFMA2.MMA R131, -RZ, RZ, 0, 4.76837158203125e-07 ;  /* 0x00000008ff837435 */ /* 0x000fe200000001ff */
[----:B------:R-:W-:-:S05]  /*20e0*/  MOV R98, R127 ;  /* 0x0000007f00627202 */ /* 0x000fca0000000f00 */
[----:B------:R-:W-:-:S05]  /*20f0*/  FADD.FTZ R125, R99, R98 ;  /* 0x00000062637d7221 */ /* 0x000fca0000010000 */
[----:B------:R-:W-:-:S07]  /*2100*/  MOV R130, R125 ;  /* 0x0000007d00827202 */ /* 0x000fce0000000f00 */
[----:B------:R-:W-:Y:S05]  /*2110*/  WARPSYNC.COLLECTIVE R129, `(.L_x_21197) ;  /* 0x0000000081087348 */ /* 0x000fea0003c00000 */
[----:B------:R0:W1:Y:S02]  /*2120*/  SHFL.BFLY P2, R127, R130, R131, R132 ;  /* 0x0c000083827f7389 */ /* 0x0000640000040084 */
[----:B01----:R-:W-:Y:S01]  /*2130*/  ENDCOLLECTIVE ;  /* 0x000000000000791b */ /* 0x003fe20003800000 */
.L_x_21197:
[----:B------:R-:W-:Y:S01]  /*2140*/  HFMA2.MMA R131, -RZ, RZ, 0, 9.5367431640625e-07 ;  /* 0x00000010ff837435 */ /* 0x000fe200000001ff */
[----:B------:R-:W-:-:S05]  /*2150*/  MOV R98, R127 ;  /* 0x0000007f00627202 */ /* 0x000fca0000000f00 */
[----:B------:R-:W-:-:S05]  /*2160*/  FADD.FTZ R126, R125, R98 ;  /* 0x000000627d7e7221 */ /* 0x000fca0000010000 */
[----:B------:R-:W-:-:S07]  /*2170*/  MOV R130, R126 ;  /* 0x0000007e00827202 */ /* 0x000fce0000000f00 */
[----:B------:R-:W-:Y:S05]  /*2180*/  WARPSYNC.COLLECTIVE R129, `(.L_x_21198) ;  /* 0x0000000081087348 */ /* 0x000fea0003c00000 */
[----:B------:R0:W1:Y:S02]  /*2190*/  SHFL.BFLY P2, R127, R130, R131, R132 ;  /* 0x0c000083827f7389 */ /* 0x0000640000040084 */
[----:B01----:R-:W-:Y:S01]  /*21a0*/  ENDCOLLECTIVE ;  /* 0x000000000000791b */ /* 0x003fe20003800000 */
.L_x_21198:
        /* <DEDUP_REMOVED lines=55> */
.L_x_21199:
[----:B------:R-:W-:Y:S01]  /*2520*/  HFMA2.MMA R131, -RZ, RZ, 0, 1.1920928955078125e-07 ;  /* 0x00000002ff837435 */ /* 0x000fe200000001ff */
[----:B------:R-:W-:-:S05]  /*2530*/  MOV R97, R127 ;  /* 0x0000007f00617202 */ /* 0x000fca0000000f00 */
[----:B------:R-:W-:-:S05]  /*2540*/  FADD.FTZ R97, R0, R97 ;  /* 0x0000006100617221 */ /* 0x000fca0000010000 */
[----:B------:R-:W-:-:S07]  /*2550*/  MOV R130, R97 ;  /* 0x0000006100827202 */ /* 0x000fce0000000f00 */
[----:B------:R-:W-:Y:S05]  /*2560*/  WARPSYNC.COLLECTIVE R129, `(.L_x_21200) ;  /* 0x0000000081087348 */ /* 0x000fea0003c00000 */
[----:B------:R0:W1:Y:S02]  /*2570*/  SHFL.BFLY P2, R127, R130, R131, R132 ;  /* 0x0c000083827f7389 */ /* 0x0000640000040084 */
[----:B01----:R-:W-:Y:S01]  /*2580*/  ENDCOLLECTIVE ;  /* 0x000000000000791b */ /* 0x003fe20003800000 */
.L_x_21200:
[----:B------:R-:W-:Y:S01]  /*2590*/  HFMA2.MMA R131, -RZ, RZ, 0, 2.384185791015625e-07 ;  /* 0x00000004ff837435 */ /* 0x000fe200000001ff */
[----:B------:R-:W-:-:S05]  /*25a0*/  MOV R126, R127 ;  /* 0x0000007f007e7202 */ /* 0x000fca0000000f00 */
[----:B------:R-:W-:-:S05]  /*25b0*/  FADD.FTZ R126, R97, R126 ;  /* 0x0000007e617e7221 */ /* 0x000fca0000010000 */
[----:B------:R-:W-:-:S07]  /*25c0*/  MOV R130, R126 ;  /* 0x0000007e00827202 */ /* 0x000fce0000000f00 */
[----:B------:R-:W-:Y:S05]  /*25d0*/  WARPSYNC.COLLECTIVE R129, `(.L_x_21201) ;  /* 0x0000000081087348 */ /* 0x000fea0003c00000 */
[----:B------:R0:W1:Y:S02]  /*25e0*/  SHFL.BFLY P2, R127, R130, R131, R132 ;  /* 0x0c000083827f7389 */ /* 0x0000640000040084 */
[----:B01----:R-:W-:Y:S01]  /*25f0*/  ENDCOLLECTIVE ;  /* 0x000000000000791b */ /* 0x003fe20003800000 */
.L_x_21201:
[----:B------:R-:W-:Y:S01]  /*2600*/  HFMA2.MMA R131, -RZ, RZ, 0, 4.76837158203125e-07 ;  /* 0x00000008ff837435 */ /* 0x000fe200000001ff */
[----:B------:R-:W-:-:S05]  /*2610*/  MOV R99, R127 ;  /* 0x0000007f00637202 */ /* 0x000fca0000000f00 */
[----:B------:R-:W-:-:S05]  /*2620*/  FADD.FTZ R99, R126, R99 ;  /* 0x000000637e637221 */ /* 0x000fca0000010000 */
[----:B------:R-:W-:-:S07]  /*2630*/  MOV R130, R99 ;  /* 0x0000006300827202 */ /* 0x000fce0000000f00 */
[----:B------:R-:W-:Y:S05]  /*2640*/  WARPSYNC.COLLECTIVE R129, `(.L_x_21202) ;  /* 0x0000000081087348 */ /* 0x000fea0003c00000 */
[----:B------:R0:W1:Y:S02]  /*2650*/  SHFL.BFLY P2, R127, R130, R131, R132 ;  /* 0x0c000083827f7389 */ /* 0x0000640000040084 */
[----:B01----:R-:W-:Y:S01]  /*2660*/  ENDCOLLECTIVE ;  /* 0x000000000000791b */ /* 0x003fe20003800000 */
.L_x_21202:
[----:B------:R-:W-:Y:S01]  /*2670*/  HFMA2.MMA R131, -RZ, RZ, 0, 9.5367431640625e-07 ;  /* 0x00000010ff837435 */ /* 0x000fe200000001ff */
[----:B------:R-:W-:-:S05]  /*2680*/  MOV R128, R127 ;  /* 0x0000007f00807202 */ /* 0x000fca0000000f00 */
[----:B------:R-:W-:-:S05]  /*2690*/  FADD.FTZ R128, R99, R128 ;  /* 0x0000008063807221 */ /* 0x000fca0000010000 */
[----:B------:R-:W-:-:S07]  /*26a0*/  MOV R130, R128 ;  /* 0x0000008000827202 */ /* 0x000fce0000000f00 */
[----:B------:R-:W-:Y:S05]  /*26b0*/  WARPSYNC.COLLECTIVE R129, `(.L_x_21203) ;  /* 0x0000000081087348 */ /* 0x000fea0003c00000 */
[----:B------:R0:W1:Y:S02]  /*26c0*/  SHFL.BFLY P2, R127, R130, R131, R132 ;  /* 0x0c000083827f7389 */ /* 0x0000640000040084 */
[----:B01----:R-:W-:Y:S01]  /*26d0*/  ENDCOLLECTIVE ;  /* 0x000000000000791b */ /* 0x003fe20003800000 */
.L_x_21203:
[----:B------:R-:W-:Y:S01]  /*26e0*/  MOV R125, R127 ;  /* 0x0000007f007d7202 */ /* 0x000fe20000000f00 */
[----:B------:R-:W-:Y:S06]  /*26f0*/  BRA `(.L_x_21204) ;  /* 0xffffffec00907947 */ /* 0x000fec000383ffff */
.L_x_21205:
        /* <DEDUP_REMOVED lines=16> */
.L_x_23357:


//--------------------- .text._ZN10layer_norm13ln_fwd_kernelINS_13Kernel_traitsIfffffjLj3072ELj1ELj1ELj4ELj16ENS_18Kernel_traits_baseILj3072EfffffjLj128EEEEELb0ELb1ELb1ELb0EEEvNS_9FwdParamsE --------------------------
	.section	.text._ZN10layer_norm13ln_fwd_kernelINS_13Kernel_traitsIfffffjLj3072ELj1ELj1ELj4ELj16ENS_18Kernel_traits_baseILj3072EfffffjLj128EEEEELb0ELb1ELb1ELb0EEEvNS_9FwdParamsE,"ax",@progbits
	.align	128
        .global         _ZN10layer_norm13ln_fwd_kernelINS_13Kernel_traitsIfffffjLj3072ELj1ELj1ELj4ELj16ENS_18Kernel_traits_baseILj3072EfffffjLj128EEEEELb0ELb1ELb1ELb0EEEvNS_9FwdParamsE
        .type           _ZN10layer_norm13ln_fwd_kernelINS_13Kernel_traitsIfffffjLj3072ELj1ELj1ELj4ELj16ENS_18Kernel_traits_baseILj3072EfffffjLj128EEEEELb0ELb1ELb1ELb0EEEvNS_9FwdParamsE,@function
        .size           _ZN10layer_norm13ln_fwd_kernelINS_13Kernel_traitsIfffffjLj3072ELj1ELj1ELj4ELj16ENS_18Kernel_traits_baseILj3072EfffffjLj128EEEEELb0ELb1ELb1ELb0EEEvNS_9FwdParamsE,(.L_x_23358 - _ZN10layer_norm13ln_fwd_kernelINS_13Kernel_traitsIfffffjLj3072ELj1ELj1ELj4ELj16ENS_18Kernel_traits_baseILj3072EfffffjLj128EEEEELb0ELb1ELb1ELb0EEEvNS_9FwdParamsE)
        .other          _ZN10layer_norm13ln_fwd_kernelINS_13Kernel_traitsIfffffjLj3072ELj1ELj1ELj4ELj16ENS_18Kernel_traits_baseILj3072EfffffjLj128EEEEELb0ELb1ELb1ELb0EEEvNS_9FwdParamsE,@"STO_CUDA_ENTRY STV_DEFAULT"
_ZN10layer_norm13ln_fwd_kernelINS_13Kernel_traitsIfffffjLj3072ELj1ELj1ELj4ELj16ENS_18Kernel_traits_baseILj3072EfffffjLj128EEEEELb0ELb1ELb1ELb0EEEvNS_9FwdParamsE:
.text._ZN10layer_norm13ln_fwd_kernelINS_13Kernel_traitsIfffffjLj3072ELj1ELj1ELj4ELj16ENS_18Kernel_traits_baseILj3072EfffffjLj128EEEEELb0ELb1ELb1ELb0EEEvNS_9FwdParamsE:
        /* <DEDUP_REMOVED lines=37> */
.L_x_21207:
[----:B------:R-:W-:Y:S05]  /*0250*/  BSYNC B0 ;  /* 0x0000000000007941 */ /* 0x000fea0003800000 */
.L_x_21206:
[----:B------:R-:W-:Y:S04]  /*0260*/  BSSY B0, `(.L_x_21208) ;  /* 0x0000012000007945 */ /* 0x000fe80003800000 */
[----:B------:R-:W-:Y:S05]  /*0270*/  @!P6 BRA `(.L_x_21209) ;  /* 0x000000000040e947 */ /* 0x000fea0003800000 */
        /* <DEDUP_REMOVED lines=13> */
[----:B------:R0:W5:Y:S04]  /*0350*/  LDG.E.128 R56, desc[UR4][R6.64] ;  /* 0x0000000406387981 */ /* 0x000168000c1e1d00 */
[----:B------:R-:W5:Y:S01]  /*0360*/  LDG.E.128 R52, desc[UR4][R52.64] ;  /* 0x0000000434347981 */ /* 0x000f62000c1e1d00 */
[----:B------:R-:W-:-:S07]  /*0370*/  IADD3 R11, R11, 0x80, RZ ;  /* 0x000000800b0b7810 */ /* 0x000fce0007ffe0ff */
.L_x_21209:
[----:B------:R-:W-:Y:S05]  /*0380*/  BSYNC B0 ;  /* 0x0000000000007941 */ /* 0x000fea0003800000 */
.L_x_21208:
        /* <DEDUP_REMOVED lines=18> */
.L_x_21211:
[----:B------:R-:W-:Y:S05]  /*04b0*/  BSYNC B0 ;  /* 0x0000000000007941 */ /* 0x000fea0003800000 */
.L_x_21210:
        /* <DEDUP_REMOVED lines=18> */
.L_x_21213:
[----:B------:R-:W-:Y:S05]  /*05e0*/  BSYNC B0 ;  /* 0x0000000000007941 */ /* 0x000fea0003800000 */
.L_x_21212:
[----:B------:R-:W-:Y:S04]  /*05f0*/  BSSY B0, `(.L_x_21214) ;  /* 0x0000012000007945 */ /* 0x000fe80003800000 */
[----:B------:R-:W-:Y:S05]  /*0600*/  @!P2 BRA `(.L_x_21215) ;  /* 0x000000000040a947 */ /* 0x000fea0003800000 */
[----:B------:R-:W-:Y:S01]  /*0610*/  ULDC.64 UR6, c[0x0][0x2c8] ;  /* 0x0000b20000067ab9 */ /* 0x000fe20000000a00 */
[----:B012---:R-:W0:Y:S01]  /*0620*/  LDC.64 R6, c[0x0][0x260] ;  /* 0x00009800ff067b82 */ /* 0x007e220000000a00 */
        /* <DEDUP_REMOVED lines=14> */
.L_x_21215:
[----:B------:R-:W-:Y:S05]  /*0710*/  BSYNC B0 ;  /* 0x0000000000007941 */ /* 0x000fea0003800000 */
.L_x_21214:
[----:B------:R-:W-:Y:S01]  /*0720*/  ISETP.GE.U32.AND P0, PT, R2, 0x300, PT ;  /* 0x000003000200780c */ /* 0x000fe20003f06070 */
[----:B------:R-:W-:Y:S03]  /*0730*/  BSSY B0, `(.L_x_21216) ;  /* 0x0000012000007945 */ /* 0x000fe60003800000 */
[----:B------:R-:W-:-:S09]  /*0740*/  P2R R124, PR, RZ, 0x1 ;  /* 0x00000001ff7c7803 */ /* 0x000fd20000000000 */
[----:B------:R-:W-:Y:S05]  /*0750*/  @!P0 BRA `(.L_x_21217) ;  /* 0x00000000003c8947 */ /* 0x000fea0003800000 */
[----:B------:R-:W-:Y:S01]  /*0760*/  ULDC.64 UR8, c[0x0][0x278] ;  /* 0x00009e0000087ab9 */ /* 0x000fe20000000a00 */
[----:B------:R-:W4:Y:S01]  /*0770*/  LDC.64 R8, c[0x0][0x260] ;  /* 0x00009800ff087b82 */ /* 0x000f220000000a00 */
[C---:B0123--:R-:W-:Y:S01]  /*0780*/  LEA R4, P0, R11.reuse, UR8, 0x4 ;  /* 0x000000080b047c11 */ /* 0x04ffe2000f8020ff */
[----:B------:R-:W-:Y:S01]  /*0790*/  ULDC.64 UR6, c[0x0][0x2c8] ;  /* 0x0000b20000067ab9 */ /* 0x000fe20000000a00 */
[----:B------:R-:W-:Y:S02]  /*07a0*/  CS2R R14, SRZ ;  /* 0x00000000000e7805 */ /* 0x000fe4000001ff00 */
[----:B------:R-:W-:Y:S02]  /*07b0*/  CS2R R12, SRZ ;  /* 0x00000000000c7805 */ /* 0x000fe4000001ff00 */
[----:B------:R-:W-:Y:S02]  /*07c0*/  LEA.HI.X R5, R11, UR9, RZ, 0x4, P0 ;  /* 0x000000090b057c11 */ /* 0x000fe400080f24ff */
[----:B------:R-:W-:-:S04]  /*07d0*/  ISETP.NE.U32.AND P0, PT, RZ, UR6, PT ;  /* 0x00000006ff007c0c */ /* 0x000fc8000bf05070 */
[----:B------:R-:W-:Y:S01]  /*07e0*/  ISETP.NE.AND.EX P0, PT, RZ, UR7, PT, P0 ;  /* 0x00000007ff007c0c */ /* 0x000fe2000bf05300 */
[----:B------:R-:W5:-:S12]  /*07f0*/  LDG.E.128 R4, desc[UR4][R4.64] ;  /* 0x0000000404047981 */ /* 0x000f58000c1e1d00 */
[C---:B------:R-:W-:Y:S01]  /*0800*/  @P0 LEA R76, P1, R11.reuse, UR6, 0x4 ;  /* 0x000000060b4c0c11 */ /* 0x040fe2000f8220ff */
[----:B----4-:R-:W-:-:S03]  /*0810*/  IMAD.WIDE.U32 R8, R11, 0x10, R8 ;  /* 0x000000100b087825 */ /* 0x010fc600078e0008 */
[----:B------:R-:W-:-:S03]  /*0820*/  @P0 LEA.HI.X R77, R11, UR7, RZ, 0x4, P1 ;  /* 0x000000070b4d0c11 */ /* 0x000fc600088f24ff */
[----:B------:R-:W5:Y:S04]  /*0830*/  LDG.E.128 R8, desc[UR4][R8.64] ;  /* 0x0000000408087981 */ /* 0x000f68000c1e1d00 */
[----:B------:R4:W5:Y:S02]  /*0840*/  @P0 LDG.E.128 R12, desc[UR4][R76.64] ;  /* 0x000000044c0c0981 */ /* 0x000964000c1e1d00 */
.L_x_21217:
[----:B------:R-:W-:Y:S05]  /*0850*/  BSYNC B0 ;  /* 0x0000000000007941 */ /* 0x000fea0003800000 */
.L_x_21216:
[----:B------:R-:W0:Y:S02]  /*0860*/  S2UR UR6, SR_CTAID.X ;  /* 0x00000000000679c3 */ /* 0x000e240000002500 */
[----:B0-----:R-:W-:Y:S01]  /*0870*/  LEA.HI R106, R104, UR6, RZ, 0x19 ;  /* 0x00000006686a7c11 */ /* 0x001fe2000f8fc8ff */
[----:B------:R-:W-:-:S03]  /*0880*/  ULDC UR6, c[0x0][0x214] ;  /* 0x0000850000067ab9 */ /* 0x000fc60000000800 */
[----:B------:R-:W-:-:S13]  /*0890*/  ISETP.GE.AND P0, PT, R106, UR6, PT ;  /* 0x000000066a007c0c */ /* 0x000fda000bf06270 */
[----:B------:R-:W-:Y:S05]  /*08a0*/  @P0 EXIT ;  /* 0x000000000000094d */ /* 0x000fea0003800000 */
[----:B------:R-:W-:Y:S01]  /*08b0*/  SHF.R.S32.HI R0, RZ, 0x2, R0 ;  /* 0x00000002ff007819 */ /* 0x000fe20000011400 */
[----:B------:R-:W-:Y:S01]  /*08c0*/  ULDC.U8 UR6, c[0x0][0x2a0] ;  /* 0x0000a80000067ab9 */ /* 0x000fe20000000000 */
[----:B----4-:R-:W-:Y:S01]  /*08d0*/  LOP3.LUT R77, R104, 0x60, RZ, 0xc0, !PT ;  /* 0x00000060684d7812 */ /* 0x010fe200078ec0ff */
[----:B------:R-:W-:Y:S01]  /*08e0*/  UISETP.NE.AND UP0, UPT, UR6, URZ, UPT ;  /* 0x0000003f0600728c */ /* 0x000fe2000bf05270 */
        /* <DEDUP_REMOVED lines=15> */
[----:B------:R0:W4:Y:S02]  /*09e0*/  MUFU.RCP R105, R77 ;  /* 0x0000004d00697308 */ /* 0x0001240000001000 */
[----:B------:R-:W-:Y:S01]  /*09f0*/  IADD3 R79, R0, R79, RZ ;  /* 0x0000004f004f7210 */ /* 0x000fe20007ffe0ff */
[----:B------:R-:W-:-:S03]  /*0a00*/  HFMA2.MMA R0, -RZ, RZ, 0, 5.9604644775390625e-08 ;  /* 0x00000001ff007435 */ /* 0x000fc600000001ff */
[----:B------:R-:W-:-:S08]  /*0a10*/  SHF.L.U32 R107, R79, 0x2, RZ ;  /* 0x000000024f6b7819 */ /* 0x000fd000000006ff */
.L_x_21291:
[----:B01234-:R-:W0:Y:S08]  /*0a20*/  LDC.64 R110, c[0x0][0x280] ;  /* 0x0000a000ff6e7b82 */ /* 0x01fe300000000a00 */
[----:B------:R-:W1:Y:S08]  /*0a30*/  LDC.64 R118, c[0x0][0x288] ;  /* 0x0000a200ff767b82 */ /* 0x000e700000000a00 */
[----:B------:R-:W2:Y:S01]  /*0a40*/  LDC R109, c[0x0][0x218] ;  /* 0x00008600ff6d7b82 */ /* 0x000ea20000000800 */
[----:B0-----:R-:W-:-:S06]  /*0a50*/  IMAD.WIDE R110, R106, 0x4, R110 ;  /* 0x000000046a6e7825 */ /* 0x001fcc00078e026e */
[----:B------:R0:W3:Y:S01]  /*0a60*/  LDG.E R111, desc[UR4][R110.64] ;  /* 0x000000046e6f7981 */ /* 0x0000e2000c1e1900 */
[----:B-1----:R-:W-:-:S05]  /*0a70*/  IMAD.WIDE R118, R106, 0x4, R118 ;  /* 0x000000046a767825 */ /* 0x002fca00078e0276 */
[----:B-----5:R1:W5:Y:S01]  /*0a80*/  LDG.E R108, desc[UR4][R118.64] ;  /* 0x00000004766c7981 */ /* 0x020362000c1e1900 */
[----:B------:R-:W-:Y:S01]  /*0a90*/  BSSY B0, `(.L_x_21218) ;  /* 0x0000041000007945 */ /* 0x000fe20003800000 */
[----:B--2---:R-:W-:Y:S01]  /*0aa0*/  IMAD R116, R106, R109, RZ ;  /* 0x0000006d6a747224 */ /* 0x004fe200078e02ff */
[----:B0-----:R-:W-:-:S04]  /*0ab0*/  SHF.R.S32.HI R110, RZ, 0x1f, R106 ;  /* 0x0000001fff6e7819 */ /* 0x001fc8000001146a */
[----:B------:R-:W-:-:S04]  /*0ac0*/  SHF.R.S32.HI R117, RZ, 0x1f, R116 ;  /* 0x0000001fff757819 */ /* 0x000fc80000011474 */
[----:B------:R-:W-:-:S04]  /*0ad0*/  LEA.HI R116, R117, R116, RZ, 0x2 ;  /* 0x0000007475747211 */ /* 0x000fc800078f10ff */
[----:B------:R-:W-:Y:S02]  /*0ae0*/  LEA.HI.SX32 R116, R116, R3, 0x1e ;  /* 0x0000000374747211 */ /* 0x000fe400078ff2ff */
[----:B---3--:R-:W-:-:S13]  /*0af0*/  ISETP.GE.AND P0, PT, R111, 0x1, PT ;  /* 0x000000016f00780c */ /* 0x008fda0003f06270 */
[----:B------:R-:W-:-:S05]  /*0b00*/  @P0 IADD3 R126, R111, -0x1, RZ ;  /* 0xffffffff6f7e0810 */ /* 0x000fca0007ffe0ff */
[----:B------:R-:W-:-:S05]  /*0b10*/  @P0 IMAD R126, R126, R109, RZ ;  /* 0x0000006d7e7e0224 */ /* 0x000fca00078e02ff */
[----:B------:R-:W-:-:S04]  /*0b20*/  @P0 SHF.R.S32.HI R117, RZ, 0x1f, R126 ;  /* 0x0000001fff750819 */ /* 0x000fc8000001147e */
[----:B------:R-:W-:Y:S02]  /*0b30*/  @P0 LEA.HI R126, R117, R126, RZ, 0x2 ;  /* 0x0000007e757e0211 */ /* 0x000fe400078f10ff */
[----:B------:R-:W-:Y:S02]  /*0b40*/  MOV R117, RZ ;  /* 0x000000ff00757202 */ /* 0x000fe40000000f00 */
[----:B------:R-:W-:Y:S01]  /*0b50*/  @P0 LEA.HI.SX32 R117, R126, R3, 0x1e ;  /* 0x000000037e750211 */ /* 0x000fe200078ff2ff */
[----:B-1----:R-:W-:Y:S06]  /*0b60*/  @!P5 BRA `(.L_x_21219) ;  /* 0x0000000000ccd947 */ /* 0x002fec0003800000 */
        /* <DEDUP_REMOVED lines=25> */
[----:B------:R-:W-:-:S04]  /*0d00*/  FMUL.FTZ R80, R64, R119 ;  /* 0x0000007740507220 */ /* 0x000fc80000410000 */
[----:B------:R-:W-:-:S07]  /*0d10*/  @P1 FADD.FTZ R80, R76, R80 ;  /* 0x000000504c501221 */ /* 0x000fce0000010000 */
.L_x_21221:
[----:B------:R-:W-:Y:S05]  /*0d20*/  BSYNC B1 ;  /* 0x0000000000017941 */ /* 0x000fea0003800000 */
.L_x_21220:
[----:B------:R-:W-:Y:S04]  /*0d30*/  BSSY B1, `(.L_x_21222) ;  /* 0x0000005000017945 */ /* 0x000fe80003800000 */
[----:B------:R-:W-:Y:S05]  /*0d40*/  @!P2 BRA `(.L_x_21223) ;  /* 0x00000000000ca947 */ /* 0x000fea0003800000 */
[----:B-----5:R-:W-:-:S04]  /*0d50*/  FMUL.FTZ R118, R113, UR6 ;  /* 0x0000000671767c20 */ /* 0x020fc80008410000 */
[----:B------:R-:W-:-:S04]  /*0d60*/  FMUL.FTZ R81, R65, R118 ;  /* 0x0000007641517220 */ /* 0x000fc80000410000 */
[----:B------:R-:W-:-:S07]  /*0d70*/  @P1 FADD.FTZ R81, R77, R81 ;  /* 0x000000514d511221 */ /* 0x000fce0000010000 */
.L_x_21223:
[----:B------:R-:W-:Y:S05]  /*0d80*/  BSYNC B1 ;  /* 0x0000000000017941 */ /* 0x000fea0003800000 */
.L_x_21222:
[----:B------:R-:W-:Y:S04]  /*0d90*/  BSSY B1, `(.L_x_21224) ;  /* 0x0000005000017945 */ /* 0x000fe80003800000 */
[----:B------:R-:W-:Y:S05]  /*0da0*/  @!P2 BRA `(.L_x_21225) ;  /* 0x00000000000ca947 */ /* 0x000fea0003800000 */
[----:B-----5:R-:W-:-:S04]  /*0db0*/  FMUL.FTZ R119, R114, UR6 ;  /* 0x0000000672777c20 */ /* 0x020fc80008410000 */
[----:B------:R-:W-:-:S04]  /*0dc0*/  FMUL.FTZ R82, R66, R119 ;  /* 0x0000007742527220 */ /* 0x000fc80000410000 */
[----:B------:R-:W-:-:S07]  /*0dd0*/  @P1 FADD.FTZ R82, R78, R82 ;  /* 0x000000524e521221 */ /* 0x000fce0000010000 */
.L_x_21225:
[----:B------:R-:W-:Y:S05]  /*0de0*/  BSYNC B1 ;  /* 0x0000000000017941 */ /* 0x000fea0003800000 */
.L_x_21224:
[----:B------:R-:W-:Y:S04]  /*0df0*/  BSSY B1, `(.L_x_21226) ;  /* 0x0000005000017945 */ /* 0x000fe80003800000 */
[----:B------:R-:W-:Y:S05]  /*0e00*/  @!P2 BRA `(.L_x_21227) ;  /* 0x00000000000ca947 */ /* 0x000fea0003800000 */
[----:B-----5:R-:W-:-:S04]  /*0e10*/  FMUL.FTZ R118, R115, UR6 ;  /* 0x0000000673767c20 */ /* 0x020fc80008410000 */
[----:B------:R-:W-:-:S04]  /*0e20*/  FMUL.FTZ R83, R67, R118 ;  /* 0x0000007643537220 */ /* 0x000fc80000410000 */
[----:B------:R-:W-:-:S07]  /*0e30*/  @P1 FADD.FTZ R83, R79, R83 ;  /* 0x000000534f531221 */ /* 0x000fce0000010000 */
.L_x_21227:
[----:B------:R-:W-:Y:S05]  /*0e40*/  BSYNC B1 ;  /* 0x0000000000017941 */ /* 0x000fea0003800000 */
.L_x_21226:
[----:B------:R-:W0:Y:S01]  /*0e50*/  LDC.64 R118, c[0x0][0x238] ;  /* 0x00008e00ff767b82 */ /* 0x000e220000000a00 */
[----:B------:R-:W-:Y:S01]  /*0e60*/  IADD3 R117, R117, 0x80, RZ ;  /* 0x0000008075757810 */ /* 0x000fe20007ffe0ff */
[C---:B0-----:R-:W-:Y:S01]  /*0e70*/  IMAD.WIDE.U32 R118, R116.reuse, 0x10, R118 ;  /* 0x0000001074767825 */ /* 0x041fe200078e0076 */
[----:B------:R-:W-:-:S04]  /*0e80*/  IADD3 R116, R116, 0x80, RZ ;  /* 0x0000008074747810 */ /* 0x000fc80007ffe0ff */
[----:B------:R0:W-:Y:S03]  /*0e90*/  STG.E.128 desc[UR4][R118.64], R80 ;  /* 0x0000005076007986 */ /* 0x0001e6000c101d04 */
.L_x_21219:
[----:B------:R-:W-:Y:S05]  /*0ea0*/  BSYNC B0 ;  /* 0x0000000000007941 */ /* 0x000fea0003800000 */
.L_x_21218:
[----:B------:R-:W-:Y:S01]  /*0eb0*/  ISETP.NE.AND P1, PT, R123, RZ, PT ;  /* 0x000000ff7b00720c */ /* 0x000fe20003f25270 */
[----:B------:R-:W-:-:S12]  /*0ec0*/  BSSY B0, `(.L_x_21228) ;  /* 0x0000035000007945 */ /* 0x000fd80003800000 */
[----:B------:R-:W-:Y:S05]  /*0ed0*/  @!P1 BRA `(.L_x_21229) ;  /* 0x0000000000cc9947 */ /* 0x000fea0003800000 */
[----:B------:R-:W1:Y:S02]  /*0ee0*/  LDC.64 R126, c[0x0][0x230] ;  /* 0x00008c00ff7e7b82 */ /* 0x000e640000000a00 */
[----:B-1----:R-:W-:-:S04]  /*0ef0*/  ISETP.NE.U32.AND P1, PT, R126, RZ, PT ;  /* 0x000000ff7e00720c */ /* 0x002fc80003f25070 */
        /* <DEDUP_REMOVED lines=25> */
.L_x_21231:
[----:B------:R-:W-:Y:S05]  /*1090*/  BSYNC B1 ;  /* 0x0000000000017941 */ /* 0x000fea0003800000 */
.L_x_21230:
[----:B------:R-:W-:Y:S04]  /*10a0*/  BSSY B1, `(.L_x_21232) ;  /* 0x0000005000017945 */ /* 0x000fe80003800000 */
[----:B------:R-:W-:Y:S05]  /*10b0*/  @!P2 BRA `(.L_x_21233) ;  /* 0x00000000000ca947 */ /* 0x000fea0003800000 */
[----:B-----5:R-:W-:-:S04]  /*10c0*/  FMUL.FTZ R118, R113, UR6 ;  /* 0x0000000671767c20 */ /* 0x020fc80008410000 */
[----:B------:R-:W-:-:S04]  /*10d0*/  FMUL.FTZ R85, R53, R118 ;  /* 0x0000007635557220 */ /* 0x000fc80000410000 */
[----:B------:R-:W-:-:S07]  /*10e0*/  @P1 FADD.FTZ R85, R77, R85 ;  /* 0x000000554d551221 */ /* 0x000fce0000010000 */
.L_x_21233:
[----:B------:R-:W-:Y:S05]  /*10f0*/  BSYNC B1 ;  /* 0x0000000000017941 */ /* 0x000fea0003800000 */
.L_x_21232:
[----:B------:R-:W-:Y:S04]  /*1100*/  BSSY B1, `(.L_x_21234) ;  /* 0x0000005000017945 */ /* 0x000fe80003800000 */
[----:B------:R-:W-:Y:S05]  /*1110*/  @!P2 BRA `(.L_x_21235) ;  /* 0x00000000000ca947 */ /* 0x000fea0003800000 */
[----:B-----5:R-:W-:-:S04]  /*1120*/  FMUL.FTZ R119, R114, UR6 ;  /* 0x0000000672777c20 */ /* 0x020fc80008410000 */
[----:B------:R-:W-:-:S04]  /*1130*/  FMUL.FTZ R86, R54, R119 ;  /* 0x0000007736567220 */ /* 0x000fc80000410000 */
[----:B------:R-:W-:-:S07]  /*1140*/  @P1 FADD.FTZ R86, R78, R86 ;  /* 0x000000564e561221 */ /* 0x000fce0000010000 */
.L_x_21235:
[----:B------:R-:W-:Y:S05]  /*1150*/  BSYNC B1 ;  /* 0x0000000000017941 */ /* 0x000fea0003800000 */
.L_x_21234:
[----:B------:R-:W-:Y:S04]  /*1160*/  BSSY B1, `(.L_x_21236) ;  /* 0x0000005000017945 */ /* 0x000fe80003800000 */
[----:B------:R-:W-:Y:S05]  /*1170*/  @!P2 BRA `(.L_x_21237) ;  /* 0x00000000000ca947 */ /* 0x000fea0003800000 */
[----:B-----5:R-:W-:-:S04]  /*1180*/  FMUL.FTZ R118, R115, UR6 ;  /* 0x0000000673767c20 */ /* 0x020fc80008410000 */
[----:B------:R-:W-:-:S04]  /*1190*/  FMUL.FTZ R87, R55, R118 ;  /* 0x0000007637577220 */ /* 0x000fc80000410000 */
[----:B------:R-:W-:-:S07]  /*11a0*/  @P1 FADD.FTZ R87, R79, R87 ;  /* 0x000000574f571221 */ /* 0x000fce0000010000 */
.L_x_21237:
[----:B------:R-:W-:Y:S05]  /*11b0*/  BSYNC B1 ;  /* 0x0000000000017941 */ /* 0x000fea0003800000 */
.L_x_21236:
[----:B------:R-:W0:Y:S01]  /*11c0*/  LDC.64 R118, c[0x0][0x238] ;  /* 0x00008e00ff767b82 */ /* 0x000e220000000a00 */
[----:B------:R-:W-:Y:S01]  /*11d0*/  IADD3 R117, R117, 0x80, RZ ;  /* 0x0000008075757810 */ /* 0x000fe20007ffe0ff */
[C---:B0-----:R-:W-:Y:S01]  /*11e0*/  IMAD.WIDE.U32 R118, R116.reuse, 0x10, R118 ;  /* 0x0000001074767825 */ /* 0x041fe200078e0076 */
[----:B------:R-:W-:-:S04]  /*11f0*/  IADD3 R116, R116, 0x80, RZ ;  /* 0x0000008074747810 */ /* 0x000fc80007ffe0ff */
[----:B------:R1:W-:Y:S03]  /*1200*/  STG.E.128 desc[UR4][R118.64], R84 ;  /* 0x0000005476007986 */ /* 0x0003e6000c101d04 */
.L_x_21229:
[----:B------:R-:W-:Y:S05]  /*1210*/  BSYNC B0 ;  /* 0x0000000000007941 */ /* 0x000fea0003800000 */
.L_x_21228:
[----:B------:R-:W-:Y:S01]  /*1220*/  ISETP.NE.AND P1, PT, R122, RZ, PT ;  /* 0x000000ff7a00720c */ /* 0x000fe20003f25270 */
[----:B------:R-:W-:-:S12]  /*1230*/  BSSY B0, `(.L_x_21238) ;  /* 0x0000035000007945 */ /* 0x000fd80003800000 */
[----:B------:R-:W-:Y:S05]  /*1240*/  @!P1 BRA `(.L_x_21239) ;  /* 0x0000000000cc9947 */ /* 0x000fea0003800000 */
[----:B------:R-:W2:Y:S02]  /*1250*/  LDC.64 R126, c[0x0][0x230] ;  /* 0x00008c00ff7e7b82 */ /* 0x000ea40000000a00 */
[----:B--2---:R-:W-:-:S04]  /*1260*/  ISETP.NE.U32.AND P1, PT, R126, RZ, PT ;  /* 0x000000ff7e00720c */ /* 0x004fc80003f25070 */
[----:B------:R-:W-:-:S13]  /*1270*/  ISETP.NE.AND.EX P1, PT, R127, RZ, PT, P1 ;  /* 0x000000ff7f00720c */ /* 0x000fda0003f25310 */
[----:B------:R-:W0:Y:S02]  /*1280*/  @P1 LDC.64 R88, c[0x0][0x230] ;  /* 0x00008c00ff581b82 */ /* 0x000e240000000a00 */
[----:B01----:R-:W-:-:S05]  /*1290*/  @P1 IMAD.WIDE.U32 R118, R116, 0x10, R88 ;  /* 0x0000001074761825 */ /* 0x003fca00078e0058 */
        /* <DEDUP_REMOVED lines=22> */
.L_x_21241:
[----:B------:R-:W-:Y:S05]  /*1400*/  BSYNC B1 ;  /* 0x0000000000017941 */ /* 0x000fea0003800000 */
.L_x_21240:
[----:B------:R-:W-:Y:S04]  /*1410*/  BSSY B1, `(.L_x_21242) ;  /* 0x0000005000017945 */ /* 0x000fe80003800000 */
[----:B------:R-:W-:Y:S05]  /*1420*/  @!P2 BRA `(.L_x_21243) ;  /* 0x00000000000ca947 */ /* 0x000fea0003800000 */
[----:B-----5:R-:W-:-:S04]  /*1430*/  FMUL.FTZ R118, R113, UR6 ;  /* 0x0000000671767c20 */ /* 0x020fc80008410000 */
[----:B------:R-:W-:-:S04]  /*1440*/  FMUL.FTZ R89, R41, R118 ;  /* 0x0000007629597220 */ /* 0x000fc80000410000 */
[----:B------:R-:W-:-:S07]  /*1450*/  @P1 FADD.FTZ R89, R77, R89 ;  /* 0x000000594d591221 */ /* 0x000fce0000010000 */
.L_x_21243:
[----:B------:R-:W-:Y:S05]  /*1460*/  BSYNC B1 ;  /* 0x0000000000017941 */ /* 0x000fea0003800000 */
.L_x_21242:
[----:B------:R-:W-:Y:S04]  /*1470*/  BSSY B1, `(.L_x_21244) ;  /* 0x0000005000017945 */ /* 0x000fe80003800000 */
[----:B------:R-:W-:Y:S05]  /*1480*/  @!P2 BRA `(.L_x_21245) ;  /* 0x00000000000ca947 */ /* 0x000fea0003800000 */
[----:B-----5:R-:W-:-:S04]  /*1490*/  FMUL.FTZ R119, R114, UR6 ;  /* 0x0000000672777c20 */ /* 0x020fc80008410000 */
[----:B------:R-:W-:-:S04]  /*14a0*/  FMUL.FTZ R90, R42, R119 ;  /* 0x000000772a5a7220 */ /* 0x000fc80000410000 */
[----:B------:R-:W-:-:S07]  /*14b0*/  @P1 FADD.FTZ R90, R78, R90 ;  /* 0x0000005a4e5a1221 */ /* 0x000fce0000010000 */
.L_x_21245:
[----:B------:R-:W-:Y:S05]  /*14c0*/  BSYNC B1 ;  /* 0x0000000000017941 */ /* 0x000fea0003800000 */
.L_x_21244:
[----:B------:R-:W-:Y:S04]  /*14d0*/  BSSY B1, `(.L_x_21246) ;  /* 0x0000005000017945 */ /* 0x000fe80003800000 */
[----:B------:R-:W-:Y:S05]  /*14e0*/  @!P2 BRA `(.L_x_21247) ;  /* 0x00000000000ca947 */ /* 0x000fea0003800000 */
[----:B-----5:R-:W-:-:S04]  /*14f0*/  FMUL.FTZ R118, R115, UR6 ;  /* 0x0000000673767c20 */ /* 0x020fc80008410000 */
[----:B------:R-:W-:-:S04]  /*1500*/  FMUL.FTZ R91, R43, R118 ;  /* 0x000000762b5b7220 */ /* 0x000fc80000410000 */
[----:B------:R-:W-:-:S07]  /*1510*/  @P1 FADD.FTZ R91, R79, R91 ;  /* 0x0000005b4f5b1221 */ /* 0x000fce0000010000 */
.L_x_21247:
[----:B------:R-:W-:Y:S05]  /*1520*/  BSYNC B1 ;  /* 0x0000000000017941 */ /* 0x000fea0003800000 */
.L_x_21246:
[----:B------:R-:W0:Y:S01]  /*1530*/  LDC.64 R118, c[0x0][0x238] ;  /* 0x00008e00ff767b82 */ /* 0x000e220000000a00 */
[----:B------:R-:W-:Y:S01]  /*1540*/  IADD3 R117, R117, 0x80, RZ ;  /* 0x0000008075757810 */ /* 0x000fe20007ffe0ff */
[C---:B0-----:R-:W-:Y:S01]  /*1550*/  IMAD.WIDE.U32 R118, R116.reuse, 0x10, R118 ;  /* 0x0000001074767825 */ /* 0x041fe200078e0076 */
[----:B------:R-:W-:-:S04]  /*1560*/  IADD3 R116, R116, 0x80, RZ ;  /* 0x0000008074747810 */ /* 0x000fc80007ffe0ff */
[----:B------:R2:W-:Y:S03]  /*1570*/  STG.E.128 desc[UR4][R118.64], R88 ;  /* 0x0000005876007986 */ /* 0x0005e6000c101d04 */
.L_x_21239:
[----:B------:R-:W-:Y:S05]  /*1580*/  BSYNC B0 ;  /* 0x0000000000007941 */ /* 0x000fea0003800000 */
.L_x_21238:
[----:B------:R-:W-:Y:S01]  /*1590*/  ISETP.NE.AND P1, PT, R121, RZ, PT ;  /* 0x000000ff7900720c */ /* 0x000fe20003f25270 */
[----:B------:R-:W-:-:S12]  /*15a0*/  BSSY B0, `(.L_x_21248) ;  /* 0x0000035000007945 */ /* 0x000fd80003800000 */
[----:B------:R-:W-:Y:S05]  /*15b0*/  @!P1 BRA `(.L_x_21249) ;  /* 0x0000000000cc9947 */ /* 0x000fea0003800000 */
[----:B------:R-:W3:Y:S02]  /*15c0*/  LDC.64 R126, c[0x0][0x230] ;  /* 0x00008c00ff7e7b82 */ /* 0x000ee40000000a00 */
[----:B---3--:R-:W-:-:S04]  /*15d0*/  ISETP.NE.U32.AND P1, PT, R126, RZ, PT ;  /* 0x000000ff7e00720c */ /* 0x008fc80003f25070 */
[----:B------:R-:W-:-:S13]  /*15e0*/  ISETP.NE.AND.EX P1, PT, R127, RZ, PT, P1 ;  /* 0x000000ff7f00720c */ /* 0x000fda0003f25310 */
[----:B------:R-:W0:Y:S02]  /*15f0*/  @P1 LDC.64 R92, c[0x0][0x230] ;  /* 0x00008c00ff5c1b82 */ /* 0x000e240000000a00 */
[----:B012---:R-:W-:-:S05]  /*1600*/  @P1 IMAD.WIDE.U32 R118, R116, 0x10, R92 ;  /* 0x0000001074761825 */ /* 0x007fca00078e005c */
        /* <DEDUP_REMOVED lines=22> */
.L_x_21251:
[----:B------:R-:W-:Y:S05]  /*1770*/  BSYNC B1 ;  /* 0x0000000000017941 */ /* 0x000fea0003800000 */
.L_x_21250:
[----:B------:R-:W-:Y:S04]  /*1780*/  BSSY B1, `(.L_x_21252) ;  /* 0x0000005000017945 */ /* 0x000fe80003800000 */
[----:B------:R-:W-:Y:S05]  /*1790*/  @!P2 BRA `(.L_x_21253) ;  /* 0x00000000000ca947 */ /* 0x000fea0003800000 */
[----:B-----5:R-:W-:-:S04]  /*17a0*/  FMUL.FTZ R118, R113, UR6 ;  /* 0x0000000671767c20 */ /* 0x020fc80008410000 */
[----:B------:R-:W-:-:S04]  /*17b0*/  FMUL.FTZ R93, R29, R118 ;  /* 0x000000761d5d7220 */ /* 0x000fc80000410000 */
[----:B------:R-:W-:-:S07]  /*17c0*/  @P1 FADD.FTZ R93, R77, R93 ;  /* 0x0000005d4d5d1221 */ /* 0x000fce0000010000 */
.L_x_21253:
[----:B------:R-:W-:Y:S05]  /*17d0*/  BSYNC B1 ;  /* 0x0000000000017941 */ /* 0x000fea0003800000 */
.L_x_21252:
[----:B------:R-:W-:Y:S04]  /*17e0*/  BSSY B1, `(.L_x_21254) ;  /* 0x0000005000017945 */ /* 0x000fe80003800000 */
[----:B------:R-:W-:Y:S05]  /*17f0*/  @!P2 BRA `(.L_x_21255) ;  /* 0x00000000000ca947 */ /* 0x000fea0003800000 */
[----:B-----5:R-:W-:-:S04]  /*1800*/  FMUL.FTZ R119, R114, UR6 ;  /* 0x0000000672777c20 */ /* 0x020fc80008410000 */
[----:B------:R-:W-:-:S04]  /*1810*/  FMUL.FTZ R94, R30, R119 ;  /* 0x000000771e5e7220 */ /* 0x000fc80000410000 */
[----:B------:R-:W-:-:S07]  /*1820*/  @P1 FADD.FTZ R94, R78, R94 ;  /* 0x0000005e4e5e1221 */ /* 0x000fce0000010000 */
.L_x_21255:
[----:B------:R-:W-:Y:S05]  /*1830*/  BSYNC B1 ;  /* 0x0000000000017941 */ /* 0x000fea0003800000 */
.L_x_21254:
[----:B------:R-:W-:Y:S04]  /*1840*/  BSSY B1, `(.L_x_21256) ;  /* 0x0000005000017945 */ /* 0x000fe80003800000 */
[----:B------:R-:W-:Y:S05]  /*1850*/  @!P2 BRA `(.L_x_21257) ;  /* 0x00000000000ca947 */ /* 0x000fea0003800000 */
[----:B-----5:R-:W-:-:S04]  /*1860*/  FMUL.FTZ R118, R115, UR6 ;  /* 0x0000000673767c20 */ /* 0x020fc80008410000 */
[----:B------:R-:W-:-:S04]  /*1870*/  FMUL.FTZ R95, R31, R118 ;  /* 0x000000761f5f7220 */ /* 0x000fc80000410000 */
[----:B------:R-:W-:-:S07]  /*1880*/  @P1 FADD.FTZ R95, R79, R95 ;  /* 0x0000005f4f5f1221 */ /* 0x000fce0000010000 */
.L_x_21257:
[----:B------:R-:W-:Y:S05]  /*1890*/  BSYNC B1 ;  /* 0x0000000000017941 */ /* 0x000fea0003800000 */
.L_x_21256:
[----:B------:R-:W0:Y:S01]  /*18a0*/  LDC.64 R118, c[0x0][0x238] ;  /* 0x00008e00ff767b82 */ /* 0x000e220000000a00 */
[----:B------:R-:W-:Y:S01]  /*18b0*/  IADD3 R117, R117, 0x80, RZ ;  /* 0x0000008075757810 */ /* 0x000fe20007ffe0ff */
[C---:B0-----:R-:W-:Y:S01]  /*18c0*/  IMAD.WIDE.U32 R118, R116.reuse, 0x10, R118 ;  /* 0x0000001074767825 */ /* 0x041fe200078e0076 */
[----:B------:R-:W-:-:S04]  /*18d0*/  IADD3 R116, R116, 0x80, RZ ;  /* 0x0000008074747810 */ /* 0x000fc80007ffe0ff */
[----:B------:R3:W-:Y:S03]  /*18e0*/  STG.E.128 desc[UR4][R118.64], R92 ;  /* 0x0000005c76007986 */ /* 0x0007e6000c101d04 */
.L_x_21249:
[----:B------:R-:W-:Y:S05]  /*18f0*/  BSYNC B0 ;  /* 0x0000000000007941 */ /* 0x000fea0003800000 */
.L_x_21248:
[----:B------:R-:W-:Y:S01]  /*1900*/  ISETP.NE.AND P1, PT, R120, RZ, PT ;  /* 0x000000ff7800720c */ /* 0x000fe20003f25270 */
[----:B------:R-:W-:-:S12]  /*1910*/  BSSY B0, `(.L_x_21258) ;  /* 0x0000035000007945 */ /* 0x000fd80003800000 */
[----:B------:R-:W-:Y:S05]  /*1920*/  @!P1 BRA `(.L_x_21259) ;  /* 0x0000000000cc9947 */ /* 0x000fea0003800000 */
[----:B------:R-:W0:Y:S02]  /*1930*/  LDC.64 R126, c[0x0][0x230] ;  /* 0x00008c00ff7e7b82 */ /* 0x000e240000000a00 */
[----:B0-----:R-:W-:-:S04]  /*1940*/  ISETP.NE.U32.AND P1, PT, R126, RZ, PT ;  /* 0x000000ff7e00720c */ /* 0x001fc80003f25070 */
[----:B------:R-:W-:-:S13]  /*1950*/  ISETP.NE.AND.EX P1, PT, R127, RZ, PT, P1 ;  /* 0x000000ff7f00720c */ /* 0x000fda0003f25310 */
[----:B------:R-:W1:Y:S02]  /*1960*/  @P1 LDC.64 R96, c[0x0][0x230] ;  /* 0x00008c00ff601b82 */ /* 0x000e640000000a00 */
[----:B-123--:R-:W-:-:S05]  /*1970*/  @P1 IMAD.WIDE.U32 R118, R116, 0x10, R96 ;  /* 0x0000001074761825 */ /* 0x00efca00078e0060 */
        /* <DEDUP_REMOVED lines=22> */
.L_x_21261:
[----:B------:R-:W-:Y:S05]  /*1ae0*/  BSYNC B1 ;  /* 0x0000000000017941 */ /* 0x000fea0003800000 */
.L_x_21260:
[----:B------:R-:W-:Y:S04]  /*1af0*/  BSSY B1, `(.L_x_21262) ;  /* 0x0000005000017945 */ /* 0x000fe80003800000 */
[----:B------:R-:W-:Y:S05]  /*1b00*/  @!P2 BRA `(.L_x_21263) ;  /* 0x00000000000ca947 */ /* 0x000fea0003800000 */
[----:B-----5:R-:W-:-:S04]  /*1b10*/  FMUL.FTZ R118, R113, UR6 ;  /* 0x0000000671767c20 */ /* 0x020fc80008410000 */
[----:B------:R-:W-:-:S04]  /*1b20*/  FMUL.FTZ R97, R17, R118 ;  /* 0x0000007611617220 */ /* 0x000fc80000410000 */
[----:B------:R-:W-:-:S07]  /*1b30*/  @P1 FADD.FTZ R97, R77, R97 ;  /* 0x000000614d611221 */ /* 0x000fce0000010000 */
.L_x_21263:
[----:B------:R-:W-:Y:S05]  /*1b40*/  BSYNC B1 ;  /* 0x0000000000017941 */ /* 0x000fea0003800000 */
.L_x_21262:
[----:B------:R-:W-:Y:S04]  /*1b50*/  BSSY B1, `(.L_x_21264) ;  /* 0x0000005000017945 */ /* 0x000fe80003800000 */
[----:B------:R-:W-:Y:S05]  /*1b60*/  @!P2 BRA `(.L_x_21265) ;  /* 0x00000000000ca947 */ /* 0x000fea0003800000 */
[----:B-----5:R-:W-:-:S04]  /*1b70*/  FMUL.FTZ R119, R114, UR6 ;  /* 0x0000000672777c20 */ /* 0x020fc80008410000 */
[----:B------:R-:W-:-:S04]  /*1b80*/  FMUL.FTZ R98, R18, R119 ;  /* 0x0000007712627220 */ /* 0x000fc80000410000 */
[----:B------:R-:W-:-:S07]  /*1b90*/  @P1 FADD.FTZ R98, R78, R98 ;  /* 0x000000624e621221 */ /* 0x000fce0000010000 */
.L_x_21265:
[----:B------:R-:W-:Y:S05]  /*1ba0*/  BSYNC B1 ;  /* 0x0000000000017941 */ /* 0x000fea0003800000 */
.L_x_21264:
[----:B------:R-:W-:Y:S04]  /*1bb0*/  BSSY B1, `(.L_x_21266) ;  /* 0x0000005000017945 */ /* 0x000fe80003800000 */
[----:B------:R-:W-:Y:S05]  /*1bc0*/  @!P2 BRA `(.L_x_21267) ;  /* 0x00000000000ca947 */ /* 0x000fea0003800000 */
[----:B-----5:R-:W-:-:S04]  /*1bd0*/  FMUL.FTZ R118, R115, UR6 ;  /* 0x0000000673767c20 */ /* 0x020fc80008410000 */
[----:B------:R-:W-:-:S04]  /*1be0*/  FMUL.FTZ R99, R19, R118 ;  /* 0x0000007613637220 */ /* 0x000fc80000410000 */
[----:B------:R-:W-:-:S07]  /*1bf0*/  @P1 FADD.FTZ R99, R79, R99 ;  /* 0x000000634f631221 */ /* 0x000fce0000010000 */
.L_x_21267:
[----:B------:R-:W-:Y:S05]  /*1c00*/  BSYNC B1 ;  /* 0x0000000000017941 */ /* 0x000fea0003800000 */
.L_x_21266:
[----:B------:R-:W0:Y:S01]  /*1c10*/  LDC.64 R118, c[0x0][0x238] ;  /* 0x00008e00ff767b82 */ /* 0x000e220000000a00 */
[----:B------:R-:W-:Y:S01]  /*1c20*/  IADD3 R117, R117, 0x80, RZ ;  /* 0x0000008075757810 */ /* 0x000fe20007ffe0ff */
[C---:B0-----:R-:W-:Y:S01]  /*1c30*/  IMAD.WIDE.U32 R118, R116.reuse, 0x10, R118 ;  /* 0x0000001074767825 */ /* 0x041fe200078e0076 */
[----:B------:R-:W-:-:S04]  /*1c40*/  IADD3 R116, R116, 0x80, RZ ;  /* 0x0000008074747810 */ /* 0x000fc80007ffe0ff */
[----:B------:R0:W-:Y:S03]  /*1c50*/  STG.E.128 desc[UR4][R118.64], R96 ;  /* 0x0000006076007986 */ /* 0x0001e6000c101d04 */
.L_x_21259:
[----:B------:R-:W-:Y:S05]  /*1c60*/  BSYNC B0 ;  /* 0x0000000000007941 */ /* 0x000fea0003800000 */
.L_x_21258:
[----:B------:R-:W-:Y:S01]  /*1c70*/  ISETP.NE.AND P1, PT, R124, RZ, PT ;  /* 0x000000ff7c00720c */ /* 0x000fe20003f25270 */
[----:B------:R-:W-:-:S12]  /*1c80*/  BSSY B0, `(.L_x_21268) ;  /* 0x0000033000007945 */ /* 0x000fd80003800000 */
[----:B------:R-:W-:Y:S05]  /*1c90*/  @!P1 BRA `(.L_x_21269) ;  /* 0x0000000000c49947 */ /* 0x000fea0003800000 */
[----:B------:R-:W0:Y:S08]  /*1ca0*/  @P0 LDC.64 R102, c[0x0][0x220] ;  /* 0x00008800ff660b82 */ /* 0x000e300000000a00 */
[----:B------:R-:W1:Y:S01]  /*1cb0*/  LDC.64 R126, c[0x0][0x230] ;  /* 0x00008c00ff7e7b82 */ /* 0x000e620000000a00 */
[----:B0-----:R-:W-:-:S05]  /*1cc0*/  @P0 IMAD.WIDE.U32 R102, R117, 0x10, R102 ;  /* 0x0000001075660825 */ /* 0x001fca00078e0066 */
[----:B-----5:R-:W5:Y:S01]  /*1cd0*/  @P0 LDG.E.128 R112, desc[UR4][R102.64] ;  /* 0x0000000466700981 */ /* 0x020f62000c1e1d00 */
[----:B-1----:R-:W-:-:S04]  /*1ce0*/  ISETP.NE.U32.AND P0, PT, R126, RZ, PT ;  /* 0x000000ff7e00720c */ /* 0x002fc80003f05070 */
[----:B------:R-:W-:-:S13]  /*1cf0*/  ISETP.NE.AND.EX P0, PT, R127, RZ, PT, P0 ;  /* 0x000000ff7f00720c */ /* 0x000fda0003f05300 */
[----:B--23--:R-:W0:Y:S02]  /*1d00*/  @P0 LDC.64 R118, c[0x0][0x230] ;  /* 0x00008c00ff760b82 */ /* 0x00ce240000000a00 */
[----:B0-----:R-:W-:-:S05]  /*1d10*/  @P0 IMAD.WIDE.U32 R118, R116, 0x10, R118 ;  /* 0x0000001074760825 */ /* 0x001fca00078e0076 */
[----:B------:R0:W2:Y:S01]  /*1d20*/  @P0 LDG.E.128 R76, desc[UR4][R118.64] ;  /* 0x00000004764c0981 */ /* 0x0000a2000c1e1d00 */
[----:B------:R-:W-:Y:S01]  /*1d30*/  ISETP.GT.AND P1, PT, R111, RZ, PT ;  /* 0x000000ff6f00720c */ /* 0x000fe20003f24270 */
[----:B------:R-:W-:Y:S01]  /*1d40*/  BSSY B1, `(.L_x_21270) ;  /* 0x0000013000017945 */ /* 0x000fe20003800000 */
[----:B0-----:R-:W0:Y:S11]  /*1d50*/  LDC.64 R118, c[0x0][0x238] ;  /* 0x00008e00ff767b82 */ /* 0x001e360000000a00 */
[----:B------:R-:W-:-:S04]  /*1d60*/  @!P1 ISETP.NE.U32.AND P2, PT, R126, RZ, PT ;  /* 0x000000ff7e00920c */ /* 0x000fc80003f45070 */
[----:B------:R-:W-:Y:S01]  /*1d70*/  @!P1 ISETP.NE.AND.EX P2, PT, R127, RZ, PT, P2 ;  /* 0x000000ff7f00920c */ /* 0x000fe20003f45320 */
[----:B0-----:R-:W-:-:S03]  /*1d80*/  IMAD.WIDE.U32 R116, R116, 0x10, R118 ;  /* 0x0000001074747825 */ /* 0x001fc600078e0076 */
        /* <DEDUP_REMOVED lines=12> */
[----:B------:R-:W-:-:S04]  /*1e50*/  FMUL.FTZ R100, R4, R111 ;  /* 0x0000006f04647220 */ /* 0x000fc80000410000 */
[----:B------:R-:W-:-:S07]  /*1e60*/  @P0 FADD.FTZ R100, R76, R100 ;  /* 0x000000644c640221 */ /* 0x000fce0000010000 */
.L_x_21271:
[----:B------:R-:W-:Y:S05]  /*1e70*/  BSYNC B1 ;  /* 0x0000000000017941 */ /* 0x000fea0003800000 */
.L_x_21270:
[----:B------:R-:W-:Y:S04]  /*1e80*/  BSSY B1, `(.L_x_21272) ;  /* 0x0000005000017945 */ /* 0x000fe80003800000 */
[----:B------:R-:W-:Y:S05]  /*1e90*/  @!P1 BRA `(.L_x_21273) ;  /* 0x00000000000c9947 */ /* 0x000fea0003800000 */
[----:B-----5:R-:W-:-:S04]  /*1ea0*/  FMUL.FTZ R118, R113, UR6 ;  /* 0x0000000671767c20 */ /* 0x020fc80008410000 */
[----:B------:R-:W-:-:S04]  /*1eb0*/  FMUL.FTZ R101, R5, R118 ;  /* 0x0000007605657220 */ /* 0x000fc80000410000 */
[----:B------:R-:W-:-:S07]  /*1ec0*/  @P0 FADD.FTZ R101, R77, R101 ;  /* 0x000000654d650221 */ /* 0x000fce0000010000 */
.L_x_21273:
[----:B------:R-:W-:Y:S05]  /*1ed0*/  BSYNC B1 ;  /* 0x0000000000017941 */ /* 0x000fea0003800000 */
.L_x_21272:
[----:B------:R-:W-:Y:S04]  /*1ee0*/  BSSY B1, `(.L_x_21274) ;  /* 0x0000005000017945 */ /* 0x000fe80003800000 */
[----:B------:R-:W-:Y:S05]  /*1ef0*/  @!P1 BRA `(.L_x_21275) ;  /* 0x00000000000c9947 */ /* 0x000fea0003800000 */
[----:B-----5:R-:W-:-:S04]  /*1f00*/  FMUL.FTZ R111, R114, UR6 ;  /* 0x00000006726f7c20 */ /* 0x020fc80008410000 */
[----:B------:R-:W-:-:S04]  /*1f10*/  FMUL.FTZ R102, R6, R111 ;  /* 0x0000006f06667220 */ /* 0x000fc80000410000 */
[----:B------:R-:W-:-:S07]  /*1f20*/  @P0 FADD.FTZ R102, R78, R102 ;  /* 0x000000664e660221 */ /* 0x000fce0000010000 */
.L_x_21275:
[----:B------:R-:W-:Y:S05]  /*1f30*/  BSYNC B1 ;  /* 0x0000000000017941 */ /* 0x000fea0003800000 */
.L_x_21274:
[----:B------:R-:W-:Y:S04]  /*1f40*/  BSSY B1, `(.L_x_21276) ;  /* 0x0000005000017945 */ /* 0x000fe80003800000 */
[----:B------:R-:W-:Y:S05]  /*1f50*/  @!P1 BRA `(.L_x_21277) ;  /* 0x00000000000c9947 */ /* 0x000fea0003800000 */
[----:B-----5:R-:W-:-:S04]  /*1f60*/  FMUL.FTZ R118, R115, UR6 ;  /* 0x0000000673767c20 */ /* 0x020fc80008410000 */
[----:B------:R-:W-:-:S04]  /*1f70*/  FMUL.FTZ R103, R7, R118 ;  /* 0x0000007607677220 */ /* 0x000fc80000410000 */
[----:B------:R-:W-:-:S07]  /*1f80*/  @P0 FADD.FTZ R103, R79, R103 ;  /* 0x000000674f670221 */ /* 0x000fce0000010000 */
.L_x_21277:
[----:B------:R-:W-:Y:S05]  /*1f90*/  BSYNC B1 ;  /* 0x0000000000017941 */ /* 0x000fea0003800000 */
.L_x_21276:
[----:B------:R0:W-:Y:S02]  /*1fa0*/  STG.E.128 desc[UR4][R116.64], R100 ;  /* 0x0000006474007986 */ /* 0x0001e4000c101d04 */
.L_x_21269:
[----:B------:R-:W-:Y:S05]  /*1fb0*/  BSYNC B0 ;  /* 0x0000000000007941 */ /* 0x000fea0003800000 */
.L_x_21268:
[----:B0-----:R-:W-:Y:S01]  /*1fc0*/  FADD.FTZ R116, RZ, R80 ;  /* 0x00000050ff747221 */ /* 0x001fe20000010000 */
        /* <DEDUP_REMOVED lines=33> */
[----:B-123--:R-:W-:-:S04]  /*21e0*/  LOP3.LUT R118, R111, 0x7fffffc, RZ, 0xc0, !PT ;  /* 0x07fffffc6f767812 */ /* 0x00efc800078ec0ff */
        /* <DEDUP_REMOVED lines=14> */
[----:B----4-:R-:W-:-:S04]  /*22d0*/  FMUL.FTZ R116, R105, R116 ;  /* 0x0000007469747220 */ /* 0x010fc80000410000 */
        /* <DEDUP_REMOVED lines=58> */
.L_x_21302:
        /* <DEDUP_REMOVED lines=17> */
[----:B-1----:R-:W-:Y:S01]  /*2790*/  @!P0 LEA R117, R117, R0, 0x18 ;  /* 0x0000000075758211 */ /* 0x002fe200078ec0ff */
[----:B------:R-:W-:-:S03]  /*27a0*/  HFMA2.MMA R0, -RZ, RZ, 0, 0 ;  /* 0x00000000ff007435 */ /* 0x000fc600000001ff */
[----:B------:R-:W-:Y:S02]  /*27b0*/  @!P0 LEA R118, R118, R117, 0x3 ;  /* 0x0000007576768211 */ /* 0x000fe400078e18ff */
[----:B------:R-:W-:Y:S02]  /*27c0*/  CS2R R116, SRZ ;  /* 0x0000000000747805 */ /* 0x000fe4000001ff00 */
[----:B------:R-:W-:-:S04]  /*27d0*/  @!P0 MOV R0, R107 ;  /* 0x0000006b00008202 */ /* 0x000fc80000000f00 */
[----:B------:R-:W-:Y:S01]  /*27e0*/  @!P0 LDS.64 R116, [R118] ;  /* 0x0000000076748984 */ /* 0x000fe20000000a00 */
[-C--:B------:R-:W-:Y:S02]  /*27f0*/  I2FP.F32.S32 R129, R0.reuse ;  /* 0x0000000000817245 */ /* 0x080fe40000201400 */
[----:B------:R-:W-:Y:S01]  /*2800*/  LOP3.LUT P0, RZ, R111, 0x1f, R104, 0xf8, !PT ;  /* 0x0000001f6fff7812 */ /* 0x000fe2000780f868 */
[----:B------:R-:W0:Y:S02]  /*2810*/  SHFL.DOWN PT, R119, R0, 0x2, 0x1f ;  /* 0x08401f0000777f89 */ /* 0x000e2400000e0000 */
[----:B0-----:R-:W-:Y:S02]  /*2820*/  I2FP.F32.S32 R128, R119 ;  /* 0x0000007700807245 */ /* 0x001fe40000201400 */
[----:B------:R-:W-:-:S04]  /*2830*/  IADD3 R119, R119, R0, RZ ;  /* 0x0000000077777210 */ /* 0x000fc80007ffe0ff */
[----:B------:R-:W-:Y:S01]  /*2840*/  I2FP.F32.S32 R0, R119 ;  /* 0x0000007700007245 */ /* 0x000fe20000201400 */
[----:B------:R-:W0:Y:S04]  /*2850*/  SHFL.DOWN PT, R127, R116, 0x2, 0x1f ;  /* 0x08401f00747f7f89 */ /* 0x000e2800000e0000 */
[----:B------:R-:W1:Y:S01]  /*2860*/  SHFL.DOWN PT, R118, R117, 0x2, 0x1f ;  /* 0x08401f0075767f89 */ /* 0x000e6200000e0000 */
[C---:B0-----:R-:W-:Y:S01]  /*2870*/  FMUL.FTZ R130, R127.reuse, R128 ;  /* 0x000000807f827220 */ /* 0x041fe20000410000 */
[----:B------:R-:W-:-:S03]  /*2880*/  FADD.FTZ R126, -R127, R116 ;  /* 0x000000747f7e7221 */ /* 0x000fc60000010100 */
[----:B------:R-:W-:Y:S01]  /*2890*/  FFMA.FTZ R131, R129, R116, R130 ;  /* 0x0000007481837223 */ /* 0x000fe20000010082 */
[----:B------:R-:W-:Y:S01]  /*28a0*/  FMUL.FTZ R126, R126, R126 ;  /* 0x0000007e7e7e7220 */ /* 0x000fe20000410000 */
[----:B------:R-:W0:Y:S01]  /*28b0*/  MUFU.RCP R116, R0 ;  /* 0x0000000000747308 */ /* 0x000e220000001000 */
[----:B-1----:R-:W-:Y:S02]  /*28c0*/  FADD.FTZ R127, R118, R117 ;  /* 0x00000075767f7221 */ /* 0x002fe40000010000 */
[----:B------:R-:W-:-:S04]  /*28d0*/  FMUL.FTZ R126, R126, R129 ;  /* 0x000000817e7e7220 */ /* 0x000fc80000410000 */
[----:B------:R-:W-:-:S04]  /*28e0*/  FMUL.FTZ R126, R126, R128 ;  /* 0x000000807e7e7220 */ /* 0x000fc80000410000 */
[C---:B0-----:R-:W-:Y:S01]  /*28f0*/  FFMA.FTZ R126, R116.reuse, R126, R127 ;  /* 0x0000007e747e7223 */ /* 0x041fe2000001007f */
[----:B------:R-:W-:Y:S02]  /*2900*/  FMUL.FTZ R131, R116, R131 ;  /* 0x0000008374837220 */ /* 0x000fe40000410000 */
[----:B------:R-:W0:Y:S04]  /*2910*/  SHFL.DOWN PT, R116, R119, 0x1, 0x1f ;  /* 0x08201f0077747f89 */ /* 0x000e2800000e0000 */
[----:B------:R-:W1:Y:S01]  /*2920*/  SHFL.DOWN PT, R118, R131, 0x1, 0x1f ;  /* 0x08201f0083767f89 */ /* 0x000e6200000e0000 */
[-C--:B0-----:R-:W-:Y:S02]  /*2930*/  I2FP.F32.S32 R128, R116.reuse ;  /* 0x0000007400807245 */ /* 0x081fe40000201400 */
[----:B------:R-:W-:-:S03]  /*2940*/  IADD3 R127, R119, R116, RZ ;  /* 0x00000074777f7210 */ /* 0x000fc60007ffe0ff */
[----:B-1----:R-:W-:Y:S01]  /*2950*/  FMUL.FTZ R117, R118, R128 ;  /* 0x0000008076757220 */ /* 0x002fe20000410000 */
[----:B------:R-:W-:Y:S01]  /*2960*/  FADD.FTZ R118, R131, -R118 ;  /* 0x8000007683767221 */ /* 0x000fe20000010000 */
[----:B------:R-:W-:Y:S02]  /*2970*/  I2FP.F32.S32 R127, R127 ;  /* 0x0000007f007f7245 */ /* 0x000fe40000201400 */
[----:B------:R-:W-:Y:S01]  /*2980*/  FFMA.FTZ R130, R0, R131, R117 ;  /* 0x0000008300827223 */ /* 0x000fe20000010075 */
[----:B------:R-:W-:Y:S01]  /*2990*/  FMUL.FTZ R111, R118, R118 ;  /* 0x00000076766f7220 */ /* 0x000fe20000410000 */
[----:B------:R-:W0:Y:S02]  /*29a0*/  @!P0 LDC.64 R116, c[0x0][0x250] ;  /* 0x00009400ff748b82 */ /* 0x000e240000000a00 */
[----:B------:R-:W1:Y:S01]  /*29b0*/  MUFU.RCP R127, R127 ;  /* 0x0000007f007f7308 */ /* 0x000e620000001000 */
[----:B------:R-:W-:-:S04]  /*29c0*/  FMUL.FTZ R111, R0, R111 ;  /* 0x0000006f006f7220 */ /* 0x000fc80000410000 */
[----:B------:R-:W-:Y:S01]  /*29d0*/  FMUL.FTZ R128, R111, R128 ;  /* 0x000000806f807220 */ /* 0x000fe20000410000 */
[----:B------:R-:W2:Y:S01]  /*29e0*/  @!P0 LDC.64 R118, c[0x0][0x258] ;  /* 0x00009600ff768b82 */ /* 0x000ea20000000a00 */
[----:B------:R-:W3:Y:S01]  /*29f0*/  SHFL.DOWN PT, R111, R126, 0x1, 0x1f ;  /* 0x08201f007e6f7f89 */ /* 0x000ee200000e0000 */
[----:B-1----:R-:W-:-:S05]  /*2a00*/  FMUL.FTZ R130, R127, R130 ;  /* 0x000000827f827220 */ /* 0x002fca0000410000 */
[----:B------:R-:W1:Y:S01]  /*2a10*/  SHFL.IDX PT, R129, R130, RZ, 0x1f ;  /* 0x00001fff82817589 */ /* 0x000e6200000e0000 */
[----:B0-----:R-:W-:-:S04]  /*2a20*/  @!P0 LEA R116, P1, R106, R116, 0x2 ;  /* 0x000000746a748211 */ /* 0x001fc800078210ff */
[C---:B------:R-:W-:Y:S02]  /*2a30*/  @!P0 LEA.HI.X R117, R106.reuse, R117, R110, 0x2, P1 ;  /* 0x000000756a758211 */ /* 0x040fe400008f146e */
[----:B--2---:R-:W-:Y:S01]  /*2a40*/  @!P0 LEA R118, P1, R106, R118, 0x2 ;  /* 0x000000766a768211 */ /* 0x004fe200078210ff */
[----:B---3--:R-:W-:-:S03]  /*2a50*/  FADD.FTZ R0, R126, R111 ;  /* 0x0000006f7e007221 */ /* 0x008fc60000010000 */
[----:B------:R-:W-:Y:S01]  /*2a60*/  @!P0 LEA.HI.X R119, R106, R119, R110, 0x2, P1 ;  /* 0x000000776a778211 */ /* 0x000fe200008f146e */
[----:B------:R-:W-:Y:S01]  /*2a70*/  FFMA.FTZ R128, R127, R128, R0 ;  /* 0x000000807f807223 */ /* 0x000fe20000010000 */
[----:B------:R-:W-:Y:S01]  /*2a80*/  PLOP3.LUT P1, PT, PT, PT, UP0, 0x40, 0x0 ;  /* 0x000000000000781c */ /* 0x000fe20003f2e808 */
[----:B------:R-:W0:Y:S03]  /*2a90*/  LDC R0, c[0x0][0x2d8] ;  /* 0x0000b600ff007b82 */ /* 0x000e260000000800 */
[----:B------:R-:W0:Y:S01]  /*2aa0*/  SHFL.IDX PT, R131, R128, RZ, 0x1f ;  /* 0x00001fff80837589 */ /* 0x000e2200000e0000 */
[----:B-1----:R-:W-:-:S03]  /*2ab0*/  FMUL.FTZ R110, R129, R129 ;  /* 0x00000081816e7220 */ /* 0x002fc60000410000 */
[----:B------:R1:W-:Y:S02]  /*2ac0*/  @!P0 STG.E desc[UR4][R116.64], R129 ;  /* 0x0000008174008986 */ /* 0x0003e4000c101904 */
[----:B------:R-:W-:Y:S01]  /*2ad0*/  FSEL R111, R110, RZ, !P1 ;  /* 0x000000ff6e6f7208 */ /* 0x000fe20004800000 */
[----:B0-----:R-:W-:-:S04]  /*2ae0*/  FFMA.FTZ R0, R131, UR7, R0 ;  /* 0x0000000783007c23 */ /* 0x001fc80008010000 */
[----:B------:R-:W-:-:S06]  /*2af0*/  FADD.FTZ R0, R0, R111 ;  /* 0x0000006f00007221 */ /* 0x000fcc0000010000 */
[----:B------:R-:W0:Y:S02]  /*2b00*/  MUFU.RSQ R0, R0 ;  /* 0x0000000000007308 */ /* 0x000e240000001400 */
        /* <DEDUP_REMOVED lines=29> */
.L_x_21282:
[----:B------:R-:W-:Y:S05]  /*2ce0*/  BSYNC B1 ;  /* 0x0000000000017941 */ /* 0x000fea0003800000 */
.L_x_21281:
        /* <DEDUP_REMOVED lines=19> */
.L_x_21284:
[----:B------:R-:W-:Y:S05]  /*2e20*/  BSYNC B1 ;  /* 0x0000000000017941 */ /* 0x000fea0003800000 */
.L_x_21283:
        /* <DEDUP_REMOVED lines=19> */
.L_x_21286:
[----:B------:R-:W-:Y:S05]  /*2f60*/  BSYNC B1 ;  /* 0x0000000000017941 */ /* 0x000fea0003800000 */
.L_x_21285:
        /* <DEDUP_REMOVED lines=19> */
.L_x_21288:
[----:B------:R-:W-:Y:S05]  /*30a0*/  BSYNC B1 ;  /* 0x0000000000017941 */ /* 0x000fea0003800000 */
.L_x_21287:
        /* <DEDUP_REMOVED lines=19> */
.L_x_21290:
[----:B------:R-:W-:Y:S05]  /*31e0*/  BSYNC B1 ;  /* 0x0000000000017941 */ /* 0x000fea0003800000 */
.L_x_21289:
        /* <DEDUP_REMOVED lines=17> */
.L_x_21280:
[----:B------:R-:W-:Y:S05]  /*3300*/  BSYNC B0 ;  /* 0x0000000000007941 */ /* 0x000fea0003800000 */
.L_x_21279:
[----:B------:R-:W-:Y:S02]  /*3310*/  ISETP.NE.AND P0, PT, R125, RZ, PT ;  /* 0x000000ff7d00720c */ /* 0x000fe40003f05270 */
[----:B------:R-:W-:Y:S02]  /*3320*/  IADD3 R106, R106, UR8, RZ ;  /* 0x000000086a6a7c10 */ /* 0x000fe4000fffe0ff */
[----:B------:R-:W-:Y:S02]  /*3330*/  SEL R0, RZ, 0x1, P0 ;  /* 0x00000001ff007807 */ /* 0x000fe40000000000 */
[----:B------:R-:W-:-:S13]  /*3340*/  ISETP.GE.AND P0, PT, R106, UR9, PT ;  /* 0x000000096a007c0c */ /* 0x000fda000bf06270 */
[----:B------:R-:W-:Y:S05]  /*3350*/  @!P0 BRA `(.L_x_21291) ;  /* 0xffffffd400b08947 */ /* 0x000fea000383ffff */
[----:B------:R-:W-:Y:S05]  /*3360*/  EXIT ;  /* 0x000000000000794d */ /* 0x000fea0003800000 */
.L_x_21278:
[----:B------:R-:W-:Y:S01]  /*3370*/  HFMA2.MMA R132, -RZ, RZ, 0, 5.9604644775390625e-08 ;  /* 0x00000001ff847435 */ /* 0x000fe200000001ff */
[----:B------:R-:W-:Y:S02]  /*3380*/  MOV R131, R117 ;  /* 0x0000007500837202 */ /* 0x000fe40000000f00 */
[----:B------:R-:W-:Y:S02]  /*3390*/  MOV R133, 0x1f ;  /* 0x0000001f00857802 */ /* 0x000fe40000000f00 */
[----:B------:R-:W-:-:S07]  /*33a0*/  MOV R130, 0xffffffff ;  /* 0xffffffff00827802 */ /* 0x000fce0000000f00 */
[----:B----45:R-:W-:Y:S05]  /*33b0*/  WARPSYNC.COLLECTIVE R130, `(.L_x_21292) ;  /* 0x0000000082087348 */ /* 0x030fea0003c00000 */
[----:B------:R0:W1:Y:S02]  /*33c0*/  SHFL.BFLY P6, R129, R131, R132, R133 ;  /* 0x0c00008483817389 */ /* 0x00006400000c0085 */
[----:B01--45:R-:W-:Y:S01]  /*33d0*/  ENDCOLLECTIVE ;  /* 0x000000000000791b */ /* 0x033fe20003800000 */
.L_x_21292:
[----:B------:R-:W-:Y:S01]  /*33e0*/  HFMA2.MMA R132, -RZ, RZ, 0, 1.1920928955078125e-07 ;  /* 0x00000002ff847435 */ /* 0x000fe200000001ff */
[----:B------:R-:W-:-:S05]  /*33f0*/  MOV R0, R129 ;  /* 0x0000008100007202 */ /* 0x000fca0000000f00 */
[----:B------:R-:W-:-:S05]  /*3400*/  FADD.FTZ R119, R117, R0 ;  /* 0x0000000075777221 */ /* 0x000fca0000010000 */
[----:B------:R-:W-:-:S07]  /*3410*/  MOV R131, R119 ;  /* 0x0000007700837202 */ /* 0x000fce0000000f00 */
[----:B------:R-:W-:Y:S05]  /*3420*/  WARPSYNC.COLLECTIVE R130, `(.L_x_21293) ;  /* 0x0000000082087348 */ /* 0x000fea0003c00000 */
[----:B------:R0:W1:Y:S02]  /*3430*/  SHFL.BFLY P6, R129, R131, R132, R133 ;  /* 0x0c00008483817389 */ /* 0x00006400000c0085 */
[----:B01----:R-:W-:Y:S01]  /*3440*/  ENDCOLLECTIVE ;  /* 0x000000000000791b */ /* 0x003fe20003800000 */
.L_x_21293:
[----:B------:R-:W-:Y:S01]  /*3450*/  HFMA2.MMA R132, -RZ, RZ, 0, 2.384185791015625e-07 ;  /* 0x00000004ff847435 */ /* 0x000fe200000001ff */
[----:B------:R-:W-:-:S05]  /*3460*/  MOV R0, R129 ;  /* 0x0000008100007202 */ /* 0x000fca0000000f00 */
[----:B------:R-:W-:-:S05]  /*3470*/  FADD.FTZ R126, R119, R0 ;  /* 0x00000000777e7221 */ /* 0x000fca0000010000 */
[----:B------:R-:W-:-:S07]  /*3480*/  MOV R131, R126 ;  /* 0x0000007e00837202 */ /* 0x000fce0000000f00 */
[----:B------:R-:W-:Y:S05]  /*3490*/  WARPSYNC.COLLECTIVE R130, `(.L_x_21294) ;  /* 0x0000000082087348 */ /* 0x000fea0003c00000 */
[----:B------:R0:W1:Y:S02]  /*34a0*/  SHFL.BFLY P6, R129, R131, R132, R133 ;  /* 0x0c00008483817389 */ /* 0x00006400000c0085 */
[----:B01----:R-:W-:Y:S01]  /*34b0*/  ENDCOLLECTIVE ;  /* 0x000000000000791b */ /* 0x003fe20003800000 */
.L_x_21294:
[----:B------:R-:W-:Y:S01]  /*34c0*/  HFMA2.MMA R132, -RZ, RZ, 0, 4.76837158203125e-07 ;  /* 0x00000008ff847435 */ /* 0x000fe200000001ff */
[----:B------:R-:W-:-:S05]  /*34d0*/  MOV R127, R129 ;  /* 0x00000081007f7202 */ /* 0x000fca0000000f00 */
[----:B------:R-:W-:-:S05]  /*34e0*/  FADD.FTZ R127, R126, R127 ;  /* 0x0000007f7e7f7221 */ /* 0x000fca0000010000 */
[----:B------:R-:W-:-:S07]  /*34f0*/  MOV R131, R127 ;  /* 0x0000007f00837202 */ /* 0x000fce0000000f00 */
[----:B------:R-:W-:Y:S05]  /*3500*/  WARPSYNC.COLLECTIVE R130, `(.L_x_21295) ;  /* 0x0000000082087348 */ /* 0x000fea0003c00000 */
[----:B------:R0:W1:Y:S02]  /*3510*/  SHFL.BFLY P6, R129, R131, R132, R133 ;  /* 0x0c00008483817389 */ /* 0x00006400000c0085 */
[----:B01----:R-:W-:Y:S01]  /*3520*/  ENDCOLLECTIVE ;  /* 0x000000000000791b */ /* 0x003fe20003800000 */
.L_x_21295:
[----:B------:R-:W-:Y:S01]  /*3530*/  HFMA2.MMA R132, -RZ, RZ, 0, 9.5367431640625e-07 ;  /* 0x00000010ff847435 */ /* 0x000fe200000001ff */
[----:B------:R-:W-:-:S05]  /*3540*/  MOV R0, R129 ;  /* 0x0000008100007202 */ /* 0x000fca0000000f00 */
[----:B------:R-:W-:-:S05]  /*3550*/  FADD.FTZ R128, R127, R0 ;  /* 0x000000007f807221 */ /* 0x000fca0000010000 */
[----:B------:R-:W-:-:S07]  /*3560*/  MOV R131, R128 ;  /* 0x0000008000837202 */ /* 0x000fce0000000f00 */
[----:B------:R-:W-:Y:S05]  /*3570*/  WARPSYNC.COLLECTIVE R130, `(.L_x_21296) ;  /* 0x0000000082087348 */ /* 0x000fea0003c00000 */
[----:B------:R0:W1:Y:S02]  /*3580*/  SHFL.BFLY P6, R129, R131, R132, R133 ;  /* 0x0c00008483817389 */ /* 0x00006400000c0085 */
[----:B01----:R-:W-:Y:S01]  /*3590*/  ENDCOLLECTIVE ;  /* 0x000000000000791b */ /* 0x003fe20003800000 */
.L_x_21296:
        /* <DEDUP_REMOVED lines=56> */
.L_x_21297:
[----:B------:R-:W-:Y:S01]  /*3920*/  HFMA2.MMA R132, -RZ, RZ, 0, 1.1920928955078125e-07 ;  /* 0x00000002ff847435 */ /* 0x000fe200000001ff */
[----:B------:R-:W-:-:S05]  /*3930*/  MOV R117, R129 ;  /* 0x0000008100757202 */ /* 0x000fca0000000f00 */
[----:B------:R-:W-:-:S05]  /*3940*/  FADD.FTZ R117, R0, R117 ;  /* 0x0000007500757221 */ /* 0x000fca0000010000 */
[----:B------:R-:W-:-:S07]  /*3950*/  MOV R131, R117 ;  /* 0x0000007500837202 */ /* 0x000fce0000000f00 */
[----:B------:R-:W-:Y:S05]  /*3960*/  WARPSYNC.COLLECTIVE R130, `(.L_x_21298) ;  /* 0x0000000082087348 */ /* 0x000fea0003c00000 */
[----:B------:R0:W1:Y:S02]  /*3970*/  SHFL.BFLY P6, R129, R131, R132, R133 ;  /* 0x0c00008483817389 */ /* 0x00006400000c0085 */
[----:B01----:R-:W-:Y:S01]  /*3980*/  ENDCOLLECTIVE ;  /* 0x000000000000791b */ /* 0x003fe20003800000 */
.L_x_21298:
[----:B------:R-:W-:Y:S01]  /*3990*/  HFMA2.MMA R132, -RZ, RZ, 0, 2.384185791015625e-07 ;  /* 0x00000004ff847435 */ /* 0x000fe200000001ff */
[----:B------:R-:W-:-:S05]  /*39a0*/  MOV R126, R129 ;  /* 0x00000081007e7202 */ /* 0x000fca0000000f00 */
[----:B------:R-:W-:-:S05]  /*39b0*/  FADD.FTZ R126, R117, R126 ;  /* 0x0000007e757e7221 */ /* 0x000fca0000010000 */
[----:B------:R-:W-:-:S07]  /*39c0*/  MOV R131, R126 ;  /* 0x0000007e00837202 */ /* 0x000fce0000000f00 */
[----:B------:R-:W-:Y:S05]  /*39d0*/  WARPSYNC.COLLECTIVE R130, `(.L_x_21299) ;  /* 0x0000000082087348 */ /* 0x000fea0003c00000 */
[----:B------:R0:W1:Y:S02]  /*39e0*/  SHFL.BFLY P6, R129, R131, R132, R133 ;  /* 0x0c00008483817389 */ /* 0x00006400000c0085 */
[----:B01----:R-:W-:Y:S01]  /*39f0*/  ENDCOLLECTIVE ;  /* 0x000000000000791b */ /* 0x003fe20003800000 */
.L_x_21299:
[----:B------:R-:W-:Y:S01]  /*3a00*/  HFMA2.MMA R132, -RZ, RZ, 0, 4.76837158203125e-07 ;  /* 0x00000008ff847435 */ /* 0x000fe200000001ff */
[----:B------:R-:W-:-:S05]  /*3a10*/  MOV R119, R129 ;  /* 0x0000008100777202 */ /* 0x000fca0000000f00 */
[----:B------:R-:W-:-:S05]  /*3a20*/  FADD.FTZ R119, R126, R119 ;  /* 0x000000777e777221 */ /* 0x000fca0000010000 */
[----:B------:R-:W-:-:S07]  /*3a30*/  MOV R131, R119 ;  /* 0x0000007700837202 */ /* 0x000fce0000000f00 */
[----:B------:R-:W-:Y:S05]  /*3a40*/  WARPSYNC.COLLECTIVE R130, `(.L_x_21300) ;  /* 0x0000000082087348 */ /* 0x000fea0003c00000 */
[----:B------:R0:W1:Y:S02]  /*3a50*/  SHFL.BFLY P6, R129, R131, R132, R133 ;  /* 0x0c00008483817389 */ /* 0x00006400000c0085 */
[----:B01----:R-:W-:Y:S01]  /*3a60*/  ENDCOLLECTIVE ;  /* 0x000000000000791b */ /* 0x003fe20003800000 */
.L_x_21300:
[----:B------:R-:W-:Y:S01]  /*3a70*/  HFMA2.MMA R132, -RZ, RZ, 0, 9.5367431640625e-07 ;  /* 0x00000010ff847435 */ /* 0x000fe200000001ff */
[----:B------:R-:W-:-:S05]  /*3a80*/  MOV R128, R129 ;  /* 0x0000008100807202 */ /* 0x000fca0000000f00 */
[----:B------:R-:W-:-:S05]  /*3a90*/  FADD.FTZ R128, R119, R128 ;  /* 0x0000008077807221 */ /* 0x000fca0000010000 */
[----:B------:R-:W-:-:S07]  /*3aa0*/  MOV R131, R128 ;  /* 0x0000008000837202 */ /* 0x000fce0000000f00 */
[----:B------:R-:W-:Y:S05]  /*3ab0*/  WARPSYNC.COLLECTIVE R130, `(.L_x_21301) ;  /* 0x0000000082087348 */ /* 0x000fea0003c00000 */
[----:B------:R0:W1:Y:S02]  /*3ac0*/  SHFL.BFLY P6, R129, R131, R132, R133 ;  /* 0x0c00008483817389 */ /* 0x00006400000c0085 */
[----:B01----:R-:W-:Y:S01]  /*3ad0*/  ENDCOLLECTIVE ;  /* 0x000000000000791b */ /* 0x003fe20003800000 */
.L_x_21301:
[----:B------:R-:W-:Y:S01]  /*3ae0*/  MOV R127, R129 ;  /* 0x00000081007f7202 */ /* 0x000fe20000000f00 */
[----:B------:R-:W-:Y:S06]  /*3af0*/  BRA `(.L_x_21302) ;  /* 0xffffffe800e07947 */ /* 0x000fec000383ffff */
.L_x_21303:
        /* <DEDUP_REMOVED lines=16> */
.L_x_23358:


//--------------------- .text._ZN10layer_norm13ln_fwd_kernelINS_13Kernel_traitsIfffffjLj3072ELj1ELj1ELj4ELj16ENS_18Kernel_traits_baseILj3072EfffffjLj128EEEEELb0ELb1ELb1ELb1EEEvNS_9FwdParamsE --------------------------
	.section	.text._ZN10layer_norm13ln_fwd_kernelINS_13Kernel_traitsIfffffjLj3072ELj1ELj1ELj4ELj16ENS_18Kernel_traits_baseILj3072EfffffjLj128EEEEELb0ELb1ELb1ELb1EEEvNS_9FwdParamsE,"ax",@progbits
	.align	128
        .global         _ZN10layer_norm13ln_fwd_kernelINS_13Kernel_traitsIfffffjLj3072ELj1ELj1ELj4ELj16ENS_18Kernel_traits_baseILj3072EfffffjLj128EEEEELb0ELb1ELb1ELb1EEEvNS_9FwdParamsE
        .type           _ZN10layer_norm13ln_fwd_kernelINS_13Kernel_traitsIfffffjLj3072ELj1ELj1ELj4ELj16ENS_18Kernel_traits_baseILj3072EfffffjLj128EEEEELb0ELb1ELb1ELb1EEEvNS_9FwdParamsE,@function
        .size           _ZN10layer_norm13ln_fwd_kernelINS_13Kernel_traitsIfffffjLj3072ELj1ELj1ELj4ELj16ENS_18Kernel_traits_baseILj3072EfffffjLj128EEEEELb0ELb1ELb1ELb1EEEvNS_9FwdParamsE,(.L_x_23359 - _ZN10layer_norm13ln_fwd_kernelINS_13Kernel_traitsIfffffjLj3072ELj1ELj1ELj4ELj16ENS_18Kernel_traits_baseILj3072EfffffjLj128EEEEELb0ELb1ELb1ELb1EEEvNS_9FwdParamsE)
        .other          _ZN10layer_norm13ln_fwd_kernelINS_13Kernel_traitsIfffffjLj3072ELj1ELj1ELj4ELj16ENS_18Kernel_traits_baseILj3072EfffffjLj128EEEEELb0ELb1ELb1ELb1EEEvNS_9FwdParamsE,@"STO_CUDA_ENTRY STV_DEFAULT"
_ZN10layer_norm13ln_fwd_kernelINS_13Kernel_traitsIfffffjLj3072ELj1ELj1ELj4ELj16ENS_18Kernel_traits_baseILj3072EfffffjLj128EEEEELb0ELb1ELb1ELb1EEEvNS_9FwdParamsE:
.text._ZN10layer_norm13ln_fwd_kernelINS_13Kernel_traitsIfffffjLj3072ELj1ELj1ELj4ELj16ENS_18Kernel_traits_baseILj3072EfffffjLj128EEEEELb0ELb1ELb1ELb1EEEvNS_9FwdParamsE:
        /* <DEDUP_REMOVED lines=60> */
[----:B------:R-:W-:Y:S01]  /*03c0*/  ULDC.64 UR8, c[0x0][0x210] ;  /* 0x0000840000087ab9 */ /* 0x000fe20000000a00 */
[----:B------:R-:W-:Y:S01]  /*03d0*/  ISETP.NE.AND P4, PT, RZ, UR6, PT ;  /* 0x00000006ff007c0c */ /* 0x000fe2000bf85270 */
[----:B0-----:R-:W-:-:S12]  /*03e0*/  ULDC UR6, c[0x0][0x29c] ;  /* 0x0000a70000067ab9 */ /* 0x001fd80000000800 */
.L_x_21355:
[----:B0-----:R-:W0:Y:S08]  /*03f0*/  LDC.64 R2, c[0x0][0x280] ;  /* 0x0000a000ff027b82 */ /* 0x001e300000000a00 */
[----:B------:R-:W1:Y:S08]  /*0400*/  LDC.64 R108, c[0x0][0x230] ;  /* 0x00008c00ff6c7b82 */ /* 0x000e700000000a00 */
[----:B------:R-:W2:Y:S01]  /*0410*/  LDC R117, c[0x0][0x218] ;  /* 0x00008600ff757b82 */ /* 0x000ea20000000800 */
[----:B0-----:R-:W-:-:S05]  /*0420*/  IMAD.WIDE R2, R112, 0x4, R2 ;  /* 0x0000000470027825 */ /* 0x001fca00078e0202 */
[----:B------:R-:W3:Y:S01]  /*0430*/  LDG.E R90, desc[UR4][R2.64] ;  /* 0x00000004025a7981 */ /* 0x000ee2000c1e1900 */
[----:B-1----:R-:W-:-:S04]  /*0440*/  ISETP.NE.U32.AND P0, PT, R108, RZ, PT ;  /* 0x000000ff6c00720c */ /* 0x002fc80003f05070 */
[----:B------:R-:W-:Y:S01]  /*0450*/  ISETP.NE.AND.EX P0, PT, R109, RZ, PT, P0 ;  /* 0x000000ff6d00720c */ /* 0x000fe20003f05300 */
[----:B--2---:R-:W-:-:S05]  /*0460*/  IMAD R84, R112, R117, RZ ;  /* 0x0000007570547224 */ /* 0x004fca00078e02ff */
[----:B------:R-:W-:-:S07]  /*0470*/  SHF.R.S32.HI R85, RZ, 0x1f, R84 ;  /* 0x0000001fff557819 */ /* 0x000fce0000011454 */
[----:B------:R-:W0:Y:S01]  /*0480*/  @P0 LDC.64 R86, c[0x0][0x230] ;  /* 0x00008c00ff560b82 */ /* 0x000e220000000a00 */
[----:B------:R-:W-:-:S04]  /*0490*/  LEA.HI R119, R85, R84, RZ, 0x2 ;  /* 0x0000005455777211 */ /* 0x000fc800078f10ff */
[----:B------:R-:W-:Y:S02]  /*04a0*/  LEA.HI.SX32 R119, R119, R114, 0x1e ;  /* 0x0000007277777211 */ /* 0x000fe400078ff2ff */
[----:B------:R-:W-:Y:S01]  /*04b0*/  MOV R115, RZ ;  /* 0x000000ff00737202 */ /* 0x000fe20000000f00 */
[----:B------:R-:W1:Y:S02]  /*04c0*/  LDC.64 R84, c[0x0][0x288] ;  /* 0x0000a200ff547b82 */ /* 0x000e640000000a00 */
[----:B0-----:R-:W-:-:S05]  /*04d0*/  @P0 IMAD.WIDE.U32 R86, R119, 0x10, R86 ;  /* 0x0000001077560825 */ /* 0x001fca00078e0056 */
[----:B------:R0:W2:Y:S01]  /*04e0*/  @P0 LDG.E.128 R76, desc[UR4][R86.64] ;  /* 0x00000004564c0981 */ /* 0x0000a2000c1e1d00 */
[----:B---3--:R-:W-:Y:S01]  /*04f0*/  ISETP.GE.AND P5, PT, R90, 0x1, PT ;  /* 0x000000015a00780c */ /* 0x008fe20003fa6270 */
[----:B-1----:R-:W-:Y:S01]  /*0500*/  IMAD.WIDE R84, R112, 0x4, R84 ;  /* 0x0000000470547825 */ /* 0x002fe200078e0254 */
[C---:B------:R-:W-:Y:S02]  /*0510*/  ISETP.GT.AND P6, PT, R90.reuse, RZ, PT ;  /* 0x000000ff5a00720c */ /* 0x040fe40003fc4270 */
[----:B------:R-:W-:Y:S01]  /*0520*/  IADD3 R95, R119, 0x80, RZ ;  /* 0x00000080775f7810 */ /* 0x000fe20007ffe0ff */
[----:B------:R-:W-:Y:S01]  /*0530*/  BSSY B0, `(.L_x_21304) ;  /* 0x000001e000007945 */ /* 0x000fe20003800000 */
[----:B-----5:R1:W5:Y:S07]  /*0540*/  LDG.E R118, desc[UR4][R84.64] ;  /* 0x0000000454767981 */ /* 0x02036e000c1e1900 */
[----:B------:R-:W0:Y:S01]  /*0550*/  @P5 LDC.64 R88, c[0x0][0x220] ;  /* 0x00008800ff585b82 */ /* 0x000e220000000a00 */
[----:B------:R-:W-:-:S02]  /*0560*/  @P5 IADD3 R2, R90, -0x1, RZ ;  /* 0xffffffff5a025810 */ /* 0x000fc40007ffe0ff */
[----:B------:R-:W-:-:S03]  /*0570*/  @!P6 ISETP.NE.U32.AND P1, PT, R108, RZ, PT ;  /* 0x000000ff6c00e20c */ /* 0x000fc60003f25070 */
[----:B------:R-:W-:Y:S01]  /*0580*/  @P5 IMAD R2, R2, R117, RZ ;  /* 0x0000007502025224 */ /* 0x000fe200078e02ff */
[----:B------:R-:W-:Y:S01]  /*0590*/  @!P6 ISETP.NE.AND.EX P2, PT, R109, RZ, PT, P1 ;  /* 0x000000ff6d00e20c */ /* 0x000fe20003f45310 */
[----:B------:R-:W3:Y:S03]  /*05a0*/  @P0 LDC.64 R90, c[0x0][0x230] ;  /* 0x00008c00ff5a0b82 */ /* 0x000ee60000000a00 */
[----:B------:R-:W-:-:S04]  /*05b0*/  @P5 SHF.R.S32.HI R3, RZ, 0x1f, R2 ;  /* 0x0000001fff035819 */ /* 0x000fc80000011402 */
[----:B------:R-:W-:Y:S02]  /*05c0*/  @P5 LEA.HI R93, R3, R2, RZ, 0x2 ;  /* 0x00000002035d5211 */ /* 0x000fe400078f10ff */
[----:B------:R-:W1:Y:S02]  /*05d0*/  LDC.64 R2, c[0x0][0x238] ;  /* 0x00008e00ff027b82 */ /* 0x000e640000000a00 */
[----:B------:R-:W-:-:S05]  /*05e0*/  @P5 LEA.HI.SX32 R115, R93, R114, 0x1e ;  /* 0x000000725d735211 */ /* 0x000fca00078ff2ff */
[----:B0-----:R-:W-:-:S05]  /*05f0*/  @P5 IMAD.WIDE.U32 R86, R115, 0x10, R88 ;  /* 0x0000001073565825 */ /* 0x001fca00078e0058 */
[----:B------:R0:W5:Y:S01]  /*0600*/  @P5 LDG.E.128 R80, desc[UR4][R86.64] ;  /* 0x0000000456505981 */ /* 0x000162000c1e1d00 */
[C---:B------:R-:W-:Y:S02]  /*0610*/  @!P6 ISETP.NE.U32.AND P3, PT, R108.reuse, RZ, PT ;  /* 0x000000ff6c00e20c */ /* 0x040fe40003f65070 */
[C---:B------:R-:W-:Y:S01]  /*0620*/  @!P6 ISETP.NE.U32.AND P1, PT, R108.reuse, RZ, PT ;  /* 0x000000ff6c00e20c */ /* 0x040fe20003f25070 */
[----:B---3--:R-:W-:Y:S01]  /*0630*/  @P0 IMAD.WIDE.U32 R88, R95, 0x10, R90 ;  /* 0x000000105f580825 */ /* 0x008fe200078e005a */
[----:B------:R-:W-:Y:S02]  /*0640*/  @!P6 ISETP.NE.AND.EX P3, PT, R109, RZ, PT, P3 ;  /* 0x000000ff6d00e20c */ /* 0x000fe40003f65330 */
[----:B--2---:R-:W-:Y:S02]  /*0650*/  @!P6 FSEL R105, R77, RZ, P2 ;  /* 0x000000ff4d69e208 */ /* 0x004fe40001000000 */
[----:B------:R-:W-:Y:S02]  /*0660*/  @!P6 ISETP.NE.U32.AND P2, PT, R108, RZ, PT ;  /* 0x000000ff6c00e20c */ /* 0x000fe40003f45070 */
[----:B------:R-:W-:Y:S01]  /*0670*/  @!P6 ISETP.NE.AND.EX P1, PT, R109, RZ, PT, P1 ;  /* 0x000000ff6d00e20c */ /* 0x000fe20003f25310 */
[----:B-1----:R-:W-:Y:S01]  /*0680*/  IMAD.WIDE.U32 R84, R119, 0x10, R2 ;  /* 0x0000001077547825 */ /* 0x002fe200078e0002 */
[----:B------:R-:W-:-:S02]  /*0690*/  @!P6 ISETP.NE.AND.EX P2, PT, R109, RZ, PT, P2 ;  /* 0x000000ff6d00e20c */ /* 0x000fc40003f45320 */
[----:B------:R-:W-:Y:S02]  /*06a0*/  @!P6 FSEL R106, R78, RZ, P1 ;  /* 0x000000ff4e6ae208 */ /* 0x000fe40000800000 */
[----:B------:R-:W-:Y:S02]  /*06b0*/  @!P6 FSEL R107, R79, RZ, P2 ;  /* 0x000000ff4f6be208 */ /* 0x000fe40001000000 */
[----:B------:R-:W-:Y:S01]  /*06c0*/  @!P6 FSEL R104, R76, RZ, P3 ;  /* 0x000000ff4c68e208 */ /* 0x000fe20001800000 */
[----:B0-----:R-:W-:Y:S06]  /*06d0*/  @!P6 BRA `(.L_x_21305) ;  /* 0x00000000000ce947 */ /* 0x001fec0003800000 */
[----:B-----5:R-:W-:-:S04]  /*06e0*/  FMUL.FTZ R87, R80, UR6 ;  /* 0x0000000650577c20 */ /* 0x020fc80008410000 */
[----:B------:R-:W-:-:S04]  /*06f0*/  FMUL.FTZ R104, R52, R87 ;  /* 0x0000005734687220 */ /* 0x000fc80000410000 */
[----:B------:R-:W-:-:S07]  /*0700*/  @P0 FADD.FTZ R104, R76, R104 ;  /* 0x000000684c680221 */ /* 0x000fce0000010000 */
.L_x_21305:
[----:B------:R-:W-:Y:S05]  /*0710*/  BSYNC B0 ;  /* 0x0000000000007941 */ /* 0x000fea0003800000 */
.L_x_21304:
[----:B------:R-:W-:Y:S04]  /*0720*/  BSSY B0, `(.L_x_21306) ;  /* 0x0000005000007945 */ /* 0x000fe80003800000 */
[----:B------:R-:W-:Y:S05]  /*0730*/  @!P6 BRA `(.L_x_21307) ;  /* 0x00000000000ce947 */ /* 0x000fea0003800000 */
[----:B-----5:R-:W-:-:S04]  /*0740*/  FMUL.FTZ R86, R81, UR6 ;  /* 0x0000000651567c20 */ /* 0x020fc80008410000 */
[----:B------:R-:W-:-:S04]  /*0750*/  FMUL.FTZ R105, R53, R86 ;  /* 0x0000005635697220 */ /* 0x000fc80000410000 */
[----:B------:R-:W-:-:S07]  /*0760*/  @P0 FADD.FTZ R105, R77, R105 ;  /* 0x000000694d690221 */ /* 0x000fce0000010000 */
.L_x_21307:
[----:B------:R-:W-:Y:S05]  /*0770*/  BSYNC B0 ;  /* 0x0000000000007941 */ /* 0x000fea0003800000 */
.L_x_21306:
[----:B------:R-:W-:Y:S04]  /*0780*/  BSSY B0, `(.L_x_21308) ;  /* 0x0000005000007945 */ /* 0x000fe80003800000 */
[----:B------:R-:W-:Y:S05]  /*0790*/  @!P6 BRA `(.L_x_21309) ;  /* 0x00000000000ce947 */ /* 0x000fea0003800000 */
[----:B-----5:R-:W-:-:S04]  /*07a0*/  FMUL.FTZ R87, R82, UR6 ;  /* 0x0000000652577c20 */ /* 0x020fc80008410000 */
[----:B------:R-:W-:-:S04]  /*07b0*/  FMUL.FTZ R106, R54, R87 ;  /* 0x00000057366a7220 */ /* 0x000fc80000410000 */
[----:B------:R-:W-:-:S07]  /*07c0*/  @P0 FADD.FTZ R106, R78, R106 ;  /* 0x0000006a4e6a0221 */ /* 0x000fce0000010000 */
.L_x_21309:
[----:B------:R-:W-:Y:S05]  /*07d0*/  BSYNC B0 ;  /* 0x0000000000007941 */ /* 0x000fea0003800000 */
.L_x_21308:
[----:B------:R-:W-:Y:S04]  /*07e0*/  BSSY B0, `(.L_x_21310) ;  /* 0x0000005000007945 */ /* 0x000fe80003800000 */
[----:B------:R-:W-:Y:S05]  /*07f0*/  @!P6 BRA `(.L_x_21311) ;  /* 0x00000000000ce947 */ /* 0x000fea0003800000 */
[----:B-----5:R-:W-:-:S04]  /*0800*/  FMUL.FTZ R86, R83, UR6 ;  /* 0x0000000653567c20 */ /* 0x020fc80008410000 */
[----:B------:R-:W-:-:S04]  /*0810*/  FMUL.FTZ R107, R55, R86 ;  /* 0x00000056376b7220 */ /* 0x000fc80000410000 */
[----:B------:R-:W-:-:S07]  /*0820*/  @P0 FADD.FTZ R107, R79, R107 ;  /* 0x0000006b4f6b0221 */ /* 0x000fce0000010000 */
.L_x_21311:
[----:B------:R-:W-:Y:S05]  /*0830*/  BSYNC B0 ;  /* 0x0000000000007941 */ /* 0x000fea0003800000 */
.L_x_21310:
[----:B------:R-:W0:Y:S01]  /*0840*/  @P5 LDC.64 R92, c[0x0][0x220] ;  /* 0x00008800ff5c5b82 */ /* 0x000e220000000a00 */
[----:B------:R1:W-:Y:S01]  /*0850*/  STG.E.128 desc[UR4][R84.64], R104 ;  /* 0x0000006854007986 */ /* 0x0003e2000c101d04 */
[----:B------:R-:W-:-:S03]  /*0860*/  @P5 IADD3 R91, R115, 0x80, RZ ;  /* 0x00000080735b5810 */ /* 0x000fc60007ffe0ff */
[----:B------:R2:W1:Y:S01]  /*0870*/  @P0 LDG.E.128 R76, desc[UR4][R88.64] ;  /* 0x00000004584c0981 */ /* 0x000462000c1e1d00 */
[----:B------:R-:W-:Y:S02]  /*0880*/  @!P6 ISETP.NE.U32.AND P1, PT, R108, RZ, PT ;  /* 0x000000ff6c00e20c */ /* 0x000fe40003f25070 */
[----:B------:R-:W3:Y:S02]  /*0890*/  @P0 LDC.64 R86, c[0x0][0x230] ;  /* 0x00008c00ff560b82 */ /* 0x000ee40000000a00 */
[----:B------:R-:W-:Y:S01]  /*08a0*/  @!P6 ISETP.NE.AND.EX P2, PT, R109, RZ, PT, P1 ;  /* 0x000000ff6d00e20c */ /* 0x000fe20003f45310 */
[----:B0-----:R-:W-:-:S05]  /*08b0*/  @P5 IMAD.WIDE.U32 R92, R91, 0x10, R92 ;  /* 0x000000105b5c5825 */ /* 0x001fca00078e005c */
[----:B-----5:R0:W5:Y:S01]  /*08c0*/  @P5 LDG.E.128 R80, desc[UR4][R92.64] ;  /* 0x000000045c505981 */ /* 0x020162000c1e1d00 */
[C---:B------:R-:W-:Y:S01]  /*08d0*/  @!P6 ISETP.NE.U32.AND P3, PT, R108.reuse, RZ, PT ;  /* 0x000000ff6c00e20c */ /* 0x040fe20003f65070 */
[----:B------:R-:W-:Y:S01]  /*08e0*/  BSSY B0, `(.L_x_21312) ;  /* 0x0000011000007945 */ /* 0x000fe20003800000 */
[----:B------:R-:W-:Y:S01]  /*08f0*/  @!P6 ISETP.NE.U32.AND P1, PT, R108, RZ, PT ;  /* 0x000000ff6c00e20c */ /* 0x000fe20003f25070 */
[----:B--2---:R-:W-:Y:S01]  /*0900*/  IMAD.WIDE.U32 R88, R95, 0x10, R2 ;  /* 0x000000105f587825 */ /* 0x004fe200078e0002 */
[----:B------:R-:W-:Y:S02]  /*0910*/  IADD3 R97, R119, 0x100, RZ ;  /* 0x0000010077617810 */ /* 0x000fe40007ffe0ff */
[C---:B------:R-:W-:Y:S02]  /*0920*/  @!P6 ISETP.NE.AND.EX P3, PT, R109.reuse, RZ, PT, P3 ;  /* 0x000000ff6d00e20c */ /* 0x040fe40003f65330 */
[----:B------:R-:W-:Y:S01]  /*0930*/  @!P6 ISETP.NE.AND.EX P1, PT, R109, RZ, PT, P1 ;  /* 0x000000ff6d00e20c */ /* 0x000fe20003f25310 */
[----:B---3--:R-:W-:Y:S01]  /*0940*/  @P0 IMAD.WIDE.U32 R90, R97, 0x10, R86 ;  /* 0x00000010615a0825 */ /* 0x008fe200078e0056 */
[----:B-1----:R-:W-:-:S02]  /*0950*/  @!P6 FSEL R85, R77, RZ, P2 ;  /* 0x000000ff4d55e208 */ /* 0x002fc40001000000 */
[----:B------:R-:W-:Y:S02]  /*0960*/  @!P6 ISETP.NE.U32.AND P2, PT, R108, RZ, PT ;  /* 0x000000ff6c00e20c */ /* 0x000fe40003f45070 */
[----:B------:R-:W-:Y:S02]  /*0970*/  @!P6 FSEL R86, R78, RZ, P1 ;  /* 0x000000ff4e56e208 */ /* 0x000fe40000800000 */
[----:B------:R-:W-:Y:S02]  /*0980*/  @!P6 ISETP.NE.AND.EX P2, PT, R109, RZ, PT, P2 ;  /* 0x000000ff6d00e20c */ /* 0x000fe40003f45320 */
[----:B------:R-:W-:Y:S02]  /*0990*/  @!P6 FSEL R84, R76, RZ, P3 ;  /* 0x000000ff4c54e208 */ /* 0x000fe40001800000 */
[----:B------:R-:W-:Y:S01]  /*09a0*/  @!P6 FSEL R87, R79, RZ, P2 ;  /* 0x000000ff4f57e208 */ /* 0x000fe20001000000 */
[----:B0-----:R-:W-:Y:S08]  /*09b0*/  @!P6 BRA `(.L_x_21313) ;  /* 0x00000000000ce947 */ /* 0x001ff00003800000 */
[----:B-----5:R-:W-:-:S04]  /*09c0*/  FMUL.FTZ R93, R80, UR6 ;  /* 0x00000006505d7c20 */ /* 0x020fc80008410000 */
[----:B------:R-:W-:-:S04]  /*09d0*/  FMUL.FTZ R84, R56, R93 ;  /* 0x0000005d38547220 */ /* 0x000fc80000410000 */
[----:B------:R-:W-:-:S07]  /*09e0*/  @P0 FADD.FTZ R84, R76, R84 ;  /* 0x000000544c540221 */ /* 0x000fce0000010000 */
.L_x_21313:
[----:B------:R-:W-:Y:S05]  /*09f0*/  BSYNC B0 ;  /* 0x0000000000007941 */ /* 0x000fea0003800000 */
.L_x_21312:
[----:B------:R-:W-:Y:S04]  /*0a00*/  BSSY B0, `(.L_x_21314) ;  /* 0x0000005000007945 */ /* 0x000fe80003800000 */
[----:B------:R-:W-:Y:S05]  /*0a10*/  @!P6 BRA `(.L_x_21315) ;  /* 0x00000000000ce947 */ /* 0x000fea0003800000 */
[----:B-----5:R-:W-:-:S04]  /*0a20*/  FMUL.FTZ R92, R81, UR6 ;  /* 0x00000006515c7c20 */ /* 0x020fc80008410000 */
[----:B------:R-:W-:-:S04]  /*0a30*/  FMUL.FTZ R85, R57, R92 ;  /* 0x0000005c39557220 */ /* 0x000fc80000410000 */
[----:B------:R-:W-:-:S07]  /*0a40*/  @P0 FADD.FTZ R85, R77, R85 ;  /* 0x000000554d550221 */ /* 0x000fce0000010000 */
.L_x_21315:
[----:B------:R-:W-:Y:S05]  /*0a50*/  BSYNC B0 ;  /* 0x0000000000007941 */ /* 0x000fea0003800000 */
.L_x_21314:
[----:B------:R-:W-:Y:S04]  /*0a60*/  BSSY B0, `(.L_x_21316) ;  /* 0x0000005000007945 */ /* 0x000fe80003800000 */
[----:B------:R-:W-:Y:S05]  /*0a70*/  @!P6 BRA `(.L_x_21317) ;  /* 0x00000000000ce947 */ /* 0x000fea0003800000 */
[----:B-----5:R-:W-:-:S04]  /*0a80*/  FMUL.FTZ R93, R82, UR6 ;  /* 0x00000006525d7c20 */ /* 0x020fc80008410000 */
[----:B------:R-:W-:-:S04]  /*0a90*/  FMUL.FTZ R86, R58, R93 ;  /* 0x0000005d3a567220 */ /* 0x000fc80000410000 */
[----:B------:R-:W-:-:S07]  /*0aa0*/  @P0 FADD.FTZ R86, R78, R86 ;  /* 0x000000564e560221 */ /* 0x000fce0000010000 */
.L_x_21317:
[----:B------:R-:W-:Y:S05]  /*0ab0*/  BSYNC B0 ;  /* 0x0000000000007941 */ /* 0x000fea0003800000 */
.L_x_21316:
[----:B------:R-:W-:Y:S04]  /*0ac0*/  BSSY B0, `(.L_x_21318) ;  /* 0x0000005000007945 */ /* 0x000fe80003800000 */
[----:B------:R-:W-:Y:S05]  /*0ad0*/  @!P6 BRA `(.L_x_21319) ;  /* 0x00000000000ce947 */ /* 0x000fea0003800000 */
[----:B-----5:R-:W-:-:S04]  /*0ae0*/  FMUL.FTZ R92, R83, UR6 ;  /* 0x00000006535c7c20 */ /* 0x020fc80008410000 */
[----:B------:R-:W-:-:S04]  /*0af0*/  FMUL.FTZ R87, R59, R92 ;  /* 0x0000005c3b577220 */ /* 0x000fc80000410000 */
[----:B------:R-:W-:-:S07]  /*0b00*/  @P0 FADD.FTZ R87, R79, R87 ;  /* 0x000000574f570221 */ /* 0x000fce0000010000 */
.L_x_21319:
[----:B------:R-:W-:Y:S05]  /*0b10*/  BSYNC B0 ;  /* 0x0000000000007941 */ /* 0x000fea0003800000 */
.L_x_21318:
        /* <DEDUP_REMOVED lines=27> */
.L_x_21321:
[----:B------:R-:W-:Y:S05]  /*0cd0*/  BSYNC B0 ;  /* 0x0000000000007941 */ /* 0x000fea0003800000 */
.L_x_21320:
[----:B------:R-:W-:Y:S04]  /*0ce0*/  BSSY B0, `(.L_x_21322) ;  /* 0x0000005000007945 */ /* 0x000fe80003800000 */
[----:B------:R-:W-:Y:S05]  /*0cf0*/  @!P6 BRA `(.L_x_21323) ;  /* 0x00000000000ce947 */ /* 0x000fea0003800000 */
[----:B-----5:R-:W-:-:S04]  /*0d00*/  FMUL.FTZ R96, R81, UR6 ;  /* 0x0000000651607c20 */ /* 0x020fc80008410000 */
[----:B------:R-:W-:-:S04]  /*0d10*/  FMUL.FTZ R89, R61, R96 ;  /* 0x000000603d597220 */ /* 0x000fc80000410000 */
[----:B------:R-:W-:-:S07]  /*0d20*/  @P0 FADD.FTZ R89, R77, R89 ;  /* 0x000000594d590221 */ /* 0x000fce0000010000 */
.L_x_21323:
[----:B------:R-:W-:Y:S05]  /*0d30*/  BSYNC B0 ;  /* 0x0000000000007941 */ /* 0x000fea0003800000 */
.L_x_21322:
[----:B------:R-:W-:Y:S04]  /*0d40*/  BSSY B0, `(.L_x_21324) ;  /* 0x0000005000007945 */ /* 0x000fe80003800000 */
[----:B------:R-:W-:Y:S05]  /*0d50*/  @!P6 BRA `(.L_x_21325) ;  /* 0x00000000000ce947 */ /* 0x000fea0003800000 */
[----:B-----5:R-:W-:-:S04]  /*0d60*/  FMUL.FTZ R97, R82, UR6 ;  /* 0x0000000652617c20 */ /* 0x020fc80008410000 */
[----:B------:R-:W-:-:S04]  /*0d70*/  FMUL.FTZ R90, R62, R97 ;  /* 0x000000613e5a7220 */ /* 0x000fc80000410000 */
[----:B------:R-:W-:-:S07]  /*0d80*/  @P0 FADD.FTZ R90, R78, R90 ;  /* 0x0000005a4e5a0221 */ /* 0x000fce0000010000 */
.L_x_21325:
[----:B------:R-:W-:Y:S05]  /*0d90*/  BSYNC B0 ;  /* 0x0000000000007941 */ /* 0x000fea0003800000 */
.L_x_21324:
[----:B------:R-:W-:Y:S04]  /*0da0*/  BSSY B0, `(.L_x_21326) ;  /* 0x0000005000007945 */ /* 0x000fe80003800000 */
[----:B------:R-:W-:Y:S05]  /*0db0*/  @!P6 BRA `(.L_x_21327) ;  /* 0x00000000000ce947 */ /* 0x000fea0003800000 */
[----:B-----5:R-:W-:-:S04]  /*0dc0*/  FMUL.FTZ R96, R83, UR6 ;  /* 0x0000000653607c20 */ /* 0x020fc80008410000 */
[----:B------:R-:W-:-:S04]  /*0dd0*/  FMUL.FTZ R91, R63, R96 ;  /* 0x000000603f5b7220 */ /* 0x000fc80000410000 */
[----:B------:R-:W-:-:S07]  /*0de0*/  @P0 FADD.FTZ R91, R79, R91 ;  /* 0x0000005b4f5b0221 */ /* 0x000fce0000010000 */
.L_x_21327:
[----:B------:R-:W-:Y:S05]  /*0df0*/  BSYNC B0 ;  /* 0x0000000000007941 */ /* 0x000fea0003800000 */
.L_x_21326:
        /* <DEDUP_REMOVED lines=10> */
[C---:B------:R-:W-:Y:S02]  /*0ea0*/  @!P6 ISETP.NE.AND.EX P2, PT, R109.reuse, RZ, PT, P1 ;  /* 0x000000ff6d00e20c */ /* 0x040fe40003f45310 */
[C---:B------:R-:W-:Y:S02]  /*0eb0*/  @!P6 ISETP.NE.U32.AND P1, PT, R108.reuse, RZ, PT ;  /* 0x000000ff6c00e20c */ /* 0x040fe40003f25070 */
[C---:B------:R-:W-:Y:S02]  /*0ec0*/  @!P6 ISETP.NE.AND.EX P3, PT, R109.reuse, RZ, PT, P3 ;  /* 0x000000ff6d00e20c */ /* 0x040fe40003f65330 */
[----:B------:R-:W-:Y:S02]  /*0ed0*/  @!P6 ISETP.NE.AND.EX P1, PT, R109, RZ, PT, P1 ;  /* 0x000000ff6d00e20c */ /* 0x000fe40003f25310 */
[----:B-1----:R-:W-:Y:S02]  /*0ee0*/  @!P6 FSEL R93, R77, RZ, P2 ;  /* 0x000000ff4d5de208 */ /* 0x002fe40001000000 */
[----:B------:R-:W-:-:S02]  /*0ef0*/  @!P6 ISETP.NE.U32.AND P2, PT, R108, RZ, PT ;  /* 0x000000ff6c00e20c */ /* 0x000fc40003f45070 */
[----:B------:R-:W-:Y:S02]  /*0f00*/  @!P6 FSEL R94, R78, RZ, P3 ;  /* 0x000000ff4e5ee208 */ /* 0x000fe40001800000 */
[----:B------:R-:W-:-:S04]  /*0f10*/  @!P6 ISETP.NE.AND.EX P2, PT, R109, RZ, PT, P2 ;  /* 0x000000ff6d00e20c */ /* 0x000fc80003f45320 */
[----:B------:R-:W-:Y:S01]  /*0f20*/  @!P6 FSEL R92, R76, RZ, P2 ;  /* 0x000000ff4c5ce208 */ /* 0x000fe20001000000 */
[----:B0-2---:R-:W-:Y:S08]  /*0f30*/  @!P6 BRA `(.L_x_21329) ;  /* 0x00000000000ce947 */ /* 0x005ff00003800000 */
[----:B-----5:R-:W-:-:S04]  /*0f40*/  FMUL.FTZ R95, R80, UR6 ;  /* 0x00000006505f7c20 */ /* 0x020fc80008410000 */
[----:B------:R-:W-:-:S04]  /*0f50*/  FMUL.FTZ R92, R64, R95 ;  /* 0x0000005f405c7220 */ /* 0x000fc80000410000 */
[----:B------:R-:W-:-:S07]  /*0f60*/  @P0 FADD.FTZ R92, R76, R92 ;  /* 0x0000005c4c5c0221 */ /* 0x000fce0000010000 */
.L_x_21329:
[----:B------:R-:W-:Y:S05]  /*0f70*/  BSYNC B0 ;  /* 0x0000000000007941 */ /* 0x000fea0003800000 */
.L_x_21328:
[----:B------:R-:W-:Y:S04]  /*0f80*/  BSSY B0, `(.L_x_21330) ;  /* 0x0000005000007945 */ /* 0x000fe80003800000 */
[----:B------:R-:W-:Y:S05]  /*0f90*/  @!P6 BRA `(.L_x_21331) ;  /* 0x00000000000ce947 */ /* 0x000fea0003800000 */
[----:B-----5:R-:W-:-:S04]  /*0fa0*/  FMUL.FTZ R98, R81, UR6 ;  /* 0x0000000651627c20 */ /* 0x020fc80008410000 */
[----:B------:R-:W-:-:S04]  /*0fb0*/  FMUL.FTZ R93, R65, R98 ;  /* 0x00000062415d7220 */ /* 0x000fc80000410000 */
[----:B------:R-:W-:-:S07]  /*0fc0*/  @P0 FADD.FTZ R93, R77, R93 ;  /* 0x0000005d4d5d0221 */ /* 0x000fce0000010000 */
.L_x_21331:
[----:B------:R-:W-:Y:S05]  /*0fd0*/  BSYNC B0 ;  /* 0x0000000000007941 */ /* 0x000fea0003800000 */
.L_x_21330:
[----:B------:R-:W-:Y:S04]  /*0fe0*/  BSSY B0, `(.L_x_21332) ;  /* 0x0000005000007945 */ /* 0x000fe80003800000 */
[----:B------:R-:W-:Y:S05]  /*0ff0*/  @!P6 BRA `(.L_x_21333) ;  /* 0x00000000000ce947 */ /* 0x000fea0003800000 */
[----:B-----5:R-:W-:-:S04]  /*1000*/  FMUL.FTZ R95, R82, UR6 ;  /* 0x00000006525f7c20 */ /* 0x020fc80008410000 */
[----:B------:R-:W-:-:S04]  /*1010*/  FMUL.FTZ R94, R66, R95 ;  /* 0x0000005f425e7220 */ /* 0x000fc80000410000 */
[----:B------:R-:W-:-:S07]  /*1020*/  @P0 FADD.FTZ R94, R78, R94 ;  /* 0x0000005e4e5e0221 */ /* 0x000fce0000010000 */
.L_x_21333:
[----:B------:R-:W-:Y:S05]  /*1030*/  BSYNC B0 ;  /* 0x0000000000007941 */ /* 0x000fea0003800000 */
.L_x_21332:
[----:B------:R-:W-:Y:S01]  /*1040*/  BSSY B0, `(.L_x_21334) ;  /* 0x0000007000007945 */ /* 0x000fe20003800000 */
[----:B------:R-:W-:Y:S01]  /*1050*/  IMAD.WIDE.U32 R98, R99, 0x10, R2 ;  /* 0x0000001063627825 */ /* 0x000fe200078e0002 */
[----:B------:R-:W-:Y:S02]  /*1060*/  @!P6 FSEL R95, R79, RZ, P1 ;  /* 0x000000ff4f5fe208 */ /* 0x000fe40000800000 */
[----:B------:R-:W-:Y:S05]  /*1070*/  @!P6 BRA `(.L_x_21335) ;  /* 0x00000000000ce947 */ /* 0x000fea0003800000 */
[----:B-----5:R-:W-:-:S04]  /*1080*/  FMUL.FTZ R100, R83, UR6 ;  /* 0x0000000653647c20 */ /* 0x020fc80008410000 */
[----:B------:R-:W-:-:S04]  /*1090*/  FMUL.FTZ R95, R67, R100 ;  /* 0x00000064435f7220 */ /* 0x000fc80000410000 */
[----:B------:R-:W-:-:S07]  /*10a0*/  @P0 FADD.FTZ R95, R79, R95 ;  /* 0x0000005f4f5f0221 */ /* 0x000fce0000010000 */
.L_x_21335:
[----:B------:R-:W-:Y:S05]  /*10b0*/  BSYNC B0 ;  /* 0x0000000000007941 */ /* 0x000fea0003800000 */
.L_x_21334:
[----:B------:R-:W-:Y:S01]  /*10c0*/  IADD3 R123, R119, 0x200, RZ ;  /* 0x00000200777b7810 */ /* 0x000fe20007ffe0ff */
[----:B------:R0:W-:Y:S01]  /*10d0*/  STG.E.128 desc[UR4][R98.64], R92 ;  /* 0x0000005c62007986 */ /* 0x0001e2000c101d04 */
[----:B------:R-:W-:Y:S01]  /*10e0*/  @P5 IADD3 R121, R115, 0x200, RZ ;  /* 0x0000020073795810 */ /* 0x000fe20007ffe0ff */
[----:B------:R-:W1:Y:S02]  /*10f0*/  @P0 LDC.64 R100, c[0x0][0x230] ;  /* 0x00008c00ff640b82 */ /* 0x000e640000000a00 */
[----:B------:R-:W-:-:S05]  /*1100*/  @P0 IMAD.WIDE.U32 R102, R123, 0x10, R96 ;  /* 0x000000107b660825 */ /* 0x000fca00078e0060 */
[----:B------:R-:W2:Y:S01]  /*1110*/  @P0 LDG.E.128 R76, desc[UR4][R102.64] ;  /* 0x00000004664c0981 */ /* 0x000ea2000c1e1d00 */
[----:B------:R-:W3:Y:S02]  /*1120*/  @P5 LDC.64 R96, c[0x0][0x220] ;  /* 0x00008800ff605b82 */ /* 0x000ee40000000a00 */
[----:B---3--:R-:W-:-:S05]  /*1130*/  @P5 IMAD.WIDE.U32 R120, R121, 0x10, R96 ;  /* 0x0000001079785825 */ /* 0x008fca00078e0060 */
        /* <DEDUP_REMOVED lines=10> */
[----:B------:R-:W-:Y:S01]  /*11e0*/  @!P6 ISETP.NE.AND.EX P2, PT, R109, RZ, PT, P2 ;  /* 0x000000ff6d00e20c */ /* 0x000fe20003f45320 */
[----:B01----:R-:W-:-:S12]  /*11f0*/  @!P6 BRA `(.L_x_21337) ;  /* 0x00000000000ce947 */ /* 0x003fd80003800000 */
[----:B-----5:R-:W-:-:S04]  /*1200*/  FMUL.FTZ R97, R80, UR6 ;  /* 0x0000000650617c20 */ /* 0x020fc80008410000 */
[----:B------:R-:W-:-:S04]  /*1210*/  FMUL.FTZ R96, R68, R97 ;  /* 0x0000006144607220 */ /* 0x000fc80000410000 */
[----:B------:R-:W-:-:S07]  /*1220*/  @P0 FADD.FTZ R96, R76, R96 ;  /* 0x000000604c600221 */ /* 0x000fce0000010000 */
.L_x_21337:
[----:B------:R-:W-:Y:S05]  /*1230*/  BSYNC B0 ;  /* 0x0000000000007941 */ /* 0x000fea0003800000 */
.L_x_21336:
[----:B------:R-:W-:Y:S01]  /*1240*/  BSSY B0, `(.L_x_21338) ;  /* 0x0000006000007945 */ /* 0x000fe20003800000 */
[----:B------:R-:W-:-:S03]  /*1250*/  @!P6 FSEL R97, R77, RZ, P3 ;  /* 0x000000ff4d61e208 */ /* 0x000fc60001800000 */
[----:B------:R-:W-:Y:S05]  /*1260*/  @!P6 BRA `(.L_x_21339) ;  /* 0x00000000000ce947 */ /* 0x000fea0003800000 */
[----:B-----5:R-:W-:-:S04]  /*1270*/  FMUL.FTZ R98, R81, UR6 ;  /* 0x0000000651627c20 */ /* 0x020fc80008410000 */
[----:B------:R-:W-:-:S04]  /*1280*/  FMUL.FTZ R97, R69, R98 ;  /* 0x0000006245617220 */ /* 0x000fc80000410000 */
[----:B------:R-:W-:-:S07]  /*1290*/  @P0 FADD.FTZ R97, R77, R97 ;  /* 0x000000614d610221 */ /* 0x000fce0000010000 */
.L_x_21339:
[----:B------:R-:W-:Y:S05]  /*12a0*/  BSYNC B0 ;  /* 0x0000000000007941 */ /* 0x000fea0003800000 */
.L_x_21338:
[----:B------:R-:W-:Y:S01]  /*12b0*/  BSSY B0, `(.L_x_21340) ;  /* 0x0000006000007945 */ /* 0x000fe20003800000 */
[----:B------:R-:W-:-:S03]  /*12c0*/  @!P6 FSEL R98, R78, RZ, P1 ;  /* 0x000000ff4e62e208 */ /* 0x000fc60000800000 */
[----:B------:R-:W-:Y:S05]  /*12d0*/  @!P6 BRA `(.L_x_21341) ;  /* 0x00000000000ce947 */ /* 0x000fea0003800000 */
[----:B-----5:R-:W-:-:S04]  /*12e0*/  FMUL.FTZ R99, R82, UR6 ;  /* 0x0000000652637c20 */ /* 0x020fc80008410000 */
[----:B------:R-:W-:-:S04]  /*12f0*/  FMUL.FTZ R98, R70, R99 ;  /* 0x0000006346627220 */ /* 0x000fc80000410000 */
[----:B------:R-:W-:-:S07]  /*1300*/  @P0 FADD.FTZ R98, R78, R98 ;  /* 0x000000624e620221 */ /* 0x000fce0000010000 */
.L_x_21341:
[----:B------:R-:W-:Y:S05]  /*1310*/  BSYNC B0 ;  /* 0x0000000000007941 */ /* 0x000fea0003800000 */
.L_x_21340:
[----:B------:R-:W-:Y:S01]  /*1320*/  BSSY B0, `(.L_x_21342) ;  /* 0x0000007000007945 */ /* 0x000fe20003800000 */
[----:B------:R-:W-:Y:S01]  /*1330*/  IMAD.WIDE.U32 R102, R123, 0x10, R2 ;  /* 0x000000107b667825 */ /* 0x000fe200078e0002 */
[----:B------:R-:W-:Y:S02]  /*1340*/  @!P6 FSEL R99, R79, RZ, P2 ;  /* 0x000000ff4f63e208 */ /* 0x000fe40001000000 */
[----:B------:R-:W-:Y:S05]  /*1350*/  @!P6 BRA `(.L_x_21343) ;  /* 0x00000000000ce947 */ /* 0x000fea0003800000 */
[----:B-----5:R-:W-:-:S04]  /*1360*/  FMUL.FTZ R120, R83, UR6 ;  /* 0x0000000653787c20 */ /* 0x020fc80008410000 */
[----:B------:R-:W-:-:S04]  /*1370*/  FMUL.FTZ R99, R71, R120 ;  /* 0x0000007847637220 */ /* 0x000fc80000410000 */
[----:B------:R-:W-:-:S07]  /*1380*/  @P0 FADD.FTZ R99, R79, R99 ;  /* 0x000000634f630221 */ /* 0x000fce0000010000 */
.L_x_21343:
[----:B------:R-:W-:Y:S05]  /*1390*/  BSYNC B0 ;  /* 0x0000000000007941 */ /* 0x000fea0003800000 */
.L_x_21342:
[----:B------:R-:W-:Y:S01]  /*13a0*/  IADD3 R119, R119, 0x280, RZ ;  /* 0x0000028077777810 */ /* 0x000fe20007ffe0ff */
[----:B------:R0:W-:Y:S01]  /*13b0*/  STG.E.128 desc[UR4][R102.64], R96 ;  /* 0x0000006066007986 */ /* 0x0001e2000c101d04 */
[----:B------:R-:W1:Y:S03]  /*13c0*/  @P5 LDC.64 R120, c[0x0][0x220] ;  /* 0x00008800ff785b82 */ /* 0x000e660000000a00 */
[----:B------:R-:W-:-:S05]  /*13d0*/  @P0 IMAD.WIDE.U32 R100, R119, 0x10, R100 ;  /* 0x0000001077640825 */ /* 0x000fca00078e0064 */
[----:B------:R-:W2:Y:S01]  /*13e0*/  @P0 LDG.E.128 R76, desc[UR4][R100.64] ;  /* 0x00000004644c0981 */ /* 0x000ea2000c1e1d00 */
[----:B------:R-:W-:Y:S02]  /*13f0*/  @P5 IADD3 R115, R115, 0x280, RZ ;  /* 0x0000028073735810 */ /* 0x000fe40007ffe0ff */
[C---:B------:R-:W-:Y:S01]  /*1400*/  @!P6 ISETP.NE.U32.AND P3, PT, R108.reuse, RZ, PT ;  /* 0x000000ff6c00e20c */ /* 0x040fe20003f65070 */
[----:B------:R-:W-:Y:S01]  /*1410*/  BSSY B0, `(.L_x_21344) ;  /* 0x0000011000007945 */ /* 0x000fe20003800000 */
[----:B------:R-:W-:Y:S01]  /*1420*/  @!P6 ISETP.NE.U32.AND P1, PT, R108, RZ, PT ;  /* 0x000000ff6c00e20c */ /* 0x000fe20003f25070 */
[----:B-1----:R-:W-:-:S05]  /*1430*/  @P5 IMAD.WIDE.U32 R120, R115, 0x10, R120 ;  /* 0x0000001073785825 */ /* 0x002fca00078e0078 */
[----:B-----5:R0:W5:Y:S01]  /*1440*/  @P5 LDG.E.128 R80, desc[UR4][R120.64] ;  /* 0x0000000478505981 */ /* 0x020162000c1e1d00 */
[C---:B------:R-:W-:Y:S01]  /*1450*/  @!P6 ISETP.NE.U32.AND P5, PT, R108.reuse, RZ, PT ;  /* 0x000000ff6c00e20c */ /* 0x040fe20003fa5070 */
[----:B------:R-:W-:Y:S01]  /*1460*/  IMAD.WIDE.U32 R2, R119, 0x10, R2 ;  /* 0x0000001077027825 */ /* 0x000fe200078e0002 */
[----:B------:R-:W-:Y:S02]  /*1470*/  @!P6 ISETP.NE.U32.AND P2, PT, R108, RZ, PT ;  /* 0x000000ff6c00e20c */ /* 0x000fe40003f45070 */
[C---:B------:R-:W-:Y:S02]  /*1480*/  @!P6 ISETP.NE.AND.EX P5, PT, R109.reuse, RZ, PT, P5 ;  /* 0x000000ff6d00e20c */ /* 0x040fe40003fa5350 */
[C---:B------:R-:W-:Y:S02]  /*1490*/  @!P6 ISETP.NE.AND.EX P3, PT, R109.reuse, RZ, PT, P3 ;  /* 0x000000ff6d00e20c */ /* 0x040fe40003f65330 */
[C---:B------:R-:W-:Y:S02]  /*14a0*/  @!P6 ISETP.NE.AND.EX P1, PT, R109.reuse, RZ, PT, P1 ;  /* 0x000000ff6d00e20c */ /* 0x040fe40003f25310 */
[----:B------:R-:W-:-:S02]  /*14b0*/  @!P6 ISETP.NE.AND.EX P2, PT, R109, RZ, PT, P2 ;  /* 0x000000ff6d00e20c */ /* 0x000fc40003f45320 */
[----:B--2---:R-:W-:Y:S02]  /*14c0*/  @!P6 FSEL R101, R77, RZ, P5 ;  /* 0x000000ff4d65e208 */ /* 0x004fe40002800000 */
[----:B------:R-:W-:Y:S01]  /*14d0*/  @!P6 FSEL R100, R76, RZ, P3 ;  /* 0x000000ff4c64e208 */ /* 0x000fe20001800000 */
[----:B0-----:R-:W-:Y:S08]  /*14e0*/  @!P6 BRA `(.L_x_21345) ;  /* 0x00000000000ce947 */ /* 0x001ff00003800000 */
[----:B-----5:R-:W-:-:S04]  /*14f0*/  FMUL.FTZ R103, R80, UR6 ;  /* 0x0000000650677c20 */ /* 0x020fc80008410000 */
[----:B------:R-:W-:-:S04]  /*1500*/  FMUL.FTZ R100, R72, R103 ;  /* 0x0000006748647220 */ /* 0x000fc80000410000 */
[----:B------:R-:W-:-:S07]  /*1510*/  @P0 FADD.FTZ R100, R76, R100 ;  /* 0x000000644c640221 */ /* 0x000fce0000010000 */
.L_x_21345:
[----:B------:R-:W-:Y:S05]  /*1520*/  BSYNC B0 ;  /* 0x0000000000007941 */ /* 0x000fea0003800000 */
.L_x_21344:
[----:B------:R-:W-:Y:S04]  /*1530*/  BSSY B0, `(.L_x_21346) ;  /* 0x0000005000007945 */ /* 0x000fe80003800000 */
[----:B------:R-:W-:Y:S05]  /*1540*/  @!P6 BRA `(.L_x_21347) ;  /* 0x00000000000ce947 */ /* 0x000fea0003800000 */
[----:B-----5:R-:W-:-:S04]  /*1550*/  FMUL.FTZ R102, R81, UR6 ;  /* 0x0000000651667c20 */ /* 0x020fc80008410000 */
[----:B------:R-:W-:-:S04]  /*1560*/  FMUL.FTZ R101, R73, R102 ;  /* 0x0000006649657220 */ /* 0x000fc80000410000 */
[----:B------:R-:W-:-:S07]  /*1570*/  @P0 FADD.FTZ R101, R77, R101 ;  /* 0x000000654d650221 */ /* 0x000fce0000010000 */
.L_x_21347:
[----:B------:R-:W-:Y:S05]  /*1580*/  BSYNC B0 ;  /* 0x0000000000007941 */ /* 0x000fea0003800000 */
.L_x_21346:
[----:B------:R-:W-:Y:S01]  /*1590*/  BSSY B0, `(.L_x_21348) ;  /* 0x0000006000007945 */ /* 0x000fe20003800000 */
[----:B------:R-:W-:-:S03]  /*15a0*/  @!P6 FSEL R102, R78, RZ, P1 ;  /* 0x000000ff4e66e208 */ /* 0x000fc60000800000 */
[----:B------:R-:W-:Y:S05]  /*15b0*/  @!P6 BRA `(.L_x_21349) ;  /* 0x00000000000ce947 */ /* 0x000fea0003800000 */
[----:B-----5:R-:W-:-:S04]  /*15c0*/  FMUL.FTZ R103, R82, UR6 ;  /* 0x0000000652677c20 */ /* 0x020fc80008410000 */
[----:B------:R-:W-:-:S04]  /*15d0*/  FMUL.FTZ R102, R74, R103 ;  /* 0x000000674a667220 */ /* 0x000fc80000410000 */
[----:B------:R-:W-:-:S07]  /*15e0*/  @P0 FADD.FTZ R102, R78, R102 ;  /* 0x000000664e660221 */ /* 0x000fce0000010000 */
.L_x_21349:
[----:B------:R-:W-:Y:S05]  /*15f0*/  BSYNC B0 ;  /* 0x0000000000007941 */ /* 0x000fea0003800000 */
.L_x_21348:
[----:B------:R-:W-:Y:S01]  /*1600*/  BSSY B0, `(.L_x_21350) ;  /* 0x0000006000007945 */ /* 0x000fe20003800000 */
[----:B------:R-:W-:-:S03]  /*1610*/  @!P6 FSEL R103, R79, RZ, P2 ;  /* 0x000000ff4f67e208 */ /* 0x000fc60001000000 */
[----:B------:R-:W-:Y:S05]  /*1620*/  @!P6 BRA `(.L_x_21351) ;  /* 0x00000000000ce947 */ /* 0x000fea0003800000 */
[----:B-----5:R-:W-:-:S04]  /*1630*/  FMUL.FTZ R108, R83, UR6 ;  /* 0x00000006536c7c20 */ /* 0x020fc80008410000 */
[----:B------:R-:W-:-:S04]  /*1640*/  FMUL.FTZ R103, R75, R108 ;  /* 0x0000006c4b677220 */ /* 0x000fc80000410000 */
[----:B------:R-:W-:-:S07]  /*1650*/  @P0 FADD.FTZ R103, R79, R103 ;  /* 0x000000674f670221 */ /* 0x000fce0000010000 */
.L_x_21351:
[----:B------:R-:W-:Y:S05]  /*1660*/  BSYNC B0 ;  /* 0x0000000000007941 */ /* 0x000fea0003800000 */
.L_x_21350:
[----:B------:R-:W-:Y:S01]  /*1670*/  FADD.FTZ R108, RZ, R104 ;  /* 0x00000068ff6c7221 */ /* 0x000fe20000010000 */
[----:B------:R0:W-:Y:S01]  /*1680*/  STG.E.128 desc[UR4][R2.64], R100 ;  /* 0x0000006402007986 */ /* 0x0001e2000c101d04 */
[----:B------:R-:W-:Y:S01]  /*1690*/  LOP3.LUT P0, RZ, R0, 0xff, RZ, 0xc0, !PT ;  /* 0x000000ff00ff7812 */ /* 0x000fe2000780c0ff */
[----:B------:R-:W-:Y:S01]  /*16a0*/  UMOV UR10, 0xffffffff ;  /* 0xffffffff000a7882 */ /* 0x000fe20000000000 */
[----:B------:R-:W-:Y:S01]  /*16b0*/  FADD.FTZ R109, R108, R105 ;  /* 0x000000696c6d7221 */ /* 0x000fe20000010000 */
[----:B------:R-:W-:-:S03]  /*16c0*/  SHF.R.S32.HI R119, RZ, 0x1f, R112 ;  /* 0x0000001fff777819 */ /* 0x000fc60000011470 */
        /* <DEDUP_REMOVED lines=9> */
[----:B0-----:R-:W-:Y:S01]  /*1760*/  FADD.FTZ R2, R109, R90 ;  /* 0x0000005a6d027221 */ /* 0x001fe20000010000 */
        /* <DEDUP_REMOVED lines=83> */
.L_x_21366:
        /* <DEDUP_REMOVED lines=19> */
[----:B------:R-:W1:Y:S02]  /*1dd0*/  SHFL.DOWN PT, R0, R115, 0x2, 0x1f ;  /* 0x08401f0073007f89 */ /* 0x000e6400000e0000 */
[----:B------:R-:W-:Y:S02]  /*1de0*/  @!P1 LEA R108, R108, R3, 0x3 ;  /* 0x000000036c6c9211 */ /* 0x000fe400078e18ff */
[----:B------:R-:W-:-:S06]  /*1df0*/  CS2R R2, SRZ ;  /* 0x0000000000027805 */ /* 0x000fcc000001ff00 */
[----:B------:R2:W3:Y:S01]  /*1e00*/  @!P1 LDS.64 R2, [R108] ;  /* 0x000000006c029984 */ /* 0x0004e20000000a00 */
[----:B------:R-:W-:Y:S02]  /*1e10*/  LOP3.LUT P1, RZ, R111, 0x1f, R116, 0xf8, !PT ;  /* 0x0000001f6fff7812 */ /* 0x000fe4000782f874 */
[----:B-1----:R-:W-:Y:S02]  /*1e20*/  I2FP.F32.S32 R109, R0 ;  /* 0x00000000006d7245 */ /* 0x002fe40000201400 */
[----:B------:R-:W-:-:S04]  /*1e30*/  IADD3 R0, R0, R115, RZ ;  /* 0x0000007300007210 */ /* 0x000fc80007ffe0ff */
[----:B--2---:R-:W-:Y:S01]  /*1e40*/  I2FP.F32.S32 R108, R0 ;  /* 0x00000000006c7245 */ /* 0x004fe20000201400 */
[----:B---3--:R-:W1:Y:S02]  /*1e50*/  SHFL.DOWN PT, R120, R2, 0x2, 0x1f ;  /* 0x08401f0002787f89 */ /* 0x008e6400000e0000 */
[C---:B-1----:R-:W-:Y:S01]  /*1e60*/  FMUL.FTZ R123, R120.reuse, R109 ;  /* 0x0000006d787b7220 */ /* 0x042fe20000410000 */
[----:B------:R-:W-:Y:S02]  /*1e70*/  FADD.FTZ R121, -R120, R2 ;  /* 0x0000000278797221 */ /* 0x000fe40000010100 */
[----:B------:R-:W1:Y:S01]  /*1e80*/  SHFL.DOWN PT, R120, R3, 0x2, 0x1f ;  /* 0x08401f0003787f89 */ /* 0x000e6200000e0000 */
[----:B------:R-:W-:Y:S01]  /*1e90*/  FFMA.FTZ R123, R122, R2, R123 ;  /* 0x000000027a7b7223 */ /* 0x000fe2000001007b */
[----:B------:R-:W-:Y:S01]  /*1ea0*/  FMUL.FTZ R121, R121, R121 ;  /* 0x0000007979797220 */ /* 0x000fe20000410000 */
[----:B------:R-:W2:Y:S03]  /*1eb0*/  MUFU.RCP R2, R108 ;  /* 0x0000006c00027308 */ /* 0x000ea60000001000 */
[----:B------:R-:W-:-:S04]  /*1ec0*/  FMUL.FTZ R122, R121, R122 ;  /* 0x0000007a797a7220 */ /* 0x000fc80000410000 */
[----:B------:R-:W-:Y:S02]  /*1ed0*/  FMUL.FTZ R122, R122, R109 ;  /* 0x0000006d7a7a7220 */ /* 0x000fe40000410000 */
[----:B------:R-:W3:Y:S01]  /*1ee0*/  SHFL.DOWN PT, R109, R0, 0x1, 0x1f ;  /* 0x08201f00006d7f89 */ /* 0x000ee200000e0000 */
[----:B--2---:R-:W-:Y:S01]  /*1ef0*/  FMUL.FTZ R115, R2, R123 ;  /* 0x0000007b02737220 */ /* 0x004fe20000410000 */
[----:B-1----:R-:W-:-:S04]  /*1f00*/  FADD.FTZ R121, R120, R3 ;  /* 0x0000000378797221 */ /* 0x002fc80000010000 */
[----:B------:R-:W1:Y:S01]  /*1f10*/  SHFL.DOWN PT, R120, R115, 0x1, 0x1f ;  /* 0x08201f0073787f89 */ /* 0x000e6200000e0000 */
[----:B------:R-:W-:-:S05]  /*1f20*/  FFMA.FTZ R2, R2, R122, R121 ;  /* 0x0000007a02027223 */ /* 0x000fca0000010079 */
[----:B------:R-:W2:Y:S01]  /*1f30*/  SHFL.DOWN PT, R121, R2, 0x1, 0x1f ;  /* 0x08201f0002797f89 */ /* 0x000ea200000e0000 */
[-C--:B---3--:R-:W-:Y:S02]  /*1f40*/  IADD3 R122, R0, R109.reuse, RZ ;  /* 0x0000006d007a7210 */ /* 0x088fe40007ffe0ff */
[----:B------:R-:W-:Y:S02]  /*1f50*/  I2FP.F32.S32 R123, R109 ;  /* 0x0000006d007b7245 */ /* 0x000fe40000201400 */
[----:B------:R-:W-:-:S04]  /*1f60*/  I2FP.F32.S32 R122, R122 ;  /* 0x0000007a007a7245 */ /* 0x000fc80000201400 */
[----:B------:R-:W3:Y:S01]  /*1f70*/  MUFU.RCP R3, R122 ;  /* 0x0000007a00037308 */ /* 0x000ee20000001000 */
[----:B-1----:R-:W-:Y:S01]  /*1f80*/  FADD.FTZ R109, R115, -R120 ;  /* 0x80000078736d7221 */ /* 0x002fe20000010000 */
[----:B0-----:R-:W-:-:S03]  /*1f90*/  FMUL.FTZ R125, R120, R123 ;  /* 0x0000007b787d7220 */ /* 0x001fc60000410000 */
[----:B------:R-:W-:Y:S01]  /*1fa0*/  FMUL.FTZ R109, R109, R109 ;  /* 0x0000006d6d6d7220 */ /* 0x000fe20000410000 */
[----:B--2---:R-:W-:-:S03]  /*1fb0*/  FADD.FTZ R0, R2, R121 ;  /* 0x0000007902007221 */ /* 0x004fc60000010000 */
[C---:B------:R-:W-:Y:S01]  /*1fc0*/  FMUL.FTZ R109, R108.reuse, R109 ;  /* 0x0000006d6c6d7220 */ /* 0x040fe20000410000 */
[----:B------:R-:W-:Y:S02]  /*1fd0*/  FFMA.FTZ R108, R108, R115, R125 ;  /* 0x000000736c6c7223 */ /* 0x000fe4000001007d */
[----:B------:R-:W0:Y:S01]  /*1fe0*/  LDC R115, c[0x0][0x2d8] ;  /* 0x0000b600ff737b82 */ /* 0x000e220000000800 */
[----:B------:R-:W-:Y:S01]  /*1ff0*/  FMUL.FTZ R109, R109, R123 ;  /* 0x0000007b6d6d7220 */ /* 0x000fe20000410000 */
[----:B---3--:R-:W-:-:S03]  /*2000*/  FMUL.FTZ R121, R3, R108 ;  /* 0x0000006c03797220 */ /* 0x008fc60000410000 */
[----:B------:R-:W-:-:S03]  /*2010*/  FFMA.FTZ R0, R3, R109, R0 ;  /* 0x0000006d03007223 */ /* 0x000fc60000010000 */
[----:B------:R-:W1:Y:S01]  /*2020*/  SHFL.IDX PT, R121, R121, RZ, 0x1f ;  /* 0x00001fff79797589 */ /* 0x000e6200000e0000 */
[----:B------:R-:W2:Y:S03]  /*2030*/  @!P1 LDC.64 R2, c[0x0][0x250] ;  /* 0x00009400ff029b82 */ /* 0x000ea60000000a00 */
[----:B------:R-:W0:Y:S05]  /*2040*/  SHFL.IDX PT, R0, R0, RZ, 0x1f ;  /* 0x00001fff00007589 */ /* 0x000e2a00000e0000 */
[----:B------:R-:W3:Y:S01]  /*2050*/  @!P1 LDC.64 R108, c[0x0][0x258] ;  /* 0x00009600ff6c9b82 */ /* 0x000ee20000000a00 */
[----:B-1----:R-:W-:Y:S01]  /*2060*/  FMUL.FTZ R120, R121, R121 ;  /* 0x0000007979787220 */ /* 0x002fe20000410000 */
[----:B--2---:R-:W-:Y:S01]  /*2070*/  @!P1 LEA R2, P2, R112, R2, 0x2 ;  /* 0x0000000270029211 */ /* 0x004fe200078410ff */
[----:B0-----:R-:W-:-:S03]  /*2080*/  FFMA.FTZ R115, R0, UR7, R115 ;  /* 0x0000000700737c23 */ /* 0x001fc60008010073 */
[----:B------:R-:W-:Y:S02]  /*2090*/  FSEL R120, R120, RZ, P4 ;  /* 0x000000ff78787208 */ /* 0x000fe40002000000 */
[C-C-:B------:R-:W-:Y:S02]  /*20a0*/  @!P1 LEA.HI.X R3, R112.reuse, R3, R119.reuse, 0x2, P2 ;  /* 0x0000000370039211 */ /* 0x140fe400010f1477 */
[C---:B---3--:R-:W-:Y:S01]  /*20b0*/  @!P1 LEA R108, P3, R112.reuse, R108, 0x2 ;  /* 0x0000006c706c9211 */ /* 0x048fe200078610ff */
[----:B------:R-:W-:Y:S02]  /*20c0*/  FADD.FTZ R115, R115, R120 ;  /* 0x0000007873737221 */ /* 0x000fe40000010000 */
[----:B------:R0:W-:Y:S01]  /*20d0*/  @!P1 STG.E desc[UR4][R2.64], R121 ;  /* 0x0000007902009986 */ /* 0x0001e2000c101904 */
[----:B------:R-:W-:-:S03]  /*20e0*/  @!P1 LEA.HI.X R109, R112, R109, R119, 0x2, P3 ;  /* 0x0000006d706d9211 */ /* 0x000fc600018f1477 */
[----:B------:R-:W1:Y:S02]  /*20f0*/  MUFU.RSQ R115, R115 ;  /* 0x0000007300737308 */ /* 0x000e640000001400 */
[----:B-1----:R0:W-:Y:S01]  /*2100*/  @!P1 STG.E desc[UR4][R108.64], R115 ;  /* 0x000000736c009986 */ /* 0x0021e2000c101904 */
[----:B------:R-:W-:-:S13]  /*2110*/  ISETP.GE.AND P1, PT, R118, 0x1, PT ;  /* 0x000000017600780c */ /* 0x000fda0003f26270 */
[----:B0-----:R-:W-:Y:S05]  /*2120*/  @!P1 BRA `(.L_x_21354) ;  /* 0x0000000400809947 */ /* 0x001fea0003800000 */
[----:B------:R-:W-:Y:S01]  /*2130*/  IADD3 R118, R118, -0x1, RZ ;  /* 0xffffffff76767810 */ /* 0x000fe20007ffe0ff */
[----:B------:R-:W0:Y:S01]  /*2140*/  LDC.64 R2, c[0x0][0x2b8] ;  /* 0x0000ae00ff027b82 */ /* 0x000e220000000a00 */
[----:B------:R-:W-:-:S03]  /*2150*/  FSEL R0, R121, RZ, !P4 ;  /* 0x000000ff79007208 */ /* 0x000fc60006000000 */
[----:B------:R-:W-:Y:S02]  /*2160*/  IMAD R118, R118, R117, RZ ;  /* 0x0000007576767224 */ /* 0x000fe400078e02ff */
[C---:B------:R-:W-:Y:S01]  /*2170*/  FADD.FTZ R104, -R0.reuse, R104 ;  /* 0x0000006800687221 */ /* 0x040fe20000010100 */
[C---:B------:R-:W-:Y:S01]  /*2180*/  FADD.FTZ R108, -R0.reuse, R106 ;  /* 0x0000006a006c7221 */ /* 0x040fe20000010100 */
[C---:B------:R-:W-:Y:S01]  /*2190*/  FADD.FTZ R106, -R0.reuse, R105 ;  /* 0x00000069006a7221 */ /* 0x040fe20000010100 */
[----:B------:R-:W-:Y:S01]  /*21a0*/  SHF.R.S32.HI R109, RZ, 0x1f, R118 ;  /* 0x0000001fff6d7819 */ /* 0x000fe20000011476 */
[C---:B------:R-:W-:Y:S01]  /*21b0*/  FMUL.FTZ R119, R115.reuse, R104 ;  /* 0x0000006873777220 */ /* 0x040fe20000410000 */
[C---:B------:R-:W-:Y:S01]  /*21c0*/  FMUL.FTZ R105, R115.reuse, R108 ;  /* 0x0000006c73697220 */ /* 0x040fe20000410000 */
[----:B------:R-:W-:Y:S01]  /*21d0*/  FMUL.FTZ R104, R115, R106 ;  /* 0x0000006a73687220 */ /* 0x000fe20000410000 */
[----:B------:R-:W-:Y:S01]  /*21e0*/  LEA.HI R109, R109, R118, RZ, 0x2 ;  /* 0x000000766d6d7211 */ /* 0x000fe200078f10ff */
[----:B------:R-:W-:Y:S01]  /*21f0*/  FADD.FTZ R118, -R0, R107 ;  /* 0x0000006b00767221 */ /* 0x000fe20000010100 */
[----:B------:R-:W-:Y:S01]  /*2200*/  FFMA.FTZ R106, R30, R105, R6 ;  /* 0x000000691e6a7223 */ /* 0x000fe20000010006 */
[----:B------:R-:W-:Y:S01]  /*2210*/  FFMA.FTZ R105, R29, R104, R5 ;  /* 0x000000681d697223 */ /* 0x000fe20000010005 */
[----:B------:R-:W-:Y:S01]  /*2220*/  FFMA.FTZ R104, R28, R119, R4 ;  /* 0x000000771c687223 */ /* 0x000fe20000010004 */
[----:B------:R-:W-:Y:S01]  /*2230*/  FMUL.FTZ R118, R115, R118 ;  /* 0x0000007673767220 */ /* 0x000fe20000410000 */
[C---:B------:R-:W-:Y:S01]  /*2240*/  FADD.FTZ R119, -R0.reuse, R84 ;  /* 0x0000005400777221 */ /* 0x040fe20000010100 */
[C---:B------:R-:W-:Y:S01]  /*2250*/  FADD.FTZ R86, -R0.reuse, R86 ;  /* 0x0000005600567221 */ /* 0x040fe20000010100 */
[----:B------:R-:W-:Y:S01]  /*2260*/  LEA.HI.SX32 R117, R109, R114, 0x1e ;  /* 0x000000726d757211 */ /* 0x000fe200078ff2ff */
[C---:B------:R-:W-:Y:S01]  /*2270*/  FADD.FTZ R84, -R0.reuse, R85 ;  /* 0x0000005500547221 */ /* 0x040fe20000010100 */
[C---:B------:R-:W-:Y:S01]  /*2280*/  FADD.FTZ R87, -R0.reuse, R87 ;  /* 0x0000005700577221 */ /* 0x040fe20000010100 */
[----:B------:R-:W-:Y:S01]  /*2290*/  FFMA.FTZ R107, R31, R118, R7 ;  /* 0x000000761f6b7223 */ /* 0x000fe20000010007 */
[C---:B------:R-:W-:Y:S01]  /*22a0*/  FADD.FTZ R120, -R0.reuse, R88 ;  /* 0x0000005800787221 */ /* 0x040fe20000010100 */
[----:B------:R-:W-:Y:S01]  /*22b0*/  FADD.FTZ R118, -R0, R89 ;  /* 0x0000005900767221 */ /* 0x000fe20000010100 */
[C---:B------:R-:W-:Y:S01]  /*22c0*/  FMUL.FTZ R85, R115.reuse, R86 ;  /* 0x0000005673557220 */ /* 0x040fe20000410000 */
[C---:B------:R-:W-:Y:S01]  /*22d0*/  FMUL.FTZ R88, R115.reuse, R87 ;  /* 0x0000005773587220 */ /* 0x040fe20000410000 */
[----:B------:R-:W-:Y:S01]  /*22e0*/  FMUL.FTZ R84, R115, R84 ;  /* 0x0000005473547220 */ /* 0x000fe20000410000 */
[----:B------:R-:W-:Y:S01]  /*22f0*/  IADD3 R89, R117, 0x80, RZ ;  /* 0x0000008075597810 */ /* 0x000fe20007ffe0ff */
[----:B------:R-:W-:Y:S01]  /*2300*/  FMUL.FTZ R119, R115, R119 ;  /* 0x0000007773777220 */ /* 0x000fe20000410000 */
[----:B0-----:R-:W-:-:S04]  /*2310*/  IMAD.WIDE.U32 R108, R117, 0x10, R2 ;  /* 0x00000010756c7825 */ /* 0x001fc800078e0002 */
[----:B------:R-:W-:Y:S01]  /*2320*/  FFMA.FTZ R86, R34, R85, R10 ;  /* 0x0000005522567223 */ /* 0x000fe2000001000a */
[----:B------:R-:W-:Y:S01]  /*2330*/  FFMA.FTZ R87, R35, R88, R11 ;  /* 0x0000005823577223 */ /* 0x000fe2000001000b */
[----:B------:R-:W-:Y:S01]  /*2340*/  FFMA.FTZ R85, R33, R84, R9 ;  /* 0x0000005421557223 */ /* 0x000fe20000010009 */
[----:B------:R-:W-:Y:S01]  /*2350*/  FFMA.FTZ R84, R32, R119, R8 ;  /* 0x0000007720547223 */ /* 0x000fe20000010008 */
[----:B------:R-:W-:Y:S01]  /*2360*/  IMAD.WIDE.U32 R88, R89, 0x10, R2 ;  /* 0x0000001059587825 */ /* 0x000fe200078e0002 */
[----:B------:R0:W-:Y:S03]  /*2370*/  STG.E.128 desc[UR4][R108.64], R104 ;  /* 0x000000686c007986 */ /* 0x0001e6000c101d04 */
[C---:B------:R-:W-:Y:S01]  /*2380*/  FADD.FTZ R90, -R0.reuse, R90 ;  /* 0x0000005a005a7221 */ /* 0x040fe20000010100 */
[C---:B------:R-:W-:Y:S01]  /*2390*/  FADD.FTZ R122, -R0.reuse, R91 ;  /* 0x0000005b007a7221 */ /* 0x040fe20000010100 */
[C---:B------:R-:W-:Y:S01]  /*23a0*/  FADD.FTZ R92, -R0.reuse, R92 ;  /* 0x0000005c005c7221 */ /* 0x040fe20000010100 */
[C---:B------:R-:W-:Y:S01]  /*23b0*/  FADD.FTZ R124, -R0.reuse, R93 ;  /* 0x0000005d007c7221 */ /* 0x040fe20000010100 */
[C---:B------:R-:W-:Y:S01]  /*23c0*/  FADD.FTZ R94, -R0.reuse, R94 ;  /* 0x0000005e005e7221 */ /* 0x040fe20000010100 */
[C---:B------:R-:W-:Y:S01]  /*23d0*/  FADD.FTZ R98, -R0.reuse, R98 ;  /* 0x0000006200627221 */ /* 0x040fe20000010100 */
[----:B------:R1:W-:Y:S01]  /*23e0*/  STG.E.128 desc[UR4][R88.64], R84 ;  /* 0x0000005458007986 */ /* 0x0003e2000c101d04 */
[C---:B------:R-:W-:Y:S01]  /*23f0*/  FADD.FTZ R102, -R0.reuse, R102 ;  /* 0x0000006600667221 */ /* 0x040fe20000010100 */
[C---:B------:R-:W-:Y:S01]  /*2400*/  FADD.FTZ R103, -R0.reuse, R103 ;  /* 0x0000006700677221 */ /* 0x040fe20000010100 */
[C---:B------:R-:W-:Y:S01]  /*2410*/  FMUL.FTZ R91, R115.reuse, R120 ;  /* 0x00000078735b7220 */ /* 0x040fe20000410000 */
[C---:B------:R-:W-:Y:S01]  /*2420*/  FMUL.FTZ R118, R115.reuse, R118 ;  /* 0x0000007673767220 */ /* 0x040fe20000410000 */
[C---:B------:R-:W-:Y:S01]  /*2430*/  FMUL.FTZ R122, R115.reuse, R122 ;  /* 0x0000007a737a7220 */ /* 0x040fe20000410000 */
[C---:B------:R-:W-:Y:S01]  /*2440*/  FMUL.FTZ R93, R115.reuse, R92 ;  /* 0x0000005c735d7220 */ /* 0x040fe20000410000 */
[C---:B------:R-:W-:Y:S01]  /*2450*/  FMUL.FTZ R124, R115.reuse, R124 ;  /* 0x0000007c737c7220 */ /* 0x040fe20000410000 */
[C---:B------:R-:W-:Y:S01]  /*2460*/  FMUL.FTZ R119, R115.reuse, R102 ;  /* 0x0000006673777220 */ /* 0x040fe20000410000 */
[C---:B0-----:R-:W-:Y:S01]  /*2470*/  FADD.FTZ R104, -R0.reuse, R95 ;  /* 0x0000005f00687221 */ /* 0x041fe20000010100 */
[C---:B------:R-:W-:Y:S01]  /*2480*/  FADD.FTZ R108, -R0.reuse, R96 ;  /* 0x00000060006c7221 */ /* 0x040fe20000010100 */
[C---:B------:R-:W-:Y:S01]  /*2490*/  FADD.FTZ R107, -R0.reuse, R100 ;  /* 0x00000064006b7221 */ /* 0x040fe20000010100 */
[C---:B------:R-:W-:Y:S01]  /*24a0*/  FADD.FTZ R96, -R0.reuse, R97 ;  /* 0x0000006100607221 */ /* 0x040fe20000010100 */
[C---:B------:R-:W-:Y:S01]  /*24b0*/  FADD.FTZ R106, -R0.reuse, R99 ;  /* 0x00000063006a7221 */ /* 0x040fe20000010100 */
[----:B------:R-:W-:Y:S01]  /*24c0*/  FADD.FTZ R100, -R0, R101 ;  /* 0x0000006500647221 */ /* 0x000fe20000010100 */
[----:B------:R-:W-:Y:S01]  /*24d0*/  FMUL.FTZ R95, R115, R90 ;  /* 0x0000005a735f7220 */ /* 0x000fe20000410000 */
[----:B-1----:R-:W-:Y:S01]  /*24e0*/  IADD3 R85, R117, 0x180, RZ ;  /* 0x0000018075557810 */ /* 0x002fe20007ffe0ff */
[----:B------:R-:W-:Y:S01]  /*24f0*/  FMUL.FTZ R90, R115, R104 ;  /* 0x00000068735a7220 */ /* 0x000fe20000410000 */
[----:B------:R-:W-:Y:S01]  /*2500*/  IADD3 R101, R117, 0x100, RZ ;  /* 0x0000010075657810 */ /* 0x000fe20007ffe0ff */
[C---:B------:R-:W-:Y:S01]  /*2510*/  FMUL.FTZ R109, R115.reuse, R94 ;  /* 0x0000005e736d7220 */ /* 0x040fe20000410000 */
[----:B------:R-:W-:Y:S01]  /*2520*/  FMUL.FTZ R99, R115, R98 ;  /* 0x0000006273637220 */ /* 0x000fe20000410000 */
[----:B------:R-:W-:Y:S01]  /*2530*/  IADD3 R105, R117, 0x200, RZ ;  /* 0x0000020075697810 */ /* 0x000fe20007ffe0ff */
[C---:B------:R-:W-:Y:S01]  /*2540*/  FMUL.FTZ R97, R115.reuse, R108 ;  /* 0x0000006c73617220 */ /* 0x040fe20000410000 */
[C---:B------:R-:W-:Y:S01]  /*2550*/  FMUL.FTZ R96, R115.reuse, R96 ;  /* 0x0000006073607220 */ /* 0x040fe20000410000 */
[----:B------:R-:W-:Y:S01]  /*2560*/  FMUL.FTZ R106, R115, R106 ;  /* 0x0000006a736a7220 */ /* 0x000fe20000410000 */
[----:B------:R-:W-:Y:S01]  /*2570*/  IADD3 R117, R117, 0x280, RZ ;  /* 0x0000028075757810 */ /* 0x000fe20007ffe0ff */
[C---:B------:R-:W-:Y:S01]  /*2580*/  FMUL.FTZ R98, R115.reuse, R103 ;  /* 0x0000006773627220 */ /* 0x040fe20000410000 */
[C---:B------:R-:W-:Y:S01]  /*2590*/  FMUL.FTZ R107, R115.reuse, R107 ;  /* 0x0000006b736b7220 */ /* 0x040fe20000410000 */
[----:B------:R-:W-:Y:S01]  /*25a0*/  FMUL.FTZ R0, R115, R100 ;  /* 0x0000006473007220 */ /* 0x000fe20000410000 */
        /* <DEDUP_REMOVED lines=20> */
[----:B------:R0:W-:Y:S04]  /*26f0*/  STG.E.128 desc[UR4][R100.64], R84 ;  /* 0x0000005464007986 */ /* 0x0001e8000c101d04 */
[----:B------:R0:W-:Y:S04]  /*2700*/  STG.E.128 desc[UR4][R102.64], R88 ;  /* 0x0000005866007986 */ /* 0x0001e8000c101d04 */
[----:B------:R0:W-:Y:S04]  /*2710*/  STG.E.128 desc[UR4][R104.64], R92 ;  /* 0x0000005c68007986 */ /* 0x0001e8000c101d04 */
[----:B------:R0:W-:Y:S02]  /*2720*/  STG.E.128 desc[UR4][R2.64], R96 ;  /* 0x0000006002007986 */ /* 0x0001e4000c101d04 */
.L_x_21354:
[----:B------:R-:W-:Y:S05]  /*2730*/  BSYNC B0 ;  /* 0x0000000000007941 */ /* 0x000fea0003800000 */
.L_x_21353:
[----:B------:R-:W-:Y:S02]  /*2740*/  IADD3 R112, R112, UR8, RZ ;  /* 0x0000000870707c10 */ /* 0x000fe4000fffe0ff */
[----:B------:R-:W-:Y:S02]  /*2750*/  SEL R0, RZ, 0x1, P0 ;  /* 0x00000001ff007807 */ /* 0x000fe40000000000 */
[----:B------:R-:W-:-:S13]  /*2760*/  ISETP.GE.AND P1, PT, R112, UR9, PT ;  /* 0x0000000970007c0c */ /* 0x000fda000bf26270 */
[----:B------:R-:W-:Y:S05]  /*2770*/  @!P1 BRA `(.L_x_21355) ;  /* 0xffffffdc001c9947 */ /* 0x000fea000383ffff */
[----:B------:R-:W-:Y:S05]  /*2780*/  EXIT ;  /* 0x000000000000794d */ /* 0x000fea0003800000 */
.L_x_21352:
[----:B------:R-:W-:Y:S01]  /*2790*/  HFMA2.MMA R115, -RZ, RZ, 0, 5.9604644775390625e-08 ;  /* 0x00000001ff737435 */ /* 0x000fe200000001ff */
[----:B------:R-:W-:Y:S02]  /*27a0*/  MOV R122, R121 ;  /* 0x00000079007a7202 */ /* 0x000fe40000000f00 */
[----:B------:R-:W-:Y:S02]  /*27b0*/  MOV R120, 0x1f ;  /* 0x0000001f00787802 */ /* 0x000fe40000000f00 */
[----:B------:R-:W-:-:S07]  /*27c0*/  MOV R3, 0xffffffff ;  /* 0xffffffff00037802 */ /* 0x000fce0000000f00 */
[----:B-----5:R-:W-:Y:S05]  /*27d0*/  WARPSYNC.COLLECTIVE R3, `(.L_x_21356) ;  /* 0x0000000003087348 */ /* 0x020fea0003c00000 */
[----:B------:R0:W1:Y:S02]  /*27e0*/  SHFL.BFLY P1, R0, R122, R115, R120 ;  /* 0x0c0000737a007389 */ /* 0x0000640000020078 */
[----:B01---5:R-:W-:Y:S01]  /*27f0*/  ENDCOLLECTIVE ;  /* 0x000000000000791b */ /* 0x023fe20003800000 */
.L_x_21356:
[----:B------:R-:W-:Y:S01]  /*2800*/  HFMA2.MMA R115, -RZ, RZ, 0, 1.1920928955078125e-07 ;  /* 0x00000002ff737435 */ /* 0x000fe200000001ff */
[----:B------:R-:W-:-:S10]  /*2810*/  FADD.FTZ R122, R121, R0 ;  /* 0x00000000797a7221 */ /* 0x000fd40000010000 */
[----:B------:R-:W-:Y:S05]  /*2820*/  WARPSYNC.COLLECTIVE R3, `(.L_x_21357) ;  /* 0x0000000003087348 */ /* 0x000fea0003c00000 */
[----:B------:R0:W1:Y:S02]  /*2830*/  SHFL.BFLY P1, R0, R122, R115, R120 ;  /* 0x0c0000737a007389 */ /* 0x0000640000020078 */
[----:B01----:R-:W-:Y:S01]  /*2840*/  ENDCOLLECTIVE ;  /* 0x000000000000791b */ /* 0x003fe20003800000 */
.L_x_21357:
[----:B------:R-:W-:Y:S01]  /*2850*/  HFMA2.MMA R115, -RZ, RZ, 0, 2.384185791015625e-07 ;  /* 0x00000004ff737435 */ /* 0x000fe200000001ff */
[----:B------:R-:W-:-:S05]  /*2860*/  FADD.FTZ R123, R122, R0 ;  /* 0x000000007a7b7221 */ /* 0x000fca0000010000 */
[----:B------:R-:W-:-:S07]  /*2870*/  MOV R122, R123 ;  /* 0x0000007b007a7202 */ /* 0x000fce0000000f00 */
[----:B------:R-:W-:Y:S05]  /*2880*/  WARPSYNC.COLLECTIVE R3, `(.L_x_21358) ;  /* 0x0000000003087348 */ /* 0x000fea0003c00000 */
[----:B------:R0:W1:Y:S02]  /*2890*/  SHFL.BFLY P1, R0, R122, R115, R120 ;  /* 0x0c0000737a007389 */ /* 0x0000640000020078 */
[----:B01----:R-:W-:Y:S01]  /*28a0*/  ENDCOLLECTIVE ;  /* 0x000000000000791b */ /* 0x003fe20003800000 */
.L_x_21358:
[----:B------:R-:W-:Y:S01]  /*28b0*/  HFMA2.MMA R115, -RZ, RZ, 0, 4.76837158203125e-07 ;  /* 0x00000008ff737435 */ /* 0x000fe200000001ff */
[----:B------:R-:W-:-:S05]  /*28c0*/  FADD.FTZ R124, R123, R0 ;  /* 0x000000007b7c7221 */ /* 0x000fca0000010000 */
[----:B------:R-:W-:-:S07]  /*28d0*/  MOV R122, R124 ;  /* 0x0000007c007a7202 */ /* 0x000fce0000000f00 */
[----:B------:R-:W-:Y:S05]  /*28e0*/  WARPSYNC.COLLECTIVE R3, `(.L_x_21359) ;  /* 0x0000000003087348 */ /* 0x000fea0003c00000 */
[----:B------:R0:W1:Y:S02]  /*28f0*/  SHFL.BFLY P1, R0, R122, R115, R120 ;  /* 0x0c0000737a007389 */ /* 0x0000640000020078 */
[----:B01----:R-:W-:Y:S01]  /*2900*/  ENDCOLLECTIVE ;  /* 0x000000000000791b */ /* 0x003fe20003800000 */
.L_x_21359:
[----:B------:R-:W-:Y:S01]  /*2910*/  HFMA2.MMA R115, -RZ, RZ, 0, 9.5367431640625e-07 ;  /* 0x00000010ff737435 */ /* 0x000fe200000001ff */
[----:B------:R-:W-:-:S05]  /*2920*/  FADD.FTZ R125, R124, R0 ;  /* 0x000000007c7d7221 */ /* 0x000fca0000010000 */
[----:B------:R-:W-:-:S07]  /*2930*/  MOV R122, R125 ;  /* 0x0000007d007a7202 */ /* 0x000fce0000000f00 */
[----:B------:R-:W-:Y:S05]  /*2940*/  WARPSYNC.COLLECTIVE R3, `(.L_x_21360) ;  /* 0x0000000003087348 */ /* 0x000fea0003c00000 */
[----:B------:R0:W1:Y:S02]  /*2950*/  SHFL.BFLY P1, R0, R122, R115, R120 ;  /* 0x0c0000737a007389 */ /* 0x0000640000020078 */
[----:B01----:R-:W-:Y:S01]  /*2960*/  ENDCOLLECTIVE ;  /* 0x000000000000791b */ /* 0x003fe20003800000 */
.L_x_21360:
        /* <DEDUP_REMOVED lines=56> */
.L_x_21361:
[----:B------:R-:W-:Y:S01]  /*2cf0*/  HFMA2.MMA R115, -RZ, RZ, 0, 1.1920928955078125e-07 ;  /* 0x00000002ff737435 */ /* 0x000fe200000001ff */
[----:B------:R-:W-:-:S10]  /*2d00*/  FADD.FTZ R122, R121, R0 ;  /* 0x00000000797a7221 */ /* 0x000fd40000010000 */
[----:B------:R-:W-:Y:S05]  /*2d10*/  WARPSYNC.COLLECTIVE R3, `(.L_x_21362) ;  /* 0x0000000003087348 */ /* 0x000fea0003c00000 */
[----:B------:R0:W1:Y:S02]  /*2d20*/  SHFL.BFLY P1, R0, R122, R115, R120 ;  /* 0x0c0000737a007389 */ /* 0x0000640000020078 */
[----:B01----:R-:W-:Y:S01]  /*2d30*/  ENDCOLLECTIVE ;  /* 0x000000000000791b */ /* 0x003fe20003800000 */
.L_x_21362:
[----:B------:R-:W-:Y:S01]  /*2d40*/  HFMA2.MMA R115, -RZ, RZ, 0, 2.384185791015625e-07 ;  /* 0x00000004ff737435 */ /* 0x000fe200000001ff */
[----:B------:R-:W-:-:S05]  /*2d50*/  FADD.FTZ R123, R122, R0 ;  /* 0x000000007a7b7221 */ /* 0x000fca0000010000 */
[----:B------:R-:W-:-:S07]  /*2d60*/  MOV R122, R123 ;  /* 0x0000007b007a7202 */ /* 0x000fce0000000f00 */
[----:B------:R-:W-:Y:S05]  /*2d70*/  WARPSYNC.COLLECTIVE R3, `(.L_x_21363) ;  /* 0x0000000003087348 */ /* 0x000fea0003c00000 */
[----:B------:R0:W1:Y:S02]  /*2d80*/  SHFL.BFLY P1, R0, R122, R115, R120 ;  /* 0x0c0000737a007389 */ /* 0x0000640000020078 */
[----:B01----:R-:W-:Y:S01]  /*2d90*/  ENDCOLLECTIVE ;  /* 0x000000000000791b */ /* 0x003fe20003800000 */
.L_x_21363:
[----:B------:R-:W-:Y:S01]  /*2da0*/  HFMA2.MMA R115, -RZ, RZ, 0, 4.76837158203125e-07 ;  /* 0x00000008ff737435 */ /* 0x000fe200000001ff */
[----:B------:R-:W-:-:S05]  /*2db0*/  FADD.FTZ R124, R123, R0 ;  /* 0x000000007b7c7221 */ /* 0x000fca0000010000 */
[----:B------:R-:W-:-:S07]  /*2dc0*/  MOV R122, R124 ;  /* 0x0000007c007a7202 */ /* 0x000fce0000000f00 */
[----:B------:R-:W-:Y:S05]  /*2dd0*/  WARPSYNC.COLLECTIVE R3, `(.L_x_21364) ;  /* 0x0000000003087348 */ /* 0x000fea0003c00000 */
[----:B------:R0:W1:Y:S02]  /*2de0*/  SHFL.BFLY P1, R0, R122, R115, R120 ;  /* 0x0c0000737a007389 */ /* 0x0000640000020078 */
[----:B01----:R-:W-:Y:S01]  /*2df0*/  ENDCOLLECTIVE ;  /* 0x000000000000791b */ /* 0x003fe20003800000 */
.L_x_21364:
[----:B------:R-:W-:Y:S01]  /*2e00*/  HFMA2.MMA R115, -RZ, RZ, 0, 9.5367431640625e-07 ;  /* 0x00000010ff737435 */ /* 0x000fe200000001ff */
[----:B------:R-:W-:-:S05]  /*2e10*/  FADD.FTZ R125, R124, R0 ;  /* 0x000000007c7d7221 */ /* 0x000fca0000010000 */
[----:B------:R-:W-:-:S07]  /*2e20*/  MOV R122, R125 ;  /* 0x0000007d007a7202 */ /* 0x000fce0000000f00 */
[----:B------:R-:W-:Y:S05]  /*2e30*/  WARPSYNC.COLLECTIVE R3, `(.L_x_21365) ;  /* 0x0000000003087348 */ /* 0x000fea0003c00000 */
[----:B------:R0:W1:Y:S02]  /*2e40*/  SHFL.BFLY P1, R0, R122, R115, R120 ;  /* 0x0c0000737a007389 */ /* 0x0000640000020078 */
[----:B01----:R-:W-:Y:S01]  /*2e50*/  ENDCOLLECTIVE ;  /* 0x000000000000791b */ /* 0x003fe20003800000 */
.L_x_21365:
[----:B------:R-:W-:Y:S05]  /*2e60*/  BRA `(.L_x_21366) ;  /* 0xffffffec008c7947 */ /* 0x000fea000383ffff */
.L_x_21367:
        /* <DEDUP_REMOVED lines=9> */
.L_x_23359:


//--------------------- .text._ZN10layer_norm13ln_fwd_kernelINS_13Kernel_traitsIfffffjLj3072ELj1ELj1ELj4ELj16ENS_18Kernel_traits_baseILj3072EfffffjLj128EEEEELb1ELb0ELb0ELb0EEEvNS_9FwdParamsE --------------------------
	.section	.text._ZN10layer_norm13ln_fwd_kernelINS_13Kernel_traitsIfffffjLj3072ELj1ELj1ELj4ELj16ENS_18Kernel_traits_baseILj3072EfffffjLj128EEEEELb1ELb0ELb0ELb0EEEvNS_9FwdParamsE,"ax",@progbits
	.align	128
        .global         _ZN10layer_norm13ln_fwd_kernelINS_13Kernel_traitsIfffffjLj3072ELj1ELj1ELj4ELj16ENS_18Kernel_traits_baseILj3072EfffffjLj128EEEEELb1ELb0ELb0ELb0EEEvNS_9FwdParamsE
        .type           _ZN10layer_norm13ln_fwd_kernelINS_13Kernel_traitsIfffffjLj3072ELj1ELj1ELj4ELj16ENS_18Kernel_traits_baseILj3072EfffffjLj128EEEEELb1ELb0ELb0ELb0EEEvNS_9FwdParamsE,@function
        .size           _ZN10layer_norm13ln_fwd_kernelINS_13Kernel_traitsIfffffjLj3072ELj1ELj1ELj4ELj16ENS_18Kernel_traits_baseILj3072EfffffjLj128EEEEELb1ELb0ELb0ELb0EEEvNS_9FwdParamsE,(.L_x_23360 - _ZN10layer_norm13ln_fwd_kernelINS_13Kernel_traitsIfffffjLj3072ELj1ELj1ELj4ELj16ENS_18Kernel_traits_baseILj3072EfffffjLj128EEEEELb1ELb0ELb0ELb0EEEvNS_9FwdParamsE)
        .other          _ZN10layer_norm13ln_fwd_kernelINS_13Kernel_traitsIfffffjLj3072ELj1ELj1ELj4ELj16ENS_18Kernel_traits_baseILj3072EfffffjLj128EEEEELb1ELb0ELb0ELb0EEEvNS_9FwdParamsE,@"STO_CUDA_ENTRY STV_DEFAULT"
_ZN10layer_norm13ln_fwd_kernelINS_13Kernel_traitsIfffffjLj3072ELj1ELj1ELj4ELj16ENS_18Kernel_traits_baseILj3072EfffffjLj128EEEEELb1ELb0ELb0ELb0EEEvNS_9FwdParamsE:
.text._ZN10layer_norm13ln_fwd_kernelINS_13Kernel_traitsIfffffjLj3072ELj1ELj1ELj4ELj16ENS_18Kernel_traits_baseILj3072EfffffjLj128EEEEELb1ELb0ELb0ELb0EEEvNS_9FwdParamsE:
        /* <DEDUP_REMOVED lines=54> */
[----:B------:R-:W-:-:S04]  /*0360*/  LOP3.LUT R7, R5, UR23, R8, 0x96, !PT ;  /* 0x0000001705077c12 */ /* 0x000fc8000f8e9608 */
[----:B------:R-:W-:Y:S01]  /*0370*/  LOP3.LUT R8, R3, UR24, R6, 0x96, !PT ;  /* 0x0000001803087c12 */ /* 0x000fe2000f8e9606 */
[----:B------:R-:W-:Y:S01]  /*0380*/  UIADD3 UR25, UR6, 0x1715609d, URZ ;  /* 0x1715609d06197890 */ /* 0x000fe2000fffe03f */
[----:B-1----:R-:W-:-:S03]  /*0390*/  SHF.R.S32.HI R3, RZ, 0x1f, R60 ;  /* 0x0000001fff037819 */ /* 0x002fc6000001143c */
[----:B------:R-:W-:Y:S01]  /*03a0*/  IMAD.WIDE.U32 R8, R8, -0x326172a9, RZ ;  /* 0xcd9e8d5708087825 */ /* 0x000fe200078e00ff */
[----:B------:R-:W-:Y:S01]  /*03b0*/  UIADD3 UR26, UR7, -0x56f99767, URZ ;  /* 0xa9066899071a7890 */ /* 0x000fe2000fffe03f */
[----:B------:R-:W-:Y:S02]  /*03c0*/  LEA.HI R60, R3, R60, RZ, 0x2 ;  /* 0x0000003c033c7211 */ /* 0x000fe400078f10ff */
        /* <DEDUP_REMOVED lines=9> */
[----:B------:R-:W-:-:S03]  /*0460*/  IMAD.WIDE.U32 R12, R12, -0x326172a9, RZ ;  /* 0xcd9e8d570c0c7825 */ /* 0x000fc600078e00ff */
[----:B------:R-:W-:Y:S02]  /*0470*/  LOP3.LUT R6, R5, UR28, R6, 0x96, !PT ;  /* 0x0000001c05067c12 */ /* 0x000fe4000f8e9606 */
[----:B------:R-:W-:Y:S01]  /*0480*/  LOP3.LUT R2, R13, UR27, R8, 0x96, !PT ;  /* 0x0000001b0d027c12 */ /* 0x000fe2000f8e9608 */
[----:B------:R-:W-:Y:S02]  /*0490*/  UIADD3 UR29, UR6, 0x5384540f, URZ ;  /* 0x5384540f061d7890 */ /* 0x000fe4000fffe03f */
[----:B------:R-:W-:Y:S01]  /*04a0*/  UIADD3 UR30, UR7, 0x1fd5c5a3, URZ ;  /* 0x1fd5c5a3071e7890 */ /* 0x000fe2000fffe03f */
[----:B------:R-:W-:Y:S01]  /*04b0*/  IMAD.WIDE.U32 R6, R6, -0x326172a9, RZ ;  /* 0xcd9e8d5706067825 */ /* 0x000fe200078e00ff */
[C---:B------:R-:W-:Y:S01]  /*04c0*/  ISETP.GE.U32.AND P6, PT, R9.reuse, 0x100, PT ;  /* 0x000001000900780c */ /* 0x040fe20003fc6070 */
[----:B------:R-:W-:Y:S01]  /*04d0*/  UIADD3 UR31, UR6, -0xe443238, URZ ;  /* 0xf1bbcdc8061f7890 */ /* 0x000fe2000fffe03f */
[C---:B------:R-:W-:Y:S01]  /*04e0*/  ISETP.GE.U32.AND P5, PT, R9.reuse, 0x180, PT ;  /* 0x000001800900780c */ /* 0x040fe20003fa6070 */
[----:B------:R-:W-:Y:S01]  /*04f0*/  IMAD.WIDE.U32 R2, R2, -0x2daee0ad, RZ ;  /* 0xd2511f5302027825 */ /* 0x000fe200078e00ff */
        /* <DEDUP_REMOVED lines=23> */
.L_x_21369:
[----:B------:R-:W-:Y:S05]  /*0670*/  BSYNC B0 ;  /* 0x0000000000007941 */ /* 0x000fea0003800000 */
.L_x_21368:
[----:B------:R-:W-:Y:S04]  /*0680*/  BSSY B0, `(.L_x_21370) ;  /* 0x000000e000007945 */ /* 0x000fe80003800000 */
[----:B------:R-:W-:Y:S05]  /*0690*/  @!P6 BRA `(.L_x_21371) ;  /* 0x000000000030e947 */ /* 0x000fea0003800000 */
[----:B------:R-:W1:Y:S01]  /*06a0*/  LDC.64 R20, c[0x0][0x260] ;  /* 0x00009800ff147b82 */ /* 0x000e620000000a00 */
[----:B------:R-:W-:Y:S01]  /*06b0*/  ULDC.64 UR8, c[0x0][0x2c8] ;  /* 0x0000b20000087ab9 */ /* 0x000fe20000000a00 */
[----:B------:R-:W-:Y:S02]  /*06c0*/  CS2R R22, SRZ ;  /* 0x0000000000167805 */ /* 0x000fe4000001ff00 */
[----:B------:R-:W-:-:S04]  /*06d0*/  ISETP.NE.U32.AND P0, PT, RZ, UR8, PT ;  /* 0x00000008ff007c0c */ /* 0x000fc8000bf05070 */
[----:B------:R-:W-:-:S13]  /*06e0*/  ISETP.NE.AND.EX P0, PT, RZ, UR9, PT, P0 ;  /* 0x00000009ff007c0c */ /* 0x000fda000bf05300 */
[C---:B0-----:R-:W-:Y:S01]  /*06f0*/  @P0 LEA R4, P1, R53.reuse, UR8, 0x4 ;  /* 0x0000000835040c11 */ /* 0x041fe2000f8220ff */
[C---:B-1----:R-:W-:Y:S01]  /*0700*/  IMAD.WIDE.U32 R24, R53.reuse, 0x10, R20 ;  /* 0x0000001035187825 */ /* 0x042fe200078e0014 */
[----:B------:R-:W-:Y:S02]  /*0710*/  CS2R R20, SRZ ;  /* 0x0000000000147805 */ /* 0x000fe4000001ff00 */
[----:B------:R-:W-:-:S03]  /*0720*/  @P0 LEA.HI.X R5, R53, UR9, RZ, 0x4, P1 ;  /* 0x0000000935050c11 */ /* 0x000fc600088f24ff */
[----:B------:R-:W5:Y:S04]  /*0730*/  LDG.E.128 R24, desc[UR4][R24.64] ;  /* 0x0000000418187981 */ /* 0x000f68000c1e1d00 */
[----:B------:R1:W5:Y:S01]  /*0740*/  @P0 LDG.E.128 R20, desc[UR4][R4.64] ;  /* 0x0000000404140981 */ /* 0x000362000c1e1d00 */
[----:B------:R-:W-:-:S07]  /*0750*/  IADD3 R53, R53, 0x80, RZ ;  /* 0x0000008035357810 */ /* 0x000fce0007ffe0ff */
.L_x_21371:
[----:B------:R-:W-:Y:S05]  /*0760*/  BSYNC B0 ;  /* 0x0000000000007941 */ /* 0x000fea0003800000 */
.L_x_21370:
[----:B------:R-:W-:Y:S04]  /*0770*/  BSSY B0, `(.L_x_21372) ;  /* 0x000000e000007945 */ /* 0x000fe80003800000 */
[----:B------:R-:W-:Y:S05]  /*0780*/  @!P5 BRA `(.L_x_21373) ;  /* 0x000000000030d947 */ /* 0x000fea0003800000 */
[----:B------:R-:W2:Y:S01]  /*0790*/  LDC.64 R28, c[0x0][0x260] ;  /* 0x00009800ff1c7b82 */ /* 0x000ea20000000a00 */
[----:B------:R-:W-:Y:S01]  /*07a0*/  ULDC.64 UR8, c[0x0][0x2c8] ;  /* 0x0000b20000087ab9 */ /* 0x000fe20000000a00 */
[----:B------:R-:W-:Y:S02]  /*07b0*/  CS2R R30, SRZ ;  /* 0x00000000001e7805 */ /* 0x000fe4000001ff00 */
[----:B------:R-:W-:-:S04]  /*07c0*/  ISETP.NE.U32.AND P0, PT, RZ, UR8, PT ;  /* 0x00000008ff007c0c */ /* 0x000fc8000bf05070 */
[----:B------:R-:W-:-:S13]  /*07d0*/  ISETP.NE.AND.EX P0, PT, RZ, UR9, PT, P0 ;  /* 0x00000009ff007c0c */ /* 0x000fda000bf05300 */
[C---:B01----:R-:W-:Y:S01]  /*07e0*/  @P0 LEA R4, P1, R53.reuse, UR8, 0x4 ;  /* 0x0000000835040c11 */ /* 0x043fe2000f8220ff */
[C---:B--2---:R-:W-:Y:S01]  /*07f0*/  IMAD.WIDE.U32 R32, R53.reuse, 0x10, R28 ;  /* 0x0000001035207825 */ /* 0x044fe200078e001c */
[----:B------:R-:W-:Y:S02]  /*0800*/  CS2R R28, SRZ ;  /* 0x00000000001c7805 */ /* 0x000fe4000001ff00 */
[----:B------:R-:W-:-:S03]  /*0810*/  @P0 LEA.HI.X R5, R53, UR9, RZ, 0x4, P1 ;  /* 0x0000000935050c11 */ /* 0x000fc600088f24ff */
[----:B------:R-:W5:Y:S04]  /*0820*/  LDG.E.128 R32, desc[UR4][R32.64] ;  /* 0x0000000420207981 */ /* 0x000f68000c1e1d00 */
[----:B------:R2:W5:Y:S01]  /*0830*/  @P0 LDG.E.128 R28, desc[UR4][R4.64] ;  /* 0x00000004041c0981 */ /* 0x000562000c1e1d00 */
[----:B------:R-:W-:-:S07]  /*0840*/  VIADD R53, R53, 0x80 ;  /* 0x0000008035357836 */ /* 0x000fce0000000000 */
.L_x_21373:
[----:B------:R-:W-:Y:S05]  /*0850*/  BSYNC B0 ;  /* 0x0000000000007941 */ /* 0x000fea0003800000 */
.L_x_21372:
[----:B------:R-:W-:Y:S04]  /*0860*/  BSSY B0, `(.L_x_21374) ;  /* 0x000000e000007945 */ /* 0x000fe80003800000 */
[----:B------:R-:W-:Y:S05]  /*0870*/  @!P3 BRA `(.L_x_21375) ;  /* 0x000000000030b947 */ /* 0x000fea0003800000 */
[----:B------:R-:W3:Y:S01]  /*0880*/  LDC.64 R36, c[0x0][0x260] ;  /* 0x00009800ff247b82 */ /* 0x000ee20000000a00 */
[----:B------:R-:W-:Y:S01]  /*0890*/  ULDC.64 UR8, c[0x0][0x2c8] ;  /* 0x0000b20000087ab9 */ /* 0x000fe20000000a00 */
[----:B------:R-:W-:Y:S02]  /*08a0*/  CS2R R38, SRZ ;  /* 0x0000000000267805 */ /* 0x000fe4000001ff00 */
[----:B------:R-:W-:-:S04]  /*08b0*/  ISETP.NE.U32.AND P0, PT, RZ, UR8, PT ;  /* 0x00000008ff007c0c */ /* 0x000fc8000bf05070 */
[----:B------:R-:W-:-:S13]  /*08c0*/  ISETP.NE.AND.EX P0, PT, RZ, UR9, PT, P0 ;  /* 0x00000009ff007c0c */ /* 0x000fda000bf05300 */
[C---:B012---:R-:W-:Y:S01]  /*08d0*/  @P0 LEA R4, P1, R53.reuse, UR8, 0x4 ;  /* 0x0000000835040c11 */ /* 0x047fe2000f8220ff */
[C---:B---3--:R-:W-:Y:S01]  /*08e0*/  IMAD.WIDE.U32 R40, R53.reuse, 0x10, R36 ;  /* 0x0000001035287825 */ /* 0x048fe200078e0024 */
[----:B------:R-:W-:Y:S02]  /*08f0*/  CS2R R36, SRZ ;  /* 0x0000000000247805 */ /* 0x000fe4000001ff00 */
[----:B------:R-:W-:-:S03]  /*0900*/  @P0 LEA.HI.X R5, R53, UR9, RZ, 0x4, P1 ;  /* 0x0000000935050c11 */ /* 0x000fc600088f24ff */
[----:B------:R-:W5:Y:S04]  /*0910*/  LDG.E.128 R40, desc[UR4][R40.64] ;  /* 0x0000000428287981 */ /* 0x000f68000c1e1d00 */
[----:B------:R3:W5:Y:S01]  /*0920*/  @P0 LDG.E.128 R36, desc[UR4][R4.64] ;  /* 0x0000000404240981 */ /* 0x000762000c1e1d00 */
[----:B------:R-:W-:-:S07]  /*0930*/  VIADD R53, R53, 0x80 ;  /* 0x0000008035357836 */ /* 0x000fce0000000000 */
.L_x_21375:
[----:B------:R-:W-:Y:S05]  /*0940*/  BSYNC B0 ;  /* 0x0000000000007941 */ /* 0x000fea0003800000 */
.L_x_21374:
[----:B------:R-:W-:Y:S04]  /*0950*/  BSSY B0, `(.L_x_21376) ;  /* 0x000000e000007945 */ /* 0x000fe80003800000 */
[----:B------:R-:W-:Y:S05]  /*0960*/  @!P2 BRA `(.L_x_21377) ;  /* 0x000000000030a947 */ /* 0x000fea0003800000 */
[----:B------:R-:W4:Y:S01]  /*0970*/  LDC.64 R44, c[0x0][0x260] ;  /* 0x00009800ff2c7b82 */ /* 0x000f220000000a00 */
[----:B------:R-:W-:Y:S01]  /*0980*/  ULDC.64 UR8, c[0x0][0x2c8] ;  /* 0x0000b20000087ab9 */ /* 0x000fe20000000a00 */
[----:B------:R-:W-:Y:S02]  /*0990*/  CS2R R46, SRZ ;  /* 0x00000000002e7805 */ /* 0x000fe4000001ff00 */
[----:B------:R-:W-:-:S04]  /*09a0*/  ISETP.NE.U32.AND P0, PT, RZ, UR8, PT ;  /* 0x00000008ff007c0c */ /* 0x000fc8000bf05070 */
[----:B------:R-:W-:-:S13]  /*09b0*/  ISETP.NE.AND.EX P0, PT, RZ, UR9, PT, P0 ;  /* 0x00000009ff007c0c */ /* 0x000fda000bf05300 */
[C---:B0123--:R-:W-:Y:S01]  /*09c0*/  @P0 LEA R4, P1, R53.reuse, UR8, 0x4 ;  /* 0x0000000835040c11 */ /* 0x04ffe2000f8220ff */
[C---:B----4-:R-:W-:Y:S01]  /*09d0*/  IMAD.WIDE.U32 R48, R53.reuse, 0x10, R44 ;  /* 0x0000001035307825 */ /* 0x050fe200078e002c */
[----:B------:R-:W-:Y:S02]  /*09e0*/  CS2R R44, SRZ ;  /* 0x00000000002c7805 */ /* 0x000fe4000001ff00 */
[----:B------:R-:W-:-:S03]  /*09f0*/  @P0 LEA.HI.X R5, R53, UR9, RZ, 0x4, P1 ;  /* 0x0000000935050c11 */ /* 0x000fc600088f24ff */
[----:B------:R-:W5:Y:S04]  /*0a00*/  LDG.E.128 R48, desc[UR4][R48.64] ;  /* 0x0000000430307981 */ /* 0x000f68000c1e1d00 */
[----:B------:R4:W5:Y:S01]  /*0a10*/  @P0 LDG.E.128 R44, desc[UR4][R4.64] ;  /* 0x00000004042c0981 */ /* 0x000962000c1e1d00 */
[----:B------:R-:W-:-:S07]  /*0a20*/  IADD3 R53, R53, 0x80, RZ ;  /* 0x0000008035357810 */ /* 0x000fce0007ffe0ff */
.L_x_21377:
[----:B------:R-:W-:Y:S05]  /*0a30*/  BSYNC B0 ;  /* 0x0000000000007941 */ /* 0x000fea0003800000 */
.L_x_21376:
[----:B------:R-:W-:Y:S01]  /*0a40*/  ISETP.GE.U32.AND P0, PT, R9, 0x300, PT ;  /* 0x000003000900780c */ /* 0x000fe20003f06070 */
[----:B01234-:R-:W-:Y:S01]  /*0a50*/  IMAD.HI.U32 R5, R8, -0x326172a9, RZ ;  /* 0xcd9e8d5708057827 */ /* 0x01ffe200078e00ff */
[----:B------:R-:W-:Y:S01]  /*0a60*/  UIADD3 UR34, UR7, -0x695add53, URZ ;  /* 0x96a522ad07227890 */ /* 0x000fe2000fffe03f */
[----:B------:R-:W-:Y:S01]  /*0a70*/  BSSY B0, `(.L_x_21378) ;  /* 0x0000010000007945 */ /* 0x000fe20003800000 */
[----:B------:R-:W-:Y:S02]  /*0a80*/  P2R R95, PR, RZ, 0x1 ;  /* 0x00000001ff5f7803 */ /* 0x000fe40000000000 */
[----:B------:R-:W-:Y:S01]  /*0a90*/  LOP3.LUT R62, R5, UR31, R6, 0x96, !PT ;  /* 0x0000001f053e7c12 */ /* 0x000fe2000f8e9606 */
[----:B------:R-:W-:-:S06]  /*0aa0*/  IMAD.HI.U32 R5, R61, -0x2daee0ad, RZ ;  /* 0xd2511f533d057827 */ /* 0x000fcc00078e00ff */
[----:B------:R-:W-:Y:S05]  /*0ab0*/  @!P0 BRA `(.L_x_21379) ;  /* 0x00000000002c8947 */ /* 0x000fea0003800000 */
[----:B------:R-:W0:Y:S01]  /*0ac0*/  LDC.64 R56, c[0x0][0x260] ;  /* 0x00009800ff387b82 */ /* 0x000e220000000a00 */
[----:B------:R-:W-:Y:S01]  /*0ad0*/  ULDC.64 UR8, c[0x0][0x2c8] ;  /* 0x0000b20000087ab9 */ /* 0x000fe20000000a00 */
[----:B------:R-:W-:Y:S02]  /*0ae0*/  CS2R R54, SRZ ;  /* 0x0000000000367805 */ /* 0x000fe4000001ff00 */
[----:B------:R-:W-:-:S04]  /*0af0*/  ISETP.NE.U32.AND P0, PT, RZ, UR8, PT ;  /* 0x00000008ff007c0c */ /* 0x000fc8000bf05070 */
[----:B------:R-:W-:-:S13]  /*0b00*/  ISETP.NE.AND.EX P0, PT, RZ, UR9, PT, P0 ;  /* 0x00000009ff007c0c */ /* 0x000fda000bf05300 */
[----:B------:R-:W-:-:S04]  /*0b10*/  @P0 LEA R6, P1, R53, UR8, 0x4 ;  /* 0x0000000835060c11 */ /* 0x000fc8000f8220ff */
[C---:B------:R-:W-:Y:S01]  /*0b20*/  @P0 LEA.HI.X R7, R53.reuse, UR9, RZ, 0x4, P1 ;  /* 0x0000000935070c11 */ /* 0x040fe200088f24ff */
[----:B0-----:R-:W-:Y:S01]  /*0b30*/  IMAD.WIDE.U32 R56, R53, 0x10, R56 ;  /* 0x0000001035387825 */ /* 0x001fe200078e0038 */
[----:B------:R-:W-:-:S05]  /*0b40*/  CS2R R52, SRZ ;  /* 0x0000000000347805 */ /* 0x000fca000001ff00 */
[----:B------:R-:W5:Y:S04]  /*0b50*/  LDG.E.128 R56, desc[UR4][R56.64] ;  /* 0x0000000438387981 */ /* 0x000f68000c1e1d00 */
[----:B------:R0:W5:Y:S02]  /*0b60*/  @P0 LDG.E.128 R52, desc[UR4][R6.64] ;  /* 0x0000000406340981 */ /* 0x000164000c1e1d00 */
.L_x_21379:
[----:B------:R-:W-:Y:S05]  /*0b70*/  BSYNC B0 ;  /* 0x0000000000007941 */ /* 0x000fea0003800000 */
.L_x_21378:
[----:B------:R-:W-:Y:S01]  /*0b80*/  ULDC UR8, c[0x0][0x214] ;  /* 0x0000850000087ab9 */ /* 0x000fe20000000800 */
[----:B0-----:R-:W-:Y:S02]  /*0b90*/  LOP3.LUT R6, R5, UR32, R2, 0x96, !PT ;  /* 0x0000002005067c12 */ /* 0x001fe4000f8e9602 */
[----:B------:R-:W-:-:S13]  /*0ba0*/  ISETP.GE.AND P0, PT, R94, UR8, PT ;  /* 0x000000085e007c0c */ /* 0x000fda000bf06270 */
[----:B------:R-:W-:Y:S05]  /*0bb0*/  @P0 EXIT ;  /* 0x000000000000094d */ /* 0x000fea0003800000 */
[----:B------:R-:W-:Y:S01]  /*0bc0*/  SHF.R.S32.HI R60, RZ, 0x2, R60 ;  /* 0x00000002ff3c7819 */ /* 0x000fe2000001143c */
[C---:B------:R-:W-:Y:S01]  /*0bd0*/  IMAD.SHL.U32 R4, R11.reuse, 0x20, RZ ;  /* 0x000000200b047824 */ /* 0x040fe200078e00ff */
[----:B------:R-:W-:Y:S01]  /*0be0*/  LOP3.LUT R3, R11, 0x60, RZ, 0xc0, !PT ;  /* 0x000000600b037812 */ /* 0x000fe200078ec0ff */
[----:B------:R-:W-:Y:S01]  /*0bf0*/  IMAD R8, R8, -0x326172a9, RZ ;  /* 0xcd9e8d5708087824 */ /* 0x000fe200078e02ff */
[----:B------:R-:W-:Y:S01]  /*0c00*/  LOP3.LUT R2, R60, 0x7f, RZ, 0xc0, !PT ;  /* 0x0000007f3c027812 */ /* 0x000fe200078ec0ff */
[----:B------:R-:W-:Y:S01]  /*0c10*/  IMAD.HI.U32 R7, R6, -0x326172a9, RZ ;  /* 0xcd9e8d5706077827 */ /* 0x000fe200078e00ff */
[----:B------:R-:W-:Y:S01]  /*0c20*/  SHF.R.U32.HI R60, RZ, 0x2, R60 ;  /* 0x00000002ff3c7819 */ /* 0x000fe2000001163c */
[----:B------:R-:W-:Y:S01]  /*0c30*/  ULDC.64 UR8, c[0x0][0x270] ;  /* 0x00009c0000087ab9 */ /* 0x000fe20000000a00 */
[----:B------:R-:W-:Y:S01]  /*0c40*/  VIADDMNMX R3, R2, -R3, RZ, !PT ;  /* 0x8000000302037246 */ /* 0x000fe200078001ff */
[----:B------:R-:W-:Y:S01]  /*0c50*/  UISETP.NE.U32.AND UP0, UPT, UR8, URZ, UPT ;  /* 0x0000003f0800728c */ /* 0x000fe2000bf05070 */
[----:B------:R-:W-:Y:S01]  /*0c60*/  LOP3.LUT R60, R60, 0x3fffffe0, RZ, 0xc0, !PT ;  /* 0x3fffffe03c3c7812 */ /* 0x000fe200078ec0ff */
[----:B------:R-:W-:Y:S01]  /*0c70*/  IMAD R6, R6, -0x326172a9, RZ ;  /* 0xcd9e8d5706067824 */ /* 0x000fe200078e02ff */
[----:B------:R-:W-:Y:S01]  /*0c80*/  VIMNMX R3, R3, 0x20, PT ;  /* 0x0000002003037848 */ /* 0x000fe20003fe0100 */
[----:B------:R-:W-:Y:S01]  /*0c90*/  IMAD.MOV.U32 R89, RZ, RZ, 0x1 ;  /* 0x00000001ff597424 */ /* 0x000fe200078e00ff */
[----:B------:R-:W-:Y:S01]  /*0ca0*/  LOP3.LUT R5, R4, 0x3e0, RZ, 0xc0, !PT ;  /* 0x000003e004057812 */ /* 0x000fe200078ec0ff */
[----:B------:R-:W-:Y:S01]  /*0cb0*/  IMAD R4, R62, -0x2daee0ad, RZ ;  /* 0xd2511f533e047824 */ /* 0x000fe200078e02ff */
[----:B------:R-:W-:Y:S01]  /*0cc0*/  LOP3.LUT R8, R7, UR33, R8, 0x96, !PT ;  /* 0x0000002107087c12 */ /* 0x000fe2000f8e9608 */
[----:B------:R-:W-:Y:S01]  /*0cd0*/  IMAD.IADD R3, R3, 0x1, R60 ;  /* 0x0000000103037824 */ /* 0x000fe200078e023c */
[----:B------:R-:W-:Y:S01]  /*0ce0*/  VIADDMNMX R5, R2, -R5, RZ, !PT ;  /* 0x8000000502057246 */ /* 0x000fe200078001ff */
[----:B------:R-:W-:Y:S01]  /*0cf0*/  IMAD R7, R61, -0x2daee0ad, RZ ;  /* 0xd2511f533d077824 */ /* 0x000fe200078e02ff */
[----:B------:R-:W-:Y:S01]  /*0d00*/  ULDC.U8 UR8, c[0x0][0x2a0] ;  /* 0x0000a80000087ab9 */ /* 0x000fe20000000000 */
[----:B------:R-:W-:Y:S01]  /*0d10*/  IMAD.HI.U32 R2, R62, -0x2daee0ad, RZ ;  /* 0xd2511f533e027827 */ /* 0x000fe200078e00ff */
[----:B------:R-:W-:Y:S01]  /*0d20*/  SHF.L.U32 R3, R3, 0x2, RZ ;  /* 0x0000000203037819 */ /* 0x000fe200000006ff */
[----:B------:R-:W-:Y:S01]  /*0d30*/  UISETP.NE.AND.EX UP0, UPT, UR9, URZ, UPT, UP0 ;  /* 0x0000003f0900728c */ /* 0x000fe2000bf05300 */
[----:B------:R-:W-:Y:S01]  /*0d40*/  VIMNMX R5, R5, 0x20, PT ;  /* 0x0000002005057848 */ /* 0x000fe20003fe0100 */
[----:B------:R-:W-:Y:S01]  /*0d50*/  ULDC UR35, c[0x0][0x218] ;  /* 0x0000860000237ab9 */ /* 0x000fe20000000800 */
[----:B------:R-:W-:Y:S01]  /*0d60*/  I2FP.F32.U32 R3, R3 ;  /* 0x0000000300037245 */ /* 0x000fe20000201000 */
[----:B------:R-:W-:Y:S01]  /*0d70*/  ULDC UR14, c[0x0][0x290] ;  /* 0x0000a400000e7ab9 */ /* 0x000fe20000000800 */
[----:B------:R-:W-:Y:S01]  /*0d80*/  LOP3.LUT R7, R2, UR34, R7, 0x96, !PT ;  /* 0x0000002202077c12 */ /* 0x000fe2000f8e9607 */
[----:B------:R-:W-:Y:S01]  /*0d90*/  IMAD.IADD R60, R60, 0x1, R5 ;  /* 0x000000013c3c7824 */ /* 0x000fe200078e0205 */
[----:B------:R-:W-:Y:S01]  /*0da0*/  HFMA2.MMA R2, -RZ, RZ, 0, 0 ;  /* 0x00000000ff027435 */ /* 0x000fe200000001ff */
[----:B------:R-:W-:Y:S01]  /*0db0*/  LOP3.LUT R5, R0, 0x3, RZ, 0xc0, !PT ;  /* 0x0000000300057812 */ /* 0x000fe200078ec0ff */
[----:B------:R-:W0:Y:S01]  /*0dc0*/  MUFU.RCP R3, R3 ;  /* 0x0000000300037308 */ /* 0x000e220000001000 */
[----:B------:R-:W-:Y:S01]  /*0dd0*/  IMAD.SHL.U32 R0, R60, 0x4, RZ ;  /* 0x000000043c007824 */ /* 0x000fe200078e00ff */
[----:B------:R-:W-:Y:S01]  /*0de0*/  UISETP.NE.AND UP1, UPT, UR8, URZ, UPT ;  /* 0x0000003f0800728c */ /* 0x000fe2000bf25270 */
[----:B------:R-:W-:Y:S01]  /*0df0*/  ULDC.64 UR10, c[0x0][0x238] ;  /* 0x00008e00000a7ab9 */ /* 0x000fe20000000a00 */
[----:B------:R-:W-:Y:S01]  /*0e00*/  ULDC.64 UR12, c[0x0][0x240] ;  /* 0x00009000000c7ab9 */ /* 0x000fe20000000a00 */
[----:B------:R-:W-:-:S08]  /*0e10*/  ULDC.64 UR16, c[0x0][0x210] ;  /* 0x0000840000107ab9 */ /* 0x000fd00000000a00 */
.L_x_21573:
[----:B------:R-:W-:Y:S01]  /*0e20*/  PLOP3.LUT P0, PT, PT, PT, UP0, 0x80, 0x0 ;  /* 0x000000000000781c */ /* 0x000fe20003f0f008 */
[----:B------:R-:W-:Y:S01]  /*0e30*/  IMAD.MOV.U32 R91, RZ, RZ, 0x4 ;  /* 0x00000004ff5b7424 */ /* 0x000fe200078e00ff */
[----:B------:R-:W-:Y:S01]  /*0e40*/  @UP0 ULDC.64 UR8, c[0x0][0x270] ;  /* 0x00009c0000080ab9 */ /* 0x000fe20000000a00 */
[----:B------:R-:W-:-:S10]  /*0e50*/  MOV R88, 0x3f800000 ;  /* 0x3f80000000587802 */ /* 0x000fd40000000f00 */
        /* <DEDUP_REMOVED lines=8> */
[----:B------:R-:W-:-:S05]  /*0ee0*/  LEA.HI.SX32 R100, R100, R103, 0x1e ;  /* 0x0000006764647211 */ /* 0x000fca00078ff2ff */
[----:B------:R-:W-:Y:S01]  /*0ef0*/  IMAD.MOV.U32 R101, RZ, RZ, R100 ;  /* 0x000000ffff657224 */ /* 0x000fe200078e0064 */
[----:B-1----:R-:W-:Y:S06]  /*0f00*/  @!P4 BRA `(.L_x_21381) ;  /* 0x000000140080c947 */ /* 0x002fec0003800000 */
        /* <DEDUP_REMOVED lines=21> */
.L_x_21383:
[----:B------:R-:W-:-:S07]  /*1060*/  MOV R106, R6 ;  /* 0x00000006006a7202 */ /* 0x000fce0000000f00 */
.L_x_21384:
[----:B------:R-:W-:Y:S05]  /*1070*/  BSYNC B1 ;  /* 0x0000000000017941 */ /* 0x000fea0003800000 */
.L_x_21382:
        /* <DEDUP_REMOVED lines=16> */
.L_x_21388:
[----:B------:R-:W-:Y:S05]  /*1180*/  BSYNC B2 ;  /* 0x0000000000027941 */ /* 0x000fea0003800000 */
.L_x_21387:
        /* <DEDUP_REMOVED lines=42> */
[----:B------:R-:W-:-:S07]  /*1430*/  IMAD.MOV.U32 R4, RZ, RZ, R102 ;  /* 0x000000ffff047224 */ /* 0x000fce00078e0066 */
.L_x_21386:
[----:B------:R-:W-:Y:S05]  /*1440*/  BSYNC B1 ;  /* 0x0000000000017941 */ /* 0x000fea0003800000 */
.L_x_21385:
[----:B------:R-:W1:Y:S01]  /*1450*/  LDC R101, c[0x0][0x298] ;  /* 0x0000a600ff657b82 */ /* 0x000e620000000800 */
[----:B------:R-:W-:Y:S01]  /*1460*/  I2FP.F32.U32 R106, R106 ;  /* 0x0000006a006a7245 */ /* 0x000fe20000201000 */
[----:B------:R-:W-:Y:S01]  /*1470*/  IMAD.MOV.U32 R103, RZ, RZ, 0x2f800000 ;  /* 0x2f800000ff677424 */ /* 0x000fe200078e00ff */
[----:B------:R-:W-:Y:S01]  /*1480*/  ISETP.NE.U32.AND P0, PT, R90, RZ, PT ;  /* 0x000000ff5a00720c */ /* 0x000fe20003f05070 */
[----:B-----5:R-:W-:Y:S01]  /*1490*/  FMUL.FTZ R64, R64, R88 ;  /* 0x0000005840407220 */ /* 0x020fe20000410000 */
[----:B------:R-:W-:Y:S01]  /*14a0*/  ISETP.NE.AND P2, PT, R104, 0x1, PT ;  /* 0x000000016800780c */ /* 0x000fe20003f45270 */
[----:B------:R-:W-:Y:S01]  /*14b0*/  FFMA.FTZ R5, R106, R103, 1.1641532182693481445e-10 ;  /* 0x2f0000006a057423 */ /* 0x000fe20000010067 */
[----:B------:R-:W-:Y:S01]  /*14c0*/  ISETP.NE.AND.EX P0, PT, R91, RZ, PT, P0 ;  /* 0x000000ff5b00720c */ /* 0x000fe20003f05300 */
[----:B------:R-:W2:Y:S01]  /*14d0*/  LDC R102, c[0x0][0x294] ;  /* 0x0000a500ff667b82 */ /* 0x000ea20000000800 */
[----:B------:R-:W-:Y:S01]  /*14e0*/  BSSY B1, `(.L_x_21389) ;  /* 0x0000010000017945 */ /* 0x000fe20003800000 */
[----:B------:R-:W-:-:S02]  /*14f0*/  VIADD R91, R104, 0x1 ;  /* 0x00000001685b7836 */ /* 0x000fc40000000000 */
[----:B-1----:R-:W-:Y:S01]  /*1500*/  FMUL.FTZ R64, R64, R101 ;  /* 0x0000006540407220 */ /* 0x002fe20000410000 */
[----:B--2---:R-:W-:-:S04]  /*1510*/  FSETP.GTU.FTZ.AND P1, PT, R5, R102, PT ;  /* 0x000000660500720b */ /* 0x004fc80003f3c000 */
        /* <DEDUP_REMOVED lines=11> */
.L_x_21390:
[----:B------:R-:W-:-:S07]  /*15d0*/  MOV R106, R6 ;  /* 0x00000006006a7202 */ /* 0x000fce0000000f00 */
.L_x_21391:
[----:B------:R-:W-:Y:S05]  /*15e0*/  BSYNC B1 ;  /* 0x0000000000017941 */ /* 0x000fea0003800000 */
.L_x_21389:
        /* <DEDUP_REMOVED lines=16> */
.L_x_21395:
[----:B------:R-:W-:Y:S05]  /*16f0*/  BSYNC B2 ;  /* 0x0000000000027941 */ /* 0x000fea0003800000 */
.L_x_21394:
        /* <DEDUP_REMOVED lines=42> */
.L_x_21393:
[----:B------:R-:W-:Y:S05]  /*19a0*/  BSYNC B1 ;  /* 0x0000000000017941 */ /* 0x000fea0003800000 */
.L_x_21392:
        /* <DEDUP_REMOVED lines=19> */
.L_x_21397:
[----:B------:R-:W-:-:S07]  /*1ae0*/  IMAD.MOV.U32 R106, RZ, RZ, R6 ;  /* 0x000000ffff6a7224 */ /* 0x000fce00078e0006 */
.L_x_21398:
[----:B------:R-:W-:Y:S05]  /*1af0*/  BSYNC B1 ;  /* 0x0000000000017941 */ /* 0x000fea0003800000 */
.L_x_21396:
        /* <DEDUP_REMOVED lines=16> */
.L_x_21402:
[----:B------:R-:W-:Y:S05]  /*1c00*/  BSYNC B2 ;  /* 0x0000000000027941 */ /* 0x000fea0003800000 */
.L_x_21401:
        /* <DEDUP_REMOVED lines=42> */
.L_x_21400:
[----:B------:R-:W-:Y:S05]  /*1eb0*/  BSYNC B1 ;  /* 0x0000000000017941 */ /* 0x000fea0003800000 */
.L_x_21399:
        /* <DEDUP_REMOVED lines=19> */
.L_x_21404:
[----:B------:R-:W-:-:S07]  /*1ff0*/  IMAD.MOV.U32 R106, RZ, RZ, R6 ;  /* 0x000000ffff6a7224 */ /* 0x000fce00078e0006 */
.L_x_21405:
[----:B------:R-:W-:Y:S05]  /*2000*/  BSYNC B1 ;  /* 0x0000000000017941 */ /* 0x000fea0003800000 */
.L_x_21403:
        /* <DEDUP_REMOVED lines=16> */
.L_x_21409:
[----:B------:R-:W-:Y:S05]  /*2110*/  BSYNC B2 ;  /* 0x0000000000027941 */ /* 0x000fea0003800000 */
.L_x_21408:
        /* <DEDUP_REMOVED lines=42> */
.L_x_21407:
[----:B------:R-:W-:Y:S05]  /*23c0*/  BSYNC B1 ;  /* 0x0000000000017941 */ /* 0x000fea0003800000 */
.L_x_21406:
        /* <DEDUP_REMOVED lines=20> */
.L_x_21381:
[----:B------:R-:W-:Y:S05]  /*2510*/  BSYNC B0 ;  /* 0x0000000000007941 */ /* 0x000fea0003800000 */
.L_x_21380:
[----:B------:R-:W-:Y:S01]  /*2520*/  ISETP.NE.AND P0, PT, R99, RZ, PT ;  /* 0x000000ff6300720c */ /* 0x000fe20003f05270 */
[----:B------:R-:W-:-:S12]  /*2530*/  BSSY B0, `(.L_x_21410) ;  /* 0x0000162000007945 */ /* 0x000fd80003800000 */
[----:B------:R-:W-:Y:S05]  /*2540*/  @!P0 BRA `(.L_x_21411) ;  /* 0x0000001400808947 */ /* 0x000fea0003800000 */
[----:B------:R-:W2:Y:S08]  /*2550*/  LDC.64 R68, c[0x0][0x220] ;  /* 0x00008800ff447b82 */ /* 0x000eb00000000a00 */
[----:B-1----:R-:W1:Y:S01]  /*2560*/  LDC.64 R90, c[0x0][0x230] ;  /* 0x00008c00ff5a7b82 */ /* 0x002e620000000a00 */
[----:B--2---:R-:W-:-:S06]  /*2570*/  IMAD.WIDE.U32 R68, R101, 0x10, R68 ;  /* 0x0000001065447825 */ /* 0x004fcc00078e0044 */
        /* <DEDUP_REMOVED lines=18> */
.L_x_21413:
[----:B------:R-:W-:-:S07]  /*26a0*/  IMAD.MOV.U32 R106, RZ, RZ, R6 ;  /* 0x000000ffff6a7224 */ /* 0x000fce00078e0006 */
.L_x_21414:
[----:B------:R-:W-:Y:S05]  /*26b0*/  BSYNC B1 ;  /* 0x0000000000017941 */ /* 0x000fea0003800000 */
.L_x_21412:
        /* <DEDUP_REMOVED lines=16> */
.L_x_21418:
[----:B------:R-:W-:Y:S05]  /*27c0*/  BSYNC B2 ;  /* 0x0000000000027941 */ /* 0x000fea0003800000 */
.L_x_21417:
        /* <DEDUP_REMOVED lines=43> */
.L_x_21416:
[----:B------:R-:W-:Y:S05]  /*2a80*/  BSYNC B1 ;  /* 0x0000000000017941 */ /* 0x000fea0003800000 */
.L_x_21415:
[----:B------:R-:W1:Y:S01]  /*2a90*/  LDC R102, c[0x0][0x298] ;  /* 0x0000a600ff667b82 */ /* 0x000e620000000800 */
[----:B------:R-:W-:Y:S01]  /*2aa0*/  I2FP.F32.U32 R5, R106 ;  /* 0x0000006a00057245 */ /* 0x000fe20000201000 */
[----:B------:R-:W-:Y:S01]  /*2ab0*/  HFMA2.MMA R106, -RZ, RZ, 0.1171875, 0 ;  /* 0x2f800000ff6a7435 */ /* 0x000fe200000001ff */
[----:B------:R-:W-:Y:S01]  /*2ac0*/  ISETP.NE.U32.AND P0, PT, R90, RZ, PT ;  /* 0x000000ff5a00720c */ /* 0x000fe20003f05070 */
[----:B-----5:R-:W-:Y:S01]  /*2ad0*/  FMUL.FTZ R105, R68, R88 ;  /* 0x0000005844697220 */ /* 0x020fe20000410000 */
[C---:B------:R-:W-:Y:S01]  /*2ae0*/  ISETP.NE.AND P2, PT, R104.reuse, 0x1, PT ;  /* 0x000000016800780c */ /* 0x040fe20003f45270 */
[----:B------:R-:W-:Y:S01]  /*2af0*/  BSSY B1, `(.L_x_21419) ;  /* 0x0000013000017945 */ /* 0x000fe20003800000 */
[----:B------:R-:W-:Y:S01]  /*2b00*/  ISETP.NE.AND.EX P0, PT, R91, RZ, PT, P0 ;  /* 0x000000ff5b00720c */ /* 0x000fe20003f05300 */
[----:B------:R-:W2:Y:S01]  /*2b10*/  LDC R103, c[0x0][0x294] ;  /* 0x0000a500ff677b82 */ /* 0x000ea20000000800 */
[----:B------:R-:W-:-:S03]  /*2b20*/  VIADD R91, R104, 0x1 ;  /* 0x00000001685b7836 */ /* 0x000fc60000000000 */
[----:B------:R-:W-:Y:S01]  /*2b30*/  FFMA.FTZ R68, R5, R106, 1.1641532182693481445e-10 ;  /* 0x2f00000005447423 */ /* 0x000fe2000001006a */
[----:B-1----:R-:W-:-:S04]  /*2b40*/  FMUL.FTZ R105, R105, R102 ;  /* 0x0000006669697220 */ /* 0x002fc80000410000 */
[----:B--2---:R-:W-:-:S04]  /*2b50*/  FSETP.GTU.FTZ.AND P1, PT, R68, R103, PT ;  /* 0x000000674400720b */ /* 0x004fc80003f3c000 */
        /* <DEDUP_REMOVED lines=11> */
.L_x_21420:
[----:B------:R-:W-:-:S07]  /*2c10*/  IMAD.MOV.U32 R107, RZ, RZ, R6 ;  /* 0x000000ffff6b7224 */ /* 0x000fce00078e0006 */
.L_x_21421:
[----:B------:R-:W-:Y:S05]  /*2c20*/  BSYNC B1 ;  /* 0x0000000000017941 */ /* 0x000fea0003800000 */
.L_x_21419:
        /* <DEDUP_REMOVED lines=16> */
.L_x_21425:
[----:B------:R-:W-:Y:S05]  /*2d30*/  BSYNC B2 ;  /* 0x0000000000027941 */ /* 0x000fea0003800000 */
.L_x_21424:
        /* <DEDUP_REMOVED lines=42> */
.L_x_21423:
[----:B------:R-:W-:Y:S05]  /*2fe0*/  BSYNC B1 ;  /* 0x0000000000017941 */ /* 0x000fea0003800000 */
.L_x_21422:
        /* <DEDUP_REMOVED lines=19> */
.L_x_21427:
[----:B------:R-:W-:-:S07]  /*3120*/  MOV R107, R6 ;  /* 0x00000006006b7202 */ /* 0x000fce0000000f00 */
.L_x_21428:
[----:B------:R-:W-:Y:S05]  /*3130*/  BSYNC B1 ;  /* 0x0000000000017941 */ /* 0x000fea0003800000 */
.L_x_21426:
        /* <DEDUP_REMOVED lines=16> */
.L_x_21432:
[----:B------:R-:W-:Y:S05]  /*3240*/  BSYNC B2 ;  /* 0x0000000000027941 */ /* 0x000fea0003800000 */
.L_x_21431:
        /* <DEDUP_REMOVED lines=42> */
.L_x_21430:
[----:B------:R-:W-:Y:S05]  /*34f0*/  BSYNC B1 ;  /* 0x0000000000017941 */ /* 0x000fea0003800000 */
.L_x_21429:
[----:B------:R-:W-:Y:S01]  /*3500*/  I2FP.F32.U32 R5, R107 ;  /* 0x0000006b00057245 */ /* 0x000fe20000201000 */
[----:B------:R-:W-:Y:S01]  /*3510*/  FMUL.FTZ R91, R70, R88 ;  /* 0x00000058465b7220 */ /* 0x000fe20000410000 */
[C---:B------:R-:W-:Y:S01]  /*3520*/  ISETP.NE.AND P5, PT, R90.reuse, 0x1, PT ;  /* 0x000000015a00780c */ /* 0x040fe20003fa5270 */
[----:B------:R-:W-:Y:S02]  /*3530*/  BSSY B1, `(.L_x_21433) ;  /* 0x0000011000017945 */ /* 0x000fe40003800000 */
[----:B------:R-:W-:Y:S01]  /*3540*/  FFMA.FTZ R70, R5, R106, 1.1641532182693481445e-10 ;  /* 0x2f00000005467423 */ /* 0x000fe2000001006a */
[----:B------:R-:W-:Y:S01]  /*3550*/  FMUL.FTZ R91, R91, R102 ;  /* 0x000000665b5b7220 */ /* 0x000fe20000410000 */
[----:B------:R-:W-:-:S03]  /*3560*/  IADD3 R5, R90, 0x1, RZ ;  /* 0x000000015a057810 */ /* 0x000fc60007ffe0ff */
        /* <DEDUP_REMOVED lines=12> */
.L_x_21434:
[----:B------:R-:W-:-:S07]  /*3630*/  IMAD.MOV.U32 R107, RZ, RZ, R6 ;  /* 0x000000ffff6b7224 */ /* 0x000fce00078e0006 */
.L_x_21435:
[----:B------:R-:W-:Y:S05]  /*3640*/  BSYNC B1 ;  /* 0x0000000000017941 */ /* 0x000fea0003800000 */
.L_x_21433:
        /* <DEDUP_REMOVED lines=16> */
.L_x_21439:
[----:B------:R-:W-:Y:S05]  /*3750*/  BSYNC B2 ;  /* 0x0000000000027941 */ /* 0x000fea0003800000 */
.L_x_21438:
        /* <DEDUP_REMOVED lines=42> */
.L_x_21437:
[----:B------:R-:W-:Y:S05]  /*3a00*/  BSYNC B1 ;  /* 0x0000000000017941 */ /* 0x000fea0003800000 */
.L_x_21436:
        /* <DEDUP_REMOVED lines=17> */
[C---:B------:R-:W-:Y:S01]  /*3b20*/  LEA.HI.X R103, R101.reuse, UR13, RZ, 0x2, P0 ;  /* 0x0000000d65677c11 */ /* 0x040fe200080f14ff */
[----:B------:R-:W-:-:S04]  /*3b30*/  VIADD R101, R101, 0x80 ;  /* 0x0000008065657836 */ /* 0x000fc80000000000 */
[----:B------:R2:W-:Y:S04]  /*3b40*/  STG.E desc[UR4][R102.64], R105 ;  /* 0x0000006966007986 */ /* 0x0005e8000c101904 */
.L_x_21411:
[----:B------:R-:W-:Y:S05]  /*3b50*/  BSYNC B0 ;  /* 0x0000000000007941 */ /* 0x000fea0003800000 */
.L_x_21410:
[----:B------:R-:W-:Y:S01]  /*3b60*/  ISETP.NE.AND P0, PT, R98, RZ, PT ;  /* 0x000000ff6200720c */ /* 0x000fe20003f05270 */
[----:B------:R-:W-:-:S12]  /*3b70*/  BSSY B0, `(.L_x_21440) ;  /* 0x0000162000007945 */ /* 0x000fd80003800000 */
[----:B------:R-:W-:Y:S05]  /*3b80*/  @!P0 BRA `(.L_x_21441) ;  /* 0x0000001400808947 */ /* 0x000fea0003800000 */
[----:B------:R-:W3:Y:S08]  /*3b90*/  LDC.64 R72, c[0x0][0x220] ;  /* 0x00008800ff487b82 */ /* 0x000ef00000000a00 */
[----:B-12---:R-:W1:Y:S01]  /*3ba0*/  LDC.64 R90, c[0x0][0x230] ;  /* 0x00008c00ff5a7b82 */ /* 0x006e620000000a00 */
[----:B---3--:R-:W-:-:S06]  /*3bb0*/  IMAD.WIDE.U32 R72, R101, 0x10, R72 ;  /* 0x0000001065487825 */ /* 0x008fcc00078e0048 */
        /* <DEDUP_REMOVED lines=18> */
.L_x_21443:
[----:B------:R-:W-:-:S07]  /*3ce0*/  IMAD.MOV.U32 R106, RZ, RZ, R6 ;  /* 0x000000ffff6a7224 */ /* 0x000fce00078e0006 */
.L_x_21444:
[----:B------:R-:W-:Y:S05]  /*3cf0*/  BSYNC B1 ;  /* 0x0000000000017941 */ /* 0x000fea0003800000 */
.L_x_21442:
        /* <DEDUP_REMOVED lines=16> */
.L_x_21448:
[----:B------:R-:W-:Y:S05]  /*3e00*/  BSYNC B2 ;  /* 0x0000000000027941 */ /* 0x000fea0003800000 */
.L_x_21447:
        /* <DEDUP_REMOVED lines=43> */
.L_x_21446:
[----:B------:R-:W-:Y:S05]  /*40c0*/  BSYNC B1 ;  /* 0x0000000000017941 */ /* 0x000fea0003800000 */
.L_x_21445:
        /* <DEDUP_REMOVED lines=24> */
.L_x_21450:
[----:B------:R-:W-:-:S07]  /*4250*/  IMAD.MOV.U32 R107, RZ, RZ, R6 ;  /* 0x000000ffff6b7224 */ /* 0x000fce00078e0006 */
.L_x_21451:
[----:B------:R-:W-:Y:S05]  /*4260*/  BSYNC B1 ;  /* 0x0000000000017941 */ /* 0x000fea0003800000 */
.L_x_21449:
        /* <DEDUP_REMOVED lines=16> */
.L_x_21455:
[----:B------:R-:W-:Y:S05]  /*4370*/  BSYNC B2 ;  /* 0x0000000000027941 */ /* 0x000fea0003800000 */
.L_x_21454:
        /* <DEDUP_REMOVED lines=42> */
.L_x_21453:
[----:B------:R-:W-:Y:S05]  /*4620*/  BSYNC B1 ;  /* 0x0000000000017941 */ /* 0x000fea0003800000 */
.L_x_21452:
        /* <DEDUP_REMOVED lines=19> */
.L_x_21457:
[----:B------:R-:W-:-:S07]  /*4760*/  MOV R107, R6 ;  /* 0x00000006006b7202 */ /* 0x000fce0000000f00 */
.L_x_21458:
[----:B------:R-:W-:Y:S05]  /*4770*/  BSYNC B1 ;  /* 0x0000000000017941 */ /* 0x000fea0003800000 */
.L_x_21456:
        /* <DEDUP_REMOVED lines=16> */
.L_x_21462:
[----:B------:R-:W-:Y:S05]  /*4880*/  BSYNC B2 ;  /* 0x0000000000027941 */ /* 0x000fea0003800000 */
.L_x_21461:
        /* <DEDUP_REMOVED lines=42> */
.L_x_21460:
[----:B------:R-:W-:Y:S05]  /*4b30*/  BSYNC B1 ;  /* 0x0000000000017941 */ /* 0x000fea0003800000 */
.L_x_21459:
[----:B------:R-:W-:Y:S01]  /*4b40*/  I2FP.F32.U32 R5, R107 ;  /* 0x0000006b00057245 */ /* 0x000fe20000201000 */
[----:B------:R-:W-:Y:S01]  /*4b50*/  FMUL.FTZ R91, R74, R88 ;  /* 0x000000584a5b7220 */ /* 0x000fe20000410000 */
[C---:B------:R-:W-:Y:S01]  /*4b60*/  ISETP.NE.AND P5, PT, R90.reuse, 0x1, PT ;  /* 0x000000015a00780c */ /* 0x040fe20003fa5270 */
[----:B------:R-:W-:Y:S02]  /*4b70*/  BSSY B1, `(.L_x_21463) ;  /* 0x0000011000017945 */ /* 0x000fe40003800000 */
[----:B------:R-:W-:Y:S01]  /*4b80*/  FFMA.FTZ R74, R5, R106, 1.1641532182693481445e-10 ;  /* 0x2f000000054a7423 */ /* 0x000fe2000001006a */
[----:B------:R-:W-:Y:S01]  /*4b90*/  FMUL.FTZ R91, R91, R102 ;  /* 0x000000665b5b7220 */ /* 0x000fe20000410000 */
[----:B------:R-:W-:-:S03]  /*4ba0*/  VIADD R5, R90, 0x1 ;  /* 0x000000015a057836 */ /* 0x000fc60000000000 */
        /* <DEDUP_REMOVED lines=12> */
.L_x_21464:
[----:B------:R-:W-:-:S07]  /*4c70*/  IMAD.MOV.U32 R107, RZ, RZ, R6 ;  /* 0x000000ffff6b7224 */ /* 0x000fce00078e0006 */
.L_x_21465:
[----:B------:R-:W-:Y:S05]  /*4c80*/  BSYNC B1 ;  /* 0x0000000000017941 */ /* 0x000fea0003800000 */
.L_x_21463:
        /* <DEDUP_REMOVED lines=16> */
.L_x_21469:
[----:B------:R-:W-:Y:S05]  /*4d90*/  BSYNC B2 ;  /* 0x0000000000027941 */ /* 0x000fea0003800000 */
.L_x_21468:
        /* <DEDUP_REMOVED lines=42> */
.L_x_21467:
[----:B------:R-:W-:Y:S05]  /*5040*/  BSYNC B1 ;  /* 0x0000000000017941 */ /* 0x000fea0003800000 */
.L_x_21466:
        /* <DEDUP_REMOVED lines=15> */
[C---:B------:R-:W-:Y:S01]  /*5140*/  LEA.HI.X R103, R101.reuse, UR13, RZ, 0x2, P0 ;  /* 0x0000000d65677c11 */ /* 0x040fe200080f14ff */
[----:B------:R3:W-:Y:S01]  /*5150*/  STG.E.128 desc[UR4][R90.64], R72 ;  /* 0x000000485a007986 */ /* 0x0007e2000c101d04 */
[----:B------:R-:W-:Y:S01]  /*5160*/  IADD3 R105, R104, R105, RZ ;  /* 0x0000006968697210 */ /* 0x000fe20007ffe0ff */
[----:B------:R-:W-:-:S04]  /*5170*/  VIADD R101, R101, 0x80 ;  /* 0x0000008065657836 */ /* 0x000fc80000000000 */
[----:B------:R3:W-:Y:S03]  /*5180*/  STG.E desc[UR4][R102.64], R105 ;  /* 0x0000006966007986 */ /* 0x0007e6000c101904 */
.L_x_21441:
[----:B------:R-:W-:Y:S05]  /*5190*/  BSYNC B0 ;  /* 0x0000000000007941 */ /* 0x000fea0003800000 */
.L_x_21440:
[----:B------:R-:W-:Y:S01]  /*51a0*/  ISETP.NE.AND P0, PT, R97, RZ, PT ;  /* 0x000000ff6100720c */ /* 0x000fe20003f05270 */
[----:B------:R-:W-:-:S12]  /*51b0*/  BSSY B0, `(.L_x_21470) ;  /* 0x0000162000007945 */ /* 0x000fd80003800000 */
[----:B------:R-:W-:Y:S05]  /*51c0*/  @!P0 BRA `(.L_x_21471) ;  /* 0x0000001400808947 */ /* 0x000fea0003800000 */
[----:B------:R-:W4:Y:S08]  /*51d0*/  LDC.64 R76, c[0x0][0x220] ;  /* 0x00008800ff4c7b82 */ /* 0x000f300000000a00 */
[----:B-123--:R-:W1:Y:S01]  /*51e0*/  LDC.64 R90, c[0x0][0x230] ;  /* 0x00008c00ff5a7b82 */ /* 0x00ee620000000a00 */
[----:B----4-:R-:W-:-:S06]  /*51f0*/  IMAD.WIDE.U32 R76, R101, 0x10, R76 ;  /* 0x00000010654c7825 */ /* 0x010fcc00078e004c */
        /* <DEDUP_REMOVED lines=18> */
.L_x_21473:
[----:B------:R-:W-:-:S07]  /*5320*/  MOV R106, R6 ;  /* 0x00000006006a7202 */ /* 0x000fce0000000f00 */
.L_x_21474:
[----:B------:R-:W-:Y:S05]  /*5330*/  BSYNC B1 ;  /* 0x0000000000017941 */ /* 0x000fea0003800000 */
.L_x_21472:
        /* <DEDUP_REMOVED lines=16> */
.L_x_21478:
[----:B------:R-:W-:Y:S05]  /*5440*/  BSYNC B2 ;  /* 0x0000000000027941 */ /* 0x000fea0003800000 */
.L_x_21477:
        /* <DEDUP_REMOVED lines=43> */
.L_x_21476:
[----:B------:R-:W-:Y:S05]  /*5700*/  BSYNC B1 ;  /* 0x0000000000017941 */ /* 0x000fea0003800000 */
.L_x_21475:
        /* <DEDUP_REMOVED lines=24> */
.L_x_21480:
[----:B------:R-:W-:-:S07]  /*5890*/  IMAD.MOV.U32 R107, RZ, RZ, R6 ;  /* 0x000000ffff6b7224 */ /* 0x000fce00078e0006 */
.L_x_21481:
[----:B------:R-:W-:Y:S05]  /*58a0*/  BSYNC B1 ;  /* 0x0000000000017941 */ /* 0x000fea0003800000 */
.L_x_21479:
        /* <DEDUP_REMOVED lines=16> */
.L_x_21485:
[----:B------:R-:W-:Y:S05]  /*59b0*/  BSYNC B2 ;  /* 0x0000000000027941 */ /* 0x000fea0003800000 */
.L_x_21484:
        /* <DEDUP_REMOVED lines=42> */
.L_x_21483:
[----:B------:R-:W-:Y:S05]  /*5c60*/  BSYNC B1 ;  /* 0x0000000000017941 */ /* 0x000fea0003800000 */
.L_x_21482:
        /* <DEDUP_REMOVED lines=19> */
.L_x_21487:
[----:B------:R-:W-:-:S07]  /*5da0*/  MOV R107, R6 ;  /* 0x00000006006b7202 */ /* 0x000fce0000000f00 */
.L_x_21488:
[----:B------:R-:W-:Y:S05]  /*5db0*/  BSYNC B1 ;  /* 0x0000000000017941 */ /* 0x000fea0003800000 */
.L_x_21486:
        /* <DEDUP_REMOVED lines=16> */
.L_x_21492:
[----:B------:R-:W-:Y:S05]  /*5ec0*/  BSYNC B2 ;  /* 0x0000000000027941 */ /* 0x000fea0003800000 */
.L_x_21491:
        /* <DEDUP_REMOVED lines=42> */
.L_x_21490:
[----:B------:R-:W-:Y:S05]  /*6170*/  BSYNC B1 ;  /* 0x0000000000017941 */ /* 0x000fea0003800000 */
.L_x_21489:
        /* <DEDUP_REMOVED lines=19> */
.L_x_21494:
[----:B------:R-:W-:-:S07]  /*62b0*/  IMAD.MOV.U32 R107, RZ, RZ, R6 ;  /* 0x000000ffff6b7224 */ /* 0x000fce00078e0006 */
.L_x_21495:
[----:B------:R-:W-:Y:S05]  /*62c0*/  BSYNC B1 ;  /* 0x0000000000017941 */ /* 0x000fea0003800000 */
.L_x_21493:
        /* <DEDUP_REMOVED lines=16> */
.L_x_21499:
[----:B------:R-:W-:Y:S05]  /*63d0*/  BSYNC B2 ;  /* 0x0000000000027941 */ /* 0x000fea0003800000 */
.L_x_21498:
        /* <DEDUP_REMOVED lines=42> */
.L_x_21497:
[----:B------:R-:W-:Y:S05]  /*6680*/  BSYNC B1 ;  /* 0x0000000000017941 */ /* 0x000fea0003800000 */
.L_x_21496:
        /* <DEDUP_REMOVED lines=20> */
.L_x_21471:
[----:B------:R-:W-:Y:S05]  /*67d0*/  BSYNC B0 ;  /* 0x0000000000007941 */ /* 0x000fea0003800000 */
.L_x_21470:
[----:B------:R-:W-:Y:S01]  /*67e0*/  ISETP.NE.AND P0, PT, R96, RZ, PT ;  /* 0x000000ff6000720c */ /* 0x000fe20003f05270 */
[----:B------:R-:W-:-:S12]  /*67f0*/  BSSY B0, `(.L_x_21500) ;  /* 0x0000162000007945 */ /* 0x000fd80003800000 */
[----:B------:R-:W-:Y:S05]  /*6800*/  @!P0 BRA `(.L_x_21501) ;  /* 0x0000001400808947 */ /* 0x000fea0003800000 */
[----:B------:R-:W0:Y:S08]  /*6810*/  LDC.64 R80, c[0x0][0x220] ;  /* 0x00008800ff507b82 */ /* 0x000e300000000a00 */
[----:B-1234-:R-:W1:Y:S01]  /*6820*/  LDC.64 R90, c[0x0][0x230] ;  /* 0x00008c00ff5a7b82 */ /* 0x01ee620000000a00 */
        /* <DEDUP_REMOVED lines=19> */
.L_x_21503:
[----:B------:R-:W-:-:S07]  /*6960*/  MOV R106, R6 ;  /* 0x00000006006a7202 */ /* 0x000fce0000000f00 */
.L_x_21504:
[----:B------:R-:W-:Y:S05]  /*6970*/  BSYNC B1 ;  /* 0x0000000000017941 */ /* 0x000fea0003800000 */
.L_x_21502:
        /* <DEDUP_REMOVED lines=16> */
.L_x_21508:
[----:B------:R-:W-:Y:S05]  /*6a80*/  BSYNC B2 ;  /* 0x0000000000027941 */ /* 0x000fea0003800000 */
.L_x_21507:
        /* <DEDUP_REMOVED lines=43> */
.L_x_21506:
[----:B------:R-:W-:Y:S05]  /*6d40*/  BSYNC B1 ;  /* 0x0000000000017941 */ /* 0x000fea0003800000 */
.L_x_21505:
        /* <DEDUP_REMOVED lines=24> */
.L_x_21510:
[----:B------:R-:W-:-:S07]  /*6ed0*/  IMAD.MOV.U32 R107, RZ, RZ, R6 ;  /* 0x000000ffff6b7224 */ /* 0x000fce00078e0006 */
.L_x_21511:
[----:B------:R-:W-:Y:S05]  /*6ee0*/  BSYNC B1 ;  /* 0x0000000000017941 */ /* 0x000fea0003800000 */
.L_x_21509:
        /* <DEDUP_REMOVED lines=16> */
.L_x_21515:
[----:B------:R-:W-:Y:S05]  /*6ff0*/  BSYNC B2 ;  /* 0x0000000000027941 */ /* 0x000fea0003800000 */
.L_x_21514:
        /* <DEDUP_REMOVED lines=42> */
.L_x_21513:
[----:B------:R-:W-:Y:S05]  /*72a0*/  BSYNC B1 ;  /* 0x0000000000017941 */ /* 0x000fea0003800000 */
.L_x_21512:
        /* <DEDUP_REMOVED lines=19> */
.L_x_21517:
[----:B------:R-:W-:-:S07]  /*73e0*/  MOV R107, R6 ;  /* 0x00000006006b7202 */ /* 0x000fce0000000f00 */
.L_x_21518:
[----:B------:R-:W-:Y:S05]  /*73f0*/  BSYNC B1 ;  /* 0x0000000000017941 */ /* 0x000fea0003800000 */
.L_x_21516:
        /* <DEDUP_REMOVED lines=16> */
.L_x_21522:
[----:B------:R-:W-:Y:S05]  /*7500*/  BSYNC B2 ;  /* 0x0000000000027941 */ /* 0x000fea0003800000 */
.L_x_21521:
        /* <DEDUP_REMOVED lines=42> */
.L_x_21520:
[----:B------:R-:W-:Y:S05]  /*77b0*/  BSYNC B1 ;  /* 0x0000000000017941 */ /* 0x000fea0003800000 */
.L_x_21519:
        /* <DEDUP_REMOVED lines=19> */
.L_x_21524:
[----:B------:R-:W-:-:S07]  /*78f0*/  IMAD.MOV.U32 R107, RZ, RZ, R6 ;  /* 0x000000ffff6b7224 */ /* 0x000fce00078e0006 */
.L_x_21525:
[----:B------:R-:W-:Y:S05]  /*7900*/  BSYNC B1 ;  /* 0x0000000000017941 */ /* 0x000fea0003800000 */
.L_x_21523:
        /* <DEDUP_REMOVED lines=16> */
.L_x_21529:
[----:B------:R-:W-:Y:S05]  /*7a10*/  BSYNC B2 ;  /* 0x0000000000027941 */ /* 0x000fea0003800000 */
.L_x_21528:
        /* <DEDUP_REMOVED lines=42> */
.L_x_21527:
[----:B------:R-:W-:Y:S05]  /*7cc0*/  BSYNC B1 ;  /* 0x0000000000017941 */ /* 0x000fea0003800000 */
.L_x_21526:
        /* <DEDUP_REMOVED lines=20> */
.L_x_21501:
[----:B------:R-:W-:Y:S05]  /*7e10*/  BSYNC B0 ;  /* 0x0000000000007941 */ /* 0x000fea0003800000 */
.L_x_21500:
        /* <DEDUP_REMOVED lines=24> */
.L_x_21533:
[----:B------:R-:W-:-:S07]  /*7fa0*/  MOV R106, R6 ;  /* 0x00000006006a7202 */ /* 0x000fce0000000f00 */
.L_x_21534:
[----:B------:R-:W-:Y:S05]  /*7fb0*/  BSYNC B1 ;  /* 0x0000000000017941 */ /* 0x000fea0003800000 */
.L_x_21532:
        /* <DEDUP_REMOVED lines=16> */
.L_x_21538:
[----:B------:R-:W-:Y:S05]  /*80c0*/  BSYNC B2 ;  /* 0x0000000000027941 */ /* 0x000fea0003800000 */
.L_x_21537:
        /* <DEDUP_REMOVED lines=43> */
.L_x_21536:
[----:B------:R-:W-:Y:S05]  /*8380*/  BSYNC B1 ;  /* 0x0000000000017941 */ /* 0x000fea0003800000 */
.L_x_21535:
        /* <DEDUP_REMOVED lines=24> */
.L_x_21540:
[----:B------:R-:W-:-:S07]  /*8510*/  IMAD.MOV.U32 R107, RZ, RZ, R6 ;  /* 0x000000ffff6b7224 */ /* 0x000fce00078e0006 */
.L_x_21541:
[----:B------:R-:W-:Y:S05]  /*8520*/  BSYNC B1 ;  /* 0x0000000000017941 */ /* 0x000fea0003800000 */
.L_x_21539:
        /* <DEDUP_REMOVED lines=16> */
.L_x_21545:
[----:B------:R-:W-:Y:S05]  /*8630*/  BSYNC B2 ;  /* 0x0000000000027941 */ /* 0x000fea0003800000 */
.L_x_21544:
        /* <DEDUP_REMOVED lines=42> */
.L_x_21543:
[----:B------:R-:W-:Y:S05]  /*88e0*/  BSYNC B1 ;  /* 0x0000000000017941 */ /* 0x000fea0003800000 */
.L_x_21542:
        /* <DEDUP_REMOVED lines=19> */
.L_x_21547:
[----:B------:R-:W-:-:S07]  /*8a20*/  MOV R107, R6 ;  /* 0x00000006006b7202 */ /* 0x000fce0000000f00 */
.L_x_21548:
[----:B------:R-:W-:Y:S05]  /*8a30*/  BSYNC B1 ;  /* 0x0000000000017941 */ /* 0x000fea0003800000 */
.L_x_21546:
        /* <DEDUP_REMOVED lines=16> */
.L_x_21552:
[----:B------:R-:W-:Y:S05]  /*8b40*/  BSYNC B2 ;  /* 0x0000000000027941 */ /* 0x000fea0003800000 */
.L_x_21551:
        /* <DEDUP_REMOVED lines=42> */
.L_x_21550:
[----:B------:R-:W-:Y:S05]  /*8df0*/  BSYNC B1 ;  /* 0x0000000000017941 */ /* 0x000fea0003800000 */
.L_x_21549:
        /* <DEDUP_REMOVED lines=19> */
.L_x_21554:
[----:B------:R-:W-:-:S07]  /*8f30*/  IMAD.MOV.U32 R107, RZ, RZ, R6 ;  /* 0x000000ffff6b7224 */ /* 0x000fce00078e0006 */
.L_x_21555:
[----:B------:R-:W-:Y:S05]  /*8f40*/  BSYNC B1 ;  /* 0x0000000000017941 */ /* 0x000fea0003800000 */
.L_x_21553:
        /* <DEDUP_REMOVED lines=16> */
.L_x_21559:
[----:B------:R-:W-:Y:S05]  /*9050*/  BSYNC B2 ;  /* 0x0000000000027941 */ /* 0x000fea0003800000 */
.L_x_21558:
        /* <DEDUP_REMOVED lines=42> */
.L_x_21557:
[----:B------:R-:W-:Y:S05]  /*9300*/  BSYNC B1 ;  /* 0x0000000000017941 */ /* 0x000fea0003800000 */
.L_x_21556:
        /* <DEDUP_REMOVED lines=19> */
.L_x_21531:
[----:B------:R-:W-:Y:S05]  /*9440*/  BSYNC B0 ;  /* 0x0000000000007941 */ /* 0x000fea0003800000 */
.L_x_21530:
[----:B-----5:R-:W-:Y:S01]  /*9450*/  FADD.FTZ R88, RZ, R64 ;  /* 0x00000040ff587221 */ /* 0x020fe20000010000 */
[C---:B------:R-:W-:Y:S01]  /*9460*/  ISETP.GT.U32.AND P3, PT, R9.reuse, 0xff, PT ;  /* 0x000000ff0900780c */ /* 0x040fe20003f64070 */
[----:B------:R-:W-:Y:S01]  /*9470*/  UMOV UR8, 0xffffffff ;  /* 0xffffffff00087882 */ /* 0x000fe20000000000 */
[----:B------:R-:W-:Y:S01]  /*9480*/  ISETP.GT.U32.AND P2, PT, R9, 0x17f, PT ;  /* 0x0000017f0900780c */ /* 0x000fe20003f44070 */
[----:B01234-:R-:W-:Y:S01]  /*9490*/  FADD.FTZ R91, R65, R88 ;  /* 0x00000058415b7221 */ /* 0x01ffe20000010000 */
[C---:B------:R-:W-:Y:S02]  /*94a0*/  ISETP.GT.U32.AND P1, PT, R9.reuse, 0x1ff, PT ;  /* 0x000001ff0900780c */ /* 0x040fe40003f24070 */
[----:B------:R-:W-:Y:S01]  /*94b0*/  ISETP.GT.U32.AND P0, PT, R9, 0x27f, PT ;  /* 0x0000027f0900780c */ /* 0x000fe20003f04070 */
[----:B------:R-:W-:Y:S01]  /*94c0*/  FADD.FTZ R88, R66, R91 ;  /* 0x0000005b42587221 */ /* 0x000fe20000010000 */
[----:B------:R-:W-:Y:S02]  /*94d0*/  LOP3.LUT P5, RZ, R89, 0xff, RZ, 0xc0, !PT ;  /* 0x000000ff59ff7812 */ /* 0x000fe400078ac0ff */
[----:B------:R-:W-:Y:S01]  /*94e0*/  LOP3.LUT P6, RZ, R11, 0x1f, RZ, 0xc0, !PT ;  /* 0x0000001f0bff7812 */ /* 0x000fe200078cc0ff */
        /* <DEDUP_REMOVED lines=20> */
[----:B------:R-:W-:-:S03]  /*9630*/  LOP3.LUT R102, R91, 0x7fffffc, RZ, 0xc0, !PT ;  /* 0x07fffffc5b667812 */ /* 0x000fc600078ec0ff */
[----:B------:R-:W-:Y:S02]  /*9640*/  FADD.FTZ R88, R84, R103 ;  /* 0x0000006754587221 */ /* 0x000fe40000010000 */
[----:B------:R-:W-:Y:S01]  /*9650*/  @!P5 VIADD R102, R102, 0x4 ;  /* 0x000000046666d836 */ /* 0x000fe20000000000 */
[----:B------:R-:W-:Y:S01]  /*9660*/  ISETP.GT.U32.AND P5, PT, R9, 0x2ff, PT ;  /* 0x000002ff0900780c */ /* 0x000fe20003fa4070 */
[----:B------:R-:W-:-:S04]  /*9670*/  FADD.FTZ R105, R85, R88 ;  /* 0x0000005855697221 */ /* 0x000fc80000010000 */
[----:B------:R-:W-:-:S08]  /*9680*/  FADD.FTZ R88, R86, R105 ;  /* 0x0000006956587221 */ /* 0x000fd00000010000 */
        /* <DEDUP_REMOVED lines=72> */
.L_x_21584:
[----:B------:R-:W-:Y:S01]  /*9b10*/  LOP3.LUT P0, RZ, R11, 0x1f, RZ, 0xc0, !PT ;  /* 0x0000001f0bff7812 */ /* 0x000fe2000780c0ff */
[----:B------:R-:W-:Y:S05]  /*9b20*/  WARPSYNC.ALL ;  /* 0x0000000000007948 */ /* 0x000fea0003800000 */
[----:B------:R-:W-:Y:S01]  /*9b30*/  LOP3.LUT R103, R91, 0x3, RZ, 0xc0, !PT ;  /* 0x000000035b677812 */ /* 0x000fe200078ec0ff */
[----:B-1----:R-:W-:-:S06]  /*9b40*/  FADD.FTZ R91, R106, R105 ;  /* 0x000000696a5b7221 */ /* 0x002fcc0000010000 */
[----:B------:R-:W1:Y:S01]  /*9b50*/  @!P0 S2R R89, SR_CgaCtaId ;  /* 0x0000000000598919 */ /* 0x000e620000008800 */
[----:B------:R-:W-:-:S04]  /*9b60*/  @!P0 MOV R88, 0x400 ;  /* 0x0000040000588802 */ /* 0x000fc80000000f00 */
[----:B-1----:R-:W-:Y:S02]  /*9b70*/  @!P0 LEA R89, R89, R88, 0x18 ;  /* 0x0000005859598211 */ /* 0x002fe400078ec0ff */
        /* <DEDUP_REMOVED lines=14> */
[----:B------:R-:W-:Y:S02]  /*9c60*/  @!P0 LDS.64 R88, [R104] ;  /* 0x0000000068588984 */ /* 0x000fe40000000a00 */
[----:B------:R-:W-:Y:S01]  /*9c70*/  @!P0 IMAD.MOV.U32 R102, RZ, RZ, R0 ;  /* 0x000000ffff668224 */ /* 0x000fe200078e0000 */
[----:B------:R-:W-:-:S04]  /*9c80*/  PLOP3.LUT P0, PT, PT, PT, UP1, 0x40, 0x0 ;  /* 0x000000000000781c */ /* 0x000fc80003f0e818 */
[----:B------:R-:W1:Y:S01]  /*9c90*/  SHFL.DOWN PT, R105, R102, 0x2, 0x1f ;  /* 0x08401f0066697f89 */ /* 0x000e6200000e0000 */
[-C--:B------:R-:W-:Y:S02]  /*9ca0*/  I2FP.F32.S32 R113, R102.reuse ;  /* 0x0000006600717245 */ /* 0x080fe40000201400 */
[----:B-1----:R-:W-:Y:S02]  /*9cb0*/  IADD3 R107, R105, R102, RZ ;  /* 0x00000066696b7210 */ /* 0x002fe40007ffe0ff */
[----:B------:R-:W-:Y:S02]  /*9cc0*/  I2FP.F32.S32 R110, R105 ;  /* 0x00000069006e7245 */ /* 0x000fe40000201400 */
[----:B------:R-:W-:Y:S01]  /*9cd0*/  I2FP.F32.S32 R90, R107 ;  /* 0x0000006b005a7245 */ /* 0x000fe20000201400 */
[----:B0-----:R-:W0:Y:S03]  /*9ce0*/  SHFL.DOWN PT, R106, R107, 0x1, 0x1f ;  /* 0x08201f006b6a7f89 */ /* 0x001e2600000e0000 */
[----:B------:R-:W1:Y:S01]  /*9cf0*/  MUFU.RCP R91, R90 ;  /* 0x0000005a005b7308 */ /* 0x000e620000001000 */
[----:B------:R-:W2:Y:S04]  /*9d00*/  SHFL.DOWN PT, R111, R88, 0x2, 0x1f ;  /* 0x08401f00586f7f89 */ /* 0x000ea800000e0000 */
[----:B------:R-:W3:Y:S01]  /*9d10*/  SHFL.DOWN PT, R112, R89, 0x2, 0x1f ;  /* 0x08401f0059707f89 */ /* 0x000ee200000e0000 */
[----:B0-----:R-:W-:Y:S01]  /*9d20*/  IMAD.IADD R102, R107, 0x1, R106 ;  /* 0x000000016b667824 */ /* 0x001fe200078e026a */
[----:B------:R-:W-:Y:S01]  /*9d30*/  I2FP.F32.S32 R106, R106 ;  /* 0x0000006a006a7245 */ /* 0x000fe20000201400 */
[----:B--2---:R-:W-:-:S03]  /*9d40*/  FMUL.FTZ R104, R111, R110 ;  /* 0x0000006e6f687220 */ /* 0x004fc60000410000 */
[----:B------:R-:W-:Y:S01]  /*9d50*/  I2FP.F32.S32 R105, R102 ;  /* 0x0000006600697245 */ /* 0x000fe20000201400 */
[----:B------:R-:W-:Y:S01]  /*9d60*/  FFMA.FTZ R104, R113, R88, R104 ;  /* 0x0000005871687223 */ /* 0x000fe20000010068 */
[----:B------:R-:W-:Y:S01]  /*9d70*/  FADD.FTZ R88, -R111, R88 ;  /* 0x000000586f587221 */ /* 0x000fe20000010100 */
[----:B---3--:R-:W-:-:S03]  /*9d80*/  FADD.FTZ R112, R112, R89 ;  /* 0x0000005970707221 */ /* 0x008fc60000010000 */
[----:B------:R-:W0:Y:S01]  /*9d90*/  MUFU.RCP R105, R105 ;  /* 0x0000006900697308 */ /* 0x000e220000001000 */
[----:B-1----:R-:W-:Y:S01]  /*9da0*/  FMUL.FTZ R108, R91, R104 ;  /* 0x000000685b6c7220 */ /* 0x002fe20000410000 */
[----:B------:R-:W-:-:S04]  /*9db0*/  FMUL.FTZ R88, R88, R88 ;  /* 0x0000005858587220 */ /* 0x000fc80000410000 */
[----:B------:R-:W1:Y:S01]  /*9dc0*/  SHFL.DOWN PT, R109, R108, 0x1, 0x1f ;  /* 0x08201f006c6d7f89 */ /* 0x000e6200000e0000 */
[----:B------:R-:W-:-:S04]  /*9dd0*/  FMUL.FTZ R113, R88, R113 ;  /* 0x0000007158717220 */ /* 0x000fc80000410000 */
[----:B------:R-:W-:-:S04]  /*9de0*/  FMUL.FTZ R113, R113, R110 ;  /* 0x0000006e71717220 */ /* 0x000fc80000410000 */
[----:B------:R-:W-:-:S05]  /*9df0*/  FFMA.FTZ R112, R91, R113, R112 ;  /* 0x000000715b707223 */ /* 0x000fca0000010070 */
[----:B------:R-:W2:Y:S01]  /*9e00*/  SHFL.DOWN PT, R91, R112, 0x1, 0x1f ;  /* 0x08201f00705b7f89 */ /* 0x000ea200000e0000 */
[----:B-1----:R-:W-:-:S04]  /*9e10*/  FMUL.FTZ R115, R109, R106 ;  /* 0x0000006a6d737220 */ /* 0x002fc80000410000 */
[----:B------:R-:W-:Y:S01]  /*9e20*/  FFMA.FTZ R102, R90, R108, R115 ;  /* 0x0000006c5a667223 */ /* 0x000fe20000010073 */
[----:B------:R-:W-:-:S03]  /*9e30*/  FADD.FTZ R108, R108, -R109 ;  /* 0x8000006d6c6c7221 */ /* 0x000fc60000010000 */
[----:B0-----:R-:W-:Y:S01]  /*9e40*/  FMUL.FTZ R107, R105, R102 ;  /* 0x00000066696b7220 */ /* 0x001fe20000410000 */
[----:B------:R-:W-:-:S04]  /*9e50*/  FMUL.FTZ R109, R108, R108 ;  /* 0x0000006c6c6d7220 */ /* 0x000fc80000410000 */
[----:B------:R-:W-:Y:S01]  /*9e60*/  FMUL.FTZ R109, R90, R109 ;  /* 0x0000006d5a6d7220 */ /* 0x000fe20000410000 */
[----:B------:R-:W0:Y:S01]  /*9e70*/  SHFL.IDX PT, R107, R107, RZ, 0x1f ;  /* 0x00001fff6b6b7589 */ /* 0x000e2200000e0000 */
[----:B--2---:R-:W-:Y:S02]  /*9e80*/  FADD.FTZ R88, R112, R91 ;  /* 0x0000005b70587221 */ /* 0x004fe40000010000 */
[----:B------:R-:W-:-:S04]  /*9e90*/  FMUL.FTZ R109, R109, R106 ;  /* 0x0000006a6d6d7220 */ /* 0x000fc80000410000 */
[----:B------:R-:W-:Y:S02]  /*9ea0*/  FFMA.FTZ R109, R105, R109, R88 ;  /* 0x0000006d696d7223 */ /* 0x000fe40000010058 */
[----:B------:R-:W1:Y:S03]  /*9eb0*/  LDC R105, c[0x0][0x2d8] ;  /* 0x0000b600ff697b82 */ /* 0x000e660000000800 */
[----:B------:R-:W1:Y:S01]  /*9ec0*/  SHFL.IDX PT, R106, R109, RZ, 0x1f ;  /* 0x00001fff6d6a7589 */ /* 0x000e6200000e0000 */
[C---:B0-----:R-:W-:Y:S01]  /*9ed0*/  FSEL R104, R107.reuse, RZ, P0 ;  /* 0x000000ff6b687208 */ /* 0x041fe20000000000 */
[----:B------:R-:W-:Y:S01]  /*9ee0*/  FMUL.FTZ R102, R107, R107 ;  /* 0x0000006b6b667220 */ /* 0x000fe20000410000 */
[----:B------:R-:W-:-:S04]  /*9ef0*/  PLOP3.LUT P0, PT, PT, PT, UP1, 0x40, 0x0 ;  /* 0x000000000000781c */ /* 0x000fc80003f0e818 */
[----:B------:R-:W-:Y:S02]  /*9f00*/  FSEL R102, R102, RZ, !P0 ;  /* 0x000000ff66667208 */ /* 0x000fe40004000000 */
[----:B------:R-:W-:Y:S01]  /*9f10*/  LOP3.LUT P0, RZ, R103, 0x1f, R11, 0xf8, !PT ;  /* 0x0000001f67ff7812 */ /* 0x000fe2000780f80b */
[----:B-1----:R-:W-:-:S04]  /*9f20*/  FFMA.FTZ R103, R106, UR14, R105 ;  /* 0x0000000e6a677c23 */ /* 0x002fc80008010069 */
[----:B------:R-:W-:-:S04]  /*9f30*/  FADD.FTZ R102, R103, R102 ;  /* 0x0000006667667221 */ /* 0x000fc80000010000 */
[----:B------:R-:W0:Y:S04]  /*9f40*/  MUFU.RSQ R105, R102 ;  /* 0x0000006600697308 */ /* 0x000e280000001400 */
[----:B------:R-:W1:Y:S08]  /*9f50*/  @!P0 LDC.64 R90, c[0x0][0x250] ;  /* 0x00009400ff5a8b82 */ /* 0x000e700000000a00 */
[----:B------:R-:W2:Y:S01]  /*9f60*/  @!P0 LDC.64 R88, c[0x0][0x258] ;  /* 0x00009600ff588b82 */ /* 0x000ea20000000a00 */
[----:B-1----:R-:W-:-:S05]  /*9f70*/  @!P0 IMAD.WIDE R90, R94, 0x4, R90 ;  /* 0x000000045e5a8825 */ /* 0x002fca00078e025a */
[----:B------:R1:W-:Y:S01]  /*9f80*/  @!P0 STG.E desc[UR4][R90.64], R107 ;  /* 0x0000006b5a008986 */ /* 0x0003e2000c101904 */
[----:B--2---:R-:W-:-:S05]  /*9f90*/  @!P0 IMAD.WIDE R88, R94, 0x4, R88 ;  /* 0x000000045e588825 */ /* 0x004fca00078e0258 */
[----:B0-----:R1:W-:Y:S01]  /*9fa0*/  @!P0 STG.E desc[UR4][R88.64], R105 ;  /* 0x0000006958008986 */ /* 0x0013e2000c101904 */
[----:B------:R-:W-:Y:S05]  /*9fb0*/  @!P4 BRA `(.L_x_21562) ;  /* 0x000000000040c947 */ /* 0x000fea0003800000 */
[----:B------:R-:W0:Y:S01]  /*9fc0*/  LDC.64 R102, c[0x0][0x2b8] ;  /* 0x0000ae00ff667b82 */ /* 0x000e220000000a00 */
        /* <DEDUP_REMOVED lines=15> */
.L_x_21562:
[----:B------:R-:W-:Y:S05]  /*a0c0*/  BSYNC B0 ;  /* 0x0000000000007941 */ /* 0x000fea0003800000 */
.L_x_21561:
[----:B------:R-:W-:Y:S01]  /*a0d0*/  ISETP.NE.AND P0, PT, R99, RZ, PT ;  /* 0x000000ff6300720c */ /* 0x000fe20003f05270 */
[----:B------:R-:W-:-:S12]  /*a0e0*/  BSSY B0, `(.L_x_21563) ;  /* 0x0000012000007945 */ /* 0x000fd80003800000 */
[----:B------:R-:W-:Y:S05]  /*a0f0*/  @!P0 BRA `(.L_x_21564) ;  /* 0x0000000000408947 */ /* 0x000fea0003800000 */
[----:B0-----:R-:W0:Y:S01]  /*a100*/  LDC.64 R102, c[0x0][0x2b8] ;  /* 0x0000ae00ff667b82 */ /* 0x001e220000000a00 */
        /* <DEDUP_REMOVED lines=15> */
.L_x_21564:
[----:B------:R-:W-:Y:S05]  /*a200*/  BSYNC B0 ;  /* 0x0000000000007941 */ /* 0x000fea0003800000 */
.L_x_21563:
[----:B------:R-:W-:Y:S01]  /*a210*/  ISETP.NE.AND P0, PT, R98, RZ, PT ;  /* 0x000000ff6200720c */ /* 0x000fe20003f05270 */
[----:B------:R-:W-:-:S12]  /*a220*/  BSSY B0, `(.L_x_21565) ;  /* 0x0000012000007945 */ /* 0x000fd80003800000 */
[----:B------:R-:W-:Y:S05]  /*a230*/  @!P0 BRA `(.L_x_21566) ;  /* 0x0000000000408947 */ /* 0x000fea0003800000 */
[----:B0-2---:R-:W0:Y:S01]  /*a240*/  LDC.64 R102, c[0x0][0x2b8] ;  /* 0x0000ae00ff667b82 */ /* 0x005e220000000a00 */
        /* <DEDUP_REMOVED lines=15> */
.L_x_21566:
[----:B------:R-:W-:Y:S05]  /*a340*/  BSYNC B0 ;  /* 0x0000000000007941 */ /* 0x000fea0003800000 */
.L_x_21565:
[----:B------:R-:W-:Y:S01]  /*a350*/  ISETP.NE.AND P0, PT, R97, RZ, PT ;  /* 0x000000ff6100720c */ /* 0x000fe20003f05270 */
[----:B------:R-:W-:-:S12]  /*a360*/  BSSY B0, `(.L_x_21567) ;  /* 0x0000012000007945 */ /* 0x000fd80003800000 */
[----:B------:R-:W-:Y:S05]  /*a370*/  @!P0 BRA `(.L_x_21568) ;  /* 0x0000000000408947 */ /* 0x000fea0003800000 */
[----:B0-23--:R-:W0:Y:S01]  /*a380*/  LDC.64 R102, c[0x0][0x2b8] ;  /* 0x0000ae00ff667b82 */ /* 0x00de220000000a00 */
        /* <DEDUP_REMOVED lines=15> */
.L_x_21568:
[----:B------:R-:W-:Y:S05]  /*a480*/  BSYNC B0 ;  /* 0x0000000000007941 */ /* 0x000fea0003800000 */
.L_x_21567:
[----:B------:R-:W-:Y:S01]  /*a490*/  ISETP.NE.AND P0, PT, R96, RZ, PT ;  /* 0x000000ff6000720c */ /* 0x000fe20003f05270 */
[----:B------:R-:W-:-:S12]  /*a4a0*/  BSSY B0, `(.L_x_21569) ;  /* 0x0000012000007945 */ /* 0x000fd80003800000 */
        /* <DEDUP_REMOVED lines=17> */
.L_x_21570:
[----:B------:R-:W-:Y:S05]  /*a5c0*/  BSYNC B0 ;  /* 0x0000000000007941 */ /* 0x000fea0003800000 */
.L_x_21569:
        /* <DEDUP_REMOVED lines=18> */
.L_x_21572:
[----:B------:R-:W-:Y:S05]  /*a6f0*/  BSYNC B0 ;  /* 0x0000000000007941 */ /* 0x000fea0003800000 */
.L_x_21571:
[----:B------:R-:W-:Y:S01]  /*a700*/  ISETP.NE.AND P0, PT, R101, RZ, PT ;  /* 0x000000ff6500720c */ /* 0x000fe20003f05270 */
[----:B------:R-:W-:-:S03]  /*a710*/  VIADD R94, R94, UR16 ;  /* 0x000000105e5e7c36 */ /* 0x000fc60008000000 */
[----:B01234-:R-:W-:Y:S02]  /*a720*/  SEL R89, RZ, 0x1, P0 ;  /* 0x00000001ff597807 */ /* 0x01ffe40000000000 */
[----:B------:R-:W-:-:S13]  /*a730*/  ISETP.GE.AND P0, PT, R94, UR17, PT ;  /* 0x000000115e007c0c */ /* 0x000fda000bf06270 */
[----:B------:R-:W-:Y:S05]  /*a740*/  @!P0 BRA `(.L_x_21573) ;  /* 0xffffff6400b48947 */ /* 0x000fea000383ffff */
[----:B------:R-:W-:Y:S05]  /*a750*/  EXIT ;  /* 0x000000000000794d */ /* 0x000fea0003800000 */
.L_x_21560:
[----:B------:R-:W-:Y:S01]  /*a760*/  HFMA2.MMA R111, -RZ, RZ, 0, 1.847743988037109375e-06 ;  /* 0x0000001fff6f7435 */ /* 0x000fe200000001ff */
[----:B------:R-:W-:Y:S01]  /*a770*/  MOV R109, R103 ;  /* 0x00000067006d7202 */ /* 0x000fe20000000f00 */
[----:B------:R-:W-:Y:S02]  /*a780*/  IMAD.MOV.U32 R110, RZ, RZ, 0x1 ;  /* 0x00000001ff6e7424 */ /* 0x000fe400078e00ff */
[----:B------:R-:W-:-:S07]  /*a790*/  IMAD.MOV.U32 R108, RZ, RZ, -0x1 ;  /* 0xffffffffff6c7424 */ /* 0x000fce00078e00ff */
[----:B------:R-:W-:Y:S05]  /*a7a0*/  WARPSYNC.COLLECTIVE R108, `(.L_x_21574) ;  /* 0x000000006c087348 */ /* 0x000fea0003c00000 */
[----:B------:R0:W1:Y:S02]  /*a7b0*/  SHFL.BFLY P6, R107, R109, R110, R111 ;  /* 0x0c00006e6d6b7389 */ /* 0x00006400000c006f */
[----:B01----:R-:W-:Y:S01]  /*a7c0*/  ENDCOLLECTIVE ;  /* 0x000000000000791b */ /* 0x003fe20003800000 */
.L_x_21574:
[----:B------:R-:W-:Y:S01]  /*a7d0*/  HFMA2.MMA R110, -RZ, RZ, 0, 1.1920928955078125e-07 ;  /* 0x00000002ff6e7435 */ /* 0x000fe200000001ff */
[----:B------:R-:W-:-:S05]  /*a7e0*/  MOV R88, R107 ;  /* 0x0000006b00587202 */ /* 0x000fca0000000f00 */
[----:B------:R-:W-:-:S04]  /*a7f0*/  FADD.FTZ R89, R103, R88 ;  /* 0x0000005867597221 */ /* 0x000fc80000010000 */
[----:B------:R-:W-:-:S07]  /*a800*/  IMAD.MOV.U32 R109, RZ, RZ, R89 ;  /* 0x000000ffff6d7224 */ /* 0x000fce00078e0059 */
[----:B------:R-:W-:Y:S05]  /*a810*/  WARPSYNC.COLLECTIVE R108, `(.L_x_21575) ;  /* 0x000000006c087348 */ /* 0x000fea0003c00000 */
[----:B------:R0:W1:Y:S02]  /*a820*/  SHFL.BFLY P6, R107, R109, R110, R111 ;  /* 0x0c00006e6d6b7389 */ /* 0x00006400000c006f */
[----:B01----:R-:W-:Y:S01]  /*a830*/  ENDCOLLECTIVE ;  /* 0x000000000000791b */ /* 0x003fe20003800000 */
.L_x_21575:
[----:B------:R-:W-:Y:S02]  /*a840*/  IMAD.MOV.U32 R110, RZ, RZ, 0x4 ;  /* 0x00000004ff6e7424 */ /* 0x000fe400078e00ff */
[----:B------:R-:W-:-:S04]  /*a850*/  IMAD.MOV.U32 R88, RZ, RZ, R107 ;  /* 0x000000ffff587224 */ /* 0x000fc800078e006b */
[----:B------:R-:W-:-:S05]  /*a860*/  FADD.FTZ R104, R89, R88 ;  /* 0x0000005859687221 */ /* 0x000fca0000010000 */
[----:B------:R-:W-:-:S07]  /*a870*/  MOV R109, R104 ;  /* 0x00000068006d7202 */ /* 0x000fce0000000f00 */
[----:B------:R-:W-:Y:S05]  /*a880*/  WARPSYNC.COLLECTIVE R108, `(.L_x_21576) ;  /* 0x000000006c087348 */ /* 0x000fea0003c00000 */
[----:B------:R0:W1:Y:S02]  /*a890*/  SHFL.BFLY P6, R107, R109, R110, R111 ;  /* 0x0c00006e6d6b7389 */ /* 0x00006400000c006f */
[----:B01----:R-:W-:Y:S01]  /*a8a0*/  ENDCOLLECTIVE ;  /* 0x000000000000791b */ /* 0x003fe20003800000 */
.L_x_21576:
[----:B------:R-:W-:Y:S01]  /*a8b0*/  HFMA2.MMA R110, -RZ, RZ, 0, 4.76837158203125e-07 ;  /* 0x00000008ff6e7435 */ /* 0x000fe200000001ff */
[----:B------:R-:W-:-:S05]  /*a8c0*/  MOV R105, R107 ;  /* 0x0000006b00697202 */ /* 0x000fca0000000f00 */
[----:B------:R-:W-:-:S04]  /*a8d0*/  FADD.FTZ R105, R104, R105 ;  /* 0x0000006968697221 */ /* 0x000fc80000010000 */
[----:B------:R-:W-:-:S07]  /*a8e0*/  IMAD.MOV.U32 R109, RZ, RZ, R105 ;  /* 0x000000ffff6d7224 */ /* 0x000fce00078e0069 */
[----:B------:R-:W-:Y:S05]  /*a8f0*/  WARPSYNC.COLLECTIVE R108, `(.L_x_21577) ;  /* 0x000000006c087348 */ /* 0x000fea0003c00000 */
[----:B------:R0:W1:Y:S02]  /*a900*/  SHFL.BFLY P6, R107, R109, R110, R111 ;  /* 0x0c00006e6d6b7389 */ /* 0x00006400000c006f */
[----:B01----:R-:W-:Y:S01]  /*a910*/  ENDCOLLECTIVE ;  /* 0x000000000000791b */ /* 0x003fe20003800000 */
.L_x_21577:
[----:B------:R-:W-:Y:S02]  /*a920*/  IMAD.MOV.U32 R110, RZ, RZ, 0x10 ;  /* 0x00000010ff6e7424 */ /* 0x000fe400078e00ff */
[----:B------:R-:W-:-:S04]  /*a930*/  IMAD.MOV.U32 R88, RZ, RZ, R107 ;  /* 0x000000ffff587224 */ /* 0x000fc800078e006b */
[----:B------:R-:W-:-:S05]  /*a940*/  FADD.FTZ R106, R105, R88 ;  /* 0x00000058696a7221 */ /* 0x000fca0000010000 */
[----:B------:R-:W-:-:S07]  /*a950*/  MOV R109, R106 ;  /* 0x0000006a006d7202 */ /* 0x000fce0000000f00 */
[----:B------:R-:W-:Y:S05]  /*a960*/  WARPSYNC.COLLECTIVE R108, `(.L_x_21578) ;  /* 0x000000006c087348 */ /* 0x000fea0003c00000 */
[----:B------:R0:W1:Y:S02]  /*a970*/  SHFL.BFLY P6, R107, R109, R110, R111 ;  /* 0x0c00006e6d6b7389 */ /* 0x00006400000c006f */
[----:B01----:R-:W-:Y:S01]  /*a980*/  ENDCOLLECTIVE ;  /* 0x000000000000791b */ /* 0x003fe20003800000 */
.L_x_21578:
        /* <DEDUP_REMOVED lines=56> */
.L_x_21579:
[----:B------:R-:W-:Y:S01]  /*ad10*/  HFMA2.MMA R110, -RZ, RZ, 0, 1.1920928955078125e-07 ;  /* 0x00000002ff6e7435 */ /* 0x000fe200000001ff */
[----:B------:R-:W-:-:S05]  /*ad20*/  MOV R89, R107 ;  /* 0x0000006b00597202 */ /* 0x000fca0000000f00 */
[----:B------:R-:W-:-:S04]  /*ad30*/  FADD.FTZ R89, R88, R89 ;  /* 0x0000005958597221 */ /* 0x000fc80000010000 */
[----:B------:R-:W-:-:S07]  /*ad40*/  IMAD.MOV.U32 R109, RZ, RZ, R89 ;  /* 0x000000ffff6d7224 */ /* 0x000fce00078e0059 */
[----:B------:R-:W-:Y:S05]  /*ad50*/  WARPSYNC.COLLECTIVE R108, `(.L_x_21580) ;  /* 0x000000006c087348 */ /* 0x000fea0003c00000 */
[----:B------:R0:W1:Y:S02]  /*ad60*/  SHFL.BFLY P6, R107, R109, R110, R111 ;  /* 0x0c00006e6d6b7389 */ /* 0x00006400000c006f */
[----:B01----:R-:W-:Y:S01]  /*ad70*/  ENDCOLLECTIVE ;  /* 0x000000000000791b */ /* 0x003fe20003800000 */
.L_x_21580:
[----:B------:R-:W-:Y:S02]  /*ad80*/  IMAD.MOV.U32 R110, RZ, RZ, 0x4 ;  /* 0x00000004ff6e7424 */ /* 0x000fe400078e00ff */
[----:B------:R-:W-:-:S04]  /*ad90*/  IMAD.MOV.U32 R104, RZ, RZ, R107 ;  /* 0x000000ffff687224 */ /* 0x000fc800078e006b */
[----:B------:R-:W-:-:S05]  /*ada0*/  FADD.FTZ R104, R89, R104 ;  /* 0x0000006859687221 */ /* 0x000fca0000010000 */
[----:B------:R-:W-:-:S07]  /*adb0*/  MOV R109, R104 ;  /* 0x00000068006d7202 */ /* 0x000fce0000000f00 */
[----:B------:R-:W-:Y:S05]  /*adc0*/  WARPSYNC.COLLECTIVE R108, `(.L_x_21581) ;  /* 0x000000006c087348 */ /* 0x000fea0003c00000 */
[----:B------:R0:W1:Y:S02]  /*add0*/  SHFL.BFLY P6, R107, R109, R110, R111 ;  /* 0x0c00006e6d6b7389 */ /* 0x00006400000c006f */
[----:B01----:R-:W-:Y:S01]  /*ade0*/  ENDCOLLECTIVE ;  /* 0x000000000000791b */ /* 0x003fe20003800000 */
.L_x_21581:
[----:B------:R-:W-:Y:S01]  /*adf0*/  HFMA2.MMA R110, -RZ, RZ, 0, 4.76837158203125e-07 ;  /* 0x00000008ff6e7435 */ /* 0x000fe200000001ff */
[----:B------:R-:W-:-:S05]  /*ae00*/  MOV R103, R107 ;  /* 0x0000006b00677202 */ /* 0x000fca0000000f00 */
[----:B------:R-:W-:-:S04]  /*ae10*/  FADD.FTZ R103, R104, R103 ;  /* 0x0000006768677221 */ /* 0x000fc80000010000 */
[----:B------:R-:W-:-:S07]  /*ae20*/  IMAD.MOV.U32 R109, RZ, RZ, R103 ;  /* 0x000000ffff6d7224 */ /* 0x000fce00078e0067 */
[----:B------:R-:W-:Y:S05]  /*ae30*/  WARPSYNC.COLLECTIVE R108, `(.L_x_21582) ;  /* 0x000000006c087348 */ /* 0x000fea0003c00000 */
[----:B------:R0:W1:Y:S02]  /*ae40*/  SHFL.BFLY P6, R107, R109, R110, R111 ;  /* 0x0c00006e6d6b7389 */ /* 0x00006400000c006f */
[----:B01----:R-:W-:Y:S01]  /*ae50*/  ENDCOLLECTIVE ;  /* 0x000000000000791b */ /* 0x003fe20003800000 */
.L_x_21582:
[----:B------:R-:W-:Y:S02]  /*ae60*/  IMAD.MOV.U32 R110, RZ, RZ, 0x10 ;  /* 0x00000010ff6e7424 */ /* 0x000fe400078e00ff */
[----:B------:R-:W-:-:S04]  /*ae70*/  IMAD.MOV.U32 R106, RZ, RZ, R107 ;  /* 0x000000ffff6a7224 */ /* 0x000fc800078e006b */
[----:B------:R-:W-:-:S05]  /*ae80*/  FADD.FTZ R106, R103, R106 ;  /* 0x0000006a676a7221 */ /* 0x000fca0000010000 */
[----:B------:R-:W-:-:S07]  /*ae90*/  MOV R109, R106 ;  /* 0x0000006a006d7202 */ /* 0x000fce0000000f00 */
[----:B------:R-:W-:Y:S05]  /*aea0*/  WARPSYNC.COLLECTIVE R108, `(.L_x_21583) ;  /* 0x000000006c087348 */ /* 0x000fea0003c00000 */
[----:B------:R0:W1:Y:S02]  /*aeb0*/  SHFL.BFLY P6, R107, R109, R110, R111 ;  /* 0x0c00006e6d6b7389 */ /* 0x00006400000c006f */
[----:B01----:R-:W-:Y:S01]  /*aec0*/  ENDCOLLECTIVE ;  /* 0x000000000000791b */ /* 0x003fe20003800000 */
.L_x_21583:
[----:B------:R-:W-:Y:S01]  /*aed0*/  MOV R105, R107 ;  /* 0x0000006b00697202 */ /* 0x000fe20000000f00 */
[----:B------:R-:W-:Y:S06]  /*aee0*/  BRA `(.L_x_21584) ;  /* 0xffffffec00087947 */ /* 0x000fec000383ffff */
.L_x_21585:
        /* <DEDUP_REMOVED lines=9> */
.L_x_23360:


//--------------------- .text._ZN10layer_norm13ln_fwd_kernelINS_13Kernel_traitsIfffffjLj3072ELj1ELj1ELj4ELj16ENS_18Kernel_traits_baseILj3072EfffffjLj128EEEEELb1ELb0ELb0ELb1EEEvNS_9FwdParamsE --------------------------
	.section	.text._ZN10layer_norm13ln_fwd_kernelINS_13Kernel_traitsIfffffjLj3072ELj1ELj1ELj4ELj16ENS_18Kernel_traits_baseILj3072EfffffjLj128EEEEELb1ELb0ELb0ELb1EEEvNS_9FwdParamsE,"ax",@progbits
	.align	128
        .global         _ZN10layer_norm13ln_fwd_kernelINS_13Kernel_traitsIfffffjLj3072ELj1ELj1ELj4ELj16ENS_18Kernel_traits_baseILj3072EfffffjLj128EEEEELb1ELb0ELb0ELb1EEEvNS_9FwdParamsE
        .type           _ZN10layer_norm13ln_fwd_kernelINS_13Kernel_traitsIfffffjLj3072ELj1ELj1ELj4ELj16ENS_18Kernel_traits_baseILj3072EfffffjLj128EEEEELb1ELb0ELb0ELb1EEEvNS_9FwdParamsE,@function
        .size           _ZN10layer_norm13ln_fwd_kernelINS_13Kernel_traitsIfffffjLj3072ELj1ELj1ELj4ELj16ENS_18Kernel_traits_baseILj3072EfffffjLj128EEEEELb1ELb0ELb0ELb1EEEvNS_9FwdParamsE,(.L_x_23361 - _ZN10layer_norm13ln_fwd_kernelINS_13Kernel_traitsIfffffjLj3072ELj1ELj1ELj4ELj16ENS_18Kernel_traits_baseILj3072EfffffjLj128EEEEELb1ELb0ELb0ELb1EEEvNS_9FwdParamsE)
        .other          _ZN10layer_norm13ln_fwd_kernelINS_13Kernel_traitsIfffffjLj3072ELj1ELj1ELj4ELj16ENS_18Kernel_traits_baseILj3072EfffffjLj128EEEEELb1ELb0ELb0ELb1EEEvNS_9FwdParamsE,@"STO_CUDA_ENTRY STV_DEFAULT"
_ZN10layer_norm13ln_fwd_kernelINS_13Kernel_traitsIfffffjLj3072ELj1ELj1ELj4ELj16ENS_18Kernel_traits_baseILj3072EfffffjLj128EEEEELb1ELb0ELb0ELb1EEEvNS_9FwdParamsE:
.text._ZN10layer_norm13ln_fwd_kernelINS_13Kernel_traitsIfffffjLj3072ELj1ELj1ELj4ELj16ENS_18Kernel_traits_baseILj3072EfffffjLj128EEEEELb1ELb0ELb0ELb1EEEvNS_9FwdParamsE:
        /* <DEDUP_REMOVED lines=18> */
[----:B------:R-:W0:Y:S01]  /*0120*/  S2UR UR8, SR_CTAID.X ;  /* 0x00000000000879c3 */ /* 0x000e220000002500 */
[----:B------:R-:W-:Y:S02]  /*0130*/  CS2R R48, SRZ ;  /* 0x0000000000307805 */ /* 0x000fe4000001ff00 */
[----:B------:R-:W-:Y:S01]  /*0140*/  CS2R R50, SRZ ;  /* 0x0000000000327805 */ /* 0x000fe2000001ff00 */
[----:B--2---:R-:W-:Y:S01]  /*0150*/  IMAD.SHL.U32 R0, R92, 0x10, RZ ;  /* 0x000000105c007824 */ /* 0x004fe200078e00ff */
[----:B------:R-:W-:Y:S02]  /*0160*/  CS2R R44, SRZ ;  /* 0x00000000002c7805 */ /* 0x000fe4000001ff00 */
[----:B------:R-:W-:Y:S02]  /*0170*/  CS2R R46, SRZ ;  /* 0x00000000002e7805 */ /* 0x000fe4000001ff00 */
[----:B------:R-:W-:-:S02]  /*0180*/  CS2R R40, SRZ ;  /* 0x0000000000287805 */ /* 0x000fc4000001ff00 */
[----:B------:R-:W-:Y:S01]  /*0190*/  CS2R R42, SRZ ;  /* 0x00000000002a7805 */ /* 0x000fe2000001ff00 */
[----:B------:R-:W1:Y:S01]  /*01a0*/  LDC R9, c[0x0][RZ] ;  /* 0x00000000ff097b82 */ /* 0x000e620000000800 */
[----:B------:R-:W-:Y:S02]  /*01b0*/  LOP3.LUT R0, R0, 0x7f0, RZ, 0xc0, !PT ;  /* 0x000007f000007812 */ /* 0x000fe400078ec0ff */
[----:B------:R-:W-:Y:S02]  /*01c0*/  CS2R R36, SRZ ;  /* 0x0000000000247805 */ /* 0x000fe4000001ff00 */
[----:B------:R-:W-:Y:S02]  /*01d0*/  CS2R R38, SRZ ;  /* 0x0000000000267805 */ /* 0x000fe4000001ff00 */
[----:B------:R-:W-:Y:S02]  /*01e0*/  CS2R R32, SRZ ;  /* 0x0000000000207805 */ /* 0x000fe4000001ff00 */
[----:B------:R-:W-:-:S02]  /*01f0*/  CS2R R34, SRZ ;  /* 0x0000000000227805 */ /* 0x000fc4000001ff00 */
[----:B------:R-:W-:Y:S02]  /*0200*/  CS2R R28, SRZ ;  /* 0x00000000001c7805 */ /* 0x000fe4000001ff00 */
[----:B------:R-:W-:Y:S02]  /*0210*/  CS2R R30, SRZ ;  /* 0x00000000001e7805 */ /* 0x000fe4000001ff00 */
[----:B0-----:R-:W-:Y:S01]  /*0220*/  LEA.HI R91, R92, UR8, RZ, 0x19 ;  /* 0x000000085c5b7c11 */ /* 0x001fe2000f8fc8ff */
[----:B-1----:R-:W-:Y:S01]  /*0230*/  IMAD R88, R9, UR8, R92 ;  /* 0x0000000809587c24 */ /* 0x002fe2000f8e025c */
        /* <DEDUP_REMOVED lines=57> */
[C---:B------:R-:W-:Y:S02]  /*05d0*/  IADD3 R4, P2, R0.reuse, UR10, RZ ;  /* 0x0000000a00047c10 */ /* 0x040fe4000ff5e0ff */
[----:B------:R-:W-:Y:S01]  /*05e0*/  LOP3.LUT R84, R5, UR28, R2, 0x96, !PT ;  /* 0x0000001c05547c12 */ /* 0x000fe2000f8e9602 */
[----:B------:R-:W-:Y:S01]  /*05f0*/  IMAD.HI.U32 R3, R89, -0x2daee0ad, RZ ;  /* 0xd2511f5359037827 */ /* 0x000fe200078e00ff */
[----:B------:R-:W-:Y:S02]  /*0600*/  IADD3.X R5, RZ, UR11, RZ, P2, !PT ;  /* 0x0000000bff057c10 */ /* 0x000fe400097fe4ff */
[----:B------:R-:W-:Y:S02]  /*0610*/  IADD3 R2, P1, R0, UR12, RZ ;  /* 0x0000000c00027c10 */ /* 0x000fe4000ff3e0ff */
[----:B------:R-:W-:Y:S01]  /*0620*/  LOP3.LUT R86, R3, UR29, R6, 0x96, !PT ;  /* 0x0000001d03567c12 */ /* 0x000fe2000f8e9606 */
[----:B------:R0:W5:Y:S02]  /*0630*/  @P0 LDG.E.128 R48, desc[UR4][R4.64] ;  /* 0x0000000404300981 */ /* 0x000164000c1e1d00 */
        /* <DEDUP_REMOVED lines=8> */
[----:B------:R1:W5:Y:S04]  /*06c0*/  LDG.E.128 R24, desc[UR4][R2.64] ;  /* 0x0000000402187981 */ /* 0x000368000c1e1d00 */
[----:B------:R1:W5:Y:S04]  /*06d0*/  LDG.E.128 R20, desc[UR4][R2.64+0x800] ;  /* 0x0008000402147981 */ /* 0x000368000c1e1d00 */
[----:B------:R1:W5:Y:S04]  /*06e0*/  LDG.E.128 R16, desc[UR4][R2.64+0x1000] ;  /* 0x0010000402107981 */ /* 0x000368000c1e1d00 */
[----:B------:R1:W5:Y:S04]  /*06f0*/  LDG.E.128 R12, desc[UR4][R2.64+0x1800] ;  /* 0x00180004020c7981 */ /* 0x000368000c1e1d00 */
[----:B------:R1:W5:Y:S04]  /*0700*/  LDG.E.128 R8, desc[UR4][R2.64+0x2000] ;  /* 0x0020000402087981 */ /* 0x000368000c1e1d00 */
[----:B0-----:R1:W5:Y:S01]  /*0710*/  LDG.E.128 R4, desc[UR4][R2.64+0x2800] ;  /* 0x0028000402047981 */ /* 0x001362000c1e1d00 */
        /* <DEDUP_REMOVED lines=9> */
[C---:B------:R-:W-:Y:S01]  /*07b0*/  IMAD.HI.U32 R53, R86.reuse, -0x326172a9, RZ ;  /* 0xcd9e8d5756357827 */ /* 0x040fe200078e00ff */
[----:B------:R-:W-:Y:S01]  /*07c0*/  HFMA2.MMA R0, -RZ, RZ, 0, 5.9604644775390625e-08 ;  /* 0x00000001ff007435 */ /* 0x000fe200000001ff */
[----:B------:R-:W-:Y:S01]  /*07d0*/  ULDC.U8 UR8, c[0x0][0x2a0] ;  /* 0x0000a80000087ab9 */ /* 0x000fe20000000000 */
[----:B------:R-:W-:Y:S01]  /*07e0*/  UISETP.NE.AND.EX UP0, UPT, UR9, URZ, UPT, UP0 ;  /* 0x0000003f0900728c */ /* 0x000fe2000bf05300 */
[----:B------:R-:W-:Y:S01]  /*07f0*/  IMAD R86, R86, -0x326172a9, RZ ;  /* 0xcd9e8d5756567824 */ /* 0x000fe200078e02ff */
[----:B------:R-:W-:Y:S01]  /*0800*/  LOP3.LUT R90, R53, UR30, R90, 0x96, !PT ;  /* 0x0000001e355a7c12 */ /* 0x000fe2000f8e965a */
[----:B------:R-:W-:Y:S01]  /*0810*/  IMAD R84, R84, -0x2daee0ad, RZ ;  /* 0xd2511f5354547824 */ /* 0x000fe200078e02ff */
[----:B------:R-:W-:Y:S01]  /*0820*/  ULDC UR10, c[0x0][0x218] ;  /* 0x00008600000a7ab9 */ /* 0x000fe20000000800 */
[----:B------:R-:W-:Y:S01]  /*0830*/  IMAD.MOV.U32 R82, RZ, RZ, RZ ;  /* 0x000000ffff527224 */ /* 0x000fe200078e00ff */
[----:B------:R-:W-:Y:S01]  /*0840*/  UISETP.NE.AND UP1, UPT, UR8, URZ, UPT ;  /* 0x0000003f0800728c */ /* 0x000fe2000bf25270 */
[----:B------:R-:W-:Y:S01]  /*0850*/  ULDC UR11, c[0x0][0x290] ;  /* 0x0000a400000b7ab9 */ /* 0x000fe20000000800 */
[----:B-1----:R-:W-:-:S09]  /*0860*/  ULDC.64 UR12, c[0x0][0x210] ;  /* 0x00008400000c7ab9 */ /* 0x002fd20000000a00 */
.L_x_21755:
        /* <DEDUP_REMOVED lines=10> */
[----:B------:R-:W-:-:S04]  /*0910*/  LOP3.LUT R2, R92, 0x7f, RZ, 0xc0, !PT ;  /* 0x0000007f5c027812 */ /* 0x000fc800078ec0ff */
[----:B------:R-:W-:Y:S01]  /*0920*/  LEA.HI.SX32 R83, R3, R2, 0x1e ;  /* 0x0000000203537211 */ /* 0x000fe200078ff2ff */
[----:B------:R-:W-:-:S05]  /*0930*/  @P1 IMAD.WIDE R2, R91, R56, UR8 ;  /* 0x000000085b021e25 */ /* 0x000fca000f8e0238 */
[----:B-----5:R2:W5:Y:S01]  /*0940*/  @P2 LDG.E R96, desc[UR4][R2.64] ;  /* 0x0000000402602981 */ /* 0x020562000c1e1900 */
        /* <DEDUP_REMOVED lines=19> */
.L_x_21587:
[----:B------:R-:W-:-:S07]  /*0a80*/  MOV R2, R86 ;  /* 0x0000005600027202 */ /* 0x000fce0000000f00 */
.L_x_21588:
[----:B------:R-:W-:Y:S05]  /*0a90*/  BSYNC B0 ;  /* 0x0000000000007941 */ /* 0x000fea0003800000 */
.L_x_21586:
        /* <DEDUP_REMOVED lines=16> */
.L_x_21592:
[----:B------:R-:W-:Y:S05]  /*0ba0*/  BSYNC B1 ;  /* 0x0000000000017941 */ /* 0x000fea0003800000 */
.L_x_21591:
        /* <DEDUP_REMOVED lines=44> */
.L_x_21590:
[----:B------:R-:W-:Y:S05]  /*0e70*/  BSYNC B0 ;  /* 0x0000000000007941 */ /* 0x000fea0003800000 */
.L_x_21589:
        /* <DEDUP_REMOVED lines=24> */
.L_x_21594:
[----:B------:R-:W-:-:S07]  /*1000*/  MOV R2, R86 ;  /* 0x0000005600027202 */ /* 0x000fce0000000f00 */
.L_x_21595:
[----:B------:R-:W-:Y:S05]  /*1010*/  BSYNC B0 ;  /* 0x0000000000007941 */ /* 0x000fea0003800000 */
.L_x_21593:
        /* <DEDUP_REMOVED lines=16> */
.L_x_21599:
[----:B------:R-:W-:Y:S05]  /*1120*/  BSYNC B1 ;  /* 0x0000000000017941 */ /* 0x000fea0003800000 */
.L_x_21598:
        /* <DEDUP_REMOVED lines=44> */
.L_x_21597:
[----:B------:R-:W-:Y:S05]  /*13f0*/  BSYNC B0 ;  /* 0x0000000000007941 */ /* 0x000fea0003800000 */
.L_x_21596:
        /* <DEDUP_REMOVED lines=19> */
.L_x_21601:
[----:B------:R-:W-:-:S07]  /*1530*/  IMAD.MOV.U32 R2, RZ, RZ, R86 ;  /* 0x000000ffff027224 */ /* 0x000fce00078e0056 */
.L_x_21602:
[----:B------:R-:W-:Y:S05]  /*1540*/  BSYNC B0 ;  /* 0x0000000000007941 */ /* 0x000fea0003800000 */
.L_x_21600:
        /* <DEDUP_REMOVED lines=16> */
.L_x_21606:
[----:B------:R-:W-:Y:S05]  /*1650*/  BSYNC B1 ;  /* 0x0000000000017941 */ /* 0x000fea0003800000 */
.L_x_21605:
        /* <DEDUP_REMOVED lines=44> */
.L_x_21604:
[----:B------:R-:W-:Y:S05]  /*1920*/  BSYNC B0 ;  /* 0x0000000000007941 */ /* 0x000fea0003800000 */
.L_x_21603:
        /* <DEDUP_REMOVED lines=19> */
.L_x_21608:
[----:B------:R-:W-:-:S07]  /*1a60*/  MOV R2, R86 ;  /* 0x0000005600027202 */ /* 0x000fce0000000f00 */
.L_x_21609:
[----:B------:R-:W-:Y:S05]  /*1a70*/  BSYNC B0 ;  /* 0x0000000000007941 */ /* 0x000fea0003800000 */
.L_x_21607:
        /* <DEDUP_REMOVED lines=16> */
.L_x_21613:
[----:B------:R-:W-:Y:S05]  /*1b80*/  BSYNC B1 ;  /* 0x0000000000017941 */ /* 0x000fea0003800000 */
.L_x_21612:
        /* <DEDUP_REMOVED lines=44> */
.L_x_21611:
[----:B------:R-:W-:Y:S05]  /*1e50*/  BSYNC B0 ;  /* 0x0000000000007941 */ /* 0x000fea0003800000 */
.L_x_21610:
[----:B------:R-:W-:Y:S01]  /*1e60*/  I2FP.F32.U32 R62, R2 ;  /* 0x00000002003e7245 */ /* 0x000fe20000201000 */
[----:B------:R-:W0:Y:S01]  /*1e70*/  @P0 LDC.64 R60, c[0x0][0x230] ;  /* 0x00008c00ff3c0b82 */ /* 0x000e220000000a00 */
[----:B------:R-:W-:Y:S01]  /*1e80*/  SEL R64, RZ, 0x10000, P4 ;  /* 0x00010000ff407807 */ /* 0x000fe20002000000 */
[----:B------:R-:W-:Y:S02]  /*1e90*/  VIADD R65, R83, 0x80 ;  /* 0x0000008053417836 */ /* 0x000fe40000000000 */
[----:B------:R-:W-:Y:S01]  /*1ea0*/  FFMA.FTZ R63, R62, R93, 1.1641532182693481445e-10 ;  /* 0x2f0000003e3f7423 */ /* 0x000fe2000001005d */
[----:B------:R-:W-:-:S03]  /*1eb0*/  FMUL.FTZ R62, R59, R96 ;  /* 0x000000603b3e7220 */ /* 0x000fc60000410000 */
[----:B------:R-:W1:Y:S01]  /*1ec0*/  LDC.64 R2, c[0x0][0x238] ;  /* 0x00008e00ff027b82 */ /* 0x000e620000000a00 */
[----:B------:R-:W-:Y:S01]  /*1ed0*/  FSETP.GTU.FTZ.AND P5, PT, R63, R94, PT ;  /* 0x0000005e3f00720b */ /* 0x000fe20003fbc000 */
[----:B------:R-:W-:Y:S01]  /*1ee0*/  FMUL.FTZ R62, R62, R95 ;  /* 0x0000005f3e3e7220 */ /* 0x000fe20000410000 */
[----:B------:R-:W-:Y:S02]  /*1ef0*/  SEL R63, RZ, 0x100, P3 ;  /* 0x00000100ff3f7807 */ /* 0x000fe40001800000 */
[----:B------:R-:W-:-:S03]  /*1f00*/  SEL R59, RZ, 0x1000000, P5 ;  /* 0x01000000ff3b7807 */ /* 0x000fc60002800000 */
[----:B------:R-:W2:Y:S01]  /*1f10*/  LDC.64 R80, c[0x0][0x240] ;  /* 0x00009000ff507b82 */ /* 0x000ea20000000a00 */
[----:B------:R-:W-:Y:S02]  /*1f20*/  IADD3 R63, R63, R59, R64 ;  /* 0x0000003b3f3f7210 */ /* 0x000fe40007ffe040 */
[----:B------:R-:W-:Y:S02]  /*1f30*/  FSEL R59, R62, RZ, !P5 ;  /* 0x000000ff3e3b7208 */ /* 0x000fe40006800000 */
[----:B------:R-:W-:-:S03]  /*1f40*/  SEL R64, RZ, 0x1, P2 ;  /* 0x00000001ff407807 */ /* 0x000fc60001000000 */
[----:B------:R-:W-:Y:S01]  /*1f50*/  @P1 FADD.FTZ R59, R55, R59 ;  /* 0x0000003b373b1221 */ /* 0x000fe20000010000 */
[----:B0-----:R-:W-:Y:S01]  /*1f60*/  @P0 IMAD.WIDE.U32 R70, R65, 0x10, R60 ;  /* 0x0000001041460825 */ /* 0x001fe200078e003c */
[----:B------:R-:W-:-:S03]  /*1f70*/  IADD3 R73, R63, R64, RZ ;  /* 0x000000403f497210 */ /* 0x000fc60007ffe0ff */
[----:B------:R-:W-:-:S04]  /*1f80*/  IMAD.WIDE.U32 R60, R65, 0x10, R76 ;  /* 0x00000010413c7825 */ /* 0x000fc800078e004c */
[----:B-1----:R-:W-:-:S05]  /*1f90*/  IMAD.WIDE.U32 R66, R83, 0x10, R2 ;  /* 0x0000001053427825 */ /* 0x002fca00078e0002 */
[----:B------:R0:W-:Y:S01]  /*1fa0*/  STG.E.128 desc[UR4][R66.64], R56 ;  /* 0x0000003842007986 */ /* 0x0001e2000c101d04 */
        /* <DEDUP_REMOVED lines=16> */
.L_x_21615:
[----:B------:R-:W-:-:S07]  /*20b0*/  IMAD.MOV.U32 R64, RZ, RZ, R86 ;  /* 0x000000ffff407224 */ /* 0x000fce00078e0056 */
.L_x_21616:
[----:B------:R-:W-:Y:S05]  /*20c0*/  BSYNC B0 ;  /* 0x0000000000007941 */ /* 0x000fea0003800000 */
.L_x_21614:
        /* <DEDUP_REMOVED lines=16> */
.L_x_21620:
[----:B------:R-:W-:Y:S05]  /*21d0*/  BSYNC B1 ;  /* 0x0000000000017941 */ /* 0x000fea0003800000 */
.L_x_21619:
        /* <DEDUP_REMOVED lines=44> */
.L_x_21618:
[----:B------:R-:W-:Y:S05]  /*24a0*/  BSYNC B0 ;  /* 0x0000000000007941 */ /* 0x000fea0003800000 */
.L_x_21617:
        /* <DEDUP_REMOVED lines=19> */
.L_x_21622:
[----:B------:R-:W-:-:S07]  /*25e0*/  MOV R64, R86 ;  /* 0x0000005600407202 */ /* 0x000fce0000000f00 */
.L_x_21623:
[----:B------:R-:W-:Y:S05]  /*25f0*/  BSYNC B0 ;  /* 0x0000000000007941 */ /* 0x000fea0003800000 */
.L_x_21621:
        /* <DEDUP_REMOVED lines=16> */
.L_x_21627:
[----:B------:R-:W-:Y:S05]  /*2700*/  BSYNC B1 ;  /* 0x0000000000017941 */ /* 0x000fea0003800000 */
.L_x_21626:
        /* <DEDUP_REMOVED lines=44> */
.L_x_21625:
[----:B------:R-:W-:Y:S05]  /*29d0*/  BSYNC B0 ;  /* 0x0000000000007941 */ /* 0x000fea0003800000 */
.L_x_21624:
        /* <DEDUP_REMOVED lines=19> */
.L_x_21629:
[----:B------:R-:W-:-:S07]  /*2b10*/  IMAD.MOV.U32 R64, RZ, RZ, R86 ;  /* 0x000000ffff407224 */ /* 0x000fce00078e0056 */
.L_x_21630:
[----:B------:R-:W-:Y:S05]  /*2b20*/  BSYNC B0 ;  /* 0x0000000000007941 */ /* 0x000fea0003800000 */
.L_x_21628:
        /* <DEDUP_REMOVED lines=16> */
.L_x_21634:
[----:B------:R-:W-:Y:S05]  /*2c30*/  BSYNC B1 ;  /* 0x0000000000017941 */ /* 0x000fea0003800000 */
.L_x_21633:
        /* <DEDUP_REMOVED lines=44> */
.L_x_21632:
[----:B------:R-:W-:Y:S05]  /*2f00*/  BSYNC B0 ;  /* 0x0000000000007941 */ /* 0x000fea0003800000 */
.L_x_21631:
        /* <DEDUP_REMOVED lines=19> */
.L_x_21636:
[----:B------:R-:W-:-:S07]  /*3040*/  MOV R64, R86 ;  /* 0x0000005600407202 */ /* 0x000fce0000000f00 */
.L_x_21637:
[----:B------:R-:W-:Y:S05]  /*3050*/  BSYNC B0 ;  /* 0x0000000000007941 */ /* 0x000fea0003800000 */
.L_x_21635:
        /* <DEDUP_REMOVED lines=16> */
.L_x_21641:
[----:B------:R-:W-:Y:S05]  /*3160*/  BSYNC B1 ;  /* 0x0000000000017941 */ /* 0x000fea0003800000 */
.L_x_21640:
        /* <DEDUP_REMOVED lines=44> */
.L_x_21639:
[----:B------:R-:W-:Y:S05]  /*3430*/  BSYNC B0 ;  /* 0x0000000000007941 */ /* 0x000fea0003800000 */
.L_x_21638:
        /* <DEDUP_REMOVED lines=9> */
[----:B------:R-:W-:Y:S02]  /*34d0*/  SEL R69, RZ, 0x100, P3 ;  /* 0x00000100ff457807 */ /* 0x000fe40001800000 */
[----:B------:R-:W-:-:S04]  /*34e0*/  SEL R63, RZ, 0x1000000, P5 ;  /* 0x01000000ff3f7807 */ /* 0x000fc80002800000 */
[----:B------:R-:W-:Y:S02]  /*34f0*/  IADD3 R68, R69, R63, R68 ;  /* 0x0000003f45447210 */ /* 0x000fe40007ffe044 */
[----:B------:R-:W-:Y:S02]  /*3500*/  SEL R69, RZ, 0x1, P2 ;  /* 0x00000001ff457807 */ /* 0x000fe40001000000 */
[----:B------:R-:W-:Y:S02]  /*3510*/  FSEL R63, R64, RZ, !P5 ;  /* 0x000000ff403f7208 */ /* 0x000fe40006800000 */
[----:B------:R-:W-:Y:S01]  /*3520*/  IADD3 R75, R68, R69, RZ ;  /* 0x00000045444b7210 */ /* 0x000fe20007ffe0ff */
[----:B------:R-:W-:-:S04]  /*3530*/  IMAD.WIDE.U32 R68, R65, 0x10, R2 ;  /* 0x0000001041447825 */ /* 0x000fc800078e0002 */
[----:B------:R-:W-:Y:S01]  /*3540*/  @P1 FADD.FTZ R63, R55, R63 ;  /* 0x0000003f373f1221 */ /* 0x000fe20000010000 */
[----:B------:R-:W-:-:S04]  /*3550*/  IMAD.WIDE.U32 R64, R97, 0x10, R76 ;  /* 0x0000001061407825 */ /* 0x000fc800078e004c */
[----:B------:R1:W-:Y:S01]  /*3560*/  STG.E.128 desc[UR4][R68.64], R60 ;  /* 0x0000003c44007986 */ /* 0x0003e2000c101d04 */
[----:B0-----:R-:W-:-:S03]  /*3570*/  @P0 IMAD.WIDE.U32 R72, R97, 0x10, R66 ;  /* 0x0000001061480825 */ /* 0x001fc600078e0042 */
[----:B------:R1:W-:Y:S04]  /*3580*/  STG.E desc[UR4][R70.64], R75 ;  /* 0x0000004b46007986 */ /* 0x0003e8000c101904 */
        /* <DEDUP_REMOVED lines=14> */
.L_x_21643:
[----:B------:R-:W-:-:S07]  /*3670*/  IMAD.MOV.U32 R68, RZ, RZ, R86 ;  /* 0x000000ffff447224 */ /* 0x000fce00078e0056 */
.L_x_21644:
[----:B------:R-:W-:Y:S05]  /*3680*/  BSYNC B0 ;  /* 0x0000000000007941 */ /* 0x000fea0003800000 */
.L_x_21642:
        /* <DEDUP_REMOVED lines=16> */
.L_x_21648:
[----:B------:R-:W-:Y:S05]  /*3790*/  BSYNC B1 ;  /* 0x0000000000017941 */ /* 0x000fea0003800000 */
.L_x_21647:
        /* <DEDUP_REMOVED lines=44> */
.L_x_21646:
[----:B------:R-:W-:Y:S05]  /*3a60*/  BSYNC B0 ;  /* 0x0000000000007941 */ /* 0x000fea0003800000 */
.L_x_21645:
        /* <DEDUP_REMOVED lines=19> */
.L_x_21650:
[----:B------:R-:W-:-:S07]  /*3ba0*/  MOV R68, R86 ;  /* 0x0000005600447202 */ /* 0x000fce0000000f00 */
.L_x_21651:
[----:B------:R-:W-:Y:S05]  /*3bb0*/  BSYNC B0 ;  /* 0x0000000000007941 */ /* 0x000fea0003800000 */
.L_x_21649:
        /* <DEDUP_REMOVED lines=16> */
.L_x_21655:
[----:B------:R-:W-:Y:S05]  /*3cc0*/  BSYNC B1 ;  /* 0x0000000000017941 */ /* 0x000fea0003800000 */
.L_x_21654:
        /* <DEDUP_REMOVED lines=44> */
.L_x_21653:
[----:B------:R-:W-:Y:S05]  /*3f90*/  BSYNC B0 ;  /* 0x0000000000007941 */ /* 0x000fea0003800000 */
.L_x_21652:
        /* <DEDUP_REMOVED lines=19> */
.L_x_21657:
[----:B------:R-:W-:-:S07]  /*40d0*/  MOV R68, R86 ;  /* 0x0000005600447202 */ /* 0x000fce0000000f00 */
.L_x_21658:
[----:B------:R-:W-:Y:S05]  /*40e0*/  BSYNC B0 ;  /* 0x0000000000007941 */ /* 0x000fea0003800000 */
.L_x_21656:
        /* <DEDUP_REMOVED lines=16> */
.L_x_21662:
[----:B------:R-:W-:Y:S05]  /*41f0*/  BSYNC B1 ;  /* 0x0000000000017941 */ /* 0x000fea0003800000 */
.L_x_21661:
        /* <DEDUP_REMOVED lines=44> */
.L_x_21660:
[----:B------:R-:W-:Y:S05]  /*44c0*/  BSYNC B0 ;  /* 0x0000000000007941 */ /* 0x000fea0003800000 */
.L_x_21659:
        /* <DEDUP_REMOVED lines=19> */
.L_x_21664:
[----:B------:R-:W-:-:S07]  /*4600*/  MOV R68, R86 ;  /* 0x0000005600447202 */ /* 0x000fce0000000f00 */
.L_x_21665:
[----:B------:R-:W-:Y:S05]  /*4610*/  BSYNC B0 ;  /* 0x0000000000007941 */ /* 0x000fea0003800000 */
.L_x_21663:
        /* <DEDUP_REMOVED lines=16> */
.L_x_21669:
[----:B------:R-:W-:Y:S05]  /*4720*/  BSYNC B1 ;  /* 0x0000000000017941 */ /* 0x000fea0003800000 */
.L_x_21668:
        /* <DEDUP_REMOVED lines=44> */
.L_x_21667:
[----:B------:R-:W-:Y:S05]  /*49f0*/  BSYNC B0 ;  /* 0x0000000000007941 */ /* 0x000fea0003800000 */
.L_x_21666:
[----:B------:R-:W-:Y:S01]  /*4a00*/  I2FP.F32.U32 R70, R68 ;  /* 0x0000004400467245 */ /* 0x000fe20000201000 */
[----:B------:R-:W-:Y:S01]  /*4a10*/  IMAD.WIDE.U32 R74, R97, 0x4, R80 ;  /* 0x00000004614a7825 */ /* 0x000fe200078e0050 */
[----:B------:R-:W0:Y:S01]  /*4a20*/  @P0 LDC.64 R68, c[0x0][0x230] ;  /* 0x00008c00ff440b82 */ /* 0x000e220000000a00 */
[----:B------:R-:W-:Y:S02]  /*4a30*/  SEL R72, RZ, 0x10000, P4 ;  /* 0x00010000ff487807 */ /* 0x000fe40002000000 */
[----:B------:R-:W-:Y:S01]  /*4a40*/  FFMA.FTZ R71, R70, R93, 1.1641532182693481445e-10 ;  /* 0x2f00000046477423 */ /* 0x000fe2000001005d */
[----:B------:R-:W-:Y:S01]  /*4a50*/  FMUL.FTZ R70, R67, R96 ;  /* 0x0000006043467220 */ /* 0x000fe20000410000 */
[----:B------:R-:W-:-:S03]  /*4a60*/  IADD3 R99, R83, 0x180, RZ ;  /* 0x0000018053637810 */ /* 0x000fc60007ffe0ff */
        /* <DEDUP_REMOVED lines=10> */
[----:B0-----:R-:W-:-:S04]  /*4b10*/  @P0 IMAD.WIDE.U32 R78, R99, 0x10, R68 ;  /* 0x00000010634e0825 */ /* 0x001fc800078e0044 */
[----:B------:R0:W-:Y:S01]  /*4b20*/  STG.E.128 desc[UR4][R72.64], R64 ;  /* 0x0000004048007986 */ /* 0x0001e2000c101d04 */
[----:B------:R-:W-:-:S03]  /*4b30*/  IMAD.WIDE.U32 R68, R99, 0x10, R76 ;  /* 0x0000001063447825 */ /* 0x000fc600078e004c */
        /* <DEDUP_REMOVED lines=15> */
.L_x_21671:
[----:B------:R-:W-:-:S07]  /*4c30*/  MOV R72, R86 ;  /* 0x0000005600487202 */ /* 0x000fce0000000f00 */
.L_x_21672:
[----:B------:R-:W-:Y:S05]  /*4c40*/  BSYNC B0 ;  /* 0x0000000000007941 */ /* 0x000fea0003800000 */
.L_x_21670:
        /* <DEDUP_REMOVED lines=16> */
.L_x_21676:
[----:B------:R-:W-:Y:S05]  /*4d50*/  BSYNC B1 ;  /* 0x0000000000017941 */ /* 0x000fea0003800000 */
.L_x_21675:
        /* <DEDUP_REMOVED lines=44> */
.L_x_21674:
[----:B------:R-:W-:Y:S05]  /*5020*/  BSYNC B0 ;  /* 0x0000000000007941 */ /* 0x000fea0003800000 */
.L_x_21673:
        /* <DEDUP_REMOVED lines=19> */
.L_x_21678:
[----:B------:R-:W-:-:S07]  /*5160*/  MOV R72, R86 ;  /* 0x0000005600487202 */ /* 0x000fce0000000f00 */
.L_x_21679:
[----:B------:R-:W-:Y:S05]  /*5170*/  BSYNC B0 ;  /* 0x0000000000007941 */ /* 0x000fea0003800000 */
.L_x_21677:
        /* <DEDUP_REMOVED lines=16> */
.L_x_21683:
[----:B------:R-:W-:Y:S05]  /*5280*/  BSYNC B1 ;  /* 0x0000000000017941 */ /* 0x000fea0003800000 */
.L_x_21682:
        /* <DEDUP_REMOVED lines=44> */
.L_x_21681:
[----:B------:R-:W-:Y:S05]  /*5550*/  BSYNC B0 ;  /* 0x0000000000007941 */ /* 0x000fea0003800000 */
.L_x_21680:
        /* <DEDUP_REMOVED lines=19> */
.L_x_21685:
[----:B------:R-:W-:-:S07]  /*5690*/  MOV R72, R86 ;  /* 0x0000005600487202 */ /* 0x000fce0000000f00 */
.L_x_21686:
[----:B------:R-:W-:Y:S05]  /*56a0*/  BSYNC B0 ;  /* 0x0000000000007941 */ /* 0x000fea0003800000 */
.L_x_21684:
        /* <DEDUP_REMOVED lines=16> */
.L_x_21690:
[----:B------:R-:W-:Y:S05]  /*57b0*/  BSYNC B1 ;  /* 0x0000000000017941 */ /* 0x000fea0003800000 */
.L_x_21689:
        /* <DEDUP_REMOVED lines=44> */
.L_x_21688:
[----:B------:R-:W-:Y:S05]  /*5a80*/  BSYNC B0 ;  /* 0x0000000000007941 */ /* 0x000fea0003800000 */
.L_x_21687:
        /* <DEDUP_REMOVED lines=19> */
.L_x_21692:
[----:B------:R-:W-:-:S07]  /*5bc0*/  MOV R72, R86 ;  /* 0x0000005600487202 */ /* 0x000fce0000000f00 */
.L_x_21693:
[----:B------:R-:W-:Y:S05]  /*5bd0*/  BSYNC B0 ;  /* 0x0000000000007941 */ /* 0x000fea0003800000 */
.L_x_21691:
        /* <DEDUP_REMOVED lines=16> */
.L_x_21697:
[----:B------:R-:W-:Y:S05]  /*5ce0*/  BSYNC B1 ;  /* 0x0000000000017941 */ /* 0x000fea0003800000 */
.L_x_21696:
        /* <DEDUP_REMOVED lines=44> */
.L_x_21695:
[----:B------:R-:W-:Y:S05]  /*5fb0*/  BSYNC B0 ;  /* 0x0000000000007941 */ /* 0x000fea0003800000 */
.L_x_21694:
[----:B------:R-:W-:Y:S01]  /*5fc0*/  I2FP.F32.U32 R74, R72 ;  /* 0x00000048004a7245 */ /* 0x000fe20000201000 */
[----:B------:R-:W-:Y:S01]  /*5fd0*/  VIADD R103, R83, 0x200 ;  /* 0x0000020053677836 */ /* 0x000fe20000000000 */
[----:B------:R-:W0:Y:S01]  /*5fe0*/  @P0 LDC.64 R72, c[0x0][0x230] ;  /* 0x00008c00ff480b82 */ /* 0x000e220000000a00 */
[----:B------:R-:W-:Y:S01]  /*5ff0*/  SEL R78, RZ, 0x10000, P4 ;  /* 0x00010000ff4e7807 */ /* 0x000fe20002000000 */
[----:B------:R-:W-:-:S04]  /*6000*/  IMAD.WIDE.U32 R100, R99, 0x4, R80 ;  /* 0x0000000463647825 */ /* 0x000fc800078e0050 */
[----:B------:R-:W-:Y:S01]  /*6010*/  FFMA.FTZ R75, R74, R93, 1.1641532182693481445e-10 ;  /* 0x2f0000004a4b7423 */ /* 0x000fe2000001005d */
[----:B------:R-:W-:-:S04]  /*6020*/  FMUL.FTZ R74, R71, R96 ;  /* 0x00000060474a7220 */ /* 0x000fc80000410000 */
        /* <DEDUP_REMOVED lines=28> */
.L_x_21699:
[----:B------:R-:W-:-:S07]  /*61f0*/  IMAD.MOV.U32 R78, RZ, RZ, R86 ;  /* 0x000000ffff4e7224 */ /* 0x000fce00078e0056 */
.L_x_21700:
[----:B------:R-:W-:Y:S05]  /*6200*/  BSYNC B0 ;  /* 0x0000000000007941 */ /* 0x000fea0003800000 */
.L_x_21698:
        /* <DEDUP_REMOVED lines=16> */
.L_x_21704:
[----:B------:R-:W-:Y:S05]  /*6310*/  BSYNC B1 ;  /* 0x0000000000017941 */ /* 0x000fea0003800000 */
.L_x_21703:
        /* <DEDUP_REMOVED lines=44> */
.L_x_21702:
[----:B------:R-:W-:Y:S05]  /*65e0*/  BSYNC B0 ;  /* 0x0000000000007941 */ /* 0x000fea0003800000 */
.L_x_21701:
        /* <DEDUP_REMOVED lines=19> */
.L_x_21706:
[----:B------:R-:W-:-:S07]  /*6720*/  IMAD.MOV.U32 R78, RZ, RZ, R86 ;  /* 0x000000ffff4e7224 */ /* 0x000fce00078e0056 */
.L_x_21707:
[----:B------:R-:W-:Y:S05]  /*6730*/  BSYNC B0 ;  /* 0x0000000000007941 */ /* 0x000fea0003800000 */
.L_x_21705:
        /* <DEDUP_REMOVED lines=16> */
.L_x_21711:
[----:B------:R-:W-:Y:S05]  /*6840*/  BSYNC B1 ;  /* 0x0000000000017941 */ /* 0x000fea0003800000 */
.L_x_21710:
        /* <DEDUP_REMOVED lines=44> */
.L_x_21709:
[----:B------:R-:W-:Y:S05]  /*6b10*/  BSYNC B0 ;  /* 0x0000000000007941 */ /* 0x000fea0003800000 */
.L_x_21708:
        /* <DEDUP_REMOVED lines=19> */
.L_x_21713:
[----:B------:R-:W-:-:S07]  /*6c50*/  IMAD.MOV.U32 R78, RZ, RZ, R86 ;  /* 0x000000ffff4e7224 */ /* 0x000fce00078e0056 */
.L_x_21714:
[----:B------:R-:W-:Y:S05]  /*6c60*/  BSYNC B0 ;  /* 0x0000000000007941 */ /* 0x000fea0003800000 */
.L_x_21712:
        /* <DEDUP_REMOVED lines=16> */
.L_x_21718:
[----:B------:R-:W-:Y:S05]  /*6d70*/  BSYNC B1 ;  /* 0x0000000000017941 */ /* 0x000fea0003800000 */
.L_x_21717:
        /* <DEDUP_REMOVED lines=44> */
.L_x_21716:
[----:B------:R-:W-:Y:S05]  /*7040*/  BSYNC B0 ;  /* 0x0000000000007941 */ /* 0x000fea0003800000 */
.L_x_21715:
        /* <DEDUP_REMOVED lines=19> */
.L_x_21720:
[----:B------:R-:W-:-:S07]  /*7180*/  IMAD.MOV.U32 R78, RZ, RZ, R86 ;  /* 0x000000ffff4e7224 */ /* 0x000fce00078e0056 */
.L_x_21721:
[----:B------:R-:W-:Y:S05]  /*7190*/  BSYNC B0 ;  /* 0x0000000000007941 */ /* 0x000fea0003800000 */
.L_x_21719:
        /* <DEDUP_REMOVED lines=16> */
.L_x_21725:
[----:B------:R-:W-:Y:S05]  /*72a0*/  BSYNC B1 ;  /* 0x0000000000017941 */ /* 0x000fea0003800000 */
.L_x_21724:
        /* <DEDUP_REMOVED lines=44> */
.L_x_21723:
[----:B------:R-:W-:Y:S05]  /*7570*/  BSYNC B0 ;  /* 0x0000000000007941 */ /* 0x000fea0003800000 */
.L_x_21722:
        /* <DEDUP_REMOVED lines=9> */
[----:B------:R-:W-:Y:S01]  /*7610*/  SEL R101, RZ, 0x100, P3 ;  /* 0x00000100ff657807 */ /* 0x000fe20001800000 */
[----:B------:R-:W-:Y:S01]  /*7620*/  IMAD.WIDE.U32 R76, R105, 0x10, R76 ;  /* 0x00000010694c7825 */ /* 0x000fe200078e004c */
[----:B------:R-:W-:-:S04]  /*7630*/  SEL R75, RZ, 0x1000000, P5 ;  /* 0x01000000ff4b7807 */ /* 0x000fc80002800000 */
[----:B------:R-:W-:Y:S02]  /*7640*/  IADD3 R100, R101, R75, R100 ;  /* 0x0000004b65647210 */ /* 0x000fe40007ffe064 */
[----:B------:R-:W-:Y:S02]  /*7650*/  SEL R101, RZ, 0x1, P2 ;  /* 0x00000001ff657807 */ /* 0x000fe40001000000 */
[----:B------:R-:W-:-:S03]  /*7660*/  FSEL R75, R98, RZ, !P5 ;  /* 0x000000ff624b7208 */ /* 0x000fc60006800000 */
[----:B------:R-:W-:Y:S02]  /*7670*/  IMAD.IADD R111, R100, 0x1, R101 ;  /* 0x00000001646f7824 */ /* 0x000fe400078e0265 */
[----:B------:R-:W-:-:S04]  /*7680*/  IMAD.WIDE.U32 R100, R103, 0x10, R2 ;  /* 0x0000001067647825 */ /* 0x000fc800078e0002 */
[----:B------:R-:W-:Y:S01]  /*7690*/  @P1 FADD.FTZ R75, R55, R75 ;  /* 0x0000004b374b1221 */ /* 0x000fe20000010000 */
[----:B0-----:R-:W-:-:S04]  /*76a0*/  @P0 IMAD.WIDE.U32 R108, R105, 0x10, R78 ;  /* 0x00000010696c0825 */ /* 0x001fc800078e004e */
[----:B------:R0:W-:Y:S04]  /*76b0*/  STG.E.128 desc[UR4][R100.64], R72 ;  /* 0x0000004864007986 */ /* 0x0001e8000c101d04 */
[----:B------:R0:W-:Y:S04]  /*76c0*/  STG.E desc[UR4][R106.64], R111 ;  /* 0x0000006f6a007986 */ /* 0x0001e8000c101904 */
[----:B------:R-:W5:Y:S04]  /*76d0*/  LDG.E.128 R76, desc[UR4][R76.64] ;  /* 0x000000044c4c7981 */ /* 0x000f68000c1e1d00 */
[----:B------:R0:W5:Y:S01]  /*76e0*/  @P0 LDG.E.128 R52, desc[UR4][R108.64] ;  /* 0x000000046c340981 */ /* 0x000162000c1e1d00 */
        /* <DEDUP_REMOVED lines=12> */
.L_x_21727:
[----:B------:R-:W-:-:S07]  /*77b0*/  MOV R98, R86 ;  /* 0x0000005600627202 */ /* 0x000fce0000000f00 */
.L_x_21728:
[----:B------:R-:W-:Y:S05]  /*77c0*/  BSYNC B0 ;  /* 0x0000000000007941 */ /* 0x000fea0003800000 */
.L_x_21726:
        /* <DEDUP_REMOVED lines=16> */
.L_x_21732:
[----:B------:R-:W-:Y:S05]  /*78d0*/  BSYNC B1 ;  /* 0x0000000000017941 */ /* 0x000fea0003800000 */
.L_x_21731:
        /* <DEDUP_REMOVED lines=44> */
.L_x_21730:
[----:B------:R-:W-:Y:S05]  /*7ba0*/  BSYNC B0 ;  /* 0x0000000000007941 */ /* 0x000fea0003800000 */
.L_x_21729:
        /* <DEDUP_REMOVED lines=19> */
.L_x_21734:
[----:B------:R-:W-:-:S07]  /*7ce0*/  MOV R98, R86 ;  /* 0x0000005600627202 */ /* 0x000fce0000000f00 */
.L_x_21735:
[----:B------:R-:W-:Y:S05]  /*7cf0*/  BSYNC B0 ;  /* 0x0000000000007941 */ /* 0x000fea0003800000 */
.L_x_21733:
        /* <DEDUP_REMOVED lines=16> */
.L_x_21739:
[----:B------:R-:W-:Y:S05]  /*7e00*/  BSYNC B1 ;  /* 0x0000000000017941 */ /* 0x000fea0003800000 */
.L_x_21738:
        /* <DEDUP_REMOVED lines=44> */
.L_x_21737:
[----:B------:R-:W-:Y:S05]  /*80d0*/  BSYNC B0 ;  /* 0x0000000000007941 */ /* 0x000fea0003800000 */
.L_x_21736:
        /* <DEDUP_REMOVED lines=19> */
.L_x_21741:
[----:B------:R-:W-:-:S07]  /*8210*/  MOV R98, R86 ;  /* 0x0000005600627202 */ /* 0x000fce0000000f00 */
.L_x_21742:
[----:B------:R-:W-:Y:S05]  /*8220*/  BSYNC B0 ;  /* 0x0000000000007941 */ /* 0x000fea0003800000 */
.L_x_21740:
        /* <DEDUP_REMOVED lines=16> */
.L_x_21746:
[----:B------:R-:W-:Y:S05]  /*8330*/  BSYNC B1 ;  /* 0x0000000000017941 */ /* 0x000fea0003800000 */
.L_x_21745:
        /* <DEDUP_REMOVED lines=44> */
.L_x_21744:
[----:B------:R-:W-:Y:S05]  /*8600*/  BSYNC B0 ;  /* 0x0000000000007941 */ /* 0x000fea0003800000 */
.L_x_21743:
[----:B------:R-:W-:Y:S01]  /*8610*/  I2FP.F32.U32 R98, R98 ;  /* 0x0000006200627245 */ /* 0x000fe20000201000 */
[----:B------:R-:W-:Y:S01]  /*8620*/  FMUL.FTZ R78, R78, R96 ;  /* 0x000000604e4e7220 */ /* 0x000fe20000410000 */
[----:B------:R-:W-:Y:S01]  /*8630*/  ISETP.NE.AND P4, PT, R100, 0x1, PT ;  /* 0x000000016400780c */ /* 0x000fe20003f85270 */
        /* <DEDUP_REMOVED lines=16> */
.L_x_21748:
[----:B------:R-:W-:-:S07]  /*8740*/  MOV R102, R86 ;  /* 0x0000005600667202 */ /* 0x000fce0000000f00 */
.L_x_21749:
[----:B------:R-:W-:Y:S05]  /*8750*/  BSYNC B0 ;  /* 0x0000000000007941 */ /* 0x000fea0003800000 */
.L_x_21747:
        /* <DEDUP_REMOVED lines=16> */
.L_x_21753:
[----:B------:R-:W-:Y:S05]  /*8860*/  BSYNC B1 ;  /* 0x0000000000017941 */ /* 0x000fea0003800000 */
.L_x_21752:
        /* <DEDUP_REMOVED lines=44> */
.L_x_21751:
[----:B------:R-:W-:Y:S05]  /*8b30*/  BSYNC B0 ;  /* 0x0000000000007941 */ /* 0x000fea0003800000 */
.L_x_21750:
[----:B------:R-:W-:Y:S01]  /*8b40*/  FADD.FTZ R100, RZ, R56 ;  /* 0x00000038ff647221 */ /* 0x000fe20000010000 */
[----:B------:R-:W-:Y:S01]  /*8b50*/  FMUL.FTZ R96, R79, R96 ;  /* 0x000000604f607220 */ /* 0x000fe20000410000 */
[----:B------:R-:W-:Y:S02]  /*8b60*/  UMOV UR8, 0xffffffff ;  /* 0xffffffff00087882 */ /* 0x000fe40000000000 */
[----:B------:R-:W-:Y:S01]  /*8b70*/  FADD.FTZ R101, R57, R100 ;  /* 0x0000006439657221 */ /* 0x000fe20000010000 */
[----:B------:R-:W-:-:S03]  /*8b80*/  FMUL.FTZ R96, R96, R95 ;  /* 0x0000005f60607220 */ /* 0x000fc60000410000 */
        /* <DEDUP_REMOVED lines=11> */
[----:B------:R-:W-:-:S03]  /*8c40*/  FADD.FTZ R101, R67, R104 ;  /* 0x0000006843657221 */ /* 0x000fc60000010000 */
[----:B------:R-:W-:Y:S01]  /*8c50*/  FSETP.GTU.FTZ.AND P4, PT, R93, R94, PT ;  /* 0x0000005e5d00720b */ /* 0x000fe20003f9c000 */
[----:B------:R-:W-:Y:S01]  /*8c60*/  FADD.FTZ R100, R68, R101 ;  /* 0x0000006544647221 */ /* 0x000fe20000010000 */
[----:B------:R-:W-:Y:S02]  /*8c70*/  SEL R94, RZ, 0x10000, P3 ;  /* 0x00010000ff5e7807 */ /* 0x000fe40001800000 */
[----:B------:R-:W-:Y:S01]  /*8c80*/  SEL R93, RZ, 0x100, P2 ;  /* 0x00000100ff5d7807 */ /* 0x000fe20001000000 */
[----:B------:R-:W-:-:S04]  /*8c90*/  FADD.FTZ R79, R69, R100 ;  /* 0x00000064454f7221 */ /* 0x000fc80000010000 */
[----:B------:R-:W-:Y:S01]  /*8ca0*/  FADD.FTZ R100, R70, R79 ;  /* 0x0000004f46647221 */ /* 0x000fe20000010000 */
[----:B------:R-:W-:-:S03]  /*8cb0*/  SEL R79, RZ, 0x1000000, P4 ;  /* 0x01000000ff4f7807 */ /* 0x000fc60002000000 */
[----:B------:R-:W-:Y:S01]  /*8cc0*/  FADD.FTZ R95, R71, R100 ;  /* 0x00000064475f7221 */ /* 0x000fe20000010000 */
[----:B------:R-:W-:Y:S01]  /*8cd0*/  IADD3 R93, R93, R79, R94 ;  /* 0x0000004f5d5d7210 */ /* 0x000fe20007ffe05e */
[----:B------:R-:W-:Y:S01]  /*8ce0*/  IMAD.WIDE.U32 R100, R105, 0x4, R80 ;  /* 0x0000000469647825 */ /* 0x000fe200078e0050 */
[----:B------:R-:W-:Y:S02]  /*8cf0*/  SEL R94, RZ, 0x1, P0 ;  /* 0x00000001ff5e7807 */ /* 0x000fe40000000000 */
[----:B------:R-:W-:Y:S01]  /*8d00*/  FSEL R79, R96, RZ, !P4 ;  /* 0x000000ff604f7208 */ /* 0x000fe20006000000 */
[----:B------:R-:W-:Y:S01]  /*8d10*/  FADD.FTZ R96, R72, R95 ;  /* 0x0000005f48607221 */ /* 0x000fe20000010000 */
[----:B------:R-:W-:Y:S01]  /*8d20*/  IADD3 R93, R93, R94, RZ ;  /* 0x0000005e5d5d7210 */ /* 0x000fe20007ffe0ff */
[----:B------:R-:W-:Y:S01]  /*8d30*/  IMAD.WIDE.U32 R94, R105, 0x10, R2 ;  /* 0x00000010695e7825 */ /* 0x000fe200078e0002 */
[----:B------:R-:W-:-:S03]  /*8d40*/  LOP3.LUT P0, RZ, R0, 0xff, RZ, 0xc0, !PT ;  /* 0x000000ff00ff7812 */ /* 0x000fc6000780c0ff */
[----:B------:R-:W-:Y:S01]  /*8d50*/  @P1 FADD.FTZ R79, R55, R79 ;  /* 0x0000004f374f1221 */ /* 0x000fe20000010000 */
[----:B------:R-:W-:Y:S01]  /*8d60*/  FADD.FTZ R3, R73, R96 ;  /* 0x0000006049037221 */ /* 0x000fe20000010000 */
[----:B------:R-:W-:-:S03]  /*8d70*/  LOP3.LUT P1, RZ, R92, 0x1f, RZ, 0xc0, !PT ;  /* 0x0000001f5cff7812 */ /* 0x000fc6000782c0ff */
[----:B------:R0:W-:Y:S01]  /*8d80*/  STG.E.128 desc[UR4][R94.64], R76 ;  /* 0x0000004c5e007986 */ /* 0x0001e2000c101d04 */
[----:B------:R-:W-:-:S03]  /*8d90*/  FADD.FTZ R2, R74, R3 ;  /* 0x000000034a027221 */ /* 0x000fc60000010000 */
[----:B------:R0:W-:Y:S01]  /*8da0*/  STG.E desc[UR4][R100.64], R93 ;  /* 0x0000005d64007986 */ /* 0x0001e2000c101904 */
        /* <DEDUP_REMOVED lines=77> */
.L_x_21766:
[----:B------:R-:W2:Y:S01]  /*9280*/  @!P1 S2R R101, SR_CgaCtaId ;  /* 0x0000000000659919 */ /* 0x000ea20000008800 */
[----:B------:R-:W-:Y:S01]  /*9290*/  LOP3.LUT R81, R92, 0x1f, RZ, 0xc0, !PT ;  /* 0x0000001f5c517812 */ /* 0x000fe200078ec0ff */
[----:B------:R-:W-:Y:S05]  /*92a0*/  WARPSYNC.ALL ;  /* 0x0000000000007948 */ /* 0x000fea0003800000 */
[----:B------:R-:W-:Y:S02]  /*92b0*/  ISETP.GT.U32.AND P2, PT, R81, 0x3, PT ;  /* 0x000000035100780c */ /* 0x000fe40003f44070 */
[----:B------:R-:W-:Y:S02]  /*92c0*/  @!P1 MOV R0, 0x400 ;  /* 0x0000040000009802 */ /* 0x000fe40000000f00 */
[----:B------:R-:W-:-:S02]  /*92d0*/  LOP3.LUT R93, R3, 0x3, RZ, 0xc0, !PT ;  /* 0x00000003035d7812 */ /* 0x000fc400078ec0ff */
[----:B------:R-:W-:-:S07]  /*92e0*/  IADD3 R113, R83, 0x80, RZ ;  /* 0x0000008053717810 */ /* 0x000fce0007ffe0ff */
        /* <DEDUP_REMOVED lines=12> */
[----:B------:R-:W-:Y:S01]  /*93b0*/  @!P2 IMAD R95, R80, 0x8, R95 ;  /* 0x00000008505fa824 */ /* 0x000fe200078e025f */
[----:B------:R-:W-:Y:S02]  /*93c0*/  CS2R R80, SRZ ;  /* 0x0000000000507805 */ /* 0x000fe4000001ff00 */
[----:B------:R-:W-:-:S05]  /*93d0*/  @!P2 MOV R94, 0x300 ;  /* 0x00000300005ea802 */ /* 0x000fca0000000f00 */
[----:B------:R-:W1:Y:S04]  /*93e0*/  SHFL.DOWN PT, R101, R94, 0x2, 0x1f ;  /* 0x08401f005e657f89 */ /* 0x000e6800000e0000 */
[----:B------:R2:W3:Y:S01]  /*93f0*/  @!P2 LDS.64 R80, [R95] ;  /* 0x000000005f50a984 */ /* 0x0004e20000000a00 */
[----:B------:R-:W-:Y:S02]  /*9400*/  PLOP3.LUT P2, PT, PT, PT, UP1, 0x40, 0x0 ;  /* 0x000000000000781c */ /* 0x000fe40003f4e818 */
[----:B--2---:R-:W-:Y:S01]  /*9410*/  I2FP.F32.S32 R95, R94 ;  /* 0x0000005e005f7245 */ /* 0x004fe20000201400 */
[----:B-1----:R-:W-:Y:S01]  /*9420*/  IMAD.IADD R2, R101, 0x1, R94 ;  /* 0x0000000165027824 */ /* 0x002fe200078e025e */
[----:B------:R-:W-:-:S04]  /*9430*/  I2FP.F32.S32 R100, R101 ;  /* 0x0000006500647245 */ /* 0x000fc80000201400 */
        /* <DEDUP_REMOVED lines=15> */
[----:B------:R-:W-:Y:S01]  /*9530*/  FMUL.FTZ R107, R107, R95 ;  /* 0x0000005f6b6b7220 */ /* 0x000fe20000410000 */
[----:B------:R-:W0:Y:S03]  /*9540*/  LDC R101, c[0x0][0x2d8] ;  /* 0x0000b600ff657b82 */ /* 0x000e260000000800 */
        /* <DEDUP_REMOVED lines=10> */
[----:B---3--:R-:W-:Y:S02]  /*95f0*/  FADD.FTZ R3, R81, R0 ;  /* 0x0000000051037221 */ /* 0x008fe40000010000 */
[----:B------:R-:W-:Y:S02]  /*9600*/  FMUL.FTZ R94, R94, R109 ;  /* 0x0000006d5e5e7220 */ /* 0x000fe40000410000 */
[----:B------:R-:W1:Y:S02]  /*9610*/  SHFL.IDX PT, R81, R95, RZ, 0x1f ;  /* 0x00001fff5f517589 */ /* 0x000e6400000e0000 */
[----:B------:R-:W-:Y:S02]  /*9620*/  FFMA.FTZ R94, R2, R94, R3 ;  /* 0x0000005e025e7223 */ /* 0x000fe40000010003 */
[----:B------:R-:W2:Y:S04]  /*9630*/  @!P1 LDC.64 R2, c[0x0][0x250] ;  /* 0x00009400ff029b82 */ /* 0x000ea80000000a00 */
[----:B------:R-:W0:Y:S01]  /*9640*/  SHFL.IDX PT, R94, R94, RZ, 0x1f ;  /* 0x00001fff5e5e7589 */ /* 0x000e2200000e0000 */
[C---:B-1----:R-:W-:Y:S01]  /*9650*/  FSEL R93, R81.reuse, RZ, P2 ;  /* 0x000000ff515d7208 */ /* 0x042fe20001000000 */
[----:B------:R-:W-:Y:S01]  /*9660*/  FMUL.FTZ R100, R81, R81 ;  /* 0x0000005151647220 */ /* 0x000fe20000410000 */
[----:B------:R-:W-:Y:S01]  /*9670*/  PLOP3.LUT P2, PT, PT, PT, UP1, 0x40, 0x0 ;  /* 0x000000000000781c */ /* 0x000fe20003f4e818 */
[----:B--2---:R-:W-:-:S04]  /*9680*/  @!P1 IMAD.WIDE R2, R91, 0x4, R2 ;  /* 0x000000045b029825 */ /* 0x004fc800078e0202 */
[--C-:B------:R-:W-:Y:S01]  /*9690*/  FADD.FTZ R96, R59, -R93.reuse ;  /* 0x8000005d3b607221 */ /* 0x100fe20000010000 */
[--C-:B------:R-:W-:Y:S01]  /*96a0*/  FADD.FTZ R0, R56, -R93.reuse ;  /* 0x8000005d38007221 */ /* 0x100fe20000010000 */
[----:B------:R-:W-:Y:S01]  /*96b0*/  FADD.FTZ R80, R57, -R93 ;  /* 0x8000005d39507221 */ /* 0x000fe20000010000 */
[----:B0-----:R-:W-:Y:S01]  /*96c0*/  FFMA.FTZ R59, R94, UR11, R101 ;  /* 0x0000000b5e3b7c23 */ /* 0x001fe20008010065 */
[----:B------:R-:W-:Y:S01]  /*96d0*/  FSEL R94, R100, RZ, !P2 ;  /* 0x000000ff645e7208 */ /* 0x000fe20005000000 */
[----:B------:R-:W0:Y:S01]  /*96e0*/  @!P1 LDC.64 R56, c[0x0][0x258] ;  /* 0x00009600ff389b82 */ /* 0x000e220000000a00 */
[--C-:B------:R-:W-:Y:S01]  /*96f0*/  FADD.FTZ R122, R63, -R93.reuse ;  /* 0x8000005d3f7a7221 */ /* 0x100fe20000010000 */
[--C-:B------:R-:W-:Y:S01]  /*9700*/  FADD.FTZ R58, R58, -R93.reuse ;  /* 0x8000005d3a3a7221 */ /* 0x100fe20000010000 */
[--C-:B------:R-:W-:Y:S01]  /*9710*/  FADD.FTZ R100, R60, -R93.reuse ;  /* 0x8000005d3c647221 */ /* 0x100fe20000010000 */
[----:B------:R-:W-:Y:S01]  /*9720*/  FADD.FTZ R63, R59, R94 ;  /* 0x0000005e3b3f7221 */ /* 0x000fe20000010000 */
[--C-:B------:R-:W-:Y:S01]  /*9730*/  FADD.FTZ R120, R61, -R93.reuse ;  /* 0x8000005d3d787221 */ /* 0x100fe20000010000 */
[--C-:B------:R-:W-:Y:S01]  /*9740*/  FADD.FTZ R62, R62, -R93.reuse ;  /* 0x8000005d3e3e7221 */ /* 0x100fe20000010000 */
[--C-:B------:R-:W-:Y:S01]  /*9750*/  FADD.FTZ R118, R68, -R93.reuse ;  /* 0x8000005d44767221 */ /* 0x100fe20000010000 */
[----:B------:R-:W1:Y:S01]  /*9760*/  LDC.64 R94, c[0x0][0x2b8] ;  /* 0x0000ae00ff5e7b82 */ /* 0x000e620000000a00 */
[--C-:B------:R-:W-:Y:S01]  /*9770*/  FADD.FTZ R59, R76, -R93.reuse ;  /* 0x8000005d4c3b7221 */ /* 0x100fe20000010000 */
[----:B------:R-:W2:Y:S01]  /*9780*/  MUFU.RSQ R63, R63 ;  /* 0x0000003f003f7308 */ /* 0x000ea20000001400 */
        /* <DEDUP_REMOVED lines=15> */
[----:B------:R0:W-:Y:S01]  /*9880*/  @!P1 STG.E desc[UR4][R2.64], R81 ;  /* 0x0000005102009986 */ /* 0x0001e2000c101904 */
        /* <DEDUP_REMOVED lines=15> */
[----:B-1----:R-:W-:-:S04]  /*9980*/  IMAD.WIDE.U32 R68, R83, 0x10, R94 ;  /* 0x0000001053447825 */ /* 0x002fc800078e005e */
        /* <DEDUP_REMOVED lines=14> */
[----:B0-----:R-:W-:-:S03]  /*9a70*/  IMAD.WIDE.U32 R2, R113, 0x10, R94 ;  /* 0x0000001071027825 */ /* 0x001fc600078e005e */
[----:B------:R0:W-:Y:S01]  /*9a80*/  STG.E.128 desc[UR4][R68.64], R56 ;  /* 0x0000003844007986 */ /* 0x0001e2000c101d04 */
[----:B------:R-:W-:-:S04]  /*9a90*/  IMAD.WIDE.U32 R76, R97, 0x10, R94 ;  /* 0x00000010614c7825 */ /* 0x000fc800078e005e */
        /* <DEDUP_REMOVED lines=24> */
[----:B------:R-:W-:Y:S01]  /*9c20*/  VIADD R91, R91, UR12 ;  /* 0x0000000c5b5b7c36 */ /* 0x000fe20008000000 */
[----:B------:R-:W-:Y:S02]  /*9c30*/  SEL R0, RZ, 0x1, P0 ;  /* 0x00000001ff007807 */ /* 0x000fe40000000000 */
[----:B------:R0:W-:Y:S02]  /*9c40*/  STG.E.128 desc[UR4][R76.64], R64 ;  /* 0x000000404c007986 */ /* 0x0001e4000c101d04 */
[----:B------:R-:W-:Y:S02]  /*9c50*/  ISETP.GE.AND P1, PT, R91, UR13, PT ;  /* 0x0000000d5b007c0c */ /* 0x000fe4000bf26270 */
[----:B------:R0:W-:Y:S04]  /*9c60*/  STG.E.128 desc[UR4][R78.64], R68 ;  /* 0x000000444e007986 */ /* 0x0001e8000c101d04 */
[----:B------:R0:W-:Y:S04]  /*9c70*/  STG.E.128 desc[UR4][R80.64], R56 ;  /* 0x0000003850007986 */ /* 0x0001e8000c101d04 */
[----:B------:R0:W-:Y:S03]  /*9c80*/  STG.E.128 desc[UR4][R94.64], R72 ;  /* 0x000000485e007986 */ /* 0x0001e6000c101d04 */
[----:B------:R-:W-:Y:S05]  /*9c90*/  @!P1 BRA `(.L_x_21755) ;  /* 0xffffff6800f49947 */ /* 0x000fea000383ffff */
[----:B------:R-:W-:Y:S05]  /*9ca0*/  EXIT ;  /* 0x000000000000794d */ /* 0x000fea0003800000 */
.L_x_21754:
[----:B------:R-:W-:Y:S01]  /*9cb0*/  HFMA2.MMA R102, -RZ, RZ, 0, 5.9604644775390625e-08 ;  /* 0x00000001ff667435 */ /* 0x000fe200000001ff */
[----:B------:R-:W-:Y:S01]  /*9cc0*/  MOV R107, R0 ;  /* 0x00000000006b7202 */ /* 0x000fe20000000f00 */
[----:B------:R-:W-:Y:S01]  /*9cd0*/  IMAD.MOV.U32 R109, RZ, RZ, 0x1f ;  /* 0x0000001fff6d7424 */ /* 0x000fe200078e00ff */
[----:B------:R-:W-:-:S08]  /*9ce0*/  MOV R100, 0xffffffff ;  /* 0xffffffff00647802 */ /* 0x000fd00000000f00 */
[----:B------:R-:W-:Y:S05]  /*9cf0*/  WARPSYNC.COLLECTIVE R100, `(.L_x_21756) ;  /* 0x0000000064087348 */ /* 0x000fea0003c00000 */
[----:B------:R0:W1:Y:S02]  /*9d00*/  SHFL.BFLY P2, R101, R107, R102, R109 ;  /* 0x0c0000666b657389 */ /* 0x000064000004006d */
[----:B01----:R-:W-:Y:S01]  /*9d10*/  ENDCOLLECTIVE ;  /* 0x000000000000791b */ /* 0x003fe20003800000 */
.L_x_21756:
[----:B------:R-:W-:Y:S01]  /*9d20*/  HFMA2.MMA R102, -RZ, RZ, 0, 1.1920928955078125e-07 ;  /* 0x00000002ff667435 */ /* 0x000fe200000001ff */
[----:B------:R-:W-:-:S05]  /*9d30*/  MOV R81, R101 ;  /* 0x0000006500517202 */ /* 0x000fca0000000f00 */
[----:B------:R-:W-:-:S04]  /*9d40*/  FADD.FTZ R81, R0, R81 ;  /* 0x0000005100517221 */ /* 0x000fc80000010000 */
[----:B------:R-:W-:-:S07]  /*9d50*/  IMAD.MOV.U32 R107, RZ, RZ, R81 ;  /* 0x000000ffff6b7224 */ /* 0x000fce00078e0051 */
[----:B------:R-:W-:Y:S05]  /*9d60*/  WARPSYNC.COLLECTIVE R100, `(.L_x_21757) ;  /* 0x0000000064087348 */ /* 0x000fea0003c00000 */
[----:B------:R0:W1:Y:S02]  /*9d70*/  SHFL.BFLY P2, R101, R107, R102, R109 ;  /* 0x0c0000666b657389 */ /* 0x000064000004006d */
[----:B01----:R-:W-:Y:S01]  /*9d80*/  ENDCOLLECTIVE ;  /* 0x000000000000791b */ /* 0x003fe20003800000 */
.L_x_21757:
[----:B------:R-:W-:Y:S01]  /*9d90*/  HFMA2.MMA R102, -RZ, RZ, 0, 2.384185791015625e-07 ;  /* 0x00000004ff667435 */ /* 0x000fe200000001ff */
[----:B------:R-:W-:-:S05]  /*9da0*/  MOV R2, R101 ;  /* 0x0000006500027202 */ /* 0x000fca0000000f00 */
[----:B------:R-:W-:-:S04]  /*9db0*/  FADD.FTZ R93, R81, R2 ;  /* 0x00000002515d7221 */ /* 0x000fc80000010000 */
[----:B------:R-:W-:-:S07]  /*9dc0*/  IMAD.MOV.U32 R107, RZ, RZ, R93 ;  /* 0x000000ffff6b7224 */ /* 0x000fce00078e005d */
[----:B------:R-:W-:Y:S05]  /*9dd0*/  WARPSYNC.COLLECTIVE R100, `(.L_x_21758) ;  /* 0x0000000064087348 */ /* 0x000fea0003c00000 */
[----:B------:R0:W1:Y:S02]  /*9de0*/  SHFL.BFLY P2, R101, R107, R102, R109 ;  /* 0x0c0000666b657389 */ /* 0x000064000004006d */
[----:B01----:R-:W-:Y:S01]  /*9df0*/  ENDCOLLECTIVE ;  /* 0x000000000000791b */ /* 0x003fe20003800000 */
.L_x_21758:
[----:B------:R-:W-:Y:S01]  /*9e00*/  HFMA2.MMA R102, -RZ, RZ, 0, 4.76837158203125e-07 ;  /* 0x00000008ff667435 */ /* 0x000fe200000001ff */
[----:B------:R-:W-:-:S05]  /*9e10*/  MOV R2, R101 ;  /* 0x0000006500027202 */ /* 0x000fca0000000f00 */
[----:B------:R-:W-:-:S04]  /*9e20*/  FADD.FTZ R94, R93, R2 ;  /* 0x000000025d5e7221 */ /* 0x000fc80000010000 */
[----:B------:R-:W-:-:S07]  /*9e30*/  IMAD.MOV.U32 R107, RZ, RZ, R94 ;  /* 0x000000ffff6b7224 */ /* 0x000fce00078e005e */
[----:B------:R-:W-:Y:S05]  /*9e40*/  WARPSYNC.COLLECTIVE R100, `(.L_x_21759) ;  /* 0x0000000064087348 */ /* 0x000fea0003c00000 */
[----:B------:R0:W1:Y:S02]  /*9e50*/  SHFL.BFLY P2, R101, R107, R102, R109 ;  /* 0x0c0000666b657389 */ /* 0x000064000004006d */
[----:B01----:R-:W-:Y:S01]  /*9e60*/  ENDCOLLECTIVE ;  /* 0x000000000000791b */ /* 0x003fe20003800000 */
.L_x_21759:
[----:B------:R-:W-:Y:S01]  /*9e70*/  HFMA2.MMA R102, -RZ, RZ, 0, 9.5367431640625e-07 ;  /* 0x00000010ff667435 */ /* 0x000fe200000001ff */
[----:B------:R-:W-:-:S05]  /*9e80*/  MOV R95, R101 ;  /* 0x00000065005f7202 */ /* 0x000fca0000000f00 */
[----:B------:R-:W-:-:S04]  /*9e90*/  FADD.FTZ R95, R94, R95 ;  /* 0x0000005f5e5f7221 */ /* 0x000fc80000010000 */
[----:B------:R-:W-:-:S07]  /*9ea0*/  IMAD.MOV.U32 R107, RZ, RZ, R95 ;  /* 0x000000ffff6b7224 */ /* 0x000fce00078e005f */
[----:B------:R-:W-:Y:S05]  /*9eb0*/  WARPSYNC.COLLECTIVE R100, `(.L_x_21760) ;  /* 0x0000000064087348 */ /* 0x000fea0003c00000 */
[----:B------:R0:W1:Y:S02]  /*9ec0*/  SHFL.BFLY P2, R101, R107, R102, R109 ;  /* 0x0c0000666b657389 */ /* 0x000064000004006d */
[----:B01----:R-:W-:Y:S01]  /*9ed0*/  ENDCOLLECTIVE ;  /* 0x000000000000791b */ /* 0x003fe20003800000 */
.L_x_21760:
        /* <DEDUP_REMOVED lines=56> */
.L_x_21761:
[----:B------:R-:W-:Y:S01]  /*a260*/  HFMA2.MMA R102, -RZ, RZ, 0, 1.1920928955078125e-07 ;  /* 0x00000002ff667435 */ /* 0x000fe200000001ff */
[----:B------:R-:W-:-:S05]  /*a270*/  MOV R81, R101 ;  /* 0x0000006500517202 */ /* 0x000fca0000000f00 */
[----:B------:R-:W-:-:S04]  /*a280*/  FADD.FTZ R81, R0, R81 ;  /* 0x0000005100517221 */ /* 0x000fc80000010000 */
[----:B------:R-:W-:-:S07]  /*a290*/  IMAD.MOV.U32 R107, RZ, RZ, R81 ;  /* 0x000000ffff6b7224 */ /* 0x000fce00078e0051 */
[----:B------:R-:W-:Y:S05]  /*a2a0*/  WARPSYNC.COLLECTIVE R100, `(.L_x_21762) ;  /* 0x0000000064087348 */ /* 0x000fea0003c00000 */
[----:B------:R0:W1:Y:S02]  /*a2b0*/  SHFL.BFLY P2, R101, R107, R102, R109 ;  /* 0x0c0000666b657389 */ /* 0x000064000004006d */
[----:B01----:R-:W-:Y:S01]  /*a2c0*/  ENDCOLLECTIVE ;  /* 0x000000000000791b */ /* 0x003fe20003800000 */
.L_x_21762:
[----:B------:R-:W-:Y:S01]  /*a2d0*/  HFMA2.MMA R102, -RZ, RZ, 0, 2.384185791015625e-07 ;  /* 0x00000004ff667435 */ /* 0x000fe200000001ff */
[----:B------:R-:W-:-:S05]  /*a2e0*/  MOV R94, R101 ;  /* 0x00000065005e7202 */ /* 0x000fca0000000f00 */
[----:B------:R-:W-:-:S04]  /*a2f0*/  FADD.FTZ R94, R81, R94 ;  /* 0x0000005e515e7221 */ /* 0x000fc80000010000 */
[----:B------:R-:W-:-:S07]  /*a300*/  IMAD.MOV.U32 R107, RZ, RZ, R94 ;  /* 0x000000ffff6b7224 */ /* 0x000fce00078e005e */
[----:B------:R-:W-:Y:S05]  /*a310*/  WARPSYNC.COLLECTIVE R100, `(.L_x_21763) ;  /* 0x0000000064087348 */ /* 0x000fea0003c00000 */
[----:B------:R0:W1:Y:S02]  /*a320*/  SHFL.BFLY P2, R101, R107, R102, R109 ;  /* 0x0c0000666b657389 */ /* 0x000064000004006d */
[----:B01----:R-:W-:Y:S01]  /*a330*/  ENDCOLLECTIVE ;  /* 0x000000000000791b */ /* 0x003fe20003800000 */
.L_x_21763:
[----:B------:R-:W-:Y:S01]  /*a340*/  HFMA2.MMA R102, -RZ, RZ, 0, 4.76837158203125e-07 ;  /* 0x00000008ff667435 */ /* 0x000fe200000001ff */
[----:B------:R-:W-:-:S05]  /*a350*/  MOV R93, R101 ;  /* 0x00000065005d7202 */ /* 0x000fca0000000f00 */
[----:B------:R-:W-:-:S04]  /*a360*/  FADD.FTZ R93, R94, R93 ;  /* 0x0000005d5e5d7221 */ /* 0x000fc80000010000 */
[----:B------:R-:W-:-:S07]  /*a370*/  IMAD.MOV.U32 R107, RZ, RZ, R93 ;  /* 0x000000ffff6b7224 */ /* 0x000fce00078e005d */
[----:B------:R-:W-:Y:S05]  /*a380*/  WARPSYNC.COLLECTIVE R100, `(.L_x_21764) ;  /* 0x0000000064087348 */ /* 0x000fea0003c00000 */
[----:B------:R0:W1:Y:S02]  /*a390*/  SHFL.BFLY P2, R101, R107, R102, R109 ;  /* 0x0c0000666b657389 */ /* 0x000064000004006d */
[----:B01----:R-:W-:Y:S01]  /*a3a0*/  ENDCOLLECTIVE ;  /* 0x000000000000791b */ /* 0x003fe20003800000 */
.L_x_21764:
[----:B------:R-:W-:Y:S01]  /*a3b0*/  HFMA2.MMA R102, -RZ, RZ, 0, 9.5367431640625e-07 ;  /* 0x00000010ff667435 */ /* 0x000fe200000001ff */
[----:B------:R-:W-:-:S05]  /*a3c0*/  MOV R96, R101 ;  /* 0x0000006500607202 */ /* 0x000fca0000000f00 */
[----:B------:R-:W-:-:S04]  /*a3d0*/  FADD.FTZ R96, R93, R96 ;  /* 0x000000605d607221 */ /* 0x000fc80000010000 */
[----:B------:R-:W-:-:S07]  /*a3e0*/  IMAD.MOV.U32 R107, RZ, RZ, R96 ;  /* 0x000000ffff6b7224 */ /* 0x000fce00078e0060 */
[----:B------:R-:W-:Y:S05]  /*a3f0*/  WARPSYNC.COLLECTIVE R100, `(.L_x_21765) ;  /* 0x0000000064087348 */ /* 0x000fea0003c00000 */
[----:B------:R0:W1:Y:S02]  /*a400*/  SHFL.BFLY P2, R101, R107, R102, R109 ;  /* 0x0c0000666b657389 */ /* 0x000064000004006d */
[----:B01----:R-:W-:Y:S01]  /*a410*/  ENDCOLLECTIVE ;  /* 0x000000000000791b */ /* 0x003fe20003800000 */
.L_x_21765:
[----:B------:R-:W-:Y:S01]  /*a420*/  MOV R95, R101 ;  /* 0x00000065005f7202 */ /* 0x000fe20000000f00 */
[----:B------:R-:W-:Y:S06]  /*a430*/  BRA `(.L_x_21766) ;  /* 0xffffffec00907947 */ /* 0x000fec000383ffff */
.L_x_21767:
        /* <DEDUP_REMOVED lines=12> */
.L_x_23361:


//--------------------- .text._ZN10layer_norm13ln_fwd_kernelINS_13Kernel_traitsIfffffjLj3072ELj1ELj1ELj4ELj16ENS_18Kernel_traits_baseILj3072EfffffjLj128EEEEELb1ELb0ELb1ELb0EEEvNS_9FwdParamsE --------------------------
	.section	.text._ZN10layer_norm13ln_fwd_kernelINS_13Kernel_traitsIfffffjLj3072ELj1ELj1ELj4ELj16ENS_18Kernel_traits_baseILj3072EfffffjLj128EEEEELb1ELb0ELb1ELb0EEEvNS_9FwdParamsE,"ax",@progbits
	.align	128
        .global         _ZN10layer_norm13ln_fwd_kernelINS_13Kernel_traitsIfffffjLj3072ELj1ELj1ELj4ELj16ENS_18Kernel_traits_baseILj3072EfffffjLj128EEEEELb1ELb0ELb1ELb0EEEvNS_9FwdParamsE
        .type           _ZN10layer_norm13ln_fwd_kernelINS_13Kernel_traitsIfffffjLj3072ELj1ELj1ELj4ELj16ENS_18Kernel_traits_baseILj3072EfffffjLj128EEEEELb1ELb0ELb1ELb0EEEvNS_9FwdParamsE,@function
        .size           _ZN10layer_norm13ln_fwd_kernelINS_13Kernel_traitsIfffffjLj3072ELj1ELj1ELj4ELj16ENS_18Kernel_traits_baseILj3072EfffffjLj128EEEEELb1ELb0ELb1ELb0EEEvNS_9FwdParamsE,(.L_x_23362 - _ZN10layer_norm13ln_fwd_kernelINS_13Kernel_traitsIfffffjLj3072ELj1ELj1ELj4ELj16ENS_18Kernel_traits_baseILj3072EfffffjLj128EEEEELb1ELb0ELb1ELb0EEEvNS_9FwdParamsE)
        .other          _ZN10layer_norm13ln_fwd_kernelINS_13Kernel_traitsIfffffjLj3072ELj1ELj1ELj4ELj16ENS_18Kernel_traits_baseILj3072EfffffjLj128EEEEELb1ELb0ELb1ELb0EEEvNS_9FwdParamsE,@"STO_CUDA_ENTRY STV_DEFAULT"
_ZN10layer_norm13ln_fwd_kernelINS_13Kernel_traitsIfffffjLj3072ELj1ELj1ELj4ELj16ENS_18Kernel_traits_baseILj3072EfffffjLj128EEEEELb1ELb0ELb1ELb0EEEvNS_9FwdParamsE:
.text._ZN10layer_norm13ln_fwd_kernelINS_13Kernel_traitsIfffffjLj3072ELj1ELj1ELj4ELj16ENS_18Kernel_traits_baseILj3072EfffffjLj128EEEEELb1ELb0ELb1ELb0EEEvNS_9FwdParamsE:
        /* <DEDUP_REMOVED lines=52> */
[----:B------:R-:W-:Y:S02]  /*0340*/  LOP3.LUT R13, R9, UR21, R14, 0x96, !PT ;  /* 0x00000015090d7c12 */ /* 0x000fe4000f8e960e */
[----:B------:R-:W-:Y:S02]  /*0350*/  LOP3.LUT R5, R0, 0x7f, RZ, 0xc0, !PT ;  /* 0x0000007f00057812 */ /* 0x000fe400078ec0ff */
[----:B------:R-:W-:Y:S02]  /*0360*/  LOP3.LUT R14, R7, UR22, R12, 0x96, !PT ;  /* 0x00000016070e7c12 */ /* 0x000fe4000f8e960c */
[----:B-1----:R-:W-:Y:S01]  /*0370*/  SHF.R.S32.HI R7, RZ, 0x1f, R60 ;  /* 0x0000001fff077819 */ /* 0x002fe2000001143c */
[----:B------:R-:W-:Y:S01]  /*0380*/  UIADD3 UR24, UR5, -0x56f99767, URZ ;  /* 0xa906689905187890 */ /* 0x000fe2000fffe03f */
[----:B------:R-:W-:Y:S01]  /*0390*/  MOV R11, R5 ;  /* 0x00000005000b7202 */ /* 0x000fe20000000f00 */
[----:B------:R-:W-:Y:S01]  /*03a0*/  UIADD3 UR23, UR4, 0x1715609d, URZ ;  /* 0x1715609d04177890 */ /* 0x000fe2000fffe03f */
[----:B------:R-:W-:Y:S01]  /*03b0*/  IMAD.WIDE.U32 R12, R13, -0x2daee0ad, RZ ;  /* 0xd2511f530d0c7825 */ /* 0x000fe200078e00ff */
[----:B------:R-:W-:-:S03]  /*03c0*/  LEA.HI R60, R7, R60, RZ, 0x2 ;  /* 0x0000003c073c7211 */ /* 0x000fc600078f10ff */
[----:B------:R-:W-:Y:S01]  /*03d0*/  IMAD.WIDE.U32 R14, R14, -0x326172a9, RZ ;  /* 0xcd9e8d570e0e7825 */ /* 0x000fe200078e00ff */
[----:B------:R-:W-:Y:S02]  /*03e0*/  LOP3.LUT R7, R11, 0x7f, RZ, 0x3c, !PT ;  /* 0x0000007f0b077812 */ /* 0x000fe400078e3cff */
[----:B------:R-:W-:Y:S02]  /*03f0*/  LOP3.LUT R18, R13, UR24, R6, 0x96, !PT ;  /* 0x000000180d127c12 */ /* 0x000fe4000f8e9606 */
        /* <DEDUP_REMOVED lines=20> */
[----:B------:R-:W-:-:S02]  /*0540*/  LEA.HI R7, R0, UR8, RZ, 0x19 ;  /* 0x0000000800077c11 */ /* 0x000fc4000f8fc8ff */
[----:B------:R-:W-:Y:S02]  /*0550*/  P2R R108, PR, RZ, 0x40 ;  /* 0x00000040ff6c7803 */ /* 0x000fe40000000000 */
        /* <DEDUP_REMOVED lines=18> */
.L_x_21769:
[----:B------:R-:W-:Y:S05]  /*0680*/  BSYNC B0 ;  /* 0x0000000000007941 */ /* 0x000fea0003800000 */
.L_x_21768:
[----:B------:R-:W-:Y:S04]  /*0690*/  BSSY B0, `(.L_x_21770) ;  /* 0x000000e000007945 */ /* 0x000fe80003800000 */
[----:B------:R-:W-:Y:S05]  /*06a0*/  @!P6 BRA `(.L_x_21771) ;  /* 0x000000000030e947 */ /* 0x000fea0003800000 */
[----:B0-----:R-:W0:Y:S01]  /*06b0*/  LDC.64 R20, c[0x0][0x260] ;  /* 0x00009800ff147b82 */ /* 0x001e220000000a00 */
[----:B------:R-:W-:Y:S01]  /*06c0*/  ULDC.64 UR8, c[0x0][0x2c8] ;  /* 0x0000b20000087ab9 */ /* 0x000fe20000000a00 */
[----:B------:R-:W-:Y:S02]  /*06d0*/  CS2R R22, SRZ ;  /* 0x0000000000167805 */ /* 0x000fe4000001ff00 */
[----:B------:R-:W-:-:S04]  /*06e0*/  ISETP.NE.U32.AND P0, PT, RZ, UR8, PT ;  /* 0x00000008ff007c0c */ /* 0x000fc8000bf05070 */
[----:B------:R-:W-:-:S13]  /*06f0*/  ISETP.NE.AND.EX P0, PT, RZ, UR9, PT, P0 ;  /* 0x00000009ff007c0c */ /* 0x000fda000bf05300 */
[C---:B------:R-:W-:Y:S01]  /*0700*/  @P0 LEA R28, P1, R11.reuse, UR8, 0x4 ;  /* 0x000000080b1c0c11 */ /* 0x040fe2000f8220ff */
[C---:B0-----:R-:W-:Y:S01]  /*0710*/  IMAD.WIDE.U32 R24, R11.reuse, 0x10, R20 ;  /* 0x000000100b187825 */ /* 0x041fe200078e0014 */
[----:B------:R-:W-:Y:S02]  /*0720*/  CS2R R20, SRZ ;  /* 0x0000000000147805 */ /* 0x000fe4000001ff00 */
[----:B------:R-:W-:-:S03]  /*0730*/  @P0 LEA.HI.X R29, R11, UR9, RZ, 0x4, P1 ;  /* 0x000000090b1d0c11 */ /* 0x000fc600088f24ff */
[----:B------:R-:W5:Y:S04]  /*0740*/  LDG.E.128 R24, desc[UR6][R24.64] ;  /* 0x0000000618187981 */ /* 0x000f68000c1e1d00 */
[----:B------:R1:W5:Y:S01]  /*0750*/  @P0 LDG.E.128 R20, desc[UR6][R28.64] ;  /* 0x000000061c140981 */ /* 0x000362000c1e1d00 */
[----:B------:R-:W-:-:S07]  /*0760*/  VIADD R11, R11, 0x80 ;  /* 0x000000800b0b7836 */ /* 0x000fce0000000000 */
.L_x_21771:
[----:B------:R-:W-:Y:S05]  /*0770*/  BSYNC B0 ;  /* 0x0000000000007941 */ /* 0x000fea0003800000 */
.L_x_21770:
[----:B------:R-:W-:Y:S04]  /*0780*/  BSSY B0, `(.L_x_21772) ;  /* 0x000000e000007945 */ /* 0x000fe80003800000 */
[----:B------:R-:W-:Y:S05]  /*0790*/  @!P5 BRA `(.L_x_21773) ;  /* 0x000000000030d947 */ /* 0x000fea0003800000 */
[----:B-1----:R-:W1:Y:S01]  /*07a0*/  LDC.64 R28, c[0x0][0x260] ;  /* 0x00009800ff1c7b82 */ /* 0x002e620000000a00 */
[----:B------:R-:W-:Y:S01]  /*07b0*/  ULDC.64 UR8, c[0x0][0x2c8] ;  /* 0x0000b20000087ab9 */ /* 0x000fe20000000a00 */
[----:B------:R-:W-:Y:S02]  /*07c0*/  CS2R R30, SRZ ;  /* 0x00000000001e7805 */ /* 0x000fe4000001ff00 */
[----:B------:R-:W-:-:S04]  /*07d0*/  ISETP.NE.U32.AND P0, PT, RZ, UR8, PT ;  /* 0x00000008ff007c0c */ /* 0x000fc8000bf05070 */
[----:B------:R-:W-:-:S13]  /*07e0*/  ISETP.NE.AND.EX P0, PT, RZ, UR9, PT, P0 ;  /* 0x00000009ff007c0c */ /* 0x000fda000bf05300 */
[C---:B------:R-:W-:Y:S01]  /*07f0*/  @P0 LEA R36, P1, R11.reuse, UR8, 0x4 ;  /* 0x000000080b240c11 */ /* 0x040fe2000f8220ff */
[C---:B-1----:R-:W-:Y:S01]  /*0800*/  IMAD.WIDE.U32 R32, R11.reuse, 0x10, R28 ;  /* 0x000000100b207825 */ /* 0x042fe200078e001c */
[----:B------:R-:W-:Y:S02]  /*0810*/  CS2R R28, SRZ ;  /* 0x00000000001c7805 */ /* 0x000fe4000001ff00 */
[----:B------:R-:W-:-:S03]  /*0820*/  @P0 LEA.HI.X R37, R11, UR9, RZ, 0x4, P1 ;  /* 0x000000090b250c11 */ /* 0x000fc600088f24ff */
[----:B------:R-:W5:Y:S04]  /*0830*/  LDG.E.128 R32, desc[UR6][R32.64] ;  /* 0x0000000620207981 */ /* 0x000f68000c1e1d00 */
[----:B------:R2:W5:Y:S01]  /*0840*/  @P0 LDG.E.128 R28, desc[UR6][R36.64] ;  /* 0x00000006241c0981 */ /* 0x000562000c1e1d00 */
[----:B------:R-:W-:-:S07]  /*0850*/  VIADD R11, R11, 0x80 ;  /* 0x000000800b0b7836 */ /* 0x000fce0000000000 */
.L_x_21773:
[----:B------:R-:W-:Y:S05]  /*0860*/  BSYNC B0 ;  /* 0x0000000000007941 */ /* 0x000fea0003800000 */
.L_x_21772:
[----:B------:R-:W-:Y:S04]  /*0870*/  BSSY B0, `(.L_x_21774) ;  /* 0x000000e000007945 */ /* 0x000fe80003800000 */
[----:B------:R-:W-:Y:S05]  /*0880*/  @!P3 BRA `(.L_x_21775) ;  /* 0x000000000030b947 */ /* 0x000fea0003800000 */
[----:B--2---:R-:W2:Y:S01]  /*0890*/  LDC.64 R36, c[0x0][0x260] ;  /* 0x00009800ff247b82 */ /* 0x004ea20000000a00 */
[----:B------:R-:W-:Y:S01]  /*08a0*/  ULDC.64 UR8, c[0x0][0x2c8] ;  /* 0x0000b20000087ab9 */ /* 0x000fe20000000a00 */
[----:B------:R-:W-:Y:S02]  /*08b0*/  CS2R R38, SRZ ;  /* 0x0000000000267805 */ /* 0x000fe4000001ff00 */
[----:B------:R-:W-:-:S04]  /*08c0*/  ISETP.NE.U32.AND P0, PT, RZ, UR8, PT ;  /* 0x00000008ff007c0c */ /* 0x000fc8000bf05070 */
[----:B------:R-:W-:-:S13]  /*08d0*/  ISETP.NE.AND.EX P0, PT, RZ, UR9, PT, P0 ;  /* 0x00000009ff007c0c */ /* 0x000fda000bf05300 */
[C---:B------:R-:W-:Y:S01]  /*08e0*/  @P0 LEA R44, P1, R11.reuse, UR8, 0x4 ;  /* 0x000000080b2c0c11 */ /* 0x040fe2000f8220ff */
[C---:B--2---:R-:W-:Y:S01]  /*08f0*/  IMAD.WIDE.U32 R40, R11.reuse, 0x10, R36 ;  /* 0x000000100b287825 */ /* 0x044fe200078e0024 */
[----:B------:R-:W-:Y:S02]  /*0900*/  CS2R R36, SRZ ;  /* 0x0000000000247805 */ /* 0x000fe4000001ff00 */
[----:B------:R-:W-:-:S03]  /*0910*/  @P0 LEA.HI.X R45, R11, UR9, RZ, 0x4, P1 ;  /* 0x000000090b2d0c11 */ /* 0x000fc600088f24ff */
[----:B------:R-:W5:Y:S04]  /*0920*/  LDG.E.128 R40, desc[UR6][R40.64] ;  /* 0x0000000628287981 */ /* 0x000f68000c1e1d00 */
[----:B------:R3:W5:Y:S01]  /*0930*/  @P0 LDG.E.128 R36, desc[UR6][R44.64] ;  /* 0x000000062c240981 */ /* 0x000762000c1e1d00 */
[----:B------:R-:W-:-:S07]  /*0940*/  IADD3 R11, R11, 0x80, RZ ;  /* 0x000000800b0b7810 */ /* 0x000fce0007ffe0ff */
.L_x_21775:
[----:B------:R-:W-:Y:S05]  /*0950*/  BSYNC B0 ;  /* 0x0000000000007941 */ /* 0x000fea0003800000 */
.L_x_21774:
[----:B------:R-:W-:Y:S04]  /*0960*/  BSSY B0, `(.L_x_21776) ;  /* 0x000000e000007945 */ /* 0x000fe80003800000 */
[----:B------:R-:W-:Y:S05]  /*0970*/  @!P2 BRA `(.L_x_21777) ;  /* 0x000000000030a947 */ /* 0x000fea0003800000 */
[----:B---3--:R-:W3:Y:S01]  /*0980*/  LDC.64 R44, c[0x0][0x260] ;  /* 0x00009800ff2c7b82 */ /* 0x008ee20000000a00 */
[----:B------:R-:W-:Y:S01]  /*0990*/  ULDC.64 UR8, c[0x0][0x2c8] ;  /* 0x0000b20000087ab9 */ /* 0x000fe20000000a00 */
[----:B------:R-:W-:Y:S02]  /*09a0*/  CS2R R46, SRZ ;  /* 0x00000000002e7805 */ /* 0x000fe4000001ff00 */
[----:B------:R-:W-:-:S04]  /*09b0*/  ISETP.NE.U32.AND P0, PT, RZ, UR8, PT ;  /* 0x00000008ff007c0c */ /* 0x000fc8000bf05070 */
[----:B------:R-:W-:-:S13]  /*09c0*/  ISETP.NE.AND.EX P0, PT, RZ, UR9, PT, P0 ;  /* 0x00000009ff007c0c */ /* 0x000fda000bf05300 */
[C---:B------:R-:W-:Y:S01]  /*09d0*/  @P0 LEA R54, P1, R11.reuse, UR8, 0x4 ;  /* 0x000000080b360c11 */ /* 0x040fe2000f8220ff */
[C---:B---3--:R-:W-:Y:S01]  /*09e0*/  IMAD.WIDE.U32 R48, R11.reuse, 0x10, R44 ;  /* 0x000000100b307825 */ /* 0x048fe200078e002c */
[----:B------:R-:W-:Y:S02]  /*09f0*/  CS2R R44, SRZ ;  /* 0x00000000002c7805 */ /* 0x000fe4000001ff00 */
[----:B------:R-:W-:-:S03]  /*0a00*/  @P0 LEA.HI.X R55, R11, UR9, RZ, 0x4, P1 ;  /* 0x000000090b370c11 */ /* 0x000fc600088f24ff */
[----:B------:R-:W5:Y:S04]  /*0a10*/  LDG.E.128 R48, desc[UR6][R48.64] ;  /* 0x0000000630307981 */ /* 0x000f68000c1e1d00 */
[----:B------:R4:W5:Y:S01]  /*0a20*/  @P0 LDG.E.128 R44, desc[UR6][R54.64] ;  /* 0x00000006362c0981 */ /* 0x000962000c1e1d00 */
[----:B------:R-:W-:-:S07]  /*0a30*/  VIADD R11, R11, 0x80 ;  /* 0x000000800b0b7836 */ /* 0x000fce0000000000 */
.L_x_21777:
[----:B------:R-:W-:Y:S05]  /*0a40*/  BSYNC B0 ;  /* 0x0000000000007941 */ /* 0x000fea0003800000 */
.L_x_21776:
        /* <DEDUP_REMOVED lines=8> */
[----:B------:R-:W0:Y:S01]  /*0ad0*/  LDC.64 R56, c[0x0][0x260] ;  /* 0x00009800ff387b82 */ /* 0x000e220000000a00 */
[----:B------:R-:W-:Y:S01]  /*0ae0*/  ULDC.64 UR8, c[0x0][0x2c8] ;  /* 0x0000b20000087ab9 */ /* 0x000fe20000000a00 */
[----:B----4-:R-:W-:Y:S02]  /*0af0*/  CS2R R54, SRZ ;  /* 0x0000000000367805 */ /* 0x010fe4000001ff00 */
        /* <DEDUP_REMOVED lines=8> */
.L_x_21779:
[----:B------:R-:W-:Y:S05]  /*0b80*/  BSYNC B0 ;  /* 0x0000000000007941 */ /* 0x000fea0003800000 */
.L_x_21778:
[----:B------:R-:W-:Y:S01]  /*0b90*/  ULDC UR8, c[0x0][0x214] ;  /* 0x0000850000087ab9 */ /* 0x000fe20000000800 */
[----:B------:R-:W-:Y:S02]  /*0ba0*/  LOP3.LUT R96, R61, UR30, R8, 0x96, !PT ;  /* 0x0000001e3d607c12 */ /* 0x000fe4000f8e9608 */
[----:B------:R-:W-:-:S13]  /*0bb0*/  ISETP.GE.AND P0, PT, R7, UR8, PT ;  /* 0x0000000807007c0c */ /* 0x000fda000bf06270 */
[----:B------:R-:W-:Y:S05]  /*0bc0*/  @P0 EXIT ;  /* 0x000000000000094d */ /* 0x000fea0003800000 */
[----:B------:R-:W-:Y:S01]  /*0bd0*/  SHF.R.S32.HI R60, RZ, 0x2, R60 ;  /* 0x00000002ff3c7819 */ /* 0x000fe2000001143c */
[C---:B------:R-:W-:Y:S01]  /*0be0*/  IMAD.SHL.U32 R11, R0.reuse, 0x20, RZ ;  /* 0x00000020000b7824 */ /* 0x040fe200078e00ff */
[----:B------:R-:W-:Y:S01]  /*0bf0*/  LOP3.LUT R9, R0, 0x60, RZ, 0xc0, !PT ;  /* 0x0000006000097812 */ /* 0x000fe200078ec0ff */
[----:B------:R-:W-:Y:S01]  /*0c00*/  IMAD R62, R62, -0x2daee0ad, RZ ;  /* 0xd2511f533e3e7824 */ /* 0x000fe200078e02ff */
[----:B------:R-:W-:Y:S01]  /*0c10*/  LOP3.LUT R8, R60, 0x7f, RZ, 0xc0, !PT ;  /* 0x0000007f3c087812 */ /* 0x000fe200078ec0ff */
[----:B0-----:R-:W-:Y:S01]  /*0c20*/  IMAD.HI.U32 R65, R96, -0x326172a9, RZ ;  /* 0xcd9e8d5760417827 */ /* 0x001fe200078e00ff */
[----:B------:R-:W-:Y:S01]  /*0c30*/  SHF.R.U32.HI R60, RZ, 0x2, R60 ;  /* 0x00000002ff3c7819 */ /* 0x000fe2000001163c */
[----:B------:R-:W-:Y:S01]  /*0c40*/  HFMA2.MMA R94, -RZ, RZ, 0, 5.9604644775390625e-08 ;  /* 0x00000001ff5e7435 */ /* 0x000fe200000001ff */
[----:B------:R-:W-:Y:S01]  /*0c50*/  VIADDMNMX R9, R8, -R9, RZ, !PT ;  /* 0x8000000908097246 */ /* 0x000fe200078001ff */
[----:B------:R-:W-:Y:S01]  /*0c60*/  IMAD R96, R96, -0x326172a9, RZ ;  /* 0xcd9e8d5760607824 */ /* 0x000fe200078e02ff */
[----:B------:R-:W-:Y:S01]  /*0c70*/  LOP3.LUT R60, R60, 0x3fffffe0, RZ, 0xc0, !PT ;  /* 0x3fffffe03c3c7812 */ /* 0x000fe200078ec0ff */
[----:B------:R-:W-:Y:S01]  /*0c80*/  IMAD.MOV.U32 R97, RZ, RZ, RZ ;  /* 0x000000ffff617224 */ /* 0x000fe200078e00ff */
[----:B------:R-:W-:Y:S01]  /*0c90*/  VIMNMX R9, R9, 0x20, PT ;  /* 0x0000002009097848 */ /* 0x000fe20003fe0100 */
[----:B------:R-:W-:Y:S01]  /*0ca0*/  ULDC.U8 UR8, c[0x0][0x2a0] ;  /* 0x0000a80000087ab9 */ /* 0x000fe20000000000 */
[----:B------:R-:W-:Y:S01]  /*0cb0*/  LOP3.LUT R11, R11, 0x3e0, RZ, 0xc0, !PT ;  /* 0x000003e00b0b7812 */ /* 0x000fe200078ec0ff */
[----:B------:R-:W-:Y:S01]  /*0cc0*/  ULDC UR9, c[0x0][0x294] ;  /* 0x0000a50000097ab9 */ /* 0x000fe20000000800 */
[----:B------:R-:W-:Y:S01]  /*0cd0*/  IADD3 R9, R9, R60, RZ ;  /* 0x0000003c09097210 */ /* 0x000fe20007ffe0ff */
[----:B------:R-:W-:Y:S01]  /*0ce0*/  ULDC UR12, c[0x0][0x290] ;  /* 0x0000a400000c7ab9 */ /* 0x000fe20000000800 */
[----:B------:R-:W-:Y:S01]  /*0cf0*/  VIADDMNMX R11, R8, -R11, RZ, !PT ;  /* 0x8000000b080b7246 */ /* 0x000fe200078001ff */
[----:B------:R-:W-:Y:S01]  /*0d00*/  IMAD R8, R63, -0x326172a9, RZ ;  /* 0xcd9e8d573f087824 */ /* 0x000fe200078e02ff */
[----:B------:R-:W-:Y:S01]  /*0d10*/  LOP3.LUT R10, R10, 0x3, RZ, 0xc0, !PT ;  /* 0x000000030a0a7812 */ /* 0x000fe200078ec0ff */
[----:B------:R-:W-:Y:S01]  /*0d20*/  IMAD.SHL.U32 R9, R9, 0x4, RZ ;  /* 0x0000000409097824 */ /* 0x000fe200078e00ff */
[----:B------:R-:W-:Y:S01]  /*0d30*/  VIMNMX R61, R11, 0x20, PT ;  /* 0x000000200b3d7848 */ /* 0x000fe20003fe0100 */
[----:B------:R-:W-:Y:S01]  /*0d40*/  IMAD.HI.U32 R63, R98, -0x2daee0ad, RZ ;  /* 0xd2511f53623f7827 */ /* 0x000fe200078e00ff */
[----:B------:R-:W-:Y:S01]  /*0d50*/  LOP3.LUT R8, R65, UR31, R8, 0x96, !PT ;  /* 0x0000001f41087c12 */ /* 0x000fe2000f8e9608 */
[----:B------:R-:W-:Y:S01]  /*0d60*/  UISETP.NE.AND UP0, UPT, UR8, URZ, UPT ;  /* 0x0000003f0800728c */ /* 0x000fe2000bf05270 */
[----:B------:R-:W-:Y:S01]  /*0d70*/  I2FP.F32.U32 R11, R9 ;  /* 0x00000009000b7245 */ /* 0x000fe20000201000 */
[----:B------:R-:W-:Y:S01]  /*0d80*/  IMAD.IADD R61, R60, 0x1, R61 ;  /* 0x000000013c3d7824 */ /* 0x000fe200078e023d */
[----:B------:R-:W-:Y:S01]  /*0d90*/  LOP3.LUT R9, R63, UR32, R62, 0x96, !PT ;  /* 0x000000203f097c12 */ /* 0x000fe2000f8e963e */
[----:B------:R-:W-:Y:S01]  /*0da0*/  IMAD R98, R98, -0x2daee0ad, RZ ;  /* 0xd2511f5362627824 */ /* 0x000fe200078e02ff */
[----:B------:R-:W-:Y:S01]  /*0db0*/  ULDC.64 UR10, c[0x0][0x298] ;  /* 0x0000a600000a7ab9 */ /* 0x000fe20000000a00 */
[----:B------:R-:W-:Y:S01]  /*0dc0*/  IMAD.SHL.U32 R99, R61, 0x4, RZ ;  /* 0x000000043d637824 */ /* 0x000fe200078e00ff */
[----:B------:R-:W0:Y:S01]  /*0dd0*/  MUFU.RCP R11, R11 ;  /* 0x0000000b000b7308 */ /* 0x000e220000001000 */
[----:B------:R-:W-:-:S05]  /*0de0*/  ULDC.64 UR14, c[0x0][0x210] ;  /* 0x00008400000e7ab9 */ /* 0x000fca0000000a00 */
.L_x_22031:
[----:B------:R-:W1:Y:S08]  /*0df0*/  LDC.64 R92, c[0x0][0x280] ;  /* 0x0000a000ff5c7b82 */ /* 0x000e700000000a00 */
        /* <DEDUP_REMOVED lines=29> */
[----:B------:R-:W3:Y:S01]  /*0fd0*/  @P1 LDG.E.128 R60, desc[UR6][R114.64] ;  /* 0x00000006723c1981 */ /* 0x000ee2000c1e1d00 */
        /* <DEDUP_REMOVED lines=19> */
.L_x_21785:
[----:B------:R-:W-:-:S07]  /*1110*/  IMAD.MOV.U32 R100, RZ, RZ, R96 ;  /* 0x000000ffff647224 */ /* 0x000fce00078e0060 */
.L_x_21786:
[----:B------:R-:W-:Y:S05]  /*1120*/  BSYNC B2 ;  /* 0x0000000000027941 */ /* 0x000fea0003800000 */
.L_x_21784:
        /* <DEDUP_REMOVED lines=16> */
.L_x_21790:
[----:B------:R-:W-:Y:S05]  /*1230*/  BSYNC B3 ;  /* 0x0000000000037941 */ /* 0x000fea0003800000 */
.L_x_21789:
        /* <DEDUP_REMOVED lines=44> */
.L_x_21788:
[----:B------:R-:W-:Y:S05]  /*1500*/  BSYNC B2 ;  /* 0x0000000000027941 */ /* 0x000fea0003800000 */
.L_x_21787:
        /* <DEDUP_REMOVED lines=9> */
.L_x_21783:
[----:B------:R-:W-:Y:S05]  /*15a0*/  BSYNC B1 ;  /* 0x0000000000017941 */ /* 0x000fea0003800000 */
.L_x_21782:
        /* <DEDUP_REMOVED lines=18> */
.L_x_21794:
[----:B------:R-:W-:-:S07]  /*16d0*/  MOV R10, R96 ;  /* 0x00000060000a7202 */ /* 0x000fce0000000f00 */
.L_x_21795:
[----:B------:R-:W-:Y:S05]  /*16e0*/  BSYNC B2 ;  /* 0x0000000000027941 */ /* 0x000fea0003800000 */
.L_x_21793:
        /* <DEDUP_REMOVED lines=16> */
.L_x_21799:
[----:B------:R-:W-:Y:S05]  /*17f0*/  BSYNC B3 ;  /* 0x0000000000037941 */ /* 0x000fea0003800000 */
.L_x_21798:
        /* <DEDUP_REMOVED lines=44> */
.L_x_21797:
[----:B------:R-:W-:Y:S05]  /*1ac0*/  BSYNC B2 ;  /* 0x0000000000027941 */ /* 0x000fea0003800000 */
.L_x_21796:
        /* <DEDUP_REMOVED lines=9> */
.L_x_21792:
[----:B------:R-:W-:Y:S05]  /*1b60*/  BSYNC B1 ;  /* 0x0000000000017941 */ /* 0x000fea0003800000 */
.L_x_21791:
        /* <DEDUP_REMOVED lines=18> */
.L_x_21803:
[----:B------:R-:W-:-:S07]  /*1c90*/  IMAD.MOV.U32 R10, RZ, RZ, R96 ;  /* 0x000000ffff0a7224 */ /* 0x000fce00078e0060 */
.L_x_21804:
[----:B------:R-:W-:Y:S05]  /*1ca0*/  BSYNC B2 ;  /* 0x0000000000027941 */ /* 0x000fea0003800000 */
.L_x_21802:
        /* <DEDUP_REMOVED lines=16> */
.L_x_21808:
[----:B------:R-:W-:Y:S05]  /*1db0*/  BSYNC B3 ;  /* 0x0000000000037941 */ /* 0x000fea0003800000 */
.L_x_21807:
        /* <DEDUP_REMOVED lines=44> */
.L_x_21806:
[----:B------:R-:W-:Y:S05]  /*2080*/  BSYNC B2 ;  /* 0x0000000000027941 */ /* 0x000fea0003800000 */
.L_x_21805:
        /* <DEDUP_REMOVED lines=9> */
.L_x_21801:
[----:B------:R-:W-:Y:S05]  /*2120*/  BSYNC B1 ;  /* 0x0000000000017941 */ /* 0x000fea0003800000 */
.L_x_21800:
        /* <DEDUP_REMOVED lines=18> */
.L_x_21812:
[----:B------:R-:W-:-:S07]  /*2250*/  IMAD.MOV.U32 R67, RZ, RZ, R96 ;  /* 0x000000ffff437224 */ /* 0x000fce00078e0060 */
.L_x_21813:
[----:B------:R-:W-:Y:S05]  /*2260*/  BSYNC B2 ;  /* 0x0000000000027941 */ /* 0x000fea0003800000 */
.L_x_21811:
        /* <DEDUP_REMOVED lines=16> */
.L_x_21817:
[----:B------:R-:W-:Y:S05]  /*2370*/  BSYNC B3 ;  /* 0x0000000000037941 */ /* 0x000fea0003800000 */
.L_x_21816:
        /* <DEDUP_REMOVED lines=44> */
.L_x_21815:
[----:B------:R-:W-:Y:S05]  /*2640*/  BSYNC B2 ;  /* 0x0000000000027941 */ /* 0x000fea0003800000 */
.L_x_21814:
        /* <DEDUP_REMOVED lines=9> */
.L_x_21810:
[----:B------:R-:W-:Y:S05]  /*26e0*/  BSYNC B1 ;  /* 0x0000000000017941 */ /* 0x000fea0003800000 */
.L_x_21809:
[----:B------:R-:W1:Y:S01]  /*26f0*/  LDC.64 R92, c[0x0][0x238] ;  /* 0x00008e00ff5c7b82 */ /* 0x000e620000000a00 */
[----:B------:R-:W-:Y:S01]  /*2700*/  BSSY B1, `(.L_x_21818) ;  /* 0x000000f000017945 */ /* 0x000fe20003800000 */
[----:B-1----:R-:W-:-:S05]  /*2710*/  IMAD.WIDE.U32 R92, R111, 0x10, R92 ;  /* 0x000000106f5c7825 */ /* 0x002fca00078e005c */
[----:B------:R1:W-:Y:S01]  /*2720*/  STG.E.128 desc[UR6][R92.64], R64 ;  /* 0x000000405c007986 */ /* 0x0003e2000c101d06 */
[----:B------:R-:W-:Y:S05]  /*2730*/  @!P0 BRA `(.L_x_21819) ;  /* 0x00000000002c8947 */ /* 0x000fea0003800000 */
[----:B-1----:R-:W1:Y:S01]  /*2740*/  LDC.64 R92, c[0x0][0x240] ;  /* 0x00009000ff5c7b82 */ /* 0x002e620000000a00 */
        /* <DEDUP_REMOVED lines=8> */
[----:B-1----:R-:W-:-:S05]  /*27d0*/  IMAD.WIDE.U32 R92, R109, 0x4, R92 ;  /* 0x000000046d5c7825 */ /* 0x002fca00078e005c */
[----:B------:R2:W-:Y:S02]  /*27e0*/  STG.E desc[UR6][R92.64], R115 ;  /* 0x000000735c007986 */ /* 0x0005e4000c101906 */
.L_x_21819:
[----:B------:R-:W-:Y:S05]  /*27f0*/  BSYNC B1 ;  /* 0x0000000000017941 */ /* 0x000fea0003800000 */
.L_x_21818:
[----:B------:R-:W-:Y:S01]  /*2800*/  VIADD R111, R111, 0x80 ;  /* 0x000000806f6f7836 */ /* 0x000fe20000000000 */
[----:B------:R-:W-:-:S07]  /*2810*/  IADD3 R109, R109, 0x80, RZ ;  /* 0x000000806d6d7810 */ /* 0x000fce0007ffe0ff */
.L_x_21781:
[----:B------:R-:W-:Y:S05]  /*2820*/  BSYNC B0 ;  /* 0x0000000000007941 */ /* 0x000fea0003800000 */
.L_x_21780:
        /* <DEDUP_REMOVED lines=9> */
[----:B-----5:R2:W5:Y:S01]  /*28c0*/  @P0 LDG.E.128 R68, desc[UR6][R74.64] ;  /* 0x000000064a440981 */ /* 0x020562000c1e1d00 */
        /* <DEDUP_REMOVED lines=21> */
.L_x_21825:
[----:B------:R-:W-:-:S07]  /*2a20*/  MOV R100, R96 ;  /* 0x0000006000647202 */ /* 0x000fce0000000f00 */
.L_x_21826:
[----:B------:R-:W-:Y:S05]  /*2a30*/  BSYNC B2 ;  /* 0x0000000000027941 */ /* 0x000fea0003800000 */
.L_x_21824:
        /* <DEDUP_REMOVED lines=16> */
.L_x_21830:
[----:B------:R-:W-:Y:S05]  /*2b40*/  BSYNC B3 ;  /* 0x0000000000037941 */ /* 0x000fea0003800000 */
.L_x_21829:
        /* <DEDUP_REMOVED lines=44> */
.L_x_21828:
[----:B------:R-:W-:Y:S05]  /*2e10*/  BSYNC B2 ;  /* 0x0000000000027941 */ /* 0x000fea0003800000 */
.L_x_21827:
        /* <DEDUP_REMOVED lines=9> */
.L_x_21823:
[----:B------:R-:W-:Y:S05]  /*2eb0*/  BSYNC B1 ;  /* 0x0000000000017941 */ /* 0x000fea0003800000 */
.L_x_21822:
        /* <DEDUP_REMOVED lines=18> */
.L_x_21834:
[----:B------:R-:W-:-:S07]  /*2fe0*/  IMAD.MOV.U32 R10, RZ, RZ, R96 ;  /* 0x000000ffff0a7224 */ /* 0x000fce00078e0060 */
.L_x_21835:
[----:B------:R-:W-:Y:S05]  /*2ff0*/  BSYNC B2 ;  /* 0x0000000000027941 */ /* 0x000fea0003800000 */
.L_x_21833:
        /* <DEDUP_REMOVED lines=16> */
.L_x_21839:
[----:B------:R-:W-:Y:S05]  /*3100*/  BSYNC B3 ;  /* 0x0000000000037941 */ /* 0x000fea0003800000 */
.L_x_21838:
        /* <DEDUP_REMOVED lines=44> */
.L_x_21837:
[----:B------:R-:W-:Y:S05]  /*33d0*/  BSYNC B2 ;  /* 0x0000000000027941 */ /* 0x000fea0003800000 */
.L_x_21836:
        /* <DEDUP_REMOVED lines=9> */
.L_x_21832:
[----:B------:R-:W-:Y:S05]  /*3470*/  BSYNC B1 ;  /* 0x0000000000017941 */ /* 0x000fea0003800000 */
.L_x_21831:
        /* <DEDUP_REMOVED lines=18> */
.L_x_21843:
[----:B------:R-:W-:-:S07]  /*35a0*/  IMAD.MOV.U32 R10, RZ, RZ, R96 ;  /* 0x000000ffff0a7224 */ /* 0x000fce00078e0060 */
.L_x_21844:
[----:B------:R-:W-:Y:S05]  /*35b0*/  BSYNC B2 ;  /* 0x0000000000027941 */ /* 0x000fea0003800000 */
.L_x_21842:
        /* <DEDUP_REMOVED lines=16> */
.L_x_21848:
[----:B------:R-:W-:Y:S05]  /*36c0*/  BSYNC B3 ;  /* 0x0000000000037941 */ /* 0x000fea0003800000 */
.L_x_21847:
        /* <DEDUP_REMOVED lines=44> */
.L_x_21846:
[----:B------:R-:W-:Y:S05]  /*3990*/  BSYNC B2 ;  /* 0x0000000000027941 */ /* 0x000fea0003800000 */
.L_x_21845:
        /* <DEDUP_REMOVED lines=9> */
.L_x_21841:
[----:B------:R-:W-:Y:S05]  /*3a30*/  BSYNC B1 ;  /* 0x0000000000017941 */ /* 0x000fea0003800000 */
.L_x_21840:
        /* <DEDUP_REMOVED lines=18> */
.L_x_21852:
[----:B------:R-:W-:-:S07]  /*3b60*/  MOV R75, R96 ;  /* 0x00000060004b7202 */ /* 0x000fce0000000f00 */
.L_x_21853:
[----:B------:R-:W-:Y:S05]  /*3b70*/  BSYNC B2 ;  /* 0x0000000000027941 */ /* 0x000fea0003800000 */
.L_x_21851:
        /* <DEDUP_REMOVED lines=16> */
.L_x_21857:
[----:B------:R-:W-:Y:S05]  /*3c80*/  BSYNC B3 ;  /* 0x0000000000037941 */ /* 0x000fea0003800000 */
.L_x_21856:
        /* <DEDUP_REMOVED lines=44> */
.L_x_21855:
[----:B------:R-:W-:Y:S05]  /*3f50*/  BSYNC B2 ;  /* 0x0000000000027941 */ /* 0x000fea0003800000 */
.L_x_21854:
        /* <DEDUP_REMOVED lines=9> */
.L_x_21850:
[----:B------:R-:W-:Y:S05]  /*3ff0*/  BSYNC B1 ;  /* 0x0000000000017941 */ /* 0x000fea0003800000 */
.L_x_21849:
[----:B------:R-:W1:Y:S01]  /*4000*/  LDC.64 R92, c[0x0][0x238] ;  /* 0x00008e00ff5c7b82 */ /* 0x000e620000000a00 */
[----:B------:R-:W-:Y:S01]  /*4010*/  BSSY B1, `(.L_x_21858) ;  /* 0x000000f000017945 */ /* 0x000fe20003800000 */
[----:B-1----:R-:W-:-:S05]  /*4020*/  IMAD.WIDE.U32 R92, R111, 0x10, R92 ;  /* 0x000000106f5c7825 */ /* 0x002fca00078e005c */
[----:B------:R1:W-:Y:S01]  /*4030*/  STG.E.128 desc[UR6][R92.64], R72 ;  /* 0x000000485c007986 */ /* 0x0003e2000c101d06 */
[----:B------:R-:W-:Y:S05]  /*4040*/  @!P0 BRA `(.L_x_21859) ;  /* 0x00000000002c8947 */ /* 0x000fea0003800000 */
[----:B-1----:R-:W1:Y:S01]  /*4050*/  LDC.64 R92, c[0x0][0x240] ;  /* 0x00009000ff5c7b82 */ /* 0x002e620000000a00 */
[----:B------:R-:W-:Y:S02]  /*4060*/  SHF.L.U32 R115, R102, 0x10, RZ ;  /* 0x0000001066737819 */ /* 0x000fe400000006ff */
[----:B------:R-:W-:Y:S02]  /*4070*/  LOP3.LUT R114, R103, 0xffff, RZ, 0xc0, !PT ;  /* 0x0000ffff67727812 */ /* 0x000fe400078ec0ff */
[----:B------:R-:W-:Y:S02]  /*4080*/  LOP3.LUT R115, R115, 0xff0000, RZ, 0xc0, !PT ;  /* 0x00ff000073737812 */ /* 0x000fe400078ec0ff */
[----:B------:R-:W-:-:S03]  /*4090*/  LOP3.LUT R117, R101, 0xff, RZ, 0xc0, !PT ;  /* 0x000000ff65757812 */ /* 0x000fc600078ec0ff */
[----:B------:R-:W-:Y:S01]  /*40a0*/  IMAD R114, R114, 0x1000000, R115 ;  /* 0x0100000072727824 */ /* 0x000fe200078e0273 */
[----:B------:R-:W-:-:S03]  /*40b0*/  LOP3.LUT R115, R100, 0xff, RZ, 0xc0, !PT ;  /* 0x000000ff64737812 */ /* 0x000fc600078ec0ff */
[----:B------:R-:W-:-:S05]  /*40c0*/  IMAD R114, R117, 0x100, R114 ;  /* 0x0000010075727824 */ /* 0x000fca00078e0272 */
[----:B------:R-:W-:Y:S01]  /*40d0*/  IADD3 R115, R114, R115, RZ ;  /* 0x0000007372737210 */ /* 0x000fe20007ffe0ff */
[----:B-1----:R-:W-:-:S05]  /*40e0*/  IMAD.WIDE.U32 R92, R109, 0x4, R92 ;  /* 0x000000046d5c7825 */ /* 0x002fca00078e005c */
[----:B------:R2:W-:Y:S02]  /*40f0*/  STG.E desc[UR6][R92.64], R115 ;  /* 0x000000735c007986 */ /* 0x0005e4000c101906 */
.L_x_21859:
[----:B------:R-:W-:Y:S05]  /*4100*/  BSYNC B1 ;  /* 0x0000000000017941 */ /* 0x000fea0003800000 */
.L_x_21858:
[----:B------:R-:W-:Y:S02]  /*4110*/  VIADD R111, R111, 0x80 ;  /* 0x000000806f6f7836 */ /* 0x000fe40000000000 */
[----:B------:R-:W-:-:S07]  /*4120*/  VIADD R109, R109, 0x80 ;  /* 0x000000806d6d7836 */ /* 0x000fce0000000000 */
.L_x_21821:
[----:B------:R-:W-:Y:S05]  /*4130*/  BSYNC B0 ;  /* 0x0000000000007941 */ /* 0x000fea0003800000 */
.L_x_21820:
        /* <DEDUP_REMOVED lines=31> */
.L_x_21865:
[----:B------:R-:W-:-:S07]  /*4330*/  IMAD.MOV.U32 R100, RZ, RZ, R96 ;  /* 0x000000ffff647224 */ /* 0x000fce00078e0060 */
.L_x_21866:
[----:B------:R-:W-:Y:S05]  /*4340*/  BSYNC B2 ;  /* 0x0000000000027941 */ /* 0x000fea0003800000 */
.L_x_21864:
        /* <DEDUP_REMOVED lines=16> */
.L_x_21870:
[----:B------:R-:W-:Y:S05]  /*4450*/  BSYNC B3 ;  /* 0x0000000000037941 */ /* 0x000fea0003800000 */
.L_x_21869:
        /* <DEDUP_REMOVED lines=44> */
.L_x_21868:
[----:B------:R-:W-:Y:S05]  /*4720*/  BSYNC B2 ;  /* 0x0000000000027941 */ /* 0x000fea0003800000 */
.L_x_21867:
        /* <DEDUP_REMOVED lines=9> */
.L_x_21863:
[----:B------:R-:W-:Y:S05]  /*47c0*/  BSYNC B1 ;  /* 0x0000000000017941 */ /* 0x000fea0003800000 */
.L_x_21862:
        /* <DEDUP_REMOVED lines=18> */
.L_x_21874:
[----:B------:R-:W-:-:S07]  /*48f0*/  IMAD.MOV.U32 R10, RZ, RZ, R96 ;  /* 0x000000ffff0a7224 */ /* 0x000fce00078e0060 */
.L_x_21875:
[----:B------:R-:W-:Y:S05]  /*4900*/  BSYNC B2 ;  /* 0x0000000000027941 */ /* 0x000fea0003800000 */
.L_x_21873:
        /* <DEDUP_REMOVED lines=16> */
.L_x_21879:
[----:B------:R-:W-:Y:S05]  /*4a10*/  BSYNC B3 ;  /* 0x0000000000037941 */ /* 0x000fea0003800000 */
.L_x_21878:
        /* <DEDUP_REMOVED lines=44> */
.L_x_21877:
[----:B------:R-:W-:Y:S05]  /*4ce0*/  BSYNC B2 ;  /* 0x0000000000027941 */ /* 0x000fea0003800000 */
.L_x_21876:
        /* <DEDUP_REMOVED lines=9> */
.L_x_21872:
[----:B------:R-:W-:Y:S05]  /*4d80*/  BSYNC B1 ;  /* 0x0000000000017941 */ /* 0x000fea0003800000 */
.L_x_21871:
        /* <DEDUP_REMOVED lines=18> */
.L_x_21883:
[----:B------:R-:W-:-:S07]  /*4eb0*/  MOV R10, R96 ;  /* 0x00000060000a7202 */ /* 0x000fce0000000f00 */
.L_x_21884:
[----:B------:R-:W-:Y:S05]  /*4ec0*/  BSYNC B2 ;  /* 0x0000000000027941 */ /* 0x000fea0003800000 */
.L_x_21882:
        /* <DEDUP_REMOVED lines=16> */
.L_x_21888:
[----:B------:R-:W-:Y:S05]  /*4fd0*/  BSYNC B3 ;  /* 0x0000000000037941 */ /* 0x000fea0003800000 */
.L_x_21887:
        /* <DEDUP_REMOVED lines=44> */
.L_x_21886:
[----:B------:R-:W-:Y:S05]  /*52a0*/  BSYNC B2 ;  /* 0x0000000000027941 */ /* 0x000fea0003800000 */
.L_x_21885:
        /* <DEDUP_REMOVED lines=9> */
.L_x_21881:
[----:B------:R-:W-:Y:S05]  /*5340*/  BSYNC B1 ;  /* 0x0000000000017941 */ /* 0x000fea0003800000 */
.L_x_21880:
        /* <DEDUP_REMOVED lines=18> */
.L_x_21892:
[----:B------:R-:W-:-:S07]  /*5470*/  IMAD.MOV.U32 R79, RZ, RZ, R96 ;  /* 0x000000ffff4f7224 */ /* 0x000fce00078e0060 */
.L_x_21893:
[----:B------:R-:W-:Y:S05]  /*5480*/  BSYNC B2 ;  /* 0x0000000000027941 */ /* 0x000fea0003800000 */
.L_x_21891:
        /* <DEDUP_REMOVED lines=16> */
.L_x_21897:
[----:B------:R-:W-:Y:S05]  /*5590*/  BSYNC B3 ;  /* 0x0000000000037941 */ /* 0x000fea0003800000 */
.L_x_21896:
        /* <DEDUP_REMOVED lines=44> */
.L_x_21895:
[----:B------:R-:W-:Y:S05]  /*5860*/  BSYNC B2 ;  /* 0x0000000000027941 */ /* 0x000fea0003800000 */
.L_x_21894:
        /* <DEDUP_REMOVED lines=9> */
.L_x_21890:
[----:B------:R-:W-:Y:S05]  /*5900*/  BSYNC B1 ;  /* 0x0000000000017941 */ /* 0x000fea0003800000 */
.L_x_21889:
        /* <DEDUP_REMOVED lines=9> */
[----:B------:R-:W-:-:S04]  /*59a0*/  LOP3.LUT R115, R115, 0xff0000, RZ, 0xc0, !PT ;  /* 0x00ff000073737812 */ /* 0x000fc800078ec0ff */
[----:B------:R-:W-:Y:S02]  /*59b0*/  LEA R114, R114, R115, 0x18 ;  /* 0x0000007372727211 */ /* 0x000fe400078ec0ff */
[----:B------:R-:W-:-:S03]  /*59c0*/  LOP3.LUT R115, R100, 0xff, RZ, 0xc0, !PT ;  /* 0x000000ff64737812 */ /* 0x000fc600078ec0ff */
[----:B------:R-:W-:-:S04]  /*59d0*/  IMAD R114, R117, 0x100, R114 ;  /* 0x0000010075727824 */ /* 0x000fc800078e0272 */
[----:B------:R-:W-:Y:S02]  /*59e0*/  IMAD.IADD R115, R114, 0x1, R115 ;  /* 0x0000000172737824 */ /* 0x000fe400078e0273 */
[----:B-1----:R-:W-:-:S05]  /*59f0*/  IMAD.WIDE.U32 R92, R109, 0x4, R92 ;  /* 0x000000046d5c7825 */ /* 0x002fca00078e005c */
[----:B------:R2:W-:Y:S02]  /*5a00*/  STG.E desc[UR6][R92.64], R115 ;  /* 0x000000735c007986 */ /* 0x0005e4000c101906 */
.L_x_21899:
[----:B------:R-:W-:Y:S05]  /*5a10*/  BSYNC B1 ;  /* 0x0000000000017941 */ /* 0x000fea0003800000 */
.L_x_21898:
[----:B------:R-:W-:Y:S01]  /*5a20*/  IADD3 R111, R111, 0x80, RZ ;  /* 0x000000806f6f7810 */ /* 0x000fe20007ffe0ff */
[----:B------:R-:W-:-:S07]  /*5a30*/  VIADD R109, R109, 0x80 ;  /* 0x000000806d6d7836 */ /* 0x000fce0000000000 */
.L_x_21861:
[----:B------:R-:W-:Y:S05]  /*5a40*/  BSYNC B0 ;  /* 0x0000000000007941 */ /* 0x000fea0003800000 */
.L_x_21860:
        /* <DEDUP_REMOVED lines=31> */
.L_x_21905:
[----:B------:R-:W-:-:S07]  /*5c40*/  IMAD.MOV.U32 R100, RZ, RZ, R96 ;  /* 0x000000ffff647224 */ /* 0x000fce00078e0060 */
.L_x_21906:
[----:B------:R-:W-:Y:S05]  /*5c50*/  BSYNC B2 ;  /* 0x0000000000027941 */ /* 0x000fea0003800000 */
.L_x_21904:
        /* <DEDUP_REMOVED lines=16> */
.L_x_21910:
[----:B------:R-:W-:Y:S05]  /*5d60*/  BSYNC B3 ;  /* 0x0000000000037941 */ /* 0x000fea0003800000 */
.L_x_21909:
        /* <DEDUP_REMOVED lines=44> */
.L_x_21908:
[----:B------:R-:W-:Y:S05]  /*6030*/  BSYNC B2 ;  /* 0x0000000000027941 */ /* 0x000fea0003800000 */
.L_x_21907:
        /* <DEDUP_REMOVED lines=9> */
.L_x_21903:
[----:B------:R-:W-:Y:S05]  /*60d0*/  BSYNC B1 ;  /* 0x0000000000017941 */ /* 0x000fea0003800000 */
.L_x_21902:
        /* <DEDUP_REMOVED lines=18> */
.L_x_21914:
[----:B------:R-:W-:-:S07]  /*6200*/  MOV R10, R96 ;  /* 0x00000060000a7202 */ /* 0x000fce0000000f00 */
.L_x_21915:
[----:B------:R-:W-:Y:S05]  /*6210*/  BSYNC B2 ;  /* 0x0000000000027941 */ /* 0x000fea0003800000 */
.L_x_21913:
        /* <DEDUP_REMOVED lines=16> */
.L_x_21919:
[----:B------:R-:W-:Y:S05]  /*6320*/  BSYNC B3 ;  /* 0x0000000000037941 */ /* 0x000fea0003800000 */
.L_x_21918:
        /* <DEDUP_REMOVED lines=44> */
.L_x_21917:
[----:B------:R-:W-:Y:S05]  /*65f0*/  BSYNC B2 ;  /* 0x0000000000027941 */ /* 0x000fea0003800000 */
.L_x_21916:
        /* <DEDUP_REMOVED lines=9> */
.L_x_21912:
[----:B------:R-:W-:Y:S05]  /*6690*/  BSYNC B1 ;  /* 0x0000000000017941 */ /* 0x000fea0003800000 */
.L_x_21911:
        /* <DEDUP_REMOVED lines=18> */
.L_x_21923:
[----:B------:R-:W-:-:S07]  /*67c0*/  IMAD.MOV.U32 R10, RZ, RZ, R96 ;  /* 0x000000ffff0a7224 */ /* 0x000fce00078e0060 */
.L_x_21924:
[----:B------:R-:W-:Y:S05]  /*67d0*/  BSYNC B2 ;  /* 0x0000000000027941 */ /* 0x000fea0003800000 */
.L_x_21922:
        /* <DEDUP_REMOVED lines=16> */
.L_x_21928:
[----:B------:R-:W-:Y:S05]  /*68e0*/  BSYNC B3 ;  /* 0x0000000000037941 */ /* 0x000fea0003800000 */
.L_x_21927:
        /* <DEDUP_REMOVED lines=44> */
.L_x_21926:
[----:B------:R-:W-:Y:S05]  /*6bb0*/  BSYNC B2 ;  /* 0x0000000000027941 */ /* 0x000fea0003800000 */
.L_x_21925:
        /* <DEDUP_REMOVED lines=9> */
.L_x_21921:
[----:B------:R-:W-:Y:S05]  /*6c50*/  BSYNC B1 ;  /* 0x0000000000017941 */ /* 0x000fea0003800000 */
.L_x_21920:
        /* <DEDUP_REMOVED lines=18> */
.L_x_21932:
[----:B------:R-:W-:-:S07]  /*6d80*/  MOV R83, R96 ;  /* 0x0000006000537202 */ /* 0x000fce0000000f00 */
.L_x_21933:
[----:B------:R-:W-:Y:S05]  /*6d90*/  BSYNC B2 ;  /* 0x0000000000027941 */ /* 0x000fea0003800000 */
.L_x_21931:
        /* <DEDUP_REMOVED lines=16> */
.L_x_21937:
[----:B------:R-:W-:Y:S05]  /*6ea0*/  BSYNC B3 ;  /* 0x0000000000037941 */ /* 0x000fea0003800000 */
.L_x_21936:
        /* <DEDUP_REMOVED lines=44> */
.L_x_21935:
[----:B------:R-:W-:Y:S05]  /*7170*/  BSYNC B2 ;  /* 0x0000000000027941 */ /* 0x000fea0003800000 */
.L_x_21934:
        /* <DEDUP_REMOVED lines=9> */
.L_x_21930:
[----:B------:R-:W-:Y:S05]  /*7210*/  BSYNC B1 ;  /* 0x0000000000017941 */ /* 0x000fea0003800000 */
.L_x_21929:
        /* <DEDUP_REMOVED lines=16> */
.L_x_21939:
[----:B------:R-:W-:Y:S05]  /*7320*/  BSYNC B1 ;  /* 0x0000000000017941 */ /* 0x000fea0003800000 */
.L_x_21938:
[----:B------:R-:W-:Y:S01]  /*7330*/  IADD3 R111, R111, 0x80, RZ ;  /* 0x000000806f6f7810 */ /* 0x000fe20007ffe0ff */
[----:B------:R-:W-:-:S07]  /*7340*/  VIADD R109, R109, 0x80 ;  /* 0x000000806d6d7836 */ /* 0x000fce0000000000 */
.L_x_21901:
[----:B------:R-:W-:Y:S05]  /*7350*/  BSYNC B0 ;  /* 0x0000000000007941 */ /* 0x000fea0003800000 */
.L_x_21900:
        /* <DEDUP_REMOVED lines=31> */
.L_x_21945:
[----:B------:R-:W-:-:S07]  /*7550*/  IMAD.MOV.U32 R100, RZ, RZ, R96 ;  /* 0x000000ffff647224 */ /* 0x000fce00078e0060 */
.L_x_21946:
[----:B------:R-:W-:Y:S05]  /*7560*/  BSYNC B2 ;  /* 0x0000000000027941 */ /* 0x000fea0003800000 */
.L_x_21944:
        /* <DEDUP_REMOVED lines=16> */
.L_x_21950:
[----:B------:R-:W-:Y:S05]  /*7670*/  BSYNC B3 ;  /* 0x0000000000037941 */ /* 0x000fea0003800000 */
.L_x_21949:
        /* <DEDUP_REMOVED lines=44> */
.L_x_21948:
[----:B------:R-:W-:Y:S05]  /*7940*/  BSYNC B2 ;  /* 0x0000000000027941 */ /* 0x000fea0003800000 */
.L_x_21947:
        /* <DEDUP_REMOVED lines=9> */
.L_x_21943:
[----:B------:R-:W-:Y:S05]  /*79e0*/  BSYNC B1 ;  /* 0x0000000000017941 */ /* 0x000fea0003800000 */
.L_x_21942:
        /* <DEDUP_REMOVED lines=18> */
.L_x_21954:
[----:B------:R-:W-:-:S07]  /*7b10*/  MOV R10, R96 ;  /* 0x00000060000a7202 */ /* 0x000fce0000000f00 */
.L_x_21955:
[----:B------:R-:W-:Y:S05]  /*7b20*/  BSYNC B2 ;  /* 0x0000000000027941 */ /* 0x000fea0003800000 */
.L_x_21953:
        /* <DEDUP_REMOVED lines=16> */
.L_x_21959:
[----:B------:R-:W-:Y:S05]  /*7c30*/  BSYNC B3 ;  /* 0x0000000000037941 */ /* 0x000fea0003800000 */
.L_x_21958:
        /* <DEDUP_REMOVED lines=44> */
.L_x_21957:
[----:B------:R-:W-:Y:S05]  /*7f00*/  BSYNC B2 ;  /* 0x0000000000027941 */ /* 0x000fea0003800000 */
.L_x_21956:
        /* <DEDUP_REMOVED lines=9> */
.L_x_21952:
[----:B------:R-:W-:Y:S05]  /*7fa0*/  BSYNC B1 ;  /* 0x0000000000017941 */ /* 0x000fea0003800000 */
.L_x_21951:
        /* <DEDUP_REMOVED lines=18> */
.L_x_21963:
[----:B------:R-:W-:-:S07]  /*80d0*/  IMAD.MOV.U32 R10, RZ, RZ, R96 ;  /* 0x000000ffff0a7224 */ /* 0x000fce00078e0060 */
.L_x_21964:
[----:B------:R-:W-:Y:S05]  /*80e0*/  BSYNC B2 ;  /* 0x0000000000027941 */ /* 0x000fea0003800000 */
.L_x_21962:
        /* <DEDUP_REMOVED lines=16> */
.L_x_21968:
[----:B------:R-:W-:Y:S05]  /*81f0*/  BSYNC B3 ;  /* 0x0000000000037941 */ /* 0x000fea0003800000 */
.L_x_21967:
        /* <DEDUP_REMOVED lines=44> */
.L_x_21966:
[----:B------:R-:W-:Y:S05]  /*84c0*/  BSYNC B2 ;  /* 0x0000000000027941 */ /* 0x000fea0003800000 */
.L_x_21965:
        /* <DEDUP_REMOVED lines=9> */
.L_x_21961:
[----:B------:R-:W-:Y:S05]  /*8560*/  BSYNC B1 ;  /* 0x0000000000017941 */ /* 0x000fea0003800000 */
.L_x_21960:
        /* <DEDUP_REMOVED lines=18> */
.L_x_21972:
[----:B------:R-:W-:-:S07]  /*8690*/  MOV R87, R96 ;  /* 0x0000006000577202 */ /* 0x000fce0000000f00 */
.L_x_21973:
[----:B------:R-:W-:Y:S05]  /*86a0*/  BSYNC B2 ;  /* 0x0000000000027941 */ /* 0x000fea0003800000 */
.L_x_21971:
        /* <DEDUP_REMOVED lines=16> */
.L_x_21977:
[----:B------:R-:W-:Y:S05]  /*87b0*/  BSYNC B3 ;  /* 0x0000000000037941 */ /* 0x000fea0003800000 */
.L_x_21976:
        /* <DEDUP_REMOVED lines=44> */
.L_x_21975:
[----:B------:R-:W-:Y:S05]  /*8a80*/  BSYNC B2 ;  /* 0x0000000000027941 */ /* 0x000fea0003800000 */
.L_x_21974:
        /* <DEDUP_REMOVED lines=9> */
.L_x_21970:
[----:B------:R-:W-:Y:S05]  /*8b20*/  BSYNC B1 ;  /* 0x0000000000017941 */ /* 0x000fea0003800000 */
.L_x_21969:
        /* <DEDUP_REMOVED lines=16> */
.L_x_21979:
[----:B------:R-:W-:Y:S05]  /*8c30*/  BSYNC B1 ;  /* 0x0000000000017941 */ /* 0x000fea0003800000 */
.L_x_21978:
[----:B------:R-:W-:Y:S01]  /*8c40*/  IADD3 R111, R111, 0x80, RZ ;  /* 0x000000806f6f7810 */ /* 0x000fe20007ffe0ff */
[----:B------:R-:W-:-:S07]  /*8c50*/  VIADD R109, R109, 0x80 ;  /* 0x000000806d6d7836 */ /* 0x000fce0000000000 */
.L_x_21941:
[----:B------:R-:W-:Y:S05]  /*8c60*/  BSYNC B0 ;  /* 0x0000000000007941 */ /* 0x000fea0003800000 */
.L_x_21940:
        /* <DEDUP_REMOVED lines=31> */
.L_x_21985:
[----:B------:R-:W-:-:S07]  /*8e60*/  IMAD.MOV.U32 R95, RZ, RZ, R96 ;  /* 0x000000ffff5f7224 */ /* 0x000fce00078e0060 */
.L_x_21986:
[----:B------:R-:W-:Y:S05]  /*8e70*/  BSYNC B2 ;  /* 0x0000000000027941 */ /* 0x000fea0003800000 */
.L_x_21984:
        /* <DEDUP_REMOVED lines=16> */
.L_x_21990:
[----:B------:R-:W-:Y:S05]  /*8f80*/  BSYNC B3 ;  /* 0x0000000000037941 */ /* 0x000fea0003800000 */
.L_x_21989:
        /* <DEDUP_REMOVED lines=44> */
.L_x_21988:
[----:B------:R-:W-:Y:S05]  /*9250*/  BSYNC B2 ;  /* 0x0000000000027941 */ /* 0x000fea0003800000 */
.L_x_21987:
        /* <DEDUP_REMOVED lines=9> */
.L_x_21983:
[----:B------:R-:W-:Y:S05]  /*92f0*/  BSYNC B1 ;  /* 0x0000000000017941 */ /* 0x000fea0003800000 */
.L_x_21982:
        /* <DEDUP_REMOVED lines=18> */
.L_x_21994:
[----:B------:R-:W-:-:S07]  /*9420*/  MOV R10, R96 ;  /* 0x00000060000a7202 */ /* 0x000fce0000000f00 */
.L_x_21995:
[----:B------:R-:W-:Y:S05]  /*9430*/  BSYNC B2 ;  /* 0x0000000000027941 */ /* 0x000fea0003800000 */
.L_x_21993:
        /* <DEDUP_REMOVED lines=16> */
.L_x_21999:
[----:B------:R-:W-:Y:S05]  /*9540*/  BSYNC B3 ;  /* 0x0000000000037941 */ /* 0x000fea0003800000 */
.L_x_21998:
        /* <DEDUP_REMOVED lines=44> */
.L_x_21997:
[----:B------:R-:W-:Y:S05]  /*9810*/  BSYNC B2 ;  /* 0x0000000000027941 */ /* 0x000fea0003800000 */
.L_x_21996:
        /* <DEDUP_REMOVED lines=9> */
.L_x_21992:
[----:B------:R-:W-:Y:S05]  /*98b0*/  BSYNC B1 ;  /* 0x0000000000017941 */ /* 0x000fea0003800000 */
.L_x_21991:
        /* <DEDUP_REMOVED lines=18> */
.L_x_22003:
[----:B------:R-:W-:-:S07]  /*99e0*/  IMAD.MOV.U32 R10, RZ, RZ, R96 ;  /* 0x000000ffff0a7224 */ /* 0x000fce00078e0060 */
.L_x_22004:
[----:B------:R-:W-:Y:S05]  /*99f0*/  BSYNC B2 ;  /* 0x0000000000027941 */ /* 0x000fea0003800000 */
.L_x_22002:
        /* <DEDUP_REMOVED lines=16> */
.L_x_22008:
[----:B------:R-:W-:Y:S05]  /*9b00*/  BSYNC B3 ;  /* 0x0000000000037941 */ /* 0x000fea0003800000 */
.L_x_22007:
        /* <DEDUP_REMOVED lines=44> */
.L_x_22006:
[----:B------:R-:W-:Y:S05]  /*9dd0*/  BSYNC B2 ;  /* 0x0000000000027941 */ /* 0x000fea0003800000 */
.L_x_22005:
        /* <DEDUP_REMOVED lines=9> */
.L_x_22001:
[----:B------:R-:W-:Y:S05]  /*9e70*/  BSYNC B1 ;  /* 0x0000000000017941 */ /* 0x000fea0003800000 */
.L_x_22000:
        /* <DEDUP_REMOVED lines=18> */
.L_x_22012:
[----:B------:R-:W-:-:S07]  /*9fa0*/  MOV R91, R96 ;  /* 0x00000060005b7202 */ /* 0x000fce0000000f00 */
.L_x_22013:
[----:B------:R-:W-:Y:S05]  /*9fb0*/  BSYNC B2 ;  /* 0x0000000000027941 */ /* 0x000fea0003800000 */
.L_x_22011:
        /* <DEDUP_REMOVED lines=16> */
.L_x_22017:
[----:B------:R-:W-:Y:S05]  /*a0c0*/  BSYNC B3 ;  /* 0x0000000000037941 */ /* 0x000fea0003800000 */
.L_x_22016:
        /* <DEDUP_REMOVED lines=44> */
.L_x_22015:
[----:B------:R-:W-:Y:S05]  /*a390*/  BSYNC B2 ;  /* 0x0000000000027941 */ /* 0x000fea0003800000 */
.L_x_22014:
        /* <DEDUP_REMOVED lines=9> */
.L_x_22010:
[----:B------:R-:W-:Y:S05]  /*a430*/  BSYNC B1 ;  /* 0x0000000000017941 */ /* 0x000fea0003800000 */
.L_x_22009:
[----:B------:R-:W1:Y:S02]  /*a440*/  LDC.64 R92, c[0x0][0x238] ;  /* 0x00008e00ff5c7b82 */ /* 0x000e640000000a00 */
[----:B-1----:R-:W-:-:S05]  /*a450*/  IMAD.WIDE.U32 R92, R111, 0x10, R92 ;  /* 0x000000106f5c7825 */ /* 0x002fca00078e005c */
[----:B------:R3:W-:Y:S01]  /*a460*/  STG.E.128 desc[UR6][R92.64], R88 ;  /* 0x000000585c007986 */ /* 0x0007e2000c101d06 */
[----:B------:R-:W-:Y:S05]  /*a470*/  @!P0 BRA `(.L_x_21981) ;  /* 0x00000000002c8947 */ /* 0x000fea0003800000 */
[----:B---3--:R-:W1:Y:S01]  /*a480*/  LDC.64 R92, c[0x0][0x240] ;  /* 0x00009000ff5c7b82 */ /* 0x008e620000000a00 */
        /* <DEDUP_REMOVED lines=10> */
.L_x_21981:
[----:B------:R-:W-:Y:S05]  /*a530*/  BSYNC B0 ;  /* 0x0000000000007941 */ /* 0x000fea0003800000 */
.L_x_21980:
[----:B-123--:R-:W-:Y:S01]  /*a540*/  FADD.FTZ R92, RZ, R64 ;  /* 0x00000040ff5c7221 */ /* 0x00efe20000010000 */
        /* <DEDUP_REMOVED lines=107> */
.L_x_22042:
        /* <DEDUP_REMOVED lines=15> */
[----:B------:R-:W-:Y:S01]  /*acf0*/  HFMA2.MMA R111, -RZ, RZ, 0, 0 ;  /* 0x00000000ff6f7435 */ /* 0x000fe200000001ff */
[----:B------:R-:W-:Y:S05]  /*ad00*/  BSSY B0, `(.L_x_22019) ;  /* 0x00000b8000007945 */ /* 0x000fea0003800000 */
[----:B------:R-:W-:Y:S01]  /*ad10*/  @!P0 MOV R111, R99 ;  /* 0x00000063006f8202 */ /* 0x000fe20000000f00 */
[----:B-1----:R-:W1:Y:S04]  /*ad20*/  @!P1 LDC.64 R92, c[0x0][0x250] ;  /* 0x00009400ff5c9b82 */ /* 0x002e680000000a00 */
[----:B------:R-:W2:Y:S01]  /*ad30*/  SHFL.DOWN PT, R120, R111, 0x2, 0x1f ;  /* 0x08401f006f787f89 */ /* 0x000ea200000e0000 */
[----:B-1----:R-:W-:Y:S01]  /*ad40*/  @!P1 LEA R114, P2, R7, R92, 0x2 ;  /* 0x0000005c07729211 */ /* 0x002fe200078410ff */
[----:B--2---:R-:W-:Y:S01]  /*ad50*/  IMAD.IADD R124, R120, 0x1, R111 ;  /* 0x00000001787c7824 */ /* 0x004fe200078e026f */
[----:B------:R-:W-:-:S02]  /*ad60*/  @!P0 MOV R92, 0x400 ;  /* 0x00000400005c8802 */ /* 0x000fc40000000f00 */
[----:B------:R-:W-:Y:S02]  /*ad70*/  @!P1 LEA.HI.X R115, R7, R93, R112, 0x2, P2 ;  /* 0x0000005d07739211 */ /* 0x000fe400010f1470 */
[----:B------:R-:W1:Y:S01]  /*ad80*/  @!P0 S2R R93, SR_CgaCtaId ;  /* 0x00000000005d8919 */ /* 0x000e620000008800 */
[----:B0-----:R-:W-:Y:S01]  /*ad90*/  I2FP.F32.S32 R117, R120 ;  /* 0x0000007800757245 */ /* 0x001fe20000201400 */
[----:B------:R-:W0:Y:S01]  /*ada0*/  SHFL.DOWN PT, R125, R124, 0x1, 0x1f ;  /* 0x08201f007c7d7f89 */ /* 0x000e2200000e0000 */
[----:B-1----:R-:W-:-:S05]  /*adb0*/  @!P0 LEA R92, R93, R92, 0x18 ;  /* 0x0000005c5d5c8211 */ /* 0x002fca00078ec0ff */
[----:B------:R-:W-:Y:S01]  /*adc0*/  @!P0 IMAD R119, R95, 0x8, R92 ;  /* 0x000000085f778824 */ /* 0x000fe200078e025c */
[----:B------:R-:W-:Y:S01]  /*add0*/  CS2R R92, SRZ ;  /* 0x00000000005c7805 */ /* 0x000fe2000001ff00 */
[----:B------:R-:W1:Y:S05]  /*ade0*/  @!P1 LDC.64 R94, c[0x0][0x258] ;  /* 0x00009600ff5e9b82 */ /* 0x000e6a0000000a00 */
[----:B------:R2:W3:Y:S02]  /*adf0*/  @!P0 LDS.64 R92, [R119] ;  /* 0x00000000775c8984 */ /* 0x0004e40000000a00 */
[----:B--2---:R-:W-:Y:S02]  /*ae00*/  I2FP.F32.S32 R119, R111 ;  /* 0x0000006f00777245 */ /* 0x004fe40000201400 */
[----:B0-----:R-:W-:-:S02]  /*ae10*/  IADD3 R111, R124, R125, RZ ;  /* 0x0000007d7c6f7210 */ /* 0x001fc40007ffe0ff */
[----:B------:R-:W-:Y:S02]  /*ae20*/  I2FP.F32.S32 R125, R125 ;  /* 0x0000007d007d7245 */ /* 0x000fe40000201400 */
[----:B------:R-:W-:Y:S02]  /*ae30*/  I2FP.F32.S32 R122, R111 ;  /* 0x0000006f007a7245 */ /* 0x000fe40000201400 */
[----:B-1----:R-:W-:-:S04]  /*ae40*/  @!P1 LEA R94, P0, R7, R94, 0x2 ;  /* 0x0000005e075e9211 */ /* 0x002fc800078010ff */
[----:B------:R-:W-:Y:S01]  /*ae50*/  MUFU.RCP R122, R122 ;  /* 0x0000007a007a7308 */ /* 0x000fe20000001000 */
[----:B------:R-:W-:Y:S02]  /*ae60*/  @!P1 LEA.HI.X R95, R7, R95, R112, 0x2, P0 ;  /* 0x0000005f075f9211 */ /* 0x000fe400000f1470 */
[----:B------:R-:W-:Y:S02]  /*ae70*/  I2FP.F32.S32 R112, R124 ;  /* 0x0000007c00707245 */ /* 0x000fe40000201400 */
[----:B------:R-:W-:-:S03]  /*ae80*/  PLOP3.LUT P0, PT, PT, PT, UP0, 0x40, 0x0 ;  /* 0x000000000000781c */ /* 0x000fc60003f0e808 */
[----:B------:R-:W0:Y:S01]  /*ae90*/  MUFU.RCP R116, R112 ;  /* 0x0000007000747308 */ /* 0x000e220000001000 */
[----:B---3--:R-:W1:Y:S04]  /*aea0*/  SHFL.DOWN PT, R118, R92, 0x2, 0x1f ;  /* 0x08401f005c767f89 */ /* 0x008e6800000e0000 */
[----:B------:R-:W2:Y:S01]  /*aeb0*/  SHFL.DOWN PT, R124, R93, 0x2, 0x1f ;  /* 0x08401f005d7c7f89 */ /* 0x000ea200000e0000 */
[----:B-1----:R-:W-:-:S04]  /*aec0*/  FMUL.FTZ R120, R118, R117 ;  /* 0x0000007576787220 */ /* 0x002fc80000410000 */
[----:B------:R-:W-:Y:S01]  /*aed0*/  FFMA.FTZ R121, R119, R92, R120 ;  /* 0x0000005c77797223 */ /* 0x000fe20000010078 */
[----:B------:R-:W-:-:S03]  /*aee0*/  FADD.FTZ R92, -R118, R92 ;  /* 0x0000005c765c7221 */ /* 0x000fc60000010100 */
[----:B0-----:R-:W-:Y:S01]  /*aef0*/  FMUL.FTZ R121, R116, R121 ;  /* 0x0000007974797220 */ /* 0x001fe20000410000 */
[----:B------:R-:W-:-:S04]  /*af00*/  FMUL.FTZ R92, R92, R92 ;  /* 0x0000005c5c5c7220 */ /* 0x000fc80000410000 */
[----:B------:R-:W-:Y:S01]  /*af10*/  FMUL.FTZ R92, R92, R119 ;  /* 0x000000775c5c7220 */ /* 0x000fe20000410000 */
[----:B------:R-:W0:Y:S03]  /*af20*/  SHFL.DOWN PT, R120, R121, 0x1, 0x1f ;  /* 0x08201f0079787f89 */ /* 0x000e2600000e0000 */
[----:B------:R-:W-:Y:S01]  /*af30*/  FMUL.FTZ R92, R92, R117 ;  /* 0x000000755c5c7220 */ /* 0x000fe20000410000 */
[----:B--2---:R-:W-:-:S04]  /*af40*/  FADD.FTZ R117, R124, R93 ;  /* 0x0000005d7c757221 */ /* 0x004fc80000010000 */
[----:B------:R-:W-:-:S05]  /*af50*/  FFMA.FTZ R92, R116, R92, R117 ;  /* 0x0000005c745c7223 */ /* 0x000fca0000010075 */
[----:B------:R-:W1:Y:S01]  /*af60*/  SHFL.DOWN PT, R117, R92, 0x1, 0x1f ;  /* 0x08201f005c757f89 */ /* 0x000e6200000e0000 */
[----:B0-----:R-:W-:Y:S01]  /*af70*/  FMUL.FTZ R111, R120, R125 ;  /* 0x0000007d786f7220 */ /* 0x001fe20000410000 */
[----:B------:R-:W-:-:S03]  /*af80*/  FADD.FTZ R120, R121, -R120 ;  /* 0x8000007879787221 */ /* 0x000fc60000010000 */
[----:B------:R-:W-:Y:S01]  /*af90*/  FFMA.FTZ R111, R112, R121, R111 ;  /* 0x00000079706f7223 */ /* 0x000fe2000001006f */
[----:B------:R-:W-:-:S03]  /*afa0*/  FMUL.FTZ R119, R120, R120 ;  /* 0x0000007878777220 */ /* 0x000fc60000410000 */
[----:B------:R-:W-:Y:S01]  /*afb0*/  FMUL.FTZ R111, R122, R111 ;  /* 0x0000006f7a6f7220 */ /* 0x000fe20000410000 */
[----:B------:R-:W-:Y:S01]  /*afc0*/  FMUL.FTZ R112, R112, R119 ;  /* 0x0000007770707220 */ /* 0x000fe20000410000 */
[----:B-1----:R-:W-:-:S03]  /*afd0*/  FADD.FTZ R117, R92, R117 ;  /* 0x000000755c757221 */ /* 0x002fc60000010000 */
[----:B------:R-:W-:Y:S01]  /*afe0*/  FMUL.FTZ R112, R112, R125 ;  /* 0x0000007d70707220 */ /* 0x000fe20000410000 */
[----:B------:R-:W0:Y:S03]  /*aff0*/  SHFL.IDX PT, R111, R111, RZ, 0x1f ;  /* 0x00001fff6f6f7589 */ /* 0x000e2600000e0000 */
[----:B------:R-:W-:Y:S02]  /*b000*/  FFMA.FTZ R117, R122, R112, R117 ;  /* 0x000000707a757223 */ /* 0x000fe40000010075 */
[----:B------:R-:W1:Y:S04]  /*b010*/  LDC R112, c[0x0][0x2d8] ;  /* 0x0000b600ff707b82 */ /* 0x000e680000000800 */
[----:B------:R-:W1:Y:S01]  /*b020*/  SHFL.IDX PT, R117, R117, RZ, 0x1f ;  /* 0x00001fff75757589 */ /* 0x000e6200000e0000 */
[----:B0-----:R-:W-:-:S03]  /*b030*/  FMUL.FTZ R123, R111, R111 ;  /* 0x0000006f6f7b7220 */ /* 0x001fc60000410000 */
[----:B------:R0:W-:Y:S02]  /*b040*/  @!P1 STG.E desc[UR6][R114.64], R111 ;  /* 0x0000006f72009986 */ /* 0x0001e4000c101906 */
[----:B------:R-:W-:Y:S02]  /*b050*/  FSEL R123, R123, RZ, !P0 ;  /* 0x000000ff7b7b7208 */ /* 0x000fe40004000000 */
[----:B-----5:R-:W-:Y:S01]  /*b060*/  ISETP.GE.AND P0, PT, R113, 0x1, PT ;  /* 0x000000017100780c */ /* 0x020fe20003f06270 */
[----:B-1----:R-:W-:-:S04]  /*b070*/  FFMA.FTZ R112, R117, UR12, R112 ;  /* 0x0000000c75707c23 */ /* 0x002fc80008010070 */
[----:B------:R-:W-:-:S06]  /*b080*/  FADD.FTZ R112, R112, R123 ;  /* 0x0000007b70707221 */ /* 0x000fcc0000010000 */
[----:B------:R-:W1:Y:S02]  /*b090*/  MUFU.RSQ R112, R112 ;  /* 0x0000007000707308 */ /* 0x000e640000001400 */
[----:B-1----:R0:W-:Y:S01]  /*b0a0*/  @!P1 STG.E desc[UR6][R94.64], R112 ;  /* 0x000000705e009986 */ /* 0x0021e2000c101906 */
[----:B------:R-:W-:Y:S05]  /*b0b0*/  @!P0 BRA `(.L_x_22020) ;  /* 0x0000000400f08947 */ /* 0x000fea0003800000 */
[----:B------:R-:W-:Y:S01]  /*b0c0*/  VIADD R113, R113, 0xffffffff ;  /* 0xffffffff71717836 */ /* 0x000fe20000000000 */
[----:B------:R-:W-:Y:S01]  /*b0d0*/  PLOP3.LUT P0, PT, PT, PT, UP0, 0x40, 0x0 ;  /* 0x000000000000781c */ /* 0x000fe20003f0e808 */
[----:B------:R-:W-:Y:S01]  /*b0e0*/  BSSY B1, `(.L_x_22021) ;  /* 0x0000018000017945 */ /* 0x000fe20003800000 */
[----:B------:R-:W-:Y:S01]  /*b0f0*/  LOP3.LUT R5, R0, 0x7f, RZ, 0xc0, !PT ;  /* 0x0000007f00057812 */ /* 0x000fe200078ec0ff */
[----:B------:R-:W-:Y:S01]  /*b100*/  IMAD R113, R113, R110, RZ ;  /* 0x0000006e71717224 */ /* 0x000fe200078e02ff */
[----:B0-----:R-:W-:-:S04]  /*b110*/  FSEL R111, R111, RZ, P0 ;  /* 0x000000ff6f6f7208 */ /* 0x001fc80000000000 */
        /* <DEDUP_REMOVED lines=20> */
.L_x_22022:
[----:B------:R-:W-:Y:S05]  /*b260*/  BSYNC B1 ;  /* 0x0000000000017941 */ /* 0x000fea0003800000 */
.L_x_22021:
        /* <DEDUP_REMOVED lines=19> */
.L_x_22024:
[----:B------:R-:W-:Y:S05]  /*b3a0*/  BSYNC B1 ;  /* 0x0000000000017941 */ /* 0x000fea0003800000 */
.L_x_22023:
        /* <DEDUP_REMOVED lines=19> */
.L_x_22026:
[----:B------:R-:W-:Y:S05]  /*b4e0*/  BSYNC B1 ;  /* 0x0000000000017941 */ /* 0x000fea0003800000 */
.L_x_22025:
        /* <DEDUP_REMOVED lines=19> */
.L_x_22028:
[----:B------:R-:W-:Y:S05]  /*b620*/  BSYNC B1 ;  /* 0x0000000000017941 */ /* 0x000fea0003800000 */
.L_x_22027:
        /* <DEDUP_REMOVED lines=19> */
.L_x_22030:
[----:B------:R-:W-:Y:S05]  /*b760*/  BSYNC B1 ;  /* 0x0000000000017941 */ /* 0x000fea0003800000 */
.L_x_22029:
[----:B------:R-:W-:-:S13]  /*b770*/  ISETP.NE.AND P0, PT, R104, RZ, PT ;  /* 0x000000ff6800720c */ /* 0x000fda0003f05270 */
        /* <DEDUP_REMOVED lines=16> */
.L_x_22020:
[----:B------:R-:W-:Y:S05]  /*b880*/  BSYNC B0 ;  /* 0x0000000000007941 */ /* 0x000fea0003800000 */
.L_x_22019:
[----:B------:R-:W-:Y:S01]  /*b890*/  ISETP.NE.AND P0, PT, R109, RZ, PT ;  /* 0x000000ff6d00720c */ /* 0x000fe20003f05270 */
[----:B------:R-:W-:-:S03]  /*b8a0*/  VIADD R7, R7, UR14 ;  /* 0x0000000e07077c36 */ /* 0x000fc60008000000 */
[----:B0123--:R-:W-:Y:S02]  /*b8b0*/  SEL R94, RZ, 0x1, P0 ;  /* 0x00000001ff5e7807 */ /* 0x00ffe40000000000 */
[----:B------:R-:W-:-:S13]  /*b8c0*/  ISETP.GE.AND P0, PT, R7, UR15, PT ;  /* 0x0000000f07007c0c */ /* 0x000fda000bf06270 */
[----:B------:R-:W-:Y:S05]  /*b8d0*/  @!P0 BRA `(.L_x_22031) ;  /* 0xffffff5400448947 */ /* 0x000fea000383ffff */
[----:B------:R-:W-:Y:S05]  /*b8e0*/  EXIT ;  /* 0x000000000000794d */ /* 0x000fea0003800000 */
.L_x_22018:
[----:B------:R-:W-:Y:S01]  /*b8f0*/  HFMA2.MMA R121, -RZ, RZ, 0, 1.847743988037109375e-06 ;  /* 0x0000001fff797435 */ /* 0x000fe200000001ff */
[----:B------:R-:W-:Y:S01]  /*b900*/  MOV R119, R93 ;  /* 0x0000005d00777202 */ /* 0x000fe20000000f00 */
[----:B------:R-:W-:Y:S02]  /*b910*/  IMAD.MOV.U32 R120, RZ, RZ, 0x1 ;  /* 0x00000001ff787424 */ /* 0x000fe400078e00ff */
[----:B------:R-:W-:-:S07]  /*b920*/  IMAD.MOV.U32 R118, RZ, RZ, -0x1 ;  /* 0xffffffffff767424 */ /* 0x000fce00078e00ff */
[----:B0---45:R-:W-:Y:S05]  /*b930*/  WARPSYNC.COLLECTIVE R118, `(.L_x_22032) ;  /* 0x0000000076087348 */ /* 0x031fea0003c00000 */
[----:B------:R1:W2:Y:S02]  /*b940*/  SHFL.BFLY P6, R116, R119, R120, R121 ;  /* 0x0c00007877747389 */ /* 0x0002a400000c0079 */
[----:B012-45:R-:W-:Y:S01]  /*b950*/  ENDCOLLECTIVE ;  /* 0x000000000000791b */ /* 0x037fe20003800000 */
.L_x_22032:
[----:B------:R-:W-:Y:S01]  /*b960*/  HFMA2.MMA R120, -RZ, RZ, 0, 1.1920928955078125e-07 ;  /* 0x00000002ff787435 */ /* 0x000fe200000001ff */
[----:B------:R-:W-:-:S05]  /*b970*/  MOV R92, R116 ;  /* 0x00000074005c7202 */ /* 0x000fca0000000f00 */
[----:B------:R-:W-:-:S04]  /*b980*/  FADD.FTZ R94, R93, R92 ;  /* 0x0000005c5d5e7221 */ /* 0x000fc80000010000 */
[----:B------:R-:W-:-:S07]  /*b990*/  IMAD.MOV.U32 R119, RZ, RZ, R94 ;  /* 0x000000ffff777224 */ /* 0x000fce00078e005e */
[----:B------:R-:W-:Y:S05]  /*b9a0*/  WARPSYNC.COLLECTIVE R118, `(.L_x_22033) ;  /* 0x0000000076087348 */ /* 0x000fea0003c00000 */
[----:B------:R0:W1:Y:S02]  /*b9b0*/  SHFL.BFLY P6, R116, R119, R120, R121 ;  /* 0x0c00007877747389 */ /* 0x00006400000c0079 */
[----:B01----:R-:W-:Y:S01]  /*b9c0*/  ENDCOLLECTIVE ;  /* 0x000000000000791b */ /* 0x003fe20003800000 */
.L_x_22033:
[----:B------:R-:W-:Y:S02]  /*b9d0*/  IMAD.MOV.U32 R120, RZ, RZ, 0x4 ;  /* 0x00000004ff787424 */ /* 0x000fe400078e00ff */
[----:B------:R-:W-:-:S04]  /*b9e0*/  IMAD.MOV.U32 R115, RZ, RZ, R116 ;  /* 0x000000ffff737224 */ /* 0x000fc800078e0074 */
[----:B------:R-:W-:-:S05]  /*b9f0*/  FADD.FTZ R115, R94, R115 ;  /* 0x000000735e737221 */ /* 0x000fca0000010000 */
[----:B------:R-:W-:-:S07]  /*ba00*/  MOV R119, R115 ;  /* 0x0000007300777202 */ /* 0x000fce0000000f00 */
[----:B------:R-:W-:Y:S05]  /*ba10*/  WARPSYNC.COLLECTIVE R118, `(.L_x_22034) ;  /* 0x0000000076087348 */ /* 0x000fea0003c00000 */
[----:B------:R0:W1:Y:S02]  /*ba20*/  SHFL.BFLY P6, R116, R119, R120, R121 ;  /* 0x0c00007877747389 */ /* 0x00006400000c0079 */
[----:B01----:R-:W-:Y:S01]  /*ba30*/  ENDCOLLECTIVE ;  /* 0x000000000000791b */ /* 0x003fe20003800000 */
.L_x_22034:
[----:B------:R-:W-:Y:S01]  /*ba40*/  HFMA2.MMA R120, -RZ, RZ, 0, 4.76837158203125e-07 ;  /* 0x00000008ff787435 */ /* 0x000fe200000001ff */
[----:B------:R-:W-:-:S05]  /*ba50*/  MOV R92, R116 ;  /* 0x00000074005c7202 */ /* 0x000fca0000000f00 */
[----:B------:R-:W-:-:S04]  /*ba60*/  FADD.FTZ R114, R115, R92 ;  /* 0x0000005c73727221 */ /* 0x000fc80000010000 */
[----:B------:R-:W-:-:S07]  /*ba70*/  IMAD.MOV.U32 R119, RZ, RZ, R114 ;  /* 0x000000ffff777224 */ /* 0x000fce00078e0072 */
[----:B------:R-:W-:Y:S05]  /*ba80*/  WARPSYNC.COLLECTIVE R118, `(.L_x_22035) ;  /* 0x0000000076087348 */ /* 0x000fea0003c00000 */
[----:B------:R0:W1:Y:S02]  /*ba90*/  SHFL.BFLY P6, R116, R119, R120, R121 ;  /* 0x0c00007877747389 */ /* 0x00006400000c0079 */
[----:B01----:R-:W-:Y:S01]  /*baa0*/  ENDCOLLECTIVE ;  /* 0x000000000000791b */ /* 0x003fe20003800000 */
.L_x_22035:
[----:B------:R-:W-:Y:S02]  /*bab0*/  IMAD.MOV.U32 R120, RZ, RZ, 0x10 ;  /* 0x00000010ff787424 */ /* 0x000fe400078e00ff */
[----:B------:R-:W-:-:S04]  /*bac0*/  IMAD.MOV.U32 R117, RZ, RZ, R116 ;  /* 0x000000ffff757224 */ /* 0x000fc800078e0074 */
[----:B------:R-:W-:-:S05]  /*bad0*/  FADD.FTZ R117, R114, R117 ;  /* 0x0000007572757221 */ /* 0x000fca0000010000 */
[----:B------:R-:W-:-:S07]  /*bae0*/  MOV R119, R117 ;  /* 0x0000007500777202 */ /* 0x000fce0000000f00 */
[----:B------:R-:W-:Y:S05]  /*baf0*/  WARPSYNC.COLLECTIVE R118, `(.L_x_22036) ;  /* 0x0000000076087348 */ /* 0x000fea0003c00000 */
[----:B------:R0:W1:Y:S02]  /*bb00*/  SHFL.BFLY P6, R116, R119, R120, R121 ;  /* 0x0c00007877747389 */ /* 0x00006400000c0079 */
[----:B01----:R-:W-:Y:S01]  /*bb10*/  ENDCOLLECTIVE ;  /* 0x000000000000791b */ /* 0x003fe20003800000 */
.L_x_22036:
        /* <DEDUP_REMOVED lines=57> */
.L_x_22037:
[----:B------:R-:W-:Y:S02]  /*beb0*/  IMAD.MOV.U32 R120, RZ, RZ, 0x2 ;  /* 0x00000002ff787424 */ /* 0x000fe400078e00ff */
[----:B------:R-:W-:-:S04]  /*bec0*/  IMAD.MOV.U32 R94, RZ, RZ, R116 ;  /* 0x000000ffff5e7224 */ /* 0x000fc800078e0074 */
[----:B------:R-:W-:-:S05]  /*bed0*/  FADD.FTZ R94, R93, R94 ;  /* 0x0000005e5d5e7221 */ /* 0x000fca0000010000 */
[----:B------:R-:W-:-:S07]  /*bee0*/  MOV R119, R94 ;  /* 0x0000005e00777202 */ /* 0x000fce0000000f00 */
[----:B------:R-:W-:Y:S05]  /*bef0*/  WARPSYNC.COLLECTIVE R118, `(.L_x_22038) ;  /* 0x0000000076087348 */ /* 0x000fea0003c00000 */
[----:B------:R0:W1:Y:S02]  /*bf00*/  SHFL.BFLY P6, R116, R119, R120, R121 ;  /* 0x0c00007877747389 */ /* 0x00006400000c0079 */
[----:B01----:R-:W-:Y:S01]  /*bf10*/  ENDCOLLECTIVE ;  /* 0x000000000000791b */ /* 0x003fe20003800000 */
.L_x_22038:
[----:B------:R-:W-:Y:S01]  /*bf20*/  HFMA2.MMA R120, -RZ, RZ, 0, 2.384185791015625e-07 ;  /* 0x00000004ff787435 */ /* 0x000fe200000001ff */
[----:B------:R-:W-:-:S05]  /*bf30*/  MOV R115, R116 ;  /* 0x0000007400737202 */ /* 0x000fca0000000f00 */
[----:B------:R-:W-:-:S04]  /*bf40*/  FADD.FTZ R115, R94, R115 ;  /* 0x000000735e737221 */ /* 0x000fc80000010000 */
[----:B------:R-:W-:-:S07]  /*bf50*/  IMAD.MOV.U32 R119, RZ, RZ, R115 ;  /* 0x000000ffff777224 */ /* 0x000fce00078e0073 */
[----:B------:R-:W-:Y:S05]  /*bf60*/  WARPSYNC.COLLECTIVE R118, `(.L_x_22039) ;  /* 0x0000000076087348 */ /* 0x000fea0003c00000 */
[----:B------:R0:W1:Y:S02]  /*bf70*/  SHFL.BFLY P6, R116, R119, R120, R121 ;  /* 0x0c00007877747389 */ /* 0x00006400000c0079 */
[----:B01----:R-:W-:Y:S01]  /*bf80*/  ENDCOLLECTIVE ;  /* 0x000000000000791b */ /* 0x003fe20003800000 */
.L_x_22039:
[----:B------:R-:W-:Y:S02]  /*bf90*/  IMAD.MOV.U32 R120, RZ, RZ, 0x8 ;  /* 0x00000008ff787424 */ /* 0x000fe400078e00ff */
[----:B------:R-:W-:-:S04]  /*bfa0*/  IMAD.MOV.U32 R114, RZ, RZ, R116 ;  /* 0x000000ffff727224 */ /* 0x000fc800078e0074 */
[----:B------:R-:W-:-:S05]  /*bfb0*/  FADD.FTZ R114, R115, R114 ;  /* 0x0000007273727221 */ /* 0x000fca0000010000 */
[----:B------:R-:W-:-:S07]  /*bfc0*/  MOV R119, R114 ;  /* 0x0000007200777202 */ /* 0x000fce0000000f00 */
[----:B------:R-:W-:Y:S05]  /*bfd0*/  WARPSYNC.COLLECTIVE R118, `(.L_x_22040) ;  /* 0x0000000076087348 */ /* 0x000fea0003c00000 */
[----:B------:R0:W1:Y:S02]  /*bfe0*/  SHFL.BFLY P6, R116, R119, R120, R121 ;  /* 0x0c00007877747389 */ /* 0x00006400000c0079 */
[----:B01----:R-:W-:Y:S01]  /*bff0*/  ENDCOLLECTIVE ;  /* 0x000000000000791b */ /* 0x003fe20003800000 */
.L_x_22040:
[----:B------:R-:W-:Y:S01]  /*c000*/  HFMA2.MMA R120, -RZ, RZ, 0, 9.5367431640625e-07 ;  /* 0x00000010ff787435 */ /* 0x000fe200000001ff */
[----:B------:R-:W-:-:S05]  /*c010*/  MOV R117, R116 ;  /* 0x0000007400757202 */ /* 0x000fca0000000f00 */
[----:B------:R-:W-:-:S04]  /*c020*/  FADD.FTZ R117, R114, R117 ;  /* 0x0000007572757221 */ /* 0x000fc80000010000 */
[----:B------:R-:W-:-:S07]  /*c030*/  IMAD.MOV.U32 R119, RZ, RZ, R117 ;  /* 0x000000ffff777224 */ /* 0x000fce00078e0075 */
[----:B------:R-:W-:Y:S05]  /*c040*/  WARPSYNC.COLLECTIVE R118, `(.L_x_22041) ;  /* 0x0000000076087348 */ /* 0x000fea0003c00000 */
[----:B------:R0:W1:Y:S02]  /*c050*/  SHFL.BFLY P6, R116, R119, R120, R121 ;  /* 0x0c00007877747389 */ /* 0x00006400000c0079 */
[----:B01----:R-:W-:Y:S01]  /*c060*/  ENDCOLLECTIVE ;  /* 0x000000000000791b */ /* 0x003fe20003800000 */
.L_x_22041:
[----:B------:R-:W-:Y:S05]  /*c070*/  BRA `(.L_x_22042) ;  /* 0xffffffe800e07947 */ /* 0x000fea000383ffff */
.L_x_22043:
        /* <DEDUP_REMOVED lines=16> */
.L_x_23362:


//--------------------- .text._ZN10layer_norm13ln_fwd_kernelINS_13Kernel_traitsIfffffjLj3072ELj1ELj1ELj4ELj16ENS_18Kernel_traits_baseILj3072EfffffjLj128EEEEELb1ELb0ELb1ELb1EEEvNS_9FwdParamsE --------------------------
	.section	.text._ZN10layer_norm13ln_fwd_kernelINS_13Kernel_traitsIfffffjLj3072ELj1ELj1ELj4ELj16ENS_18Kernel_traits_baseILj3072EfffffjLj128EEEEELb1ELb0ELb1ELb1EEEvNS_9FwdParamsE,"ax",@progbits
	.align	128
        .global         _ZN10layer_norm13ln_fwd_kernelINS_13Kernel_traitsIfffffjLj3072ELj1ELj1ELj4ELj16ENS_18Kernel_traits_baseILj3072EfffffjLj128EEEEELb1ELb0ELb1ELb1EEEvNS_9FwdParamsE
        .type           _ZN10layer_norm13ln_fwd_kernelINS_13Kernel_traitsIfffffjLj3072ELj1ELj1ELj4ELj16ENS_18Kernel_traits_baseILj3072EfffffjLj128EEEEELb1ELb0ELb1ELb1EEEvNS_9FwdParamsE,@function
        .size           _ZN10layer_norm13ln_fwd_kernelINS_13Kernel_traitsIfffffjLj3072ELj1ELj1ELj4ELj16ENS_18Kernel_traits_baseILj3072EfffffjLj128EEEEELb1ELb0ELb1ELb1EEEvNS_9FwdParamsE,(.L_x_23363 - _ZN10layer_norm13ln_fwd_kernelINS_13Kernel_traitsIfffffjLj3072ELj1ELj1ELj4ELj16ENS_18Kernel_traits_baseILj3072EfffffjLj128EEEEELb1ELb0ELb1ELb1EEEvNS_9FwdParamsE)
        .other          _ZN10layer_norm13ln_fwd_kernelINS_13Kernel_traitsIfffffjLj3072ELj1ELj1ELj4ELj16ENS_18Kernel_traits_baseILj3072EfffffjLj128EEEEELb1ELb0ELb1ELb1EEEvNS_9FwdParamsE,@"STO_CUDA_ENTRY STV_DEFAULT"
_ZN10layer_norm13ln_fwd_kernelINS_13Kernel_traitsIfffffjLj3072ELj1ELj1ELj4ELj16ENS_18Kernel_traits_baseILj3072EfffffjLj128EEEEELb1ELb0ELb1ELb1EEEvNS_9FwdParamsE:
.text._ZN10layer_norm13ln_fwd_kernelINS_13Kernel_traitsIfffffjLj3072ELj1ELj1ELj4ELj16ENS_18Kernel_traits_baseILj3072EfffffjLj128EEEEELb1ELb0ELb1ELb1EEEvNS_9FwdParamsE:
        /* <DEDUP_REMOVED lines=15> */
[----:B0-----:R-:W-:Y:S01]  /*00f0*/  @P0 MOV R6, R0 ;  /* 0x0000000000060202 */ /* 0x001fe20000000f00 */
[----:B-1----:R-:W-:-:S05]  /*0100*/  @P0 IMAD.MOV.U32 R7, RZ, RZ, R11 ;  /* 0x000000ffff070224 */ /* 0x002fca00078e000b */
[----:B------:R-:W3:Y:S01]  /*0110*/  @P0 LDG.E.64 R4, desc[UR6][R6.64] ;  /* 0x0000000606040981 */ /* 0x000ee2000c1e1b00 */
        /* <DEDUP_REMOVED lines=18> */
[----:B------:R-:W-:Y:S02]  /*0240*/  UIADD3 UR16, UR4, -0x61c88647, URZ ;  /* 0x9e3779b904107890 */ /* 0x000fe4000fffe03f */
[----:B------:R-:W-:Y:S02]  /*0250*/  UIADD3 UR17, UR5, -0x4498517b, URZ ;  /* 0xbb67ae8505117890 */ /* 0x000fe4000fffe03f */
[----:B------:R-:W-:Y:S02]  /*0260*/  UIADD3 UR18, UR4, 0x3c6ef372, URZ ;  /* 0x3c6ef37204127890 */ /* 0x000fe4000fffe03f */
[----:B------:R-:W-:Y:S01]  /*0270*/  UIADD3 UR19, UR5, 0x76cf5d0a, URZ ;  /* 0x76cf5d0a05137890 */ /* 0x000fe2000fffe03f */
[----:B---3--:R-:W-:Y:S01]  /*0280*/  @P0 IADD3 R0, P1, R4, R13, RZ ;  /* 0x0000000d04000210 */ /* 0x008fe20007f3e0ff */
        /* <DEDUP_REMOVED lines=55> */
[----:B------:R-:W-:-:S03]  /*0600*/  IADD3 R2, P1, R7, UR12, RZ ;  /* 0x0000000c07027c10 */ /* 0x000fc6000ff3e0ff */
[----:B------:R-:W-:Y:S01]  /*0610*/  IMAD.X R5, RZ, RZ, UR11, P2 ;  /* 0x0000000bff057e24 */ /* 0x000fe200090e06ff */
[----:B------:R-:W-:Y:S01]  /*0620*/  LOP3.LUT R6, R3, UR31, R6, 0x96, !PT ;  /* 0x0000001f03067c12 */ /* 0x000fe2000f8e9606 */
[----:B------:R-:W-:Y:S01]  /*0630*/  IMAD.X R3, RZ, RZ, UR13, P1 ;  /* 0x0000000dff037e24 */ /* 0x000fe200088e06ff */
[----:B------:R-:W-:Y:S02]  /*0640*/  ISETP.GE.AND P1, PT, R95, UR9, PT ;  /* 0x000000095f007c0c */ /* 0x000fe4000bf26270 */
[----:B------:R0:W5:Y:S04]  /*0650*/  @P0 LDG.E.128 R56, desc[UR6][R4.64] ;  /* 0x0000000604380981 */ /* 0x000168000c1e1d00 */
        /* <DEDUP_REMOVED lines=15> */
[----:B0-----:R-:W-:Y:S01]  /*0750*/  IMAD.HI.U32 R5, R6, -0x326172a9, RZ ;  /* 0xcd9e8d5706057827 */ /* 0x001fe200078e00ff */
[----:B------:R-:W-:Y:S01]  /*0760*/  ULDC.U8 UR8, c[0x0][0x2a0] ;  /* 0x0000a80000087ab9 */ /* 0x000fe20000000000 */
[----:B------:R-:W-:Y:S01]  /*0770*/  MOV R9, R61 ;  /* 0x0000003d00097202 */ /* 0x000fe20000000f00 */
[----:B------:R-:W-:Y:S01]  /*0780*/  ULDC UR9, c[0x0][0x294] ;  /* 0x0000a50000097ab9 */ /* 0x000fe20000000800 */
[----:B------:R-:W-:Y:S01]  /*0790*/  IMAD R93, R93, -0x2daee0ad, RZ ;  /* 0xd2511f535d5d7824 */ /* 0x000fe200078e02ff */
[----:B------:R-:W-:Y:S01]  /*07a0*/  LOP3.LUT R94, R5, UR13, R94, 0x96, !PT ;  /* 0x0000000d055e7c12 */ /* 0x000fe2000f8e965e */
[----:B------:R-:W-:Y:S01]  /*07b0*/  IMAD.HI.U32 R4, R8, -0x2daee0ad, RZ ;  /* 0xd2511f5308047827 */ /* 0x000fe200078e00ff */
[----:B------:R-:W-:Y:S01]  /*07c0*/  LOP3.LUT R7, R0, 0x3, RZ, 0xc0, !PT ;  /* 0x0000000300077812 */ /* 0x000fe200078ec0ff */
[----:B------:R-:W-:Y:S01]  /*07d0*/  ULDC UR12, c[0x0][0x290] ;  /* 0x0000a400000c7ab9 */ /* 0x000fe20000000800 */
[----:B------:R-:W-:Y:S01]  /*07e0*/  ISETP.NE.AND P2, PT, RZ, UR8, PT ;  /* 0x00000008ff007c0c */ /* 0x000fe2000bf45270 */
[----:B------:R-:W-:Y:S01]  /*07f0*/  IMAD R10, R6, -0x326172a9, RZ ;  /* 0xcd9e8d57060a7824 */ /* 0x000fe200078e02ff */
[----:B------:R-:W-:Y:S01]  /*0800*/  LOP3.LUT R93, R4, UR32, R93, 0x96, !PT ;  /* 0x00000020045d7c12 */ /* 0x000fe2000f8e965d */
[----:B------:R-:W-:Y:S01]  /*0810*/  IMAD.MOV.U32 R97, RZ, RZ, 0x1 ;  /* 0x00000001ff617424 */ /* 0x000fe200078e00ff */
[----:B------:R-:W-:Y:S01]  /*0820*/  LOP3.LUT R5, R96, 0x7f, RZ, 0xc0, !PT ;  /* 0x0000007f60057812 */ /* 0x000fe200078ec0ff */
[----:B------:R-:W-:Y:S01]  /*0830*/  IMAD R8, R8, -0x2daee0ad, RZ ;  /* 0xd2511f5308087824 */ /* 0x000fe200078e02ff */
[----:B------:R-:W-:Y:S01]  /*0840*/  ULDC.64 UR10, c[0x0][0x298] ;  /* 0x0000a600000a7ab9 */ /* 0x000fe20000000a00 */
[----:B------:R-:W-:Y:S01]  /*0850*/  IMAD.MOV.U32 R6, RZ, RZ, RZ ;  /* 0x000000ffff067224 */ /* 0x000fe200078e00ff */
[----:B-1----:R-:W-:-:S06]  /*0860*/  ULDC.64 UR14, c[0x0][0x210] ;  /* 0x00008400000e7ab9 */ /* 0x002fcc0000000a00 */
.L_x_22275:
        /* <DEDUP_REMOVED lines=20> */
[----:B------:R-:W-:Y:S02]  /*09b0*/  @P3 IADD3 R77, R78, -0x1, RZ ;  /* 0xffffffff4e4d3810 */ /* 0x000fe40007ffe0ff */
        /* <DEDUP_REMOVED lines=27> */
.L_x_22047:
[----:B------:R-:W-:-:S07]  /*0b70*/  IMAD.MOV.U32 R4, RZ, RZ, R10 ;  /* 0x000000ffff047224 */ /* 0x000fce00078e000a */
.L_x_22048:
[----:B------:R-:W-:Y:S05]  /*0b80*/  BSYNC B1 ;  /* 0x0000000000017941 */ /* 0x000fea0003800000 */
.L_x_22046:
        /* <DEDUP_REMOVED lines=16> */
.L_x_22052:
[----:B------:R-:W-:Y:S05]  /*0c90*/  BSYNC B2 ;  /* 0x0000000000027941 */ /* 0x000fea0003800000 */
.L_x_22051:
        /* <DEDUP_REMOVED lines=44> */
.L_x_22050:
[----:B------:R-:W-:Y:S05]  /*0f60*/  BSYNC B1 ;  /* 0x0000000000017941 */ /* 0x000fea0003800000 */
.L_x_22049:
        /* <DEDUP_REMOVED lines=9> */
.L_x_22045:
[----:B------:R-:W-:Y:S05]  /*1000*/  BSYNC B0 ;  /* 0x0000000000007941 */ /* 0x000fea0003800000 */
.L_x_22044:
        /* <DEDUP_REMOVED lines=18> */
.L_x_22056:
[----:B------:R-:W-:-:S07]  /*1130*/  MOV R3, R10 ;  /* 0x0000000a00037202 */ /* 0x000fce0000000f00 */
.L_x_22057:
[----:B------:R-:W-:Y:S05]  /*1140*/  BSYNC B1 ;  /* 0x0000000000017941 */ /* 0x000fea0003800000 */
.L_x_22055:
        /* <DEDUP_REMOVED lines=16> */
.L_x_22061:
[----:B------:R-:W-:Y:S05]  /*1250*/  BSYNC B2 ;  /* 0x0000000000027941 */ /* 0x000fea0003800000 */
.L_x_22060:
        /* <DEDUP_REMOVED lines=44> */
.L_x_22059:
[----:B------:R-:W-:Y:S05]  /*1520*/  BSYNC B1 ;  /* 0x0000000000017941 */ /* 0x000fea0003800000 */
.L_x_22058:
        /* <DEDUP_REMOVED lines=9> */
.L_x_22054:
[----:B------:R-:W-:Y:S05]  /*15c0*/  BSYNC B0 ;  /* 0x0000000000007941 */ /* 0x000fea0003800000 */
.L_x_22053:
        /* <DEDUP_REMOVED lines=18> */
.L_x_22065:
[----:B------:R-:W-:-:S07]  /*16f0*/  IMAD.MOV.U32 R2, RZ, RZ, R10 ;  /* 0x000000ffff027224 */ /* 0x000fce00078e000a */
.L_x_22066:
[----:B------:R-:W-:Y:S05]  /*1700*/  BSYNC B1 ;  /* 0x0000000000017941 */ /* 0x000fea0003800000 */
.L_x_22064:
        /* <DEDUP_REMOVED lines=16> */
.L_x_22070:
[----:B------:R-:W-:Y:S05]  /*1810*/  BSYNC B2 ;  /* 0x0000000000027941 */ /* 0x000fea0003800000 */
.L_x_22069:
        /* <DEDUP_REMOVED lines=44> */
.L_x_22068:
[----:B------:R-:W-:Y:S05]  /*1ae0*/  BSYNC B1 ;  /* 0x0000000000017941 */ /* 0x000fea0003800000 */
.L_x_22067:
        /* <DEDUP_REMOVED lines=9> */
.L_x_22063:
[----:B------:R-:W-:Y:S05]  /*1b80*/  BSYNC B0 ;  /* 0x0000000000007941 */ /* 0x000fea0003800000 */
.L_x_22062:
        /* <DEDUP_REMOVED lines=18> */
.L_x_22074:
[----:B------:R-:W-:-:S07]  /*1cb0*/  MOV R0, R10 ;  /* 0x0000000a00007202 */ /* 0x000fce0000000f00 */
.L_x_22075:
[----:B------:R-:W-:Y:S05]  /*1cc0*/  BSYNC B1 ;  /* 0x0000000000017941 */ /* 0x000fea0003800000 */
.L_x_22073:
        /* <DEDUP_REMOVED lines=16> */
.L_x_22079:
[----:B------:R-:W-:Y:S05]  /*1dd0*/  BSYNC B2 ;  /* 0x0000000000027941 */ /* 0x000fea0003800000 */
.L_x_22078:
        /* <DEDUP_REMOVED lines=44> */
.L_x_22077:
[----:B------:R-:W-:Y:S05]  /*20a0*/  BSYNC B1 ;  /* 0x0000000000017941 */ /* 0x000fea0003800000 */
.L_x_22076:
        /* <DEDUP_REMOVED lines=9> */
.L_x_22072:
[----:B------:R-:W-:Y:S05]  /*2140*/  BSYNC B0 ;  /* 0x0000000000007941 */ /* 0x000fea0003800000 */
.L_x_22071:
        /* <DEDUP_REMOVED lines=21> */
.L_x_22081:
[----:B------:R-:W-:Y:S05]  /*22a0*/  BSYNC B0 ;  /* 0x0000000000007941 */ /* 0x000fea0003800000 */
.L_x_22080:
[----:B012---:R-:W-:Y:S01]  /*22b0*/  @P3 IMAD.WIDE.U32 R76, R7, 0x10, R72 ;  /* 0x00000010074c3825 */ /* 0x007fe200078e0048 */
[----:B------:R-:W2:Y:S04]  /*22c0*/  @P0 LDG.E.128 R60, desc[UR6][R74.64] ;  /* 0x000000064a3c0981 */ /* 0x000ea8000c1e1d00 */
[----:B-----5:R0:W5:Y:S01]  /*22d0*/  @P3 LDG.E.128 R64, desc[UR6][R76.64] ;  /* 0x000000064c403981 */ /* 0x020162000c1e1d00 */
[----:B------:R-:W-:Y:S01]  /*22e0*/  @!P4 ISETP.NE.U32.AND P1, PT, R104, RZ, PT ;  /* 0x000000ff6800c20c */ /* 0x000fe20003f25070 */
[----:B------:R-:W-:Y:S01]  /*22f0*/  BSSY B0, `(.L_x_22082) ;  /* 0x000005a000007945 */ /* 0x000fe20003800000 */
[----:B------:R-:W-:Y:S02]  /*2300*/  @!P4 MOV R80, R78 ;  /* 0x0000004e0050c202 */ /* 0x000fe40000000f00 */
        /* <DEDUP_REMOVED lines=15> */
.L_x_22085:
[----:B------:R-:W-:-:S07]  /*2400*/  IMAD.MOV.U32 R4, RZ, RZ, R10 ;  /* 0x000000ffff047224 */ /* 0x000fce00078e000a */
.L_x_22086:
[----:B------:R-:W-:Y:S05]  /*2410*/  BSYNC B1 ;  /* 0x0000000000017941 */ /* 0x000fea0003800000 */
.L_x_22084:
        /* <DEDUP_REMOVED lines=16> */
.L_x_22090:
[----:B------:R-:W-:Y:S05]  /*2520*/  BSYNC B2 ;  /* 0x0000000000027941 */ /* 0x000fea0003800000 */
.L_x_22089:
        /* <DEDUP_REMOVED lines=44> */
.L_x_22088:
[----:B------:R-:W-:Y:S05]  /*27f0*/  BSYNC B1 ;  /* 0x0000000000017941 */ /* 0x000fea0003800000 */
.L_x_22087:
        /* <DEDUP_REMOVED lines=9> */
.L_x_22083:
[----:B------:R-:W-:Y:S05]  /*2890*/  BSYNC B0 ;  /* 0x0000000000007941 */ /* 0x000fea0003800000 */
.L_x_22082:
        /* <DEDUP_REMOVED lines=18> */
.L_x_22094:
[----:B------:R-:W-:-:S07]  /*29c0*/  MOV R3, R10 ;  /* 0x0000000a00037202 */ /* 0x000fce0000000f00 */
.L_x_22095:
[----:B------:R-:W-:Y:S05]  /*29d0*/  BSYNC B1 ;  /* 0x0000000000017941 */ /* 0x000fea0003800000 */
.L_x_22093:
        /* <DEDUP_REMOVED lines=16> */
.L_x_22099:
[----:B------:R-:W-:Y:S05]  /*2ae0*/  BSYNC B2 ;  /* 0x0000000000027941 */ /* 0x000fea0003800000 */
.L_x_22098:
        /* <DEDUP_REMOVED lines=44> */
.L_x_22097:
[----:B------:R-:W-:Y:S05]  /*2db0*/  BSYNC B1 ;  /* 0x0000000000017941 */ /* 0x000fea0003800000 */
.L_x_22096:
        /* <DEDUP_REMOVED lines=9> */
.L_x_22092:
[----:B------:R-:W-:Y:S05]  /*2e50*/  BSYNC B0 ;  /* 0x0000000000007941 */ /* 0x000fea0003800000 */
.L_x_22091:
        /* <DEDUP_REMOVED lines=18> */
.L_x_22103:
[----:B------:R-:W-:-:S07]  /*2f80*/  IMAD.MOV.U32 R2, RZ, RZ, R10 ;  /* 0x000000ffff027224 */ /* 0x000fce00078e000a */
.L_x_22104:
[----:B------:R-:W-:Y:S05]  /*2f90*/  BSYNC B1 ;  /* 0x0000000000017941 */ /* 0x000fea0003800000 */
.L_x_22102:
        /* <DEDUP_REMOVED lines=16> */
.L_x_22108:
[----:B------:R-:W-:Y:S05]  /*30a0*/  BSYNC B2 ;  /* 0x0000000000027941 */ /* 0x000fea0003800000 */
.L_x_22107:
        /* <DEDUP_REMOVED lines=44> */
.L_x_22106:
[----:B------:R-:W-:Y:S05]  /*3370*/  BSYNC B1 ;  /* 0x0000000000017941 */ /* 0x000fea0003800000 */
.L_x_22105:
        /* <DEDUP_REMOVED lines=9> */
.L_x_22101:
[----:B------:R-:W-:Y:S05]  /*3410*/  BSYNC B0 ;  /* 0x0000000000007941 */ /* 0x000fea0003800000 */
.L_x_22100:
        /* <DEDUP_REMOVED lines=18> */
.L_x_22112:
[----:B------:R-:W-:-:S07]  /*3540*/  MOV R0, R10 ;  /* 0x0000000a00007202 */ /* 0x000fce0000000f00 */
.L_x_22113:
[----:B------:R-:W-:Y:S05]  /*3550*/  BSYNC B1 ;  /* 0x0000000000017941 */ /* 0x000fea0003800000 */
.L_x_22111:
        /* <DEDUP_REMOVED lines=16> */
.L_x_22117:
[----:B------:R-:W-:Y:S05]  /*3660*/  BSYNC B2 ;  /* 0x0000000000027941 */ /* 0x000fea0003800000 */
.L_x_22116:
        /* <DEDUP_REMOVED lines=44> */
.L_x_22115:
[----:B------:R-:W-:Y:S05]  /*3930*/  BSYNC B1 ;  /* 0x0000000000017941 */ /* 0x000fea0003800000 */
.L_x_22114:
        /* <DEDUP_REMOVED lines=9> */
.L_x_22110:
[----:B------:R-:W-:Y:S05]  /*39d0*/  BSYNC B0 ;  /* 0x0000000000007941 */ /* 0x000fea0003800000 */
.L_x_22109:
        /* <DEDUP_REMOVED lines=20> */
.L_x_22119:
[----:B------:R-:W-:Y:S05]  /*3b20*/  BSYNC B0 ;  /* 0x0000000000007941 */ /* 0x000fea0003800000 */
.L_x_22118:
[----:B0-2---:R-:W-:Y:S01]  /*3b30*/  @P3 IMAD.WIDE.U32 R80, R89, 0x10, R76 ;  /* 0x0000001059503825 */ /* 0x005fe200078e004c */
        /* <DEDUP_REMOVED lines=20> */
.L_x_22123:
[----:B------:R-:W-:-:S07]  /*3c80*/  IMAD.MOV.U32 R4, RZ, RZ, R10 ;  /* 0x000000ffff047224 */ /* 0x000fce00078e000a */
.L_x_22124:
[----:B------:R-:W-:Y:S05]  /*3c90*/  BSYNC B1 ;  /* 0x0000000000017941 */ /* 0x000fea0003800000 */
.L_x_22122:
        /* <DEDUP_REMOVED lines=16> */
.L_x_22128:
[----:B------:R-:W-:Y:S05]  /*3da0*/  BSYNC B2 ;  /* 0x0000000000027941 */ /* 0x000fea0003800000 */
.L_x_22127:
        /* <DEDUP_REMOVED lines=44> */
.L_x_22126:
[----:B------:R-:W-:Y:S05]  /*4070*/  BSYNC B1 ;  /* 0x0000000000017941 */ /* 0x000fea0003800000 */
.L_x_22125:
        /* <DEDUP_REMOVED lines=9> */
.L_x_22121:
[----:B------:R-:W-:Y:S05]  /*4110*/  BSYNC B0 ;  /* 0x0000000000007941 */ /* 0x000fea0003800000 */
.L_x_22120:
        /* <DEDUP_REMOVED lines=18> */
.L_x_22132:
[----:B------:R-:W-:-:S07]  /*4240*/  MOV R3, R10 ;  /* 0x0000000a00037202 */ /* 0x000fce0000000f00 */
.L_x_22133:
[----:B------:R-:W-:Y:S05]  /*4250*/  BSYNC B1 ;  /* 0x0000000000017941 */ /* 0x000fea0003800000 */
.L_x_22131:
        /* <DEDUP_REMOVED lines=16> */
.L_x_22137:
[----:B------:R-:W-:Y:S05]  /*4360*/  BSYNC B2 ;  /* 0x0000000000027941 */ /* 0x000fea0003800000 */
.L_x_22136:
        /* <DEDUP_REMOVED lines=44> */
.L_x_22135:
[----:B------:R-:W-:Y:S05]  /*4630*/  BSYNC B1 ;  /* 0x0000000000017941 */ /* 0x000fea0003800000 */
.L_x_22134:
        /* <DEDUP_REMOVED lines=9> */
.L_x_22130:
[----:B------:R-:W-:Y:S05]  /*46d0*/  BSYNC B0 ;  /* 0x0000000000007941 */ /* 0x000fea0003800000 */
.L_x_22129:
        /* <DEDUP_REMOVED lines=18> */
.L_x_22141:
[----:B------:R-:W-:-:S07]  /*4800*/  IMAD.MOV.U32 R2, RZ, RZ, R10 ;  /* 0x000000ffff027224 */ /* 0x000fce00078e000a */
.L_x_22142:
[----:B------:R-:W-:Y:S05]  /*4810*/  BSYNC B1 ;  /* 0x0000000000017941 */ /* 0x000fea0003800000 */
.L_x_22140:
        /* <DEDUP_REMOVED lines=16> */
.L_x_22146:
[----:B------:R-:W-:Y:S05]  /*4920*/  BSYNC B2 ;  /* 0x0000000000027941 */ /* 0x000fea0003800000 */
.L_x_22145:
        /* <DEDUP_REMOVED lines=44> */
.L_x_22144:
[----:B------:R-:W-:Y:S05]  /*4bf0*/  BSYNC B1 ;  /* 0x0000000000017941 */ /* 0x000fea0003800000 */
.L_x_22143:
        /* <DEDUP_REMOVED lines=9> */
.L_x_22139:
[----:B------:R-:W-:Y:S05]  /*4c90*/  BSYNC B0 ;  /* 0x0000000000007941 */ /* 0x000fea0003800000 */
.L_x_22138:
        /* <DEDUP_REMOVED lines=18> */
.L_x_22150:
[----:B------:R-:W-:-:S07]  /*4dc0*/  MOV R0, R10 ;  /* 0x0000000a00007202 */ /* 0x000fce0000000f00 */
.L_x_22151:
[----:B------:R-:W-:Y:S05]  /*4dd0*/  BSYNC B1 ;  /* 0x0000000000017941 */ /* 0x000fea0003800000 */
.L_x_22149:
        /* <DEDUP_REMOVED lines=16> */
.L_x_22155:
[----:B------:R-:W-:Y:S05]  /*4ee0*/  BSYNC B2 ;  /* 0x0000000000027941 */ /* 0x000fea0003800000 */
.L_x_22154:
        /* <DEDUP_REMOVED lines=44> */
.L_x_22153:
[----:B------:R-:W-:Y:S05]  /*51b0*/  BSYNC B1 ;  /* 0x0000000000017941 */ /* 0x000fea0003800000 */
.L_x_22152:
        /* <DEDUP_REMOVED lines=9> */
.L_x_22148:
[----:B------:R-:W-:Y:S05]  /*5250*/  BSYNC B0 ;  /* 0x0000000000007941 */ /* 0x000fea0003800000 */
.L_x_22147:
        /* <DEDUP_REMOVED lines=20> */
.L_x_22157:
[----:B------:R-:W-:Y:S05]  /*53a0*/  BSYNC B0 ;  /* 0x0000000000007941 */ /* 0x000fea0003800000 */
.L_x_22156:
        /* <DEDUP_REMOVED lines=21> */
.L_x_22161:
[----:B------:R-:W-:-:S07]  /*5500*/  IMAD.MOV.U32 R4, RZ, RZ, R10 ;  /* 0x000000ffff047224 */ /* 0x000fce00078e000a */
.L_x_22162:
[----:B------:R-:W-:Y:S05]  /*5510*/  BSYNC B1 ;  /* 0x0000000000017941 */ /* 0x000fea0003800000 */
.L_x_22160:
        /* <DEDUP_REMOVED lines=16> */
.L_x_22166:
[----:B------:R-:W-:Y:S05]  /*5620*/  BSYNC B2 ;  /* 0x0000000000027941 */ /* 0x000fea0003800000 */
.L_x_22165:
        /* <DEDUP_REMOVED lines=44> */
.L_x_22164:
[----:B------:R-:W-:Y:S05]  /*58f0*/  BSYNC B1 ;  /* 0x0000000000017941 */ /* 0x000fea0003800000 */
.L_x_22163:
        /* <DEDUP_REMOVED lines=9> */
.L_x_22159:
[----:B------:R-:W-:Y:S05]  /*5990*/  BSYNC B0 ;  /* 0x0000000000007941 */ /* 0x000fea0003800000 */
.L_x_22158:
        /* <DEDUP_REMOVED lines=18> */
.L_x_22170:
[----:B------:R-:W-:-:S07]  /*5ac0*/  MOV R3, R10 ;  /* 0x0000000a00037202 */ /* 0x000fce0000000f00 */
.L_x_22171:
[----:B------:R-:W-:Y:S05]  /*5ad0*/  BSYNC B1 ;  /* 0x0000000000017941 */ /* 0x000fea0003800000 */
.L_x_22169:
        /* <DEDUP_REMOVED lines=16> */
.L_x_22175:
[----:B------:R-:W-:Y:S05]  /*5be0*/  BSYNC B2 ;  /* 0x0000000000027941 */ /* 0x000fea0003800000 */
.L_x_22174:
        /* <DEDUP_REMOVED lines=44> */
.L_x_22173:
[----:B------:R-:W-:Y:S05]  /*5eb0*/  BSYNC B1 ;  /* 0x0000000000017941 */ /* 0x000fea0003800000 */
.L_x_22172:
        /* <DEDUP_REMOVED lines=9> */
.L_x_22168:
[----:B------:R-:W-:Y:S05]  /*5f50*/  BSYNC B0 ;  /* 0x0000000000007941 */ /* 0x000fea0003800000 */
.L_x_22167:
        /* <DEDUP_REMOVED lines=18> */
.L_x_22179:
[----:B------:R-:W-:-:S07]  /*6080*/  IMAD.MOV.U32 R2, RZ, RZ, R10 ;  /* 0x000000ffff027224 */ /* 0x000fce00078e000a */
.L_x_22180:
[----:B------:R-:W-:Y:S05]  /*6090*/  BSYNC B1 ;  /* 0x0000000000017941 */ /* 0x000fea0003800000 */
.L_x_22178:
        /* <DEDUP_REMOVED lines=16> */
.L_x_22184:
[----:B------:R-:W-:Y:S05]  /*61a0*/  BSYNC B2 ;  /* 0x0000000000027941 */ /* 0x000fea0003800000 */
.L_x_22183:
        /* <DEDUP_REMOVED lines=44> */
.L_x_22182:
[----:B------:R-:W-:Y:S05]  /*6470*/  BSYNC B1 ;  /* 0x0000000000017941 */ /* 0x000fea0003800000 */
.L_x_22181:
        /* <DEDUP_REMOVED lines=9> */
.L_x_22177:
[----:B------:R-:W-:Y:S05]  /*6510*/  BSYNC B0 ;  /* 0x0000000000007941 */ /* 0x000fea0003800000 */
.L_x_22176:
        /* <DEDUP_REMOVED lines=18> */
.L_x_22188:
[----:B------:R-:W-:-:S07]  /*6640*/  MOV R0, R10 ;  /* 0x0000000a00007202 */ /* 0x000fce0000000f00 */
.L_x_22189:
[----:B------:R-:W-:Y:S05]  /*6650*/  BSYNC B1 ;  /* 0x0000000000017941 */ /* 0x000fea0003800000 */
.L_x_22187:
        /* <DEDUP_REMOVED lines=16> */
.L_x_22193:
[----:B------:R-:W-:Y:S05]  /*6760*/  BSYNC B2 ;  /* 0x0000000000027941 */ /* 0x000fea0003800000 */
.L_x_22192:
        /* <DEDUP_REMOVED lines=44> */
.L_x_22191:
[----:B------:R-:W-:Y:S05]  /*6a30*/  BSYNC B1 ;  /* 0x0000000000017941 */ /* 0x000fea0003800000 */
.L_x_22190:
        /* <DEDUP_REMOVED lines=9> */
.L_x_22186:
[----:B------:R-:W-:Y:S05]  /*6ad0*/  BSYNC B0 ;  /* 0x0000000000007941 */ /* 0x000fea0003800000 */
.L_x_22185:
        /* <DEDUP_REMOVED lines=20> */
.L_x_22195:
[----:B------:R-:W-:Y:S05]  /*6c20*/  BSYNC B0 ;  /* 0x0000000000007941 */ /* 0x000fea0003800000 */
.L_x_22194:
        /* <DEDUP_REMOVED lines=21> */
.L_x_22199:
[----:B------:R-:W-:-:S07]  /*6d80*/  IMAD.MOV.U32 R4, RZ, RZ, R10 ;  /* 0x000000ffff047224 */ /* 0x000fce00078e000a */
.L_x_22200:
[----:B------:R-:W-:Y:S05]  /*6d90*/  BSYNC B1 ;  /* 0x0000000000017941 */ /* 0x000fea0003800000 */
.L_x_22198:
        /* <DEDUP_REMOVED lines=16> */
.L_x_22204:
[----:B------:R-:W-:Y:S05]  /*6ea0*/  BSYNC B2 ;  /* 0x0000000000027941 */ /* 0x000fea0003800000 */
.L_x_22203:
        /* <DEDUP_REMOVED lines=44> */
.L_x_22202:
[----:B------:R-:W-:Y:S05]  /*7170*/  BSYNC B1 ;  /* 0x0000000000017941 */ /* 0x000fea0003800000 */
.L_x_22201:
        /* <DEDUP_REMOVED lines=9> */
.L_x_22197:
[----:B------:R-:W-:Y:S05]  /*7210*/  BSYNC B0 ;  /* 0x0000000000007941 */ /* 0x000fea0003800000 */
.L_x_22196:
        /* <DEDUP_REMOVED lines=18> */
.L_x_22208:
[----:B------:R-:W-:-:S07]  /*7340*/  MOV R3, R10 ;  /* 0x0000000a00037202 */ /* 0x000fce0000000f00 */
.L_x_22209:
[----:B------:R-:W-:Y:S05]  /*7350*/  BSYNC B1 ;  /* 0x0000000000017941 */ /* 0x000fea0003800000 */
.L_x_22207:
        /* <DEDUP_REMOVED lines=16> */
.L_x_22213:
[----:B------:R-:W-:Y:S05]  /*7460*/  BSYNC B2 ;  /* 0x0000000000027941 */ /* 0x000fea0003800000 */
.L_x_22212:
        /* <DEDUP_REMOVED lines=44> */
.L_x_22211:
[----:B------:R-:W-:Y:S05]  /*7730*/  BSYNC B1 ;  /* 0x0000000000017941 */ /* 0x000fea0003800000 */
.L_x_22210:
        /* <DEDUP_REMOVED lines=9> */
.L_x_22206:
[----:B------:R-:W-:Y:S05]  /*77d0*/  BSYNC B0 ;  /* 0x0000000000007941 */ /* 0x000fea0003800000 */
.L_x_22205:
        /* <DEDUP_REMOVED lines=18> */
.L_x_22217:
[----:B------:R-:W-:-:S07]  /*7900*/  IMAD.MOV.U32 R2, RZ, RZ, R10 ;  /* 0x000000ffff027224 */ /* 0x000fce00078e000a */
.L_x_22218:
[----:B------:R-:W-:Y:S05]  /*7910*/  BSYNC B1 ;  /* 0x0000000000017941 */ /* 0x000fea0003800000 */
.L_x_22216:
        /* <DEDUP_REMOVED lines=16> */
.L_x_22222:
[----:B------:R-:W-:Y:S05]  /*7a20*/  BSYNC B2 ;  /* 0x0000000000027941 */ /* 0x000fea0003800000 */
.L_x_22221:
        /* <DEDUP_REMOVED lines=44> */
.L_x_22220:
[----:B------:R-:W-:Y:S05]  /*7cf0*/  BSYNC B1 ;  /* 0x0000000000017941 */ /* 0x000fea0003800000 */
.L_x_22219:
        /* <DEDUP_REMOVED lines=9> */
.L_x_22215:
[----:B------:R-:W-:Y:S05]  /*7d90*/  BSYNC B0 ;  /* 0x0000000000007941 */ /* 0x000fea0003800000 */
.L_x_22214:
        /* <DEDUP_REMOVED lines=18> */
.L_x_22226:
[----:B------:R-:W-:-:S07]  /*7ec0*/  MOV R0, R10 ;  /* 0x0000000a00007202 */ /* 0x000fce0000000f00 */
.L_x_22227:
[----:B------:R-:W-:Y:S05]  /*7ed0*/  BSYNC B1 ;  /* 0x0000000000017941 */ /* 0x000fea0003800000 */
.L_x_22225:
        /* <DEDUP_REMOVED lines=16> */
.L_x_22231:
[----:B------:R-:W-:Y:S05]  /*7fe0*/  BSYNC B2 ;  /* 0x0000000000027941 */ /* 0x000fea0003800000 */
.L_x_22230:
        /* <DEDUP_REMOVED lines=44> */
.L_x_22229:
[----:B------:R-:W-:Y:S05]  /*82b0*/  BSYNC B1 ;  /* 0x0000000000017941 */ /* 0x000fea0003800000 */
.L_x_22228:
        /* <DEDUP_REMOVED lines=9> */
.L_x_22224:
[----:B------:R-:W-:Y:S05]  /*8350*/  BSYNC B0 ;  /* 0x0000000000007941 */ /* 0x000fea0003800000 */
.L_x_22223:
[----:B------:R-:W-:Y:S01]  /*8360*/  IADD3 R111, R91, 0x280, RZ ;  /* 0x000002805b6f7810 */ /* 0x000fe20007ffe0ff */
[----:B------:R-:W-:Y:S01]  /*8370*/  IMAD.WIDE.U32 R90, R109, 0x10, R102 ;  /* 0x000000106d5a7825 */ /* 0x000fe200078e0066 */
[----:B------:R-:W0:Y:S01]  /*8380*/  @P0 LDC.64 R106, c[0x0][0x230] ;  /* 0x00008c00ff6a0b82 */ /* 0x000e220000000a00 */
[----:B------:R-:W-:Y:S02]  /*8390*/  BSSY B0, `(.L_x_22232) ;  /* 0x0000011000007945 */ /* 0x000fe40003800000 */
        /* <DEDUP_REMOVED lines=16> */
.L_x_22233:
[----:B------:R-:W-:Y:S05]  /*84a0*/  BSYNC B0 ;  /* 0x0000000000007941 */ /* 0x000fea0003800000 */
.L_x_22232:
        /* <DEDUP_REMOVED lines=21> */
.L_x_22237:
[----:B------:R-:W-:-:S07]  /*8600*/  IMAD.MOV.U32 R4, RZ, RZ, R10 ;  /* 0x000000ffff047224 */ /* 0x000fce00078e000a */
.L_x_22238:
[----:B------:R-:W-:Y:S05]  /*8610*/  BSYNC B1 ;  /* 0x0000000000017941 */ /* 0x000fea0003800000 */
.L_x_22236:
        /* <DEDUP_REMOVED lines=16> */
.L_x_22242:
[----:B------:R-:W-:Y:S05]  /*8720*/  BSYNC B2 ;  /* 0x0000000000027941 */ /* 0x000fea0003800000 */
.L_x_22241:
        /* <DEDUP_REMOVED lines=44> */
.L_x_22240:
[----:B------:R-:W-:Y:S05]  /*89f0*/  BSYNC B1 ;  /* 0x0000000000017941 */ /* 0x000fea0003800000 */
.L_x_22239:
        /* <DEDUP_REMOVED lines=9> */
.L_x_22235:
[----:B------:R-:W-:Y:S05]  /*8a90*/  BSYNC B0 ;  /* 0x0000000000007941 */ /* 0x000fea0003800000 */
.L_x_22234:
        /* <DEDUP_REMOVED lines=18> */
.L_x_22246:
[----:B------:R-:W-:-:S07]  /*8bc0*/  MOV R3, R10 ;  /* 0x0000000a00037202 */ /* 0x000fce0000000f00 */
.L_x_22247:
[----:B------:R-:W-:Y:S05]  /*8bd0*/  BSYNC B1 ;  /* 0x0000000000017941 */ /* 0x000fea0003800000 */
.L_x_22245:
        /* <DEDUP_REMOVED lines=16> */
.L_x_22251:
[----:B------:R-:W-:Y:S05]  /*8ce0*/  BSYNC B2 ;  /* 0x0000000000027941 */ /* 0x000fea0003800000 */
.L_x_22250:
        /* <DEDUP_REMOVED lines=44> */
.L_x_22249:
[----:B------:R-:W-:Y:S05]  /*8fb0*/  BSYNC B1 ;  /* 0x0000000000017941 */ /* 0x000fea0003800000 */
.L_x_22248:
        /* <DEDUP_REMOVED lines=9> */
.L_x_22244:
[----:B------:R-:W-:Y:S05]  /*9050*/  BSYNC B0 ;  /* 0x0000000000007941 */ /* 0x000fea0003800000 */
.L_x_22243:
        /* <DEDUP_REMOVED lines=18> */
.L_x_22255:
[----:B------:R-:W-:-:S07]  /*9180*/  IMAD.MOV.U32 R2, RZ, RZ, R10 ;  /* 0x000000ffff027224 */ /* 0x000fce00078e000a */
.L_x_22256:
[----:B------:R-:W-:Y:S05]  /*9190*/  BSYNC B1 ;  /* 0x0000000000017941 */ /* 0x000fea0003800000 */
.L_x_22254:
        /* <DEDUP_REMOVED lines=16> */
.L_x_22260:
[----:B------:R-:W-:Y:S05]  /*92a0*/  BSYNC B2 ;  /* 0x0000000000027941 */ /* 0x000fea0003800000 */
.L_x_22259:
        /* <DEDUP_REMOVED lines=44> */
.L_x_22258:
[----:B------:R-:W-:Y:S05]  /*9570*/  BSYNC B1 ;  /* 0x0000000000017941 */ /* 0x000fea0003800000 */
.L_x_22257:
        /* <DEDUP_REMOVED lines=9> */
.L_x_22253:
[----:B------:R-:W-:Y:S05]  /*9610*/  BSYNC B0 ;  /* 0x0000000000007941 */ /* 0x000fea0003800000 */
.L_x_22252:
        /* <DEDUP_REMOVED lines=18> */
.L_x_22264:
[----:B------:R-:W-:-:S07]  /*9740*/  MOV R0, R10 ;  /* 0x0000000a00007202 */ /* 0x000fce0000000f00 */
.L_x_22265:
[----:B------:R-:W-:Y:S05]  /*9750*/  BSYNC B1 ;  /* 0x0000000000017941 */ /* 0x000fea0003800000 */
.L_x_22263:
        /* <DEDUP_REMOVED lines=16> */
.L_x_22269:
[----:B------:R-:W-:Y:S05]  /*9860*/  BSYNC B2 ;  /* 0x0000000000027941 */ /* 0x000fea0003800000 */
.L_x_22268:
        /* <DEDUP_REMOVED lines=44> */
.L_x_22267:
[----:B------:R-:W-:Y:S05]  /*9b30*/  BSYNC B1 ;  /* 0x0000000000017941 */ /* 0x000fea0003800000 */
.L_x_22266:
        /* <DEDUP_REMOVED lines=9> */
.L_x_22262:
[----:B------:R-:W-:Y:S05]  /*9bd0*/  BSYNC B0 ;  /* 0x0000000000007941 */ /* 0x000fea0003800000 */
.L_x_22261:
[----:B------:R-:W-:Y:S01]  /*9be0*/  FADD.FTZ R104, RZ, R68 ;  /* 0x00000044ff687221 */ /* 0x000fe20000010000 */
[----:B------:R-:W-:Y:S01]  /*9bf0*/  IMAD.WIDE.U32 R102, R111, 0x10, R102 ;  /* 0x000000106f667825 */ /* 0x000fe200078e0066 */
[----:B------:R-:W-:Y:S01]  /*9c00*/  LOP3.LUT P0, RZ, R97, 0xff, RZ, 0xc0, !PT ;  /* 0x000000ff61ff7812 */ /* 0x000fe2000780c0ff */
[----:B------:R-:W-:Y:S02]  /*9c10*/  BSSY B0, `(.L_x_22270) ;  /* 0x0000027000007945 */ /* 0x000fe40003800000 */
[----:B------:R-:W-:Y:S01]  /*9c20*/  FADD.FTZ R105, R104, R69 ;  /* 0x0000004568697221 */ /* 0x000fe20000010000 */
[----:B------:R-:W-:Y:S01]  /*9c30*/  LOP3.LUT P1, RZ, R96, 0x1f, RZ, 0xc0, !PT ;  /* 0x0000001f60ff7812 */ /* 0x000fe2000782c0ff */
        /* <DEDUP_REMOVED lines=36> */
.L_x_22271:
[----:B------:R-:W-:Y:S05]  /*9e80*/  BSYNC B0 ;  /* 0x0000000000007941 */ /* 0x000fea0003800000 */
.L_x_22270:
        /* <DEDUP_REMOVED lines=72> */
.L_x_22286:
[----:B------:R-:W2:Y:S01]  /*a310*/  @!P1 S2R R106, SR_CgaCtaId ;  /* 0x00000000006a9919 */ /* 0x000ea20000008800 */
[----:B------:R-:W-:Y:S01]  /*a320*/  @!P1 MOV R97, 0x400 ;  /* 0x0000040000619802 */ /* 0x000fe20000000f00 */
[----:B01----:R-:W-:Y:S01]  /*a330*/  FADD.FTZ R103, R103, R110 ;  /* 0x0000006e67677221 */ /* 0x003fe20000010000 */
        /* <DEDUP_REMOVED lines=60> */
[--C-:B------:R-:W-:Y:S02]  /*a700*/  @!P1 LEA.HI.X R103, R95, R103, R100.reuse, 0x2, P3 ;  /* 0x000000675f679211 */ /* 0x100fe400018f1464 */
[----:B------:R-:W-:Y:S02]  /*a710*/  FSEL R110, R97, RZ, P2 ;  /* 0x000000ff616e7208 */ /* 0x000fe40001000000 */
[C---:B---3--:R-:W-:Y:S01]  /*a720*/  @!P1 LEA R104, P4, R95.reuse, R104, 0x2 ;  /* 0x000000685f689211 */ /* 0x048fe200078810ff */
[----:B-1----:R-:W-:Y:S01]  /*a730*/  FFMA.FTZ R97, R106, UR12, R101 ;  /* 0x0000000c6a617c23 */ /* 0x002fe20008010065 */
[----:B------:R0:W-:Y:S02]  /*a740*/  @!P1 STG.E desc[UR6][R102.64], R107 ;  /* 0x0000006b66009986 */ /* 0x0001e4000c101906 */
[----:B------:R-:W-:Y:S01]  /*a750*/  @!P1 LEA.HI.X R105, R95, R105, R100, 0x2, P4 ;  /* 0x000000695f699211 */ /* 0x000fe200020f1464 */
[----:B------:R-:W-:-:S06]  /*a760*/  FADD.FTZ R97, R97, R110 ;  /* 0x0000006e61617221 */ /* 0x000fcc0000010000 */
[----:B------:R-:W1:Y:S02]  /*a770*/  MUFU.RSQ R97, R97 ;  /* 0x0000006100617308 */ /* 0x000e640000001400 */
[----:B-1----:R0:W-:Y:S01]  /*a780*/  @!P1 STG.E desc[UR6][R104.64], R97 ;  /* 0x0000006168009986 */ /* 0x0021e2000c101906 */
[----:B------:R-:W-:-:S13]  /*a790*/  ISETP.GE.AND P1, PT, R99, 0x1, PT ;  /* 0x000000016300780c */ /* 0x000fda0003f26270 */
[----:B0-----:R-:W-:Y:S05]  /*a7a0*/  @!P1 BRA `(.L_x_22274) ;  /* 0x0000000400849947 */ /* 0x001fea0003800000 */
[----:B------:R-:W0:Y:S01]  /*a7b0*/  LDC.64 R102, c[0x0][0x2b8] ;  /* 0x0000ae00ff667b82 */ /* 0x000e220000000a00 */
        /* <DEDUP_REMOVED lines=28> */
[----:B------:R-:W-:Y:S01]  /*a980*/  LEA.HI R99, R74, R99, RZ, 0x2 ;  /* 0x000000634a637211 */ /* 0x000fe200078f10ff */
[C---:B------:R-:W-:Y:S01]  /*a990*/  FMUL.FTZ R73, R97.reuse, R68 ;  /* 0x0000004461497220 */ /* 0x040fe20000410000 */
[----:B------:R-:W-:Y:S01]  /*a9a0*/  LOP3.LUT R5, R96, 0x7f, RZ, 0xc0, !PT ;  /* 0x0000007f60057812 */ /* 0x000fe200078ec0ff */
[C---:B------:R-:W-:Y:S01]  /*a9b0*/  FMUL.FTZ R69, R97.reuse, R70 ;  /* 0x0000004661457220 */ /* 0x040fe20000410000 */
[C---:B------:R-:W-:Y:S01]  /*a9c0*/  FMUL.FTZ R98, R97.reuse, R98 ;  /* 0x0000006261627220 */ /* 0x040fe20000410000 */
[----:B------:R-:W-:Y:S01]  /*a9d0*/  FMUL.FTZ R100, R97, R100 ;  /* 0x0000006461647220 */ /* 0x000fe20000410000 */
[----:B------:R-:W-:Y:S01]  /*a9e0*/  LEA.HI.SX32 R99, R99, R5, 0x1e ;  /* 0x0000000563637211 */ /* 0x000fe200078ff2ff */
        /* <DEDUP_REMOVED lines=27> */
[----:B------:R-:W-:-:S02]  /*aba0*/  VIADD R91, R99, 0x100 ;  /* 0x00000100635b7836 */ /* 0x000fc40000000000 */
[----:B0-----:R-:W-:Y:S01]  /*abb0*/  FFMA.FTZ R72, R24, R79, R48 ;  /* 0x0000004f18487223 */ /* 0x001fe20000010030 */
[----:B------:R-:W-:Y:S01]  /*abc0*/  FFMA.FTZ R79, R23, R78, R47 ;  /* 0x0000004e174f7223 */ /* 0x000fe2000001002f */
[----:B------:R-:W-:Y:S01]  /*abd0*/  FFMA.FTZ R78, R22, R77, R46 ;  /* 0x0000004d164e7223 */ /* 0x000fe2000001002e */
[----:B------:R-:W-:Y:S01]  /*abe0*/  FFMA.FTZ R77, R21, R76, R45 ;  /* 0x0000004c154d7223 */ /* 0x000fe2000001002d */
[----:B------:R-:W-:Y:S01]  /*abf0*/  FFMA.FTZ R76, R20, R83, R44 ;  /* 0x00000053144c7223 */ /* 0x000fe2000001002c */
[----:B------:R-:W-:Y:S01]  /*ac00*/  IADD3 R97, R99, 0x180, RZ ;  /* 0x0000018063617810 */ /* 0x000fe20007ffe0ff */
[----:B------:R-:W-:Y:S01]  /*ac10*/  FFMA.FTZ R83, R19, R82, R43 ;  /* 0x0000005213537223 */ /* 0x000fe2000001002b */
[----:B------:R-:W-:Y:S01]  /*ac20*/  FFMA.FTZ R82, R18, R81, R42 ;  /* 0x0000005112527223 */ /* 0x000fe2000001002a */
[C---:B------:R-:W-:Y:S01]  /*ac30*/  VIADD R101, R99.reuse, 0x200 ;  /* 0x0000020063657836 */ /* 0x040fe20000000000 */
[----:B------:R-:W-:Y:S01]  /*ac40*/  IADD3 R111, R99, 0x280, RZ ;  /* 0x00000280636f7810 */ /* 0x000fe20007ffe0ff */
[----:B------:R-:W-:Y:S01]  /*ac50*/  FFMA.FTZ R81, R17, R80, R41 ;  /* 0x0000005011517223 */ /* 0x000fe20000010029 */
[----:B------:R-:W-:-:S04]  /*ac60*/  IMAD.WIDE.U32 R88, R89, 0x10, R102 ;  /* 0x0000001059587825 */ /* 0x000fc800078e0066 */
        /* <DEDUP_REMOVED lines=14> */
[--C-:B------:R-:W-:Y:S01]  /*ad50*/  IMAD.WIDE.U32 R100, R101, 0x10, R102.reuse ;  /* 0x0000001065647825 */ /* 0x100fe200078e0066 */
[----:B------:R0:W-:Y:S03]  /*ad60*/  STG.E.128 desc[UR6][R88.64], R68 ;  /* 0x0000004458007986 */ /* 0x0001e6000c101d06 */
[----:B------:R-:W-:Y:S01]  /*ad70*/  IMAD.WIDE.U32 R102, R111, 0x10, R102 ;  /* 0x000000106f667825 */ /* 0x000fe200078e0066 */
[----:B------:R0:W-:Y:S04]  /*ad80*/  STG.E.128 desc[UR6][R90.64], R72 ;  /* 0x000000485a007986 */ /* 0x0001e8000c101d06 */
[----:B------:R0:W-:Y:S04]  /*ad90*/  STG.E.128 desc[UR6][R98.64], R76 ;  /* 0x0000004c62007986 */ /* 0x0001e8000c101d06 */
[----:B------:R0:W-:Y:S04]  /*ada0*/  STG.E.128 desc[UR6][R100.64], R80 ;  /* 0x0000005064007986 */ /* 0x0001e8000c101d06 */
[----:B------:R0:W-:Y:S02]  /*adb0*/  STG.E.128 desc[UR6][R102.64], R84 ;  /* 0x0000005466007986 */ /* 0x0001e4000c101d06 */
.L_x_22274:
[----:B------:R-:W-:Y:S05]  /*adc0*/  BSYNC B0 ;  /* 0x0000000000007941 */ /* 0x000fea0003800000 */
.L_x_22273:
[----:B------:R-:W-:Y:S01]  /*add0*/  VIADD R95, R95, UR14 ;  /* 0x0000000e5f5f7c36 */ /* 0x000fe20008000000 */
[----:B------:R-:W-:-:S04]  /*ade0*/  SEL R97, RZ, 0x1, P0 ;  /* 0x00000001ff617807 */ /* 0x000fc80000000000 */
[----:B------:R-:W-:-:S13]  /*adf0*/  ISETP.GE.AND P1, PT, R95, UR15, PT ;  /* 0x0000000f5f007c0c */ /* 0x000fda000bf26270 */
[----:B------:R-:W-:Y:S05]  /*ae00*/  @!P1 BRA `(.L_x_22275) ;  /* 0xffffff5800989947 */ /* 0x000fea000383ffff */
[----:B------:R-:W-:Y:S05]  /*ae10*/  EXIT ;  /* 0x000000000000794d */ /* 0x000fea0003800000 */
.L_x_22272:
[----:B------:R-:W-:Y:S01]  /*ae20*/  HFMA2.MMA R114, -RZ, RZ, 0, 1.847743988037109375e-06 ;  /* 0x0000001fff727435 */ /* 0x000fe200000001ff */
[----:B------:R-:W-:Y:S01]  /*ae30*/  MOV R112, R106 ;  /* 0x0000006a00707202 */ /* 0x000fe20000000f00 */
[----:B------:R-:W-:Y:S02]  /*ae40*/  IMAD.MOV.U32 R111, RZ, RZ, 0x1 ;  /* 0x00000001ff6f7424 */ /* 0x000fe400078e00ff */
[----:B------:R-:W-:-:S07]  /*ae50*/  IMAD.MOV.U32 R109, RZ, RZ, -0x1 ;  /* 0xffffffffff6d7424 */ /* 0x000fce00078e00ff */
[----:B0----5:R-:W-:Y:S05]  /*ae60*/  WARPSYNC.COLLECTIVE R109, `(.L_x_22276) ;  /* 0x000000006d087348 */ /* 0x021fea0003c00000 */
[----:B------:R1:W2:Y:S02]  /*ae70*/  SHFL.BFLY P3, R110, R112, R111, R114 ;  /* 0x0c00006f706e7389 */ /* 0x0002a40000060072 */
[----:B012--5:R-:W-:Y:S01]  /*ae80*/  ENDCOLLECTIVE ;  /* 0x000000000000791b */ /* 0x027fe20003800000 */
.L_x_22276:
[----:B------:R-:W-:Y:S01]  /*ae90*/  HFMA2.MMA R111, -RZ, RZ, 0, 1.1920928955078125e-07 ;  /* 0x00000002ff6f7435 */ /* 0x000fe200000001ff */
[----:B------:R-:W-:-:S05]  /*aea0*/  MOV R97, R110 ;  /* 0x0000006e00617202 */ /* 0x000fca0000000f00 */
[----:B------:R-:W-:-:S04]  /*aeb0*/  FADD.FTZ R101, R106, R97 ;  /* 0x000000616a657221 */ /* 0x000fc80000010000 */
[----:B------:R-:W-:-:S07]  /*aec0*/  IMAD.MOV.U32 R112, RZ, RZ, R101 ;  /* 0x000000ffff707224 */ /* 0x000fce00078e0065 */
[----:B------:R-:W-:Y:S05]  /*aed0*/  WARPSYNC.COLLECTIVE R109, `(.L_x_22277) ;  /* 0x000000006d087348 */ /* 0x000fea0003c00000 */
[----:B------:R0:W1:Y:S02]  /*aee0*/  SHFL.BFLY P3, R110, R112, R111, R114 ;  /* 0x0c00006f706e7389 */ /* 0x0000640000060072 */
[----:B01----:R-:W-:Y:S01]  /*aef0*/  ENDCOLLECTIVE ;  /* 0x000000000000791b */ /* 0x003fe20003800000 */
.L_x_22277:
[----:B------:R-:W-:Y:S02]  /*af00*/  IMAD.MOV.U32 R111, RZ, RZ, 0x4 ;  /* 0x00000004ff6f7424 */ /* 0x000fe400078e00ff */
[----:B------:R-:W-:-:S04]  /*af10*/  IMAD.MOV.U32 R102, RZ, RZ, R110 ;  /* 0x000000ffff667224 */ /* 0x000fc800078e006e */
[----:B------:R-:W-:-:S05]  /*af20*/  FADD.FTZ R103, R101, R102 ;  /* 0x0000006665677221 */ /* 0x000fca0000010000 */
[----:B------:R-:W-:-:S07]  /*af30*/  MOV R112, R103 ;  /* 0x0000006700707202 */ /* 0x000fce0000000f00 */
[----:B------:R-:W-:Y:S05]  /*af40*/  WARPSYNC.COLLECTIVE R109, `(.L_x_22278) ;  /* 0x000000006d087348 */ /* 0x000fea0003c00000 */
[----:B------:R0:W1:Y:S02]  /*af50*/  SHFL.BFLY P3, R110, R112, R111, R114 ;  /* 0x0c00006f706e7389 */ /* 0x0000640000060072 */
[----:B01----:R-:W-:Y:S01]  /*af60*/  ENDCOLLECTIVE ;  /* 0x000000000000791b */ /* 0x003fe20003800000 */
.L_x_22278:
[----:B------:R-:W-:Y:S01]  /*af70*/  HFMA2.MMA R111, -RZ, RZ, 0, 4.76837158203125e-07 ;  /* 0x00000008ff6f7435 */ /* 0x000fe200000001ff */
[----:B------:R-:W-:-:S05]  /*af80*/  MOV R102, R110 ;  /* 0x0000006e00667202 */ /* 0x000fca0000000f00 */
[----:B------:R-:W-:-:S04]  /*af90*/  FADD.FTZ R107, R103, R102 ;  /* 0x00000066676b7221 */ /* 0x000fc80000010000 */
[----:B------:R-:W-:-:S07]  /*afa0*/  IMAD.MOV.U32 R112, RZ, RZ, R107 ;  /* 0x000000ffff707224 */ /* 0x000fce00078e006b */
[----:B------:R-:W-:Y:S05]  /*afb0*/  WARPSYNC.COLLECTIVE R109, `(.L_x_22279) ;  /* 0x000000006d087348 */ /* 0x000fea0003c00000 */
[----:B------:R0:W1:Y:S02]  /*afc0*/  SHFL.BFLY P3, R110, R112, R111, R114 ;  /* 0x0c00006f706e7389 */ /* 0x0000640000060072 */
[----:B01----:R-:W-:Y:S01]  /*afd0*/  ENDCOLLECTIVE ;  /* 0x000000000000791b */ /* 0x003fe20003800000 */
.L_x_22279:
[----:B------:R-:W-:Y:S02]  /*afe0*/  IMAD.MOV.U32 R111, RZ, RZ, 0x10 ;  /* 0x00000010ff6f7424 */ /* 0x000fe400078e00ff */
[----:B------:R-:W-:-:S04]  /*aff0*/  IMAD.MOV.U32 R102, RZ, RZ, R110 ;  /* 0x000000ffff667224 */ /* 0x000fc800078e006e */
[----:B------:R-:W-:-:S05]  /*b000*/  FADD.FTZ R108, R107, R102 ;  /* 0x000000666b6c7221 */ /* 0x000fca0000010000 */
[----:B------:R-:W-:-:S07]  /*b010*/  MOV R112, R108 ;  /* 0x0000006c00707202 */ /* 0x000fce0000000f00 */
[----:B------:R-:W-:Y:S05]  /*b020*/  WARPSYNC.COLLECTIVE R109, `(.L_x_22280) ;  /* 0x000000006d087348 */ /* 0x000fea0003c00000 */
[----:B------:R0:W1:Y:S02]  /*b030*/  SHFL.BFLY P3, R110, R112, R111, R114 ;  /* 0x0c00006f706e7389 */ /* 0x0000640000060072 */
[----:B01----:R-:W-:Y:S01]  /*b040*/  ENDCOLLECTIVE ;  /* 0x000000000000791b */ /* 0x003fe20003800000 */
.L_x_22280:
        /* <DEDUP_REMOVED lines=56> */
.L_x_22281:
[----:B------:R-:W-:Y:S02]  /*b3d0*/  IMAD.MOV.U32 R111, RZ, RZ, 0x2 ;  /* 0x00000002ff6f7424 */ /* 0x000fe400078e00ff */
[----:B------:R-:W-:-:S04]  /*b3e0*/  IMAD.MOV.U32 R106, RZ, RZ, R110 ;  /* 0x000000ffff6a7224 */ /* 0x000fc800078e006e */
[----:B------:R-:W-:-:S05]  /*b3f0*/  FADD.FTZ R106, R97, R106 ;  /* 0x0000006a616a7221 */ /* 0x000fca0000010000 */
[----:B------:R-:W-:-:S07]  /*b400*/  MOV R112, R106 ;  /* 0x0000006a00707202 */ /* 0x000fce0000000f00 */
[----:B------:R-:W-:Y:S05]  /*b410*/  WARPSYNC.COLLECTIVE R109, `(.L_x_22282) ;  /* 0x000000006d087348 */ /* 0x000fea0003c00000 */
[----:B------:R0:W1:Y:S02]  /*b420*/  SHFL.BFLY P3, R110, R112, R111, R114 ;  /* 0x0c00006f706e7389 */ /* 0x0000640000060072 */
[----:B01----:R-:W-:Y:S01]  /*b430*/  ENDCOLLECTIVE ;  /* 0x000000000000791b */ /* 0x003fe20003800000 */
.L_x_22282:
[----:B------:R-:W-:Y:S01]  /*b440*/  HFMA2.MMA R111, -RZ, RZ, 0, 2.384185791015625e-07 ;  /* 0x00000004ff6f7435 */ /* 0x000fe200000001ff */
[----:B------:R-:W-:-:S05]  /*b450*/  MOV R101, R110 ;  /* 0x0000006e00657202 */ /* 0x000fca0000000f00 */
[----:B------:R-:W-:-:S04]  /*b460*/  FADD.FTZ R101, R106, R101 ;  /* 0x000000656a657221 */ /* 0x000fc80000010000 */
[----:B------:R-:W-:-:S07]  /*b470*/  IMAD.MOV.U32 R112, RZ, RZ, R101 ;  /* 0x000000ffff707224 */ /* 0x000fce00078e0065 */
[----:B------:R-:W-:Y:S05]  /*b480*/  WARPSYNC.COLLECTIVE R109, `(.L_x_22283) ;  /* 0x000000006d087348 */ /* 0x000fea0003c00000 */
[----:B------:R0:W1:Y:S02]  /*b490*/  SHFL.BFLY P3, R110, R112, R111, R114 ;  /* 0x0c00006f706e7389 */ /* 0x0000640000060072 */
[----:B01----:R-:W-:Y:S01]  /*b4a0*/  ENDCOLLECTIVE ;  /* 0x000000000000791b */ /* 0x003fe20003800000 */
.L_x_22283:
[----:B------:R-:W-:Y:S02]  /*b4b0*/  IMAD.MOV.U32 R111, RZ, RZ, 0x8 ;  /* 0x00000008ff6f7424 */ /* 0x000fe400078e00ff */
[----:B------:R-:W-:-:S04]  /*b4c0*/  IMAD.MOV.U32 R108, RZ, RZ, R110 ;  /* 0x000000ffff6c7224 */ /* 0x000fc800078e006e */
[----:B------:R-:W-:-:S05]  /*b4d0*/  FADD.FTZ R108, R101, R108 ;  /* 0x0000006c656c7221 */ /* 0x000fca0000010000 */
[----:B------:R-:W-:-:S07]  /*b4e0*/  MOV R112, R108 ;  /* 0x0000006c00707202 */ /* 0x000fce0000000f00 */
[----:B------:R-:W-:Y:S05]  /*b4f0*/  WARPSYNC.COLLECTIVE R109, `(.L_x_22284) ;  /* 0x000000006d087348 */ /* 0x000fea0003c00000 */
[----:B------:R0:W1:Y:S02]  /*b500*/  SHFL.BFLY P3, R110, R112, R111, R114 ;  /* 0x0c00006f706e7389 */ /* 0x0000640000060072 */
[----:B01----:R-:W-:Y:S01]  /*b510*/  ENDCOLLECTIVE ;  /* 0x000000000000791b */ /* 0x003fe20003800000 */
.L_x_22284:
[----:B------:R-:W-:Y:S01]  /*b520*/  HFMA2.MMA R111, -RZ, RZ, 0, 9.5367431640625e-07 ;  /* 0x00000010ff6f7435 */ /* 0x000fe200000001ff */
[----:B------:R-:W-:-:S05]  /*b530*/  MOV R103, R110 ;  /* 0x0000006e00677202 */ /* 0x000fca0000000f00 */
[----:B------:R-:W-:-:S04]  /*b540*/  FADD.FTZ R103, R108, R103 ;  /* 0x000000676c677221 */ /* 0x000fc80000010000 */
[----:B------:R-:W-:-:S07]  /*b550*/  IMAD.MOV.U32 R112, RZ, RZ, R103 ;  /* 0x000000ffff707224 */ /* 0x000fce00078e0067 */
[----:B------:R-:W-:Y:S05]  /*b560*/  WARPSYNC.COLLECTIVE R109, `(.L_x_22285) ;  /* 0x000000006d087348 */ /* 0x000fea0003c00000 */
[----:B------:R0:W1:Y:S02]  /*b570*/  SHFL.BFLY P3, R110, R112, R111, R114 ;  /* 0x0c00006f706e7389 */ /* 0x0000640000060072 */
[----:B01----:R-:W-:Y:S01]  /*b580*/  ENDCOLLECTIVE ;  /* 0x000000000000791b */ /* 0x003fe20003800000 */
.L_x_22285:
[----:B------:R-:W-:Y:S05]  /*b590*/  BRA `(.L_x_22286) ;  /* 0xffffffec005c7947 */ /* 0x000fea000383ffff */
.L_x_22287:
        /* <DEDUP_REMOVED lines=14> */
.L_x_23363:


//--------------------- .text._ZN10layer_norm13ln_fwd_kernelINS_13Kernel_traitsIfffffjLj3072ELj1ELj1ELj4ELj16ENS_18Kernel_traits_baseILj3072EfffffjLj128EEEEELb1ELb1ELb0ELb0EEEvNS_9FwdParamsE --------------------------
	.section	.text._ZN10layer_norm13ln_fwd_kernelINS_13Kernel_traitsIfffffjLj3072ELj1ELj1ELj4ELj16ENS_18Kernel_traits_baseILj3072EfffffjLj128EEEEELb1ELb1ELb0ELb0EEEvNS_9FwdParamsE,"ax",@progbits
	.align	128
        .global         _ZN10layer_norm13ln_fwd_kernelINS_13Kernel_traitsIfffffjLj3072ELj1ELj1ELj4ELj16ENS_18Kernel_traits_baseILj3072EfffffjLj128EEEEELb1ELb1ELb0ELb0EEEvNS_9FwdParamsE
        .type           _ZN10layer_norm13ln_fwd_kernelINS_13Kernel_traitsIfffffjLj3072ELj1ELj1ELj4ELj16ENS_18Kernel_traits_baseILj3072EfffffjLj128EEEEELb1ELb1ELb0ELb0EEEvNS_9FwdParamsE,@function
        .size           _ZN10layer_norm13ln_fwd_kernelINS_13Kernel_traitsIfffffjLj3072ELj1ELj1ELj4ELj16ENS_18Kernel_traits_baseILj3072EfffffjLj128EEEEELb1ELb1ELb0ELb0EEEvNS_9FwdParamsE,(.L_x_23364 - _ZN10layer_norm13ln_fwd_kernelINS_13Kernel_traitsIfffffjLj3072ELj1ELj1ELj4ELj16ENS_18Kernel_traits_baseILj3072EfffffjLj128EEEEELb1ELb1ELb0ELb0EEEvNS_9FwdParamsE)
        .other          _ZN10layer_norm13ln_fwd_kernelINS_13Kernel_traitsIfffffjLj3072ELj1ELj1ELj4ELj16ENS_18Kernel_traits_baseILj3072EfffffjLj128EEEEELb1ELb1ELb0ELb0EEEvNS_9FwdParamsE,@"STO_CUDA_ENTRY STV_DEFAULT"
_ZN10layer_norm13ln_fwd_kernelINS_13Kernel_traitsIfffffjLj3072ELj1ELj1ELj4ELj16ENS_18Kernel_traits_baseILj3072EfffffjLj128EEEEELb1ELb1ELb0ELb0EEEvNS_9FwdParamsE:
.text._ZN10layer_norm13ln_fwd_kernelINS_13Kernel_traitsIfffffjLj3072ELj1ELj1ELj4ELj16ENS_18Kernel_traits_baseILj3072EfffffjLj128EEEEELb1ELb1ELb0ELb0EEEvNS_9FwdParamsE:
        /* <DEDUP_REMOVED lines=60> */
[----:B------:R-:W-:Y:S01]  /*03c0*/  MOV R3, UR4 ;  /* 0x0000000400037c02 */ /* 0x000fe20008000f00 */
[----:B------:R-:W-:Y:S02]  /*03d0*/  UIADD3 UR18, UR6, 0x1715609d, URZ ;  /* 0x1715609d06127890 */ /* 0x000fe4000fffe03f */
[----:B------:R-:W-:Y:S01]  /*03e0*/  IMAD.WIDE.U32 R8, R8, -0x326172a9, RZ ;  /* 0xcd9e8d5708087825 */ /* 0x000fe200078e00ff */
[----:B------:R-:W-:Y:S02]  /*03f0*/  LOP3.LUT R76, R7, UR19, R2, 0x96, !PT ;  /* 0x00000013074c7c12 */ /* 0x000fe4000f8e9602 */
[----:B------:R-:W-:Y:S01]  /*0400*/  LEA.HI.SX32 R10, R3, R10, 0x1e ;  /* 0x0000000a030a7211 */ /* 0x000fe200078ff2ff */
[----:B------:R-:W-:Y:S01]  /*0410*/  UIADD3 UR5, UR6, -0x4ab325aa, URZ ;  /* 0xb54cda5606057890 */ /* 0x000fe2000fffe03f */
[----:B------:R-:W-:Y:S01]  /*0420*/  LOP3.LUT R4, R9, UR18, R4, 0x96, !PT ;  /* 0x0000001209047c12 */ /* 0x000fe2000f8e9604 */
[----:B------:R-:W-:Y:S01]  /*0430*/  IMAD.WIDE.U32 R76, R76, -0x326172a9, RZ ;  /* 0xcd9e8d574c4c7825 */ /* 0x000fe200078e00ff */
[----:B------:R-:W-:Y:S01]  /*0440*/  LOP3.LUT P5, RZ, R10, 0xffffff80, RZ, 0xc0, !PT ;  /* 0xffffff800aff7812 */ /* 0x000fe200078ac0ff */
[----:B------:R-:W-:-:S02]  /*0450*/  UIADD3 UR20, UR7, 0x646e171e, URZ ;  /* 0x646e171e07147890 */ /* 0x000fc4000fffe03f */
[----:B------:R-:W-:Y:S01]  /*0460*/  IMAD.WIDE.U32 R4, R4, -0x2daee0ad, RZ ;  /* 0xd2511f5304047825 */ /* 0x000fe200078e00ff */
[----:B------:R-:W-:Y:S01]  /*0470*/  LOP3.LUT R2, R77, UR5, R8, 0x96, !PT ;  /* 0x000000054d027c12 */ /* 0x000fe2000f8e9608 */
[----:B------:R-:W-:Y:S01]  /*0480*/  UIADD3 UR22, UR7, 0x1fd5c5a3, URZ ;  /* 0x1fd5c5a307167890 */ /* 0x000fe2000fffe03f */
[----:B------:R-:W-:Y:S02]  /*0490*/  ISETP.GE.U32.AND P6, PT, R10, 0x100, PT ;  /* 0x000001000a00780c */ /* 0x000fe40003fc6070 */
[----:B------:R-:W-:Y:S01]  /*04a0*/  LOP3.LUT R5, R5, UR20, R6, 0x96, !PT ;  /* 0x0000001405057c12 */ /* 0x000fe2000f8e9606 */
[----:B------:R-:W-:Y:S01]  /*04b0*/  IMAD.WIDE.U32 R2, R2, -0x2daee0ad, RZ ;  /* 0xd2511f5302027825 */ /* 0x000fe200078e00ff */
[C---:B------:R-:W-:Y:S01]  /*04c0*/  ISETP.GE.U32.AND P4, PT, R10.reuse, 0x180, PT ;  /* 0x000001800a00780c */ /* 0x040fe20003f86070 */
[----:B------:R-:W-:Y:S01]  /*04d0*/  UIADD3 UR21, UR6, 0x5384540f, URZ ;  /* 0x5384540f06157890 */ /* 0x000fe2000fffe03f */
[C---:B------:R-:W-:Y:S01]  /*04e0*/  ISETP.GE.U32.AND P3, PT, R10.reuse, 0x200, PT ;  /* 0x000002000a00780c */ /* 0x040fe20003f66070 */
[----:B------:R-:W-:Y:S01]  /*04f0*/  UIADD3 UR23, UR6, -0xe443238, URZ ;  /* 0xf1bbcdc806177890 */ /* 0x000fe2000fffe03f */
[----:B------:R-:W-:Y:S01]  /*0500*/  ISETP.GE.U32.AND P2, PT, R10, 0x280, PT ;  /* 0x000002800a00780c */ /* 0x000fe20003f46070 */
[----:B------:R-:W-:Y:S01]  /*0510*/  UIADD3 UR24, UR7, -0x24c28bd8, URZ ;  /* 0xdb3d742807187890 */ /* 0x000fe2000fffe03f */
[----:B------:R-:W-:-:S02]  /*0520*/  LEA.HI R9, R14, UR25, RZ, 0x19 ;  /* 0x000000190e097c11 */ /* 0x000fc4000f8fc8ff */
[----:B------:R-:W-:Y:S01]  /*0530*/  LOP3.LUT R8, R3, UR22, R4, 0x96, !PT ;  /* 0x0000001603087c12 */ /* 0x000fe2000f8e9604 */
[----:B------:R-:W-:Y:S01]  /*0540*/  IMAD.WIDE.U32 R4, R5, -0x326172a9, RZ ;  /* 0xcd9e8d5705047825 */ /* 0x000fe200078e00ff */
[----:B------:R-:W-:Y:S02]  /*0550*/  P2R R123, PR, RZ, 0x40 ;  /* 0x00000040ff7b7803 */ /* 0x000fe40000000000 */
        /* <DEDUP_REMOVED lines=20> */
.L_x_22289:
[----:B------:R-:W-:Y:S05]  /*06a0*/  BSYNC B0 ;  /* 0x0000000000007941 */ /* 0x000fea0003800000 */
.L_x_22288:
        /* <DEDUP_REMOVED lines=17> */
[----:B------:R-:W-:-:S07]  /*07c0*/  VIADD R79, R79, 0x80 ;  /* 0x000000804f4f7836 */ /* 0x000fce0000000000 */
.L_x_22291:
[----:B------:R-:W-:Y:S05]  /*07d0*/  BSYNC B0 ;  /* 0x0000000000007941 */ /* 0x000fea0003800000 */
.L_x_22290:
        /* <DEDUP_REMOVED lines=17> */
[----:B------:R-:W-:-:S07]  /*08f0*/  VIADD R79, R79, 0x80 ;  /* 0x000000804f4f7836 */ /* 0x000fce0000000000 */
.L_x_22293:
[----:B------:R-:W-:Y:S05]  /*0900*/  BSYNC B0 ;  /* 0x0000000000007941 */ /* 0x000fea0003800000 */
.L_x_22292:
        /* <DEDUP_REMOVED lines=18> */
.L_x_22295:
[----:B------:R-:W-:Y:S05]  /*0a30*/  BSYNC B0 ;  /* 0x0000000000007941 */ /* 0x000fea0003800000 */
.L_x_22294:
        /* <DEDUP_REMOVED lines=17> */
[----:B------:R-:W-:-:S07]  /*0b50*/  VIADD R79, R79, 0x80 ;  /* 0x000000804f4f7836 */ /* 0x000fce0000000000 */
.L_x_22297:
[----:B------:R-:W-:Y:S05]  /*0b60*/  BSYNC B0 ;  /* 0x0000000000007941 */ /* 0x000fea0003800000 */
.L_x_22296:
[----:B------:R-:W-:Y:S01]  /*0b70*/  ISETP.GE.U32.AND P0, PT, R10, 0x300, PT ;  /* 0x000003000a00780c */ /* 0x000fe20003f06070 */
[----:B------:R-:W-:Y:S01]  /*0b80*/  UIADD3 UR35, UR7, -0x695add53, URZ ;  /* 0x96a522ad07237890 */ /* 0x000fe2000fffe03f */
[----:B0123--:R-:W-:Y:S01]  /*0b90*/  LOP3.LUT R6, R5, UR21, R76, 0x96, !PT ;  /* 0x0000001505067c12 */ /* 0x00ffe2000f8e964c */
[----:B------:R-:W-:Y:S01]  /*0ba0*/  BSSY B0, `(.L_x_22298) ;  /* 0x0000014000007945 */ /* 0x000fe20003800000 */
[----:B------:R-:W-:Y:S01]  /*0bb0*/  IMAD.HI.U32 R89, R8, -0x326172a9, RZ ;  /* 0xcd9e8d5708597827 */ /* 0x000fe200078e00ff */
[----:B------:R-:W-:-:S03]  /*0bc0*/  P2R R121, PR, RZ, 0x1 ;  /* 0x00000001ff797803 */ /* 0x000fc60000000000 */
[----:B------:R-:W-:-:S05]  /*0bd0*/  IMAD.HI.U32 R7, R6, -0x2daee0ad, RZ ;  /* 0xd2511f5306077827 */ /* 0x000fca00078e00ff */
[----:B------:R-:W-:Y:S05]  /*0be0*/  @!P0 BRA `(.L_x_22299) ;  /* 0x00000000003c8947 */ /* 0x000fea0003800000 */
[----:B------:R-:W-:Y:S01]  /*0bf0*/  ULDC.64 UR28, c[0x0][0x278] ;  /* 0x00009e00001c7ab9 */ /* 0x000fe20000000a00 */
[----:B------:R-:W0:Y:S01]  /*0c00*/  LDC.64 R80, c[0x0][0x260] ;  /* 0x00009800ff507b82 */ /* 0x000e220000000a00 */
[C---:B------:R-:W-:Y:S01]  /*0c10*/  LEA R84, P0, R79.reuse, UR28, 0x4 ;  /* 0x0000001c4f547c11 */ /* 0x040fe2000f8020ff */
[----:B------:R-:W-:Y:S01]  /*0c20*/  ULDC.64 UR26, c[0x0][0x2c8] ;  /* 0x0000b200001a7ab9 */ /* 0x000fe20000000a00 */
[----:B------:R-:W-:Y:S02]  /*0c30*/  CS2R R76, SRZ ;  /* 0x00000000004c7805 */ /* 0x000fe4000001ff00 */
[----:B------:R-:W-:Y:S02]  /*0c40*/  LEA.HI.X R85, R79, UR29, RZ, 0x4, P0 ;  /* 0x0000001d4f557c11 */ /* 0x000fe400080f24ff */
[----:B------:R-:W-:-:S04]  /*0c50*/  ISETP.NE.U32.AND P0, PT, RZ, UR26, PT ;  /* 0x0000001aff007c0c */ /* 0x000fc8000bf05070 */
[----:B------:R-:W-:Y:S01]  /*0c60*/  ISETP.NE.AND.EX P0, PT, RZ, UR27, PT, P0 ;  /* 0x0000001bff007c0c */ /* 0x000fe2000bf05300 */
[----:B------:R-:W5:-:S12]  /*0c70*/  LDG.E.128 R84, desc[UR8][R84.64] ;  /* 0x0000000854547981 */ /* 0x000f58000c1e1d00 */
[C---:B------:R-:W-:Y:S01]  /*0c80*/  @P0 LEA R90, P1, R79.reuse, UR26, 0x4 ;  /* 0x0000001a4f5a0c11 */ /* 0x040fe2000f8220ff */
[----:B0-----:R-:W-:-:S03]  /*0c90*/  IMAD.WIDE.U32 R80, R79, 0x10, R80 ;  /* 0x000000104f507825 */ /* 0x001fc600078e0050 */
[----:B------:R-:W-:Y:S02]  /*0ca0*/  @P0 LEA.HI.X R91, R79, UR27, RZ, 0x4, P1 ;  /* 0x0000001b4f5b0c11 */ /* 0x000fe400088f24ff */
[----:B------:R-:W-:Y:S01]  /*0cb0*/  CS2R R78, SRZ ;  /* 0x00000000004e7805 */ /* 0x000fe2000001ff00 */
[----:B------:R-:W5:Y:S05]  /*0cc0*/  LDG.E.128 R80, desc[UR8][R80.64] ;  /* 0x0000000850507981 */ /* 0x000f6a000c1e1d00 */
[----:B------:R0:W5:Y:S02]  /*0cd0*/  @P0 LDG.E.128 R76, desc[UR8][R90.64] ;  /* 0x000000085a4c0981 */ /* 0x000164000c1e1d00 */
.L_x_22299:
[----:B------:R-:W-:Y:S05]  /*0ce0*/  BSYNC B0 ;  /* 0x0000000000007941 */ /* 0x000fea0003800000 */
.L_x_22298:
[----:B------:R-:W-:Y:S01]  /*0cf0*/  ULDC UR25, c[0x0][0x214] ;  /* 0x0000850000197ab9 */ /* 0x000fe20000000800 */
[----:B------:R-:W-:Y:S01]  /*0d00*/  UIADD3 UR34, UR6, -0x700cb87f, URZ ;  /* 0x8ff3478106227890 */ /* 0x000fe2000fffe03f */
[----:B------:R-:W-:Y:S02]  /*0d10*/  ISETP.GE.AND P0, PT, R9, UR25, PT ;  /* 0x0000001909007c0c */ /* 0x000fe4000bf06270 */
[----:B------:R-:W-:Y:S02]  /*0d20*/  LOP3.LUT R89, R89, UR23, R4, 0x96, !PT ;  /* 0x0000001759597c12 */ /* 0x000fe4000f8e9604 */
[----:B------:R-:W-:-:S09]  /*0d30*/  LOP3.LUT R88, R7, UR24, R2, 0x96, !PT ;  /* 0x0000001807587c12 */ /* 0x000fd2000f8e9602 */
[----:B------:R-:W-:Y:S05]  /*0d40*/  @P0 EXIT ;  /* 0x000000000000094d */ /* 0x000fea0003800000 */
[----:B------:R-:W-:Y:S01]  /*0d50*/  LOP3.LUT R2, R14, 0x60, RZ, 0xc0, !PT ;  /* 0x000000600e027812 */ /* 0x000fe200078ec0ff */
[----:B------:R-:W-:Y:S01]  /*0d60*/  USHF.R.S32.HI UR4, URZ, 0x2, UR4 ;  /* 0x000000023f047899 */ /* 0x000fe20008011404 */
[----:B------:R-:W-:Y:S01]  /*0d70*/  IMAD R8, R8, -0x326172a9, RZ ;  /* 0xcd9e8d5708087824 */ /* 0x000fe200078e02ff */
[----:B------:R-:W-:Y:S01]  /*0d80*/  LOP3.LUT R5, R0, 0x3, RZ, 0xc0, !PT ;  /* 0x0000000300057812 */ /* 0x000fe200078ec0ff */
[----:B------:R-:W-:Y:S01]  /*0d90*/  IMAD.HI.U32 R3, R88, -0x326172a9, RZ ;  /* 0xcd9e8d5758037827 */ /* 0x000fe200078e00ff */
[----:B------:R-:W-:Y:S02]  /*0da0*/  ULOP3.LUT UR25, UR4, 0x7f, URZ, 0xc0, !UPT ;  /* 0x0000007f04197892 */ /* 0x000fe4000f8ec03f */
[----:B------:R-:W-:Y:S01]  /*0db0*/  USHF.R.U32.HI UR4, URZ, 0x2, UR4 ;  /* 0x000000023f047899 */ /* 0x000fe20008011604 */
[----:B------:R-:W-:Y:S01]  /*0dc0*/  IMAD.MOV R2, RZ, RZ, -R2 ;  /* 0x000000ffff027224 */ /* 0x000fe200078e0a02 */
[----:B------:R-:W-:Y:S01]  /*0dd0*/  LOP3.LUT R8, R3, UR34, R8, 0x96, !PT ;  /* 0x0000002203087c12 */ /* 0x000fe2000f8e9608 */
[----:B------:R-:W-:Y:S01]  /*0de0*/  IMAD R7, R6, -0x2daee0ad, RZ ;  /* 0xd2511f5306077824 */ /* 0x000fe200078e02ff */
[----:B------:R-:W-:Y:S01]  /*0df0*/  ULOP3.LUT UR4, UR4, 0x3fffffe0, URZ, 0xc0, !UPT ;  /* 0x3fffffe004047892 */ /* 0x000fe2000f8ec03f */
[----:B------:R-:W-:Y:S01]  /*0e00*/  SHF.L.U32 R3, R14, 0x5, RZ ;  /* 0x000000050e037819 */ /* 0x000fe200000006ff */
[----:B------:R-:W-:Y:S01]  /*0e10*/  IMAD.HI.U32 R4, R89, -0x2daee0ad, RZ ;  /* 0xd2511f5359047827 */ /* 0x000fe200078e00ff */
[----:B------:R-:W-:Y:S01]  /*0e20*/  VIADDMNMX R2, R2, UR25, RZ, !PT ;  /* 0x0000001902027c46 */ /* 0x000fe2000f8001ff */
[----:B------:R-:W-:Y:S01]  /*0e30*/  ULDC.64 UR26, c[0x0][0x270] ;  /* 0x00009c00001a7ab9 */ /* 0x000fe20000000a00 */
[----:B------:R-:W-:Y:S01]  /*0e40*/  LOP3.LUT R3, R3, 0x3e0, RZ, 0xc0, !PT ;  /* 0x000003e003037812 */ /* 0x000fe200078ec0ff */
[----:B------:R-:W-:Y:S01]  /*0e50*/  UISETP.NE.U32.AND UP0, UPT, UR26, URZ, UPT ;  /* 0x0000003f1a00728c */ /* 0x000fe2000bf05070 */
[----:B------:R-:W-:Y:S01]  /*0e60*/  VIMNMX R2, R2, 0x20, PT ;  /* 0x0000002002027848 */ /* 0x000fe20003fe0100 */
[----:B------:R-:W-:Y:S01]  /*0e70*/  IMAD R6, R88, -0x326172a9, RZ ;  /* 0xcd9e8d5758067824 */ /* 0x000fe200078e02ff */
[----:B------:R-:W-:Y:S01]  /*0e80*/  LOP3.LUT R7, R4, UR35, R7, 0x96, !PT ;  /* 0x0000002304077c12 */ /* 0x000fe2000f8e9607 */
[----:B------:R-:W-:Y:S01]  /*0e90*/  IMAD.MOV R3, RZ, RZ, -R3 ;  /* 0x000000ffff037224 */ /* 0x000fe200078e0a03 */
[----:B------:R-:W-:Y:S01]  /*0ea0*/  ULDC.U8 UR26, c[0x0][0x2a0] ;  /* 0x0000a800001a7ab9 */ /* 0x000fe20000000000 */
[----:B------:R-:W-:Y:S01]  /*0eb0*/  VIADD R2, R2, UR4 ;  /* 0x0000000402027c36 */ /* 0x000fe20008000000 */
[----:B------:R-:W-:Y:S01]  /*0ec0*/  UISETP.NE.AND.EX UP0, UPT, UR27, URZ, UPT, UP0 ;  /* 0x0000003f1b00728c */ /* 0x000fe2000bf05300 */
[----:B------:R-:W-:Y:S01]  /*0ed0*/  IMAD.MOV.U32 R0, RZ, RZ, R3 ;  /* 0x000000ffff007224 */ /* 0x000fe200078e0003 */
[----:B------:R-:W-:Y:S01]  /*0ee0*/  ULDC UR36, c[0x0][0x218] ;  /* 0x0000860000247ab9 */ /* 0x000fe20000000800 */
[----:B------:R-:W-:Y:S01]  /*0ef0*/  IMAD R4, R89, -0x2daee0ad, RZ ;  /* 0xd2511f5359047824 */ /* 0x000fe200078e02ff */
[----:B------:R-:W-:Y:S01]  /*0f00*/  SHF.L.U32 R2, R2, 0x2, RZ ;  /* 0x0000000202027819 */ /* 0x000fe200000006ff */
[----:B------:R-:W-:Y:S01]  /*0f10*/  IMAD.MOV.U32 R117, RZ, RZ, 0x1 ;  /* 0x00000001ff757424 */ /* 0x000fe200078e00ff */
[----:B------:R-:W-:Y:S01]  /*0f20*/  VIADDMNMX R0, R0, UR25, RZ, !PT ;  /* 0x0000001900007c46 */ /* 0x000fe2000f8001ff */
[----:B------:R-:W-:Y:S01]  /*0f30*/  ULDC UR25, c[0x0][0x290] ;  /* 0x0000a40000197ab9 */ /* 0x000fe20000000800 */
[----:B------:R-:W-:Y:S01]  /*0f40*/  I2FP.F32.U32 R3, R2 ;  /* 0x0000000200037245 */ /* 0x000fe20000201000 */
[----:B------:R-:W-:Y:S01]  /*0f50*/  IMAD.MOV.U32 R2, RZ, RZ, RZ ;  /* 0x000000ffff027224 */ /* 0x000fe200078e00ff */
[----:B------:R-:W-:Y:S01]  /*0f60*/  VIMNMX R0, R0, 0x20, PT ;  /* 0x0000002000007848 */ /* 0x000fe20003fe0100 */
[----:B------:R-:W-:Y:S01]  /*0f70*/  UISETP.NE.AND UP1, UPT, UR26, URZ, UPT ;  /* 0x0000003f1a00728c */ /* 0x000fe2000bf25270 */
[----:B------:R-:W-:-:S02]  /*0f80*/  ULDC.64 UR28, c[0x0][0x238] ;  /* 0x00008e00001c7ab9 */ /* 0x000fc40000000a00 */
[----:B------:R-:W1:Y:S01]  /*0f90*/  MUFU.RCP R3, R3 ;  /* 0x0000000300037308 */ /* 0x000e620000001000 */
[----:B------:R-:W-:Y:S01]  /*0fa0*/  IADD3 R0, R0, UR4, RZ ;  /* 0x0000000400007c10 */ /* 0x000fe2000fffe0ff */
[----:B------:R-:W-:Y:S01]  /*0fb0*/  ULDC.64 UR30, c[0x0][0x240] ;  /* 0x00009000001e7ab9 */ /* 0x000fe20000000a00 */
[----:B------:R-:W-:-:S03]  /*0fc0*/  ULDC.64 UR32, c[0x0][0x210] ;  /* 0x0000840000207ab9 */ /* 0x000fc60000000a00 */
[----:B------:R-:W-:-:S07]  /*0fd0*/  IMAD.SHL.U32 R0, R0, 0x4, RZ ;  /* 0x0000000400007824 */ /* 0x000fce00078e00ff */
.L_x_22493:
[----:B------:R-:W-:Y:S01]  /*0fe0*/  PLOP3.LUT P0, PT, PT, PT, UP0, 0x80, 0x0 ;  /* 0x000000000000781c */ /* 0x000fe20003f0f008 */
[----:B------:R-:W-:Y:S01]  /*0ff0*/  HFMA2.MMA R126, -RZ, RZ, 0, 2.384185791015625e-07 ;  /* 0x00000004ff7e7435 */ /* 0x000fe200000001ff */
[----:B------:R-:W-:Y:S01]  /*1000*/  @UP0 ULDC.64 UR26, c[0x0][0x270] ;  /* 0x00009c00001a0ab9 */ /* 0x000fe20000000a00 */
[----:B------:R-:W-:-:S10]  /*1010*/  IMAD.MOV.U32 R116, RZ, RZ, 0x3f800000 ;  /* 0x3f800000ff747424 */ /* 0x000fd400078e00ff */
        /* <DEDUP_REMOVED lines=10> */
[----:B--2---:R-:W-:Y:S06]  /*10c0*/  @!P5 BRA `(.L_x_22301) ;  /* 0x0000001400a4d947 */ /* 0x004fec0003800000 */
        /* <DEDUP_REMOVED lines=8> */
[----:B0-----:R0:W5:Y:S01]  /*1150*/  @P0 LDG.E.128 R88, desc[UR8][R126.64] ;  /* 0x000000087e580981 */ /* 0x001162000c1e1d00 */
        /* <DEDUP_REMOVED lines=12> */
.L_x_22303:
[----:B------:R-:W-:-:S07]  /*1220*/  IMAD.MOV.U32 R126, RZ, RZ, R6 ;  /* 0x000000ffff7e7224 */ /* 0x000fce00078e0006 */
.L_x_22304:
[----:B------:R-:W-:Y:S05]  /*1230*/  BSYNC B1 ;  /* 0x0000000000017941 */ /* 0x000fea0003800000 */
.L_x_22302:
        /* <DEDUP_REMOVED lines=16> */
.L_x_22308:
[----:B------:R-:W-:Y:S05]  /*1340*/  BSYNC B2 ;  /* 0x0000000000027941 */ /* 0x000fea0003800000 */
.L_x_22307:
        /* <DEDUP_REMOVED lines=36> */
[----:B------:R-:W-:-:S05]  /*1590*/  LOP3.LUT R4, R131, UR23, R6, 0x96, !PT ;  /* 0x0000001783047c12 */ /* 0x000fca000f8e9606 */
[----:B------:R-:W-:-:S05]  /*15a0*/  IMAD.WIDE.U32 R4, R4, -0x2daee0ad, RZ ;  /* 0xd2511f5304047825 */ /* 0x000fca00078e00ff */
[----:B------:R-:W-:Y:S01]  /*15b0*/  LOP3.LUT R7, R5, UR35, R128, 0x96, !PT ;  /* 0x0000002305077c12 */ /* 0x000fe2000f8e9680 */
[----:B------:R-:W-:-:S03]  /*15c0*/  IMAD.WIDE.U32 R128, R129, -0x326172a9, RZ ;  /* 0xcd9e8d5781807825 */ /* 0x000fc600078e00ff */
[----:B------:R-:W-:Y:S01]  /*15d0*/  MOV R6, R128 ;  /* 0x0000008000067202 */ /* 0x000fe20000000f00 */
[----:B------:R-:W-:Y:S01]  /*15e0*/  IMAD.MOV.U32 R128, RZ, RZ, RZ ;  /* 0x000000ffff807224 */ /* 0x000fe200078e00ff */
[----:B------:R-:W-:-:S07]  /*15f0*/  LOP3.LUT R8, R129, UR34, R130, 0x96, !PT ;  /* 0x0000002281087c12 */ /* 0x000fce000f8e9682 */
.L_x_22306:
[----:B------:R-:W-:Y:S05]  /*1600*/  BSYNC B1 ;  /* 0x0000000000017941 */ /* 0x000fea0003800000 */
.L_x_22305:
[----:B------:R-:W-:Y:S01]  /*1610*/  ISETP.NE.U32.AND P0, PT, R118, RZ, PT ;  /* 0x000000ff7600720c */ /* 0x000fe20003f05070 */
[----:B------:R-:W0:Y:S01]  /*1620*/  LDC R125, c[0x0][0x294] ;  /* 0x0000a500ff7d7b82 */ /* 0x000e220000000800 */
[----:B------:R-:W-:Y:S01]  /*1630*/  I2FP.F32.U32 R126, R126 ;  /* 0x0000007e007e7245 */ /* 0x000fe20000201000 */
[----:B-----5:R-:W-:Y:S01]  /*1640*/  FMUL.FTZ R5, R92, R116 ;  /* 0x000000745c057220 */ /* 0x020fe20000410000 */
[----:B------:R-:W-:Y:S01]  /*1650*/  ISETP.NE.AND.EX P0, PT, R119, RZ, PT, P0 ;  /* 0x000000ff7700720c */ /* 0x000fe20003f05300 */
[----:B------:R-:W-:Y:S01]  /*1660*/  IMAD.MOV.U32 R119, RZ, RZ, 0x2f800000 ;  /* 0x2f800000ff777424 */ /* 0x000fe200078e00ff */
[C---:B------:R-:W-:Y:S01]  /*1670*/  ISETP.NE.AND P2, PT, R128.reuse, 0x1, PT ;  /* 0x000000018000780c */ /* 0x040fe20003f45270 */
[----:B------:R-:W-:Y:S01]  /*1680*/  BSSY B1, `(.L_x_22309) ;  /* 0x0000013000017945 */ /* 0x000fe20003800000 */
[----:B------:R-:W-:Y:S01]  /*1690*/  IADD3 R127, R128, 0x1, RZ ;  /* 0x00000001807f7810 */ /* 0x000fe20007ffe0ff */
[----:B------:R-:W2:Y:S01]  /*16a0*/  LDC R118, c[0x0][0x298] ;  /* 0x0000a600ff767b82 */ /* 0x000ea20000000800 */
[----:B------:R-:W-:-:S05]  /*16b0*/  FFMA.FTZ R126, R126, R119, 1.1641532182693481445e-10 ;  /* 0x2f0000007e7e7423 */ /* 0x000fca0000010077 */
[----:B0-----:R-:W-:Y:S01]  /*16c0*/  FSETP.GTU.FTZ.AND P1, PT, R126, R125, PT ;  /* 0x0000007d7e00720b */ /* 0x001fe20003f3c000 */
[----:B--2---:R-:W-:-:S05]  /*16d0*/  FMUL.FTZ R5, R5, R118 ;  /* 0x0000007605057220 */ /* 0x004fca0000410000 */
        /* <DEDUP_REMOVED lines=12> */
.L_x_22310:
[----:B------:R-:W-:-:S07]  /*17a0*/  IMAD.MOV.U32 R5, RZ, RZ, R6 ;  /* 0x000000ffff057224 */ /* 0x000fce00078e0006 */
.L_x_22311:
[----:B------:R-:W-:Y:S05]  /*17b0*/  BSYNC B1 ;  /* 0x0000000000017941 */ /* 0x000fea0003800000 */
.L_x_22309:
        /* <DEDUP_REMOVED lines=16> */
.L_x_22315:
[----:B------:R-:W-:Y:S05]  /*18c0*/  BSYNC B2 ;  /* 0x0000000000027941 */ /* 0x000fea0003800000 */
.L_x_22314:
        /* <DEDUP_REMOVED lines=39> */
[----:B------:R-:W-:Y:S01]  /*1b40*/  LOP3.LUT R7, R7, UR35, R128, 0x96, !PT ;  /* 0x0000002307077c12 */ /* 0x000fe2000f8e9680 */
[----:B------:R-:W-:Y:S01]  /*1b50*/  IMAD.WIDE.U32 R128, R129, -0x326172a9, RZ ;  /* 0xcd9e8d5781807825 */ /* 0x000fe200078e00ff */
[----:B------:R-:W-:-:S03]  /*1b60*/  MOV R4, R6 ;  /* 0x0000000600047202 */ /* 0x000fc60000000f00 */
[----:B------:R-:W-:Y:S01]  /*1b70*/  IMAD.MOV.U32 R6, RZ, RZ, R128 ;  /* 0x000000ffff067224 */ /* 0x000fe200078e0080 */
[----:B------:R-:W-:-:S07]  /*1b80*/  LOP3.LUT R8, R129, UR34, R126, 0x96, !PT ;  /* 0x0000002281087c12 */ /* 0x000fce000f8e967e */
.L_x_22313:
[----:B------:R-:W-:Y:S05]  /*1b90*/  BSYNC B1 ;  /* 0x0000000000017941 */ /* 0x000fea0003800000 */
.L_x_22312:
        /* <DEDUP_REMOVED lines=20> */
.L_x_22317:
[----:B------:R-:W-:-:S07]  /*1ce0*/  IMAD.MOV.U32 R5, RZ, RZ, R6 ;  /* 0x000000ffff057224 */ /* 0x000fce00078e0006 */
.L_x_22318:
[----:B------:R-:W-:Y:S05]  /*1cf0*/  BSYNC B1 ;  /* 0x0000000000017941 */ /* 0x000fea0003800000 */
.L_x_22316:
        /* <DEDUP_REMOVED lines=16> */
.L_x_22322:
[----:B------:R-:W-:Y:S05]  /*1e00*/  BSYNC B2 ;  /* 0x0000000000027941 */ /* 0x000fea0003800000 */
.L_x_22321:
        /* <DEDUP_REMOVED lines=39> */
[----:B------:R-:W-:Y:S01]  /*2080*/  IMAD.MOV.U32 R128, RZ, RZ, RZ ;  /* 0x000000ffff807224 */ /* 0x000fe200078e00ff */
[----:B------:R-:W-:Y:S01]  /*2090*/  MOV R4, R126 ;  /* 0x0000007e00047202 */ /* 0x000fe20000000f00 */
[----:B------:R-:W-:-:S05]  /*20a0*/  IMAD.WIDE.U32 R126, R8, -0x326172a9, RZ ;  /* 0xcd9e8d57087e7825 */ /* 0x000fca00078e00ff */
[----:B------:R-:W-:Y:S01]  /*20b0*/  LOP3.LUT R8, R127, UR34, R6, 0x96, !PT ;  /* 0x000000227f087c12 */ /* 0x000fe2000f8e9606 */
[----:B------:R-:W-:-:S07]  /*20c0*/  IMAD.MOV.U32 R6, RZ, RZ, R126 ;  /* 0x000000ffff067224 */ /* 0x000fce00078e007e */
.L_x_22320:
[----:B------:R-:W-:Y:S05]  /*20d0*/  BSYNC B1 ;  /* 0x0000000000017941 */ /* 0x000fea0003800000 */
.L_x_22319:
        /* <DEDUP_REMOVED lines=20> */
.L_x_22324:
[----:B------:R-:W-:-:S07]  /*2220*/  IMAD.MOV.U32 R126, RZ, RZ, R6 ;  /* 0x000000ffff7e7224 */ /* 0x000fce00078e0006 */
.L_x_22325:
[----:B------:R-:W-:Y:S05]  /*2230*/  BSYNC B1 ;  /* 0x0000000000017941 */ /* 0x000fea0003800000 */
.L_x_22323:
        /* <DEDUP_REMOVED lines=16> */
.L_x_22329:
[----:B------:R-:W-:Y:S05]  /*2340*/  BSYNC B2 ;  /* 0x0000000000027941 */ /* 0x000fea0003800000 */
.L_x_22328:
        /* <DEDUP_REMOVED lines=40> */
[----:B------:R-:W-:Y:S01]  /*25d0*/  IMAD.MOV.U32 R5, RZ, RZ, RZ ;  /* 0x000000ffff057224 */ /* 0x000fe200078e00ff */
[----:B------:R-:W-:Y:S02]  /*25e0*/  LOP3.LUT R8, R129, UR34, R6, 0x96, !PT ;  /* 0x0000002281087c12 */ /* 0x000fe4000f8e9606 */
[----:B------:R-:W-:-:S07]  /*25f0*/  MOV R6, R128 ;  /* 0x0000008000067202 */ /* 0x000fce0000000f00 */
.L_x_22327:
[----:B------:R-:W-:Y:S05]  /*2600*/  BSYNC B1 ;  /* 0x0000000000017941 */ /* 0x000fea0003800000 */
.L_x_22326:
[----:B------:R-:W-:Y:S01]  /*2610*/  I2FP.F32.U32 R126, R126 ;  /* 0x0000007e007e7245 */ /* 0x000fe20000201000 */
[----:B------:R-:W-:-:S04]  /*2620*/  FMUL.FTZ R95, R95, R116 ;  /* 0x000000745f5f7220 */ /* 0x000fc80000410000 */
[----:B------:R-:W-:Y:S01]  /*2630*/  FFMA.FTZ R126, R126, R119, 1.1641532182693481445e-10 ;  /* 0x2f0000007e7e7423 */ /* 0x000fe20000010077 */
[----:B------:R-:W-:Y:S01]  /*2640*/  FMUL.FTZ R95, R95, R118 ;  /* 0x000000765f5f7220 */ /* 0x000fe20000410000 */
[----:B------:R-:W-:-:S03]  /*2650*/  SEL R119, RZ, 0x10000, P3 ;  /* 0x00010000ff777807 */ /* 0x000fc60001800000 */
[----:B------:R-:W-:Y:S02]  /*2660*/  FSETP.GTU.FTZ.AND P4, PT, R126, R125, PT ;  /* 0x0000007d7e00720b */ /* 0x000fe40003f9c000 */
[----:B------:R-:W-:Y:S02]  /*2670*/  SEL R125, RZ, 0x100, P2 ;  /* 0x00000100ff7d7807 */ /* 0x000fe40001000000 */
[----:B------:R-:W-:-:S05]  /*2680*/  FSEL R118, R95, RZ, !P4 ;  /* 0x000000ff5f767208 */ /* 0x000fca0006000000 */
[----:B------:R-:W-:Y:S01]  /*2690*/  FMUL.FTZ R95, R27, R118 ;  /* 0x000000761b5f7220 */ /* 0x000fe20000410000 */
[----:B------:R-:W-:-:S03]  /*26a0*/  SEL R118, RZ, 0x1000000, P4 ;  /* 0x01000000ff767807 */ /* 0x000fc60002000000 */
[----:B------:R-:W-:Y:S01]  /*26b0*/  @P0 FADD.FTZ R95, R91, R95 ;  /* 0x0000005f5b5f0221 */ /* 0x000fe20000010000 */
[C---:B------:R-:W-:Y:S02]  /*26c0*/  LEA R126, P0, R124.reuse, UR28, 0x4 ;  /* 0x0000001c7c7e7c11 */ /* 0x040fe4000f8020ff */
[----:B------:R-:W-:Y:S02]  /*26d0*/  IADD3 R118, R125, R118, R119 ;  /* 0x000000767d767210 */ /* 0x000fe40007ffe077 */
[C---:B------:R-:W-:Y:S02]  /*26e0*/  LEA.HI.X R127, R124.reuse, UR29, RZ, 0x4, P0 ;  /* 0x0000001d7c7f7c11 */ /* 0x040fe400080f24ff */
[----:B------:R-:W-:Y:S02]  /*26f0*/  SEL R119, RZ, 0x1, P1 ;  /* 0x00000001ff777807 */ /* 0x000fe40000800000 */
[----:B------:R-:W-:Y:S01]  /*2700*/  LEA R128, P0, R124, UR30, 0x2 ;  /* 0x0000001e7c807c11 */ /* 0x000fe2000f8010ff */
[----:B------:R2:W-:Y:S02]  /*2710*/  STG.E.128 desc[UR8][R126.64], R92 ;  /* 0x0000005c7e007986 */ /* 0x0005e4000c101d08 */
[----:B------:R-:W-:Y:S01]  /*2720*/  IMAD.IADD R119, R118, 0x1, R119 ;  /* 0x0000000176777824 */ /* 0x000fe200078e0277 */
[----:B------:R-:W-:-:S02]  /*2730*/  LEA.HI.X R129, R124, UR31, RZ, 0x2, P0 ;  /* 0x0000001f7c817c11 */ /* 0x000fc400080f14ff */
[----:B------:R-:W-:-:S03]  /*2740*/  IADD3 R118, R124, 0x80, RZ ;  /* 0x000000807c767810 */ /* 0x000fc60007ffe0ff */
[----:B------:R2:W-:Y:S04]  /*2750*/  STG.E desc[UR8][R128.64], R119 ;  /* 0x0000007780007986 */ /* 0x0005e8000c101908 */
.L_x_22301:
[----:B------:R-:W-:Y:S05]  /*2760*/  BSYNC B0 ;  /* 0x0000000000007941 */ /* 0x000fea0003800000 */
.L_x_22300:
[----:B------:R-:W-:Y:S01]  /*2770*/  ISETP.NE.AND P0, PT, R123, RZ, PT ;  /* 0x000000ff7b00720c */ /* 0x000fe20003f05270 */
[----:B------:R-:W-:-:S12]  /*2780*/  BSSY B0, `(.L_x_22330) ;  /* 0x000016b000007945 */ /* 0x000fd80003800000 */
[----:B------:R-:W-:Y:S05]  /*2790*/  @!P0 BRA `(.L_x_22331) ;  /* 0x0000001400a48947 */ /* 0x000fea0003800000 */
[----:B------:R-:W3:Y:S08]  /*27a0*/  LDC.64 R96, c[0x0][0x220] ;  /* 0x00008800ff607b82 */ /* 0x000ef00000000a00 */
[----:B--2---:R-:W2:Y:S01]  /*27b0*/  LDC.64 R126, c[0x0][0x230] ;  /* 0x00008c00ff7e7b82 */ /* 0x004ea20000000a00 */
[----:B---3--:R-:W-:-:S06]  /*27c0*/  IMAD.WIDE.U32 R96, R118, 0x10, R96 ;  /* 0x0000001076607825 */ /* 0x008fcc00078e0060 */
[----:B------:R-:W5:Y:S01]  /*27d0*/  LDG.E.128 R96, desc[UR8][R96.64] ;  /* 0x0000000860607981 */ /* 0x000f62000c1e1d00 */
[----:B--2---:R-:W-:-:S04]  /*27e0*/  ISETP.NE.U32.AND P0, PT, R126, RZ, PT ;  /* 0x000000ff7e00720c */ /* 0x004fc80003f05070 */
[----:B------:R-:W-:-:S13]  /*27f0*/  ISETP.NE.AND.EX P0, PT, R127, RZ, PT, P0 ;  /* 0x000000ff7f00720c */ /* 0x000fda0003f05300 */
[----:B------:R-:W-:-:S04]  /*2800*/  @P0 LEA R128, P1, R118, R126, 0x4 ;  /* 0x0000007e76800211 */ /* 0x000fc800078220ff */
[----:B------:R-:W-:-:S05]  /*2810*/  @P0 LEA.HI.X R129, R118, R127, RZ, 0x4, P1 ;  /* 0x0000007f76810211 */ /* 0x000fca00008f24ff */
[----:B0-----:R0:W5:Y:S01]  /*2820*/  @P0 LDG.E.128 R88, desc[UR8][R128.64] ;  /* 0x0000000880580981 */ /* 0x001162000c1e1d00 */
[C---:B------:R-:W-:Y:S01]  /*2830*/  ISETP.NE.AND P0, PT, R5.reuse, 0x1, PT ;  /* 0x000000010500780c */ /* 0x040fe20003f05270 */
[----:B------:R-:W-:Y:S01]  /*2840*/  BSSY B1, `(.L_x_22332) ;  /* 0x000000c000017945 */ /* 0x000fe20003800000 */
[----:B------:R-:W-:-:S11]  /*2850*/  VIADD R130, R5, 0x1 ;  /* 0x0000000105827836 */ /* 0x000fd60000000000 */
        /* <DEDUP_REMOVED lines=9> */
.L_x_22333:
[----:B------:R-:W-:-:S07]  /*28f0*/  IMAD.MOV.U32 R128, RZ, RZ, R6 ;  /* 0x000000ffff807224 */ /* 0x000fce00078e0006 */
.L_x_22334:
[----:B------:R-:W-:Y:S05]  /*2900*/  BSYNC B1 ;  /* 0x0000000000017941 */ /* 0x000fea0003800000 */
.L_x_22332:
        /* <DEDUP_REMOVED lines=16> */
.L_x_22338:
[----:B------:R-:W-:Y:S05]  /*2a10*/  BSYNC B2 ;  /* 0x0000000000027941 */ /* 0x000fea0003800000 */
.L_x_22337:
        /* <DEDUP_REMOVED lines=39> */
[----:B------:R-:W-:-:S04]  /*2c90*/  IMAD.WIDE.U32 R130, R131, -0x326172a9, RZ ;  /* 0xcd9e8d5783827825 */ /* 0x000fc800078e00ff */
[----:B------:R-:W-:Y:S01]  /*2ca0*/  IMAD.MOV.U32 R6, RZ, RZ, R130 ;  /* 0x000000ffff067224 */ /* 0x000fe200078e0082 */
[----:B------:R-:W-:Y:S01]  /*2cb0*/  HFMA2.MMA R130, -RZ, RZ, 0, 0 ;  /* 0x00000000ff827435 */ /* 0x000fe200000001ff */
[----:B------:R-:W-:-:S10]  /*2cc0*/  LOP3.LUT R8, R131, UR34, R132, 0x96, !PT ;  /* 0x0000002283087c12 */ /* 0x000fd4000f8e9684 */
.L_x_22336:
[----:B------:R-:W-:Y:S05]  /*2cd0*/  BSYNC B1 ;  /* 0x0000000000017941 */ /* 0x000fea0003800000 */
.L_x_22335:
[----:B------:R-:W0:Y:S01]  /*2ce0*/  LDC R125, c[0x0][0x298] ;  /* 0x0000a600ff7d7b82 */ /* 0x000e220000000800 */
[----:B------:R-:W-:Y:S01]  /*2cf0*/  ISETP.NE.U32.AND P0, PT, R126, RZ, PT ;  /* 0x000000ff7e00720c */ /* 0x000fe20003f05070 */
[----:B------:R-:W-:Y:S01]  /*2d00*/  IMAD.MOV.U32 R126, RZ, RZ, 0x2f800000 ;  /* 0x2f800000ff7e7424 */ /* 0x000fe200078e00ff */
[----:B------:R-:W-:Y:S01]  /*2d10*/  I2FP.F32.U32 R5, R128 ;  /* 0x0000008000057245 */ /* 0x000fe20000201000 */
[----:B-----5:R-:W-:Y:S01]  /*2d20*/  FMUL.FTZ R96, R96, R116 ;  /* 0x0000007460607220 */ /* 0x020fe20000410000 */
[C---:B------:R-:W-:Y:S01]  /*2d30*/  ISETP.NE.AND P2, PT, R130.reuse, 0x1, PT ;  /* 0x000000018200780c */ /* 0x040fe20003f45270 */
[----:B------:R-:W-:Y:S01]  /*2d40*/  BSSY B1, `(.L_x_22339) ;  /* 0x0000014000017945 */ /* 0x000fe20003800000 */
[----:B------:R-:W-:Y:S01]  /*2d50*/  ISETP.NE.AND.EX P0, PT, R127, RZ, PT, P0 ;  /* 0x000000ff7f00720c */ /* 0x000fe20003f05300 */
[----:B------:R-:W2:Y:S01]  /*2d60*/  LDC R119, c[0x0][0x294] ;  /* 0x0000a500ff777b82 */ /* 0x000ea20000000800 */
[----:B------:R-:W-:Y:S01]  /*2d70*/  FFMA.FTZ R128, R5, R126, 1.1641532182693481445e-10 ;  /* 0x2f00000005807423 */ /* 0x000fe2000001007e */
[----:B------:R-:W-:Y:S01]  /*2d80*/  IADD3 R127, R130, 0x1, RZ ;  /* 0x00000001827f7810 */ /* 0x000fe20007ffe0ff */
[----:B0-----:R-:W-:-:S03]  /*2d90*/  FMUL.FTZ R96, R96, R125 ;  /* 0x0000007d60607220 */ /* 0x001fc60000410000 */
[----:B--2---:R-:W-:-:S04]  /*2da0*/  FSETP.GTU.FTZ.AND P1, PT, R128, R119, PT ;  /* 0x000000778000720b */ /* 0x004fc80003f3c000 */
        /* <DEDUP_REMOVED lines=12> */
.L_x_22340:
[----:B------:R-:W-:-:S07]  /*2e70*/  MOV R5, R6 ;  /* 0x0000000600057202 */ /* 0x000fce0000000f00 */
.L_x_22341:
[----:B------:R-:W-:Y:S05]  /*2e80*/  BSYNC B1 ;  /* 0x0000000000017941 */ /* 0x000fea0003800000 */
.L_x_22339:
        /* <DEDUP_REMOVED lines=16> */
.L_x_22345:
[----:B------:R-:W-:Y:S05]  /*2f90*/  BSYNC B2 ;  /* 0x0000000000027941 */ /* 0x000fea0003800000 */
.L_x_22344:
        /* <DEDUP_REMOVED lines=44> */
.L_x_22343:
[----:B------:R-:W-:Y:S05]  /*3260*/  BSYNC B1 ;  /* 0x0000000000017941 */ /* 0x000fea0003800000 */
.L_x_22342:
[----:B------:R-:W-:Y:S01]  /*3270*/  I2FP.F32.U32 R5, R5 ;  /* 0x0000000500057245 */ /* 0x000fe20000201000 */
[----:B------:R-:W-:Y:S01]  /*3280*/  BSSY B1, `(.L_x_22346) ;  /* 0x0000014000017945 */ /* 0x000fe20003800000 */
[C---:B------:R-:W-:Y:S01]  /*3290*/  ISETP.NE.AND P3, PT, R127.reuse, 0x1, PT ;  /* 0x000000017f00780c */ /* 0x040fe20003f65270 */
[----:B------:R-:W-:Y:S02]  /*32a0*/  VIADD R129, R127, 0x1 ;  /* 0x000000017f817836 */ /* 0x000fe40000000000 */
[----:B------:R-:W-:-:S05]  /*32b0*/  FFMA.FTZ R128, R5, R126, 1.1641532182693481445e-10 ;  /* 0x2f00000005807423 */ /* 0x000fca000001007e */
[----:B------:R-:W-:Y:S01]  /*32c0*/  FSETP.GTU.FTZ.AND P2, PT, R128, R119, PT ;  /* 0x000000778000720b */ /* 0x000fe20003f5c000 */
        /* <DEDUP_REMOVED lines=14> */
.L_x_22347:
[----:B------:R-:W-:-:S07]  /*33b0*/  IMAD.MOV.U32 R5, RZ, RZ, R6 ;  /* 0x000000ffff057224 */ /* 0x000fce00078e0006 */
.L_x_22348:
[----:B------:R-:W-:Y:S05]  /*33c0*/  BSYNC B1 ;  /* 0x0000000000017941 */ /* 0x000fea0003800000 */
.L_x_22346:
        /* <DEDUP_REMOVED lines=16> */
.L_x_22352:
[----:B------:R-:W-:Y:S05]  /*34d0*/  BSYNC B2 ;  /* 0x0000000000027941 */ /* 0x000fea0003800000 */
.L_x_22351:
        /* <DEDUP_REMOVED lines=38> */
[----:B------:R-:W-:-:S04]  /*3740*/  IMAD.WIDE.U32 R6, R6, -0x2daee0ad, RZ ;  /* 0xd2511f5306067825 */ /* 0x000fc800078e00ff */
[----:B------:R-:W-:Y:S01]  /*3750*/  IMAD.MOV.U32 R4, RZ, RZ, R6 ;  /* 0x000000ffff047224 */ /* 0x000fe200078e0006 */
[----:B------:R-:W-:Y:S01]  /*3760*/  LOP3.LUT R7, R7, UR35, R130, 0x96, !PT ;  /* 0x0000002307077c12 */ /* 0x000fe2000f8e9682 */
[----:B------:R-:W-:-:S05]  /*3770*/  IMAD.WIDE.U32 R130, R131, -0x326172a9, RZ ;  /* 0xcd9e8d5783827825 */ /* 0x000fca00078e00ff */
[----:B------:R-:W-:Y:S02]  /*3780*/  LOP3.LUT R8, R131, UR34, R128, 0x96, !PT ;  /* 0x0000002283087c12 */ /* 0x000fe4000f8e9680 */
[----:B------:R-:W-:-:S07]  /*3790*/  MOV R6, R130 ;  /* 0x0000008200067202 */ /* 0x000fce0000000f00 */
.L_x_22350:
[----:B------:R-:W-:Y:S05]  /*37a0*/  BSYNC B1 ;  /* 0x0000000000017941 */ /* 0x000fea0003800000 */
.L_x_22349:
        /* <DEDUP_REMOVED lines=20> */
.L_x_22354:
[----:B------:R-:W-:-:S07]  /*38f0*/  MOV R127, R6 ;  /* 0x00000006007f7202 */ /* 0x000fce0000000f00 */
.L_x_22355:
[----:B------:R-:W-:Y:S05]  /*3900*/  BSYNC B1 ;  /* 0x0000000000017941 */ /* 0x000fea0003800000 */
.L_x_22353:
        /* <DEDUP_REMOVED lines=16> */
.L_x_22359:
[----:B------:R-:W-:Y:S05]  /*3a10*/  BSYNC B2 ;  /* 0x0000000000027941 */ /* 0x000fea0003800000 */
.L_x_22358:
        /* <DEDUP_REMOVED lines=43> */
.L_x_22357:
[----:B------:R-:W-:Y:S05]  /*3cd0*/  BSYNC B1 ;  /* 0x0000000000017941 */ /* 0x000fea0003800000 */
.L_x_22356:
[----:B------:R-:W-:Y:S01]  /*3ce0*/  I2FP.F32.U32 R127, R127 ;  /* 0x0000007f007f7245 */ /* 0x000fe20000201000 */
[----:B------:R-:W-:-:S04]  /*3cf0*/  FMUL.FTZ R128, R99, R116 ;  /* 0x0000007463807220 */ /* 0x000fc80000410000 */
[----:B------:R-:W-:Y:S01]  /*3d00*/  FFMA.FTZ R126, R127, R126, 1.1641532182693481445e-10 ;  /* 0x2f0000007f7e7423 */ /* 0x000fe2000001007e */
[----:B------:R-:W-:Y:S01]  /*3d10*/  FMUL.FTZ R128, R128, R125 ;  /* 0x0000007d80807220 */ /* 0x000fe20000410000 */
[----:B------:R-:W-:-:S03]  /*3d20*/  SEL R125, RZ, 0x100, P2 ;  /* 0x00000100ff7d7807 */ /* 0x000fc60001000000 */
[----:B------:R-:W-:-:S04]  /*3d30*/  FSETP.GTU.FTZ.AND P4, PT, R126, R119, PT ;  /* 0x000000777e00720b */ /* 0x000fc80003f9c000 */
[----:B------:R-:W-:Y:S02]  /*3d40*/  FSEL R128, R128, RZ, !P4 ;  /* 0x000000ff80807208 */ /* 0x000fe40006000000 */
[----:B------:R-:W-:-:S03]  /*3d50*/  SEL R119, RZ, 0x1000000, P4 ;  /* 0x01000000ff777807 */ /* 0x000fc60002000000 */
        /* <DEDUP_REMOVED lines=13> */
.L_x_22331:
[----:B------:R-:W-:Y:S05]  /*3e30*/  BSYNC B0 ;  /* 0x0000000000007941 */ /* 0x000fea0003800000 */
.L_x_22330:
[----:B------:R-:W-:Y:S01]  /*3e40*/  ISETP.NE.AND P0, PT, R122, RZ, PT ;  /* 0x000000ff7a00720c */ /* 0x000fe20003f05270 */
[----:B------:R-:W-:-:S12]  /*3e50*/  BSSY B0, `(.L_x_22360) ;  /* 0x000016b000007945 */ /* 0x000fd80003800000 */
[----:B------:R-:W-:Y:S05]  /*3e60*/  @!P0 BRA `(.L_x_22361) ;  /* 0x0000001400a48947 */ /* 0x000fea0003800000 */
[----:B------:R-:W4:Y:S08]  /*3e70*/  LDC.64 R100, c[0x0][0x220] ;  /* 0x00008800ff647b82 */ /* 0x000f300000000a00 */
[----:B--23--:R-:W2:Y:S01]  /*3e80*/  LDC.64 R126, c[0x0][0x230] ;  /* 0x00008c00ff7e7b82 */ /* 0x00cea20000000a00 */
[----:B----4-:R-:W-:-:S06]  /*3e90*/  IMAD.WIDE.U32 R100, R118, 0x10, R100 ;  /* 0x0000001076647825 */ /* 0x010fcc00078e0064 */
        /* <DEDUP_REMOVED lines=18> */
.L_x_22363:
[----:B------:R-:W-:-:S07]  /*3fc0*/  MOV R128, R6 ;  /* 0x0000000600807202 */ /* 0x000fce0000000f00 */
.L_x_22364:
[----:B------:R-:W-:Y:S05]  /*3fd0*/  BSYNC B1 ;  /* 0x0000000000017941 */ /* 0x000fea0003800000 */
.L_x_22362:
        /* <DEDUP_REMOVED lines=16> */
.L_x_22368:
[----:B------:R-:W-:Y:S05]  /*40e0*/  BSYNC B2 ;  /* 0x0000000000027941 */ /* 0x000fea0003800000 */
.L_x_22367:
        /* <DEDUP_REMOVED lines=43> */
.L_x_22366:
[----:B------:R-:W-:Y:S05]  /*43a0*/  BSYNC B1 ;  /* 0x0000000000017941 */ /* 0x000fea0003800000 */
.L_x_22365:
[----:B------:R-:W0:Y:S01]  /*43b0*/  LDC R125, c[0x0][0x298] ;  /* 0x0000a600ff7d7b82 */ /* 0x000e220000000800 */
[----:B------:R-:W-:Y:S01]  /*43c0*/  ISETP.NE.U32.AND P0, PT, R126, RZ, PT ;  /* 0x000000ff7e00720c */ /* 0x000fe20003f05070 */
[----:B------:R-:W-:Y:S01]  /*43d0*/  HFMA2.MMA R126, -RZ, RZ, 0.1171875, 0 ;  /* 0x2f800000ff7e7435 */ /* 0x000fe200000001ff */
[----:B------:R-:W-:Y:S01]  /*43e0*/  I2FP.F32.U32 R5, R128 ;  /* 0x0000008000057245 */ /* 0x000fe20000201000 */
[----:B-----5:R-:W-:Y:S01]  /*43f0*/  FMUL.FTZ R100, R100, R116 ;  /* 0x0000007464647220 */ /* 0x020fe20000410000 */
[C---:B------:R-:W-:Y:S01]  /*4400*/  ISETP.NE.AND P2, PT, R130.reuse, 0x1, PT ;  /* 0x000000018200780c */ /* 0x040fe20003f45270 */
[----:B------:R-:W-:Y:S01]  /*4410*/  BSSY B1, `(.L_x_22369) ;  /* 0x0000014000017945 */ /* 0x000fe20003800000 */
[----:B------:R-:W-:Y:S01]  /*4420*/  ISETP.NE.AND.EX P0, PT, R127, RZ, PT, P0 ;  /* 0x000000ff7f00720c */ /* 0x000fe20003f05300 */
[----:B------:R-:W2:Y:S01]  /*4430*/  LDC R119, c[0x0][0x294] ;  /* 0x0000a500ff777b82 */ /* 0x000ea20000000800 */
[----:B------:R-:W-:-:S03]  /*4440*/  VIADD R127, R130, 0x1 ;  /* 0x00000001827f7836 */ /* 0x000fc60000000000 */
[----:B------:R-:W-:Y:S01]  /*4450*/  FFMA.FTZ R128, R5, R126, 1.1641532182693481445e-10 ;  /* 0x2f00000005807423 */ /* 0x000fe2000001007e */
[----:B0-----:R-:W-:-:S04]  /*4460*/  FMUL.FTZ R100, R100, R125 ;  /* 0x0000007d64647220 */ /* 0x001fc80000410000 */
[----:B--2---:R-:W-:-:S04]  /*4470*/  FSETP.GTU.FTZ.AND P1, PT, R128, R119, PT ;  /* 0x000000778000720b */ /* 0x004fc80003f3c000 */
        /* <DEDUP_REMOVED lines=12> */
.L_x_22370:
[----:B------:R-:W-:-:S07]  /*4540*/  IMAD.MOV.U32 R5, RZ, RZ, R6 ;  /* 0x000000ffff057224 */ /* 0x000fce00078e0006 */
.L_x_22371:
[----:B------:R-:W-:Y:S05]  /*4550*/  BSYNC B1 ;  /* 0x0000000000017941 */ /* 0x000fea0003800000 */
.L_x_22369:
        /* <DEDUP_REMOVED lines=16> */
.L_x_22375:
[----:B------:R-:W-:Y:S05]  /*4660*/  BSYNC B2 ;  /* 0x0000000000027941 */ /* 0x000fea0003800000 */
.L_x_22374:
        /* <DEDUP_REMOVED lines=44> */
.L_x_22373:
[----:B------:R-:W-:Y:S05]  /*4930*/  BSYNC B1 ;  /* 0x0000000000017941 */ /* 0x000fea0003800000 */
.L_x_22372:
[----:B------:R-:W-:Y:S01]  /*4940*/  I2FP.F32.U32 R5, R5 ;  /* 0x0000000500057245 */ /* 0x000fe20000201000 */
[----:B------:R-:W-:Y:S01]  /*4950*/  BSSY B1, `(.L_x_22376) ;  /* 0x0000014000017945 */ /* 0x000fe20003800000 */
[C---:B------:R-:W-:Y:S02]  /*4960*/  ISETP.NE.AND P3, PT, R127.reuse, 0x1, PT ;  /* 0x000000017f00780c */ /* 0x040fe40003f65270 */
[----:B------:R-:W-:Y:S01]  /*4970*/  IADD3 R129, R127, 0x1, RZ ;  /* 0x000000017f817810 */ /* 0x000fe20007ffe0ff */
        /* <DEDUP_REMOVED lines=16> */
.L_x_22377:
[----:B------:R-:W-:-:S07]  /*4a80*/  MOV R5, R6 ;  /* 0x0000000600057202 */ /* 0x000fce0000000f00 */
.L_x_22378:
[----:B------:R-:W-:Y:S05]  /*4a90*/  BSYNC B1 ;  /* 0x0000000000017941 */ /* 0x000fea0003800000 */
.L_x_22376:
        /* <DEDUP_REMOVED lines=16> */
.L_x_22382:
[----:B------:R-:W-:Y:S05]  /*4ba0*/  BSYNC B2 ;  /* 0x0000000000027941 */ /* 0x000fea0003800000 */
.L_x_22381:
        /* <DEDUP_REMOVED lines=39> */
[----:B------:R-:W-:Y:S01]  /*4e20*/  LOP3.LUT R7, R7, UR35, R130, 0x96, !PT ;  /* 0x0000002307077c12 */ /* 0x000fe2000f8e9682 */
[----:B------:R-:W-:Y:S01]  /*4e30*/  IMAD.WIDE.U32 R130, R131, -0x326172a9, RZ ;  /* 0xcd9e8d5783827825 */ /* 0x000fe200078e00ff */
[----:B------:R-:W-:-:S03]  /*4e40*/  MOV R4, R6 ;  /* 0x0000000600047202 */ /* 0x000fc60000000f00 */
[----:B------:R-:W-:Y:S01]  /*4e50*/  IMAD.MOV.U32 R6, RZ, RZ, R130 ;  /* 0x000000ffff067224 */ /* 0x000fe200078e0082 */
[----:B------:R-:W-:-:S07]  /*4e60*/  LOP3.LUT R8, R131, UR34, R128, 0x96, !PT ;  /* 0x0000002283087c12 */ /* 0x000fce000f8e9680 */
.L_x_22380:
[----:B------:R-:W-:Y:S05]  /*4e70*/  BSYNC B1 ;  /* 0x0000000000017941 */ /* 0x000fea0003800000 */
.L_x_22379:
        /* <DEDUP_REMOVED lines=20> */
.L_x_22384:
[----:B------:R-:W-:-:S07]  /*4fc0*/  IMAD.MOV.U32 R127, RZ, RZ, R6 ;  /* 0x000000ffff7f7224 */ /* 0x000fce00078e0006 */
.L_x_22385:
[----:B------:R-:W-:Y:S05]  /*4fd0*/  BSYNC B1 ;  /* 0x0000000000017941 */ /* 0x000fea0003800000 */
.L_x_22383:
        /* <DEDUP_REMOVED lines=16> */
.L_x_22389:
[----:B------:R-:W-:Y:S05]  /*50e0*/  BSYNC B2 ;  /* 0x0000000000027941 */ /* 0x000fea0003800000 */
.L_x_22388:
        /* <DEDUP_REMOVED lines=40> */
[----:B------:R-:W-:-:S04]  /*5370*/  HFMA2.MMA R5, -RZ, RZ, 0, 0 ;  /* 0x00000000ff057435 */ /* 0x000fc800000001ff */
[----:B------:R-:W-:Y:S01]  /*5380*/  LOP3.LUT R8, R129, UR34, R6, 0x96, !PT ;  /* 0x0000002281087c12 */ /* 0x000fe2000f8e9606 */
[----:B------:R-:W-:-:S07]  /*5390*/  IMAD.MOV.U32 R6, RZ, RZ, R128 ;  /* 0x000000ffff067224 */ /* 0x000fce00078e0080 */
.L_x_22387:
[----:B------:R-:W-:Y:S05]  /*53a0*/  BSYNC B1 ;  /* 0x0000000000017941 */ /* 0x000fea0003800000 */
.L_x_22386:
        /* <DEDUP_REMOVED lines=21> */
.L_x_22361:
[----:B------:R-:W-:Y:S05]  /*5500*/  BSYNC B0 ;  /* 0x0000000000007941 */ /* 0x000fea0003800000 */
.L_x_22360:
[----:B------:R-:W-:Y:S01]  /*5510*/  ISETP.NE.AND P0, PT, R15, RZ, PT ;  /* 0x000000ff0f00720c */ /* 0x000fe20003f05270 */
[----:B------:R-:W-:-:S12]  /*5520*/  BSSY B0, `(.L_x_22390) ;  /* 0x000016b000007945 */ /* 0x000fd80003800000 */
[----:B------:R-:W-:Y:S05]  /*5530*/  @!P0 BRA `(.L_x_22391) ;  /* 0x0000001400a48947 */ /* 0x000fea0003800000 */
[----:B------:R-:W0:Y:S08]  /*5540*/  LDC.64 R104, c[0x0][0x220] ;  /* 0x00008800ff687b82 */ /* 0x000e300000000a00 */
[----:B--234-:R-:W2:Y:S01]  /*5550*/  LDC.64 R126, c[0x0][0x230] ;  /* 0x00008c00ff7e7b82 */ /* 0x01cea20000000a00 */
[----:B0-----:R-:W-:-:S06]  /*5560*/  IMAD.WIDE.U32 R104, R118, 0x10, R104 ;  /* 0x0000001076687825 */ /* 0x001fcc00078e0068 */
        /* <DEDUP_REMOVED lines=18> */
.L_x_22393:
[----:B------:R-:W-:-:S07]  /*5690*/  IMAD.MOV.U32 R128, RZ, RZ, R6 ;  /* 0x000000ffff807224 */ /* 0x000fce00078e0006 */
.L_x_22394:
[----:B------:R-:W-:Y:S05]  /*56a0*/  BSYNC B1 ;  /* 0x0000000000017941 */ /* 0x000fea0003800000 */
.L_x_22392:
        /* <DEDUP_REMOVED lines=16> */
.L_x_22398:
[----:B------:R-:W-:Y:S05]  /*57b0*/  BSYNC B2 ;  /* 0x0000000000027941 */ /* 0x000fea0003800000 */
.L_x_22397:
        /* <DEDUP_REMOVED lines=43> */
.L_x_22396:
[----:B------:R-:W-:Y:S05]  /*5a70*/  BSYNC B1 ;  /* 0x0000000000017941 */ /* 0x000fea0003800000 */
.L_x_22395:
        /* <DEDUP_REMOVED lines=25> */
.L_x_22400:
[----:B------:R-:W-:-:S07]  /*5c10*/  MOV R5, R6 ;  /* 0x0000000600057202 */ /* 0x000fce0000000f00 */
.L_x_22401:
[----:B------:R-:W-:Y:S05]  /*5c20*/  BSYNC B1 ;  /* 0x0000000000017941 */ /* 0x000fea0003800000 */
.L_x_22399:
        /* <DEDUP_REMOVED lines=16> */
.L_x_22405:
[----:B------:R-:W-:Y:S05]  /*5d30*/  BSYNC B2 ;  /* 0x0000000000027941 */ /* 0x000fea0003800000 */
.L_x_22404:
        /* <DEDUP_REMOVED lines=44> */
.L_x_22403:
[----:B------:R-:W-:Y:S05]  /*6000*/  BSYNC B1 ;  /* 0x0000000000017941 */ /* 0x000fea0003800000 */
.L_x_22402:
        /* <DEDUP_REMOVED lines=20> */
.L_x_22407:
[----:B------:R-:W-:-:S07]  /*6150*/  IMAD.MOV.U32 R5, RZ, RZ, R6 ;  /* 0x000000ffff057224 */ /* 0x000fce00078e0006 */
.L_x_22408:
[----:B------:R-:W-:Y:S05]  /*6160*/  BSYNC B1 ;  /* 0x0000000000017941 */ /* 0x000fea0003800000 */
.L_x_22406:
        /* <DEDUP_REMOVED lines=16> */
.L_x_22412:
[----:B------:R-:W-:Y:S05]  /*6270*/  BSYNC B2 ;  /* 0x0000000000027941 */ /* 0x000fea0003800000 */
.L_x_22411:
        /* <DEDUP_REMOVED lines=44> */
.L_x_22410:
[----:B------:R-:W-:Y:S05]  /*6540*/  BSYNC B1 ;  /* 0x0000000000017941 */ /* 0x000fea0003800000 */
.L_x_22409:
        /* <DEDUP_REMOVED lines=20> */
.L_x_22414:
[----:B------:R-:W-:-:S07]  /*6690*/  MOV R127, R6 ;  /* 0x00000006007f7202 */ /* 0x000fce0000000f00 */
.L_x_22415:
[----:B------:R-:W-:Y:S05]  /*66a0*/  BSYNC B1 ;  /* 0x0000000000017941 */ /* 0x000fea0003800000 */
.L_x_22413:
        /* <DEDUP_REMOVED lines=16> */
.L_x_22419:
[----:B------:R-:W-:Y:S05]  /*67b0*/  BSYNC B2 ;  /* 0x0000000000027941 */ /* 0x000fea0003800000 */
.L_x_22418:
        /* <DEDUP_REMOVED lines=43> */
.L_x_22417:
[----:B------:R-:W-:Y:S05]  /*6a70*/  BSYNC B1 ;  /* 0x0000000000017941 */ /* 0x000fea0003800000 */
.L_x_22416:
        /* <DEDUP_REMOVED lines=21> */
.L_x_22391:
[----:B------:R-:W-:Y:S05]  /*6bd0*/  BSYNC B0 ;  /* 0x0000000000007941 */ /* 0x000fea0003800000 */
.L_x_22390:
[----:B------:R-:W-:Y:S01]  /*6be0*/  ISETP.NE.AND P0, PT, R120, RZ, PT ;  /* 0x000000ff7800720c */ /* 0x000fe20003f05270 */
[----:B------:R-:W-:-:S12]  /*6bf0*/  BSSY B0, `(.L_x_22420) ;  /* 0x000016b000007945 */ /* 0x000fd80003800000 */
[----:B------:R-:W-:Y:S05]  /*6c00*/  @!P0 BRA `(.L_x_22421) ;  /* 0x0000001400a48947 */ /* 0x000fea0003800000 */
[----:B------:R-:W1:Y:S08]  /*6c10*/  LDC.64 R108, c[0x0][0x220] ;  /* 0x00008800ff6c7b82 */ /* 0x000e700000000a00 */
[----:B0-234-:R-:W0:Y:S01]  /*6c20*/  LDC.64 R126, c[0x0][0x230] ;  /* 0x00008c00ff7e7b82 */ /* 0x01de220000000a00 */
        /* <DEDUP_REMOVED lines=19> */
.L_x_22423:
[----:B------:R-:W-:-:S07]  /*6d60*/  MOV R128, R6 ;  /* 0x0000000600807202 */ /* 0x000fce0000000f00 */
.L_x_22424:
[----:B------:R-:W-:Y:S05]  /*6d70*/  BSYNC B1 ;  /* 0x0000000000017941 */ /* 0x000fea0003800000 */
.L_x_22422:
        /* <DEDUP_REMOVED lines=16> */
.L_x_22428:
[----:B------:R-:W-:Y:S05]  /*6e80*/  BSYNC B2 ;  /* 0x0000000000027941 */ /* 0x000fea0003800000 */
.L_x_22427:
        /* <DEDUP_REMOVED lines=43> */
.L_x_22426:
[----:B------:R-:W-:Y:S05]  /*7140*/  BSYNC B1 ;  /* 0x0000000000017941 */ /* 0x000fea0003800000 */
.L_x_22425:
        /* <DEDUP_REMOVED lines=25> */
.L_x_22430:
[----:B------:R-:W-:-:S07]  /*72e0*/  IMAD.MOV.U32 R5, RZ, RZ, R6 ;  /* 0x000000ffff057224 */ /* 0x000fce00078e0006 */
.L_x_22431:
[----:B------:R-:W-:Y:S05]  /*72f0*/  BSYNC B1 ;  /* 0x0000000000017941 */ /* 0x000fea0003800000 */
.L_x_22429:
        /* <DEDUP_REMOVED lines=16> */
.L_x_22435:
[----:B------:R-:W-:Y:S05]  /*7400*/  BSYNC B2 ;  /* 0x0000000000027941 */ /* 0x000fea0003800000 */
.L_x_22434:
        /* <DEDUP_REMOVED lines=44> */
.L_x_22433:
[----:B------:R-:W-:Y:S05]  /*76d0*/  BSYNC B1 ;  /* 0x0000000000017941 */ /* 0x000fea0003800000 */
.L_x_22432:
        /* <DEDUP_REMOVED lines=20> */
.L_x_22437:
[----:B------:R-:W-:-:S07]  /*7820*/  MOV R5, R6 ;  /* 0x0000000600057202 */ /* 0x000fce0000000f00 */
.L_x_22438:
[----:B------:R-:W-:Y:S05]  /*7830*/  BSYNC B1 ;  /* 0x0000000000017941 */ /* 0x000fea0003800000 */
.L_x_22436:
        /* <DEDUP_REMOVED lines=16> */
.L_x_22442:
[----:B------:R-:W-:Y:S05]  /*7940*/  BSYNC B2 ;  /* 0x0000000000027941 */ /* 0x000fea0003800000 */
.L_x_22441:
        /* <DEDUP_REMOVED lines=44> */
.L_x_22440:
[----:B------:R-:W-:Y:S05]  /*7c10*/  BSYNC B1 ;  /* 0x0000000000017941 */ /* 0x000fea0003800000 */
.L_x_22439:
        /* <DEDUP_REMOVED lines=20> */
.L_x_22444:
[----:B------:R-:W-:-:S07]  /*7d60*/  IMAD.MOV.U32 R127, RZ, RZ, R6 ;  /* 0x000000ffff7f7224 */ /* 0x000fce00078e0006 */
.L_x_22445:
[----:B------:R-:W-:Y:S05]  /*7d70*/  BSYNC B1 ;  /* 0x0000000000017941 */ /* 0x000fea0003800000 */
.L_x_22443:
        /* <DEDUP_REMOVED lines=16> */
.L_x_22449:
[----:B------:R-:W-:Y:S05]  /*7e80*/  BSYNC B2 ;  /* 0x0000000000027941 */ /* 0x000fea0003800000 */
.L_x_22448:
        /* <DEDUP_REMOVED lines=43> */
.L_x_22447:
[----:B------:R-:W-:Y:S05]  /*8140*/  BSYNC B1 ;  /* 0x0000000000017941 */ /* 0x000fea0003800000 */
.L_x_22446:
        /* <DEDUP_REMOVED lines=21> */
.L_x_22421:
[----:B------:R-:W-:Y:S05]  /*82a0*/  BSYNC B0 ;  /* 0x0000000000007941 */ /* 0x000fea0003800000 */
.L_x_22420:
        /* <DEDUP_REMOVED lines=24> */
.L_x_22453:
[----:B------:R-:W-:-:S07]  /*8430*/  IMAD.MOV.U32 R128, RZ, RZ, R6 ;  /* 0x000000ffff807224 */ /* 0x000fce00078e0006 */
.L_x_22454:
[----:B------:R-:W-:Y:S05]  /*8440*/  BSYNC B1 ;  /* 0x0000000000017941 */ /* 0x000fea0003800000 */
.L_x_22452:
        /* <DEDUP_REMOVED lines=16> */
.L_x_22458:
[----:B------:R-:W-:Y:S05]  /*8550*/  BSYNC B2 ;  /* 0x0000000000027941 */ /* 0x000fea0003800000 */
.L_x_22457:
        /* <DEDUP_REMOVED lines=43> */
.L_x_22456:
[----:B------:R-:W-:Y:S05]  /*8810*/  BSYNC B1 ;  /* 0x0000000000017941 */ /* 0x000fea0003800000 */
.L_x_22455:
        /* <DEDUP_REMOVED lines=8> */
[----:B------:R-:W1:Y:S01]  /*88a0*/  LDC R119, c[0x0][0x294] ;  /* 0x0000a500ff777b82 */ /* 0x000e620000000800 */
[----:B------:R-:W-:Y:S01]  /*88b0*/  FFMA.FTZ R128, R5, R126, 1.1641532182693481445e-10 ;  /* 0x2f00000005807423 */ /* 0x000fe2000001007e */
[----:B------:R-:W-:Y:S01]  /*88c0*/  IADD3 R127, R130, 0x1, RZ ;  /* 0x00000001827f7810 */ /* 0x000fe20007ffe0ff */
[----:B0-----:R-:W-:-:S03]  /*88d0*/  FMUL.FTZ R112, R112, R125 ;  /* 0x0000007d70707220 */ /* 0x001fc60000410000 */
        /* <DEDUP_REMOVED lines=13> */
.L_x_22460:
[----:B------:R-:W-:-:S07]  /*89b0*/  MOV R5, R6 ;  /* 0x0000000600057202 */ /* 0x000fce0000000f00 */
.L_x_22461:
[----:B------:R-:W-:Y:S05]  /*89c0*/  BSYNC B1 ;  /* 0x0000000000017941 */ /* 0x000fea0003800000 */
.L_x_22459:
        /* <DEDUP_REMOVED lines=16> */
.L_x_22465:
[----:B------:R-:W-:Y:S05]  /*8ad0*/  BSYNC B2 ;  /* 0x0000000000027941 */ /* 0x000fea0003800000 */
.L_x_22464:
        /* <DEDUP_REMOVED lines=44> */
.L_x_22463:
[----:B------:R-:W-:Y:S05]  /*8da0*/  BSYNC B1 ;  /* 0x0000000000017941 */ /* 0x000fea0003800000 */
.L_x_22462:
        /* <DEDUP_REMOVED lines=20> */
.L_x_22467:
[----:B------:R-:W-:-:S07]  /*8ef0*/  IMAD.MOV.U32 R5, RZ, RZ, R6 ;  /* 0x000000ffff057224 */ /* 0x000fce00078e0006 */
.L_x_22468:
[----:B------:R-:W-:Y:S05]  /*8f00*/  BSYNC B1 ;  /* 0x0000000000017941 */ /* 0x000fea0003800000 */
.L_x_22466:
        /* <DEDUP_REMOVED lines=16> */
.L_x_22472:
[----:B------:R-:W-:Y:S05]  /*9010*/  BSYNC B2 ;  /* 0x0000000000027941 */ /* 0x000fea0003800000 */
.L_x_22471:
        /* <DEDUP_REMOVED lines=44> */
.L_x_22470:
[----:B------:R-:W-:Y:S05]  /*92e0*/  BSYNC B1 ;  /* 0x0000000000017941 */ /* 0x000fea0003800000 */
.L_x_22469:
        /* <DEDUP_REMOVED lines=20> */
.L_x_22474:
[----:B------:R-:W-:-:S07]  /*9430*/  MOV R127, R6 ;  /* 0x00000006007f7202 */ /* 0x000fce0000000f00 */
.L_x_22475:
[----:B------:R-:W-:Y:S05]  /*9440*/  BSYNC B1 ;  /* 0x0000000000017941 */ /* 0x000fea0003800000 */
.L_x_22473:
        /* <DEDUP_REMOVED lines=16> */
.L_x_22479:
[----:B------:R-:W-:Y:S05]  /*9550*/  BSYNC B2 ;  /* 0x0000000000027941 */ /* 0x000fea0003800000 */
.L_x_22478:
        /* <DEDUP_REMOVED lines=43> */
.L_x_22477:
[----:B------:R-:W-:Y:S05]  /*9810*/  BSYNC B1 ;  /* 0x0000000000017941 */ /* 0x000fea0003800000 */
.L_x_22476:
        /* <DEDUP_REMOVED lines=16> */
[----:B------:R0:W-:Y:S01]  /*9920*/  STG.E.128 desc[UR8][R126.64], R112 ;  /* 0x000000707e007986 */ /* 0x0001e2000c101d08 */
[----:B------:R-:W-:-:S02]  /*9930*/  IADD3 R119, R116, R119, RZ ;  /* 0x0000007774777210 */ /* 0x000fc40007ffe0ff */
[----:B------:R-:W-:-:S05]  /*9940*/  LEA.HI.X R129, R118, UR31, RZ, 0x2, P0 ;  /* 0x0000001f76817c11 */ /* 0x000fca00080f14ff */
[----:B------:R0:W-:Y:S04]  /*9950*/  STG.E desc[UR8][R128.64], R119 ;  /* 0x0000007780007986 */ /* 0x0001e8000c101908 */
.L_x_22451:
[----:B------:R-:W-:Y:S05]  /*9960*/  BSYNC B0 ;  /* 0x0000000000007941 */ /* 0x000fea0003800000 */
.L_x_22450:
[----:B-----5:R-:W-:Y:S01]  /*9970*/  FADD.FTZ R116, RZ, R92 ;  /* 0x0000005cff747221 */ /* 0x020fe20000010000 */
[C---:B------:R-:W-:Y:S01]  /*9980*/  ISETP.GT.U32.AND P4, PT, R10.reuse, 0xff, PT ;  /* 0x000000ff0a00780c */ /* 0x040fe20003f84070 */
[----:B------:R-:W-:Y:S01]  /*9990*/  UMOV UR4, 0xffffffff ;  /* 0xffffffff00047882 */ /* 0x000fe20000000000 */
[C---:B------:R-:W-:Y:S01]  /*99a0*/  ISETP.GT.U32.AND P3, PT, R10.reuse, 0x17f, PT ;  /* 0x0000017f0a00780c */ /* 0x040fe20003f64070 */
[----:B0-234-:R-:W-:Y:S01]  /*99b0*/  FADD.FTZ R119, R93, R116 ;  /* 0x000000745d777221 */ /* 0x01dfe20000010000 */
        /* <DEDUP_REMOVED lines=29> */
[----:B------:R-:W-:Y:S02]  /*9b90*/  @P0 FADD.FTZ R119, R115, R116 ;  /* 0x0000007473770221 */ /* 0x000fe40000010000 */
[----:B------:R-:W-:Y:S01]  /*9ba0*/  @!P6 VIADD R125, R125, 0x4 ;  /* 0x000000047d7de836 */ /* 0x000fe20000000000 */
        /* <DEDUP_REMOVED lines=72> */
.L_x_22504:
[----:B------:R-:W-:Y:S01]  /*a030*/  LOP3.LUT P0, RZ, R14, 0x1f, RZ, 0xc0, !PT ;  /* 0x0000001f0eff7812 */ /* 0x000fe2000780c0ff */
[----:B-1----:R-:W-:Y:S01]  /*a040*/  FADD.FTZ R119, R130, R129 ;  /* 0x0000008182777221 */ /* 0x002fe20000010000 */
[----:B------:R-:W-:Y:S01]  /*a050*/  LOP3.LUT R126, R126, 0x3, RZ, 0xc0, !PT ;  /* 0x000000037e7e7812 */ /* 0x000fe200078ec0ff */
[----:B------:R-:W-:Y:S05]  /*a060*/  WARPSYNC.ALL ;  /* 0x0000000000007948 */ /* 0x000fea0003800000 */
[----:B------:R-:W-:-:S05]  /*a070*/  LOP3.LUT R128, R14, 0x1f, RZ, 0xc0, !PT ;  /* 0x0000001f0e807812 */ /* 0x000fca00078ec0ff */
[----:B------:R-:W1:Y:S01]  /*a080*/  @!P0 S2R R117, SR_CgaCtaId ;  /* 0x0000000000758919 */ /* 0x000e620000008800 */
[----:B------:R-:W-:-:S04]  /*a090*/  @!P0 MOV R116, 0x400 ;  /* 0x0000040000748802 */ /* 0x000fc80000000f00 */
[----:B-1----:R-:W-:Y:S02]  /*a0a0*/  @!P0 LEA R117, R117, R116, 0x18 ;  /* 0x0000007475758211 */ /* 0x002fe400078ec0ff */
[----:B------:R-:W-:-:S05]  /*a0b0*/  @!P0 IADD3 R116, R125, R126, RZ ;  /* 0x0000007e7d748210 */ /* 0x000fca0007ffe0ff */
[----:B------:R-:W-:-:S05]  /*a0c0*/  @!P0 IMAD R116, R116, 0x8, R117 ;  /* 0x0000000874748824 */ /* 0x000fca00078e0275 */
[----:B------:R1:W-:Y:S01]  /*a0d0*/  @!P0 STS.64 [R116], R118 ;  /* 0x0000007674008388 */ /* 0x0003e20000000a00 */
[----:B------:R-:W-:-:S13]  /*a0e0*/  ISETP.GT.U32.AND P0, PT, R128, 0x3, PT ;  /* 0x000000038000780c */ /* 0x000fda0003f04070 */
[----:B------:R-:W2:Y:S01]  /*a0f0*/  @!P0 S2R R117, SR_CgaCtaId ;  /* 0x0000000000758919 */ /* 0x000ea20000008800 */
[----:B-1----:R-:W-:Y:S01]  /*a100*/  @!P0 MOV R116, 0x400 ;  /* 0x0000040000748802 */ /* 0x002fe20000000f00 */
[----:B------:R-:W-:Y:S01]  /*a110*/  HFMA2.MMA R118, -RZ, RZ, 0, 0 ;  /* 0x00000000ff767435 */ /* 0x000fe200000001ff */
[----:B------:R-:W-:Y:S01]  /*a120*/  @!P0 IADD3 R125, R125, R128, RZ ;  /* 0x000000807d7d8210 */ /* 0x000fe20007ffe0ff */
[----:B------:R-:W-:Y:S04]  /*a130*/  BAR.SYNC.DEFER_BLOCKING 0x0 ;  /* 0x0000000000007b1d */ /* 0x000fe80000010000 */
[----:B------:R-:W-:Y:S02]  /*a140*/  @!P0 IMAD.MOV.U32 R118, RZ, RZ, R0 ;  /* 0x000000ffff768224 */ /* 0x000fe400078e0000 */
[----:B------:R-:W-:Y:S03]  /*a150*/  BSSY B0, `(.L_x_22481) ;  /* 0x0000049000007945 */ /* 0x000fe60003800000 */
[----:B------:R-:W-:Y:S01]  /*a160*/  SHFL.DOWN PT, R119, R118, 0x2, 0x1f ;  /* 0x08401f0076777f89 */ /* 0x000fe200000e0000 */
[----:B------:R-:W-:-:S02]  /*a170*/  I2FP.F32.S32 R131, R118 ;  /* 0x0000007600837245 */ /* 0x000fc40000201400 */
[----:B--2---:R-:W-:-:S05]  /*a180*/  @!P0 LEA R116, R117, R116, 0x18 ;  /* 0x0000007475748211 */ /* 0x004fca00078ec0ff */
[----:B------:R-:W-:Y:S01]  /*a190*/  @!P0 IMAD R125, R125, 0x8, R116 ;  /* 0x000000087d7d8824 */ /* 0x000fe200078e0274 */
[----:B------:R-:W-:-:S06]  /*a1a0*/  CS2R R116, SRZ ;  /* 0x0000000000747805 */ /* 0x000fcc000001ff00 */
[----:B------:R-:W1:Y:S01]  /*a1b0*/  @!P0 LDS.64 R116, [R125] ;  /* 0x000000007d748984 */ /* 0x000e620000000a00 */
[----:B------:R-:W-:-:S03]  /*a1c0*/  PLOP3.LUT P0, PT, PT, PT, UP1, 0x40, 0x0 ;  /* 0x000000000000781c */ /* 0x000fc60003f0e818 */
[----:B-1----:R-:W1:Y:S02]  /*a1d0*/  SHFL.DOWN PT, R129, R116, 0x2, 0x1f ;  /* 0x08401f0074817f89 */ /* 0x002e6400000e0000 */
[----:B-1----:R-:W-:-:S04]  /*a1e0*/  FADD.FTZ R128, -R129, R116 ;  /* 0x0000007481807221 */ /* 0x002fc80000010100 */
[----:B0-----:R-:W-:Y:S01]  /*a1f0*/  FMUL.FTZ R130, R128, R128 ;  /* 0x0000008080827220 */ /* 0x001fe20000410000 */
[----:B------:R-:W-:Y:S02]  /*a200*/  IADD3 R128, R119, R118, RZ ;  /* 0x0000007677807210 */ /* 0x000fe40007ffe0ff */
[----:B------:R-:W-:Y:S01]  /*a210*/  I2FP.F32.S32 R119, R119 ;  /* 0x0000007700777245 */ /* 0x000fe20000201400 */
[----:B------:R-:W-:Y:S02]  /*a220*/  FMUL.FTZ R130, R130, R131 ;  /* 0x0000008382827220 */ /* 0x000fe40000410000 */
[----:B------:R-:W0:Y:S02]  /*a230*/  SHFL.DOWN PT, R125, R128, 0x1, 0x1f ;  /* 0x08201f00807d7f89 */ /* 0x000e2400000e0000 */
[-C--:B------:R-:W-:Y:S01]  /*a240*/  FMUL.FTZ R132, R129, R119.reuse ;  /* 0x0000007781847220 */ /* 0x080fe20000410000 */
[----:B------:R-:W-:-:S03]  /*a250*/  FMUL.FTZ R130, R130, R119 ;  /* 0x0000007782827220 */ /* 0x000fc60000410000 */
[----:B------:R-:W-:Y:S02]  /*a260*/  FFMA.FTZ R131, R131, R116, R132 ;  /* 0x0000007483837223 */ /* 0x000fe40000010084 */
[----:B------:R-:W1:Y:S01]  /*a270*/  SHFL.DOWN PT, R116, R117, 0x2, 0x1f ;  /* 0x08401f0075747f89 */ /* 0x000e6200000e0000 */
[----:B0-----:R-:W-:Y:S01]  /*a280*/  IMAD.IADD R129, R128, 0x1, R125 ;  /* 0x0000000180817824 */ /* 0x001fe200078e027d */
[----:B------:R-:W-:-:S04]  /*a290*/  I2FP.F32.S32 R125, R125 ;  /* 0x0000007d007d7245 */ /* 0x000fc80000201400 */
[----:B------:R-:W-:Y:S01]  /*a2a0*/  I2FP.F32.S32 R129, R129 ;  /* 0x0000008100817245 */ /* 0x000fe20000201400 */
[----:B-1----:R-:W-:Y:S01]  /*a2b0*/  FADD.FTZ R119, R116, R117 ;  /* 0x0000007574777221 */ /* 0x002fe20000010000 */
[----:B------:R-:W-:-:S04]  /*a2c0*/  I2FP.F32.S32 R116, R128 ;  /* 0x0000008000747245 */ /* 0x000fc80000201400 */
[----:B------:R-:W-:Y:S08]  /*a2d0*/  MUFU.RCP R129, R129 ;  /* 0x0000008100817308 */ /* 0x000ff00000001000 */
[----:B------:R-:W0:Y:S02]  /*a2e0*/  MUFU.RCP R118, R116 ;  /* 0x0000007400767308 */ /* 0x000e240000001000 */
        /* <DEDUP_REMOVED lines=8> */
[----:B------:R-:W-:-:S04]  /*a370*/  FFMA.FTZ R116, R116, R131, R125 ;  /* 0x0000008374747223 */ /* 0x000fc8000001007d */
[----:B------:R-:W-:Y:S02]  /*a380*/  FMUL.FTZ R118, R129, R116 ;  /* 0x0000007481767220 */ /* 0x000fe40000410000 */
[----:B------:R-:W0:Y:S04]  /*a390*/  SHFL.DOWN PT, R116, R119, 0x1, 0x1f ;  /* 0x08201f0077747f89 */ /* 0x000e2800000e0000 */
[----:B------:R-:W1:Y:S01]  /*a3a0*/  SHFL.IDX PT, R131, R118, RZ, 0x1f ;  /* 0x00001fff76837589 */ /* 0x000e6200000e0000 */
[----:B0-----:R-:W-:-:S04]  /*a3b0*/  FADD.FTZ R116, R119, R116 ;  /* 0x0000007477747221 */ /* 0x001fc80000010000 */
[----:B------:R-:W-:Y:S01]  /*a3c0*/  FFMA.FTZ R129, R129, R117, R116 ;  /* 0x0000007581817223 */ /* 0x000fe20000010074 */
[----:B-1----:R-:W-:Y:S01]  /*a3d0*/  FMUL.FTZ R125, R131, R131 ;  /* 0x00000083837d7220 */ /* 0x002fe20000410000 */
[----:B------:R-:W0:Y:S04]  /*a3e0*/  LDC R116, c[0x0][0x2d8] ;  /* 0x0000b600ff747b82 */ /* 0x000e280000000800 */
[----:B------:R-:W0:Y:S01]  /*a3f0*/  SHFL.IDX PT, R129, R129, RZ, 0x1f ;  /* 0x00001fff81817589 */ /* 0x000e2200000e0000 */
[----:B------:R-:W-:Y:S02]  /*a400*/  FSEL R125, R125, RZ, !P0 ;  /* 0x000000ff7d7d7208 */ /* 0x000fe40004000000 */
[----:B------:R-:W-:-:S13]  /*a410*/  LOP3.LUT P0, RZ, R126, 0x1f, R14, 0xf8, !PT ;  /* 0x0000001f7eff7812 */ /* 0x000fda000780f80e */
[----:B------:R-:W1:Y:S01]  /*a420*/  @!P0 LDC.64 R118, c[0x0][0x258] ;  /* 0x00009600ff768b82 */ /* 0x000e620000000a00 */
[----:B0-----:R-:W-:-:S04]  /*a430*/  FFMA.FTZ R116, R129, UR25, R116 ;  /* 0x0000001981747c23 */ /* 0x001fc80008010074 */
[----:B------:R-:W-:-:S03]  /*a440*/  FADD.FTZ R125, R116, R125 ;  /* 0x0000007d747d7221 */ /* 0x000fc60000010000 */
[----:B------:R-:W0:Y:S03]  /*a450*/  @!P0 LDC.64 R116, c[0x0][0x250] ;  /* 0x00009400ff748b82 */ /* 0x000e260000000a00 */
[----:B------:R-:W2:Y:S01]  /*a460*/  MUFU.RSQ R125, R125 ;  /* 0x0000007d007d7308 */ /* 0x000ea20000001400 */
[----:B-1----:R-:W-:-:S04]  /*a470*/  @!P0 IMAD.WIDE R118, R9, 0x4, R118 ;  /* 0x0000000409768825 */ /* 0x002fc800078e0276 */
[----:B0-----:R-:W-:-:S05]  /*a480*/  @!P0 IMAD.WIDE R116, R9, 0x4, R116 ;  /* 0x0000000409748825 */ /* 0x001fca00078e0274 */
[----:B------:R0:W-:Y:S04]  /*a490*/  @!P0 STG.E desc[UR8][R116.64], R131 ;  /* 0x0000008374008986 */ /* 0x0001e8000c101908 */
[----:B--2---:R0:W-:Y:S01]  /*a4a0*/  @!P0 STG.E desc[UR8][R118.64], R125 ;  /* 0x0000007d76008986 */ /* 0x0041e2000c101908 */
[----:B------:R-:W-:-:S04]  /*a4b0*/  PLOP3.LUT P0, PT, PT, PT, UP1, 0x40, 0x0 ;  /* 0x000000000000781c */ /* 0x000fc80003f0e818 */
[----:B------:R-:W-:Y:S01]  /*a4c0*/  FSEL R126, R131, RZ, P0 ;  /* 0x000000ff837e7208 */ /* 0x000fe20000000000 */
[----:B------:R-:W-:Y:S08]  /*a4d0*/  @!P5 BRA `(.L_x_22482) ;  /* 0x000000000040d947 */ /* 0x000ff00003800000 */
[----:B------:R-:W1:Y:S01]  /*a4e0*/  LDC.64 R128, c[0x0][0x2b8] ;  /* 0x0000ae00ff807b82 */ /* 0x000e620000000a00 */
[--C-:B0-----:R-:W-:Y:S01]  /*a4f0*/  FADD.FTZ R116, R92, -R126.reuse ;  /* 0x8000007e5c747221 */ /* 0x101fe20000010000 */
[--C-:B------:R-:W-:Y:S01]  /*a500*/  FADD.FTZ R130, R94, -R126.reuse ;  /* 0x8000007e5e827221 */ /* 0x100fe20000010000 */
[--C-:B------:R-:W-:Y:S02]  /*a510*/  FADD.FTZ R132, R95, -R126.reuse ;  /* 0x8000007e5f847221 */ /* 0x100fe40000010000 */
[----:B------:R-:W-:Y:S01]  /*a520*/  FMUL.FTZ R117, R125, R116 ;  /* 0x000000747d757220 */ /* 0x000fe20000410000 */
[----:B------:R-:W-:Y:S01]  /*a530*/  FADD.FTZ R116, R93, -R126 ;  /* 0x8000007e5d747221 */ /* 0x000fe20000010000 */
[C---:B------:R-:W-:Y:S01]  /*a540*/  FMUL.FTZ R119, R125.reuse, R130 ;  /* 0x000000827d777220 */ /* 0x040fe20000410000 */
[C---:B------:R-:W-:Y:S02]  /*a550*/  FMUL.FTZ R132, R125.reuse, R132 ;  /* 0x000000847d847220 */ /* 0x040fe40000410000 */
[----:B------:R-:W-:Y:S01]  /*a560*/  FMUL.FTZ R118, R125, R116 ;  /* 0x000000747d767220 */ /* 0x000fe20000410000 */
[----:B------:R-:W-:-:S03]  /*a570*/  FFMA.FTZ R116, R20, R117, R16 ;  /* 0x0000007514747223 */ /* 0x000fc60000010010 */
[----:B------:R-:W-:Y:S01]  /*a580*/  FFMA.FTZ R117, R21, R118, R17 ;  /* 0x0000007615757223 */ /* 0x000fe20000010011 */
[----:B------:R-:W-:Y:S01]  /*a590*/  FFMA.FTZ R118, R22, R119, R18 ;  /* 0x0000007716767223 */ /* 0x000fe20000010012 */
[----:B------:R-:W-:Y:S01]  /*a5a0*/  FFMA.FTZ R119, R23, R132, R19 ;  /* 0x0000008417777223 */ /* 0x000fe20000010013 */
[C---:B-1----:R-:W-:Y:S01]  /*a5b0*/  IMAD.WIDE.U32 R128, R124.reuse, 0x10, R128 ;  /* 0x000000107c807825 */ /* 0x042fe200078e0080 */
[----:B------:R-:W-:-:S04]  /*a5c0*/  IADD3 R124, R124, 0x80, RZ ;  /* 0x000000807c7c7810 */ /* 0x000fc80007ffe0ff */
[----:B------:R1:W-:Y:S03]  /*a5d0*/  STG.E.128 desc[UR8][R128.64], R116 ;  /* 0x0000007480007986 */ /* 0x0003e6000c101d08 */
.L_x_22482:
[----:B------:R-:W-:Y:S05]  /*a5e0*/  BSYNC B0 ;  /* 0x0000000000007941 */ /* 0x000fea0003800000 */
.L_x_22481:
[----:B------:R-:W-:Y:S01]  /*a5f0*/  ISETP.NE.AND P0, PT, R123, RZ, PT ;  /* 0x000000ff7b00720c */ /* 0x000fe20003f05270 */
[----:B------:R-:W-:-:S12]  /*a600*/  BSSY B0, `(.L_x_22483) ;  /* 0x0000012000007945 */ /* 0x000fd80003800000 */
[----:B------:R-:W-:Y:S05]  /*a610*/  @!P0 BRA `(.L_x_22484) ;  /* 0x0000000000408947 */ /* 0x000fea0003800000 */
[----:B01----:R-:W0:Y:S01]  /*a620*/  LDC.64 R116, c[0x0][0x2b8] ;  /* 0x0000ae00ff747b82 */ /* 0x003e220000000a00 */
[--C-:B------:R-:W-:Y:S01]  /*a630*/  FADD.FTZ R118, R96, -R126.reuse ;  /* 0x8000007e60767221 */ /* 0x100fe20000010000 */
[--C-:B------:R-:W-:Y:S01]  /*a640*/  FADD.FTZ R128, R98, -R126.reuse ;  /* 0x8000007e62807221 */ /* 0x100fe20000010000 */
[--C-:B------:R-:W-:Y:S02]  /*a650*/  FADD.FTZ R130, R99, -R126.reuse ;  /* 0x8000007e63827221 */ /* 0x100fe40000010000 */
[----:B------:R-:W-:Y:S01]  /*a660*/  FMUL.FTZ R119, R125, R118 ;  /* 0x000000767d777220 */ /* 0x000fe20000410000 */
[----:B------:R-:W-:Y:S01]  /*a670*/  FADD.FTZ R118, R97, -R126 ;  /* 0x8000007e61767221 */ /* 0x000fe20000010000 */
[C---:B------:R-:W-:Y:S01]  /*a680*/  FMUL.FTZ R131, R125.reuse, R128 ;  /* 0x000000807d837220 */ /* 0x040fe20000410000 */
[C---:B------:R-:W-:Y:S02]  /*a690*/  FMUL.FTZ R130, R125.reuse, R130 ;  /* 0x000000827d827220 */ /* 0x040fe40000410000 */
[----:B------:R-:W-:Y:S01]  /*a6a0*/  FMUL.FTZ R118, R125, R118 ;  /* 0x000000767d767220 */ /* 0x000fe20000410000 */
[----:B0-----:R-:W-:-:S04]  /*a6b0*/  IMAD.WIDE.U32 R128, R124, 0x10, R116 ;  /* 0x000000107c807825 */ /* 0x001fc800078e0074 */
[----:B------:R-:W-:Y:S01]  /*a6c0*/  FFMA.FTZ R116, R32, R119, R28 ;  /* 0x0000007720747223 */ /* 0x000fe2000001001c */
[----:B------:R-:W-:Y:S01]  /*a6d0*/  FFMA.FTZ R117, R33, R118, R29 ;  /* 0x0000007621757223 */ /* 0x000fe2000001001d */
[----:B------:R-:W-:Y:S01]  /*a6e0*/  FFMA.FTZ R118, R34, R131, R30 ;  /* 0x0000008322767223 */ /* 0x000fe2000001001e */
[----:B------:R-:W-:Y:S01]  /*a6f0*/  FFMA.FTZ R119, R35, R130, R31 ;  /* 0x0000008223777223 */ /* 0x000fe2000001001f */
[----:B------:R-:W-:-:S04]  /*a700*/  VIADD R124, R124, 0x80 ;  /* 0x000000807c7c7836 */ /* 0x000fc80000000000 */
[----:B------:R2:W-:Y:S03]  /*a710*/  STG.E.128 desc[UR8][R128.64], R116 ;  /* 0x0000007480007986 */ /* 0x0005e6000c101d08 */
.L_x_22484:
[----:B------:R-:W-:Y:S05]  /*a720*/  BSYNC B0 ;  /* 0x0000000000007941 */ /* 0x000fea0003800000 */
.L_x_22483:
[----:B------:R-:W-:Y:S01]  /*a730*/  ISETP.NE.AND P0, PT, R122, RZ, PT ;  /* 0x000000ff7a00720c */ /* 0x000fe20003f05270 */
[----:B------:R-:W-:-:S12]  /*a740*/  BSSY B0, `(.L_x_22485) ;  /* 0x0000012000007945 */ /* 0x000fd80003800000 */
[----:B------:R-:W-:Y:S05]  /*a750*/  @!P0 BRA `(.L_x_22486) ;  /* 0x0000000000408947 */ /* 0x000fea0003800000 */
[----:B012---:R-:W0:Y:S01]  /*a760*/  LDC.64 R116, c[0x0][0x2b8] ;  /* 0x0000ae00ff747b82 */ /* 0x007e220000000a00 */
        /* <DEDUP_REMOVED lines=15> */
.L_x_22486:
[----:B------:R-:W-:Y:S05]  /*a860*/  BSYNC B0 ;  /* 0x0000000000007941 */ /* 0x000fea0003800000 */
.L_x_22485:
[----:B------:R-:W-:Y:S01]  /*a870*/  ISETP.NE.AND P0, PT, R15, RZ, PT ;  /* 0x000000ff0f00720c */ /* 0x000fe20003f05270 */
[----:B------:R-:W-:-:S12]  /*a880*/  BSSY B0, `(.L_x_22487) ;  /* 0x0000012000007945 */ /* 0x000fd80003800000 */
[----:B------:R-:W-:Y:S05]  /*a890*/  @!P0 BRA `(.L_x_22488) ;  /* 0x0000000000408947 */ /* 0x000fea0003800000 */
[----:B0123--:R-:W0:Y:S01]  /*a8a0*/  LDC.64 R116, c[0x0][0x2b8] ;  /* 0x0000ae00ff747b82 */ /* 0x00fe220000000a00 */
        /* <DEDUP_REMOVED lines=15> */
.L_x_22488:
[----:B------:R-:W-:Y:S05]  /*a9a0*/  BSYNC B0 ;  /* 0x0000000000007941 */ /* 0x000fea0003800000 */
.L_x_22487:
[----:B------:R-:W-:Y:S01]  /*a9b0*/  ISETP.NE.AND P0, PT, R120, RZ, PT ;  /* 0x000000ff7800720c */ /* 0x000fe20003f05270 */
[----:B------:R-:W-:-:S12]  /*a9c0*/  BSSY B0, `(.L_x_22489) ;  /* 0x0000012000007945 */ /* 0x000fd80003800000 */
[----:B------:R-:W-:Y:S05]  /*a9d0*/  @!P0 BRA `(.L_x_22490) ;  /* 0x0000000000408947 */ /* 0x000fea0003800000 */
[----:B01234-:R-:W0:Y:S01]  /*a9e0*/  LDC.64 R116, c[0x0][0x2b8] ;  /* 0x0000ae00ff747b82 */ /* 0x01fe220000000a00 */
        /* <DEDUP_REMOVED lines=15> */
.L_x_22490:
[----:B------:R-:W-:Y:S05]  /*aae0*/  BSYNC B0 ;  /* 0x0000000000007941 */ /* 0x000fea0003800000 */
.L_x_22489:
[----:B------:R-:W-:Y:S01]  /*aaf0*/  ISETP.NE.AND P0, PT, R121, RZ, PT ;  /* 0x000000ff7900720c */ /* 0x000fe20003f05270 */
[----:B------:R-:W-:-:S12]  /*ab00*/  BSSY B0, `(.L_x_22491) ;  /* 0x0000011000007945 */ /* 0x000fd80003800000 */
[----:B------:R-:W-:Y:S05]  /*ab10*/  @!P0 BRA `(.L_x_22492) ;  /* 0x00000000003c8947 */ /* 0x000fea0003800000 */
[--C-:B01234-:R-:W-:Y:S01]  /*ab20*/  FADD.FTZ R116, R112, -R126.reuse ;  /* 0x8000007e70747221 */ /* 0x11ffe20000010000 */
[--C-:B------:R-:W-:Y:S01]  /*ab30*/  FADD.FTZ R118, R113, -R126.reuse ;  /* 0x8000007e71767221 */ /* 0x100fe20000010000 */
[--C-:B------:R-:W-:Y:S01]  /*ab40*/  FADD.FTZ R128, R114, -R126.reuse ;  /* 0x8000007e72807221 */ /* 0x100fe20000010000 */
[----:B------:R-:W-:Y:S01]  /*ab50*/  FADD.FTZ R126, R115, -R126 ;  /* 0x8000007e737e7221 */ /* 0x000fe20000010000 */
[C---:B------:R-:W-:Y:S01]  /*ab60*/  FMUL.FTZ R119, R125.reuse, R116 ;  /* 0x000000747d777220 */ /* 0x040fe20000410000 */
[C---:B------:R-:W-:Y:S01]  /*ab70*/  FMUL.FTZ R118, R125.reuse, R118 ;  /* 0x000000767d767220 */ /* 0x040fe20000410000 */
[----:B------:R-:W0:Y:S01]  /*ab80*/  LDC.64 R116, c[0x0][0x2b8] ;  /* 0x0000ae00ff747b82 */ /* 0x000e220000000a00 */
        /* <DEDUP_REMOVED lines=8> */
.L_x_22492:
[----:B------:R-:W-:Y:S05]  /*ac10*/  BSYNC B0 ;  /* 0x0000000000007941 */ /* 0x000fea0003800000 */
.L_x_22491:
[----:B------:R-:W-:Y:S01]  /*ac20*/  ISETP.NE.AND P0, PT, R127, RZ, PT ;  /* 0x000000ff7f00720c */ /* 0x000fe20003f05270 */
[----:B------:R-:W-:-:S03]  /*ac30*/  VIADD R9, R9, UR32 ;  /* 0x0000002009097c36 */ /* 0x000fc60008000000 */
[----:B01234-:R-:W-:Y:S02]  /*ac40*/  SEL R117, RZ, 0x1, P0 ;  /* 0x00000001ff757807 */ /* 0x01ffe40000000000 */
[----:B------:R-:W-:-:S13]  /*ac50*/  ISETP.GE.AND P0, PT, R9, UR33, PT ;  /* 0x0000002109007c0c */ /* 0x000fda000bf06270 */
[----:B------:R-:W-:Y:S05]  /*ac60*/  @!P0 BRA `(.L_x_22493) ;  /* 0xffffff6000dc8947 */ /* 0x000fea000383ffff */
[----:B------:R-:W-:Y:S05]  /*ac70*/  EXIT ;  /* 0x000000000000794d */ /* 0x000fea0003800000 */
.L_x_22480:
[----:B------:R-:W-:Y:S01]  /*ac80*/  HFMA2.MMA R135, -RZ, RZ, 0, 1.847743988037109375e-06 ;  /* 0x0000001fff877435 */ /* 0x000fe200000001ff */
[----:B------:R-:W-:Y:S01]  /*ac90*/  MOV R133, R119 ;  /* 0x0000007700857202 */ /* 0x000fe20000000f00 */
[----:B------:R-:W-:Y:S02]  /*aca0*/  IMAD.MOV.U32 R134, RZ, RZ, 0x1 ;  /* 0x00000001ff867424 */ /* 0x000fe400078e00ff */
[----:B------:R-:W-:-:S07]  /*acb0*/  IMAD.MOV.U32 R132, RZ, RZ, -0x1 ;  /* 0xffffffffff847424 */ /* 0x000fce00078e00ff */
[----:B-1----:R-:W-:Y:S05]  /*acc0*/  WARPSYNC.COLLECTIVE R132, `(.L_x_22494) ;  /* 0x0000000084087348 */ /* 0x002fea0003c00000 */
[----:B------:R0:W2:Y:S02]  /*acd0*/  SHFL.BFLY P6, R131, R133, R134, R135 ;  /* 0x0c00008685837389 */ /* 0x0000a400000c0087 */
[----:B012---:R-:W-:Y:S01]  /*ace0*/  ENDCOLLECTIVE ;  /* 0x000000000000791b */ /* 0x007fe20003800000 */
.L_x_22494:
[----:B------:R-:W-:Y:S01]  /*acf0*/  HFMA2.MMA R134, -RZ, RZ, 0, 1.1920928955078125e-07 ;  /* 0x00000002ff867435 */ /* 0x000fe200000001ff */
[----:B------:R-:W-:-:S05]  /*ad00*/  MOV R116, R131 ;  /* 0x0000008300747202 */ /* 0x000fca0000000f00 */
[----:B------:R-:W-:-:S04]  /*ad10*/  FADD.FTZ R117, R119, R116 ;  /* 0x0000007477757221 */ /* 0x000fc80000010000 */
[----:B------:R-:W-:-:S07]  /*ad20*/  IMAD.MOV.U32 R133, RZ, RZ, R117 ;  /* 0x000000ffff857224 */ /* 0x000fce00078e0075 */
[----:B------:R-:W-:Y:S05]  /*ad30*/  WARPSYNC.COLLECTIVE R132, `(.L_x_22495) ;  /* 0x0000000084087348 */ /* 0x000fea0003c00000 */
[----:B------:R0:W1:Y:S02]  /*ad40*/  SHFL.BFLY P6, R131, R133, R134, R135 ;  /* 0x0c00008685837389 */ /* 0x00006400000c0087 */
[----:B01----:R-:W-:Y:S01]  /*ad50*/  ENDCOLLECTIVE ;  /* 0x000000000000791b */ /* 0x003fe20003800000 */
.L_x_22495:
[----:B------:R-:W-:Y:S02]  /*ad60*/  IMAD.MOV.U32 R134, RZ, RZ, 0x4 ;  /* 0x00000004ff867424 */ /* 0x000fe400078e00ff */
[----:B------:R-:W-:-:S04]  /*ad70*/  IMAD.MOV.U32 R116, RZ, RZ, R131 ;  /* 0x000000ffff747224 */ /* 0x000fc800078e0083 */
[----:B------:R-:W-:-:S05]  /*ad80*/  FADD.FTZ R128, R117, R116 ;  /* 0x0000007475807221 */ /* 0x000fca0000010000 */
[----:B------:R-:W-:-:S07]  /*ad90*/  MOV R133, R128 ;  /* 0x0000008000857202 */ /* 0x000fce0000000f00 */
[----:B------:R-:W-:Y:S05]  /*ada0*/  WARPSYNC.COLLECTIVE R132, `(.L_x_22496) ;  /* 0x0000000084087348 */ /* 0x000fea0003c00000 */
[----:B------:R0:W1:Y:S02]  /*adb0*/  SHFL.BFLY P6, R131, R133, R134, R135 ;  /* 0x0c00008685837389 */ /* 0x00006400000c0087 */
[----:B01----:R-:W-:Y:S01]  /*adc0*/  ENDCOLLECTIVE ;  /* 0x000000000000791b */ /* 0x003fe20003800000 */
.L_x_22496:
[----:B------:R-:W-:Y:S01]  /*add0*/  HFMA2.MMA R134, -RZ, RZ, 0, 4.76837158203125e-07 ;  /* 0x00000008ff867435 */ /* 0x000fe200000001ff */
[----:B------:R-:W-:-:S05]  /*ade0*/  MOV R129, R131 ;  /* 0x0000008300817202 */ /* 0x000fca0000000f00 */
[----:B------:R-:W-:-:S04]  /*adf0*/  FADD.FTZ R129, R128, R129 ;  /* 0x0000008180817221 */ /* 0x000fc80000010000 */
[----:B------:R-:W-:-:S07]  /*ae00*/  IMAD.MOV.U32 R133, RZ, RZ, R129 ;  /* 0x000000ffff857224 */ /* 0x000fce00078e0081 */
[----:B------:R-:W-:Y:S05]  /*ae10*/  WARPSYNC.COLLECTIVE R132, `(.L_x_22497) ;  /* 0x0000000084087348 */ /* 0x000fea0003c00000 */
[----:B------:R0:W1:Y:S02]  /*ae20*/  SHFL.BFLY P6, R131, R133, R134, R135 ;  /* 0x0c00008685837389 */ /* 0x00006400000c0087 */
[----:B01----:R-:W-:Y:S01]  /*ae30*/  ENDCOLLECTIVE ;  /* 0x000000000000791b */ /* 0x003fe20003800000 */
.L_x_22497:
[----:B------:R-:W-:Y:S02]  /*ae40*/  IMAD.MOV.U32 R134, RZ, RZ, 0x10 ;  /* 0x00000010ff867424 */ /* 0x000fe400078e00ff */
[----:B------:R-:W-:-:S04]  /*ae50*/  IMAD.MOV.U32 R116, RZ, RZ, R131 ;  /* 0x000000ffff747224 */ /* 0x000fc800078e0083 */
[----:B------:R-:W-:-:S05]  /*ae60*/  FADD.FTZ R130, R129, R116 ;  /* 0x0000007481827221 */ /* 0x000fca0000010000 */
[----:B------:R-:W-:-:S07]  /*ae70*/  MOV R133, R130 ;  /* 0x0000008200857202 */ /* 0x000fce0000000f00 */
[----:B------:R-:W-:Y:S05]  /*ae80*/  WARPSYNC.COLLECTIVE R132, `(.L_x_22498) ;  /* 0x0000000084087348 */ /* 0x000fea0003c00000 */
[----:B------:R0:W1:Y:S02]  /*ae90*/  SHFL.BFLY P6, R131, R133, R134, R135 ;  /* 0x0c00008685837389 */ /* 0x00006400000c0087 */
[----:B01----:R-:W-:Y:S01]  /*aea0*/  ENDCOLLECTIVE ;  /* 0x000000000000791b */ /* 0x003fe20003800000 */
.L_x_22498:
        /* <DEDUP_REMOVED lines=56> */
.L_x_22499:
[----:B------:R-:W-:Y:S01]  /*b230*/  HFMA2.MMA R134, -RZ, RZ, 0, 1.1920928955078125e-07 ;  /* 0x00000002ff867435 */ /* 0x000fe200000001ff */
[----:B------:R-:W-:-:S05]  /*b240*/  MOV R117, R131 ;  /* 0x0000008300757202 */ /* 0x000fca0000000f00 */
[----:B------:R-:W-:-:S04]  /*b250*/  FADD.FTZ R117, R116, R117 ;  /* 0x0000007574757221 */ /* 0x000fc80000010000 */
[----:B------:R-:W-:-:S07]  /*b260*/  IMAD.MOV.U32 R133, RZ, RZ, R117 ;  /* 0x000000ffff857224 */ /* 0x000fce00078e0075 */
[----:B------:R-:W-:Y:S05]  /*b270*/  WARPSYNC.COLLECTIVE R132, `(.L_x_22500) ;  /* 0x0000000084087348 */ /* 0x000fea0003c00000 */
[----:B------:R0:W1:Y:S02]  /*b280*/  SHFL.BFLY P6, R131, R133, R134, R135 ;  /* 0x0c00008685837389 */ /* 0x00006400000c0087 */
[----:B01----:R-:W-:Y:S01]  /*b290*/  ENDCOLLECTIVE ;  /* 0x000000000000791b */ /* 0x003fe20003800000 */
.L_x_22500:
[----:B------:R-:W-:Y:S02]  /*b2a0*/  IMAD.MOV.U32 R134, RZ, RZ, 0x4 ;  /* 0x00000004ff867424 */ /* 0x000fe400078e00ff */
[----:B------:R-:W-:-:S04]  /*b2b0*/  IMAD.MOV.U32 R128, RZ, RZ, R131 ;  /* 0x000000ffff807224 */ /* 0x000fc800078e0083 */
[----:B------:R-:W-:-:S05]  /*b2c0*/  FADD.FTZ R128, R117, R128 ;  /* 0x0000008075807221 */ /* 0x000fca0000010000 */
[----:B------:R-:W-:-:S07]  /*b2d0*/  MOV R133, R128 ;  /* 0x0000008000857202 */ /* 0x000fce0000000f00 */
[----:B------:R-:W-:Y:S05]  /*b2e0*/  WARPSYNC.COLLECTIVE R132, `(.L_x_22501) ;  /* 0x0000000084087348 */ /* 0x000fea0003c00000 */
[----:B------:R0:W1:Y:S02]  /*b2f0*/  SHFL.BFLY P6, R131, R133, R134, R135 ;  /* 0x0c00008685837389 */ /* 0x00006400000c0087 */
[----:B01----:R-:W-:Y:S01]  /*b300*/  ENDCOLLECTIVE ;  /* 0x000000000000791b */ /* 0x003fe20003800000 */
.L_x_22501:
[----:B------:R-:W-:Y:S01]  /*b310*/  HFMA2.MMA R134, -RZ, RZ, 0, 4.76837158203125e-07 ;  /* 0x00000008ff867435 */ /* 0x000fe200000001ff */
[----:B------:R-:W-:-:S05]  /*b320*/  MOV R119, R131 ;  /* 0x0000008300777202 */ /* 0x000fca0000000f00 */
[----:B------:R-:W-:-:S04]  /*b330*/  FADD.FTZ R119, R128, R119 ;  /* 0x0000007780777221 */ /* 0x000fc80000010000 */
[----:B------:R-:W-:-:S07]  /*b340*/  IMAD.MOV.U32 R133, RZ, RZ, R119 ;  /* 0x000000ffff857224 */ /* 0x000fce00078e0077 */
[----:B------:R-:W-:Y:S05]  /*b350*/  WARPSYNC.COLLECTIVE R132, `(.L_x_22502) ;  /* 0x0000000084087348 */ /* 0x000fea0003c00000 */
[----:B------:R0:W1:Y:S02]  /*b360*/  SHFL.BFLY P6, R131, R133, R134, R135 ;  /* 0x0c00008685837389 */ /* 0x00006400000c0087 */
[----:B01----:R-:W-:Y:S01]  /*b370*/  ENDCOLLECTIVE ;  /* 0x000000000000791b */ /* 0x003fe20003800000 */
.L_x_22502:
[----:B------:R-:W-:Y:S02]  /*b380*/  IMAD.MOV.U32 R134, RZ, RZ, 0x10 ;  /* 0x00000010ff867424 */ /* 0x000fe400078e00ff */
[----:B------:R-:W-:-:S04]  /*b390*/  IMAD.MOV.U32 R130, RZ, RZ, R131 ;  /* 0x000000ffff827224 */ /* 0x000fc800078e0083 */
[----:B------:R-:W-:-:S05]  /*b3a0*/  FADD.FTZ R130, R119, R130 ;  /* 0x0000008277827221 */ /* 0x000fca0000010000 */
[----:B------:R-:W-:-:S07]  /*b3b0*/  MOV R133, R130 ;  /* 0x0000008200857202 */ /* 0x000fce0000000f00 */
[----:B------:R-:W-:Y:S05]  /*b3c0*/  WARPSYNC.COLLECTIVE R132, `(.L_x_22503) ;  /* 0x0000000084087348 */ /* 0x000fea0003c00000 */
[----:B------:R0:W1:Y:S02]  /*b3d0*/  SHFL.BFLY P6, R131, R133, R134, R135 ;  /* 0x0c00008685837389 */ /* 0x00006400000c0087 */
[----:B01----:R-:W-:Y:S01]  /*b3e0*/  ENDCOLLECTIVE ;  /* 0x000000000000791b */ /* 0x003fe20003800000 */
.L_x_22503:
[----:B------:R-:W-:Y:S01]  /*b3f0*/  MOV R129, R131 ;  /* 0x0000008300817202 */ /* 0x000fe20000000f00 */
[----:B------:R-:W-:Y:S06]  /*b400*/  BRA `(.L_x_22504) ;  /* 0xffffffec00087947 */ /* 0x000fec000383ffff */
.L_x_22505:
        /* <DEDUP_REMOVED lines=15> */
.L_x_23364:


//--------------------- .text._ZN10layer_norm13ln_fwd_kernelINS_13Kernel_traitsIfffffjLj3072ELj1ELj1ELj4ELj16ENS_18Kernel_traits_baseILj3072EfffffjLj128EEEEELb1ELb1ELb0ELb1EEEvNS_9FwdParamsE --------------------------
	.section	.text._ZN10layer_norm13ln_fwd_kernelINS_13Kernel_traitsIfffffjLj3072ELj1ELj1ELj4ELj16ENS_18Kernel_traits_baseILj3072EfffffjLj128EEEEELb1ELb1ELb0ELb1EEEvNS_9FwdParamsE,"ax",@progbits
	.align	128
        .global         _ZN10layer_norm13ln_fwd_kernelINS_13Kernel_traitsIfffffjLj3072ELj1ELj1ELj4ELj16ENS_18Kernel_traits_baseILj3072EfffffjLj128EEEEELb1ELb1ELb0ELb1EEEvNS_9FwdParamsE
        .type           _ZN10layer_norm13ln_fwd_kernelINS_13Kernel_traitsIfffffjLj3072ELj1ELj1ELj4ELj16ENS_18Kernel_traits_baseILj3072EfffffjLj128EEEEELb1ELb1ELb0ELb1EEEvNS_9FwdParamsE,@function
        .size           _ZN10layer_norm13ln_fwd_kernelINS_13Kernel_traitsIfffffjLj3072ELj1ELj1ELj4ELj16ENS_18Kernel_traits_baseILj3072EfffffjLj128EEEEELb1ELb1ELb0ELb1EEEvNS_9FwdParamsE,(.L_x_23365 - _ZN10layer_norm13ln_fwd_kernelINS_13Kernel_traitsIfffffjLj3072ELj1ELj1ELj4ELj16ENS_18Kernel_traits_baseILj3072EfffffjLj128EEEEELb1ELb1ELb0ELb1EEEvNS_9FwdParamsE)
        .other          _ZN10layer_norm13ln_fwd_kernelINS_13Kernel_traitsIfffffjLj3072ELj1ELj1ELj4ELj16ENS_18Kernel_traits_baseILj3072EfffffjLj128EEEEELb1ELb1ELb0ELb1EEEvNS_9FwdParamsE,@"STO_CUDA_ENTRY STV_DEFAULT"
_ZN10layer_norm13ln_fwd_kernelINS_13Kernel_traitsIfffffjLj3072ELj1ELj1ELj4ELj16ENS_18Kernel_traits_baseILj3072EfffffjLj128EEEEELb1ELb1ELb0ELb1EEEvNS_9FwdParamsE:
.text._ZN10layer_norm13ln_fwd_kernelINS_13Kernel_traitsIfffffjLj3072ELj1ELj1ELj4ELj16ENS_18Kernel_traits_baseILj3072EfffffjLj128EEEEELb1ELb1ELb0ELb1EEEvNS_9FwdParamsE:
        /* <DEDUP_REMOVED lines=122> */
[----:B------:R-:W-:Y:S01]  /*07a0*/  IMAD.HI.U32 R0, R110, -0x326172a9, RZ ;  /* 0xcd9e8d576e007827 */ /* 0x000fe200078e00ff */
[----:B------:R-:W-:-:S02]  /*07b0*/  ULDC.64 UR8, c[0x0][0x270] ;  /* 0x00009c0000087ab9 */ /* 0x000fc40000000a00 */
[----:B------:R-:W5:Y:S01]  /*07c0*/  LDG.E.128 R44, desc[UR4][R2.64+0x800] ;  /* 0x00080004022c7981 */ /* 0x000f62000c1e1d00 */
[----:B------:R-:W-:-:S03]  /*07d0*/  IMAD R112, R112, -0x2daee0ad, RZ ;  /* 0xd2511f5370707824 */ /* 0x000fc600078e02ff */
[----:B------:R-:W5:Y:S04]  /*07e0*/  LDG.E.128 R40, desc[UR4][R2.64+0x1000] ;  /* 0x0010000402287981 */ /* 0x000f68000c1e1d00 */
[----:B------:R-:W5:Y:S04]  /*07f0*/  LDG.E.128 R36, desc[UR4][R2.64+0x1800] ;  /* 0x0018000402247981 */ /* 0x000f68000c1e1d00 */
[----:B------:R-:W5:Y:S04]  /*0800*/  LDG.E.128 R32, desc[UR4][R2.64+0x2000] ;  /* 0x0020000402207981 */ /* 0x000f68000c1e1d00 */
[----:B------:R0:W5:Y:S01]  /*0810*/  LDG.E.128 R28, desc[UR4][R2.64+0x2800] ;  /* 0x00280004021c7981 */ /* 0x000162000c1e1d00 */
[----:B------:R-:W-:Y:S01]  /*0820*/  HFMA2.MMA R106, -RZ, RZ, 0, 0 ;  /* 0x00000000ff6a7435 */ /* 0x000fe200000001ff */
[----:B------:R-:W-:Y:S01]  /*0830*/  UISETP.NE.U32.AND UP0, UPT, UR8, URZ, UPT ;  /* 0x0000003f0800728c */ /* 0x000fe2000bf05070 */
[----:B------:R-:W-:Y:S01]  /*0840*/  LOP3.LUT R113, R0, UR14, R113, 0x96, !PT ;  /* 0x0000000e00717c12 */ /* 0x000fe2000f8e9671 */
[----:B------:R-:W-:Y:S01]  /*0850*/  IMAD.MOV.U32 R0, RZ, RZ, 0x1 ;  /* 0x00000001ff007424 */ /* 0x000fe200078e00ff */
[----:B------:R-:W-:Y:S01]  /*0860*/  LOP3.LUT R116, R116, 0x3, RZ, 0xc0, !PT ;  /* 0x0000000374747812 */ /* 0x000fe200078ec0ff */
[----:B------:R-:W-:Y:S01]  /*0870*/  IMAD R110, R110, -0x326172a9, RZ ;  /* 0xcd9e8d576e6e7824 */ /* 0x000fe200078e02ff */
[----:B------:R-:W-:Y:S01]  /*0880*/  ULDC.U8 UR8, c[0x0][0x2a0] ;  /* 0x0000a80000087ab9 */ /* 0x000fe20000000000 */
[----:B------:R-:W-:Y:S01]  /*0890*/  ULDC UR10, c[0x0][0x218] ;  /* 0x00008600000a7ab9 */ /* 0x000fe20000000800 */
[----:B------:R-:W-:Y:S01]  /*08a0*/  ULDC UR11, c[0x0][0x290] ;  /* 0x0000a400000b7ab9 */ /* 0x000fe20000000800 */
[----:B0-----:R-:W-:Y:S01]  /*08b0*/  IMAD.HI.U32 R3, R108, -0x2daee0ad, RZ ;  /* 0xd2511f536c037827 */ /* 0x001fe200078e00ff */
[----:B------:R-:W-:Y:S01]  /*08c0*/  UISETP.NE.AND.EX UP0, UPT, UR9, URZ, UPT, UP0 ;  /* 0x0000003f0900728c */ /* 0x000fe2000bf05300 */
[----:B------:R-:W-:-:S02]  /*08d0*/  ULDC.64 UR12, c[0x0][0x210] ;  /* 0x00008400000c7ab9 */ /* 0x000fc40000000a00 */
[----:B------:R-:W-:Y:S01]  /*08e0*/  IMAD R108, R108, -0x2daee0ad, RZ ;  /* 0xd2511f536c6c7824 */ /* 0x000fe200078e02ff */
[----:B------:R-:W-:Y:S01]  /*08f0*/  LOP3.LUT R112, R3, UR15, R112, 0x96, !PT ;  /* 0x0000000f03707c12 */ /* 0x000fe2000f8e9670 */
[----:B------:R-:W-:-:S11]  /*0900*/  UISETP.NE.AND UP1, UPT, UR8, URZ, UPT ;  /* 0x0000003f0800728c */ /* 0x000fd6000bf25270 */
.L_x_22675:
        /* <DEDUP_REMOVED lines=8> */
[----:B------:R-:W-:Y:S01]  /*0990*/  LEA.HI R2, R3, R2, RZ, 0x2 ;  /* 0x0000000203027211 */ /* 0x000fe200078f10ff */
[----:B------:R-:W-:-:S03]  /*09a0*/  IMAD.MOV.U32 R3, RZ, RZ, 0x4 ;  /* 0x00000004ff037424 */ /* 0x000fc600078e00ff */
        /* <DEDUP_REMOVED lines=22> */
.L_x_22507:
[----:B------:R-:W-:-:S07]  /*0b10*/  IMAD.MOV.U32 R92, RZ, RZ, R110 ;  /* 0x000000ffff5c7224 */ /* 0x000fce00078e006e */
.L_x_22508:
[----:B------:R-:W-:Y:S05]  /*0b20*/  BSYNC B0 ;  /* 0x0000000000007941 */ /* 0x000fea0003800000 */
.L_x_22506:
        /* <DEDUP_REMOVED lines=16> */
.L_x_22512:
[----:B------:R-:W-:Y:S05]  /*0c30*/  BSYNC B1 ;  /* 0x0000000000017941 */ /* 0x000fea0003800000 */
.L_x_22511:
        /* <DEDUP_REMOVED lines=44> */
.L_x_22510:
[----:B------:R-:W-:Y:S05]  /*0f00*/  BSYNC B0 ;  /* 0x0000000000007941 */ /* 0x000fea0003800000 */
.L_x_22509:
[----:B------:R-:W0:Y:S01]  /*0f10*/  LDC R124, c[0x0][0x298] ;  /* 0x0000a600ff7c7b82 */ /* 0x000e220000000800 */
[----:B------:R-:W-:Y:S01]  /*0f20*/  HFMA2.MMA R120, -RZ, RZ, 0.1171875, 0 ;  /* 0x2f800000ff787435 */ /* 0x000fe200000001ff */
[----:B------:R-:W-:Y:S01]  /*0f30*/  I2FP.F32.U32 R3, R92 ;  /* 0x0000005c00037245 */ /* 0x000fe20000201000 */
[----:B-----5:R-:W-:Y:S01]  /*0f40*/  FMUL.FTZ R85, R80, R126 ;  /* 0x0000007e50557220 */ /* 0x020fe20000410000 */
[----:B------:R-:W-:Y:S01]  /*0f50*/  ISETP.NE.U32.AND P1, PT, R90, RZ, PT ;  /* 0x000000ff5a00720c */ /* 0x000fe20003f25070 */
[----:B------:R-:W-:Y:S01]  /*0f60*/  BSSY B0, `(.L_x_22513) ;  /* 0x0000015000007945 */ /* 0x000fe20003800000 */
[C---:B------:R-:W-:Y:S01]  /*0f70*/  ISETP.NE.AND P3, PT, R86.reuse, 0x1, PT ;  /* 0x000000015600780c */ /* 0x040fe20003f65270 */
[----:B------:R-:W-:Y:S01]  /*0f80*/  VIADD R84, R86, 0x1 ;  /* 0x0000000156547836 */ /* 0x000fe20000000000 */
[----:B------:R-:W1:Y:S01]  /*0f90*/  LDC R122, c[0x0][0x294] ;  /* 0x0000a500ff7a7b82 */ /* 0x000e620000000800 */
[----:B------:R-:W-:Y:S02]  /*0fa0*/  ISETP.NE.AND.EX P1, PT, R91, RZ, PT, P1 ;  /* 0x000000ff5b00720c */ /* 0x000fe40003f25310 */
        /* <DEDUP_REMOVED lines=15> */
.L_x_22514:
[----:B------:R-:W-:-:S07]  /*10a0*/  IMAD.MOV.U32 R90, RZ, RZ, R110 ;  /* 0x000000ffff5a7224 */ /* 0x000fce00078e006e */
.L_x_22515:
[----:B------:R-:W-:Y:S05]  /*10b0*/  BSYNC B0 ;  /* 0x0000000000007941 */ /* 0x000fea0003800000 */
.L_x_22513:
        /* <DEDUP_REMOVED lines=16> */
.L_x_22519:
[----:B------:R-:W-:Y:S05]  /*11c0*/  BSYNC B1 ;  /* 0x0000000000017941 */ /* 0x000fea0003800000 */
.L_x_22518:
        /* <DEDUP_REMOVED lines=44> */
.L_x_22517:
[----:B------:R-:W-:Y:S05]  /*1490*/  BSYNC B0 ;  /* 0x0000000000007941 */ /* 0x000fea0003800000 */
.L_x_22516:
        /* <DEDUP_REMOVED lines=20> */
.L_x_22521:
[----:B------:R-:W-:-:S07]  /*15e0*/  MOV R90, R110 ;  /* 0x0000006e005a7202 */ /* 0x000fce0000000f00 */
.L_x_22522:
[----:B------:R-:W-:Y:S05]  /*15f0*/  BSYNC B0 ;  /* 0x0000000000007941 */ /* 0x000fea0003800000 */
.L_x_22520:
        /* <DEDUP_REMOVED lines=16> */
.L_x_22526:
[----:B------:R-:W-:Y:S05]  /*1700*/  BSYNC B1 ;  /* 0x0000000000017941 */ /* 0x000fea0003800000 */
.L_x_22525:
        /* <DEDUP_REMOVED lines=44> */
.L_x_22524:
[----:B------:R-:W-:Y:S05]  /*19d0*/  BSYNC B0 ;  /* 0x0000000000007941 */ /* 0x000fea0003800000 */
.L_x_22523:
        /* <DEDUP_REMOVED lines=20> */
.L_x_22528:
[----:B------:R-:W-:-:S07]  /*1b20*/  IMAD.MOV.U32 R90, RZ, RZ, R110 ;  /* 0x000000ffff5a7224 */ /* 0x000fce00078e006e */
.L_x_22529:
[----:B------:R-:W-:Y:S05]  /*1b30*/  BSYNC B0 ;  /* 0x0000000000007941 */ /* 0x000fea0003800000 */
.L_x_22527:
        /* <DEDUP_REMOVED lines=16> */
.L_x_22533:
[----:B------:R-:W-:Y:S05]  /*1c40*/  BSYNC B1 ;  /* 0x0000000000017941 */ /* 0x000fea0003800000 */
.L_x_22532:
        /* <DEDUP_REMOVED lines=44> */
.L_x_22531:
[----:B------:R-:W-:Y:S05]  /*1f10*/  BSYNC B0 ;  /* 0x0000000000007941 */ /* 0x000fea0003800000 */
.L_x_22530:
[----:B------:R-:W-:Y:S01]  /*1f20*/  I2FP.F32.U32 R85, R90 ;  /* 0x0000005a00557245 */ /* 0x000fe20000201000 */
[----:B------:R-:W0:Y:S01]  /*1f30*/  LDC.64 R2, c[0x0][0x238] ;  /* 0x00008e00ff027b82 */ /* 0x000e220000000a00 */
[----:B------:R-:W-:Y:S01]  /*1f40*/  FMUL.FTZ R83, R83, R126 ;  /* 0x0000007e53537220 */ /* 0x000fe20000410000 */
[----:B------:R-:W-:Y:S02]  /*1f50*/  SEL R86, RZ, 0x10000, P4 ;  /* 0x00010000ff567807 */ /* 0x000fe40002000000 */
[----:B------:R-:W-:Y:S01]  /*1f60*/  FFMA.FTZ R85, R85, R120, 1.1641532182693481445e-10 ;  /* 0x2f00000055557423 */ /* 0x000fe20000010078 */
[----:B------:R-:W-:Y:S01]  /*1f70*/  FMUL.FTZ R83, R83, R124 ;  /* 0x0000007c53537220 */ /* 0x000fe20000410000 */
[----:B------:R-:W-:Y:S02]  /*1f80*/  SEL R87, RZ, 0x100, P3 ;  /* 0x00000100ff577807 */ /* 0x000fe40001800000 */
[----:B------:R-:W1:Y:S01]  /*1f90*/  LDC.64 R104, c[0x0][0x240] ;  /* 0x00009000ff687b82 */ /* 0x000e620000000a00 */
[----:B------:R-:W-:-:S02]  /*1fa0*/  FSETP.GTU.FTZ.AND P5, PT, R85, R122, PT ;  /* 0x0000007a5500720b */ /* 0x000fc40003fbc000 */
[----:B------:R-:W-:Y:S02]  /*1fb0*/  IADD3 R89, R117, 0x80, RZ ;  /* 0x0000008075597810 */ /* 0x000fe40007ffe0ff */
[----:B------:R-:W-:Y:S02]  /*1fc0*/  SEL R85, RZ, 0x1000000, P5 ;  /* 0x01000000ff557807 */ /* 0x000fe40002800000 */
[----:B------:R-:W-:Y:S01]  /*1fd0*/  FSEL R84, R83, RZ, !P5 ;  /* 0x000000ff53547208 */ /* 0x000fe20006800000 */
[----:B------:R-:W2:Y:S01]  /*1fe0*/  @P0 LDC.64 R94, c[0x0][0x230] ;  /* 0x00008c00ff5e0b82 */ /* 0x000ea20000000a00 */
[----:B------:R-:W-:Y:S02]  /*1ff0*/  IADD3 R85, R87, R85, R86 ;  /* 0x0000005557557210 */ /* 0x000fe40007ffe056 */
[----:B------:R-:W-:Y:S01]  /*2000*/  SEL R86, RZ, 0x1, P2 ;  /* 0x00000001ff567807 */ /* 0x000fe20001000000 */
[----:B------:R-:W-:-:S04]  /*2010*/  FMUL.FTZ R83, R27, R84 ;  /* 0x000000541b537220 */ /* 0x000fc80000410000 */
[----:B------:R-:W-:Y:S02]  /*2020*/  IMAD.IADD R97, R85, 0x1, R86 ;  /* 0x0000000155617824 */ /* 0x000fe400078e0256 */
[----:B------:R-:W-:Y:S01]  /*2030*/  @P1 FADD.FTZ R83, R79, R83 ;  /* 0x000000534f531221 */ /* 0x000fe20000010000 */
[----:B0-----:R-:W-:-:S04]  /*2040*/  IMAD.WIDE.U32 R90, R117, 0x10, R2 ;  /* 0x00000010755a7825 */ /* 0x001fc800078e0002 */
[----:B------:R-:W-:Y:S01]  /*2050*/  IMAD.WIDE.U32 R84, R89, 0x10, R100 ;  /* 0x0000001059547825 */ /* 0x000fe200078e0064 */
[----:B------:R0:W-:Y:S03]  /*2060*/  STG.E.128 desc[UR4][R90.64], R80 ;  /* 0x000000505a007986 */ /* 0x0001e6000c101d04 */
[----:B-1----:R-:W-:-:S05]  /*2070*/  IMAD.WIDE.U32 R92, R117, 0x4, R104 ;  /* 0x00000004755c7825 */ /* 0x002fca00078e0068 */
[----:B------:R0:W-:Y:S01]  /*2080*/  STG.E desc[UR4][R92.64], R97 ;  /* 0x000000615c007986 */ /* 0x0001e2000c101904 */
[----:B--2---:R-:W-:-:S03]  /*2090*/  @P0 IMAD.WIDE.U32 R94, R89, 0x10, R94 ;  /* 0x00000010595e0825 */ /* 0x004fc600078e005e */
[----:B------:R-:W5:Y:S04]  /*20a0*/  LDG.E.128 R84, desc[UR4][R84.64] ;  /* 0x0000000454547981 */ /* 0x000f68000c1e1d00 */
[----:B------:R0:W5:Y:S01]  /*20b0*/  @P0 LDG.E.128 R76, desc[UR4][R94.64] ;  /* 0x000000045e4c0981 */ /* 0x000162000c1e1d00 */
[----:B------:R-:W1:Y:S01]  /*20c0*/  S2R R118, SR_TID.X ;  /* 0x0000000000767919 */ /* 0x000e620000002100 */
[C---:B------:R-:W-:Y:S01]  /*20d0*/  ISETP.NE.AND P2, PT, R98.reuse, 0x1, PT ;  /* 0x000000016200780c */ /* 0x040fe20003f45270 */
[----:B------:R-:W-:Y:S01]  /*20e0*/  BSSY B0, `(.L_x_22534) ;  /* 0x000000d000007945 */ /* 0x000fe20003800000 */
[----:B------:R-:W-:Y:S02]  /*20f0*/  IADD3 R96, R98, 0x1, RZ ;  /* 0x0000000162607810 */ /* 0x000fe40007ffe0ff */
[----:B-1----:R-:W-:-:S09]  /*2100*/  LOP3.LUT R115, R118, 0x7f, RZ, 0xc0, !PT ;  /* 0x0000007f76737812 */ /* 0x002fd200078ec0ff */
        /* <DEDUP_REMOVED lines=9> */
.L_x_22535:
[----:B------:R-:W-:-:S07]  /*21a0*/  MOV R88, R110 ;  /* 0x0000006e00587202 */ /* 0x000fce0000000f00 */
.L_x_22536:
[----:B------:R-:W-:Y:S05]  /*21b0*/  BSYNC B0 ;  /* 0x0000000000007941 */ /* 0x000fea0003800000 */
.L_x_22534:
        /* <DEDUP_REMOVED lines=16> */
.L_x_22540:
[----:B------:R-:W-:Y:S05]  /*22c0*/  BSYNC B1 ;  /* 0x0000000000017941 */ /* 0x000fea0003800000 */
.L_x_22539:
        /* <DEDUP_REMOVED lines=44> */
.L_x_22538:
[----:B------:R-:W-:Y:S05]  /*2590*/  BSYNC B0 ;  /* 0x0000000000007941 */ /* 0x000fea0003800000 */
.L_x_22537:
        /* <DEDUP_REMOVED lines=20> */
.L_x_22542:
[----:B------:R-:W-:-:S07]  /*26e0*/  IMAD.MOV.U32 R88, RZ, RZ, R110 ;  /* 0x000000ffff587224 */ /* 0x000fce00078e006e */
.L_x_22543:
[----:B------:R-:W-:Y:S05]  /*26f0*/  BSYNC B0 ;  /* 0x0000000000007941 */ /* 0x000fea0003800000 */
.L_x_22541:
        /* <DEDUP_REMOVED lines=16> */
.L_x_22547:
[----:B------:R-:W-:Y:S05]  /*2800*/  BSYNC B1 ;  /* 0x0000000000017941 */ /* 0x000fea0003800000 */
.L_x_22546:
        /* <DEDUP_REMOVED lines=44> */
.L_x_22545:
[----:B------:R-:W-:Y:S05]  /*2ad0*/  BSYNC B0 ;  /* 0x0000000000007941 */ /* 0x000fea0003800000 */
.L_x_22544:
        /* <DEDUP_REMOVED lines=20> */
.L_x_22549:
[----:B------:R-:W-:-:S07]  /*2c20*/  MOV R88, R110 ;  /* 0x0000006e00587202 */ /* 0x000fce0000000f00 */
.L_x_22550:
[----:B------:R-:W-:Y:S05]  /*2c30*/  BSYNC B0 ;  /* 0x0000000000007941 */ /* 0x000fea0003800000 */
.L_x_22548:
        /* <DEDUP_REMOVED lines=16> */
.L_x_22554:
[----:B------:R-:W-:Y:S05]  /*2d40*/  BSYNC B1 ;  /* 0x0000000000017941 */ /* 0x000fea0003800000 */
.L_x_22553:
        /* <DEDUP_REMOVED lines=44> */
.L_x_22552:
[----:B------:R-:W-:Y:S05]  /*3010*/  BSYNC B0 ;  /* 0x0000000000007941 */ /* 0x000fea0003800000 */
.L_x_22551:
        /* <DEDUP_REMOVED lines=20> */
.L_x_22556:
[----:B------:R-:W-:-:S07]  /*3160*/  MOV R88, R110 ;  /* 0x0000006e00587202 */ /* 0x000fce0000000f00 */
.L_x_22557:
[----:B------:R-:W-:Y:S05]  /*3170*/  BSYNC B0 ;  /* 0x0000000000007941 */ /* 0x000fea0003800000 */
.L_x_22555:
        /* <DEDUP_REMOVED lines=16> */
.L_x_22561:
[----:B------:R-:W-:Y:S05]  /*3280*/  BSYNC B1 ;  /* 0x0000000000017941 */ /* 0x000fea0003800000 */
.L_x_22560:
        /* <DEDUP_REMOVED lines=44> */
.L_x_22559:
[----:B------:R-:W-:Y:S05]  /*3550*/  BSYNC B0 ;  /* 0x0000000000007941 */ /* 0x000fea0003800000 */
.L_x_22558:
[----:B------:R-:W-:Y:S01]  /*3560*/  I2FP.F32.U32 R91, R88 ;  /* 0x00000058005b7245 */ /* 0x000fe20000201000 */
[----:B------:R-:W0:Y:S01]  /*3570*/  @P0 LDC.64 R96, c[0x0][0x230] ;  /* 0x00008c00ff600b82 */ /* 0x000e220000000a00 */
[----:B------:R-:W-:Y:S01]  /*3580*/  FMUL.FTZ R87, R87, R126 ;  /* 0x0000007e57577220 */ /* 0x000fe20000410000 */
[----:B------:R-:W-:Y:S01]  /*3590*/  SEL R92, RZ, 0x100, P3 ;  /* 0x00000100ff5c7807 */ /* 0x000fe20001800000 */
[----:B------:R-:W-:-:S04]  /*35a0*/  IMAD.WIDE.U32 R94, R89, 0x4, R104 ;  /* 0x00000004595e7825 */ /* 0x000fc800078e0068 */
[----:B------:R-:W-:Y:S01]  /*35b0*/  FFMA.FTZ R91, R91, R120, 1.1641532182693481445e-10 ;  /* 0x2f0000005b5b7423 */ /* 0x000fe20000010078 */
[----:B------:R-:W-:Y:S01]  /*35c0*/  FMUL.FTZ R87, R87, R124 ;  /* 0x0000007c57577220 */ /* 0x000fe20000410000 */
[----:B------:R-:W-:-:S03]  /*35d0*/  IADD3 R119, R117, 0x100, RZ ;  /* 0x0000010075777810 */ /* 0x000fc60007ffe0ff */
[----:B------:R-:W-:Y:S02]  /*35e0*/  FSETP.GTU.FTZ.AND P5, PT, R91, R122, PT ;  /* 0x0000007a5b00720b */ /* 0x000fe40003fbc000 */
[----:B------:R-:W-:Y:S02]  /*35f0*/  SEL R91, RZ, 0x10000, P4 ;  /* 0x00010000ff5b7807 */ /* 0x000fe40002000000 */
[----:B------:R-:W-:Y:S02]  /*3600*/  FSEL R88, R87, RZ, !P5 ;  /* 0x000000ff57587208 */ /* 0x000fe40006800000 */
[----:B------:R-:W-:-:S03]  /*3610*/  SEL R90, RZ, 0x1000000, P5 ;  /* 0x01000000ff5a7807 */ /* 0x000fc60002800000 */
[----:B------:R-:W-:Y:S01]  /*3620*/  FMUL.FTZ R87, R23, R88 ;  /* 0x0000005817577220 */ /* 0x000fe20000410000 */
[----:B------:R-:W-:Y:S01]  /*3630*/  IADD3 R90, R92, R90, R91 ;  /* 0x0000005a5c5a7210 */ /* 0x000fe20007ffe05b */
[----:B------:R-:W-:Y:S01]  /*3640*/  IMAD.WIDE.U32 R92, R89, 0x10, R2 ;  /* 0x00000010595c7825 */ /* 0x000fe200078e0002 */
[----:B------:R-:W-:-:S03]  /*3650*/  SEL R91, RZ, 0x1, P2 ;  /* 0x00000001ff5b7807 */ /* 0x000fc60001000000 */
[----:B------:R-:W-:Y:S01]  /*3660*/  @P1 FADD.FTZ R87, R79, R87 ;  /* 0x000000574f571221 */ /* 0x000fe20000010000 */
[----:B------:R-:W-:Y:S01]  /*3670*/  IMAD.WIDE.U32 R88, R119, 0x10, R100 ;  /* 0x0000001077587825 */ /* 0x000fe200078e0064 */
[----:B------:R-:W-:-:S03]  /*3680*/  IADD3 R99, R90, R91, RZ ;  /* 0x0000005b5a637210 */ /* 0x000fc60007ffe0ff */
        /* <DEDUP_REMOVED lines=17> */
.L_x_22563:
[----:B------:R-:W-:-:S07]  /*37a0*/  MOV R92, R110 ;  /* 0x0000006e005c7202 */ /* 0x000fce0000000f00 */
.L_x_22564:
[----:B------:R-:W-:Y:S05]  /*37b0*/  BSYNC B0 ;  /* 0x0000000000007941 */ /* 0x000fea0003800000 */
.L_x_22562:
        /* <DEDUP_REMOVED lines=16> */
.L_x_22568:
[----:B------:R-:W-:Y:S05]  /*38c0*/  BSYNC B1 ;  /* 0x0000000000017941 */ /* 0x000fea0003800000 */
.L_x_22567:
        /* <DEDUP_REMOVED lines=44> */
.L_x_22566:
[----:B------:R-:W-:Y:S05]  /*3b90*/  BSYNC B0 ;  /* 0x0000000000007941 */ /* 0x000fea0003800000 */
.L_x_22565:
        /* <DEDUP_REMOVED lines=20> */
.L_x_22570:
[----:B------:R-:W-:-:S07]  /*3ce0*/  MOV R92, R110 ;  /* 0x0000006e005c7202 */ /* 0x000fce0000000f00 */
.L_x_22571:
[----:B------:R-:W-:Y:S05]  /*3cf0*/  BSYNC B0 ;  /* 0x0000000000007941 */ /* 0x000fea0003800000 */
.L_x_22569:
        /* <DEDUP_REMOVED lines=16> */
.L_x_22575:
[----:B------:R-:W-:Y:S05]  /*3e00*/  BSYNC B1 ;  /* 0x0000000000017941 */ /* 0x000fea0003800000 */
.L_x_22574:
        /* <DEDUP_REMOVED lines=44> */
.L_x_22573:
[----:B------:R-:W-:Y:S05]  /*40d0*/  BSYNC B0 ;  /* 0x0000000000007941 */ /* 0x000fea0003800000 */
.L_x_22572:
        /* <DEDUP_REMOVED lines=20> */
.L_x_22577:
[----:B------:R-:W-:-:S07]  /*4220*/  MOV R92, R110 ;  /* 0x0000006e005c7202 */ /* 0x000fce0000000f00 */
.L_x_22578:
[----:B------:R-:W-:Y:S05]  /*4230*/  BSYNC B0 ;  /* 0x0000000000007941 */ /* 0x000fea0003800000 */
.L_x_22576:
        /* <DEDUP_REMOVED lines=16> */
.L_x_22582:
[----:B------:R-:W-:Y:S05]  /*4340*/  BSYNC B1 ;  /* 0x0000000000017941 */ /* 0x000fea0003800000 */
.L_x_22581:
        /* <DEDUP_REMOVED lines=44> */
.L_x_22580:
[----:B------:R-:W-:Y:S05]  /*4610*/  BSYNC B0 ;  /* 0x0000000000007941 */ /* 0x000fea0003800000 */
.L_x_22579:
        /* <DEDUP_REMOVED lines=20> */
.L_x_22584:
[----:B------:R-:W-:-:S07]  /*4760*/  MOV R92, R110 ;  /* 0x0000006e005c7202 */ /* 0x000fce0000000f00 */
.L_x_22585:
[----:B------:R-:W-:Y:S05]  /*4770*/  BSYNC B0 ;  /* 0x0000000000007941 */ /* 0x000fea0003800000 */
.L_x_22583:
        /* <DEDUP_REMOVED lines=16> */
.L_x_22589:
[----:B------:R-:W-:Y:S05]  /*4880*/  BSYNC B1 ;  /* 0x0000000000017941 */ /* 0x000fea0003800000 */
.L_x_22588:
        /* <DEDUP_REMOVED lines=44> */
.L_x_22587:
[----:B------:R-:W-:Y:S05]  /*4b50*/  BSYNC B0 ;  /* 0x0000000000007941 */ /* 0x000fea0003800000 */
.L_x_22586:
[----:B------:R-:W-:Y:S01]  /*4b60*/  I2FP.F32.U32 R95, R92 ;  /* 0x0000005c005f7245 */ /* 0x000fe20000201000 */
[----:B------:R-:W-:Y:S01]  /*4b70*/  FMUL.FTZ R91, R91, R126 ;  /* 0x0000007e5b5b7220 */ /* 0x000fe20000410000 */
[----:B------:R-:W0:Y:S01]  /*4b80*/  @P0 LDC.64 R92, c[0x0][0x230] ;  /* 0x00008c00ff5c0b82 */ /* 0x000e220000000a00 */
[----:B------:R-:W-:Y:S01]  /*4b90*/  SEL R96, RZ, 0x10000, P4 ;  /* 0x00010000ff607807 */ /* 0x000fe20002000000 */
[----:B------:R-:W-:Y:S02]  /*4ba0*/  VIADD R99, R117, 0x100 ;  /* 0x0000010075637836 */ /* 0x000fe40000000000 */
[----:B------:R-:W-:Y:S01]  /*4bb0*/  FFMA.FTZ R95, R95, R120, 1.1641532182693481445e-10 ;  /* 0x2f0000005f5f7423 */ /* 0x000fe20000010078 */
[----:B------:R-:W-:Y:S01]  /*4bc0*/  FMUL.FTZ R91, R91, R124 ;  /* 0x0000007c5b5b7220 */ /* 0x000fe20000410000 */
[----:B------:R-:W-:Y:S02]  /*4bd0*/  SEL R97, RZ, 0x100, P3 ;  /* 0x00000100ff617807 */ /* 0x000fe40001800000 */
        /* <DEDUP_REMOVED lines=29> */
.L_x_22591:
[----:B------:R-:W-:-:S07]  /*4db0*/  MOV R96, R110 ;  /* 0x0000006e00607202 */ /* 0x000fce0000000f00 */
.L_x_22592:
[----:B------:R-:W-:Y:S05]  /*4dc0*/  BSYNC B0 ;  /* 0x0000000000007941 */ /* 0x000fea0003800000 */
.L_x_22590:
        /* <DEDUP_REMOVED lines=16> */
.L_x_22596:
[----:B------:R-:W-:Y:S05]  /*4ed0*/  BSYNC B1 ;  /* 0x0000000000017941 */ /* 0x000fea0003800000 */
.L_x_22595:
        /* <DEDUP_REMOVED lines=44> */
.L_x_22594:
[----:B------:R-:W-:Y:S05]  /*51a0*/  BSYNC B0 ;  /* 0x0000000000007941 */ /* 0x000fea0003800000 */
.L_x_22593:
        /* <DEDUP_REMOVED lines=20> */
.L_x_22598:
[----:B------:R-:W-:-:S07]  /*52f0*/  MOV R96, R110 ;  /* 0x0000006e00607202 */ /* 0x000fce0000000f00 */
.L_x_22599:
[----:B------:R-:W-:Y:S05]  /*5300*/  BSYNC B0 ;  /* 0x0000000000007941 */ /* 0x000fea0003800000 */
.L_x_22597:
        /* <DEDUP_REMOVED lines=16> */
.L_x_22603:
[----:B------:R-:W-:Y:S05]  /*5410*/  BSYNC B1 ;  /* 0x0000000000017941 */ /* 0x000fea0003800000 */
.L_x_22602:
        /* <DEDUP_REMOVED lines=44> */
.L_x_22601:
[----:B------:R-:W-:Y:S05]  /*56e0*/  BSYNC B0 ;  /* 0x0000000000007941 */ /* 0x000fea0003800000 */
.L_x_22600:
        /* <DEDUP_REMOVED lines=20> */
.L_x_22605:
[----:B------:R-:W-:-:S07]  /*5830*/  MOV R96, R110 ;  /* 0x0000006e00607202 */ /* 0x000fce0000000f00 */
.L_x_22606:
[----:B------:R-:W-:Y:S05]  /*5840*/  BSYNC B0 ;  /* 0x0000000000007941 */ /* 0x000fea0003800000 */
.L_x_22604:
        /* <DEDUP_REMOVED lines=16> */
.L_x_22610:
[----:B------:R-:W-:Y:S05]  /*5950*/  BSYNC B1 ;  /* 0x0000000000017941 */ /* 0x000fea0003800000 */
.L_x_22609:
        /* <DEDUP_REMOVED lines=44> */
.L_x_22608:
[----:B------:R-:W-:Y:S05]  /*5c20*/  BSYNC B0 ;  /* 0x0000000000007941 */ /* 0x000fea0003800000 */
.L_x_22607:
        /* <DEDUP_REMOVED lines=20> */
.L_x_22612:
[----:B------:R-:W-:-:S07]  /*5d70*/  MOV R96, R110 ;  /* 0x0000006e00607202 */ /* 0x000fce0000000f00 */
.L_x_22613:
[----:B------:R-:W-:Y:S05]  /*5d80*/  BSYNC B0 ;  /* 0x0000000000007941 */ /* 0x000fea0003800000 */
.L_x_22611:
        /* <DEDUP_REMOVED lines=16> */
.L_x_22617:
[----:B------:R-:W-:Y:S05]  /*5e90*/  BSYNC B1 ;  /* 0x0000000000017941 */ /* 0x000fea0003800000 */
.L_x_22616:
        /* <DEDUP_REMOVED lines=44> */
.L_x_22615:
[----:B------:R-:W-:Y:S05]  /*6160*/  BSYNC B0 ;  /* 0x0000000000007941 */ /* 0x000fea0003800000 */
.L_x_22614:
        /* <DEDUP_REMOVED lines=37> */
.L_x_22619:
[----:B------:R-:W-:-:S07]  /*63c0*/  MOV R102, R110 ;  /* 0x0000006e00667202 */ /* 0x000fce0000000f00 */
.L_x_22620:
[----:B------:R-:W-:Y:S05]  /*63d0*/  BSYNC B0 ;  /* 0x0000000000007941 */ /* 0x000fea0003800000 */
.L_x_22618:
        /* <DEDUP_REMOVED lines=16> */
.L_x_22624:
[----:B------:R-:W-:Y:S05]  /*64e0*/  BSYNC B1 ;  /* 0x0000000000017941 */ /* 0x000fea0003800000 */
.L_x_22623:
        /* <DEDUP_REMOVED lines=44> */
.L_x_22622:
[----:B------:R-:W-:Y:S05]  /*67b0*/  BSYNC B0 ;  /* 0x0000000000007941 */ /* 0x000fea0003800000 */
.L_x_22621:
[----:B------:R-:W-:Y:S01]  /*67c0*/  I2FP.F32.U32 R103, R102 ;  /* 0x0000006600677245 */ /* 0x000fe20000201000 */
[----:B-----5:R-:W-:Y:S01]  /*67d0*/  FMUL.FTZ R125, R96, R126 ;  /* 0x0000007e607d7220 */ /* 0x020fe20000410000 */
        /* <DEDUP_REMOVED lines=18> */
.L_x_22626:
[----:B------:R-:W-:-:S07]  /*6900*/  MOV R102, R110 ;  /* 0x0000006e00667202 */ /* 0x000fce0000000f00 */
.L_x_22627:
[----:B------:R-:W-:Y:S05]  /*6910*/  BSYNC B0 ;  /* 0x0000000000007941 */ /* 0x000fea0003800000 */
.L_x_22625:
        /* <DEDUP_REMOVED lines=16> */
.L_x_22631:
[----:B------:R-:W-:Y:S05]  /*6a20*/  BSYNC B1 ;  /* 0x0000000000017941 */ /* 0x000fea0003800000 */
.L_x_22630:
        /* <DEDUP_REMOVED lines=44> */
.L_x_22629:
[----:B------:R-:W-:Y:S05]  /*6cf0*/  BSYNC B0 ;  /* 0x0000000000007941 */ /* 0x000fea0003800000 */
.L_x_22628:
        /* <DEDUP_REMOVED lines=20> */
.L_x_22633:
[----:B------:R-:W-:-:S07]  /*6e40*/  MOV R102, R110 ;  /* 0x0000006e00667202 */ /* 0x000fce0000000f00 */
.L_x_22634:
[----:B------:R-:W-:Y:S05]  /*6e50*/  BSYNC B0 ;  /* 0x0000000000007941 */ /* 0x000fea0003800000 */
.L_x_22632:
        /* <DEDUP_REMOVED lines=16> */
.L_x_22638:
[----:B------:R-:W-:Y:S05]  /*6f60*/  BSYNC B1 ;  /* 0x0000000000017941 */ /* 0x000fea0003800000 */
.L_x_22637:
        /* <DEDUP_REMOVED lines=44> */
.L_x_22636:
[----:B------:R-:W-:Y:S05]  /*7230*/  BSYNC B0 ;  /* 0x0000000000007941 */ /* 0x000fea0003800000 */
.L_x_22635:
        /* <DEDUP_REMOVED lines=20> */
.L_x_22640:
[----:B------:R-:W-:-:S07]  /*7380*/  MOV R102, R110 ;  /* 0x0000006e00667202 */ /* 0x000fce0000000f00 */
.L_x_22641:
[----:B------:R-:W-:Y:S05]  /*7390*/  BSYNC B0 ;  /* 0x0000000000007941 */ /* 0x000fea0003800000 */
.L_x_22639:
        /* <DEDUP_REMOVED lines=16> */
.L_x_22645:
[----:B------:R-:W-:Y:S05]  /*74a0*/  BSYNC B1 ;  /* 0x0000000000017941 */ /* 0x000fea0003800000 */
.L_x_22644:
        /* <DEDUP_REMOVED lines=44> */
.L_x_22643:
[----:B------:R-:W-:Y:S05]  /*7770*/  BSYNC B0 ;  /* 0x0000000000007941 */ /* 0x000fea0003800000 */
.L_x_22642:
[----:B------:R-:W-:Y:S01]  /*7780*/  I2FP.F32.U32 R125, R102 ;  /* 0x00000066007d7245 */ /* 0x000fe20000201000 */
[----:B------:R-:W-:Y:S01]  /*7790*/  FMUL.FTZ R99, R99, R126 ;  /* 0x0000007e63637220 */ /* 0x000fe20000410000 */
[----:B------:R-:W0:Y:S01]  /*77a0*/  @P0 LDC.64 R102, c[0x0][0x230] ;  /* 0x00008c00ff660b82 */ /* 0x000e220000000a00 */
        /* <DEDUP_REMOVED lines=9> */
[----:B------:R-:W-:Y:S01]  /*7840*/  SEL R128, RZ, 0x1, P2 ;  /* 0x00000001ff807807 */ /* 0x000fe20001000000 */
[----:B------:R-:W-:Y:S01]  /*7850*/  FMUL.FTZ R99, R11, R116 ;  /* 0x000000740b637220 */ /* 0x000fe20000410000 */
[----:B------:R-:W-:Y:S02]  /*7860*/  IADD3 R125, R117, 0x280, RZ ;  /* 0x00000280757d7810 */ /* 0x000fe40007ffe0ff */
[----:B------:R-:W-:Y:S01]  /*7870*/  IADD3 R127, R127, R128, RZ ;  /* 0x000000807f7f7210 */ /* 0x000fe20007ffe0ff */
[----:B------:R-:W-:-:S04]  /*7880*/  IMAD.WIDE.U32 R128, R131, 0x10, R2 ;  /* 0x0000001083807825 */ /* 0x000fc800078e0002 */
[----:B------:R-:W-:Y:S01]  /*7890*/  @P1 FADD.FTZ R99, R79, R99 ;  /* 0x000000634f631221 */ /* 0x000fe20000010000 */
[----:B------:R-:W-:-:S04]  /*78a0*/  IMAD.WIDE.U32 R130, R131, 0x4, R104 ;  /* 0x0000000483827825 */ /* 0x000fc800078e0068 */
[----:B------:R1:W-:Y:S01]  /*78b0*/  STG.E.128 desc[UR4][R128.64], R96 ;  /* 0x0000006080007986 */ /* 0x0003e2000c101d04 */
[----:B------:R-:W-:-:S03]  /*78c0*/  IMAD.WIDE.U32 R100, R125, 0x10, R100 ;  /* 0x000000107d647825 */ /* 0x000fc600078e0064 */
[----:B------:R1:W-:Y:S01]  /*78d0*/  STG.E desc[UR4][R130.64], R127 ;  /* 0x0000007f82007986 */ /* 0x0003e2000c101904 */
[----:B0-----:R-:W-:-:S03]  /*78e0*/  @P0 IMAD.WIDE.U32 R132, R125, 0x10, R102 ;  /* 0x000000107d840825 */ /* 0x001fc600078e0066 */
[----:B------:R-:W5:Y:S04]  /*78f0*/  LDG.E.128 R100, desc[UR4][R100.64] ;  /* 0x0000000464647981 */ /* 0x000f68000c1e1d00 */
        /* <DEDUP_REMOVED lines=13> */
.L_x_22647:
[----:B------:R-:W-:-:S07]  /*79d0*/  MOV R116, R110 ;  /* 0x0000006e00747202 */ /* 0x000fce0000000f00 */
.L_x_22648:
[----:B------:R-:W-:Y:S05]  /*79e0*/  BSYNC B0 ;  /* 0x0000000000007941 */ /* 0x000fea0003800000 */
.L_x_22646:
        /* <DEDUP_REMOVED lines=16> */
.L_x_22652:
[----:B------:R-:W-:Y:S05]  /*7af0*/  BSYNC B1 ;  /* 0x0000000000017941 */ /* 0x000fea0003800000 */
.L_x_22651:
        /* <DEDUP_REMOVED lines=44> */
.L_x_22650:
[----:B------:R-:W-:Y:S05]  /*7dc0*/  BSYNC B0 ;  /* 0x0000000000007941 */ /* 0x000fea0003800000 */
.L_x_22649:
        /* <DEDUP_REMOVED lines=20> */
.L_x_22654:
[----:B------:R-:W-:-:S07]  /*7f10*/  MOV R116, R110 ;  /* 0x0000006e00747202 */ /* 0x000fce0000000f00 */
.L_x_22655:
[----:B------:R-:W-:Y:S05]  /*7f20*/  BSYNC B0 ;  /* 0x0000000000007941 */ /* 0x000fea0003800000 */
.L_x_22653:
        /* <DEDUP_REMOVED lines=16> */
.L_x_22659:
[----:B------:R-:W-:Y:S05]  /*8030*/  BSYNC B1 ;  /* 0x0000000000017941 */ /* 0x000fea0003800000 */
.L_x_22658:
        /* <DEDUP_REMOVED lines=44> */
.L_x_22657:
[----:B------:R-:W-:Y:S05]  /*8300*/  BSYNC B0 ;  /* 0x0000000000007941 */ /* 0x000fea0003800000 */
.L_x_22656:
        /* <DEDUP_REMOVED lines=20> */
.L_x_22661:
[----:B------:R-:W-:-:S07]  /*8450*/  MOV R116, R110 ;  /* 0x0000006e00747202 */ /* 0x000fce0000000f00 */
.L_x_22662:
[----:B------:R-:W-:Y:S05]  /*8460*/  BSYNC B0 ;  /* 0x0000000000007941 */ /* 0x000fea0003800000 */
.L_x_22660:
        /* <DEDUP_REMOVED lines=16> */
.L_x_22666:
[----:B------:R-:W-:Y:S05]  /*8570*/  BSYNC B1 ;  /* 0x0000000000017941 */ /* 0x000fea0003800000 */
.L_x_22665:
        /* <DEDUP_REMOVED lines=44> */
.L_x_22664:
[----:B------:R-:W-:Y:S05]  /*8840*/  BSYNC B0 ;  /* 0x0000000000007941 */ /* 0x000fea0003800000 */
.L_x_22663:
        /* <DEDUP_REMOVED lines=20> */
.L_x_22668:
[----:B------:R-:W-:-:S07]  /*8990*/  MOV R127, R110 ;  /* 0x0000006e007f7202 */ /* 0x000fce0000000f00 */
.L_x_22669:
[----:B------:R-:W-:Y:S05]  /*89a0*/  BSYNC B0 ;  /* 0x0000000000007941 */ /* 0x000fea0003800000 */
.L_x_22667:
        /* <DEDUP_REMOVED lines=16> */
.L_x_22673:
[----:B------:R-:W-:Y:S05]  /*8ab0*/  BSYNC B1 ;  /* 0x0000000000017941 */ /* 0x000fea0003800000 */
.L_x_22672:
        /* <DEDUP_REMOVED lines=44> */
.L_x_22671:
[----:B------:R-:W-:Y:S05]  /*8d80*/  BSYNC B0 ;  /* 0x0000000000007941 */ /* 0x000fea0003800000 */
.L_x_22670:
[----:B------:R-:W-:Y:S01]  /*8d90*/  FADD.FTZ R128, RZ, R80 ;  /* 0x00000050ff807221 */ /* 0x000fe20000010000 */
[----:B------:R-:W-:Y:S01]  /*8da0*/  I2FP.F32.U32 R127, R127 ;  /* 0x0000007f007f7245 */ /* 0x000fe20000201000 */
[----:B------:R-:W-:Y:S01]  /*8db0*/  FMUL.FTZ R103, R103, R126 ;  /* 0x0000007e67677220 */ /* 0x000fe20000410000 */
[----:B------:R-:W-:Y:S01]  /*8dc0*/  UMOV UR8, 0xffffffff ;  /* 0xffffffff00087882 */ /* 0x000fe20000000000 */
[----:B------:R-:W-:Y:S02]  /*8dd0*/  FADD.FTZ R129, R81, R128 ;  /* 0x0000008051817221 */ /* 0x000fe40000010000 */
[----:B------:R-:W-:Y:S01]  /*8de0*/  FFMA.FTZ R127, R127, R120, 1.1641532182693481445e-10 ;  /* 0x2f0000007f7f7423 */ /* 0x000fe20000010078 */
[----:B------:R-:W-:Y:S01]  /*8df0*/  FMUL.FTZ R103, R103, R124 ;  /* 0x0000007c67677220 */ /* 0x000fe20000410000 */
[----:B------:R-:W-:Y:S01]  /*8e00*/  FADD.FTZ R128, R82, R129 ;  /* 0x0000008152807221 */ /* 0x000fe20000010000 */
[----:B------:R-:W-:Y:S02]  /*8e10*/  SEL R124, RZ, 0x100, P2 ;  /* 0x00000100ff7c7807 */ /* 0x000fe40001000000 */
[----:B------:R-:W-:Y:S01]  /*8e20*/  FSETP.GTU.FTZ.AND P4, PT, R127, R122, PT ;  /* 0x0000007a7f00720b */ /* 0x000fe20003f9c000 */
[----:B------:R-:W-:Y:S01]  /*8e30*/  FADD.FTZ R129, R83, R128 ;  /* 0x0000008053817221 */ /* 0x000fe20000010000 */
[----:B------:R-:W-:-:S02]  /*8e40*/  SEL R127, RZ, 0x10000, P3 ;  /* 0x00010000ff7f7807 */ /* 0x000fc40001800000 */
[----:B------:R-:W-:Y:S01]  /*8e50*/  SEL R122, RZ, 0x1000000, P4 ;  /* 0x01000000ff7a7807 */ /* 0x000fe20002000000 */
[----:B------:R-:W-:-:S03]  /*8e60*/  FADD.FTZ R128, R84, R129 ;  /* 0x0000008154807221 */ /* 0x000fc60000010000 */
[----:B------:R-:W-:Y:S01]  /*8e70*/  IADD3 R122, R124, R122, R127 ;  /* 0x0000007a7c7a7210 */ /* 0x000fe20007ffe07f */
[----:B------:R-:W-:Y:S01]  /*8e80*/  FADD.FTZ R129, R85, R128 ;  /* 0x0000008055817221 */ /* 0x000fe20000010000 */
[----:B------:R-:W-:Y:S02]  /*8e90*/  SEL R127, RZ, 0x1, P0 ;  /* 0x00000001ff7f7807 */ /* 0x000fe40000000000 */
[----:B------:R-:W-:Y:S01]  /*8ea0*/  LOP3.LUT P0, RZ, R0, 0xff, RZ, 0xc0, !PT ;  /* 0x000000ff00ff7812 */ /* 0x000fe2000780c0ff */
[----:B------:R-:W-:Y:S02]  /*8eb0*/  FADD.FTZ R128, R86, R129 ;  /* 0x0000008156807221 */ /* 0x000fe40000010000 */
[----:B------:R-:W-:Y:S02]  /*8ec0*/  IMAD.IADD R131, R122, 0x1, R127 ;  /* 0x000000017a837824 */ /* 0x000fe400078e027f */
[----:B------:R-:W-:-:S04]  /*8ed0*/  FADD.FTZ R129, R87, R128 ;  /* 0x0000008057817221 */ /* 0x000fc80000010000 */
[----:B------:R-:W-:-:S04]  /*8ee0*/  FADD.FTZ R128, R88, R129 ;  /* 0x0000008158807221 */ /* 0x000fc80000010000 */
[----:B------:R-:W-:-:S04]  /*8ef0*/  FADD.FTZ R129, R89, R128 ;  /* 0x0000008059817221 */ /* 0x000fc80000010000 */
[----:B------:R-:W-:-:S04]  /*8f00*/  FADD.FTZ R128, R90, R129 ;  /* 0x000000815a807221 */ /* 0x000fc80000010000 */
[----:B------:R-:W-:-:S04]  /*8f10*/  FADD.FTZ R129, R91, R128 ;  /* 0x000000805b817221 */ /* 0x000fc80000010000 */
[----:B------:R-:W-:-:S04]  /*8f20*/  FADD.FTZ R120, R92, R129 ;  /* 0x000000815c787221 */ /* 0x000fc80000010000 */
[----:B------:R-:W-:Y:S01]  /*8f30*/  FADD.FTZ R129, R93, R120 ;  /* 0x000000785d817221 */ /* 0x000fe20000010000 */
[----:B------:R-:W-:-:S03]  /*8f40*/  FSEL R120, R103, RZ, !P4 ;  /* 0x000000ff67787208 */ /* 0x000fc60006000000 */
[----:B------:R-:W-:Y:S01]  /*8f50*/  FADD.FTZ R126, R94, R129 ;  /* 0x000000815e7e7221 */ /* 0x000fe20000010000 */
[----:B------:R-:W-:-:S04]  /*8f60*/  IMAD.WIDE.U32 R128, R125, 0x4, R104 ;  /* 0x000000047d807825 */ /* 0x000fc800078e0068 */
[----:B------:R-:W-:Y:S01]  /*8f70*/  FADD.FTZ R103, R95, R126 ;  /* 0x0000007e5f677221 */ /* 0x000fe20000010000 */
[----:B------:R-:W-:-:S04]  /*8f80*/  IMAD.WIDE.U32 R126, R125, 0x10, R2 ;  /* 0x000000107d7e7825 */ /* 0x000fc800078e0002 */
[----:B------:R-:W-:Y:S01]  /*8f90*/  FADD.FTZ R124, R96, R103 ;  /* 0x00000067607c7221 */ /* 0x000fe20000010000 */
[----:B------:R-:W-:-:S03]  /*8fa0*/  FMUL.FTZ R103, R7, R120 ;  /* 0x0000007807677220 */ /* 0x000fc60000410000 */
[----:B------:R-:W-:Y:S01]  /*8fb0*/  FADD.FTZ R3, R97, R124 ;  /* 0x0000007c61037221 */ /* 0x000fe20000010000 */
[----:B------:R-:W-:Y:S01]  /*8fc0*/  @P1 FADD.FTZ R103, R79, R103 ;  /* 0x000000674f671221 */ /* 0x000fe20000010000 */
[----:B------:R-:W-:Y:S02]  /*8fd0*/  LOP3.LUT P1, RZ, R118, 0x1f, RZ, 0xc0, !PT ;  /* 0x0000001f76ff7812 */ /* 0x000fe4000782c0ff */
[----:B------:R-:W-:Y:S02]  /*8fe0*/  FADD.FTZ R2, R98, R3 ;  /* 0x0000000362027221 */ /* 0x000fe40000010000 */
[----:B------:R0:W-:Y:S02]  /*8ff0*/  STG.E.128 desc[UR4][R126.64], R100 ;  /* 0x000000647e007986 */ /* 0x0001e4000c101d04 */
[----:B------:R-:W-:Y:S02]  /*9000*/  FADD.FTZ R3, R99, R2 ;  /* 0x0000000263037221 */ /* 0x000fe40000010000 */
[----:B------:R0:W-:Y:S02]  /*9010*/  STG.E desc[UR4][R128.64], R131 ;  /* 0x0000008380007986 */ /* 0x0001e4000c101904 */
        /* <DEDUP_REMOVED lines=76> */
.L_x_22686:
        /* <DEDUP_REMOVED lines=12> */
[----:B-1----:R-:W-:-:S05]  /*95a0*/  FADD.FTZ R3, R122, R129 ;  /* 0x000000817a037221 */ /* 0x002fca0000010000 */
[----:B------:R-:W-:Y:S01]  /*95b0*/  @!P1 STS.64 [R0], R2 ;  /* 0x0000000200009388 */ /* 0x000fe20000000a00 */
[----:B------:R-:W-:Y:S01]  /*95c0*/  BAR.SYNC.DEFER_BLOCKING 0x0 ;  /* 0x0000000000007b1d */ /* 0x000fe20000010000 */
[----:B------:R-:W-:Y:S02]  /*95d0*/  LOP3.LUT P1, RZ, R127, 0x1f, R118, 0xf8, !PT ;  /* 0x0000001f7fff7812 */ /* 0x000fe4000782f876 */
[----:B---3--:R-:W-:Y:S01]  /*95e0*/  @!P2 LEA R133, R133, R120, 0x18 ;  /* 0x000000788585a211 */ /* 0x008fe200078ec0ff */
[----:B------:R-:W-:Y:S01]  /*95f0*/  IMAD.MOV.U32 R120, RZ, RZ, RZ ;  /* 0x000000ffff787224 */ /* 0x000fe200078e00ff */
[----:B------:R-:W-:Y:S02]  /*9600*/  @!P2 MOV R120, 0x300 ;  /* 0x000003000078a802 */ /* 0x000fe40000000f00 */
[----:B0-----:R-:W-:Y:S02]  /*9610*/  @!P2 LEA R122, R104, R133, 0x3 ;  /* 0x00000085687aa211 */ /* 0x001fe400078e18ff */
[----:B------:R-:W-:Y:S01]  /*9620*/  CS2R R104, SRZ ;  /* 0x0000000000687805 */ /* 0x000fe2000001ff00 */
[----:B------:R-:W0:Y:S05]  /*9630*/  SHFL.DOWN PT, R129, R120, 0x2, 0x1f ;  /* 0x08401f0078817f89 */ /* 0x000e2a00000e0000 */
[----:B------:R1:W-:Y:S01]  /*9640*/  @!P2 LDS.64 R104, [R122] ;  /* 0x000000007a68a984 */ /* 0x0003e20000000a00 */
[----:B------:R-:W-:-:S02]  /*9650*/  PLOP3.LUT P2, PT, PT, PT, UP1, 0x40, 0x0 ;  /* 0x000000000000781c */ /* 0x000fc40003f4e818 */
[-C--:B-1----:R-:W-:Y:S02]  /*9660*/  I2FP.F32.S32 R122, R120.reuse ;  /* 0x00000078007a7245 */ /* 0x082fe40000201400 */
        /* <DEDUP_REMOVED lines=30> */
[----:B------:R-:W0:Y:S01]  /*9850*/  LDC R0, c[0x0][0x2d8] ;  /* 0x0000b600ff007b82 */ /* 0x000e220000000800 */
[----:B------:R-:W1:Y:S02]  /*9860*/  SHFL.IDX PT, R131, R129, RZ, 0x1f ;  /* 0x00001fff81837589 */ /* 0x000e6400000e0000 */
[----:B------:R-:W-:-:S05]  /*9870*/  FFMA.FTZ R3, R2, R120, R3 ;  /* 0x0000007802037223 */ /* 0x000fca0000010003 */
[----:B------:R-:W2:Y:S01]  /*9880*/  @!P1 LDC.64 R104, c[0x0][0x250] ;  /* 0x00009400ff689b82 */ /* 0x000ea20000000a00 */
[----:B------:R-:W0:Y:S01]  /*9890*/  SHFL.IDX PT, R3, R3, RZ, 0x1f ;  /* 0x00001fff03037589 */ /* 0x000e2200000e0000 */
[C---:B-1----:R-:W-:Y:S01]  /*98a0*/  FSEL R120, R131.reuse, RZ, P2 ;  /* 0x000000ff83787208 */ /* 0x042fe20001000000 */
[----:B------:R-:W-:Y:S01]  /*98b0*/  FMUL.FTZ R118, R131, R131 ;  /* 0x0000008383767220 */ /* 0x000fe20000410000 */
[----:B------:R-:W-:-:S03]  /*98c0*/  PLOP3.LUT P2, PT, PT, PT, UP1, 0x40, 0x0 ;  /* 0x000000000000781c */ /* 0x000fc60003f4e818 */
[--C-:B------:R-:W-:Y:S01]  /*98d0*/  FADD.FTZ R122, R81, -R120.reuse ;  /* 0x80000078517a7221 */ /* 0x100fe20000010000 */
[----:B------:R-:W-:Y:S01]  /*98e0*/  FSEL R81, R118, RZ, !P2 ;  /* 0x000000ff76517208 */ /* 0x000fe20005000000 */
[----:B------:R-:W-:Y:S01]  /*98f0*/  FADD.FTZ R118, R84, -R120 ;  /* 0x8000007854767221 */ /* 0x000fe20000010000 */
[----:B0-----:R-:W-:Y:S01]  /*9900*/  FFMA.FTZ R0, R3, UR11, R0 ;  /* 0x0000000b03007c23 */ /* 0x001fe20008010000 */
[--C-:B------:R-:W-:Y:S01]  /*9910*/  FADD.FTZ R124, R85, -R120.reuse ;  /* 0x80000078557c7221 */ /* 0x100fe20000010000 */
[----:B------:R-:W0:Y:S01]  /*9920*/  @!P1 LDC.64 R2, c[0x0][0x258] ;  /* 0x00009600ff029b82 */ /* 0x000e220000000a00 */
[--C-:B------:R-:W-:Y:S01]  /*9930*/  FADD.FTZ R80, R80, -R120.reuse ;  /* 0x8000007850507221 */ /* 0x100fe20000010000 */
[----:B------:R-:W-:Y:S01]  /*9940*/  FADD.FTZ R0, R0, R81 ;  /* 0x0000005100007221 */ /* 0x000fe20000010000 */
[--C-:B------:R-:W-:Y:S01]  /*9950*/  FADD.FTZ R82, R82, -R120.reuse ;  /* 0x8000007852527221 */ /* 0x100fe20000010000 */
[----:B------:R-:W-:Y:S01]  /*9960*/  FADD.FTZ R83, R83, -R120 ;  /* 0x8000007853537221 */ /* 0x000fe20000010000 */
[----:B--2---:R-:W-:Y:S01]  /*9970*/  @!P1 IMAD.WIDE R104, R114, 0x4, R104 ;  /* 0x0000000472689825 */ /* 0x004fe200078e0268 */
[----:B------:R-:W1:Y:S01]  /*9980*/  MUFU.RSQ R143, R0 ;  /* 0x00000000008f7308 */ /* 0x000e620000001400 */
[----:B------:R-:W-:Y:S01]  /*9990*/  IADD3 R81, R117, 0x80, RZ ;  /* 0x0000008075517810 */ /* 0x000fe20007ffe0ff */
        /* <DEDUP_REMOVED lines=15> */
[C---:B-1----:R-:W-:Y:S01]  /*9a90*/  FMUL.FTZ R89, R143.reuse, R80 ;  /* 0x000000508f597220 */ /* 0x042fe20000410000 */
[C---:B------:R-:W-:Y:S01]  /*9aa0*/  FMUL.FTZ R122, R143.reuse, R122 ;  /* 0x0000007a8f7a7220 */ /* 0x040fe20000410000 */
[C---:B------:R-:W-:Y:S01]  /*9ab0*/  FMUL.FTZ R91, R143.reuse, R82 ;  /* 0x000000528f5b7220 */ /* 0x040fe20000410000 */
[----:B------:R-:W-:Y:S01]  /*9ac0*/  FMUL.FTZ R0, R143, R83 ;  /* 0x000000538f007220 */ /* 0x000fe20000410000 */
[--C-:B------:R-:W-:Y:S01]  /*9ad0*/  FADD.FTZ R100, R100, -R120.reuse ;  /* 0x8000007864647221 */ /* 0x100fe20000010000 */
[--C-:B------:R-:W-:Y:S01]  /*9ae0*/  FADD.FTZ R101, R101, -R120.reuse ;  /* 0x8000007865657221 */ /* 0x100fe20000010000 */
[--C-:B------:R-:W-:Y:S01]  /*9af0*/  FADD.FTZ R102, R102, -R120.reuse ;  /* 0x8000007866667221 */ /* 0x100fe20000010000 */
[----:B------:R-:W-:Y:S01]  /*9b00*/  FADD.FTZ R103, R103, -R120 ;  /* 0x8000007867677221 */ /* 0x000fe20000010000 */
[----:B------:R1:W-:Y:S01]  /*9b10*/  @!P1 STG.E desc[UR4][R104.64], R131 ;  /* 0x0000008368009986 */ /* 0x0003e2000c101904 */
[----:B0-----:R-:W-:-:S04]  /*9b20*/  @!P1 IMAD.WIDE R86, R114, 0x4, R2 ;  /* 0x0000000472569825 */ /* 0x001fc800078e0202 */
[C---:B------:R-:W-:Y:S01]  /*9b30*/  FMUL.FTZ R95, R143.reuse, R118 ;  /* 0x000000768f5f7220 */ /* 0x040fe20000410000 */
[C---:B------:R-:W-:Y:S01]  /*9b40*/  FMUL.FTZ R124, R143.reuse, R124 ;  /* 0x0000007c8f7c7220 */ /* 0x040fe20000410000 */
[----:B------:R-:W-:Y:S01]  /*9b50*/  FMUL.FTZ R127, R143, R126 ;  /* 0x0000007e8f7f7220 */ /* 0x000fe20000410000 */
[----:B--2---:R-:W-:-:S04]  /*9b60*/  IMAD.WIDE.U32 R2, R81, 0x10, R84 ;  /* 0x0000001051027825 */ /* 0x004fc800078e0054 */
[----:B------:R-:W-:Y:S01]  /*9b70*/  FMUL.FTZ R128, R143, R128 ;  /* 0x000000808f807220 */ /* 0x000fe20000410000 */
[----:B------:R-:W-:Y:S01]  /*9b80*/  FFMA.FTZ R83, R51, R0, R75 ;  /* 0x0000000033537223 */ /* 0x000fe2000001004b */
[----:B------:R-:W-:Y:S01]  /*9b90*/  FFMA.FTZ R82, R50, R91, R74 ;  /* 0x0000005b32527223 */ /* 0x000fe2000001004a */
[----:B------:R-:W-:Y:S01]  /*9ba0*/  FFMA.FTZ R81, R49, R122, R73 ;  /* 0x0000007a31517223 */ /* 0x000fe20000010049 */
[----:B------:R-:W-:Y:S01]  /*9bb0*/  FFMA.FTZ R80, R48, R89, R72 ;  /* 0x0000005930507223 */ /* 0x000fe20000010048 */
[C---:B------:R-:W-:Y:S01]  /*9bc0*/  FMUL.FTZ R130, R143.reuse, R130 ;  /* 0x000000828f827220 */ /* 0x040fe20000410000 */
[C---:B-1----:R-:W-:Y:S01]  /*9bd0*/  FMUL.FTZ R105, R143.reuse, R88 ;  /* 0x000000588f697220 */ /* 0x042fe20000410000 */
[C---:B------:R-:W-:Y:S01]  /*9be0*/  FMUL.FTZ R131, R143.reuse, R92 ;  /* 0x0000005c8f837220 */ /* 0x040fe20000410000 */
[C---:B------:R-:W-:Y:S01]  /*9bf0*/  FMUL.FTZ R104, R143.reuse, R93 ;  /* 0x0000005d8f687220 */ /* 0x040fe20000410000 */
[----:B------:R-:W-:Y:S01]  /*9c00*/  FMUL.FTZ R88, R143, R129 ;  /* 0x000000818f587220 */ /* 0x000fe20000410000 */
[----:B------:R-:W-:-:S04]  /*9c10*/  IMAD.WIDE.U32 R92, R117, 0x10, R84 ;  /* 0x00000010755c7825 */ /* 0x000fc800078e0054 */
        /* <DEDUP_REMOVED lines=20> */
[----:B------:R-:W-:-:S04]  /*9d60*/  IMAD.WIDE.U32 R100, R123, 0x10, R84 ;  /* 0x000000107b647825 */ /* 0x000fc800078e0054 */
[----:B------:R-:W-:Y:S01]  /*9d70*/  FFMA.FTZ R123, R31, R134, R55 ;  /* 0x000000861f7b7223 */ /* 0x000fe20000010037 */
[----:B------:R-:W-:Y:S01]  /*9d80*/  FFMA.FTZ R122, R30, R141, R54 ;  /* 0x0000008d1e7a7223 */ /* 0x000fe20000010036 */
[----:B0-----:R-:W-:Y:S01]  /*9d90*/  FFMA.FTZ R87, R47, R128, R71 ;  /* 0x000000802f577223 */ /* 0x001fe20000010047 */
[----:B------:R-:W-:-:S04]  /*9da0*/  IMAD.WIDE.U32 R102, R125, 0x10, R84 ;  /* 0x000000107d667825 */ /* 0x000fc800078e0054 */
[----:B------:R-:W-:Y:S01]  /*9db0*/  FFMA.FTZ R86, R46, R127, R70 ;  /* 0x0000007f2e567223 */ /* 0x000fe20000010046 */
[----:B------:R-:W-:Y:S01]  /*9dc0*/  FFMA.FTZ R85, R45, R124, R69 ;  /* 0x0000007c2d557223 */ /* 0x000fe20000010045 */
[----:B------:R-:W-:Y:S01]  /*9dd0*/  FFMA.FTZ R84, R44, R95, R68 ;  /* 0x0000005f2c547223 */ /* 0x000fe20000010044 */
[----:B------:R-:W-:Y:S01]  /*9de0*/  FFMA.FTZ R95, R39, R132, R63 ;  /* 0x00000084275f7223 */ /* 0x000fe2000001003f */
[----:B------:R-:W-:Y:S01]  /*9df0*/  FFMA.FTZ R121, R29, R126, R53 ;  /* 0x0000007e1d797223 */ /* 0x000fe20000010035 */
[----:B------:R-:W-:Y:S02]  /*9e00*/  IADD3 R114, R114, UR12, RZ ;  /* 0x0000000c72727c10 */ /* 0x000fe4000fffe0ff */
[----:B------:R0:W-:Y:S01]  /*9e10*/  STG.E.128 desc[UR4][R2.64], R84 ;  /* 0x0000005402007986 */ /* 0x0001e2000c101d04 */
[----:B-1----:R-:W-:Y:S01]  /*9e20*/  FFMA.FTZ R93, R37, R104, R61 ;  /* 0x00000068255d7223 */ /* 0x002fe2000001003d */
        /* <DEDUP_REMOVED lines=10> */
[----:B------:R0:W-:Y:S04]  /*9ed0*/  STG.E.128 desc[UR4][R100.64], R80 ;  /* 0x0000005064007986 */ /* 0x0001e8000c101d04 */
[----:B------:R0:W-:Y:S02]  /*9ee0*/  STG.E.128 desc[UR4][R102.64], R120 ;  /* 0x0000007866007986 */ /* 0x0001e4000c101d04 */
[----:B------:R-:W-:Y:S05]  /*9ef0*/  @!P1 BRA `(.L_x_22675) ;  /* 0xffffff6800849947 */ /* 0x000fea000383ffff */
[----:B------:R-:W-:Y:S05]  /*9f00*/  EXIT ;  /* 0x000000000000794d */ /* 0x000fea0003800000 */
.L_x_22674:
[----:B------:R-:W-:Y:S01]  /*9f10*/  HFMA2.MMA R126, -RZ, RZ, 0, 5.9604644775390625e-08 ;  /* 0x00000001ff7e7435 */ /* 0x000fe200000001ff */
[----:B------:R-:W-:Y:S01]  /*9f20*/  IMAD.MOV.U32 R131, RZ, RZ, R0 ;  /* 0x000000ffff837224 */ /* 0x000fe200078e0000 */
[----:B------:R-:W-:Y:S01]  /*9f30*/  MOV R133, 0x1f ;  /* 0x0000001f00857802 */ /* 0x000fe20000000f00 */
[----:B------:R-:W-:-:S08]  /*9f40*/  IMAD.MOV.U32 R124, RZ, RZ, -0x1 ;  /* 0xffffffffff7c7424 */ /* 0x000fd000078e00ff */
[----:B------:R-:W-:Y:S05]  /*9f50*/  WARPSYNC.COLLECTIVE R124, `(.L_x_22676) ;  /* 0x000000007c087348 */ /* 0x000fea0003c00000 */
[----:B------:R0:W1:Y:S02]  /*9f60*/  SHFL.BFLY P2, R129, R131, R126, R133 ;  /* 0x0c00007e83817389 */ /* 0x0000640000040085 */
[----:B01----:R-:W-:Y:S01]  /*9f70*/  ENDCOLLECTIVE ;  /* 0x000000000000791b */ /* 0x003fe20003800000 */
.L_x_22676:
[----:B------:R-:W-:Y:S01]  /*9f80*/  IMAD.MOV.U32 R126, RZ, RZ, 0x2 ;  /* 0x00000002ff7e7424 */ /* 0x000fe200078e00ff */
[----:B------:R-:W-:-:S05]  /*9f90*/  MOV R105, R129 ;  /* 0x0000008100697202 */ /* 0x000fca0000000f00 */
[----:B------:R-:W-:-:S05]  /*9fa0*/  FADD.FTZ R105, R0, R105 ;  /* 0x0000006900697221 */ /* 0x000fca0000010000 */
[----:B------:R-:W-:-:S07]  /*9fb0*/  MOV R131, R105 ;  /* 0x0000006900837202 */ /* 0x000fce0000000f00 */
[----:B------:R-:W-:Y:S05]  /*9fc0*/  WARPSYNC.COLLECTIVE R124, `(.L_x_22677) ;  /* 0x000000007c087348 */ /* 0x000fea0003c00000 */
[----:B------:R0:W1:Y:S02]  /*9fd0*/  SHFL.BFLY P2, R129, R131, R126, R133 ;  /* 0x0c00007e83817389 */ /* 0x0000640000040085 */
[----:B01----:R-:W-:Y:S01]  /*9fe0*/  ENDCOLLECTIVE ;  /* 0x000000000000791b */ /* 0x003fe20003800000 */
.L_x_22677:
[----:B------:R-:W-:Y:S01]  /*9ff0*/  IMAD.MOV.U32 R126, RZ, RZ, 0x4 ;  /* 0x00000004ff7e7424 */ /* 0x000fe200078e00ff */
[----:B------:R-:W-:-:S05]  /*a000*/  MOV R2, R129 ;  /* 0x0000008100027202 */ /* 0x000fca0000000f00 */
[----:B------:R-:W-:-:S05]  /*a010*/  FADD.FTZ R120, R105, R2 ;  /* 0x0000000269787221 */ /* 0x000fca0000010000 */
[----:B------:R-:W-:-:S07]  /*a020*/  MOV R131, R120 ;  /* 0x0000007800837202 */ /* 0x000fce0000000f00 */
[----:B------:R-:W-:Y:S05]  /*a030*/  WARPSYNC.COLLECTIVE R124, `(.L_x_22678) ;  /* 0x000000007c087348 */ /* 0x000fea0003c00000 */
[----:B------:R0:W1:Y:S02]  /*a040*/  SHFL.BFLY P2, R129, R131, R126, R133 ;  /* 0x0c00007e83817389 */ /* 0x0000640000040085 */
[----:B01----:R-:W-:Y:S01]  /*a050*/  ENDCOLLECTIVE ;  /* 0x000000000000791b */ /* 0x003fe20003800000 */
.L_x_22678:
[----:B------:R-:W-:Y:S01]  /*a060*/  IMAD.MOV.U32 R126, RZ, RZ, 0x8 ;  /* 0x00000008ff7e7424 */ /* 0x000fe200078e00ff */
[----:B------:R-:W-:-:S05]  /*a070*/  MOV R127, R129 ;  /* 0x00000081007f7202 */ /* 0x000fca0000000f00 */
[----:B------:R-:W-:-:S05]  /*a080*/  FADD.FTZ R127, R120, R127 ;  /* 0x0000007f787f7221 */ /* 0x000fca0000010000 */
[----:B------:R-:W-:-:S07]  /*a090*/  MOV R131, R127 ;  /* 0x0000007f00837202 */ /* 0x000fce0000000f00 */
[----:B------:R-:W-:Y:S05]  /*a0a0*/  WARPSYNC.COLLECTIVE R124, `(.L_x_22679) ;  /* 0x000000007c087348 */ /* 0x000fea0003c00000 */
[----:B------:R0:W1:Y:S02]  /*a0b0*/  SHFL.BFLY P2, R129, R131, R126, R133 ;  /* 0x0c00007e83817389 */ /* 0x0000640000040085 */
[----:B01----:R-:W-:Y:S01]  /*a0c0*/  ENDCOLLECTIVE ;  /* 0x000000000000791b */ /* 0x003fe20003800000 */
.L_x_22679:
[----:B------:R-:W-:Y:S01]  /*a0d0*/  IMAD.MOV.U32 R126, RZ, RZ, 0x10 ;  /* 0x00000010ff7e7424 */ /* 0x000fe200078e00ff */
[----:B------:R-:W-:-:S05]  /*a0e0*/  MOV R2, R129 ;  /* 0x0000008100027202 */ /* 0x000fca0000000f00 */
[----:B------:R-:W-:-:S05]  /*a0f0*/  FADD.FTZ R122, R127, R2 ;  /* 0x000000027f7a7221 */ /* 0x000fca0000010000 */
[----:B------:R-:W-:-:S07]  /*a100*/  MOV R131, R122 ;  /* 0x0000007a00837202 */ /* 0x000fce0000000f00 */
[----:B------:R-:W-:Y:S05]  /*a110*/  WARPSYNC.COLLECTIVE R124, `(.L_x_22680) ;  /* 0x000000007c087348 */ /* 0x000fea0003c00000 */
[----:B------:R0:W1:Y:S02]  /*a120*/  SHFL.BFLY P2, R129, R131, R126, R133 ;  /* 0x0c00007e83817389 */ /* 0x0000640000040085 */
[----:B01----:R-:W-:Y:S01]  /*a130*/  ENDCOLLECTIVE ;  /* 0x000000000000791b */ /* 0x003fe20003800000 */
.L_x_22680:
        /* <DEDUP_REMOVED lines=55> */
.L_x_22681:
[----:B------:R-:W-:Y:S01]  /*a4b0*/  HFMA2.MMA R126, -RZ, RZ, 0, 1.1920928955078125e-07 ;  /* 0x00000002ff7e7435 */ /* 0x000fe200000001ff */
[----:B------:R-:W-:-:S04]  /*a4c0*/  IMAD.MOV.U32 R105, RZ, RZ, R129 ;  /* 0x000000ffff697224 */ /* 0x000fc800078e0081 */
[----:B------:R-:W-:-:S05]  /*a4d0*/  FADD.FTZ R105, R0, R105 ;  /* 0x0000006900697221 */ /* 0x000fca0000010000 */
[----:B------:R-:W-:-:S07]  /*a4e0*/  MOV R131, R105 ;  /* 0x0000006900837202 */ /* 0x000fce0000000f00 */
[----:B------:R-:W-:Y:S05]  /*a4f0*/  WARPSYNC.COLLECTIVE R124, `(.L_x_22682) ;  /* 0x000000007c087348 */ /* 0x000fea0003c00000 */
[----:B------:R0:W1:Y:S02]  /*a500*/  SHFL.BFLY P2, R129, R131, R126, R133 ;  /* 0x0c00007e83817389 */ /* 0x0000640000040085 */
[----:B01----:R-:W-:Y:S01]  /*a510*/  ENDCOLLECTIVE ;  /* 0x000000000000791b */ /* 0x003fe20003800000 */
.L_x_22682:
[----:B------:R-:W-:Y:S01]  /*a520*/  HFMA2.MMA R126, -RZ, RZ, 0, 2.384185791015625e-07 ;  /* 0x00000004ff7e7435 */ /* 0x000fe200000001ff */
[----:B------:R-:W-:-:S04]  /*a530*/  IMAD.MOV.U32 R120, RZ, RZ, R129 ;  /* 0x000000ffff787224 */ /* 0x000fc800078e0081 */
[----:B------:R-:W-:-:S05]  /*a540*/  FADD.FTZ R120, R105, R120 ;  /* 0x0000007869787221 */ /* 0x000fca0000010000 */
[----:B------:R-:W-:-:S07]  /*a550*/  MOV R131, R120 ;  /* 0x0000007800837202 */ /* 0x000fce0000000f00 */
[----:B------:R-:W-:Y:S05]  /*a560*/  WARPSYNC.COLLECTIVE R124, `(.L_x_22683) ;  /* 0x000000007c087348 */ /* 0x000fea0003c00000 */
[----:B------:R0:W1:Y:S02]  /*a570*/  SHFL.BFLY P2, R129, R131, R126, R133 ;  /* 0x0c00007e83817389 */ /* 0x0000640000040085 */
[----:B01----:R-:W-:Y:S01]  /*a580*/  ENDCOLLECTIVE ;  /* 0x000000000000791b */ /* 0x003fe20003800000 */
.L_x_22683:
[----:B------:R-:W-:Y:S01]  /*a590*/  HFMA2.MMA R126, -RZ, RZ, 0, 4.76837158203125e-07 ;  /* 0x00000008ff7e7435 */ /* 0x000fe200000001ff */
[----:B------:R-:W-:-:S04]  /*a5a0*/  IMAD.MOV.U32 R127, RZ, RZ, R129 ;  /* 0x000000ffff7f7224 */ /* 0x000fc800078e0081 */
[----:B------:R-:W-:-:S05]  /*a5b0*/  FADD.FTZ R127, R120, R127 ;  /* 0x0000007f787f7221 */ /* 0x000fca0000010000 */
[----:B------:R-:W-:-:S07]  /*a5c0*/  MOV R131, R127 ;  /* 0x0000007f00837202 */ /* 0x000fce0000000f00 */
[----:B------:R-:W-:Y:S05]  /*a5d0*/  WARPSYNC.COLLECTIVE R124, `(.L_x_22684) ;  /* 0x000000007c087348 */ /* 0x000fea0003c00000 */
[----:B------:R0:W1:Y:S02]  /*a5e0*/  SHFL.BFLY P2, R129, R131, R126, R133 ;  /* 0x0c00007e83817389 */ /* 0x0000640000040085 */
[----:B01----:R-:W-:Y:S01]  /*a5f0*/  ENDCOLLECTIVE ;  /* 0x000000000000791b */ /* 0x003fe20003800000 */
.L_x_22684:
[----:B------:R-:W-:Y:S01]  /*a600*/  HFMA2.MMA R126, -RZ, RZ, 0, 9.5367431640625e-07 ;  /* 0x00000010ff7e7435 */ /* 0x000fe200000001ff */
[----:B------:R-:W-:-:S04]  /*a610*/  IMAD.MOV.U32 R122, RZ, RZ, R129 ;  /* 0x000000ffff7a7224 */ /* 0x000fc800078e0081 */
[----:B------:R-:W-:-:S05]  /*a620*/  FADD.FTZ R122, R127, R122 ;  /* 0x0000007a7f7a7221 */ /* 0x000fca0000010000 */
[----:B------:R-:W-:-:S07]  /*a630*/  MOV R131, R122 ;  /* 0x0000007a00837202 */ /* 0x000fce0000000f00 */
[----:B------:R-:W-:Y:S05]  /*a640*/  WARPSYNC.COLLECTIVE R124, `(.L_x_22685) ;  /* 0x000000007c087348 */ /* 0x000fea0003c00000 */
[----:B------:R0:W1:Y:S02]  /*a650*/  SHFL.BFLY P2, R129, R131, R126, R133 ;  /* 0x0c00007e83817389 */ /* 0x0000640000040085 */
[----:B01----:R-:W-:Y:S01]  /*a660*/  ENDCOLLECTIVE ;  /* 0x000000000000791b */ /* 0x003fe20003800000 */
.L_x_22685:
[----:B------:R-:W-:Y:S05]  /*a670*/  BRA `(.L_x_22686) ;  /* 0xffffffec00987947 */ /* 0x000fea000383ffff */
.L_x_22687:
        /* <DEDUP_REMOVED lines=16> */
.L_x_23365:


//--------------------- .text._ZN10layer_norm13ln_fwd_kernelINS_13Kernel_traitsIfffffjLj3072ELj1ELj1ELj4ELj16ENS_18Kernel_traits_baseILj3072EfffffjLj128EEEEELb1ELb1ELb1ELb0EEEvNS_9FwdParamsE --------------------------
	.section	.text._ZN10layer_norm13ln_fwd_kernelINS_13Kernel_traitsIfffffjLj3072ELj1ELj1ELj4ELj16ENS_18Kernel_traits_baseILj3072EfffffjLj128EEEEELb1ELb1ELb1ELb0EEEvNS_9FwdParamsE,"ax",@progbits
	.align	128
        .global         _ZN10layer_norm13ln_fwd_kernelINS_13Kernel_traitsIfffffjLj3072ELj1ELj1ELj4ELj16ENS_18Kernel_traits_baseILj3072EfffffjLj128EEEEELb1ELb1ELb1ELb0EEEvNS_9FwdParamsE
        .type           _ZN10layer_norm13ln_fwd_kernelINS_13Kernel_traitsIfffffjLj3072ELj1ELj1ELj4ELj16ENS_18Kernel_traits_baseILj3072EfffffjLj128EEEEELb1ELb1ELb1ELb0EEEvNS_9FwdParamsE,@function
        .size           _ZN10layer_norm13ln_fwd_kernelINS_13Kernel_traitsIfffffjLj3072ELj1ELj1ELj4ELj16ENS_18Kernel_traits_baseILj3072EfffffjLj128EEEEELb1ELb1ELb1ELb0EEEvNS_9FwdParamsE,(.L_x_23366 - _ZN10layer_norm13ln_fwd_kernelINS_13Kernel_traitsIfffffjLj3072ELj1ELj1ELj4ELj16ENS_18Kernel_traits_baseILj3072EfffffjLj128EEEEELb1ELb1ELb1ELb0EEEvNS_9FwdParamsE)
        .other          _ZN10layer_norm13ln_fwd_kernelINS_13Kernel_traitsIfffffjLj3072ELj1ELj1ELj4ELj16ENS_18Kernel_traits_baseILj3072EfffffjLj128EEEEELb1ELb1ELb1ELb0EEEvNS_9FwdParamsE,@"STO_CUDA_ENTRY STV_DEFAULT"
_ZN10layer_norm13ln_fwd_kernelINS_13Kernel_traitsIfffffjLj3072ELj1ELj1ELj4ELj16ENS_18Kernel_traits_baseILj3072EfffffjLj128EEEEELb1ELb1ELb1ELb0EEEvNS_9FwdParamsE:
.text._ZN10layer_norm13ln_fwd_kernelINS_13Kernel_traitsIfffffjLj3072ELj1ELj1ELj4ELj16ENS_18Kernel_traits_baseILj3072EfffffjLj128EEEEELb1ELb1ELb1ELb0EEEvNS_9FwdParamsE:
[----:B------:R-:W-:Y:S08]  /*0000*/  LDC R1, c[0x0][0x28] ;  /* 0x00000a00ff017b82 */ /* 0x000ff00000000800 */
[----:B------:R-:W0:Y:S01]  /*0010*/  LDC R4, c[0x0][0x2e8] ;  /* 0x0000ba00ff047b82 */ /* 0x000e220000000800 */
[----:B------:R-:W-:Y:S01]  /*0020*/  ULDC.U8 UR4, c[0x0][0x2f4] ;  /* 0x0000bd0000047ab9 */ /* 0x000fe20000000000 */
[----:B------:R-:W-:Y:S01]  /*0030*/  ULDC.64 UR6, c[0x0][0x208] ;  /* 0x0000820000067ab9 */ /* 0x000fe20000000a00 */
[----:B------:R-:W-:Y:S01]  /*0040*/  ISETP.NE.AND P0, PT, RZ, UR4, PT ;  /* 0x00000004ff007c0c */ /* 0x000fe2000bf05270 */
[----:B------:R-:W-:-:S02]  /*0050*/  ULDC.64 UR4, c[0x0][0x2e0] ;  /* 0x0000b80000047ab9 */ /* 0x000fc40000000a00 */
[----:B------:R-:W-:Y:S02]  /*0060*/  IMAD.U32 R2, RZ, RZ, UR4 ;  /* 0x00000004ff027e24 */ /* 0x000fe4000f8e00ff */
[----:B------:R-:W0:Y:S01]  /*0070*/  LDC R5, c[0x0][0x2ec] ;  /* 0x0000bb00ff057b82 */ /* 0x000e220000000800 */
[----:B------:R-:W-:-:S07]  /*0080*/  IMAD.U32 R3, RZ, RZ, UR5 ;  /* 0x00000005ff037e24 */ /* 0x000fce000f8e00ff */
[----:B------:R-:W2:Y:S01]  /*0090*/  @P0 LDG.E.64 R2, desc[UR6][R2.64] ;  /* 0x0000000602020981 */ /* 0x000ea2000c1e1b00 */
[----:B------:R-:W1:Y:S03]  /*00a0*/  @P0 LDC R9, c[0x0][0x2f0] ;  /* 0x0000bc00ff090b82 */ /* 0x000e660000000800 */
[----:B0-----:R-:W1:Y:S01]  /*00b0*/  @P0 LDG.E.64 R6, desc[UR6][R4.64] ;  /* 0x0000000604060981 */ /* 0x001e62000c1e1b00 */
[----:B------:R-:W0:Y:S04]  /*00c0*/  S2R R130, SR_TID.X ;  /* 0x0000000000827919 */ /* 0x000e280000002100 */
[----:B------:R-:W0:Y:S08]  /*00d0*/  S2UR UR8, SR_CTAID.X ;  /* 0x00000000000879c3 */ /* 0x000e300000002500 */
[----:B------:R-:W0:Y:S02]  /*00e0*/  LDC R129, c[0x0][RZ] ;  /* 0x00000000ff817b82 */ /* 0x000e240000000800 */
[----:B0-----:R-:W-:Y:S01]  /*00f0*/  IMAD R129, R129, UR8, R130 ;  /* 0x0000000881817c24 */ /* 0x001fe2000f8e0282 */
[C---:B------:R-:W-:Y:S01]  /*0100*/  LOP3.LUT R126, R130.reuse, 0x7f, RZ, 0xc0, !PT ;  /* 0x0000007f827e7812 */ /* 0x040fe200078ec0ff */
[----:B------:R-:W-:Y:S01]  /*0110*/  BSSY B0, `(.L_x_22688) ;  /* 0x0000059000007945 */ /* 0x000fe20003800000 */
[----:B------:R-:W-:-:S02]  /*0120*/  LEA.HI R124, R130, UR8, RZ, 0x19 ;  /* 0x00000008827c7c11 */ /* 0x000fc4000f8fc8ff */
[----:B--2---:R-:W-:Y:S02]  /*0130*/  @P0 R2UR UR4, R2 ;  /* 0x00000000020402ca */ /* 0x004fe400000e0000 */
[----:B------:R-:W-:Y:S02]  /*0140*/  @P0 R2UR UR5, R3 ;  /* 0x00000000030502ca */ /* 0x000fe400000e0000 */
[----:B-1----:R-:W-:-:S04]  /*0150*/  @P0 IADD3 R4, P1, R6, R9, RZ ;  /* 0x0000000906040210 */ /* 0x002fc80007f3e0ff */
        /* <DEDUP_REMOVED lines=28> */
[----:B------:R-:W-:Y:S01]  /*0320*/  UIADD3 UR21, UR5, -0x126145ec, URZ ;  /* 0xed9eba1405157890 */ /* 0x000fe2000fffe03f */
[----:B0-----:R-:W-:Y:S02]  /*0330*/  SHF.R.S32.HI R0, RZ, 0x1f, R5 ;  /* 0x0000001fff007819 */ /* 0x001fe40000011405 */
[----:B------:R-:W-:Y:S01]  /*0340*/  IMAD.WIDE.U32 R2, R2, -0x2daee0ad, RZ ;  /* 0xd2511f5302027825 */ /* 0x000fe200078e00ff */
[----:B------:R-:W-:Y:S02]  /*0350*/  LOP3.LUT R9, R7, UR20, R10, 0x96, !PT ;  /* 0x0000001407097c12 */ /* 0x000fe4000f8e960a */
[----:B------:R-:W-:Y:S02]  /*0360*/  LEA.HI R88, R0, R5, RZ, 0x2 ;  /* 0x0000000500587211 */ /* 0x000fe400078f10ff */
[----:B------:R-:W-:Y:S01]  /*0370*/  LOP3.LUT R10, R3, UR21, R8, 0x96, !PT ;  /* 0x00000015030a7c12 */ /* 0x000fe2000f8e9608 */
[----:B------:R-:W-:Y:S01]  /*0380*/  IMAD.MOV.U32 R5, RZ, RZ, R126 ;  /* 0x000000ffff057224 */ /* 0x000fe200078e007e */
[----:B------:R-:W-:Y:S01]  /*0390*/  UIADD3 UR23, UR5, -0x56f99767, URZ ;  /* 0xa906689905177890 */ /* 0x000fe2000fffe03f */
[----:B------:R-:W-:Y:S01]  /*03a0*/  IMAD.WIDE.U32 R8, R9, -0x2daee0ad, RZ ;  /* 0xd2511f5309087825 */ /* 0x000fe200078e00ff */
[----:B------:R-:W-:-:S03]  /*03b0*/  UIADD3 UR22, UR4, 0x1715609d, URZ ;  /* 0x1715609d04167890 */ /* 0x000fc6000fffe03f */
        /* <DEDUP_REMOVED lines=15> */
[C---:B------:R-:W-:Y:S02]  /*04b0*/  ISETP.GE.U32.AND P6, PT, R125.reuse, 0x100, PT ;  /* 0x000001007d00780c */ /* 0x040fe40003fc6070 */
        /* <DEDUP_REMOVED lines=30> */
.L_x_22689:
[----:B------:R-:W-:Y:S05]  /*06a0*/  BSYNC B0 ;  /* 0x0000000000007941 */ /* 0x000fea0003800000 */
.L_x_22688:
        /* <DEDUP_REMOVED lines=17> */
[----:B------:R-:W-:-:S07]  /*07c0*/  VIADD R5, R5, 0x80 ;  /* 0x0000008005057836 */ /* 0x000fce0000000000 */
.L_x_22691:
[----:B------:R-:W-:Y:S05]  /*07d0*/  BSYNC B0 ;  /* 0x0000000000007941 */ /* 0x000fea0003800000 */
.L_x_22690:
        /* <DEDUP_REMOVED lines=18> */
.L_x_22693:
[----:B------:R-:W-:Y:S05]  /*0900*/  BSYNC B0 ;  /* 0x0000000000007941 */ /* 0x000fea0003800000 */
.L_x_22692:
        /* <DEDUP_REMOVED lines=18> */
.L_x_22695:
[----:B------:R-:W-:Y:S05]  /*0a30*/  BSYNC B0 ;  /* 0x0000000000007941 */ /* 0x000fea0003800000 */
.L_x_22694:
        /* <DEDUP_REMOVED lines=18> */
.L_x_22697:
[----:B------:R-:W-:Y:S05]  /*0b60*/  BSYNC B0 ;  /* 0x0000000000007941 */ /* 0x000fea0003800000 */
.L_x_22696:
[----:B------:R-:W-:Y:S01]  /*0b70*/  ISETP.GE.U32.AND P0, PT, R125, 0x300, PT ;  /* 0x000003007d00780c */ /* 0x000fe20003f06070 */
[----:B------:R-:W-:Y:S01]  /*0b80*/  IMAD.HI.U32 R9, R15, -0x326172a9, RZ ;  /* 0xcd9e8d570f097827 */ /* 0x000fe200078e00ff */
[----:B------:R-:W-:Y:S01]  /*0b90*/  UIADD3 UR31, UR5, -0x695add53, URZ ;  /* 0x96a522ad051f7890 */ /* 0x000fe2000fffe03f */
[----:B------:R-:W-:Y:S01]  /*0ba0*/  BSSY B0, `(.L_x_22698) ;  /* 0x0000014000007945 */ /* 0x000fe20003800000 */
[----:B------:R-:W-:Y:S02]  /*0bb0*/  P2R R132, PR, RZ, 0x1 ;  /* 0x00000001ff847803 */ /* 0x000fe40000000000 */
[----:B------:R-:W-:Y:S01]  /*0bc0*/  LOP3.LUT R89, R9, UR28, R8, 0x96, !PT ;  /* 0x0000001c09597c12 */ /* 0x000fe2000f8e9608 */
[----:B------:R-:W-:-:S06]  /*0bd0*/  IMAD.HI.U32 R9, R14, -0x2daee0ad, RZ ;  /* 0xd2511f530e097827 */ /* 0x000fcc00078e00ff */
        /* <DEDUP_REMOVED lines=16> */
.L_x_22699:
[----:B------:R-:W-:Y:S05]  /*0ce0*/  BSYNC B0 ;  /* 0x0000000000007941 */ /* 0x000fea0003800000 */
.L_x_22698:
[----:B------:R-:W-:Y:S01]  /*0cf0*/  ULDC UR8, c[0x0][0x214] ;  /* 0x0000850000087ab9 */ /* 0x000fe20000000800 */
[----:B------:R-:W-:Y:S02]  /*0d00*/  LOP3.LUT R9, R9, UR29, R6, 0x96, !PT ;  /* 0x0000001d09097c12 */ /* 0x000fe4000f8e9606 */
[----:B------:R-:W-:-:S13]  /*0d10*/  ISETP.GE.AND P0, PT, R124, UR8, PT ;  /* 0x000000087c007c0c */ /* 0x000fda000bf06270 */
[----:B------:R-:W-:Y:S05]  /*0d20*/  @P0 EXIT ;  /* 0x000000000000094d */ /* 0x000fea0003800000 */
[----:B------:R-:W-:Y:S01]  /*0d30*/  SHF.R.S32.HI R88, RZ, 0x2, R88 ;  /* 0x00000002ff587819 */ /* 0x000fe20000011458 */
[----:B------:R-:W-:Y:S01]  /*0d40*/  IMAD R15, R15, -0x326172a9, RZ ;  /* 0xcd9e8d570f0f7824 */ /* 0x000fe200078e02ff */
[----:B------:R-:W-:Y:S01]  /*0d50*/  LOP3.LUT R6, R130, 0x60, RZ, 0xc0, !PT ;  /* 0x0000006082067812 */ /* 0x000fe200078ec0ff */
[C---:B01234-:R-:W-:Y:S01]  /*0d60*/  IMAD.HI.U32 R10, R9.reuse, -0x326172a9, RZ ;  /* 0xcd9e8d57090a7827 */ /* 0x05ffe200078e00ff */
[----:B------:R-:W-:Y:S01]  /*0d70*/  LOP3.LUT R5, R88, 0x7f, RZ, 0xc0, !PT ;  /* 0x0000007f58057812 */ /* 0x000fe200078ec0ff */
[----:B------:R-:W-:Y:S01]  /*0d80*/  ULDC.U8 UR8, c[0x0][0x2a0] ;  /* 0x0000a80000087ab9 */ /* 0x000fe20000000000 */
[----:B------:R-:W-:Y:S01]  /*0d90*/  SHF.L.U32 R7, R130, 0x5, RZ ;  /* 0x0000000582077819 */ /* 0x000fe200000006ff */
[----:B------:R-:W-:Y:S01]  /*0da0*/  IMAD R14, R14, -0x2daee0ad, RZ ;  /* 0xd2511f530e0e7824 */ /* 0x000fe200078e02ff */
[----:B------:R-:W-:Y:S01]  /*0db0*/  SHF.R.U32.HI R88, RZ, 0x2, R88 ;  /* 0x00000002ff587819 */ /* 0x000fe20000011658 */
[----:B------:R-:W-:Y:S01]  /*0dc0*/  IMAD R12, R9, -0x326172a9, RZ ;  /* 0xcd9e8d57090c7824 */ /* 0x000fe200078e02ff */
[----:B------:R-:W-:Y:S01]  /*0dd0*/  VIADDMNMX R6, R5, -R6, RZ, !PT ;  /* 0x8000000605067246 */ /* 0x000fe200078001ff */
[----:B------:R-:W-:Y:S01]  /*0de0*/  IMAD.MOV.U32 R120, RZ, RZ, 0x1 ;  /* 0x00000001ff787424 */ /* 0x000fe200078e00ff */
[----:B------:R-:W-:Y:S01]  /*0df0*/  LOP3.LUT R8, R7, 0x3e0, RZ, 0xc0, !PT ;  /* 0x000003e007087812 */ /* 0x000fe200078ec0ff */
[----:B------:R-:W-:Y:S01]  /*0e00*/  IMAD.MOV.U32 R9, RZ, RZ, RZ ;  /* 0x000000ffff097224 */ /* 0x000fe200078e00ff */
[----:B------:R-:W-:Y:S01]  /*0e10*/  LOP3.LUT R7, R88, 0x3fffffe0, RZ, 0xc0, !PT ;  /* 0x3fffffe058077812 */ /* 0x000fe200078ec0ff */
[----:B------:R-:W-:Y:S01]  /*0e20*/  ULDC UR9, c[0x0][0x294] ;  /* 0x0000a50000097ab9 */ /* 0x000fe20000000800 */
[----:B------:R-:W-:Y:S01]  /*0e30*/  VIMNMX R6, R6, 0x20, PT ;  /* 0x0000002006067848 */ /* 0x000fe20003fe0100 */
[----:B------:R-:W-:Y:S01]  /*0e40*/  ULDC UR12, c[0x0][0x290] ;  /* 0x0000a400000c7ab9 */ /* 0x000fe20000000800 */
[----:B------:R-:W-:Y:S01]  /*0e50*/  VIADDMNMX R8, R5, -R8, RZ, !PT ;  /* 0x8000000805087246 */ /* 0x000fe200078001ff */
[----:B------:R-:W-:Y:S01]  /*0e60*/  IMAD.HI.U32 R5, R89, -0x2daee0ad, RZ ;  /* 0xd2511f5359057827 */ /* 0x000fe200078e00ff */
[----:B------:R-:W-:Y:S01]  /*0e70*/  LOP3.LUT R15, R10, UR30, R15, 0x96, !PT ;  /* 0x0000001e0a0f7c12 */ /* 0x000fe2000f8e960f */
[----:B------:R-:W-:Y:S01]  /*0e80*/  UISETP.NE.AND UP0, UPT, UR8, URZ, UPT ;  /* 0x0000003f0800728c */ /* 0x000fe2000bf05270 */
[----:B------:R-:W-:Y:S01]  /*0e90*/  VIMNMX R8, R8, 0x20, PT ;  /* 0x0000002008087848 */ /* 0x000fe20003fe0100 */
[----:B------:R-:W-:Y:S01]  /*0ea0*/  IMAD.IADD R6, R6, 0x1, R7 ;  /* 0x0000000106067824 */ /* 0x000fe200078e0207 */
[----:B------:R-:W-:Y:S01]  /*0eb0*/  LOP3.LUT R14, R5, UR31, R14, 0x96, !PT ;  /* 0x0000001f050e7c12 */ /* 0x000fe2000f8e960e */
[----:B------:R-:W-:Y:S01]  /*0ec0*/  IMAD R10, R89, -0x2daee0ad, RZ ;  /* 0xd2511f53590a7824 */ /* 0x000fe200078e02ff */
[----:B------:R-:W-:Y:S01]  /*0ed0*/  IADD3 R8, R7, R8, RZ ;  /* 0x0000000807087210 */ /* 0x000fe20007ffe0ff */
[----:B------:R-:W-:Y:S01]  /*0ee0*/  IMAD.SHL.U32 R6, R6, 0x4, RZ ;  /* 0x0000000406067824 */ /* 0x000fe200078e00ff */
[----:B------:R-:W-:Y:S01]  /*0ef0*/  LOP3.LUT R13, R4, 0x3, RZ, 0xc0, !PT ;  /* 0x00000003040d7812 */ /* 0x000fe200078ec0ff */
[----:B------:R-:W-:Y:S01]  /*0f00*/  ULDC.64 UR10, c[0x0][0x298] ;  /* 0x0000a600000a7ab9 */ /* 0x000fe20000000a00 */
[----:B------:R-:W-:Y:S01]  /*0f10*/  SHF.L.U32 R8, R8, 0x2, RZ ;  /* 0x0000000208087819 */ /* 0x000fe200000006ff */
[----:B------:R-:W-:Y:S01]  /*0f20*/  ULDC.64 UR14, c[0x0][0x210] ;  /* 0x00008400000e7ab9 */ /* 0x000fe20000000a00 */
[----:B------:R-:W-:-:S04]  /*0f30*/  I2FP.F32.U32 R6, R6 ;  /* 0x0000000600067245 */ /* 0x000fc80000201000 */
[----:B------:R0:W1:Y:S03]  /*0f40*/  MUFU.RCP R11, R6 ;  /* 0x00000006000b7308 */ /* 0x0000660000001000 */
.L_x_22951:
[----:B------:R-:W2:Y:S08]  /*0f50*/  LDC.64 R134, c[0x0][0x280] ;  /* 0x0000a000ff867b82 */ /* 0x000eb00000000a00 */
[----:B------:R-:W3:Y:S08]  /*0f60*/  LDC R123, c[0x0][0x218] ;  /* 0x00008600ff7b7b82 */ /* 0x000ef00000000800 */
[----:B------:R-:W4:Y:S01]  /*0f70*/  LDC.64 R136, c[0x0][0x288] ;  /* 0x0000a200ff887b82 */ /* 0x000f220000000a00 */
[----:B--2---:R-:W-:-:S05]  /*0f80*/  IMAD.WIDE R134, R124, 0x4, R134 ;  /* 0x000000047c867825 */ /* 0x004fca00078e0286 */
[----:B------:R-:W2:Y:S01]  /*0f90*/  LDG.E R121, desc[UR6][R134.64] ;  /* 0x0000000686797981 */ /* 0x000ea2000c1e1900 */
[C---:B---3--:R-:W-:Y:S02]  /*0fa0*/  IMAD R133, R124.reuse, R123, RZ ;  /* 0x0000007b7c857224 */ /* 0x048fe400078e02ff */
[----:B----4-:R-:W-:Y:S01]  /*0fb0*/  IMAD.WIDE R136, R124, 0x4, R136 ;  /* 0x000000047c887825 */ /* 0x010fe200078e0288 */
[----:B------:R-:W-:Y:S04]  /*0fc0*/  BSSY B0, `(.L_x_22700) ;  /* 0x000019f000007945 */ /* 0x000fe80003800000 */
[----:B-----5:R3:W5:Y:S02]  /*0fd0*/  LDG.E R122, desc[UR6][R136.64] ;  /* 0x00000006887a7981 */ /* 0x020764000c1e1900 */
[----:B---3--:R-:W-:-:S02]  /*0fe0*/  SHF.R.S32.HI R136, RZ, 0x1f, R124 ;  /* 0x0000001fff887819 */ /* 0x008fc4000001147c */
[----:B--2---:R-:W-:-:S13]  /*0ff0*/  ISETP.GE.AND P0, PT, R121, 0x1, PT ;  /* 0x000000017900780c */ /* 0x004fda0003f06270 */
[----:B------:R-:W-:-:S04]  /*1000*/  @P0 VIADD R138, R121, 0xffffffff ;  /* 0xffffffff798a0836 */ /* 0x000fc80000000000 */
[----:B------:R-:W-:Y:S01]  /*1010*/  @P0 IMAD R139, R138, R123, RZ ;  /* 0x0000007b8a8b0224 */ /* 0x000fe200078e02ff */
[----:B------:R-:W-:-:S04]  /*1020*/  SHF.R.S32.HI R138, RZ, 0x1f, R133 ;  /* 0x0000001fff8a7819 */ /* 0x000fc80000011485 */
[----:B------:R-:W-:Y:S01]  /*1030*/  LEA.HI R135, R138, R133, RZ, 0x2 ;  /* 0x000000858a877211 */ /* 0x000fe200078f10ff */
[----:B------:R-:W-:Y:S01]  /*1040*/  IMAD.MOV.U32 R133, RZ, RZ, RZ ;  /* 0x000000ffff857224 */ /* 0x000fe200078e00ff */
[----:B------:R-:W-:Y:S02]  /*1050*/  @P0 SHF.R.S32.HI R140, RZ, 0x1f, R139 ;  /* 0x0000001fff8c0819 */ /* 0x000fe4000001148b */
[----:B------:R-:W-:Y:S02]  /*1060*/  LEA.HI.SX32 R137, R135, R126, 0x1e ;  /* 0x0000007e87897211 */ /* 0x000fe400078ff2ff */
[----:B------:R-:W-:Y:S02]  /*1070*/  MOV R138, UR4 ;  /* 0x00000004008a7c02 */ /* 0x000fe40008000f00 */
[----:B------:R-:W-:Y:S02]  /*1080*/  @P0 LEA.HI R139, R140, R139, RZ, 0x2 ;  /* 0x0000008b8c8b0211 */ /* 0x000fe400078f10ff */
[----:B------:R-:W-:Y:S01]  /*1090*/  @P0 LOP3.LUT R126, R130, 0x7f, RZ, 0xc0, !PT ;  /* 0x0000007f827e0812 */ /* 0x000fe200078ec0ff */
[----:B------:R-:W-:-:S03]  /*10a0*/  VIADD R138, R138, 0x9e3779b9 ;  /* 0x9e3779b98a8a7836 */ /* 0x000fc60000000000 */
[----:B------:R-:W-:Y:S01]  /*10b0*/  @P0 LEA.HI.SX32 R133, R139, R126, 0x1e ;  /* 0x0000007e8b850211 */ /* 0x000fe200078ff2ff */
[----:B------:R-:W-:Y:S06]  /*10c0*/  @!P4 BRA `(.L_x_22701) ;  /* 0x000000180038c947 */ /* 0x000fec0003800000 */
[----:B------:R-:W2:Y:S08]  /*10d0*/  LDC.64 R134, c[0x0][0x230] ;  /* 0x00008c00ff867b82 */ /* 0x000eb00000000a00 */
[----:B------:R-:W3:Y:S01]  /*10e0*/  @P0 LDC.64 R94, c[0x0][0x220] ;  /* 0x00008800ff5e0b82 */ /* 0x000ee20000000a00 */
[----:B--2---:R-:W-:-:S04]  /*10f0*/  ISETP.NE.U32.AND P1, PT, R134, RZ, PT ;  /* 0x000000ff8600720c */ /* 0x004fc80003f25070 */
[----:B------:R-:W-:-:S13]  /*1100*/  ISETP.NE.AND.EX P1, PT, R135, RZ, PT, P1 ;  /* 0x000000ff8700720c */ /* 0x000fda0003f25310 */
[----:B------:R-:W2:Y:S01]  /*1110*/  @P1 LDC.64 R92, c[0x0][0x230] ;  /* 0x00008c00ff5c1b82 */ /* 0x000ea20000000a00 */
[----:B---3--:R-:W-:-:S05]  /*1120*/  @P0 IMAD.WIDE.U32 R94, R133, 0x10, R94 ;  /* 0x00000010855e0825 */ /* 0x008fca00078e005e */
[----:B------:R3:W5:Y:S01]  /*1130*/  @P0 LDG.E.128 R96, desc[UR6][R94.64] ;  /* 0x000000065e600981 */ /* 0x000762000c1e1d00 */
[----:B--2---:R-:W-:-:S05]  /*1140*/  @P1 IMAD.WIDE.U32 R140, R137, 0x10, R92 ;  /* 0x00000010898c1825 */ /* 0x004fca00078e005c */
[----:B------:R-:W2:Y:S01]  /*1150*/  @P1 LDG.E.128 R88, desc[UR6][R140.64] ;  /* 0x000000068c581981 */ /* 0x000ea2000c1e1d00 */
[----:B------:R-:W-:Y:S01]  /*1160*/  ISETP.GT.AND P2, PT, R121, RZ, PT ;  /* 0x000000ff7900720c */ /* 0x000fe20003f44270 */
[----:B------:R-:W-:-:S12]  /*1170*/  BSSY B1, `(.L_x_22702) ;  /* 0x000005c000017945 */ /* 0x000fd80003800000 */
[----:B------:R-:W-:-:S04]  /*1180*/  @!P2 ISETP.NE.U32.AND P3, PT, R134, RZ, PT ;  /* 0x000000ff8600a20c */ /* 0x000fc80003f65070 */
[----:B------:R-:W-:Y:S01]  /*1190*/  @!P2 ISETP.NE.AND.EX P3, PT, R135, RZ, PT, P3 ;  /* 0x000000ff8700a20c */ /* 0x000fe20003f65330 */
[----:B------:R-:W-:-:S03]  /*11a0*/  @!P2 IMAD.MOV.U32 R139, RZ, RZ, R13 ;  /* 0x000000ffff8ba224 */ /* 0x000fc600078e000d */
[----:B--2---:R-:W-:Y:S01]  /*11b0*/  @!P2 FSEL R92, R88, RZ, P3 ;  /* 0x000000ff585ca208 */ /* 0x004fe20001800000 */
[----:B---3--:R-:W-:Y:S08]  /*11c0*/  @!P2 BRA `(.L_x_22703) ;  /* 0x000000040058a947 */ /* 0x008ff00003800000 */
        /* <DEDUP_REMOVED lines=12> */
.L_x_22705:
[----:B------:R-:W-:-:S07]  /*1290*/  IMAD.MOV.U32 R7, RZ, RZ, R12 ;  /* 0x000000ffff077224 */ /* 0x000fce00078e000c */
.L_x_22706:
[----:B------:R-:W-:Y:S05]  /*12a0*/  BSYNC B2 ;  /* 0x0000000000027941 */ /* 0x000fea0003800000 */
.L_x_22704:
        /* <DEDUP_REMOVED lines=16> */
.L_x_22710:
[----:B------:R-:W-:Y:S05]  /*13b0*/  BSYNC B3 ;  /* 0x0000000000037941 */ /* 0x000fea0003800000 */
.L_x_22709:
        /* <DEDUP_REMOVED lines=44> */
.L_x_22708:
[----:B------:R-:W-:Y:S05]  /*1680*/  BSYNC B2 ;  /* 0x0000000000027941 */ /* 0x000fea0003800000 */
.L_x_22707:
        /* <DEDUP_REMOVED lines=10> */
.L_x_22703:
[----:B------:R-:W-:Y:S05]  /*1730*/  BSYNC B1 ;  /* 0x0000000000017941 */ /* 0x000fea0003800000 */
.L_x_22702:
        /* <DEDUP_REMOVED lines=11> */
[----:B0-----:R-:W-:-:S11]  /*17f0*/  MOV R6, R14 ;  /* 0x0000000e00067202 */ /* 0x001fd60000000f00 */
[----:B------:R-:W-:Y:S05]  /*1800*/  @!P3 BRA `(.L_x_22715) ;  /* 0x000000000018b947 */ /* 0x000fea0003800000 */
[----:B------:R-:W-:Y:S01]  /*1810*/  ISETP.NE.AND P3, PT, R139, 0x3, PT ;  /* 0x000000038b00780c */ /* 0x000fe20003f65270 */
[----:B------:R-:W-:-:S12]  /*1820*/  IMAD.MOV.U32 R6, RZ, RZ, R15 ;  /* 0x000000ffff067224 */ /* 0x000fd800078e000f */
[----:B------:R-:W-:Y:S05]  /*1830*/  @P3 BRA `(.L_x_22715) ;  /* 0x00000000000c3947 */ /* 0x000fea0003800000 */
[----:B------:R-:W-:Y:S01]  /*1840*/  IMAD.MOV.U32 R6, RZ, RZ, R10 ;  /* 0x000000ffff067224 */ /* 0x000fe200078e000a */
[----:B------:R-:W-:Y:S06]  /*1850*/  BRA `(.L_x_22715) ;  /* 0x0000000000047947 */ /* 0x000fec0003800000 */
.L_x_22714:
[----:B0-----:R-:W-:-:S07]  /*1860*/  MOV R6, R12 ;  /* 0x0000000c00067202 */ /* 0x001fce0000000f00 */
.L_x_22715:
[----:B------:R-:W-:Y:S05]  /*1870*/  BSYNC B2 ;  /* 0x0000000000027941 */ /* 0x000fea0003800000 */
.L_x_22713:
        /* <DEDUP_REMOVED lines=16> */
.L_x_22719:
[----:B------:R-:W-:Y:S05]  /*1980*/  BSYNC B3 ;  /* 0x0000000000037941 */ /* 0x000fea0003800000 */
.L_x_22718:
        /* <DEDUP_REMOVED lines=43> */
.L_x_22717:
[----:B------:R-:W-:Y:S05]  /*1c40*/  BSYNC B2 ;  /* 0x0000000000027941 */ /* 0x000fea0003800000 */
.L_x_22716:
        /* <DEDUP_REMOVED lines=10> */
.L_x_22712:
[----:B------:R-:W-:Y:S05]  /*1cf0*/  BSYNC B1 ;  /* 0x0000000000017941 */ /* 0x000fea0003800000 */
.L_x_22711:
        /* <DEDUP_REMOVED lines=18> */
.L_x_22723:
[----:B------:R-:W-:-:S07]  /*1e20*/  IMAD.MOV.U32 R5, RZ, RZ, R12 ;  /* 0x000000ffff057224 */ /* 0x000fce00078e000c */
.L_x_22724:
[----:B------:R-:W-:Y:S05]  /*1e30*/  BSYNC B2 ;  /* 0x0000000000027941 */ /* 0x000fea0003800000 */
.L_x_22722:
        /* <DEDUP_REMOVED lines=16> */
.L_x_22728:
[----:B------:R-:W-:Y:S05]  /*1f40*/  BSYNC B3 ;  /* 0x0000000000037941 */ /* 0x000fea0003800000 */
.L_x_22727:
        /* <DEDUP_REMOVED lines=43> */
.L_x_22726:
[----:B------:R-:W-:Y:S05]  /*2200*/  BSYNC B2 ;  /* 0x0000000000027941 */ /* 0x000fea0003800000 */
.L_x_22725:
        /* <DEDUP_REMOVED lines=10> */
.L_x_22721:
[----:B------:R-:W-:Y:S05]  /*22b0*/  BSYNC B1 ;  /* 0x0000000000017941 */ /* 0x000fea0003800000 */
.L_x_22720:
        /* <DEDUP_REMOVED lines=18> */
.L_x_22732:
[----:B------:R-:W-:-:S07]  /*23e0*/  IMAD.MOV.U32 R4, RZ, RZ, R12 ;  /* 0x000000ffff047224 */ /* 0x000fce00078e000c */
.L_x_22733:
[----:B------:R-:W-:Y:S05]  /*23f0*/  BSYNC B2 ;  /* 0x0000000000027941 */ /* 0x000fea0003800000 */
.L_x_22731:
        /* <DEDUP_REMOVED lines=16> */
.L_x_22737:
[----:B------:R-:W-:Y:S05]  /*2500*/  BSYNC B3 ;  /* 0x0000000000037941 */ /* 0x000fea0003800000 */
.L_x_22736:
        /* <DEDUP_REMOVED lines=43> */
.L_x_22735:
[----:B------:R-:W-:Y:S05]  /*27c0*/  BSYNC B2 ;  /* 0x0000000000027941 */ /* 0x000fea0003800000 */
.L_x_22734:
        /* <DEDUP_REMOVED lines=10> */
.L_x_22730:
[----:B------:R-:W-:Y:S05]  /*2870*/  BSYNC B1 ;  /* 0x0000000000017941 */ /* 0x000fea0003800000 */
.L_x_22729:
[----:B------:R-:W2:Y:S01]  /*2880*/  LDC.64 R134, c[0x0][0x238] ;  /* 0x00008e00ff867b82 */ /* 0x000ea20000000a00 */
[----:B------:R-:W-:Y:S01]  /*2890*/  BSSY B1, `(.L_x_22738) ;  /* 0x000000f000017945 */ /* 0x000fe20003800000 */
[----:B--2---:R-:W-:-:S05]  /*28a0*/  IMAD.WIDE.U32 R134, R137, 0x10, R134 ;  /* 0x0000001089867825 */ /* 0x004fca00078e0086 */
[----:B------:R2:W-:Y:S01]  /*28b0*/  STG.E.128 desc[UR6][R134.64], R92 ;  /* 0x0000005c86007986 */ /* 0x0005e2000c101d06 */
[----:B------:R-:W-:Y:S05]  /*28c0*/  @!P0 BRA `(.L_x_22739) ;  /* 0x00000000002c8947 */ /* 0x000fea0003800000 */
[----:B--2---:R-:W2:Y:S01]  /*28d0*/  LDC.64 R134, c[0x0][0x240] ;  /* 0x00009000ff867b82 */ /* 0x004ea20000000a00 */
        /* <DEDUP_REMOVED lines=8> */
[----:B--2---:R-:W-:-:S05]  /*2960*/  IMAD.WIDE.U32 R134, R133, 0x4, R134 ;  /* 0x0000000485867825 */ /* 0x004fca00078e0086 */
[----:B------:R3:W-:Y:S02]  /*2970*/  STG.E desc[UR6][R134.64], R139 ;  /* 0x0000008b86007986 */ /* 0x0007e4000c101906 */
.L_x_22739:
[----:B------:R-:W-:Y:S05]  /*2980*/  BSYNC B1 ;  /* 0x0000000000017941 */ /* 0x000fea0003800000 */
.L_x_22738:
[----:B------:R-:W-:Y:S01]  /*2990*/  VIADD R137, R137, 0x80 ;  /* 0x0000008089897836 */ /* 0x000fe20000000000 */
[----:B------:R-:W-:-:S07]  /*29a0*/  IADD3 R133, R133, 0x80, RZ ;  /* 0x0000008085857810 */ /* 0x000fce0007ffe0ff */
.L_x_22701:
[----:B------:R-:W-:Y:S05]  /*29b0*/  BSYNC B0 ;  /* 0x0000000000007941 */ /* 0x000fea0003800000 */
.L_x_22700:
[----:B------:R-:W-:Y:S01]  /*29c0*/  ISETP.NE.AND P1, PT, R3, RZ, PT ;  /* 0x000000ff0300720c */ /* 0x000fe20003f25270 */
[----:B------:R-:W-:-:S12]  /*29d0*/  BSSY B0, `(.L_x_22740) ;  /* 0x0000190000007945 */ /* 0x000fd80003800000 */
[----:B------:R-:W-:Y:S05]  /*29e0*/  @!P1 BRA `(.L_x_22741) ;  /* 0x0000001800389947 */ /* 0x000fea0003800000 */
[----:B--23--:R-:W2:Y:S08]  /*29f0*/  LDC.64 R134, c[0x0][0x230] ;  /* 0x00008c00ff867b82 */ /* 0x00ceb00000000a00 */
[----:B------:R-:W3:Y:S01]  /*2a00*/  @P0 LDC.64 R102, c[0x0][0x220] ;  /* 0x00008800ff660b82 */ /* 0x000ee20000000a00 */
[----:B--2---:R-:W-:-:S04]  /*2a10*/  ISETP.NE.U32.AND P1, PT, R134, RZ, PT ;  /* 0x000000ff8600720c */ /* 0x004fc80003f25070 */
[----:B------:R-:W-:-:S13]  /*2a20*/  ISETP.NE.AND.EX P1, PT, R135, RZ, PT, P1 ;  /* 0x000000ff8700720c */ /* 0x000fda0003f25310 */
[----:B------:R-:W2:Y:S01]  /*2a30*/  @P1 LDC.64 R140, c[0x0][0x230] ;  /* 0x00008c00ff8c1b82 */ /* 0x000ea20000000a00 */
[----:B---3--:R-:W-:-:S05]  /*2a40*/  @P0 IMAD.WIDE.U32 R102, R133, 0x10, R102 ;  /* 0x0000001085660825 */ /* 0x008fca00078e0066 */
[----:B-----5:R3:W5:Y:S01]  /*2a50*/  @P0 LDG.E.128 R96, desc[UR6][R102.64] ;  /* 0x0000000666600981 */ /* 0x020762000c1e1d00 */
        /* <DEDUP_REMOVED lines=21> */
.L_x_22745:
[----:B------:R-:W-:-:S07]  /*2bb0*/  MOV R7, R12 ;  /* 0x0000000c00077202 */ /* 0x000fce0000000f00 */
.L_x_22746:
[----:B------:R-:W-:Y:S05]  /*2bc0*/  BSYNC B2 ;  /* 0x0000000000027941 */ /* 0x000fea0003800000 */
.L_x_22744:
        /* <DEDUP_REMOVED lines=16> */
.L_x_22750:
[----:B------:R-:W-:Y:S05]  /*2cd0*/  BSYNC B3 ;  /* 0x0000000000037941 */ /* 0x000fea0003800000 */
.L_x_22749:
        /* <DEDUP_REMOVED lines=44> */
.L_x_22748:
[----:B------:R-:W-:Y:S05]  /*2fa0*/  BSYNC B2 ;  /* 0x0000000000027941 */ /* 0x000fea0003800000 */
.L_x_22747:
        /* <DEDUP_REMOVED lines=10> */
.L_x_22743:
[----:B------:R-:W-:Y:S05]  /*3050*/  BSYNC B1 ;  /* 0x0000000000017941 */ /* 0x000fea0003800000 */
.L_x_22742:
        /* <DEDUP_REMOVED lines=11> */
[----:B0-----:R-:W-:-:S12]  /*3110*/  IMAD.MOV.U32 R6, RZ, RZ, R14 ;  /* 0x000000ffff067224 */ /* 0x001fd800078e000e */
[----:B------:R-:W-:Y:S05]  /*3120*/  @!P3 BRA `(.L_x_22755) ;  /* 0x000000000018b947 */ /* 0x000fea0003800000 */
[----:B------:R-:W-:Y:S02]  /*3130*/  ISETP.NE.AND P3, PT, R139, 0x3, PT ;  /* 0x000000038b00780c */ /* 0x000fe40003f65270 */
[----:B------:R-:W-:-:S11]  /*3140*/  MOV R6, R15 ;  /* 0x0000000f00067202 */ /* 0x000fd60000000f00 */
[----:B------:R-:W-:Y:S05]  /*3150*/  @P3 BRA `(.L_x_22755) ;  /* 0x00000000000c3947 */ /* 0x000fea0003800000 */
[----:B------:R-:W-:Y:S01]  /*3160*/  IMAD.MOV.U32 R6, RZ, RZ, R10 ;  /* 0x000000ffff067224 */ /* 0x000fe200078e000a */
[----:B------:R-:W-:Y:S06]  /*3170*/  BRA `(.L_x_22755) ;  /* 0x0000000000047947 */ /* 0x000fec0003800000 */
.L_x_22754:
[----:B0-----:R-:W-:-:S07]  /*3180*/  IMAD.MOV.U32 R6, RZ, RZ, R12 ;  /* 0x000000ffff067224 */ /* 0x001fce00078e000c */
.L_x_22755:
[----:B------:R-:W-:Y:S05]  /*3190*/  BSYNC B2 ;  /* 0x0000000000027941 */ /* 0x000fea0003800000 */
.L_x_22753:
        /* <DEDUP_REMOVED lines=16> */
.L_x_22759:
[----:B------:R-:W-:Y:S05]  /*32a0*/  BSYNC B3 ;  /* 0x0000000000037941 */ /* 0x000fea0003800000 */
.L_x_22758:
        /* <DEDUP_REMOVED lines=43> */
.L_x_22757:
[----:B------:R-:W-:Y:S05]  /*3560*/  BSYNC B2 ;  /* 0x0000000000027941 */ /* 0x000fea0003800000 */
.L_x_22756:
        /* <DEDUP_REMOVED lines=10> */
.L_x_22752:
[----:B------:R-:W-:Y:S05]  /*3610*/  BSYNC B1 ;  /* 0x0000000000017941 */ /* 0x000fea0003800000 */
.L_x_22751:
        /* <DEDUP_REMOVED lines=18> */
.L_x_22763:
[----:B------:R-:W-:-:S07]  /*3740*/  MOV R5, R12 ;  /* 0x0000000c00057202 */ /* 0x000fce0000000f00 */
.L_x_22764:
[----:B------:R-:W-:Y:S05]  /*3750*/  BSYNC B2 ;  /* 0x0000000000027941 */ /* 0x000fea0003800000 */
.L_x_22762:
        /* <DEDUP_REMOVED lines=16> */
.L_x_22768:
[----:B------:R-:W-:Y:S05]  /*3860*/  BSYNC B3 ;  /* 0x0000000000037941 */ /* 0x000fea0003800000 */
.L_x_22767:
        /* <DEDUP_REMOVED lines=43> */
.L_x_22766:
[----:B------:R-:W-:Y:S05]  /*3b20*/  BSYNC B2 ;  /* 0x0000000000027941 */ /* 0x000fea0003800000 */
.L_x_22765:
        /* <DEDUP_REMOVED lines=10> */
.L_x_22761:
[----:B------:R-:W-:Y:S05]  /*3bd0*/  BSYNC B1 ;  /* 0x0000000000017941 */ /* 0x000fea0003800000 */
.L_x_22760:
        /* <DEDUP_REMOVED lines=18> */
.L_x_22772:
[----:B------:R-:W-:-:S07]  /*3d00*/  IMAD.MOV.U32 R4, RZ, RZ, R12 ;  /* 0x000000ffff047224 */ /* 0x000fce00078e000c */
.L_x_22773:
[----:B------:R-:W-:Y:S05]  /*3d10*/  BSYNC B2 ;  /* 0x0000000000027941 */ /* 0x000fea0003800000 */
.L_x_22771:
        /* <DEDUP_REMOVED lines=16> */
.L_x_22777:
[----:B------:R-:W-:Y:S05]  /*3e20*/  BSYNC B3 ;  /* 0x0000000000037941 */ /* 0x000fea0003800000 */
.L_x_22776:
        /* <DEDUP_REMOVED lines=43> */
.L_x_22775:
[----:B------:R-:W-:Y:S05]  /*40e0*/  BSYNC B2 ;  /* 0x0000000000027941 */ /* 0x000fea0003800000 */
.L_x_22774:
        /* <DEDUP_REMOVED lines=10> */
.L_x_22770:
[----:B------:R-:W-:Y:S05]  /*4190*/  BSYNC B1 ;  /* 0x0000000000017941 */ /* 0x000fea0003800000 */
.L_x_22769:
[----:B------:R-:W2:Y:S01]  /*41a0*/  LDC.64 R134, c[0x0][0x238] ;  /* 0x00008e00ff867b82 */ /* 0x000ea20000000a00 */
[----:B------:R-:W-:Y:S01]  /*41b0*/  BSSY B1, `(.L_x_22778) ;  /* 0x000000f000017945 */ /* 0x000fe20003800000 */
[----:B--2---:R-:W-:-:S05]  /*41c0*/  IMAD.WIDE.U32 R134, R137, 0x10, R134 ;  /* 0x0000001089867825 */ /* 0x004fca00078e0086 */
[----:B------:R2:W-:Y:S01]  /*41d0*/  STG.E.128 desc[UR6][R134.64], R100 ;  /* 0x0000006486007986 */ /* 0x0005e2000c101d06 */
[----:B------:R-:W-:Y:S05]  /*41e0*/  @!P0 BRA `(.L_x_22779) ;  /* 0x00000000002c8947 */ /* 0x000fea0003800000 */
[----:B--2---:R-:W2:Y:S01]  /*41f0*/  LDC.64 R134, c[0x0][0x240] ;  /* 0x00009000ff867b82 */ /* 0x004ea20000000a00 */
        /* <DEDUP_REMOVED lines=8> */
[----:B--2---:R-:W-:-:S05]  /*4280*/  IMAD.WIDE.U32 R134, R133, 0x4, R134 ;  /* 0x0000000485867825 */ /* 0x004fca00078e0086 */
[----:B------:R3:W-:Y:S02]  /*4290*/  STG.E desc[UR6][R134.64], R139 ;  /* 0x0000008b86007986 */ /* 0x0007e4000c101906 */
.L_x_22779:
[----:B------:R-:W-:Y:S05]  /*42a0*/  BSYNC B1 ;  /* 0x0000000000017941 */ /* 0x000fea0003800000 */
.L_x_22778:
[----:B------:R-:W-:Y:S02]  /*42b0*/  VIADD R137, R137, 0x80 ;  /* 0x0000008089897836 */ /* 0x000fe40000000000 */
[----:B------:R-:W-:-:S07]  /*42c0*/  VIADD R133, R133, 0x80 ;  /* 0x0000008085857836 */ /* 0x000fce0000000000 */
.L_x_22741:
[----:B------:R-:W-:Y:S05]  /*42d0*/  BSYNC B0 ;  /* 0x0000000000007941 */ /* 0x000fea0003800000 */
.L_x_22740:
        /* <DEDUP_REMOVED lines=15> */
[----:B------:R-:W-:Y:S02]  /*43d0*/  @!P2 ISETP.NE.AND.EX P3, PT, R135, RZ, PT, P3 ;  /* 0x000000ff8700a20c */ /* 0x000fe40003f65330 */
[----:B------:R-:W-:Y:S02]  /*43e0*/  @!P2 MOV R139, R13 ;  /* 0x0000000d008ba202 */ /* 0x000fe40000000f00 */
[----:B--2---:R-:W-:Y:S01]  /*43f0*/  @!P2 FSEL R104, R88, RZ, P3 ;  /* 0x000000ff5868a208 */ /* 0x004fe20001800000 */
[----:B---3--:R-:W-:Y:S08]  /*4400*/  @!P2 BRA `(.L_x_22783) ;  /* 0x000000040058a947 */ /* 0x008ff00003800000 */
        /* <DEDUP_REMOVED lines=12> */
.L_x_22785:
[----:B------:R-:W-:-:S07]  /*44d0*/  IMAD.MOV.U32 R7, RZ, RZ, R12 ;  /* 0x000000ffff077224 */ /* 0x000fce00078e000c */
.L_x_22786:
[----:B------:R-:W-:Y:S05]  /*44e0*/  BSYNC B2 ;  /* 0x0000000000027941 */ /* 0x000fea0003800000 */
.L_x_22784:
        /* <DEDUP_REMOVED lines=16> */
.L_x_22790:
[----:B------:R-:W-:Y:S05]  /*45f0*/  BSYNC B3 ;  /* 0x0000000000037941 */ /* 0x000fea0003800000 */
.L_x_22789:
[C---:B------:R-:W-:Y:S01]  /*4600*/  IMAD.HI.U32 R10, R129.reuse, -0x326172a9, RZ ;  /* 0xcd9e8d57810a7827 */ /* 0x040fe200078e00ff */
        /* <DEDUP_REMOVED lines=43> */
.L_x_22788:
[----:B------:R-:W-:Y:S05]  /*48c0*/  BSYNC B2 ;  /* 0x0000000000027941 */ /* 0x000fea0003800000 */
.L_x_22787:
        /* <DEDUP_REMOVED lines=10> */
.L_x_22783:
[----:B------:R-:W-:Y:S05]  /*4970*/  BSYNC B1 ;  /* 0x0000000000017941 */ /* 0x000fea0003800000 */
.L_x_22782:
        /* <DEDUP_REMOVED lines=18> */
.L_x_22794:
[----:B0-----:R-:W-:-:S07]  /*4aa0*/  IMAD.MOV.U32 R6, RZ, RZ, R12 ;  /* 0x000000ffff067224 */ /* 0x001fce00078e000c */
.L_x_22795:
[----:B------:R-:W-:Y:S05]  /*4ab0*/  BSYNC B2 ;  /* 0x0000000000027941 */ /* 0x000fea0003800000 */
.L_x_22793:
        /* <DEDUP_REMOVED lines=16> */
.L_x_22799:
[----:B------:R-:W-:Y:S05]  /*4bc0*/  BSYNC B3 ;  /* 0x0000000000037941 */ /* 0x000fea0003800000 */
.L_x_22798:
        /* <DEDUP_REMOVED lines=43> */
.L_x_22797:
[----:B------:R-:W-:Y:S05]  /*4e80*/  BSYNC B2 ;  /* 0x0000000000027941 */ /* 0x000fea0003800000 */
.L_x_22796:
        /* <DEDUP_REMOVED lines=10> */
.L_x_22792:
[----:B------:R-:W-:Y:S05]  /*4f30*/  BSYNC B1 ;  /* 0x0000000000017941 */ /* 0x000fea0003800000 */
.L_x_22791:
        /* <DEDUP_REMOVED lines=18> */
.L_x_22803:
[----:B------:R-:W-:-:S07]  /*5060*/  IMAD.MOV.U32 R5, RZ, RZ, R12 ;  /* 0x000000ffff057224 */ /* 0x000fce00078e000c */
.L_x_22804:
[----:B------:R-:W-:Y:S05]  /*5070*/  BSYNC B2 ;  /* 0x0000000000027941 */ /* 0x000fea0003800000 */
.L_x_22802:
        /* <DEDUP_REMOVED lines=16> */
.L_x_22808:
[----:B------:R-:W-:Y:S05]  /*5180*/  BSYNC B3 ;  /* 0x0000000000037941 */ /* 0x000fea0003800000 */
.L_x_22807:
        /* <DEDUP_REMOVED lines=43> */
.L_x_22806:
[----:B------:R-:W-:Y:S05]  /*5440*/  BSYNC B2 ;  /* 0x0000000000027941 */ /* 0x000fea0003800000 */
.L_x_22805:
        /* <DEDUP_REMOVED lines=10> */
.L_x_22801:
[----:B------:R-:W-:Y:S05]  /*54f0*/  BSYNC B1 ;  /* 0x0000000000017941 */ /* 0x000fea0003800000 */
.L_x_22800:
        /* <DEDUP_REMOVED lines=18> */
.L_x_22812:
[----:B------:R-:W-:-:S07]  /*5620*/  MOV R4, R12 ;  /* 0x0000000c00047202 */ /* 0x000fce0000000f00 */
.L_x_22813:
[----:B------:R-:W-:Y:S05]  /*5630*/  BSYNC B2 ;  /* 0x0000000000027941 */ /* 0x000fea0003800000 */
.L_x_22811:
        /* <DEDUP_REMOVED lines=16> */
.L_x_22817:
[----:B------:R-:W-:Y:S05]  /*5740*/  BSYNC B3 ;  /* 0x0000000000037941 */ /* 0x000fea0003800000 */
.L_x_22816:
        /* <DEDUP_REMOVED lines=43> */
.L_x_22815:
[----:B------:R-:W-:Y:S05]  /*5a00*/  BSYNC B2 ;  /* 0x0000000000027941 */ /* 0x000fea0003800000 */
.L_x_22814:
        /* <DEDUP_REMOVED lines=10> */
.L_x_22810:
[----:B------:R-:W-:Y:S05]  /*5ab0*/  BSYNC B1 ;  /* 0x0000000000017941 */ /* 0x000fea0003800000 */
.L_x_22809:
        /* <DEDUP_REMOVED lines=14> */
[----:B--2---:R-:W-:-:S05]  /*5ba0*/  IMAD.WIDE.U32 R134, R133, 0x4, R134 ;  /* 0x0000000485867825 */ /* 0x004fca00078e0086 */
[----:B------:R3:W-:Y:S02]  /*5bb0*/  STG.E desc[UR6][R134.64], R139 ;  /* 0x0000008b86007986 */ /* 0x0007e4000c101906 */
.L_x_22819:
[----:B------:R-:W-:Y:S05]  /*5bc0*/  BSYNC B1 ;  /* 0x0000000000017941 */ /* 0x000fea0003800000 */
.L_x_22818:
[----:B------:R-:W-:Y:S01]  /*5bd0*/  VIADD R137, R137, 0x80 ;  /* 0x0000008089897836 */ /* 0x000fe20000000000 */
[----:B------:R-:W-:-:S07]  /*5be0*/  IADD3 R133, R133, 0x80, RZ ;  /* 0x0000008085857810 */ /* 0x000fce0007ffe0ff */
.L_x_22781:
[----:B------:R-:W-:Y:S05]  /*5bf0*/  BSYNC B0 ;  /* 0x0000000000007941 */ /* 0x000fea0003800000 */
.L_x_22780:
        /* <DEDUP_REMOVED lines=31> */
.L_x_22825:
[----:B------:R-:W-:-:S07]  /*5df0*/  MOV R7, R12 ;  /* 0x0000000c00077202 */ /* 0x000fce0000000f00 */
.L_x_22826:
[----:B------:R-:W-:Y:S05]  /*5e00*/  BSYNC B2 ;  /* 0x0000000000027941 */ /* 0x000fea0003800000 */
.L_x_22824:
        /* <DEDUP_REMOVED lines=16> */
.L_x_22830:
[----:B------:R-:W-:Y:S05]  /*5f10*/  BSYNC B3 ;  /* 0x0000000000037941 */ /* 0x000fea0003800000 */
.L_x_22829:
        /* <DEDUP_REMOVED lines=44> */
.L_x_22828:
[----:B------:R-:W-:Y:S05]  /*61e0*/  BSYNC B2 ;  /* 0x0000000000027941 */ /* 0x000fea0003800000 */
.L_x_22827:
        /* <DEDUP_REMOVED lines=10> */
.L_x_22823:
[----:B------:R-:W-:Y:S05]  /*6290*/  BSYNC B1 ;  /* 0x0000000000017941 */ /* 0x000fea0003800000 */
.L_x_22822:
        /* <DEDUP_REMOVED lines=16> */
[----:B------:R-:W-:Y:S01]  /*63a0*/  MOV R6, R10 ;  /* 0x0000000a00067202 */ /* 0x000fe20000000f00 */
[----:B------:R-:W-:Y:S06]  /*63b0*/  BRA `(.L_x_22835) ;  /* 0x0000000000047947 */ /* 0x000fec0003800000 */
.L_x_22834:
[----:B0-----:R-:W-:-:S07]  /*63c0*/  IMAD.MOV.U32 R6, RZ, RZ, R12 ;  /* 0x000000ffff067224 */ /* 0x001fce00078e000c */
.L_x_22835:
[----:B------:R-:W-:Y:S05]  /*63d0*/  BSYNC B2 ;  /* 0x0000000000027941 */ /* 0x000fea0003800000 */
.L_x_22833:
        /* <DEDUP_REMOVED lines=16> */
.L_x_22839:
[----:B------:R-:W-:Y:S05]  /*64e0*/  BSYNC B3 ;  /* 0x0000000000037941 */ /* 0x000fea0003800000 */
.L_x_22838:
        /* <DEDUP_REMOVED lines=43> */
.L_x_22837:
[----:B------:R-:W-:Y:S05]  /*67a0*/  BSYNC B2 ;  /* 0x0000000000027941 */ /* 0x000fea0003800000 */
.L_x_22836:
        /* <DEDUP_REMOVED lines=10> */
.L_x_22832:
[----:B------:R-:W-:Y:S05]  /*6850*/  BSYNC B1 ;  /* 0x0000000000017941 */ /* 0x000fea0003800000 */
.L_x_22831:
        /* <DEDUP_REMOVED lines=18> */
.L_x_22843:
[----:B------:R-:W-:-:S07]  /*6980*/  IMAD.MOV.U32 R5, RZ, RZ, R12 ;  /* 0x000000ffff057224 */ /* 0x000fce00078e000c */
.L_x_22844:
[----:B------:R-:W-:Y:S05]  /*6990*/  BSYNC B2 ;  /* 0x0000000000027941 */ /* 0x000fea0003800000 */
.L_x_22842:
        /* <DEDUP_REMOVED lines=16> */
.L_x_22848:
[----:B------:R-:W-:Y:S05]  /*6aa0*/  BSYNC B3 ;  /* 0x0000000000037941 */ /* 0x000fea0003800000 */
.L_x_22847:
        /* <DEDUP_REMOVED lines=43> */
.L_x_22846:
[----:B------:R-:W-:Y:S05]  /*6d60*/  BSYNC B2 ;  /* 0x0000000000027941 */ /* 0x000fea0003800000 */
.L_x_22845:
        /* <DEDUP_REMOVED lines=10> */
.L_x_22841:
[----:B------:R-:W-:Y:S05]  /*6e10*/  BSYNC B1 ;  /* 0x0000000000017941 */ /* 0x000fea0003800000 */
.L_x_22840:
        /* <DEDUP_REMOVED lines=18> */
.L_x_22852:
[----:B------:R-:W-:-:S07]  /*6f40*/  IMAD.MOV.U32 R4, RZ, RZ, R12 ;  /* 0x000000ffff047224 */ /* 0x000fce00078e000c */
.L_x_22853:
[----:B------:R-:W-:Y:S05]  /*6f50*/  BSYNC B2 ;  /* 0x0000000000027941 */ /* 0x000fea0003800000 */
.L_x_22851:
        /* <DEDUP_REMOVED lines=16> */
.L_x_22857:
[----:B------:R-:W-:Y:S05]  /*7060*/  BSYNC B3 ;  /* 0x0000000000037941 */ /* 0x000fea0003800000 */
.L_x_22856:
        /* <DEDUP_REMOVED lines=43> */
.L_x_22855:
[----:B------:R-:W-:Y:S05]  /*7320*/  BSYNC B2 ;  /* 0x0000000000027941 */ /* 0x000fea0003800000 */
.L_x_22854:
        /* <DEDUP_REMOVED lines=10> */
.L_x_22850:
[----:B------:R-:W-:Y:S05]  /*73d0*/  BSYNC B1 ;  /* 0x0000000000017941 */ /* 0x000fea0003800000 */
.L_x_22849:
        /* <DEDUP_REMOVED lines=14> */
[----:B--2---:R-:W-:-:S05]  /*74c0*/  IMAD.WIDE.U32 R134, R133, 0x4, R134 ;  /* 0x0000000485867825 */ /* 0x004fca00078e0086 */
[----:B------:R3:W-:Y:S02]  /*74d0*/  STG.E desc[UR6][R134.64], R139 ;  /* 0x0000008b86007986 */ /* 0x0007e4000c101906 */
.L_x_22859:
[----:B------:R-:W-:Y:S05]  /*74e0*/  BSYNC B1 ;  /* 0x0000000000017941 */ /* 0x000fea0003800000 */
.L_x_22858:
[----:B------:R-:W-:Y:S01]  /*74f0*/  IADD3 R137, R137, 0x80, RZ ;  /* 0x0000008089897810 */ /* 0x000fe20007ffe0ff */
[----:B------:R-:W-:-:S07]  /*7500*/  VIADD R133, R133, 0x80 ;  /* 0x0000008085857836 */ /* 0x000fce0000000000 */
.L_x_22821:
[----:B------:R-:W-:Y:S05]  /*7510*/  BSYNC B0 ;  /* 0x0000000000007941 */ /* 0x000fea0003800000 */
.L_x_22820:
        /* <DEDUP_REMOVED lines=31> */
.L_x_22865:
[----:B------:R-:W-:-:S07]  /*7710*/  IMAD.MOV.U32 R7, RZ, RZ, R12 ;  /* 0x000000ffff077224 */ /* 0x000fce00078e000c */
.L_x_22866:
[----:B------:R-:W-:Y:S05]  /*7720*/  BSYNC B2 ;  /* 0x0000000000027941 */ /* 0x000fea0003800000 */
.L_x_22864:
        /* <DEDUP_REMOVED lines=16> */
.L_x_22870:
[----:B------:R-:W-:Y:S05]  /*7830*/  BSYNC B3 ;  /* 0x0000000000037941 */ /* 0x000fea0003800000 */
.L_x_22869:
        /* <DEDUP_REMOVED lines=44> */
.L_x_22868:
[----:B------:R-:W-:Y:S05]  /*7b00*/  BSYNC B2 ;  /* 0x0000000000027941 */ /* 0x000fea0003800000 */
.L_x_22867:
        /* <DEDUP_REMOVED lines=10> */
.L_x_22863:
[----:B------:R-:W-:Y:S05]  /*7bb0*/  BSYNC B1 ;  /* 0x0000000000017941 */ /* 0x000fea0003800000 */
.L_x_22862:
        /* <DEDUP_REMOVED lines=18> */
.L_x_22874:
[----:B0-----:R-:W-:-:S07]  /*7ce0*/  MOV R6, R12 ;  /* 0x0000000c00067202 */ /* 0x001fce0000000f00 */
.L_x_22875:
[----:B------:R-:W-:Y:S05]  /*7cf0*/  BSYNC B2 ;  /* 0x0000000000027941 */ /* 0x000fea0003800000 */
.L_x_22873:
        /* <DEDUP_REMOVED lines=16> */
.L_x_22879:
[----:B------:R-:W-:Y:S05]  /*7e00*/  BSYNC B3 ;  /* 0x0000000000037941 */ /* 0x000fea0003800000 */
.L_x_22878:
        /* <DEDUP_REMOVED lines=43> */
.L_x_22877:
[----:B------:R-:W-:Y:S05]  /*80c0*/  BSYNC B2 ;  /* 0x0000000000027941 */ /* 0x000fea0003800000 */
.L_x_22876:
        /* <DEDUP_REMOVED lines=10> */
.L_x_22872:
[----:B------:R-:W-:Y:S05]  /*8170*/  BSYNC B1 ;  /* 0x0000000000017941 */ /* 0x000fea0003800000 */
.L_x_22871:
        /* <DEDUP_REMOVED lines=18> */
.L_x_22883:
[----:B------:R-:W-:-:S07]  /*82a0*/  MOV R5, R12 ;  /* 0x0000000c00057202 */ /* 0x000fce0000000f00 */
.L_x_22884:
[----:B------:R-:W-:Y:S05]  /*82b0*/  BSYNC B2 ;  /* 0x0000000000027941 */ /* 0x000fea0003800000 */
.L_x_22882:
        /* <DEDUP_REMOVED lines=16> */
.L_x_22888:
[----:B------:R-:W-:Y:S05]  /*83c0*/  BSYNC B3 ;  /* 0x0000000000037941 */ /* 0x000fea0003800000 */
.L_x_22887:
        /* <DEDUP_REMOVED lines=43> */
.L_x_22886:
[----:B------:R-:W-:Y:S05]  /*8680*/  BSYNC B2 ;  /* 0x0000000000027941 */ /* 0x000fea0003800000 */
.L_x_22885:
        /* <DEDUP_REMOVED lines=10> */
.L_x_22881:
[----:B------:R-:W-:Y:S05]  /*8730*/  BSYNC B1 ;  /* 0x0000000000017941 */ /* 0x000fea0003800000 */
.L_x_22880:
        /* <DEDUP_REMOVED lines=18> */
.L_x_22892:
[----:B------:R-:W-:-:S07]  /*8860*/  MOV R4, R12 ;  /* 0x0000000c00047202 */ /* 0x000fce0000000f00 */
.L_x_22893:
[----:B------:R-:W-:Y:S05]  /*8870*/  BSYNC B2 ;  /* 0x0000000000027941 */ /* 0x000fea0003800000 */
.L_x_22891:
        /* <DEDUP_REMOVED lines=16> */
.L_x_22897:
[----:B------:R-:W-:Y:S05]  /*8980*/  BSYNC B3 ;  /* 0x0000000000037941 */ /* 0x000fea0003800000 */
.L_x_22896:
        /* <DEDUP_REMOVED lines=43> */
.L_x_22895:
[----:B------:R-:W-:Y:S05]  /*8c40*/  BSYNC B2 ;  /* 0x0000000000027941 */ /* 0x000fea0003800000 */
.L_x_22894:
        /* <DEDUP_REMOVED lines=10> */
.L_x_22890:
[----:B------:R-:W-:Y:S05]  /*8cf0*/  BSYNC B1 ;  /* 0x0000000000017941 */ /* 0x000fea0003800000 */
.L_x_22889:
        /* <DEDUP_REMOVED lines=16> */
.L_x_22899:
[----:B------:R-:W-:Y:S05]  /*8e00*/  BSYNC B1 ;  /* 0x0000000000017941 */ /* 0x000fea0003800000 */
.L_x_22898:
[----:B------:R-:W-:Y:S01]  /*8e10*/  VIADD R137, R137, 0x80 ;  /* 0x0000008089897836 */ /* 0x000fe20000000000 */
[----:B------:R-:W-:-:S07]  /*8e20*/  IADD3 R133, R133, 0x80, RZ ;  /* 0x0000008085857810 */ /* 0x000fce0007ffe0ff */
.L_x_22861:
[----:B------:R-:W-:Y:S05]  /*8e30*/  BSYNC B0 ;  /* 0x0000000000007941 */ /* 0x000fea0003800000 */
.L_x_22860:
        /* <DEDUP_REMOVED lines=31> */
.L_x_22905:
[----:B------:R-:W-:-:S07]  /*9030*/  MOV R7, R12 ;  /* 0x0000000c00077202 */ /* 0x000fce0000000f00 */
.L_x_22906:
[----:B------:R-:W-:Y:S05]  /*9040*/  BSYNC B2 ;  /* 0x0000000000027941 */ /* 0x000fea0003800000 */
.L_x_22904:
        /* <DEDUP_REMOVED lines=16> */
.L_x_22910:
[----:B------:R-:W-:Y:S05]  /*9150*/  BSYNC B3 ;  /* 0x0000000000037941 */ /* 0x000fea0003800000 */
.L_x_22909:
        /* <DEDUP_REMOVED lines=44> */
.L_x_22908:
[----:B------:R-:W-:Y:S05]  /*9420*/  BSYNC B2 ;  /* 0x0000000000027941 */ /* 0x000fea0003800000 */
.L_x_22907:
        /* <DEDUP_REMOVED lines=10> */
.L_x_22903:
[----:B------:R-:W-:Y:S05]  /*94d0*/  BSYNC B1 ;  /* 0x0000000000017941 */ /* 0x000fea0003800000 */
.L_x_22902:
        /* <DEDUP_REMOVED lines=18> */
.L_x_22914:
[----:B0-----:R-:W-:-:S07]  /*9600*/  IMAD.MOV.U32 R6, RZ, RZ, R12 ;  /* 0x000000ffff067224 */ /* 0x001fce00078e000c */
.L_x_22915:
[----:B------:R-:W-:Y:S05]  /*9610*/  BSYNC B2 ;  /* 0x0000000000027941 */ /* 0x000fea0003800000 */
.L_x_22913:
        /* <DEDUP_REMOVED lines=16> */
.L_x_22919:
[----:B------:R-:W-:Y:S05]  /*9720*/  BSYNC B3 ;  /* 0x0000000000037941 */ /* 0x000fea0003800000 */
.L_x_22918:
        /* <DEDUP_REMOVED lines=44> */
.L_x_22917:
[----:B------:R-:W-:Y:S05]  /*99f0*/  BSYNC B2 ;  /* 0x0000000000027941 */ /* 0x000fea0003800000 */
.L_x_22916:
        /* <DEDUP_REMOVED lines=10> */
.L_x_22912:
[----:B------:R-:W-:Y:S05]  /*9aa0*/  BSYNC B1 ;  /* 0x0000000000017941 */ /* 0x000fea0003800000 */
.L_x_22911:
        /* <DEDUP_REMOVED lines=18> */
.L_x_22923:
[----:B------:R-:W-:-:S07]  /*9bd0*/  MOV R5, R12 ;  /* 0x0000000c00057202 */ /* 0x000fce0000000f00 */
.L_x_22924:
[----:B------:R-:W-:Y:S05]  /*9be0*/  BSYNC B2 ;  /* 0x0000000000027941 */ /* 0x000fea0003800000 */
.L_x_22922:
        /* <DEDUP_REMOVED lines=16> */
.L_x_22928:
[----:B------:R-:W-:Y:S05]  /*9cf0*/  BSYNC B3 ;  /* 0x0000000000037941 */ /* 0x000fea0003800000 */
.L_x_22927:
        /* <DEDUP_REMOVED lines=44> */
.L_x_22926:
[----:B------:R-:W-:Y:S05]  /*9fc0*/  BSYNC B2 ;  /* 0x0000000000027941 */ /* 0x000fea0003800000 */
.L_x_22925:
        /* <DEDUP_REMOVED lines=10> */
.L_x_22921:
[----:B------:R-:W-:Y:S05]  /*a070*/  BSYNC B1 ;  /* 0x0000000000017941 */ /* 0x000fea0003800000 */
.L_x_22920:
        /* <DEDUP_REMOVED lines=18> */
.L_x_22932:
[----:B------:R-:W-:-:S07]  /*a1a0*/  IMAD.MOV.U32 R4, RZ, RZ, R12 ;  /* 0x000000ffff047224 */ /* 0x000fce00078e000c */
.L_x_22933:
[----:B------:R-:W-:Y:S05]  /*a1b0*/  BSYNC B2 ;  /* 0x0000000000027941 */ /* 0x000fea0003800000 */
.L_x_22931:
        /* <DEDUP_REMOVED lines=16> */
.L_x_22937:
[----:B------:R-:W-:Y:S05]  /*a2c0*/  BSYNC B3 ;  /* 0x0000000000037941 */ /* 0x000fea0003800000 */
.L_x_22936:
        /* <DEDUP_REMOVED lines=44> */
.L_x_22935:
[----:B------:R-:W-:Y:S05]  /*a590*/  BSYNC B2 ;  /* 0x0000000000027941 */ /* 0x000fea0003800000 */
.L_x_22934:
        /* <DEDUP_REMOVED lines=10> */
.L_x_22930:
[----:B------:R-:W-:Y:S05]  /*a640*/  BSYNC B1 ;  /* 0x0000000000017941 */ /* 0x000fea0003800000 */
.L_x_22929:
[----:B------:R-:W2:Y:S02]  /*a650*/  LDC.64 R134, c[0x0][0x238] ;  /* 0x00008e00ff867b82 */ /* 0x000ea40000000a00 */
[----:B--2---:R-:W-:-:S05]  /*a660*/  IMAD.WIDE.U32 R134, R137, 0x10, R134 ;  /* 0x0000001089867825 */ /* 0x004fca00078e0086 */
[----:B------:R4:W-:Y:S01]  /*a670*/  STG.E.128 desc[UR6][R134.64], R116 ;  /* 0x0000007486007986 */ /* 0x0009e2000c101d06 */
[----:B------:R-:W-:Y:S05]  /*a680*/  @!P0 BRA `(.L_x_22901) ;  /* 0x00000000002c8947 */ /* 0x000fea0003800000 */
[----:B----4-:R-:W2:Y:S01]  /*a690*/  LDC.64 R134, c[0x0][0x240] ;  /* 0x00009000ff867b82 */ /* 0x010ea20000000a00 */
        /* <DEDUP_REMOVED lines=10> */
.L_x_22901:
[----:B------:R-:W-:Y:S05]  /*a740*/  BSYNC B0 ;  /* 0x0000000000007941 */ /* 0x000fea0003800000 */
.L_x_22900:
[----:B--234-:R-:W-:Y:S01]  /*a750*/  FADD.FTZ R134, RZ, R92 ;  /* 0x0000005cff867221 */ /* 0x01cfe20000010000 */
        /* <DEDUP_REMOVED lines=31> */
[----:B------:R-:W-:Y:S01]  /*a950*/  ISETP.GT.U32.AND P5, PT, R125, 0x2ff, PT ;  /* 0x000002ff7d00780c */ /* 0x000fe20003fa4070 */
        /* <DEDUP_REMOVED lines=75> */
.L_x_22962:
[----:B------:R-:W-:Y:S01]  /*ae10*/  LOP3.LUT P0, RZ, R130, 0x1f, RZ, 0xc0, !PT ;  /* 0x0000001f82ff7812 */ /* 0x000fe2000780c0ff */
[----:B------:R-:W-:Y:S05]  /*ae20*/  WARPSYNC.ALL ;  /* 0x0000000000007948 */ /* 0x000fea0003800000 */
[----:B------:R-:W-:Y:S01]  /*ae30*/  LOP3.LUT R120, R135, 0x3, RZ, 0xc0, !PT ;  /* 0x0000000387787812 */ /* 0x000fe200078ec0ff */
[----:B--2---:R-:W-:Y:S01]  /*ae40*/  FADD.FTZ R135, R140, R141 ;  /* 0x0000008d8c877221 */ /* 0x004fe20000010000 */
[----:B-1----:R-:W-:-:S05]  /*ae50*/  LOP3.LUT R140, R130, 0x1f, RZ, 0xc0, !PT ;  /* 0x0000001f828c7812 */ /* 0x002fca00078ec0ff */
[----:B------:R-:W1:Y:S01]  /*ae60*/  @!P0 S2R R138, SR_CgaCtaId ;  /* 0x00000000008a8919 */ /* 0x000e620000008800 */
[----:B------:R-:W-:-:S04]  /*ae70*/  @!P0 MOV R137, 0x400 ;  /* 0x0000040000898802 */ /* 0x000fc80000000f00 */
[----:B-1----:R-:W-:Y:S02]  /*ae80*/  @!P0 LEA R138, R138, R137, 0x18 ;  /* 0x000000898a8a8211 */ /* 0x002fe400078ec0ff */
[----:B------:R-:W-:-:S05]  /*ae90*/  @!P0 IADD3 R137, R121, R120, RZ ;  /* 0x0000007879898210 */ /* 0x000fca0007ffe0ff */
[----:B------:R-:W-:-:S05]  /*aea0*/  @!P0 IMAD R137, R137, 0x8, R138 ;  /* 0x0000000889898824 */ /* 0x000fca00078e028a */
[----:B------:R1:W-:Y:S01]  /*aeb0*/  @!P0 STS.64 [R137], R134 ;  /* 0x0000008689008388 */ /* 0x0003e20000000a00 */
[----:B------:R-:W-:-:S13]  /*aec0*/  ISETP.GT.U32.AND P0, PT, R140, 0x3, PT ;  /* 0x000000038c00780c */ /* 0x000fda0003f04070 */
[----:B-1----:R-:W1:Y:S01]  /*aed0*/  @!P0 S2R R135, SR_CgaCtaId ;  /* 0x0000000000878919 */ /* 0x002e620000008800 */
[----:B------:R-:W-:Y:S01]  /*aee0*/  BAR.SYNC.DEFER_BLOCKING 0x0 ;  /* 0x0000000000007b1d */ /* 0x000fe20000010000 */
[----:B------:R-:W-:Y:S01]  /*aef0*/  LOP3.LUT P1, RZ, R120, 0x1f, R130, 0xf8, !PT ;  /* 0x0000001f78ff7812 */ /* 0x000fe2000782f882 */
[----:B------:R-:W-:Y:S01]  /*af00*/  IMAD.MOV.U32 R137, RZ, RZ, RZ ;  /* 0x000000ffff897224 */ /* 0x000fe200078e00ff */
[----:B------:R-:W-:Y:S01]  /*af10*/  @!P0 MOV R120, 0x400 ;  /* 0x0000040000788802 */ /* 0x000fe20000000f00 */
[----:B------:R-:W-:Y:S01]  /*af20*/  @!P0 IMAD.MOV.U32 R137, RZ, RZ, R8 ;  /* 0x000000ffff898224 */ /* 0x000fe200078e0008 */
[----:B------:R-:W-:Y:S01]  /*af30*/  @!P0 IADD3 R121, R121, R140, RZ ;  /* 0x0000008c79798210 */ /* 0x000fe20007ffe0ff */
[----:B------:R-:W-:Y:S03]  /*af40*/  BSSY B0, `(.L_x_22939) ;  /* 0x00000b5000007945 */ /* 0x000fe60003800000 */
[----:B------:R-:W2:Y:S01]  /*af50*/  SHFL.DOWN PT, R142, R137, 0x2, 0x1f ;  /* 0x08401f00898e7f89 */ /* 0x000ea200000e0000 */
[----:B------:R-:W-:-:S04]  /*af60*/  I2FP.F32.S32 R145, R137 ;  /* 0x0000008900917245 */ /* 0x000fc80000201400 */
[----:B------:R-:W3:Y:S01]  /*af70*/  @!P1 LDC.64 R138, c[0x0][0x250] ;  /* 0x00009400ff8a9b82 */ /* 0x000ee20000000a00 */
[----:B-1----:R-:W-:-:S07]  /*af80*/  @!P0 LEA R120, R135, R120, 0x18 ;  /* 0x0000007887788211 */ /* 0x002fce00078ec0ff */
[----:B------:R-:W1:Y:S01]  /*af90*/  @!P1 LDC.64 R134, c[0x0][0x258] ;  /* 0x00009600ff869b82 */ /* 0x000e620000000a00 */
[----:B------:R-:W-:Y:S02]  /*afa0*/  @!P0 LEA R141, R121, R120, 0x3 ;  /* 0x00000078798d8211 */ /* 0x000fe400078e18ff */
[----:B------:R-:W-:Y:S02]  /*afb0*/  CS2R R120, SRZ ;  /* 0x0000000000787805 */ /* 0x000fe4000001ff00 */
[----:B--2---:R-:W-:Y:S02]  /*afc0*/  IADD3 R144, R142, R137, RZ ;  /* 0x000000898e907210 */ /* 0x004fe40007ffe0ff */
[----:B------:R-:W-:Y:S02]  /*afd0*/  I2FP.F32.S32 R146, R142 ;  /* 0x0000008e00927245 */ /* 0x000fe40000201400 */
[C---:B---3--:R-:W-:Y:S01]  /*afe0*/  @!P1 LEA R138, P2, R124.reuse, R138, 0x2 ;  /* 0x0000008a7c8a9211 */ /* 0x048fe200078410ff */
[----:B------:R-:W-:Y:S03]  /*aff0*/  @!P0 LDS.64 R120, [R141] ;  /* 0x000000008d788984 */ /* 0x000fe60000000a00 */
[C---:B------:R-:W-:Y:S01]  /*b000*/  @!P1 LEA.HI.X R139, R124.reuse, R139, R136, 0x2, P2 ;  /* 0x0000008b7c8b9211 */ /* 0x040fe200010f1488 */
[----:B------:R-:W2:Y:S01]  /*b010*/  SHFL.DOWN PT, R149, R144, 0x1, 0x1f ;  /* 0x08201f0090957f89 */ /* 0x000ea200000e0000 */
[----:B-1----:R-:W-:-:S04]  /*b020*/  @!P1 LEA R134, P0, R124, R134, 0x2 ;  /* 0x000000867c869211 */ /* 0x002fc800078010ff */
[----:B------:R-:W-:Y:S02]  /*b030*/  @!P1 LEA.HI.X R135, R124, R135, R136, 0x2, P0 ;  /* 0x000000877c879211 */ /* 0x000fe400000f1488 */
[----:B------:R-:W-:Y:S02]  /*b040*/  I2FP.F32.S32 R136, R144 ;  /* 0x0000009000887245 */ /* 0x000fe40000201400 */
[----:B------:R-:W-:Y:S02]  /*b050*/  PLOP3.LUT P0, PT, PT, PT, UP0, 0x40, 0x0 ;  /* 0x000000000000781c */ /* 0x000fe40003f0e808 */
[----:B------:R-:W1:Y:S01]  /*b060*/  MUFU.RCP R140, R136 ;  /* 0x00000088008c7308 */ /* 0x000e620000001000 */
[----:B--2---:R-:W-:Y:S01]  /*b070*/  IMAD.IADD R137, R144, 0x1, R149 ;  /* 0x0000000190897824 */ /* 0x004fe200078e0295 */
[----:B------:R-:W-:-:S04]  /*b080*/  I2FP.F32.S32 R149, R149 ;  /* 0x0000009500957245 */ /* 0x000fc80000201400 */
[----:B------:R-:W-:-:S06]  /*b090*/  I2FP.F32.S32 R137, R137 ;  /* 0x0000008900897245 */ /* 0x000fcc0000201400 */
[----:B------:R-:W2:Y:S01]  /*b0a0*/  MUFU.RCP R137, R137 ;  /* 0x0000008900897308 */ /* 0x000ea20000001000 */
[----:B------:R-:W3:Y:S02]  /*b0b0*/  SHFL.DOWN PT, R143, R120, 0x2, 0x1f ;  /* 0x08401f00788f7f89 */ /* 0x000ee400000e0000 */
[----:B---3--:R-:W-:-:S04]  /*b0c0*/  FMUL.FTZ R142, R143, R146 ;  /* 0x000000928f8e7220 */ /* 0x008fc80000410000 */
[----:B------:R-:W-:Y:S01]  /*b0d0*/  FFMA.FTZ R141, R145, R120, R142 ;  /* 0x00000078918d7223 */ /* 0x000fe2000001008e */
[----:B------:R-:W-:-:S03]  /*b0e0*/  FADD.FTZ R120, -R143, R120 ;  /* 0x000000788f787221 */ /* 0x000fc60000010100 */
[----:B-1----:R-:W-:Y:S01]  /*b0f0*/  FMUL.FTZ R147, R140, R141 ;  /* 0x0000008d8c937220 */ /* 0x002fe20000410000 */
[----:B------:R-:W-:-:S04]  /*b100*/  FMUL.FTZ R120, R120, R120 ;  /* 0x0000007878787220 */ /* 0x000fc80000410000 */
[----:B------:R-:W1:Y:S01]  /*b110*/  SHFL.DOWN PT, R148, R147, 0x1, 0x1f ;  /* 0x08201f0093947f89 */ /* 0x000e6200000e0000 */
[----:B------:R-:W-:-:S04]  /*b120*/  FMUL.FTZ R120, R120, R145 ;  /* 0x0000009178787220 */ /* 0x000fc80000410000 */
[----:B------:R-:W-:Y:S01]  /*b130*/  FMUL.FTZ R120, R120, R146 ;  /* 0x0000009278787220 */ /* 0x000fe20000410000 */
[----:B-1----:R-:W-:-:S04]  /*b140*/  FMUL.FTZ R141, R148, R149 ;  /* 0x00000095948d7220 */ /* 0x002fc80000410000 */
[----:B------:R-:W-:Y:S01]  /*b150*/  FFMA.FTZ R142, R136, R147, R141 ;  /* 0x00000093888e7223 */ /* 0x000fe2000001008d */
[----:B------:R-:W-:-:S03]  /*b160*/  FADD.FTZ R147, R147, -R148 ;  /* 0x8000009493937221 */ /* 0x000fc60000010000 */
[----:B--2---:R-:W-:Y:S01]  /*b170*/  FMUL.FTZ R141, R137, R142 ;  /* 0x0000008e898d7220 */ /* 0x004fe20000410000 */
[----:B------:R-:W-:-:S04]  /*b180*/  FMUL.FTZ R147, R147, R147 ;  /* 0x0000009393937220 */ /* 0x000fc80000410000 */
[----:B------:R-:W-:Y:S01]  /*b190*/  FMUL.FTZ R147, R136, R147 ;  /* 0x0000009388937220 */ /* 0x000fe20000410000 */
[----:B------:R-:W1:Y:S03]  /*b1a0*/  SHFL.IDX PT, R141, R141, RZ, 0x1f ;  /* 0x00001fff8d8d7589 */ /* 0x000e6600000e0000 */
[----:B------:R-:W-:Y:S01]  /*b1b0*/  FMUL.FTZ R147, R147, R149 ;  /* 0x0000009593937220 */ /* 0x000fe20000410000 */
[----:B-1----:R-:W-:Y:S01]  /*b1c0*/  FMUL.FTZ R142, R141, R141 ;  /* 0x0000008d8d8e7220 */ /* 0x002fe20000410000 */
[----:B------:R-:W-:Y:S04]  /*b1d0*/  @!P1 STG.E desc[UR6][R138.64], R141 ;  /* 0x0000008d8a009986 */ /* 0x000fe8000c101906 */
[----:B------:R-:W-:-:S02]  /*b1e0*/  FSEL R144, R142, RZ, !P0 ;  /* 0x000000ff8e907208 */ /* 0x000fc40004000000 */
[----:B------:R-:W1:Y:S01]  /*b1f0*/  SHFL.DOWN PT, R142, R121, 0x2, 0x1f ;  /* 0x08401f00798e7f89 */ /* 0x000e6200000e0000 */
[----:B-----5:R-:W-:Y:S01]  /*b200*/  ISETP.GE.AND P0, PT, R122, 0x1, PT ;  /* 0x000000017a00780c */ /* 0x020fe20003f06270 */
[----:B-1----:R-:W-:Y:S02]  /*b210*/  FADD.FTZ R143, R142, R121 ;  /* 0x000000798e8f7221 */ /* 0x002fe40000010000 */
[----:B------:R-:W1:Y:S02]  /*b220*/  LDC R121, c[0x0][0x2d8] ;  /* 0x0000b600ff797b82 */ /* 0x000e640000000800 */
[----:B------:R-:W-:-:S05]  /*b230*/  FFMA.FTZ R120, R140, R120, R143 ;  /* 0x000000788c787223 */ /* 0x000fca000001008f */
[----:B------:R-:W2:Y:S02]  /*b240*/  SHFL.DOWN PT, R143, R120, 0x1, 0x1f ;  /* 0x08201f00788f7f89 */ /* 0x000ea400000e0000 */
[----:B--2---:R-:W-:-:S04]  /*b250*/  FADD.FTZ R136, R120, R143 ;  /* 0x0000008f78887221 */ /* 0x004fc80000010000 */
[----:B------:R-:W-:-:S06]  /*b260*/  FFMA.FTZ R136, R137, R147, R136 ;  /* 0x0000009389887223 */ /* 0x000fcc0000010088 */
[----:B------:R-:W1:Y:S02]  /*b270*/  SHFL.IDX PT, R136, R136, RZ, 0x1f ;  /* 0x00001fff88887589 */ /* 0x000e6400000e0000 */
[----:B-1----:R-:W-:-:S04]  /*b280*/  FFMA.FTZ R121, R136, UR12, R121 ;  /* 0x0000000c88797c23 */ /* 0x002fc80008010079 */
[----:B------:R-:W-:-:S04]  /*b290*/  FADD.FTZ R121, R121, R144 ;  /* 0x0000009079797221 */ /* 0x000fc80000010000 */
[----:B------:R-:W1:Y:S02]  /*b2a0*/  MUFU.RSQ R137, R121 ;  /* 0x0000007900897308 */ /* 0x000e640000001400 */
[----:B-1----:R1:W-:Y:S01]  /*b2b0*/  @!P1 STG.E desc[UR6][R134.64], R137 ;  /* 0x0000008986009986 */ /* 0x0023e2000c101906 */
[----:B------:R-:W-:Y:S05]  /*b2c0*/  @!P0 BRA `(.L_x_22940) ;  /* 0x0000000400f08947 */ /* 0x000fea0003800000 */
        /* <DEDUP_REMOVED lines=10> */
[----:B-1----:R-:W1:Y:S01]  /*b370*/  LDC.64 R134, c[0x0][0x2b8] ;  /* 0x0000ae00ff867b82 */ /* 0x002e620000000a00 */
        /* <DEDUP_REMOVED lines=15> */
.L_x_22942:
[----:B------:R-:W-:Y:S05]  /*b470*/  BSYNC B1 ;  /* 0x0000000000017941 */ /* 0x000fea0003800000 */
.L_x_22941:
[----:B------:R-:W-:Y:S01]  /*b480*/  ISETP.NE.AND P0, PT, R3, RZ, PT ;  /* 0x000000ff0300720c */ /* 0x000fe20003f05270 */
[----:B------:R-:W-:-:S12]  /*b490*/  BSSY B1, `(.L_x_22943) ;  /* 0x0000012000017945 */ /* 0x000fd80003800000 */
[----:B------:R-:W-:Y:S05]  /*b4a0*/  @!P0 BRA `(.L_x_22944) ;  /* 0x0000000000408947 */ /* 0x000fea0003800000 */
[----:B-12---:R-:W1:Y:S01]  /*b4b0*/  LDC.64 R134, c[0x0][0x2b8] ;  /* 0x0000ae00ff867b82 */ /* 0x006e620000000a00 */
        /* <DEDUP_REMOVED lines=15> */
.L_x_22944:
[----:B------:R-:W-:Y:S05]  /*b5b0*/  BSYNC B1 ;  /* 0x0000000000017941 */ /* 0x000fea0003800000 */
.L_x_22943:
[----:B------:R-:W-:Y:S01]  /*b5c0*/  ISETP.NE.AND P0, PT, R2, RZ, PT ;  /* 0x000000ff0200720c */ /* 0x000fe20003f05270 */
[----:B------:R-:W-:-:S12]  /*b5d0*/  BSSY B1, `(.L_x_22945) ;  /* 0x0000012000017945 */ /* 0x000fd80003800000 */
[----:B------:R-:W-:Y:S05]  /*b5e0*/  @!P0 BRA `(.L_x_22946) ;  /* 0x0000000000408947 */ /* 0x000fea0003800000 */
[----:B-123--:R-:W1:Y:S01]  /*b5f0*/  LDC.64 R134, c[0x0][0x2b8] ;  /* 0x0000ae00ff867b82 */ /* 0x00ee620000000a00 */
        /* <DEDUP_REMOVED lines=15> */
.L_x_22946:
[----:B------:R-:W-:Y:S05]  /*b6f0*/  BSYNC B1 ;  /* 0x0000000000017941 */ /* 0x000fea0003800000 */
.L_x_22945:
[----:B------:R-:W-:Y:S01]  /*b700*/  ISETP.NE.AND P0, PT, R0, RZ, PT ;  /* 0x000000ff0000720c */ /* 0x000fe20003f05270 */
[----:B------:R-:W-:-:S12]  /*b710*/  BSSY B1, `(.L_x_22947) ;  /* 0x0000012000017945 */ /* 0x000fd80003800000 */
[----:B------:R-:W-:Y:S05]  /*b720*/  @!P0 BRA `(.L_x_22948) ;  /* 0x0000000000408947 */ /* 0x000fea0003800000 */
[----:B-1234-:R-:W1:Y:S01]  /*b730*/  LDC.64 R134, c[0x0][0x2b8] ;  /* 0x0000ae00ff867b82 */ /* 0x01ee620000000a00 */
        /* <DEDUP_REMOVED lines=15> */
.L_x_22948:
[----:B------:R-:W-:Y:S05]  /*b830*/  BSYNC B1 ;  /* 0x0000000000017941 */ /* 0x000fea0003800000 */
.L_x_22947:
        /* <DEDUP_REMOVED lines=19> */
.L_x_22950:
[----:B------:R-:W-:Y:S05]  /*b970*/  BSYNC B1 ;  /* 0x0000000000017941 */ /* 0x000fea0003800000 */
.L_x_22949:
[----:B------:R-:W-:-:S13]  /*b980*/  ISETP.NE.AND P0, PT, R132, RZ, PT ;  /* 0x000000ff8400720c */ /* 0x000fda0003f05270 */
        /* <DEDUP_REMOVED lines=11> */
[----:B-1----:R-:W-:-:S04]  /*ba40*/  IMAD.WIDE.U32 R138, R138, 0x10, R120 ;  /* 0x000000108a8a7825 */ /* 0x002fc800078e0078 */
[----:B------:R-:W-:Y:S01]  /*ba50*/  FFMA.FTZ R120, R80, R123, R76 ;  /* 0x0000007b50787223 */ /* 0x000fe2000001004c */
[----:B------:R-:W-:Y:S01]  /*ba60*/  FFMA.FTZ R121, R81, R134, R77 ;  /* 0x0000008651797223 */ /* 0x000fe2000001004d */
[----:B------:R-:W-:-:S05]  /*ba70*/  FFMA.FTZ R123, R83, R136, R79 ;  /* 0x00000088537b7223 */ /* 0x000fca000001004f */
[----:B------:R1:W-:Y:S02]  /*ba80*/  STG.E.128 desc[UR6][R138.64], R120 ;  /* 0x000000788a007986 */ /* 0x0003e4000c101d06 */
.L_x_22940:
[----:B------:R-:W-:Y:S05]  /*ba90*/  BSYNC B0 ;  /* 0x0000000000007941 */ /* 0x000fea0003800000 */
.L_x_22939:
[----:B------:R-:W-:Y:S02]  /*baa0*/  ISETP.NE.AND P0, PT, R133, RZ, PT ;  /* 0x000000ff8500720c */ /* 0x000fe40003f05270 */
[----:B------:R-:W-:Y:S02]  /*bab0*/  IADD3 R124, R124, UR14, RZ ;  /* 0x0000000e7c7c7c10 */ /* 0x000fe4000fffe0ff */
[----:B-1234-:R-:W-:Y:S02]  /*bac0*/  SEL R120, RZ, 0x1, P0 ;  /* 0x00000001ff787807 */ /* 0x01efe40000000000 */
[----:B------:R-:W-:-:S13]  /*bad0*/  ISETP.GE.AND P0, PT, R124, UR15, PT ;  /* 0x0000000f7c007c0c */ /* 0x000fda000bf06270 */
[----:B------:R-:W-:Y:S05]  /*bae0*/  @!P0 BRA `(.L_x_22951) ;  /* 0xffffff5400188947 */ /* 0x000fea000383ffff */
[----:B------:R-:W-:Y:S05]  /*baf0*/  EXIT ;  /* 0x000000000000794d */ /* 0x000fea0003800000 */
.L_x_22938:
[----:B------:R-:W-:Y:S01]  /*bb00*/  HFMA2.MMA R144, -RZ, RZ, 0, 5.9604644775390625e-08 ;  /* 0x00000001ff907435 */ /* 0x000fe200000001ff */
[----:B------:R-:W-:Y:S01]  /*bb10*/  IMAD.MOV.U32 R145, RZ, RZ, R137 ;  /* 0x000000ffff917224 */ /* 0x000fe200078e0089 */
[----:B------:R-:W-:Y:S01]  /*bb20*/  MOV R142, 0xffffffff ;  /* 0xffffffff008e7802 */ /* 0x000fe20000000f00 */
[----:B------:R-:W-:-:S08]  /*bb30*/  IMAD.MOV.U32 R147, RZ, RZ, 0x1f ;  /* 0x0000001fff937424 */ /* 0x000fd000078e00ff */
[----:B01---5:R-:W-:Y:S05]  /*bb40*/  WARPSYNC.COLLECTIVE R142, `(.L_x_22952) ;  /* 0x000000008e087348 */ /* 0x023fea0003c00000 */
[----:B------:R2:W3:Y:S02]  /*bb50*/  SHFL.BFLY P6, R143, R145, R144, R147 ;  /* 0x0c000090918f7389 */ /* 0x0004e400000c0093 */
[----:B0123-5:R-:W-:Y:S01]  /*bb60*/  ENDCOLLECTIVE ;  /* 0x000000000000791b */ /* 0x02ffe20003800000 */
.L_x_22952:
[----:B------:R-:W-:Y:S02]  /*bb70*/  IMAD.MOV.U32 R144, RZ, RZ, 0x2 ;  /* 0x00000002ff907424 */ /* 0x000fe400078e00ff */
[----:B------:R-:W-:-:S04]  /*bb80*/  IMAD.MOV.U32 R120, RZ, RZ, R143 ;  /* 0x000000ffff787224 */ /* 0x000fc800078e008f */
[----:B------:R-:W-:-:S05]  /*bb90*/  FADD.FTZ R138, R137, R120 ;  /* 0x00000078898a7221 */ /* 0x000fca0000010000 */
[----:B------:R-:W-:-:S07]  /*bba0*/  MOV R145, R138 ;  /* 0x0000008a00917202 */ /* 0x000fce0000000f00 */
[----:B------:R-:W-:Y:S05]  /*bbb0*/  WARPSYNC.COLLECTIVE R142, `(.L_x_22953) ;  /* 0x000000008e087348 */ /* 0x000fea0003c00000 */
[----:B------:R0:W1:Y:S02]  /*bbc0*/  SHFL.BFLY P6, R143, R145, R144, R147 ;  /* 0x0c000090918f7389 */ /* 0x00006400000c0093 */
[----:B01----:R-:W-:Y:S01]  /*bbd0*/  ENDCOLLECTIVE ;  /* 0x000000000000791b */ /* 0x003fe20003800000 */
.L_x_22953:
[----:B------:R-:W-:Y:S01]  /*bbe0*/  HFMA2.MMA R144, -RZ, RZ, 0, 2.384185791015625e-07 ;  /* 0x00000004ff907435 */ /* 0x000fe200000001ff */
[----:B------:R-:W-:-:S05]  /*bbf0*/  MOV R139, R143 ;  /* 0x0000008f008b7202 */ /* 0x000fca0000000f00 */
[----:B------:R-:W-:-:S04]  /*bc00*/  FADD.FTZ R139, R138, R139 ;  /* 0x0000008b8a8b7221 */ /* 0x000fc80000010000 */
[----:B------:R-:W-:-:S07]  /*bc10*/  IMAD.MOV.U32 R145, RZ, RZ, R139 ;  /* 0x000000ffff917224 */ /* 0x000fce00078e008b */
[----:B------:R-:W-:Y:S05]  /*bc20*/  WARPSYNC.COLLECTIVE R142, `(.L_x_22954) ;  /* 0x000000008e087348 */ /* 0x000fea0003c00000 */
[----:B------:R0:W1:Y:S02]  /*bc30*/  SHFL.BFLY P6, R143, R145, R144, R147 ;  /* 0x0c000090918f7389 */ /* 0x00006400000c0093 */
[----:B01----:R-:W-:Y:S01]  /*bc40*/  ENDCOLLECTIVE ;  /* 0x000000000000791b */ /* 0x003fe20003800000 */
.L_x_22954:
[----:B------:R-:W-:Y:S02]  /*bc50*/  IMAD.MOV.U32 R144, RZ, RZ, 0x8 ;  /* 0x00000008ff907424 */ /* 0x000fe400078e00ff */
[----:B------:R-:W-:-:S04]  /*bc60*/  IMAD.MOV.U32 R120, RZ, RZ, R143 ;  /* 0x000000ffff787224 */ /* 0x000fc800078e008f */
[----:B------:R-:W-:-:S05]  /*bc70*/  FADD.FTZ R140, R139, R120 ;  /* 0x000000788b8c7221 */ /* 0x000fca0000010000 */
[----:B------:R-:W-:-:S07]  /*bc80*/  MOV R145, R140 ;  /* 0x0000008c00917202 */ /* 0x000fce0000000f00 */
[----:B------:R-:W-:Y:S05]  /*bc90*/  WARPSYNC.COLLECTIVE R142, `(.L_x_22955) ;  /* 0x000000008e087348 */ /* 0x000fea0003c00000 */
[----:B------:R0:W1:Y:S02]  /*bca0*/  SHFL.BFLY P6, R143, R145, R144, R147 ;  /* 0x0c000090918f7389 */ /* 0x00006400000c0093 */
[----:B01----:R-:W-:Y:S01]  /*bcb0*/  ENDCOLLECTIVE ;  /* 0x000000000000791b */ /* 0x003fe20003800000 */
.L_x_22955:
[----:B------:R-:W-:Y:S01]  /*bcc0*/  HFMA2.MMA R144, -RZ, RZ, 0, 9.5367431640625e-07 ;  /* 0x00000010ff907435 */ /* 0x000fe200000001ff */
[----:B------:R-:W-:-:S05]  /*bcd0*/  MOV R141, R143 ;  /* 0x0000008f008d7202 */ /* 0x000fca0000000f00 */
[----:B------:R-:W-:-:S04]  /*bce0*/  FADD.FTZ R141, R140, R141 ;  /* 0x0000008d8c8d7221 */ /* 0x000fc80000010000 */
[----:B------:R-:W-:-:S07]  /*bcf0*/  IMAD.MOV.U32 R145, RZ, RZ, R141 ;  /* 0x000000ffff917224 */ /* 0x000fce00078e008d */
[----:B------:R-:W-:Y:S05]  /*bd00*/  WARPSYNC.COLLECTIVE R142, `(.L_x_22956) ;  /* 0x000000008e087348 */ /* 0x000fea0003c00000 */
[----:B------:R0:W1:Y:S02]  /*bd10*/  SHFL.BFLY P6, R143, R145, R144, R147 ;  /* 0x0c000090918f7389 */ /* 0x00006400000c0093 */
[----:B01----:R-:W-:Y:S01]  /*bd20*/  ENDCOLLECTIVE ;  /* 0x000000000000791b */ /* 0x003fe20003800000 */
.L_x_22956:
        /* <DEDUP_REMOVED lines=57> */
.L_x_22957:
[----:B------:R-:W-:Y:S01]  /*c0c0*/  HFMA2.MMA R144, -RZ, RZ, 0, 1.1920928955078125e-07 ;  /* 0x00000002ff907435 */ /* 0x000fe200000001ff */
[----:B------:R-:W-:-:S05]  /*c0d0*/  MOV R137, R143 ;  /* 0x0000008f00897202 */ /* 0x000fca0000000f00 */
[----:B------:R-:W-:-:S04]  /*c0e0*/  FADD.FTZ R137, R120, R137 ;  /* 0x0000008978897221 */ /* 0x000fc80000010000 */
[----:B------:R-:W-:-:S07]  /*c0f0*/  IMAD.MOV.U32 R145, RZ, RZ, R137 ;  /* 0x000000ffff917224 */ /* 0x000fce00078e0089 */
[----:B------:R-:W-:Y:S05]  /*c100*/  WARPSYNC.COLLECTIVE R142, `(.L_x_22958) ;  /* 0x000000008e087348 */ /* 0x000fea0003c00000 */
[----:B------:R0:W1:Y:S02]  /*c110*/  SHFL.BFLY P6, R143, R145, R144, R147 ;  /* 0x0c000090918f7389 */ /* 0x00006400000c0093 */
[----:B01----:R-:W-:Y:S01]  /*c120*/  ENDCOLLECTIVE ;  /* 0x000000000000791b */ /* 0x003fe20003800000 */
.L_x_22958:
[----:B------:R-:W-:Y:S02]  /*c130*/  IMAD.MOV.U32 R144, RZ, RZ, 0x4 ;  /* 0x00000004ff907424 */ /* 0x000fe400078e00ff */
[----:B------:R-:W-:-:S04]  /*c140*/  IMAD.MOV.U32 R138, RZ, RZ, R143 ;  /* 0x000000ffff8a7224 */ /* 0x000fc800078e008f */
[----:B------:R-:W-:-:S05]  /*c150*/  FADD.FTZ R138, R137, R138 ;  /* 0x0000008a898a7221 */ /* 0x000fca0000010000 */
[----:B------:R-:W-:-:S07]  /*c160*/  MOV R145, R138 ;  /* 0x0000008a00917202 */ /* 0x000fce0000000f00 */
[----:B------:R-:W-:Y:S05]  /*c170*/  WARPSYNC.COLLECTIVE R142, `(.L_x_22959) ;  /* 0x000000008e087348 */ /* 0x000fea0003c00000 */
[----:B------:R0:W1:Y:S02]  /*c180*/  SHFL.BFLY P6, R143, R145, R144, R147 ;  /* 0x0c000090918f7389 */ /* 0x00006400000c0093 */
[----:B01----:R-:W-:Y:S01]  /*c190*/  ENDCOLLECTIVE ;  /* 0x000000000000791b */ /* 0x003fe20003800000 */
.L_x_22959:
[----:B------:R-:W-:Y:S01]  /*c1a0*/  HFMA2.MMA R144, -RZ, RZ, 0, 4.76837158203125e-07 ;  /* 0x00000008ff907435 */ /* 0x000fe200000001ff */
[----:B------:R-:W-:-:S05]  /*c1b0*/  MOV R139, R143 ;  /* 0x0000008f008b7202 */ /* 0x000fca0000000f00 */
[----:B------:R-:W-:-:S04]  /*c1c0*/  FADD.FTZ R139, R138, R139 ;  /* 0x0000008b8a8b7221 */ /* 0x000fc80000010000 */
[----:B------:R-:W-:-:S07]  /*c1d0*/  IMAD.MOV.U32 R145, RZ, RZ, R139 ;  /* 0x000000ffff917224 */ /* 0x000fce00078e008b */
[----:B------:R-:W-:Y:S05]  /*c1e0*/  WARPSYNC.COLLECTIVE R142, `(.L_x_22960) ;  /* 0x000000008e087348 */ /* 0x000fea0003c00000 */
[----:B------:R0:W1:Y:S02]  /*c1f0*/  SHFL.BFLY P6, R143, R145, R144, R147 ;  /* 0x0c000090918f7389 */ /* 0x00006400000c0093 */
[----:B01----:R-:W-:Y:S01]  /*c200*/  ENDCOLLECTIVE ;  /* 0x000000000000791b */ /* 0x003fe20003800000 */
.L_x_22960:
[----:B------:R-:W-:Y:S02]  /*c210*/  IMAD.MOV.U32 R144, RZ, RZ, 0x10 ;  /* 0x00000010ff907424 */ /* 0x000fe400078e00ff */
[----:B------:R-:W-:-:S04]  /*c220*/  IMAD.MOV.U32 R140, RZ, RZ, R143 ;  /* 0x000000ffff8c7224 */ /* 0x000fc800078e008f */
[----:B------:R-:W-:-:S05]  /*c230*/  FADD.FTZ R140, R139, R140 ;  /* 0x0000008c8b8c7221 */ /* 0x000fca0000010000 */
[----:B------:R-:W-:-:S07]  /*c240*/  MOV R145, R140 ;  /* 0x0000008c00917202 */ /* 0x000fce0000000f00 */
[----:B------:R-:W-:Y:S05]  /*c250*/  WARPSYNC.COLLECTIVE R142, `(.L_x_22961) ;  /* 0x000000008e087348 */ /* 0x000fea0003c00000 */
[----:B------:R0:W1:Y:S02]  /*c260*/  SHFL.BFLY P6, R143, R145, R144, R147 ;  /* 0x0c000090918f7389 */ /* 0x00006400000c0093 */
[----:B01----:R-:W-:Y:S01]  /*c270*/  ENDCOLLECTIVE ;  /* 0x000000000000791b */ /* 0x003fe20003800000 */
.L_x_22961:
[----:B------:R-:W-:Y:S01]  /*c280*/  MOV R141, R143 ;  /* 0x0000008f008d7202 */ /* 0x000fe20000000f00 */
[----:B------:R-:W-:Y:S06]  /*c290*/  BRA `(.L_x_22962) ;  /* 0xffffffe800dc7947 */ /* 0x000fec000383ffff */
.L_x_22963:
        /* <DEDUP_REMOVED lines=14> */
.L_x_23366:


//--------------------- .text._ZN10layer_norm13ln_fwd_kernelINS_13Kernel_traitsIfffffjLj3072ELj1ELj1ELj4ELj16ENS_18Kernel_traits_baseILj3072EfffffjLj128EEEEELb1ELb1ELb1ELb1EEEvNS_9FwdParamsE --------------------------
	.section	.text._ZN10layer_norm13ln_fwd_kernelINS_13Kernel_traitsIfffffjLj3072ELj1ELj1ELj4ELj16ENS_18Kernel_traits_baseILj3072EfffffjLj128EEEEELb1ELb1ELb1ELb1EEEvNS_9FwdParamsE,"ax",@progbits
	.align	128
        .global         _ZN10layer_norm13ln_fwd_kernelINS_13Kernel_traitsIfffffjLj3072ELj1ELj1ELj4ELj16ENS_18Kernel_traits_baseILj3072EfffffjLj128EEEEELb1ELb1ELb1ELb1EEEvNS_9FwdParamsE
        .type           _ZN10layer_norm13ln_fwd_kernelINS_13Kernel_traitsIfffffjLj3072ELj1ELj1ELj4ELj16ENS_18Kernel_traits_baseILj3072EfffffjLj128EEEEELb1ELb1ELb1ELb1EEEvNS_9FwdParamsE,@function
        .size           _ZN10layer_norm13ln_fwd_kernelINS_13Kernel_traitsIfffffjLj3072ELj1ELj1ELj4ELj16ENS_18Kernel_traits_baseILj3072EfffffjLj128EEEEELb1ELb1ELb1ELb1EEEvNS_9FwdParamsE,(.L_x_23367 - _ZN10layer_norm13ln_fwd_kernelINS_13Kernel_traitsIfffffjLj3072ELj1ELj1ELj4ELj16ENS_18Kernel_traits_baseILj3072EfffffjLj128EEEEELb1ELb1ELb1ELb1EEEvNS_9FwdParamsE)
        .other          _ZN10layer_norm13ln_fwd_kernelINS_13Kernel_traitsIfffffjLj3072ELj1ELj1ELj4ELj16ENS_18Kernel_traits_baseILj3072EfffffjLj128EEEEELb1ELb1ELb1ELb1EEEvNS_9FwdParamsE,@"STO_CUDA_ENTRY STV_DEFAULT"
_ZN10layer_norm13ln_fwd_kernelINS_13Kernel_traitsIfffffjLj3072ELj1ELj1ELj4ELj16ENS_18Kernel_traits_baseILj3072EfffffjLj128EEEEELb1ELb1ELb1ELb1EEEvNS_9FwdParamsE:
.text._ZN10layer_norm13ln_fwd_kernelINS_13Kernel_traitsIfffffjLj3072ELj1ELj1ELj4ELj16ENS_18Kernel_traits_baseILj3072EfffffjLj128EEEEELb1ELb1ELb1ELb1EEEvNS_9FwdParamsE:
        /* <DEDUP_REMOVED lines=137> */
[----:B0-----:R-:W-:Y:S01]  /*0890*/  IMAD.HI.U32 R3, R116, -0x2daee0ad, RZ ;  /* 0xd2511f5374037827 */ /* 0x001fe200078e00ff */
[----:B------:R-:W-:Y:S01]  /*08a0*/  ISETP.NE.AND P2, PT, RZ, UR8, PT ;  /* 0x00000008ff007c0c */ /* 0x000fe2000bf45270 */
[----:B------:R-:W-:-:S02]  /*08b0*/  ULDC UR8, c[0x0][0x290] ;  /* 0x0000a40000087ab9 */ /* 0x000fc40000000800 */
[----:B------:R-:W-:Y:S01]  /*08c0*/  IMAD R118, R118, -0x326172a9, RZ ;  /* 0xcd9e8d5776767824 */ /* 0x000fe200078e02ff */
[----:B------:R-:W-:Y:S01]  /*08d0*/  LOP3.LUT R120, R3, UR15, R120, 0x96, !PT ;  /* 0x0000000f03787c12 */ /* 0x000fe2000f8e9678 */
[----:B------:R-:W-:-:S08]  /*08e0*/  IMAD R116, R116, -0x2daee0ad, RZ ;  /* 0xd2511f5374747824 */ /* 0x000fd000078e02ff */
.L_x_23195:
        /* <DEDUP_REMOVED lines=13> */
[----:B------:R-:W-:-:S05]  /*09c0*/  LEA.HI.SX32 R105, R90, R123, 0x1e ;  /* 0x0000007b5a697211 */ /* 0x000fca00078ff2ff */
        /* <DEDUP_REMOVED lines=8> */
[----:B------:R-:W-:Y:S01]  /*0a50*/  @P3 LEA.HI.SX32 R104, R92, R123, 0x1e ;  /* 0x0000007b5c683211 */ /* 0x000fe200078ff2ff */
[----:B0-----:R-:W-:-:S04]  /*0a60*/  IMAD.WIDE R2, R122, 0x4, R84 ;  /* 0x000000047a027825 */ /* 0x001fc800078e0254 */
[----:B-1----:R-:W-:Y:S01]  /*0a70*/  @P3 IMAD.WIDE.U32 R86, R104, 0x10, R86 ;  /* 0x0000001068563825 */ /* 0x002fe200078e0056 */
[----:B-----5:R0:W5:Y:S04]  /*0a80*/  LDG.E R126, desc[UR4][R2.64] ;  /* 0x00000004027e7981 */ /* 0x020168000c1e1900 */
        /* <DEDUP_REMOVED lines=21> */
.L_x_22967:
[----:B------:R-:W-:-:S07]  /*0be0*/  MOV R91, R118 ;  /* 0x00000076005b7202 */ /* 0x000fce0000000f00 */
.L_x_22968:
[----:B------:R-:W-:Y:S05]  /*0bf0*/  BSYNC B1 ;  /* 0x0000000000017941 */ /* 0x000fea0003800000 */
.L_x_22966:
        /* <DEDUP_REMOVED lines=16> */
.L_x_22972:
[----:B------:R-:W-:Y:S05]  /*0d00*/  BSYNC B2 ;  /* 0x0000000000027941 */ /* 0x000fea0003800000 */
.L_x_22971:
        /* <DEDUP_REMOVED lines=44> */
.L_x_22970:
[----:B------:R-:W-:Y:S05]  /*0fd0*/  BSYNC B1 ;  /* 0x0000000000017941 */ /* 0x000fea0003800000 */
.L_x_22969:
        /* <DEDUP_REMOVED lines=10> */
.L_x_22965:
[----:B------:R-:W-:Y:S05]  /*1080*/  BSYNC B0 ;  /* 0x0000000000007941 */ /* 0x000fea0003800000 */
.L_x_22964:
        /* <DEDUP_REMOVED lines=18> */
.L_x_22976:
[----:B------:R-:W-:-:S07]  /*11b0*/  IMAD.MOV.U32 R85, RZ, RZ, R118 ;  /* 0x000000ffff557224 */ /* 0x000fce00078e0076 */
.L_x_22977:
[----:B------:R-:W-:Y:S05]  /*11c0*/  BSYNC B1 ;  /* 0x0000000000017941 */ /* 0x000fea0003800000 */
.L_x_22975:
        /* <DEDUP_REMOVED lines=16> */
.L_x_22981:
[----:B------:R-:W-:Y:S05]  /*12d0*/  BSYNC B2 ;  /* 0x0000000000027941 */ /* 0x000fea0003800000 */
.L_x_22980:
        /* <DEDUP_REMOVED lines=44> */
.L_x_22979:
[----:B------:R-:W-:Y:S05]  /*15a0*/  BSYNC B1 ;  /* 0x0000000000017941 */ /* 0x000fea0003800000 */
.L_x_22978:
        /* <DEDUP_REMOVED lines=10> */
.L_x_22974:
[----:B------:R-:W-:Y:S05]  /*1650*/  BSYNC B0 ;  /* 0x0000000000007941 */ /* 0x000fea0003800000 */
.L_x_22973:
        /* <DEDUP_REMOVED lines=18> */
.L_x_22985:
[----:B------:R-:W-:-:S07]  /*1780*/  MOV R92, R118 ;  /* 0x00000076005c7202 */ /* 0x000fce0000000f00 */
.L_x_22986:
[----:B------:R-:W-:Y:S05]  /*1790*/  BSYNC B1 ;  /* 0x0000000000017941 */ /* 0x000fea0003800000 */
.L_x_22984:
        /* <DEDUP_REMOVED lines=16> */
.L_x_22990:
[----:B------:R-:W-:Y:S05]  /*18a0*/  BSYNC B2 ;  /* 0x0000000000027941 */ /* 0x000fea0003800000 */
.L_x_22989:
        /* <DEDUP_REMOVED lines=44> */
.L_x_22988:
[----:B------:R-:W-:Y:S05]  /*1b70*/  BSYNC B1 ;  /* 0x0000000000017941 */ /* 0x000fea0003800000 */
.L_x_22987:
        /* <DEDUP_REMOVED lines=10> */
.L_x_22983:
[----:B------:R-:W-:Y:S05]  /*1c20*/  BSYNC B0 ;  /* 0x0000000000007941 */ /* 0x000fea0003800000 */
.L_x_22982:
        /* <DEDUP_REMOVED lines=18> */
.L_x_22994:
[----:B------:R-:W-:-:S07]  /*1d50*/  IMAD.MOV.U32 R2, RZ, RZ, R118 ;  /* 0x000000ffff027224 */ /* 0x000fce00078e0076 */
.L_x_22995:
[----:B------:R-:W-:Y:S05]  /*1d60*/  BSYNC B1 ;  /* 0x0000000000017941 */ /* 0x000fea0003800000 */
.L_x_22993:
        /* <DEDUP_REMOVED lines=16> */
.L_x_22999:
[----:B------:R-:W-:Y:S05]  /*1e70*/  BSYNC B2 ;  /* 0x0000000000027941 */ /* 0x000fea0003800000 */
.L_x_22998:
        /* <DEDUP_REMOVED lines=44> */
.L_x_22997:
[----:B------:R-:W-:Y:S05]  /*2140*/  BSYNC B1 ;  /* 0x0000000000017941 */ /* 0x000fea0003800000 */
.L_x_22996:
        /* <DEDUP_REMOVED lines=10> */
.L_x_22992:
[----:B------:R-:W-:Y:S05]  /*21f0*/  BSYNC B0 ;  /* 0x0000000000007941 */ /* 0x000fea0003800000 */
.L_x_22991:
        /* <DEDUP_REMOVED lines=10> */
[----:B0-----:R-:W0:Y:S01]  /*22a0*/  LDC.64 R88, c[0x0][0x240] ;  /* 0x00009000ff587b82 */ /* 0x001e220000000a00 */
        /* <DEDUP_REMOVED lines=10> */
.L_x_23001:
[----:B------:R-:W-:Y:S05]  /*2350*/  BSYNC B0 ;  /* 0x0000000000007941 */ /* 0x000fea0003800000 */
.L_x_23000:
[----:B--2---:R-:W-:Y:S01]  /*2360*/  @P3 IMAD.WIDE.U32 R90, R92, 0x10, R90 ;  /* 0x000000105c5a3825 */ /* 0x004fe200078e005a */
[----:B------:R-:W0:Y:S04]  /*2370*/  @P0 LDG.E.128 R76, desc[UR4][R94.64] ;  /* 0x000000045e4c0981 */ /* 0x000e28000c1e1d00 */
[----:B-----5:R2:W5:Y:S01]  /*2380*/  @P3 LDG.E.128 R80, desc[UR4][R90.64] ;  /* 0x000000045a503981 */ /* 0x020562000c1e1d00 */
[----:B------:R-:W-:Y:S01]  /*2390*/  @!P4 ISETP.NE.U32.AND P1, PT, R108, RZ, PT ;  /* 0x000000ff6c00c20c */ /* 0x000fe20003f25070 */
[----:B------:R-:W-:Y:S01]  /*23a0*/  BSSY B0, `(.L_x_23002) ;  /* 0x000005b000007945 */ /* 0x000fe20003800000 */
[----:B-1----:R-:W-:Y:S02]  /*23b0*/  @!P4 IMAD.MOV.U32 R97, RZ, RZ, R96 ;  /* 0x000000ffff61c224 */ /* 0x002fe400078e0060 */
[----:B------:R-:W-:-:S04]  /*23c0*/  @!P4 ISETP.NE.AND.EX P1, PT, R109, RZ, PT, P1 ;  /* 0x000000ff6d00c20c */ /* 0x000fc80003f25310 */
[----:B0-----:R-:W-:Y:S01]  /*23d0*/  @!P4 FSEL R88, R76, RZ, P1 ;  /* 0x000000ff4c58c208 */ /* 0x001fe20000800000 */
        /* <DEDUP_REMOVED lines=13> */
.L_x_23005:
[----:B------:R-:W-:-:S07]  /*24b0*/  MOV R88, R118 ;  /* 0x0000007600587202 */ /* 0x000fce0000000f00 */
.L_x_23006:
[----:B------:R-:W-:Y:S05]  /*24c0*/  BSYNC B1 ;  /* 0x0000000000017941 */ /* 0x000fea0003800000 */
.L_x_23004:
        /* <DEDUP_REMOVED lines=16> */
.L_x_23010:
[----:B------:R-:W-:Y:S05]  /*25d0*/  BSYNC B2 ;  /* 0x0000000000027941 */ /* 0x000fea0003800000 */
.L_x_23009:
        /* <DEDUP_REMOVED lines=44> */
.L_x_23008:
[----:B------:R-:W-:Y:S05]  /*28a0*/  BSYNC B1 ;  /* 0x0000000000017941 */ /* 0x000fea0003800000 */
.L_x_23007:
        /* <DEDUP_REMOVED lines=10> */
.L_x_23003:
[----:B------:R-:W-:Y:S05]  /*2950*/  BSYNC B0 ;  /* 0x0000000000007941 */ /* 0x000fea0003800000 */
.L_x_23002:
        /* <DEDUP_REMOVED lines=18> */
.L_x_23014:
[----:B------:R-:W-:-:S07]  /*2a80*/  IMAD.MOV.U32 R89, RZ, RZ, R118 ;  /* 0x000000ffff597224 */ /* 0x000fce00078e0076 */
.L_x_23015:
[----:B------:R-:W-:Y:S05]  /*2a90*/  BSYNC B1 ;  /* 0x0000000000017941 */ /* 0x000fea0003800000 */
.L_x_23013:
        /* <DEDUP_REMOVED lines=16> */
.L_x_23019:
[----:B------:R-:W-:Y:S05]  /*2ba0*/  BSYNC B2 ;  /* 0x0000000000027941 */ /* 0x000fea0003800000 */
.L_x_23018:
        /* <DEDUP_REMOVED lines=44> */
.L_x_23017:
[----:B------:R-:W-:Y:S05]  /*2e70*/  BSYNC B1 ;  /* 0x0000000000017941 */ /* 0x000fea0003800000 */
.L_x_23016:
        /* <DEDUP_REMOVED lines=10> */
.L_x_23012:
[----:B------:R-:W-:Y:S05]  /*2f20*/  BSYNC B0 ;  /* 0x0000000000007941 */ /* 0x000fea0003800000 */
.L_x_23011:
        /* <DEDUP_REMOVED lines=18> */
.L_x_23023:
[----:B------:R-:W-:-:S07]  /*3050*/  MOV R90, R118 ;  /* 0x00000076005a7202 */ /* 0x000fce0000000f00 */
.L_x_23024:
[----:B------:R-:W-:Y:S05]  /*3060*/  BSYNC B1 ;  /* 0x0000000000017941 */ /* 0x000fea0003800000 */
.L_x_23022:
        /* <DEDUP_REMOVED lines=16> */
.L_x_23028:
[----:B------:R-:W-:Y:S05]  /*3170*/  BSYNC B2 ;  /* 0x0000000000027941 */ /* 0x000fea0003800000 */
.L_x_23027:
        /* <DEDUP_REMOVED lines=44> */
.L_x_23026:
[----:B------:R-:W-:Y:S05]  /*3440*/  BSYNC B1 ;  /* 0x0000000000017941 */ /* 0x000fea0003800000 */
.L_x_23025:
        /* <DEDUP_REMOVED lines=10> */
.L_x_23021:
[----:B------:R-:W-:Y:S05]  /*34f0*/  BSYNC B0 ;  /* 0x0000000000007941 */ /* 0x000fea0003800000 */
.L_x_23020:
        /* <DEDUP_REMOVED lines=18> */
.L_x_23032:
[----:B------:R-:W-:-:S07]  /*3620*/  IMAD.MOV.U32 R91, RZ, RZ, R118 ;  /* 0x000000ffff5b7224 */ /* 0x000fce00078e0076 */
.L_x_23033:
[----:B------:R-:W-:Y:S05]  /*3630*/  BSYNC B1 ;  /* 0x0000000000017941 */ /* 0x000fea0003800000 */
.L_x_23031:
        /* <DEDUP_REMOVED lines=16> */
.L_x_23037:
[----:B------:R-:W-:Y:S05]  /*3740*/  BSYNC B2 ;  /* 0x0000000000027941 */ /* 0x000fea0003800000 */
.L_x_23036:
        /* <DEDUP_REMOVED lines=44> */
.L_x_23035:
[----:B------:R-:W-:Y:S05]  /*3a10*/  BSYNC B1 ;  /* 0x0000000000017941 */ /* 0x000fea0003800000 */
.L_x_23034:
        /* <DEDUP_REMOVED lines=10> */
.L_x_23030:
[----:B------:R-:W-:Y:S05]  /*3ac0*/  BSYNC B0 ;  /* 0x0000000000007941 */ /* 0x000fea0003800000 */
.L_x_23029:
        /* <DEDUP_REMOVED lines=13> */
[----:B------:R-:W-:Y:S02]  /*3ba0*/  LOP3.LUT R106, R103, 0xff0000, RZ, 0xc0, !PT ;  /* 0x00ff0000676a7812 */ /* 0x000fe400078ec0ff */
[----:B------:R-:W-:Y:S02]  /*3bb0*/  LOP3.LUT R103, R113, 0xff, RZ, 0xc0, !PT ;  /* 0x000000ff71677812 */ /* 0x000fe400078ec0ff */
[----:B------:R-:W-:-:S05]  /*3bc0*/  LEA R93, R93, R106, 0x18 ;  /* 0x0000006a5d5d7211 */ /* 0x000fca00078ec0ff */
[----:B------:R-:W-:-:S05]  /*3bd0*/  IMAD R124, R124, 0x100, R93 ;  /* 0x000001007c7c7824 */ /* 0x000fca00078e025d */
[----:B------:R-:W-:Y:S01]  /*3be0*/  IADD3 R103, R124, R103, RZ ;  /* 0x000000677c677210 */ /* 0x000fe20007ffe0ff */
[----:B0-----:R-:W-:-:S05]  /*3bf0*/  IMAD.WIDE.U32 R92, R92, 0x4, R100 ;  /* 0x000000045c5c7825 */ /* 0x001fca00078e0064 */
[----:B------:R0:W-:Y:S02]  /*3c00*/  STG.E desc[UR4][R92.64], R103 ;  /* 0x000000675c007986 */ /* 0x0001e4000c101904 */
.L_x_23039:
[----:B------:R-:W-:Y:S05]  /*3c10*/  BSYNC B0 ;  /* 0x0000000000007941 */ /* 0x000fea0003800000 */
.L_x_23038:
        /* <DEDUP_REMOVED lines=21> */
.L_x_23043:
[----:B------:R-:W-:-:S07]  /*3d70*/  MOV R92, R118 ;  /* 0x00000076005c7202 */ /* 0x000fce0000000f00 */
.L_x_23044:
[----:B------:R-:W-:Y:S05]  /*3d80*/  BSYNC B1 ;  /* 0x0000000000017941 */ /* 0x000fea0003800000 */
.L_x_23042:
        /* <DEDUP_REMOVED lines=16> */
.L_x_23048:
[----:B------:R-:W-:Y:S05]  /*3e90*/  BSYNC B2 ;  /* 0x0000000000027941 */ /* 0x000fea0003800000 */
.L_x_23047:
        /* <DEDUP_REMOVED lines=44> */
.L_x_23046:
[----:B------:R-:W-:Y:S05]  /*4160*/  BSYNC B1 ;  /* 0x0000000000017941 */ /* 0x000fea0003800000 */
.L_x_23045:
        /* <DEDUP_REMOVED lines=10> */
.L_x_23041:
[----:B------:R-:W-:Y:S05]  /*4210*/  BSYNC B0 ;  /* 0x0000000000007941 */ /* 0x000fea0003800000 */
.L_x_23040:
        /* <DEDUP_REMOVED lines=18> */
.L_x_23052:
[----:B------:R-:W-:-:S07]  /*4340*/  IMAD.MOV.U32 R93, RZ, RZ, R118 ;  /* 0x000000ffff5d7224 */ /* 0x000fce00078e0076 */
.L_x_23053:
[----:B------:R-:W-:Y:S05]  /*4350*/  BSYNC B1 ;  /* 0x0000000000017941 */ /* 0x000fea0003800000 */
.L_x_23051:
        /* <DEDUP_REMOVED lines=16> */
.L_x_23057:
[----:B------:R-:W-:Y:S05]  /*4460*/  BSYNC B2 ;  /* 0x0000000000027941 */ /* 0x000fea0003800000 */
.L_x_23056:
        /* <DEDUP_REMOVED lines=44> */
.L_x_23055:
[----:B------:R-:W-:Y:S05]  /*4730*/  BSYNC B1 ;  /* 0x0000000000017941 */ /* 0x000fea0003800000 */
.L_x_23054:
        /* <DEDUP_REMOVED lines=10> */
.L_x_23050:
[----:B------:R-:W-:Y:S05]  /*47e0*/  BSYNC B0 ;  /* 0x0000000000007941 */ /* 0x000fea0003800000 */
.L_x_23049:
        /* <DEDUP_REMOVED lines=18> */
.L_x_23061:
[----:B------:R-:W-:-:S07]  /*4910*/  MOV R94, R118 ;  /* 0x00000076005e7202 */ /* 0x000fce0000000f00 */
.L_x_23062:
[----:B------:R-:W-:Y:S05]  /*4920*/  BSYNC B1 ;  /* 0x0000000000017941 */ /* 0x000fea0003800000 */
.L_x_23060:
        /* <DEDUP_REMOVED lines=16> */
.L_x_23066:
[----:B------:R-:W-:Y:S05]  /*4a30*/  BSYNC B2 ;  /* 0x0000000000027941 */ /* 0x000fea0003800000 */
.L_x_23065:
        /* <DEDUP_REMOVED lines=44> */
.L_x_23064:
[----:B------:R-:W-:Y:S05]  /*4d00*/  BSYNC B1 ;  /* 0x0000000000017941 */ /* 0x000fea0003800000 */
.L_x_23063:
        /* <DEDUP_REMOVED lines=10> */
.L_x_23059:
[----:B------:R-:W-:Y:S05]  /*4db0*/  BSYNC B0 ;  /* 0x0000000000007941 */ /* 0x000fea0003800000 */
.L_x_23058:
        /* <DEDUP_REMOVED lines=18> */
.L_x_23070:
[----:B------:R-:W-:-:S07]  /*4ee0*/  IMAD.MOV.U32 R95, RZ, RZ, R118 ;  /* 0x000000ffff5f7224 */ /* 0x000fce00078e0076 */
.L_x_23071:
[----:B------:R-:W-:Y:S05]  /*4ef0*/  BSYNC B1 ;  /* 0x0000000000017941 */ /* 0x000fea0003800000 */
.L_x_23069:
        /* <DEDUP_REMOVED lines=16> */
.L_x_23075:
[----:B------:R-:W-:Y:S05]  /*5000*/  BSYNC B2 ;  /* 0x0000000000027941 */ /* 0x000fea0003800000 */
.L_x_23074:
        /* <DEDUP_REMOVED lines=44> */
.L_x_23073:
[----:B------:R-:W-:Y:S05]  /*52d0*/  BSYNC B1 ;  /* 0x0000000000017941 */ /* 0x000fea0003800000 */
.L_x_23072:
        /* <DEDUP_REMOVED lines=10> */
.L_x_23068:
[----:B------:R-:W-:Y:S05]  /*5380*/  BSYNC B0 ;  /* 0x0000000000007941 */ /* 0x000fea0003800000 */
.L_x_23067:
        /* <DEDUP_REMOVED lines=20> */
.L_x_23077:
[----:B------:R-:W-:Y:S05]  /*54d0*/  BSYNC B0 ;  /* 0x0000000000007941 */ /* 0x000fea0003800000 */
.L_x_23076:
        /* <DEDUP_REMOVED lines=21> */
.L_x_23081:
[----:B------:R-:W-:-:S07]  /*5630*/  MOV R96, R118 ;  /* 0x0000007600607202 */ /* 0x000fce0000000f00 */
.L_x_23082:
[----:B------:R-:W-:Y:S05]  /*5640*/  BSYNC B1 ;  /* 0x0000000000017941 */ /* 0x000fea0003800000 */
.L_x_23080:
        /* <DEDUP_REMOVED lines=16> */
.L_x_23086:
[----:B------:R-:W-:Y:S05]  /*5750*/  BSYNC B2 ;  /* 0x0000000000027941 */ /* 0x000fea0003800000 */
.L_x_23085:
        /* <DEDUP_REMOVED lines=44> */
.L_x_23084:
[----:B------:R-:W-:Y:S05]  /*5a20*/  BSYNC B1 ;  /* 0x0000000000017941 */ /* 0x000fea0003800000 */
.L_x_23083:
        /* <DEDUP_REMOVED lines=10> */
.L_x_23079:
[----:B------:R-:W-:Y:S05]  /*5ad0*/  BSYNC B0 ;  /* 0x0000000000007941 */ /* 0x000fea0003800000 */
.L_x_23078:
        /* <DEDUP_REMOVED lines=18> */
.L_x_23090:
[----:B------:R-:W-:-:S07]  /*5c00*/  IMAD.MOV.U32 R97, RZ, RZ, R118 ;  /* 0x000000ffff617224 */ /* 0x000fce00078e0076 */
.L_x_23091:
[----:B------:R-:W-:Y:S05]  /*5c10*/  BSYNC B1 ;  /* 0x0000000000017941 */ /* 0x000fea0003800000 */
.L_x_23089:
        /* <DEDUP_REMOVED lines=16> */
.L_x_23095:
[----:B------:R-:W-:Y:S05]  /*5d20*/  BSYNC B2 ;  /* 0x0000000000027941 */ /* 0x000fea0003800000 */
.L_x_23094:
        /* <DEDUP_REMOVED lines=44> */
.L_x_23093:
[----:B------:R-:W-:Y:S05]  /*5ff0*/  BSYNC B1 ;  /* 0x0000000000017941 */ /* 0x000fea0003800000 */
.L_x_23092:
        /* <DEDUP_REMOVED lines=10> */
.L_x_23088:
[----:B------:R-:W-:Y:S05]  /*60a0*/  BSYNC B0 ;  /* 0x0000000000007941 */ /* 0x000fea0003800000 */
.L_x_23087:
        /* <DEDUP_REMOVED lines=18> */
.L_x_23099:
[----:B------:R-:W-:-:S07]  /*61d0*/  MOV R98, R118 ;  /* 0x0000007600627202 */ /* 0x000fce0000000f00 */
.L_x_23100:
[----:B------:R-:W-:Y:S05]  /*61e0*/  BSYNC B1 ;  /* 0x0000000000017941 */ /* 0x000fea0003800000 */
.L_x_23098:
        /* <DEDUP_REMOVED lines=16> */
.L_x_23104:
[----:B------:R-:W-:Y:S05]  /*62f0*/  BSYNC B2 ;  /* 0x0000000000027941 */ /* 0x000fea0003800000 */
.L_x_23103:
        /* <DEDUP_REMOVED lines=44> */
.L_x_23102:
[----:B------:R-:W-:Y:S05]  /*65c0*/  BSYNC B1 ;  /* 0x0000000000017941 */ /* 0x000fea0003800000 */
.L_x_23101:
        /* <DEDUP_REMOVED lines=10> */
.L_x_23097:
[----:B------:R-:W-:Y:S05]  /*6670*/  BSYNC B0 ;  /* 0x0000000000007941 */ /* 0x000fea0003800000 */
.L_x_23096:
        /* <DEDUP_REMOVED lines=18> */
.L_x_23108:
[----:B------:R-:W-:-:S07]  /*67a0*/  IMAD.MOV.U32 R99, RZ, RZ, R118 ;  /* 0x000000ffff637224 */ /* 0x000fce00078e0076 */
.L_x_23109:
[----:B------:R-:W-:Y:S05]  /*67b0*/  BSYNC B1 ;  /* 0x0000000000017941 */ /* 0x000fea0003800000 */
.L_x_23107:
        /* <DEDUP_REMOVED lines=16> */
.L_x_23113:
[----:B------:R-:W-:Y:S05]  /*68c0*/  BSYNC B2 ;  /* 0x0000000000027941 */ /* 0x000fea0003800000 */
.L_x_23112:
        /* <DEDUP_REMOVED lines=44> */
.L_x_23111:
[----:B------:R-:W-:Y:S05]  /*6b90*/  BSYNC B1 ;  /* 0x0000000000017941 */ /* 0x000fea0003800000 */
.L_x_23110:
        /* <DEDUP_REMOVED lines=10> */
.L_x_23106:
[----:B------:R-:W-:Y:S05]  /*6c40*/  BSYNC B0 ;  /* 0x0000000000007941 */ /* 0x000fea0003800000 */
.L_x_23105:
        /* <DEDUP_REMOVED lines=20> */
.L_x_23115:
[----:B------:R-:W-:Y:S05]  /*6d90*/  BSYNC B0 ;  /* 0x0000000000007941 */ /* 0x000fea0003800000 */
.L_x_23114:
[----:B--2---:R-:W-:Y:S01]  /*6da0*/  @P3 IMAD.WIDE.U32 R102, R106, 0x10, R102 ;  /* 0x000000106a663825 */ /* 0x004fe200078e0066 */
[----:B------:R-:W2:Y:S04]  /*6db0*/  @P0 LDG.E.128 R76, desc[UR4][R128.64] ;  /* 0x00000004804c0981 */ /* 0x000ea8000c1e1d00 */
[----:B-----5:R1:W5:Y:S01]  /*6dc0*/  @P3 LDG.E.128 R80, desc[UR4][R102.64] ;  /* 0x0000000466503981 */ /* 0x020362000c1e1d00 */
[----:B------:R-:W-:Y:S01]  /*6dd0*/  @!P4 ISETP.NE.U32.AND P1, PT, R108, RZ, PT ;  /* 0x000000ff6c00c20c */ /* 0x000fe20003f25070 */
[----:B------:R-:W-:Y:S01]  /*6de0*/  BSSY B0, `(.L_x_23116) ;  /* 0x000005b000007945 */ /* 0x000fe20003800000 */
[----:B0-----:R-:W-:Y:S02]  /*6df0*/  @!P4 IMAD.MOV.U32 R130, RZ, RZ, R124 ;  /* 0x000000ffff82c224 */ /* 0x001fe400078e007c */
[----:B------:R-:W-:-:S04]  /*6e00*/  @!P4 ISETP.NE.AND.EX P1, PT, R109, RZ, PT, P1 ;  /* 0x000000ff6d00c20c */ /* 0x000fc80003f25310 */
        /* <DEDUP_REMOVED lines=14> */
.L_x_23119:
[----:B------:R-:W-:-:S07]  /*6ef0*/  MOV R100, R118 ;  /* 0x0000007600647202 */ /* 0x000fce0000000f00 */
.L_x_23120:
[----:B------:R-:W-:Y:S05]  /*6f00*/  BSYNC B1 ;  /* 0x0000000000017941 */ /* 0x000fea0003800000 */
.L_x_23118:
        /* <DEDUP_REMOVED lines=16> */
.L_x_23124:
[----:B------:R-:W-:Y:S05]  /*7010*/  BSYNC B2 ;  /* 0x0000000000027941 */ /* 0x000fea0003800000 */
.L_x_23123:
        /* <DEDUP_REMOVED lines=44> */
.L_x_23122:
[----:B------:R-:W-:Y:S05]  /*72e0*/  BSYNC B1 ;  /* 0x0000000000017941 */ /* 0x000fea0003800000 */
.L_x_23121:
        /* <DEDUP_REMOVED lines=10> */
.L_x_23117:
[----:B------:R-:W-:Y:S05]  /*7390*/  BSYNC B0 ;  /* 0x0000000000007941 */ /* 0x000fea0003800000 */
.L_x_23116:
        /* <DEDUP_REMOVED lines=18> */
.L_x_23128:
[----:B------:R-:W-:-:S07]  /*74c0*/  IMAD.MOV.U32 R101, RZ, RZ, R118 ;  /* 0x000000ffff657224 */ /* 0x000fce00078e0076 */
.L_x_23129:
[----:B------:R-:W-:Y:S05]  /*74d0*/  BSYNC B1 ;  /* 0x0000000000017941 */ /* 0x000fea0003800000 */
.L_x_23127:
        /* <DEDUP_REMOVED lines=16> */
.L_x_23133:
[----:B------:R-:W-:Y:S05]  /*75e0*/  BSYNC B2 ;  /* 0x0000000000027941 */ /* 0x000fea0003800000 */
.L_x_23132:
        /* <DEDUP_REMOVED lines=44> */
.L_x_23131:
[----:B------:R-:W-:Y:S05]  /*78b0*/  BSYNC B1 ;  /* 0x0000000000017941 */ /* 0x000fea0003800000 */
.L_x_23130:
        /* <DEDUP_REMOVED lines=10> */
.L_x_23126:
[----:B------:R-:W-:Y:S05]  /*7960*/  BSYNC B0 ;  /* 0x0000000000007941 */ /* 0x000fea0003800000 */
.L_x_23125:
        /* <DEDUP_REMOVED lines=18> */
.L_x_23137:
[----:B------:R-:W-:-:S07]  /*7a90*/  MOV R102, R118 ;  /* 0x0000007600667202 */ /* 0x000fce0000000f00 */
.L_x_23138:
[----:B------:R-:W-:Y:S05]  /*7aa0*/  BSYNC B1 ;  /* 0x0000000000017941 */ /* 0x000fea0003800000 */
.L_x_23136:
        /* <DEDUP_REMOVED lines=16> */
.L_x_23142:
[----:B------:R-:W-:Y:S05]  /*7bb0*/  BSYNC B2 ;  /* 0x0000000000027941 */ /* 0x000fea0003800000 */
.L_x_23141:
        /* <DEDUP_REMOVED lines=44> */
.L_x_23140:
[----:B------:R-:W-:Y:S05]  /*7e80*/  BSYNC B1 ;  /* 0x0000000000017941 */ /* 0x000fea0003800000 */
.L_x_23139:
        /* <DEDUP_REMOVED lines=10> */
.L_x_23135:
[----:B------:R-:W-:Y:S05]  /*7f30*/  BSYNC B0 ;  /* 0x0000000000007941 */ /* 0x000fea0003800000 */
.L_x_23134:
        /* <DEDUP_REMOVED lines=18> */
.L_x_23146:
[----:B------:R-:W-:-:S07]  /*8060*/  IMAD.MOV.U32 R103, RZ, RZ, R118 ;  /* 0x000000ffff677224 */ /* 0x000fce00078e0076 */
.L_x_23147:
[----:B------:R-:W-:Y:S05]  /*8070*/  BSYNC B1 ;  /* 0x0000000000017941 */ /* 0x000fea0003800000 */
.L_x_23145:
        /* <DEDUP_REMOVED lines=16> */
.L_x_23151:
[----:B------:R-:W-:Y:S05]  /*8180*/  BSYNC B2 ;  /* 0x0000000000027941 */ /* 0x000fea0003800000 */
.L_x_23150:
        /* <DEDUP_REMOVED lines=44> */
.L_x_23149:
[----:B------:R-:W-:Y:S05]  /*8450*/  BSYNC B1 ;  /* 0x0000000000017941 */ /* 0x000fea0003800000 */
.L_x_23148:
        /* <DEDUP_REMOVED lines=10> */
.L_x_23144:
[----:B------:R-:W-:Y:S05]  /*8500*/  BSYNC B0 ;  /* 0x0000000000007941 */ /* 0x000fea0003800000 */
.L_x_23143:
        /* <DEDUP_REMOVED lines=20> */
.L_x_23153:
[----:B------:R-:W-:Y:S05]  /*8650*/  BSYNC B0 ;  /* 0x0000000000007941 */ /* 0x000fea0003800000 */
.L_x_23152:
        /* <DEDUP_REMOVED lines=21> */
.L_x_23157:
[----:B------:R-:W-:-:S07]  /*87b0*/  MOV R104, R118 ;  /* 0x0000007600687202 */ /* 0x000fce0000000f00 */
.L_x_23158:
[----:B------:R-:W-:Y:S05]  /*87c0*/  BSYNC B1 ;  /* 0x0000000000017941 */ /* 0x000fea0003800000 */
.L_x_23156:
        /* <DEDUP_REMOVED lines=16> */
.L_x_23162:
[----:B------:R-:W-:Y:S05]  /*88d0*/  BSYNC B2 ;  /* 0x0000000000027941 */ /* 0x000fea0003800000 */
.L_x_23161:
        /* <DEDUP_REMOVED lines=42> */
[----:B------:R-:W-:Y:S01]  /*8b80*/  HFMA2.MMA R106, -RZ, RZ, 0, 0 ;  /* 0x00000000ff6a7435 */ /* 0x000fe200000001ff */
[----:B------:R-:W-:-:S10]  /*8b90*/  LOP3.LUT R120, R107, UR15, R130, 0x96, !PT ;  /* 0x0000000f6b787c12 */ /* 0x000fd4000f8e9682 */
.L_x_23160:
[----:B------:R-:W-:Y:S05]  /*8ba0*/  BSYNC B1 ;  /* 0x0000000000017941 */ /* 0x000fea0003800000 */
.L_x_23159:
        /* <DEDUP_REMOVED lines=10> */
.L_x_23155:
[----:B------:R-:W-:Y:S05]  /*8c50*/  BSYNC B0 ;  /* 0x0000000000007941 */ /* 0x000fea0003800000 */
.L_x_23154:
        /* <DEDUP_REMOVED lines=18> */
.L_x_23166:
[----:B------:R-:W-:-:S07]  /*8d80*/  IMAD.MOV.U32 R105, RZ, RZ, R118 ;  /* 0x000000ffff697224 */ /* 0x000fce00078e0076 */
.L_x_23167:
[----:B------:R-:W-:Y:S05]  /*8d90*/  BSYNC B1 ;  /* 0x0000000000017941 */ /* 0x000fea0003800000 */
.L_x_23165:
        /* <DEDUP_REMOVED lines=16> */
.L_x_23171:
[----:B------:R-:W-:Y:S05]  /*8ea0*/  BSYNC B2 ;  /* 0x0000000000027941 */ /* 0x000fea0003800000 */
.L_x_23170:
        /* <DEDUP_REMOVED lines=44> */
.L_x_23169:
[----:B------:R-:W-:Y:S05]  /*9170*/  BSYNC B1 ;  /* 0x0000000000017941 */ /* 0x000fea0003800000 */
.L_x_23168:
        /* <DEDUP_REMOVED lines=10> */
.L_x_23164:
[----:B------:R-:W-:Y:S05]  /*9220*/  BSYNC B0 ;  /* 0x0000000000007941 */ /* 0x000fea0003800000 */
.L_x_23163:
        /* <DEDUP_REMOVED lines=18> */
.L_x_23175:
[----:B------:R-:W-:-:S07]  /*9350*/  MOV R106, R118 ;  /* 0x00000076006a7202 */ /* 0x000fce0000000f00 */
.L_x_23176:
[----:B------:R-:W-:Y:S05]  /*9360*/  BSYNC B1 ;  /* 0x0000000000017941 */ /* 0x000fea0003800000 */
.L_x_23174:
        /* <DEDUP_REMOVED lines=16> */
.L_x_23180:
[----:B------:R-:W-:Y:S05]  /*9470*/  BSYNC B2 ;  /* 0x0000000000027941 */ /* 0x000fea0003800000 */
.L_x_23179:
        /* <DEDUP_REMOVED lines=44> */
.L_x_23178:
[----:B------:R-:W-:Y:S05]  /*9740*/  BSYNC B1 ;  /* 0x0000000000017941 */ /* 0x000fea0003800000 */
.L_x_23177:
        /* <DEDUP_REMOVED lines=10> */
.L_x_23173:
[----:B------:R-:W-:Y:S05]  /*97f0*/  BSYNC B0 ;  /* 0x0000000000007941 */ /* 0x000fea0003800000 */
.L_x_23172:
        /* <DEDUP_REMOVED lines=18> */
.L_x_23184:
[----:B------:R-:W-:-:S07]  /*9920*/  IMAD.MOV.U32 R107, RZ, RZ, R118 ;  /* 0x000000ffff6b7224 */ /* 0x000fce00078e0076 */
.L_x_23185:
[----:B------:R-:W-:Y:S05]  /*9930*/  BSYNC B1 ;  /* 0x0000000000017941 */ /* 0x000fea0003800000 */
.L_x_23183:
        /* <DEDUP_REMOVED lines=16> */
.L_x_23189:
[----:B------:R-:W-:Y:S05]  /*9a40*/  BSYNC B2 ;  /* 0x0000000000027941 */ /* 0x000fea0003800000 */
.L_x_23188:
        /* <DEDUP_REMOVED lines=44> */
.L_x_23187:
[----:B------:R-:W-:Y:S05]  /*9d10*/  BSYNC B1 ;  /* 0x0000000000017941 */ /* 0x000fea0003800000 */
.L_x_23186:
        /* <DEDUP_REMOVED lines=10> */
.L_x_23182:
[----:B------:R-:W-:Y:S05]  /*9dc0*/  BSYNC B0 ;  /* 0x0000000000007941 */ /* 0x000fea0003800000 */
.L_x_23181:
[----:B------:R-:W-:Y:S01]  /*9dd0*/  FADD.FTZ R108, RZ, R84 ;  /* 0x00000054ff6c7221 */ /* 0x000fe20000010000 */
[----:B------:R-:W-:Y:S01]  /*9de0*/  BSSY B0, `(.L_x_23190) ;  /* 0x000002a000007945 */ /* 0x000fe20003800000 */
[----:B------:R-:W-:Y:S02]  /*9df0*/  LOP3.LUT P0, RZ, R0, 0xff, RZ, 0xc0, !PT ;  /* 0x000000ff00ff7812 */ /* 0x000fe4000780c0ff */
        /* <DEDUP_REMOVED lines=11> */
[----:B------:R-:W0:Y:S02]  /*9eb0*/  S2R R108, SR_TID.X ;  /* 0x00000000006c7919 */ /* 0x000e240000002100 */
[----:B------:R-:W-:-:S04]  /*9ec0*/  FADD.FTZ R130, R109, R96 ;  /* 0x000000606d827221 */ /* 0x000fc80000010000 */
[----:B------:R-:W-:-:S04]  /*9ed0*/  FADD.FTZ R109, R130, R97 ;  /* 0x00000061826d7221 */ /* 0x000fc80000010000 */
[----:B------:R-:W-:-:S04]  /*9ee0*/  FADD.FTZ R130, R109, R98 ;  /* 0x000000626d827221 */ /* 0x000fc80000010000 */
[----:B------:R-:W-:-:S04]  /*9ef0*/  FADD.FTZ R109, R130, R99 ;  /* 0x00000063826d7221 */ /* 0x000fc80000010000 */
[----:B------:R-:W-:-:S04]  /*9f00*/  FADD.FTZ R130, R109, R100 ;  /* 0x000000646d827221 */ /* 0x000fc80000010000 */
[----:B------:R-:W-:Y:S01]  /*9f10*/  FADD.FTZ R109, R130, R101 ;  /* 0x00000065826d7221 */ /* 0x000fe20000010000 */
[----:B------:R-:W-:-:S04]  /*9f20*/  IMAD.WIDE.U32 R130, R129, 0x10, R2 ;  /* 0x0000001081827825 */ /* 0x000fc800078e0002 */
[----:B------:R-:W-:Y:S01]  /*9f30*/  FADD.FTZ R132, R109, R102 ;  /* 0x000000666d847221 */ /* 0x000fe20000010000 */
[----:B------:R1:W-:Y:S03]  /*9f40*/  STG.E.128 desc[UR4][R130.64], R104 ;  /* 0x0000006882007986 */ /* 0x0003e6000c101d04 */
[----:B------:R-:W-:Y:S01]  /*9f50*/  FADD.FTZ R3, R132, R103 ;  /* 0x0000006784037221 */ /* 0x000fe20000010000 */
[----:B0-----:R-:W-:-:S03]  /*9f60*/  LOP3.LUT P1, RZ, R108, 0x1f, RZ, 0xc0, !PT ;  /* 0x0000001f6cff7812 */ /* 0x001fc6000782c0ff */
[----:B------:R-:W-:Y:S01]  /*9f70*/  FADD.FTZ R2, R3, R104 ;  /* 0x0000006803027221 */ /* 0x000fe20000010000 */
[----:B------:R-:W-:-:S03]  /*9f80*/  SHF.R.U32.HI R3, RZ, 0x5, R108 ;  /* 0x00000005ff037819 */ /* 0x000fc6000001166c */
[----:B------:R-:W-:Y:S01]  /*9f90*/  FADD.FTZ R129, R2, R105 ;  /* 0x0000006902817221 */ /* 0x000fe20000010000 */
[----:B------:R-:W-:-:S03]  /*9fa0*/  LOP3.LUT R109, R3, 0x7fffffc, RZ, 0xc0, !PT ;  /* 0x07fffffc036d7812 */ /* 0x000fc600078ec0ff */
[----:B------:R-:W-:Y:S01]  /*9fb0*/  FADD.FTZ R0, R129, R106 ;  /* 0x0000006a81007221 */ /* 0x000fe20000010000 */
[----:B------:R-:W-:Y:S06]  /*9fc0*/  @!P3 BRA `(.L_x_23191) ;  /* 0x00000000002cb947 */ /* 0x000fec0003800000 */
[----:B-1----:R-:W0:Y:S01]  /*9fd0*/  LDC.64 R130, c[0x0][0x240] ;  /* 0x00009000ff827b82 */ /* 0x002e220000000a00 */
        /* <DEDUP_REMOVED lines=10> */
.L_x_23191:
[----:B------:R-:W-:Y:S05]  /*a080*/  BSYNC B0 ;  /* 0x0000000000007941 */ /* 0x000fea0003800000 */
.L_x_23190:
        /* <DEDUP_REMOVED lines=8> */
[----:B-1----:R-:W0:Y:S02]  /*a110*/  SHFL.BFLY PT, R131, R128, 0x4, 0x1f ;  /* 0x0c801f0080837f89 */ /* 0x002e2400000e0000 */
        /* <DEDUP_REMOVED lines=63> */
.L_x_23206:
[----:B------:R-:W2:Y:S01]  /*a510*/  @!P1 S2R R129, SR_CgaCtaId ;  /* 0x0000000000819919 */ /* 0x000ea20000008800 */
[----:B------:R-:W-:Y:S01]  /*a520*/  @!P1 MOV R128, 0x400 ;  /* 0x0000040000809802 */ /* 0x000fe20000000f00 */
[----:B------:R-:W-:Y:S05]  /*a530*/  WARPSYNC.ALL ;  /* 0x0000000000007948 */ /* 0x000fea0003800000 */
[----:B------:R-:W-:Y:S01]  /*a540*/  LOP3.LUT R0, R3, 0x3, RZ, 0xc0, !PT ;  /* 0x0000000303007812 */ /* 0x000fe200078ec0ff */
[----:B-1----:R-:W-:Y:S01]  /*a550*/  FADD.FTZ R3, R130, R133 ;  /* 0x0000008582037221 */ /* 0x002fe20000010000 */
[----:B0-----:R-:W-:Y:S02]  /*a560*/  LOP3.LUT R130, R108, 0x1f, RZ, 0xc0, !PT ;  /* 0x0000001f6c827812 */ /* 0x001fe400078ec0ff */
[----:B--2---:R-:W-:-:S02]  /*a570*/  @!P1 LEA R129, R129, R128, 0x18 ;  /* 0x0000008081819211 */ /* 0x004fc400078ec0ff */
[----:B------:R-:W-:-:S05]  /*a580*/  @!P1 IADD3 R128, R109, R0, RZ ;  /* 0x000000006d809210 */ /* 0x000fca0007ffe0ff */
        /* <DEDUP_REMOVED lines=12> */
[----:B------:R0:W-:Y:S02]  /*a650*/  @!P1 LDS.64 R2, [R128] ;  /* 0x0000000080029984 */ /* 0x0001e40000000a00 */
[----:B------:R-:W-:Y:S01]  /*a660*/  @!P1 IMAD.MOV.U32 R109, RZ, RZ, 0x300 ;  /* 0x00000300ff6d9424 */ /* 0x000fe200078e00ff */
        /* <DEDUP_REMOVED lines=37> */
[----:B------:R-:W3:Y:S02]  /*a8c0*/  @!P1 LDC.64 R130, c[0x0][0x258] ;  /* 0x00009600ff829b82 */ /* 0x000ee40000000a00 */
[----:B------:R-:W0:Y:S01]  /*a8d0*/  SHFL.IDX PT, R133, R128, RZ, 0x1f ;  /* 0x00001fff80857589 */ /* 0x000e2200000e0000 */
[----:B--2---:R-:W-:-:S05]  /*a8e0*/  FMUL.FTZ R0, R129, R129 ;  /* 0x0000008181007220 */ /* 0x004fca0000410000 */
[----:B------:R-:W-:Y:S01]  /*a8f0*/  FSEL R3, R0, RZ, P2 ;  /* 0x000000ff00037208 */ /* 0x000fe20001000000 */
        /* <DEDUP_REMOVED lines=41> */
[----:B------:R-:W0:Y:S01]  /*ab90*/  LDC.64 R2, c[0x0][0x2b8] ;  /* 0x0000ae00ff027b82 */ /* 0x000e220000000a00 */
        /* <DEDUP_REMOVED lines=23> */
[C---:B------:R-:W-:Y:S01]  /*ad10*/  FMUL.FTZ R130, R0.reuse, R105 ;  /* 0x0000006900827220 */ /* 0x040fe20000410000 */
[----:B------:R-:W-:Y:S01]  /*ad20*/  FMUL.FTZ R153, R0, R153 ;  /* 0x0000009900997220 */ /* 0x000fe20000410000 */
[----:B------:R-:W-:Y:S01]  /*ad30*/  FFMA.FTZ R86, R50, R125, R74 ;  /* 0x0000007d32567223 */ /* 0x000fe2000001004a */
[----:B------:R-:W-:Y:S01]  /*ad40*/  FFMA.FTZ R84, R48, R109, R72 ;  /* 0x0000006d30547223 */ /* 0x000fe20000010048 */
[----:B0-----:R-:W-:-:S04]  /*ad50*/  IMAD.WIDE.U32 R88, R95, 0x10, R2 ;  /* 0x000000105f587825 */ /* 0x001fc800078e0002 */
[----:B------:R-:W-:Y:S01]  /*ad60*/  FMUL.FTZ R0, R0, R107 ;  /* 0x0000006b00007220 */ /* 0x000fe20000410000 */
[----:B------:R-:W-:Y:S01]  /*ad70*/  IADD3 R107, R95, 0x100, RZ ;  /* 0x000001005f6b7810 */ /* 0x000fe20007ffe0ff */
[----:B------:R-:W-:Y:S01]  /*ad80*/  FFMA.FTZ R99, R35, R128, R59 ;  /* 0x0000008023637223 */ /* 0x000fe2000001003b */
[C---:B------:R-:W-:Y:S01]  /*ad90*/  VIADD R105, R95.reuse, 0x80 ;  /* 0x000000805f697836 */ /* 0x040fe20000000000 */
[C---:B------:R-:W-:Y:S01]  /*ada0*/  IADD3 R109, R95.reuse, 0x180, RZ ;  /* 0x000001805f6d7810 */ /* 0x040fe20007ffe0ff */
[C---:B------:R-:W-:Y:S01]  /*adb0*/  VIADD R127, R95.reuse, 0x200 ;  /* 0x000002005f7f7836 */ /* 0x040fe20000000000 */
[----:B------:R-:W-:Y:S01]  /*adc0*/  IADD3 R95, R95, 0x280, RZ ;  /* 0x000002805f5f7810 */ /* 0x000fe20007ffe0ff */
[----:B------:R0:W-:Y:S01]  /*add0*/  STG.E.128 desc[UR4][R88.64], R84 ;  /* 0x0000005458007986 */ /* 0x0001e2000c101d04 */
[----:B------:R-:W-:-:S04]  /*ade0*/  IMAD.WIDE.U32 R104, R105, 0x10, R2 ;  /* 0x0000001069687825 */ /* 0x000fc800078e0002 */
[----:B------:R-:W-:Y:S01]  /*adf0*/  FFMA.FTZ R103, R31, R0, R55 ;  /* 0x000000001f677223 */ /* 0x000fe20000010037 */
[----:B------:R-:W-:-:S04]  /*ae00*/  IMAD.WIDE.U32 R106, R107, 0x10, R2 ;  /* 0x000000106b6a7825 */ /* 0x000fc800078e0002 */
        /* <DEDUP_REMOVED lines=26> */
.L_x_23194:
[----:B------:R-:W-:Y:S05]  /*afb0*/  BSYNC B0 ;  /* 0x0000000000007941 */ /* 0x000fea0003800000 */
.L_x_23193:
[----:B------:R-:W-:Y:S02]  /*afc0*/  IADD3 R122, R122, UR12, RZ ;  /* 0x0000000c7a7a7c10 */ /* 0x000fe4000fffe0ff */
[----:B------:R-:W-:Y:S02]  /*afd0*/  SEL R0, RZ, 0x1, P0 ;  /* 0x00000001ff007807 */ /* 0x000fe40000000000 */
[----:B------:R-:W-:-:S13]  /*afe0*/  ISETP.GE.AND P1, PT, R122, UR13, PT ;  /* 0x0000000d7a007c0c */ /* 0x000fda000bf26270 */
[----:B------:R-:W-:Y:S05]  /*aff0*/  @!P1 BRA `(.L_x_23195) ;  /* 0xffffff58003c9947 */ /* 0x000fea000383ffff */
[----:B------:R-:W-:Y:S05]  /*b000*/  EXIT ;  /* 0x000000000000794d */ /* 0x000fea0003800000 */
.L_x_23192:
[----:B------:R-:W-:Y:S01]  /*b010*/  HFMA2.MMA R137, -RZ, RZ, 0, 1.847743988037109375e-06 ;  /* 0x0000001fff897435 */ /* 0x000fe200000001ff */
[----:B------:R-:W-:Y:S01]  /*b020*/  IMAD.MOV.U32 R135, RZ, RZ, R0 ;  /* 0x000000ffff877224 */ /* 0x000fe200078e0000 */
[----:B------:R-:W-:Y:S01]  /*b030*/  MOV R134, 0x1 ;  /* 0x0000000100867802 */ /* 0x000fe20000000f00 */
[----:B------:R-:W-:-:S08]  /*b040*/  IMAD.MOV.U32 R132, RZ, RZ, -0x1 ;  /* 0xffffffffff847424 */ /* 0x000fd000078e00ff */
[----:B01---5:R-:W-:Y:S05]  /*b050*/  WARPSYNC.COLLECTIVE R132, `(.L_x_23196) ;  /* 0x0000000084087348 */ /* 0x023fea0003c00000 */
[----:B------:R2:W3:Y:S02]  /*b060*/  SHFL.BFLY P3, R133, R135, R134, R137 ;  /* 0x0c00008687857389 */ /* 0x0004e40000060089 */
[----:B0123-5:R-:W-:Y:S01]  /*b070*/  ENDCOLLECTIVE ;  /* 0x000000000000791b */ /* 0x02ffe20003800000 */
.L_x_23196:
[----:B------:R-:W-:Y:S01]  /*b080*/  IMAD.MOV.U32 R134, RZ, RZ, 0x2 ;  /* 0x00000002ff867424 */ /* 0x000fe200078e00ff */
[----:B------:R-:W-:-:S05]  /*b090*/  MOV R129, R133 ;  /* 0x0000008500817202 */ /* 0x000fca0000000f00 */
[----:B------:R-:W-:-:S05]  /*b0a0*/  FADD.FTZ R129, R0, R129 ;  /* 0x0000008100817221 */ /* 0x000fca0000010000 */
[----:B------:R-:W-:-:S07]  /*b0b0*/  MOV R135, R129 ;  /* 0x0000008100877202 */ /* 0x000fce0000000f00 */
[----:B------:R-:W-:Y:S05]  /*b0c0*/  WARPSYNC.COLLECTIVE R132, `(.L_x_23197) ;  /* 0x0000000084087348 */ /* 0x000fea0003c00000 */
[----:B------:R0:W1:Y:S02]  /*b0d0*/  SHFL.BFLY P3, R133, R135, R134, R137 ;  /* 0x0c00008687857389 */ /* 0x0000640000060089 */
[----:B01----:R-:W-:Y:S01]  /*b0e0*/  ENDCOLLECTIVE ;  /* 0x000000000000791b */ /* 0x003fe20003800000 */
.L_x_23197:
[----:B------:R-:W-:Y:S01]  /*b0f0*/  IMAD.MOV.U32 R134, RZ, RZ, 0x4 ;  /* 0x00000004ff867424 */ /* 0x000fe200078e00ff */
[----:B------:R-:W-:-:S05]  /*b100*/  MOV R2, R133 ;  /* 0x0000008500027202 */ /* 0x000fca0000000f00 */
[----:B------:R-:W-:-:S05]  /*b110*/  FADD.FTZ R128, R129, R2 ;  /* 0x0000000281807221 */ /* 0x000fca0000010000 */
[----:B------:R-:W-:-:S07]  /*b120*/  MOV R135, R128 ;  /* 0x0000008000877202 */ /* 0x000fce0000000f00 */
[----:B------:R-:W-:Y:S05]  /*b130*/  WARPSYNC.COLLECTIVE R132, `(.L_x_23198) ;  /* 0x0000000084087348 */ /* 0x000fea0003c00000 */
[----:B------:R0:W1:Y:S02]  /*b140*/  SHFL.BFLY P3, R133, R135, R134, R137 ;  /* 0x0c00008687857389 */ /* 0x0000640000060089 */
[----:B01----:R-:W-:Y:S01]  /*b150*/  ENDCOLLECTIVE ;  /* 0x000000000000791b */ /* 0x003fe20003800000 */
.L_x_23198:
[----:B------:R-:W-:Y:S01]  /*b160*/  IMAD.MOV.U32 R134, RZ, RZ, 0x8 ;  /* 0x00000008ff867424 */ /* 0x000fe200078e00ff */
[----:B------:R-:W-:-:S05]  /*b170*/  MOV R131, R133 ;  /* 0x0000008500837202 */ /* 0x000fca0000000f00 */
[----:B------:R-:W-:-:S05]  /*b180*/  FADD.FTZ R131, R128, R131 ;  /* 0x0000008380837221 */ /* 0x000fca0000010000 */
[----:B------:R-:W-:-:S07]  /*b190*/  MOV R135, R131 ;  /* 0x0000008300877202 */ /* 0x000fce0000000f00 */
[----:B------:R-:W-:Y:S05]  /*b1a0*/  WARPSYNC.COLLECTIVE R132, `(.L_x_23199) ;  /* 0x0000000084087348 */ /* 0x000fea0003c00000 */
[----:B------:R0:W1:Y:S02]  /*b1b0*/  SHFL.BFLY P3, R133, R135, R134, R137 ;  /* 0x0c00008687857389 */ /* 0x0000640000060089 */
[----:B01----:R-:W-:Y:S01]  /*b1c0*/  ENDCOLLECTIVE ;  /* 0x000000000000791b */ /* 0x003fe20003800000 */
.L_x_23199:
[----:B------:R-:W-:Y:S01]  /*b1d0*/  IMAD.MOV.U32 R134, RZ, RZ, 0x10 ;  /* 0x00000010ff867424 */ /* 0x000fe200078e00ff */
[----:B------:R-:W-:-:S05]  /*b1e0*/  MOV R2, R133 ;  /* 0x0000008500027202 */ /* 0x000fca0000000f00 */
[----:B------:R-:W-:-:S05]  /*b1f0*/  FADD.FTZ R130, R131, R2 ;  /* 0x0000000283827221 */ /* 0x000fca0000010000 */
[----:B------:R-:W-:-:S07]  /*b200*/  MOV R135, R130 ;  /* 0x0000008200877202 */ /* 0x000fce0000000f00 */
[----:B------:R-:W-:Y:S05]  /*b210*/  WARPSYNC.COLLECTIVE R132, `(.L_x_23200) ;  /* 0x0000000084087348 */ /* 0x000fea0003c00000 */
[----:B------:R0:W1:Y:S02]  /*b220*/  SHFL.BFLY P3, R133, R135, R134, R137 ;  /* 0x0c00008687857389 */ /* 0x0000640000060089 */
[----:B01----:R-:W-:Y:S01]  /*b230*/  ENDCOLLECTIVE ;  /* 0x000000000000791b */ /* 0x003fe20003800000 */
.L_x_23200:
        /* <DEDUP_REMOVED lines=55> */
.L_x_23201:
[----:B------:R-:W-:Y:S01]  /*b5b0*/  HFMA2.MMA R134, -RZ, RZ, 0, 1.1920928955078125e-07 ;  /* 0x00000002ff867435 */ /* 0x000fe200000001ff */
[----:B------:R-:W-:-:S04]  /*b5c0*/  IMAD.MOV.U32 R129, RZ, RZ, R133 ;  /* 0x000000ffff817224 */ /* 0x000fc800078e0085 */
[----:B------:R-:W-:-:S05]  /*b5d0*/  FADD.FTZ R129, R0, R129 ;  /* 0x0000008100817221 */ /* 0x000fca0000010000 */
[----:B------:R-:W-:-:S07]  /*b5e0*/  MOV R135, R129 ;  /* 0x0000008100877202 */ /* 0x000fce0000000f00 */
[----:B------:R-:W-:Y:S05]  /*b5f0*/  WARPSYNC.COLLECTIVE R132, `(.L_x_23202) ;  /* 0x0000000084087348 */ /* 0x000fea0003c00000 */
[----:B------:R0:W1:Y:S02]  /*b600*/  SHFL.BFLY P3, R133, R135, R134, R137 ;  /* 0x0c00008687857389 */ /* 0x0000640000060089 */
[----:B01----:R-:W-:Y:S01]  /*b610*/  ENDCOLLECTIVE ;  /* 0x000000000000791b */ /* 0x003fe20003800000 */
.L_x_23202:
[----:B------:R-:W-:Y:S01]  /*b620*/  HFMA2.MMA R134, -RZ, RZ, 0, 2.384185791015625e-07 ;  /* 0x00000004ff867435 */ /* 0x000fe200000001ff */
[----:B------:R-:W-:-:S04]  /*b630*/  IMAD.MOV.U32 R128, RZ, RZ, R133 ;  /* 0x000000ffff807224 */ /* 0x000fc800078e0085 */
[----:B------:R-:W-:-:S05]  /*b640*/  FADD.FTZ R128, R129, R128 ;  /* 0x0000008081807221 */ /* 0x000fca0000010000 */
[----:B------:R-:W-:-:S07]  /*b650*/  MOV R135, R128 ;  /* 0x0000008000877202 */ /* 0x000fce0000000f00 */
[----:B------:R-:W-:Y:S05]  /*b660*/  WARPSYNC.COLLECTIVE R132, `(.L_x_23203) ;  /* 0x0000000084087348 */ /* 0x000fea0003c00000 */
[----:B------:R0:W1:Y:S02]  /*b670*/  SHFL.BFLY P3, R133, R135, R134, R137 ;  /* 0x0c00008687857389 */ /* 0x0000640000060089 */
[----:B01----:R-:W-:Y:S01]  /*b680*/  ENDCOLLECTIVE ;  /* 0x000000000000791b */ /* 0x003fe20003800000 */
.L_x_23203:
[----:B------:R-:W-:Y:S01]  /*b690*/  HFMA2.MMA R134, -RZ, RZ, 0, 4.76837158203125e-07 ;  /* 0x00000008ff867435 */ /* 0x000fe200000001ff */
[----:B------:R-:W-:-:S04]  /*b6a0*/  IMAD.MOV.U32 R131, RZ, RZ, R133 ;  /* 0x000000ffff837224 */ /* 0x000fc800078e0085 */
[----:B------:R-:W-:-:S05]  /*b6b0*/  FADD.FTZ R131, R128, R131 ;  /* 0x0000008380837221 */ /* 0x000fca0000010000 */
[----:B------:R-:W-:-:S07]  /*b6c0*/  MOV R135, R131 ;  /* 0x0000008300877202 */ /* 0x000fce0000000f00 */
[----:B------:R-:W-:Y:S05]  /*b6d0*/  WARPSYNC.COLLECTIVE R132, `(.L_x_23204) ;  /* 0x0000000084087348 */ /* 0x000fea0003c00000 */
[----:B------:R0:W1:Y:S02]  /*b6e0*/  SHFL.BFLY P3, R133, R135, R134, R137 ;  /* 0x0c00008687857389 */ /* 0x0000640000060089 */
[----:B01----:R-:W-:Y:S01]  /*b6f0*/  ENDCOLLECTIVE ;  /* 0x000000000000791b */ /* 0x003fe20003800000 */
.L_x_23204:
[----:B------:R-:W-:Y:S01]  /*b700*/  HFMA2.MMA R134, -RZ, RZ, 0, 9.5367431640625e-07 ;  /* 0x00000010ff867435 */ /* 0x000fe200000001ff */
[----:B------:R-:W-:-:S04]  /*b710*/  IMAD.MOV.U32 R130, RZ, RZ, R133 ;  /* 0x000000ffff827224 */ /* 0x000fc800078e0085 */
[----:B------:R-:W-:-:S05]  /*b720*/  FADD.FTZ R130, R131, R130 ;  /* 0x0000008283827221 */ /* 0x000fca0000010000 */
[----:B------:R-:W-:-:S07]  /*b730*/  MOV R135, R130 ;  /* 0x0000008200877202 */ /* 0x000fce0000000f00 */
[----:B------:R-:W-:Y:S05]  /*b740*/  WARPSYNC.COLLECTIVE R132, `(.L_x_23205) ;  /* 0x0000000084087348 */ /* 0x000fea0003c00000 */
[----:B------:R0:W1:Y:S02]  /*b750*/  SHFL.BFLY P3, R133, R135, R134, R137 ;  /* 0x0c00008687857389 */ /* 0x0000640000060089 */
[----:B01----:R-:W-:Y:S01]  /*b760*/  ENDCOLLECTIVE ;  /* 0x000000000000791b */ /* 0x003fe20003800000 */
.L_x_23205:
[----:B------:R-:W-:Y:S05]  /*b770*/  BRA `(.L_x_23206) ;  /* 0xffffffec00647947 */ /* 0x000fea000383ffff */
.L_x_23207:
        /* <DEDUP_REMOVED lines=16> */
.L_x_23367:


//--------------------- .nv.global.init           --------------------------
	.section	.nv.global.init,"aw",@progbits
	.align	4
.nv.global.init:
	.type		mrg32k3aM1SubSeq,@object
	.size		mrg32k3aM1SubSeq,(mrg32k3aM2SubSeq - mrg32k3aM1SubSeq)
mrg32k3aM1SubSeq:
        /*0000*/ 	.byte	0x0b, 0xcc, 0xee, 0x04, 0x73, 0x29, 0x8b, 0x6f, 0xf6, 0x53, 0x03, 0xf6, 0x23, 0xf6, 0xea, 0xda
        /* <DEDUP_REMOVED lines=125> */
	.type		mrg32k3aM2SubSeq,@object
	.size		mrg32k3aM2SubSeq,(mrg32k3aM1 - mrg32k3aM2SubSeq)
mrg32k3aM2SubSeq:
        /* <DEDUP_REMOVED lines=126> */
	.type		mrg32k3aM1,@object
	.size		mrg32k3aM1,(mrg32k3aM1Seq - mrg32k3aM1)
mrg32k3aM1:
        /* <DEDUP_REMOVED lines=144> */
	.type		mrg32k3aM1Seq,@object
	.size		mrg32k3aM1Seq,(mrg32k3aM2 - mrg32k3aM1Seq)
mrg32k3aM1Seq:
        /* <DEDUP_REMOVED lines=144> */
	.type		mrg32k3aM2,@object
	.size		mrg32k3aM2,(mrg32k3aM2Seq - mrg32k3aM2)
mrg32k3aM2:
        /* <DEDUP_REMOVED lines=144> */
	.type		mrg32k3aM2Seq,@object
	.size		mrg32k3aM2Seq,(precalc_xorwow_matrix - mrg32k3aM2Seq)
mrg32k3aM2Seq:
        /* <DEDUP_REMOVED lines=144> */
	.type		precalc_xorwow_matrix,@object
	.size		precalc_xorwow_matrix,(precalc_xorwow_offset_matrix - precalc_xorwow_matrix)
precalc_xorwow_matrix:
        /* <DEDUP_REMOVED lines=6400> */
	.type		precalc_xorwow_offset_matrix,@object
	.size		precalc_xorwow_offset_matrix,(.L_1 - precalc_xorwow_offset_matrix)
precalc_xorwow_offset_matrix:
        /* <DEDUP_REMOVED lines=6400> */
.L_1:


//--------------------- .nv.shared._ZN10layer_norm13ln_fwd_kernelINS_13Kernel_traitsI13__nv_bfloat16S2_S2_S2_fjLj3072ELj1ELj1ELj4ELj16ENS_18Kernel_traits_baseILj3072ES2_S2_S2_S2_fjLj128EEEEELb0ELb0ELb0ELb0EEEvNS_9FwdParamsE --------------------------
	.section	.nv.shared._ZN10layer_norm13ln_fwd_kernelINS_13Kernel_traitsI13__nv_bfloat16S2_S2_S2_fjLj3072ELj1ELj1ELj4ELj16ENS_18Kernel_traits_baseILj3072ES2_S2_S2_S2_fjLj128EEEEELb0ELb0ELb0ELb0EEEvNS_9FwdParamsE,"aw",@nobits
	.sectionflags	@""
	.align	16
	.zero		1024


//--------------------- .nv.shared.reserved.0     --------------------------
	.section	.nv.shared.reserved.0,"aw",@nobits
	.weak		__nv_reservedSMEM_offset_0_alias
	.size		__nv_reservedSMEM_offset_0_alias, 0, 0
	.other		__nv_reservedSMEM_offset_0_alias,@"STO_CUDA_RESERVED_SHARED STV_DEFAULT"
__nv_reservedSMEM_offset_0_alias:
	.zero		0


//--------------------- .nv.shared._ZN10layer_norm13ln_fwd_kernelINS_13Kernel_traitsI13__nv_bfloat16S2_S2_S2_fjLj3072ELj1ELj1ELj4ELj16ENS_18Kernel_traits_baseILj3072ES2_S2_S2_S2_fjLj128EEEEELb0ELb0ELb0ELb1EEEvNS_9FwdParamsE --------------------------
	.section	.nv.shared._ZN10layer_norm13ln_fwd_kernelINS_13Kernel_traitsI13__nv_bfloat16S2_S2_S2_fjLj3072ELj1ELj1ELj4ELj16ENS_18Kernel_traits_baseILj3072ES2_S2_S2_S2_fjLj128EEEEELb0ELb0ELb0ELb1EEEvNS_9FwdParamsE,"aw",@nobits
	.sectionflags	@""
	.align	16
	.zero		1024


//--------------------- .nv.shared._ZN10layer_norm13ln_fwd_kernelINS_13Kernel_traitsI13__nv_bfloat16S2_S2_S2_fjLj3072ELj1ELj1ELj4ELj16ENS_18Kernel_traits_baseILj3072ES2_S2_S2_S2_fjLj128EEEEELb0ELb0ELb1ELb0EEEvNS_9FwdParamsE --------------------------
	.section	.nv.shared._ZN10layer_norm13ln_fwd_kernelINS_13Kernel_traitsI13__nv_bfloat16S2_S2_S2_fjLj3072ELj1ELj1ELj4ELj16ENS_18Kernel_traits_baseILj3072ES2_S2_S2_S2_fjLj128EEEEELb0ELb0ELb1ELb0EEEvNS_9FwdParamsE,"aw",@nobits
	.sectionflags	@""
	.align	16
	.zero		1024


//--------------------- .nv.shared._ZN10layer_norm13ln_fwd_kernelINS_13Kernel_traitsI13__nv_bfloat16S2_S2_S2_fjLj3072ELj1ELj1ELj4ELj16ENS_18Kernel_traits_baseILj3072ES2_S2_S2_S2_fjLj128EEEEELb0ELb0ELb1ELb1EEEvNS_9FwdParamsE --------------------------
	.section	.nv.shared._ZN10layer_norm13ln_fwd_kernelINS_13Kernel_traitsI13__nv_bfloat16S2_S2_S2_fjLj3072ELj1ELj1ELj4ELj16ENS_18Kernel_traits_baseILj3072ES2_S2_S2_S2_fjLj128EEEEELb0ELb0ELb1ELb1EEEvNS_9FwdParamsE,"aw",@nobits
	.sectionflags	@""
	.align	16
	.zero		1024


//--------------------- .nv.shared._ZN10layer_norm13ln_fwd_kernelINS_13Kernel_traitsI13__nv_bfloat16S2_S2_S2_fjLj3072ELj1ELj1ELj4ELj16ENS_18Kernel_traits_baseILj3072ES2_S2_S2_S2_fjLj128EEEEELb0ELb1ELb0ELb0EEEvNS_9FwdParamsE --------------------------
	.section	.nv.shared._ZN10layer_norm13ln_fwd_kernelINS_13Kernel_traitsI13__nv_bfloat16S2_S2_S2_fjLj3072ELj1ELj1ELj4ELj16ENS_18Kernel_traits_baseILj3072ES2_S2_S2_S2_fjLj128EEEEELb0ELb1ELb0ELb0EEEvNS_9FwdParamsE,"aw",@nobits
	.sectionflags	@""
	.align	16
	.zero		1024


//--------------------- .nv.shared._ZN10layer_norm13ln_fwd_kernelINS_13Kernel_traitsI13__nv_bfloat16S2_S2_S2_fjLj3072ELj1ELj1ELj4ELj16ENS_18Kernel_traits_baseILj3072ES2_S2_S2_S2_fjLj128EEEEELb0ELb1ELb0ELb1EEEvNS_9FwdParamsE --------------------------
	.section	.nv.shared._ZN10layer_norm13ln_fwd_kernelINS_13Kernel_traitsI13__nv_bfloat16S2_S2_S2_fjLj3072ELj1ELj1ELj4ELj16ENS_18Kernel_traits_baseILj3072ES2_S2_S2_S2_fjLj128EEEEELb0ELb1ELb0ELb1EEEvNS_9FwdParamsE,"aw",@nobits
	.sectionflags	@""
	.align	16
	.zero		1024


//--------------------- .nv.shared._ZN10layer_norm13ln_fwd_kernelINS_13Kernel_traitsI13__nv_bfloat16S2_S2_S2_fjLj3072ELj1ELj1ELj4ELj16ENS_18Kernel_traits_baseILj3072ES2_S2_S2_S2_fjLj128EEEEELb0ELb1ELb1ELb0EEEvNS_9FwdParamsE --------------------------
	.section	.nv.shared._ZN10layer_norm13ln_fwd_kernelINS_13Kernel_traitsI13__nv_bfloat16S2_S2_S2_fjLj3072ELj1ELj1ELj4ELj16ENS_18Kernel_traits_baseILj3072ES2_S2_S2_S2_fjLj128EEEEELb0ELb1ELb1ELb0EEEvNS_9FwdParamsE,"aw",@nobits
	.sectionflags	@""
	.align	16
	.zero		1024


//--------------------- .nv.shared._ZN10layer_norm13ln_fwd_kernelINS_13Kernel_traitsI13__nv_bfloat16S2_S2_S2_fjLj3072ELj1ELj1ELj4ELj16ENS_18Kernel_traits_baseILj3072ES2_S2_S2_S2_fjLj128EEEEELb0ELb1ELb1ELb1EEEvNS_9FwdParamsE --------------------------
	.section	.nv.shared._ZN10layer_norm13ln_fwd_kernelINS_13Kernel_traitsI13__nv_bfloat16S2_S2_S2_fjLj3072ELj1ELj1ELj4ELj16ENS_18Kernel_traits_baseILj3072ES2_S2_S2_S2_fjLj128EEEEELb0ELb1ELb1ELb1EEEvNS_9FwdParamsE,"aw",@nobits
	.sectionflags	@""
	.align	16
	.zero		1024


//--------------------- .nv.shared._ZN10layer_norm13ln_fwd_kernelINS_13Kernel_traitsI13__nv_bfloat16S2_S2_S2_fjLj3072ELj1ELj1ELj4ELj16ENS_18Kernel_traits_baseILj3072ES2_S2_S2_S2_fjLj128EEEEELb1ELb0ELb0ELb0EEEvNS_9FwdParamsE --------------------------
	.section	.nv.shared._ZN10layer_norm13ln_fwd_kernelINS_13Kernel_traitsI13__nv_bfloat16S2_S2_S2_fjLj3072ELj1ELj1ELj4ELj16ENS_18Kernel_traits_baseILj3072ES2_S2_S2_S2_fjLj128EEEEELb1ELb0ELb0ELb0EEEvNS_9FwdParamsE,"aw",@nobits
	.sectionflags	@""
	.align	16
	.zero		1024


//--------------------- .nv.shared._ZN10layer_norm13ln_fwd_kernelINS_13Kernel_traitsI13__nv_bfloat16S2_S2_S2_fjLj3072ELj1ELj1ELj4ELj16ENS_18Kernel_traits_baseILj3072ES2_S2_S2_S2_fjLj128EEEEELb1ELb0ELb0ELb1EEEvNS_9FwdParamsE --------------------------
	.section	.nv.shared._ZN10layer_norm13ln_fwd_kernelINS_13Kernel_traitsI13__nv_bfloat16S2_S2_S2_fjLj3072ELj1ELj1ELj4ELj16ENS_18Kernel_traits_baseILj3072ES2_S2_S2_S2_fjLj128EEEEELb1ELb0ELb0ELb1EEEvNS_9FwdParamsE,"aw",@nobits
	.sectionflags	@""
	.align	16
	.zero		1024


//--------------------- .nv.shared._ZN10layer_norm13ln_fwd_kernelINS_13Kernel_traitsI13__nv_bfloat16S2_S2_S2_fjLj3072ELj1ELj1ELj4ELj16ENS_18Kernel_traits_baseILj3072ES2_S2_S2_S2_fjLj128EEEEELb1ELb0ELb1ELb0EEEvNS_9FwdParamsE --------------------------
	.section	.nv.shared._ZN10layer_norm13ln_fwd_kernelINS_13Kernel_traitsI13__nv_bfloat16S2_S2_S2_fjLj3072ELj1ELj1ELj4ELj16ENS_18Kernel_traits_baseILj3072ES2_S2_S2_S2_fjLj128EEEEELb1ELb0ELb1ELb0EEEvNS_9FwdParamsE,"aw",@nobits
	.sectionflags	@""
	.align	16
	.zero		1024


//--------------------- .nv.shared._ZN10layer_norm13ln_fwd_kernelINS_13Kernel_traitsI13__nv_bfloat16S2_S2_S2_fjLj3072ELj1ELj1ELj4ELj16ENS_18Kernel_traits_baseILj3072ES2_S2_S2_S2_fjLj128EEEEELb1ELb0ELb1ELb1EEEvNS_9FwdParamsE --------------------------
	.section	.nv.shared._ZN10layer_norm13ln_fwd_kernelINS_13Kernel_traitsI13__nv_bfloat16S2_S2_S2_fjLj3072ELj1ELj1ELj4ELj16ENS_18Kernel_traits_baseILj3072ES2_S2_S2_S2_fjLj128EEEEELb1ELb0ELb1ELb1EEEvNS_9FwdParamsE,"aw",@nobits
	.sectionflags	@""
	.align	16
	.zero		1024


//--------------------- .nv.shared._ZN10layer_norm13ln_fwd_kernelINS_13Kernel_traitsI13__nv_bfloat16S2_S2_S2_fjLj3072ELj1ELj1ELj4ELj16ENS_18Kernel_traits_baseILj3072ES2_S2_S2_S2_fjLj128EEEEELb1ELb1ELb0ELb0EEEvNS_9FwdParamsE --------------------------
	.section	.nv.shared._ZN10layer_norm13ln_fwd_kernelINS_13Kernel_traitsI13__nv_bfloat16S2_S2_S2_fjLj3072ELj1ELj1ELj4ELj16ENS_18Kernel_traits_baseILj3072ES2_S2_S2_S2_fjLj128EEEEELb1ELb1ELb0ELb0EEEvNS_9FwdParamsE,"aw",@nobits
	.sectionflags	@""
	.align	16
	.zero		1024


//--------------------- .nv.shared._ZN10layer_norm13ln_fwd_kernelINS_13Kernel_traitsI13__nv_bfloat16S2_S2_S2_fjLj3072ELj1ELj1ELj4ELj16ENS_18Kernel_traits_baseILj3072ES2_S2_S2_S2_fjLj128EEEEELb1ELb1ELb0ELb1EEEvNS_9FwdParamsE --------------------------
	.section	.nv.shared._ZN10layer_norm13ln_fwd_kernelINS_13Kernel_traitsI13__nv_bfloat16S2_S2_S2_fjLj3072ELj1ELj1ELj4ELj16ENS_18Kernel_traits_baseILj3072ES2_S2_S2_S2_fjLj128EEEEELb1ELb1ELb0ELb1EEEvNS_9FwdParamsE,"aw",@nobits
	.sectionflags	@""
	.align	16
	.zero		1024


//--------------------- .nv.shared._ZN10layer_norm13ln_fwd_kernelINS_13Kernel_traitsI13__nv_bfloat16S2_S2_S2_fjLj3072ELj1ELj1ELj4ELj16ENS_18Kernel_traits_baseILj3072ES2_S2_S2_S2_fjLj128EEEEELb1ELb1ELb1ELb0EEEvNS_9FwdParamsE --------------------------
	.section	.nv.shared._ZN10layer_norm13ln_fwd_kernelINS_13Kernel_traitsI13__nv_bfloat16S2_S2_S2_fjLj3072ELj1ELj1ELj4ELj16ENS_18Kernel_traits_baseILj3072ES2_S2_S2_S2_fjLj128EEEEELb1ELb1ELb1ELb0EEEvNS_9FwdParamsE,"aw",@nobits
	.sectionflags	@""
	.align	16
	.zero		1024


//--------------------- .nv.shared._ZN10layer_norm13ln_fwd_kernelINS_13Kernel_traitsI13__nv_bfloat16S2_S2_S2_fjLj3072ELj1ELj1ELj4ELj16ENS_18Kernel_traits_baseILj3072ES2_S2_S2_S2_fjLj128EEEEELb1ELb1ELb1ELb1EEEvNS_9FwdParamsE --------------------------
	.section	.nv.shared._ZN10layer_norm13ln_fwd_kernelINS_13Kernel_traitsI13__nv_bfloat16S2_S2_S2_fjLj3072ELj1ELj1ELj4ELj16ENS_18Kernel_traits_baseILj3072ES2_S2_S2_S2_fjLj128EEEEELb1ELb1ELb1ELb1EEEvNS_9FwdParamsE,"aw",@nobits
	.sectionflags	@""
	.align	16
	.zero		1024


//--------------------- .nv.shared._ZN10layer_norm13ln_fwd_kernelINS_13Kernel_traitsI6__halfS2_S2_S2_fjLj3072ELj1ELj1ELj4ELj16ENS_18Kernel_traits_baseILj3072ES2_S2_S2_S2_fjLj128EEEEELb0ELb0ELb0ELb0EEEvNS_9FwdParamsE --------------------------
	.section	.nv.shared._ZN10layer_norm13ln_fwd_kernelINS_13Kernel_traitsI6__halfS2_S2_S2_fjLj3072ELj1ELj1ELj4ELj16ENS_18Kernel_traits_baseILj3072ES2_S2_S2_S2_fjLj128EEEEELb0ELb0ELb0ELb0EEEvNS_9FwdParamsE,"aw",@nobits
	.sectionflags	@""
	.align	16
	.zero		1024


//--------------------- .nv.shared._ZN10layer_norm13ln_fwd_kernelINS_13Kernel_traitsI6__halfS2_S2_S2_fjLj3072ELj1ELj1ELj4ELj16ENS_18Kernel_traits_baseILj3072ES2_S2_S2_S2_fjLj128EEEEELb0ELb0ELb0ELb1EEEvNS_9FwdParamsE --------------------------
	.section	.nv.shared._ZN10layer_norm13ln_fwd_kernelINS_13Kernel_traitsI6__halfS2_S2_S2_fjLj3072ELj1ELj1ELj4ELj16ENS_18Kernel_traits_baseILj3072ES2_S2_S2_S2_fjLj128EEEEELb0ELb0ELb0ELb1EEEvNS_9FwdParamsE,"aw",@nobits
	.sectionflags	@""
	.align	16
	.zero		1024


//--------------------- .nv.shared._ZN10layer_norm13ln_fwd_kernelINS_13Kernel_traitsI6__halfS2_S2_S2_fjLj3072ELj1ELj1ELj4ELj16ENS_18Kernel_traits_baseILj3072ES2_S2_S2_S2_fjLj128EEEEELb0ELb0ELb1ELb0EEEvNS_9FwdParamsE --------------------------
	.section	.nv.shared._ZN10layer_norm13ln_fwd_kernelINS_13Kernel_traitsI6__halfS2_S2_S2_fjLj3072ELj1ELj1ELj4ELj16ENS_18Kernel_traits_baseILj3072ES2_S2_S2_S2_fjLj128EEEEELb0ELb0ELb1ELb0EEEvNS_9FwdParamsE,"aw",@nobits
	.sectionflags	@""
	.align	16
	.zero		1024


//--------------------- .nv.shared._ZN10layer_norm13ln_fwd_kernelINS_13Kernel_traitsI6__halfS2_S2_S2_fjLj3072ELj1ELj1ELj4ELj16ENS_18Kernel_traits_baseILj3072ES2_S2_S2_S2_fjLj128EEEEELb0ELb0ELb1ELb1EEEvNS_9FwdParamsE --------------------------
	.section	.nv.shared._ZN10layer_norm13ln_fwd_kernelINS_13Kernel_traitsI6__halfS2_S2_S2_fjLj3072ELj1ELj1ELj4ELj16ENS_18Kernel_traits_baseILj3072ES2_S2_S2_S2_fjLj128EEEEELb0ELb0ELb1ELb1EEEvNS_9FwdParamsE,"aw",@nobits
	.sectionflags	@""
	.align	16
	.zero		1024


//--------------------- .nv.shared._ZN10layer_norm13ln_fwd_kernelINS_13Kernel_traitsI6__halfS2_S2_S2_fjLj3072ELj1ELj1ELj4ELj16ENS_18Kernel_traits_baseILj3072ES2_S2_S2_S2_fjLj128EEEEELb0ELb1ELb0ELb0EEEvNS_9FwdParamsE --------------------------
	.section	.nv.shared._ZN10layer_norm13ln_fwd_kernelINS_13Kernel_traitsI6__halfS2_S2_S2_fjLj3072ELj1ELj1ELj4ELj16ENS_18Kernel_traits_baseILj3072ES2_S2_S2_S2_fjLj128EEEEELb0ELb1ELb0ELb0EEEvNS_9FwdParamsE,"aw",@nobits
	.sectionflags	@""
	.align	16
	.zero		1024


//--------------------- .nv.shared._ZN10layer_norm13ln_fwd_kernelINS_13Kernel_traitsI6__halfS2_S2_S2_fjLj3072ELj1ELj1ELj4ELj16ENS_18Kernel_traits_baseILj3072ES2_S2_S2_S2_fjLj128EEEEELb0ELb1ELb0ELb1EEEvNS_9FwdParamsE --------------------------
	.section	.nv.shared._ZN10layer_norm13ln_fwd_kernelINS_13Kernel_traitsI6__halfS2_S2_S2_fjLj3072ELj1ELj1ELj4ELj16ENS_18Kernel_traits_baseILj3072ES2_S2_S2_S2_fjLj128EEEEELb0ELb1ELb0ELb1EEEvNS_9FwdParamsE,"aw",@nobits
	.sectionflags	@""
	.align	16
	.zero		1024


//--------------------- .nv.shared._ZN10layer_norm13ln_fwd_kernelINS_13Kernel_traitsI6__halfS2_S2_S2_fjLj3072ELj1ELj1ELj4ELj16ENS_18Kernel_traits_baseILj3072ES2_S2_S2_S2_fjLj128EEEEELb0ELb1ELb1ELb0EEEvNS_9FwdParamsE --------------------------
	.section	.nv.shared._ZN10layer_norm13ln_fwd_kernelINS_13Kernel_traitsI6__halfS2_S2_S2_fjLj3072ELj1ELj1ELj4ELj16ENS_18Kernel_traits_baseILj3072ES2_S2_S2_S2_fjLj128EEEEELb0ELb1ELb1ELb0EEEvNS_9FwdParamsE,"aw",@nobits
	.sectionflags	@""
	.align	16
	.zero		1024


//--------------------- .nv.shared._ZN10layer_norm13ln_fwd_kernelINS_13Kernel_traitsI6__halfS2_S2_S2_fjLj3072ELj1ELj1ELj4ELj16ENS_18Kernel_traits_baseILj3072ES2_S2_S2_S2_fjLj128EEEEELb0ELb1ELb1ELb1EEEvNS_9FwdParamsE --------------------------
	.section	.nv.shared._ZN10layer_norm13ln_fwd_kernelINS_13Kernel_traitsI6__halfS2_S2_S2_fjLj3072ELj1ELj1ELj4ELj16ENS_18Kernel_traits_baseILj3072ES2_S2_S2_S2_fjLj128EEEEELb0ELb1ELb1ELb1EEEvNS_9FwdParamsE,"aw",@nobits
	.sectionflags	@""
	.align	16
	.zero		1024


//--------------------- .nv.shared._ZN10layer_norm13ln_fwd_kernelINS_13Kernel_traitsI6__halfS2_S2_S2_fjLj3072ELj1ELj1ELj4ELj16ENS_18Kernel_traits_baseILj3072ES2_S2_S2_S2_fjLj128EEEEELb1ELb0ELb0ELb0EEEvNS_9FwdParamsE --------------------------
	.section	.nv.shared._ZN10layer_norm13ln_fwd_kernelINS_13Kernel_traitsI6__halfS2_S2_S2_fjLj3072ELj1ELj1ELj4ELj16ENS_18Kernel_traits_baseILj3072ES2_S2_S2_S2_fjLj128EEEEELb1ELb0ELb0ELb0EEEvNS_9FwdParamsE,"aw",@nobits
	.sectionflags	@""
	.align	16
	.zero		1024


//--------------------- .nv.shared._ZN10layer_norm13ln_fwd_kernelINS_13Kernel_traitsI6__halfS2_S2_S2_fjLj3072ELj1ELj1ELj4ELj16ENS_18Kernel_traits_baseILj3072ES2_S2_S2_S2_fjLj128EEEEELb1ELb0ELb0ELb1EEEvNS_9FwdParamsE --------------------------
	.section	.nv.shared._ZN10layer_norm13ln_fwd_kernelINS_13Kernel_traitsI6__halfS2_S2_S2_fjLj3072ELj1ELj1ELj4ELj16ENS_18Kernel_traits_baseILj3072ES2_S2_S2_S2_fjLj128EEEEELb1ELb0ELb0ELb1EEEvNS_9FwdParamsE,"aw",@nobits
	.sectionflags	@""
	.align	16
	.zero		1024


//--------------------- .nv.shared._ZN10layer_norm13ln_fwd_kernelINS_13Kernel_traitsI6__halfS2_S2_S2_fjLj3072ELj1ELj1ELj4ELj16ENS_18Kernel_traits_baseILj3072ES2_S2_S2_S2_fjLj128EEEEELb1ELb0ELb1ELb0EEEvNS_9FwdParamsE --------------------------
	.section	.nv.shared._ZN10layer_norm13ln_fwd_kernelINS_13Kernel_traitsI6__halfS2_S2_S2_fjLj3072ELj1ELj1ELj4ELj16ENS_18Kernel_traits_baseILj3072ES2_S2_S2_S2_fjLj128EEEEELb1ELb0ELb1ELb0EEEvNS_9FwdParamsE,"aw",@nobits
	.sectionflags	@""
	.align	16
	.zero		1024


//--------------------- .nv.shared._ZN10layer_norm13ln_fwd_kernelINS_13Kernel_traitsI6__halfS2_S2_S2_fjLj3072ELj1ELj1ELj4ELj16ENS_18Kernel_traits_baseILj3072ES2_S2_S2_S2_fjLj128EEEEELb1ELb0ELb1ELb1EEEvNS_9FwdParamsE --------------------------
	.section	.nv.shared._ZN10layer_norm13ln_fwd_kernelINS_13Kernel_traitsI6__halfS2_S2_S2_fjLj3072ELj1ELj1ELj4ELj16ENS_18Kernel_traits_baseILj3072ES2_S2_S2_S2_fjLj128EEEEELb1ELb0ELb1ELb1EEEvNS_9FwdParamsE,"aw",@nobits
	.sectionflags	@""
	.align	16
	.zero		1024


//--------------------- .nv.shared._ZN10layer_norm13ln_fwd_kernelINS_13Kernel_traitsI6__halfS2_S2_S2_fjLj3072ELj1ELj1ELj4ELj16ENS_18Kernel_traits_baseILj3072ES2_S2_S2_S2_fjLj128EEEEELb1ELb1ELb0ELb0EEEvNS_9FwdParamsE --------------------------
	.section	.nv.shared._ZN10layer_norm13ln_fwd_kernelINS_13Kernel_traitsI6__halfS2_S2_S2_fjLj3072ELj1ELj1ELj4ELj16ENS_18Kernel_traits_baseILj3072ES2_S2_S2_S2_fjLj128EEEEELb1ELb1ELb0ELb0EEEvNS_9FwdParamsE,"aw",@nobits
	.sectionflags	@""
	.align	16
	.zero		1024


//--------------------- .nv.shared._ZN10layer_norm13ln_fwd_kernelINS_13Kernel_traitsI6__halfS2_S2_S2_fjLj3072ELj1ELj1ELj4ELj16ENS_18Kernel_traits_baseILj3072ES2_S2_S2_S2_fjLj128EEEEELb1ELb1ELb0ELb1EEEvNS_9FwdParamsE --------------------------
	.section	.nv.shared._ZN10layer_norm13ln_fwd_kernelINS_13Kernel_traitsI6__halfS2_S2_S2_fjLj3072ELj1ELj1ELj4ELj16ENS_18Kernel_traits_baseILj3072ES2_S2_S2_S2_fjLj128EEEEELb1ELb1ELb0ELb1EEEvNS_9FwdParamsE,"aw",@nobits
	.sectionflags	@""
	.align	16
	.zero		1024


//--------------------- .nv.shared._ZN10layer_norm13ln_fwd_kernelINS_13Kernel_traitsI6__halfS2_S2_S2_fjLj3072ELj1ELj1ELj4ELj16ENS_18Kernel_traits_baseILj3072ES2_S2_S2_S2_fjLj128EEEEELb1ELb1ELb1ELb0EEEvNS_9FwdParamsE --------------------------
	.section	.nv.shared._ZN10layer_norm13ln_fwd_kernelINS_13Kernel_traitsI6__halfS2_S2_S2_fjLj3072ELj1ELj1ELj4ELj16ENS_18Kernel_traits_baseILj3072ES2_S2_S2_S2_fjLj128EEEEELb1ELb1ELb1ELb0EEEvNS_9FwdParamsE,"aw",@nobits
	.sectionflags	@""
	.align	16
	.zero		1024


//--------------------- .nv.shared._ZN10layer_norm13ln_fwd_kernelINS_13Kernel_traitsI6__halfS2_S2_S2_fjLj3072ELj1ELj1ELj4ELj16ENS_18Kernel_traits_baseILj3072ES2_S2_S2_S2_fjLj128EEEEELb1ELb1ELb1ELb1EEEvNS_9FwdParamsE --------------------------
	.section	.nv.shared._ZN10layer_norm13ln_fwd_kernelINS_13Kernel_traitsI6__halfS2_S2_S2_fjLj3072ELj1ELj1ELj4ELj16ENS_18Kernel_traits_baseILj3072ES2_S2_S2_S2_fjLj128EEEEELb1ELb1ELb1ELb1EEEvNS_9FwdParamsE,"aw",@nobits
	.sectionflags	@""
	.align	16
	.zero		1024


//--------------------- .nv.shared._ZN10layer_norm13ln_fwd_kernelINS_13Kernel_traitsIf13__nv_bfloat16S2_S2_fjLj3072ELj1ELj1ELj4ELj16ENS_18Kernel_traits_baseILj3072EfS2_S2_S2_fjLj128EEEEELb0ELb0ELb0ELb0EEEvNS_9FwdParamsE --------------------------
	.section	.nv.shared._ZN10layer_norm13ln_fwd_kernelINS_13Kernel_traitsIf13__nv_bfloat16S2_S2_fjLj3072ELj1ELj1ELj4ELj16ENS_18Kernel_traits_baseILj3072EfS2_S2_S2_fjLj128EEEEELb0ELb0ELb0ELb0EEEvNS_9FwdParamsE,"aw",@nobits
	.sectionflags	@""
	.align	16
	.zero		1024


//--------------------- .nv.shared._ZN10layer_norm13ln_fwd_kernelINS_13Kernel_traitsIf13__nv_bfloat16S2_S2_fjLj3072ELj1ELj1ELj4ELj16ENS_18Kernel_traits_baseILj3072EfS2_S2_S2_fjLj128EEEEELb0ELb0ELb0ELb1EEEvNS_9FwdParamsE --------------------------
	.section	.nv.shared._ZN10layer_norm13ln_fwd_kernelINS_13Kernel_traitsIf13__nv_bfloat16S2_S2_fjLj3072ELj1ELj1ELj4ELj16ENS_18Kernel_traits_baseILj3072EfS2_S2_S2_fjLj128EEEEELb0ELb0ELb0ELb1EEEvNS_9FwdParamsE,"aw",@nobits
	.sectionflags	@""
	.align	16
	.zero		1024


//--------------------- .nv.shared._ZN10layer_norm13ln_fwd_kernelINS_13Kernel_traitsIf13__nv_bfloat16S2_S2_fjLj3072ELj1ELj1ELj4ELj16ENS_18Kernel_traits_baseILj3072EfS2_S2_S2_fjLj128EEEEELb0ELb0ELb1ELb0EEEvNS_9FwdParamsE --------------------------
	.section	.nv.shared._ZN10layer_norm13ln_fwd_kernelINS_13Kernel_traitsIf13__nv_bfloat16S2_S2_fjLj3072ELj1ELj1ELj4ELj16ENS_18Kernel_traits_baseILj3072EfS2_S2_S2_fjLj128EEEEELb0ELb0ELb1ELb0EEEvNS_9FwdParamsE,"aw",@nobits
	.sectionflags	@""
	.align	16
	.zero		1024


//--------------------- .nv.shared._ZN10layer_norm13ln_fwd_kernelINS_13Kernel_traitsIf13__nv_bfloat16S2_S2_fjLj3072ELj1ELj1ELj4ELj16ENS_18Kernel_traits_baseILj3072EfS2_S2_S2_fjLj128EEEEELb0ELb0ELb1ELb1EEEvNS_9FwdParamsE --------------------------
	.section	.nv.shared._ZN10layer_norm13ln_fwd_kernelINS_13Kernel_traitsIf13__nv_bfloat16S2_S2_fjLj3072ELj1ELj1ELj4ELj16ENS_18Kernel_traits_baseILj3072EfS2_S2_S2_fjLj128EEEEELb0ELb0ELb1ELb1EEEvNS_9FwdParamsE,"aw",@nobits
	.sectionflags	@""
	.align	16
	.zero		1024


//--------------------- .nv.shared._ZN10layer_norm13ln_fwd_kernelINS_13Kernel_traitsIf13__nv_bfloat16S2_S2_fjLj3072ELj1ELj1ELj4ELj16ENS_18Kernel_traits_baseILj3072EfS2_S2_S2_fjLj128EEEEELb0ELb1ELb0ELb0EEEvNS_9FwdParamsE --------------------------
	.section	.nv.shared._ZN10layer_norm13ln_fwd_kernelINS_13Kernel_traitsIf13__nv_bfloat16S2_S2_fjLj3072ELj1ELj1ELj4ELj16ENS_18Kernel_traits_baseILj3072EfS2_S2_S2_fjLj128EEEEELb0ELb1ELb0ELb0EEEvNS_9FwdParamsE,"aw",@nobits
	.sectionflags	@""
	.align	16
	.zero		1024


//--------------------- .nv.shared._ZN10layer_norm13ln_fwd_kernelINS_13Kernel_traitsIf13__nv_bfloat16S2_S2_fjLj3072ELj1ELj1ELj4ELj16ENS_18Kernel_traits_baseILj3072EfS2_S2_S2_fjLj128EEEEELb0ELb1ELb0ELb1EEEvNS_9FwdParamsE --------------------------
	.section	.nv.shared._ZN10layer_norm13ln_fwd_kernelINS_13Kernel_traitsIf13__nv_bfloat16S2_S2_fjLj3072ELj1ELj1ELj4ELj16ENS_18Kernel_traits_baseILj3072EfS2_S2_S2_fjLj128EEEEELb0ELb1ELb0ELb1EEEvNS_9FwdParamsE,"aw",@nobits
	.sectionflags	@""
	.align	16
	.zero		1024


//--------------------- .nv.shared._ZN10layer_norm13ln_fwd_kernelINS_13Kernel_traitsIf13__nv_bfloat16S2_S2_fjLj3072ELj1ELj1ELj4ELj16ENS_18Kernel_traits_baseILj3072EfS2_S2_S2_fjLj128EEEEELb0ELb1ELb1ELb0EEEvNS_9FwdParamsE --------------------------
	.section	.nv.shared._ZN10layer_norm13ln_fwd_kernelINS_13Kernel_traitsIf13__nv_bfloat16S2_S2_fjLj3072ELj1ELj1ELj4ELj16ENS_18Kernel_traits_baseILj3072EfS2_S2_S2_fjLj128EEEEELb0ELb1ELb1ELb0EEEvNS_9FwdParamsE,"aw",@nobits
	.sectionflags	@""
	.align	16
	.zero		1024


//--------------------- .nv.shared._ZN10layer_norm13ln_fwd_kernelINS_13Kernel_traitsIf13__nv_bfloat16S2_S2_fjLj3072ELj1ELj1ELj4ELj16ENS_18Kernel_traits_baseILj3072EfS2_S2_S2_fjLj128EEEEELb0ELb1ELb1ELb1EEEvNS_9FwdParamsE --------------------------
	.section	.nv.shared._ZN10layer_norm13ln_fwd_kernelINS_13Kernel_traitsIf13__nv_bfloat16S2_S2_fjLj3072ELj1ELj1ELj4ELj16ENS_18Kernel_traits_baseILj3072EfS2_S2_S2_fjLj128EEEEELb0ELb1ELb1ELb1EEEvNS_9FwdParamsE,"aw",@nobits
	.sectionflags	@""
	.align	16
	.zero		1024


//--------------------- .nv.shared._ZN10layer_norm13ln_fwd_kernelINS_13Kernel_traitsIf13__nv_bfloat16S2_S2_fjLj3072ELj1ELj1ELj4ELj16ENS_18Kernel_traits_baseILj3072EfS2_S2_S2_fjLj128EEEEELb1ELb0ELb0ELb0EEEvNS_9FwdParamsE --------------------------
	.section	.nv.shared._ZN10layer_norm13ln_fwd_kernelINS_13Kernel_traitsIf13__nv_bfloat16S2_S2_fjLj3072ELj1ELj1ELj4ELj16ENS_18Kernel_traits_baseILj3072EfS2_S2_S2_fjLj128EEEEELb1ELb0ELb0ELb0EEEvNS_9FwdParamsE,"aw",@nobits
	.sectionflags	@""
	.align	16
	.zero		1024


//--------------------- .nv.shared._ZN10layer_norm13ln_fwd_kernelINS_13Kernel_traitsIf13__nv_bfloat16S2_S2_fjLj3072ELj1ELj1ELj4ELj16ENS_18Kernel_traits_baseILj3072EfS2_S2_S2_fjLj128EEEEELb1ELb0ELb0ELb1EEEvNS_9FwdParamsE --------------------------
	.section	.nv.shared._ZN10layer_norm13ln_fwd_kernelINS_13Kernel_traitsIf13__nv_bfloat16S2_S2_fjLj3072ELj1ELj1ELj4ELj16ENS_18Kernel_traits_baseILj3072EfS2_S2_S2_fjLj128EEEEELb1ELb0ELb0ELb1EEEvNS_9FwdParamsE,"aw",@nobits
	.sectionflags	@""
	.align	16
	.zero		1024


//--------------------- .nv.shared._ZN10layer_norm13ln_fwd_kernelINS_13Kernel_traitsIf13__nv_bfloat16S2_S2_fjLj3072ELj1ELj1ELj4ELj16ENS_18Kernel_traits_baseILj3072EfS2_S2_S2_fjLj128EEEEELb1ELb0ELb1ELb0EEEvNS_9FwdParamsE --------------------------
	.section	.nv.shared._ZN10layer_norm13ln_fwd_kernelINS_13Kernel_traitsIf13__nv_bfloat16S2_S2_fjLj3072ELj1ELj1ELj4ELj16ENS_18Kernel_traits_baseILj3072EfS2_S2_S2_fjLj128EEEEELb1ELb0ELb1ELb0EEEvNS_9FwdParamsE,"aw",@nobits
	.sectionflags	@""
	.align	16
	.zero		1024


//--------------------- .nv.shared._ZN10layer_norm13ln_fwd_kernelINS_13Kernel_traitsIf13__nv_bfloat16S2_S2_fjLj3072ELj1ELj1ELj4ELj16ENS_18Kernel_traits_baseILj3072EfS2_S2_S2_fjLj128EEEEELb1ELb0ELb1ELb1EEEvNS_9FwdParamsE --------------------------
	.section	.nv.shared._ZN10layer_norm13ln_fwd_kernelINS_13Kernel_traitsIf13__nv_bfloat16S2_S2_fjLj3072ELj1ELj1ELj4ELj16ENS_18Kernel_traits_baseILj3072EfS2_S2_S2_fjLj128EEEEELb1ELb0ELb1ELb1EEEvNS_9FwdParamsE,"aw",@nobits
	.sectionflags	@""
	.align	16
	.zero		1024


//--------------------- .nv.shared._ZN10layer_norm13ln_fwd_kernelINS_13Kernel_traitsIf13__nv_bfloat16S2_S2_fjLj3072ELj1ELj1ELj4ELj16ENS_18Kernel_traits_baseILj3072EfS2_S2_S2_fjLj128EEEEELb1ELb1ELb0ELb0EEEvNS_9FwdParamsE --------------------------
	.section	.nv.shared._ZN10layer_norm13ln_fwd_kernelINS_13Kernel_traitsIf13__nv_bfloat16S2_S2_fjLj3072ELj1ELj1ELj4ELj16ENS_18Kernel_traits_baseILj3072EfS2_S2_S2_fjLj128EEEEELb1ELb1ELb0ELb0EEEvNS_9FwdParamsE,"aw",@nobits
	.sectionflags	@""
	.align	16
	.zero		1024


//--------------------- .nv.shared._ZN10layer_norm13ln_fwd_kernelINS_13Kernel_traitsIf13__nv_bfloat16S2_S2_fjLj3072ELj1ELj1ELj4ELj16ENS_18Kernel_traits_baseILj3072EfS2_S2_S2_fjLj128EEEEELb1ELb1ELb0ELb1EEEvNS_9FwdParamsE --------------------------
	.section	.nv.shared._ZN10layer_norm13ln_fwd_kernelINS_13Kernel_traitsIf13__nv_bfloat16S2_S2_fjLj3072ELj1ELj1ELj4ELj16ENS_18Kernel_traits_baseILj3072EfS2_S2_S2_fjLj128EEEEELb1ELb1ELb0ELb1EEEvNS_9FwdParamsE,"aw",@nobits
	.sectionflags	@""
	.align	16
	.zero		1024


//--------------------- .nv.shared._ZN10layer_norm13ln_fwd_kernelINS_13Kernel_traitsIf13__nv_bfloat16S2_S2_fjLj3072ELj1ELj1ELj4ELj16ENS_18Kernel_traits_baseILj3072EfS2_S2_S2_fjLj128EEEEELb1ELb1ELb1ELb0EEEvNS_9FwdParamsE --------------------------
	.section	.nv.shared._ZN10layer_norm13ln_fwd_kernelINS_13Kernel_traitsIf13__nv_bfloat16S2_S2_fjLj3072ELj1ELj1ELj4ELj16ENS_18Kernel_traits_baseILj3072EfS2_S2_S2_fjLj128EEEEELb1ELb1ELb1ELb0EEEvNS_9FwdParamsE,"aw",@nobits
	.sectionflags	@""
	.align	16
	.zero		1024


//--------------------- .nv.shared._ZN10layer_norm13ln_fwd_kernelINS_13Kernel_traitsIf13__nv_bfloat16S2_S2_fjLj3072ELj1ELj1ELj4ELj16ENS_18Kernel_traits_baseILj3072EfS2_S2_S2_fjLj128EEEEELb1ELb1ELb1ELb1EEEvNS_9FwdParamsE --------------------------
	.section	.nv.shared._ZN10layer_norm13ln_fwd_kernelINS_13Kernel_traitsIf13__nv_bfloat16S2_S2_fjLj3072ELj1ELj1ELj4ELj16ENS_18Kernel_traits_baseILj3072EfS2_S2_S2_fjLj128EEEEELb1ELb1ELb1ELb1EEEvNS_9FwdParamsE,"aw",@nobits
	.sectionflags	@""
	.align	16
	.zero		1024


//--------------------- .nv.shared._ZN10layer_norm13ln_fwd_kernelINS_13Kernel_traitsI13__nv_bfloat16S2_fS2_fjLj3072ELj1ELj1ELj4ELj16ENS_18Kernel_traits_baseILj3072ES2_S2_fS2_fjLj128EEEEELb0ELb0ELb0ELb0EEEvNS_9FwdParamsE --------------------------
	.section	.nv.shared._ZN10layer_norm13ln_fwd_kernelINS_13Kernel_traitsI13__nv_bfloat16S2_fS2_fjLj3072ELj1ELj1ELj4ELj16ENS_18Kernel_traits_baseILj3072ES2_S2_fS2_fjLj128EEEEELb0ELb0ELb0ELb0EEEvNS_9FwdParamsE,"aw",@nobits
	.sectionflags	@""
	.align	16
	.zero		1024


//--------------------- .nv.shared._ZN10layer_norm13ln_fwd_kernelINS_13Kernel_traitsI13__nv_bfloat16S2_fS2_fjLj3072ELj1ELj1ELj4ELj16ENS_18Kernel_traits_baseILj3072ES2_S2_fS2_fjLj128EEEEELb0ELb0ELb0ELb1EEEvNS_9FwdParamsE --------------------------
	.section	.nv.shared._ZN10layer_norm13ln_fwd_kernelINS_13Kernel_traitsI13__nv_bfloat16S2_fS2_fjLj3072ELj1ELj1ELj4ELj16ENS_18Kernel_traits_baseILj3072ES2_S2_fS2_fjLj128EEEEELb0ELb0ELb0ELb1EEEvNS_9FwdParamsE,"aw",@nobits
	.sectionflags	@""
	.align	16
	.zero		1024


//--------------------- .nv.shared._ZN10layer_norm13ln_fwd_kernelINS_13Kernel_traitsI13__nv_bfloat16S2_fS2_fjLj3072ELj1ELj1ELj4ELj16ENS_18Kernel_traits_baseILj3072ES2_S2_fS2_fjLj128EEEEELb0ELb0ELb1ELb0EEEvNS_9FwdParamsE --------------------------
	.section	.nv.shared._ZN10layer_norm13ln_fwd_kernelINS_13Kernel_traitsI13__nv_bfloat16S2_fS2_fjLj3072ELj1ELj1ELj4ELj16ENS_18Kernel_traits_baseILj3072ES2_S2_fS2_fjLj128EEEEELb0ELb0ELb1ELb0EEEvNS_9FwdParamsE,"aw",@nobits
	.sectionflags	@""
	.align	16
	.zero		1024


//--------------------- .nv.shared._ZN10layer_norm13ln_fwd_kernelINS_13Kernel_traitsI13__nv_bfloat16S2_fS2_fjLj3072ELj1ELj1ELj4ELj16ENS_18Kernel_traits_baseILj3072ES2_S2_fS2_fjLj128EEEEELb0ELb0ELb1ELb1EEEvNS_9FwdParamsE --------------------------
	.section	.nv.shared._ZN10layer_norm13ln_fwd_kernelINS_13Kernel_traitsI13__nv_bfloat16S2_fS2_fjLj3072ELj1ELj1ELj4ELj16ENS_18Kernel_traits_baseILj3072ES2_S2_fS2_fjLj128EEEEELb0ELb0ELb1ELb1EEEvNS_9FwdParamsE,"aw",@nobits
	.sectionflags	@""
	.align	16
	.zero		1024


//--------------------- .nv.shared._ZN10layer_norm13ln_fwd_kernelINS_13Kernel_traitsI13__nv_bfloat16S2_fS2_fjLj3072ELj1ELj1ELj4ELj16ENS_18Kernel_traits_baseILj3072ES2_S2_fS2_fjLj128EEEEELb0ELb1ELb0ELb0EEEvNS_9FwdParamsE --------------------------
	.section	.nv.shared._ZN10layer_norm13ln_fwd_kernelINS_13Kernel_traitsI13__nv_bfloat16S2_fS2_fjLj3072ELj1ELj1ELj4ELj16ENS_18Kernel_traits_baseILj3072ES2_S2_fS2_fjLj128EEEEELb0ELb1ELb0ELb0EEEvNS_9FwdParamsE,"aw",@nobits
	.sectionflags	@""
	.align	16
	.zero		1024


//--------------------- .nv.shared._ZN10layer_norm13ln_fwd_kernelINS_13Kernel_traitsI13__nv_bfloat16S2_fS2_fjLj3072ELj1ELj1ELj4ELj16ENS_18Kernel_traits_baseILj3072ES2_S2_fS2_fjLj128EEEEELb0ELb1ELb0ELb1EEEvNS_9FwdParamsE --------------------------
	.section	.nv.shared._ZN10layer_norm13ln_fwd_kernelINS_13Kernel_traitsI13__nv_bfloat16S2_fS2_fjLj3072ELj1ELj1ELj4ELj16ENS_18Kernel_traits_baseILj3072ES2_S2_fS2_fjLj128EEEEELb0ELb1ELb0ELb1EEEvNS_9FwdParamsE,"aw",@nobits
	.sectionflags	@""
	.align	16
	.zero		1024


//--------------------- .nv.shared._ZN10layer_norm13ln_fwd_kernelINS_13Kernel_traitsI13__nv_bfloat16S2_fS2_fjLj3072ELj1ELj1ELj4ELj16ENS_18Kernel_traits_baseILj3072ES2_S2_fS2_fjLj128EEEEELb0ELb1ELb1ELb0EEEvNS_9FwdParamsE --------------------------
	.section	.nv.shared._ZN10layer_norm13ln_fwd_kernelINS_13Kernel_traitsI13__nv_bfloat16S2_fS2_fjLj3072ELj1ELj1ELj4ELj16ENS_18Kernel_traits_baseILj3072ES2_S2_fS2_fjLj128EEEEELb0ELb1ELb1ELb0EEEvNS_9FwdParamsE,"aw",@nobits
	.sectionflags	@""
	.align	16
	.zero		1024


//--------------------- .nv.shared._ZN10layer_norm13ln_fwd_kernelINS_13Kernel_traitsI13__nv_bfloat16S2_fS2_fjLj3072ELj1ELj1ELj4ELj16ENS_18Kernel_traits_baseILj3072ES2_S2_fS2_fjLj128EEEEELb0ELb1ELb1ELb1EEEvNS_9FwdParamsE --------------------------
	.section	.nv.shared._ZN10layer_norm13ln_fwd_kernelINS_13Kernel_traitsI13__nv_bfloat16S2_fS2_fjLj3072ELj1ELj1ELj4ELj16ENS_18Kernel_traits_baseILj3072ES2_S2_fS2_fjLj128EEEEELb0ELb1ELb1ELb1EEEvNS_9FwdParamsE,"aw",@nobits
	.sectionflags	@""
	.align	16
	.zero		1024


//--------------------- .nv.shared._ZN10layer_norm13ln_fwd_kernelINS_13Kernel_traitsI13__nv_bfloat16S2_fS2_fjLj3072ELj1ELj1ELj4ELj16ENS_18Kernel_traits_baseILj3072ES2_S2_fS2_fjLj128EEEEELb1ELb0ELb0ELb0EEEvNS_9FwdParamsE --------------------------
	.section	.nv.shared._ZN10layer_norm13ln_fwd_kernelINS_13Kernel_traitsI13__nv_bfloat16S2_fS2_fjLj3072ELj1ELj1ELj4ELj16ENS_18Kernel_traits_baseILj3072ES2_S2_fS2_fjLj128EEEEELb1ELb0ELb0ELb0EEEvNS_9FwdParamsE,"aw",@nobits
	.sectionflags	@""
	.align	16
	.zero		1024


//--------------------- .nv.shared._ZN10layer_norm13ln_fwd_kernelINS_13Kernel_traitsI13__nv_bfloat16S2_fS2_fjLj3072ELj1ELj1ELj4ELj16ENS_18Kernel_traits_baseILj3072ES2_S2_fS2_fjLj128EEEEELb1ELb0ELb0ELb1EEEvNS_9FwdParamsE --------------------------
	.section	.nv.shared._ZN10layer_norm13ln_fwd_kernelINS_13Kernel_traitsI13__nv_bfloat16S2_fS2_fjLj3072ELj1ELj1ELj4ELj16ENS_18Kernel_traits_baseILj3072ES2_S2_fS2_fjLj128EEEEELb1ELb0ELb0ELb1EEEvNS_9FwdParamsE,"aw",@nobits
	.sectionflags	@""
	.align	16
	.zero		1024


//--------------------- .nv.shared._ZN10layer_norm13ln_fwd_kernelINS_13Kernel_traitsI13__nv_bfloat16S2_fS2_fjLj3072ELj1ELj1ELj4ELj16ENS_18Kernel_traits_baseILj3072ES2_S2_fS2_fjLj128EEEEELb1ELb0ELb1ELb0EEEvNS_9FwdParamsE --------------------------
	.section	.nv.shared._ZN10layer_norm13ln_fwd_kernelINS_13Kernel_traitsI13__nv_bfloat16S2_fS2_fjLj3072ELj1ELj1ELj4ELj16ENS_18Kernel_traits_baseILj3072ES2_S2_fS2_fjLj128EEEEELb1ELb0ELb1ELb0EEEvNS_9FwdParamsE,"aw",@nobits
	.sectionflags	@""
	.align	16
	.zero		1024


//--------------------- .nv.shared._ZN10layer_norm13ln_fwd_kernelINS_13Kernel_traitsI13__nv_bfloat16S2_fS2_fjLj3072ELj1ELj1ELj4ELj16ENS_18Kernel_traits_baseILj3072ES2_S2_fS2_fjLj128EEEEELb1ELb0ELb1ELb1EEEvNS_9FwdParamsE --------------------------
	.section	.nv.shared._ZN10layer_norm13ln_fwd_kernelINS_13Kernel_traitsI13__nv_bfloat16S2_fS2_fjLj3072ELj1ELj1ELj4ELj16ENS_18Kernel_traits_baseILj3072ES2_S2_fS2_fjLj128EEEEELb1ELb0ELb1ELb1EEEvNS_9FwdParamsE,"aw",@nobits
	.sectionflags	@""
	.align	16
	.zero		1024


//--------------------- .nv.shared._ZN10layer_norm13ln_fwd_kernelINS_13Kernel_traitsI13__nv_bfloat16S2_fS2_fjLj3072ELj1ELj1ELj4ELj16ENS_18Kernel_traits_baseILj3072ES2_S2_fS2_fjLj128EEEEELb1ELb1ELb0ELb0EEEvNS_9FwdParamsE --------------------------
	.section	.nv.shared._ZN10layer_norm13ln_fwd_kernelINS_13Kernel_traitsI13__nv_bfloat16S2_fS2_fjLj3072ELj1ELj1ELj4ELj16ENS_18Kernel_traits_baseILj3072ES2_S2_fS2_fjLj128EEEEELb1ELb1ELb0ELb0EEEvNS_9FwdParamsE,"aw",@nobits
	.sectionflags	@""
	.align	16
	.zero		1024


//--------------------- .nv.shared._ZN10layer_norm13ln_fwd_kernelINS_13Kernel_traitsI13__nv_bfloat16S2_fS2_fjLj3072ELj1ELj1ELj4ELj16ENS_18Kernel_traits_baseILj3072ES2_S2_fS2_fjLj128EEEEELb1ELb1ELb0ELb1EEEvNS_9FwdParamsE --------------------------
	.section	.nv.shared._ZN10layer_norm13ln_fwd_kernelINS_13Kernel_traitsI13__nv_bfloat16S2_fS2_fjLj3072ELj1ELj1ELj4ELj16ENS_18Kernel_traits_baseILj3072ES2_S2_fS2_fjLj128EEEEELb1ELb1ELb0ELb1EEEvNS_9FwdParamsE,"aw",@nobits
	.sectionflags	@""
	.align	16
	.zero		1024


//--------------------- .nv.shared._ZN10layer_norm13ln_fwd_kernelINS_13Kernel_traitsI13__nv_bfloat16S2_fS2_fjLj3072ELj1ELj1ELj4ELj16ENS_18Kernel_traits_baseILj3072ES2_S2_fS2_fjLj128EEEEELb1ELb1ELb1ELb0EEEvNS_9FwdParamsE --------------------------
	.section	.nv.shared._ZN10layer_norm13ln_fwd_kernelINS_13Kernel_traitsI13__nv_bfloat16S2_fS2_fjLj3072ELj1ELj1ELj4ELj16ENS_18Kernel_traits_baseILj3072ES2_S2_fS2_fjLj128EEEEELb1ELb1ELb1ELb0EEEvNS_9FwdParamsE,"aw",@nobits
	.sectionflags	@""
	.align	16
	.zero		1024


//--------------------- .nv.shared._ZN10layer_norm13ln_fwd_kernelINS_13Kernel_traitsI13__nv_bfloat16S2_fS2_fjLj3072ELj1ELj1ELj4ELj16ENS_18Kernel_traits_baseILj3072ES2_S2_fS2_fjLj128EEEEELb1ELb1ELb1ELb1EEEvNS_9FwdParamsE --------------------------
	.section	.nv.shared._ZN10layer_norm13ln_fwd_kernelINS_13Kernel_traitsI13__nv_bfloat16S2_fS2_fjLj3072ELj1ELj1ELj4ELj16ENS_18Kernel_traits_baseILj3072ES2_S2_fS2_fjLj128EEEEELb1ELb1ELb1ELb1EEEvNS_9FwdParamsE,"aw",@nobits
	.sectionflags	@""
	.align	16
	.zero		1024


//--------------------- .nv.shared._ZN10layer_norm13ln_fwd_kernelINS_13Kernel_traitsIf13__nv_bfloat16fS2_fjLj3072ELj1ELj1ELj4ELj16ENS_18Kernel_traits_baseILj3072EfS2_fS2_fjLj128EEEEELb0ELb0ELb0ELb0EEEvNS_9FwdParamsE --------------------------
	.section	.nv.shared._ZN10layer_norm13ln_fwd_kernelINS_13Kernel_traitsIf13__nv_bfloat16fS2_fjLj3072ELj1ELj1ELj4ELj16ENS_18Kernel_traits_baseILj3072EfS2_fS2_fjLj128EEEEELb0ELb0ELb0ELb0EEEvNS_9FwdParamsE,"aw",@nobits
	.sectionflags	@""
	.align	16
	.zero		1024


//--------------------- .nv.shared._ZN10layer_norm13ln_fwd_kernelINS_13Kernel_traitsIf13__nv_bfloat16fS2_fjLj3072ELj1ELj1ELj4ELj16ENS_18Kernel_traits_baseILj3072EfS2_fS2_fjLj128EEEEELb0ELb0ELb0ELb1EEEvNS_9FwdParamsE --------------------------
	.section	.nv.shared._ZN10layer_norm13ln_fwd_kernelINS_13Kernel_traitsIf13__nv_bfloat16fS2_fjLj3072ELj1ELj1ELj4ELj16ENS_18Kernel_traits_baseILj3072EfS2_fS2_fjLj128EEEEELb0ELb0ELb0ELb1EEEvNS_9FwdParamsE,"aw",@nobits
	.sectionflags	@""
	.align	16
	.zero		1024


//--------------------- .nv.shared._ZN10layer_norm13ln_fwd_kernelINS_13Kernel_traitsIf13__nv_bfloat16fS2_fjLj3072ELj1ELj1ELj4ELj16ENS_18Kernel_traits_baseILj3072EfS2_fS2_fjLj128EEEEELb0ELb0ELb1ELb0EEEvNS_9FwdParamsE --------------------------
	.section	.nv.shared._ZN10layer_norm13ln_fwd_kernelINS_13Kernel_traitsIf13__nv_bfloat16fS2_fjLj3072ELj1ELj1ELj4ELj16ENS_18Kernel_traits_baseILj3072EfS2_fS2_fjLj128EEEEELb0ELb0ELb1ELb0EEEvNS_9FwdParamsE,"aw",@nobits
	.sectionflags	@""
	.align	16
	.zero		1024


//--------------------- .nv.shared._ZN10layer_norm13ln_fwd_kernelINS_13Kernel_traitsIf13__nv_bfloat16fS2_fjLj3072ELj1ELj1ELj4ELj16ENS_18Kernel_traits_baseILj3072EfS2_fS2_fjLj128EEEEELb0ELb0ELb1ELb1EEEvNS_9FwdParamsE --------------------------
	.section	.nv.shared._ZN10layer_norm13ln_fwd_kernelINS_13Kernel_traitsIf13__nv_bfloat16fS2_fjLj3072ELj1ELj1ELj4ELj16ENS_18Kernel_traits_baseILj3072EfS2_fS2_fjLj128EEEEELb0ELb0ELb1ELb1EEEvNS_9FwdParamsE,"aw",@nobits
	.sectionflags	@""
	.align	16
	.zero		1024


//--------------------- .nv.shared._ZN10layer_norm13ln_fwd_kernelINS_13Kernel_traitsIf13__nv_bfloat16fS2_fjLj3072ELj1ELj1ELj4ELj16ENS_18Kernel_traits_baseILj3072EfS2_fS2_fjLj128EEEEELb0ELb1ELb0ELb0EEEvNS_9FwdParamsE --------------------------
	.section	.nv.shared._ZN10layer_norm13ln_fwd_kernelINS_13Kernel_traitsIf13__nv_bfloat16fS2_fjLj3072ELj1ELj1ELj4ELj16ENS_18Kernel_traits_baseILj3072EfS2_fS2_fjLj128EEEEELb0ELb1ELb0ELb0EEEvNS_9FwdParamsE,"aw",@nobits
	.sectionflags	@""
	.align	16
	.zero		1024


//--------------------- .nv.shared._ZN10layer_norm13ln_fwd_kernelINS_13Kernel_traitsIf13__nv_bfloat16fS2_fjLj3072ELj1ELj1ELj4ELj16ENS_18Kernel_traits_baseILj3072EfS2_fS2_fjLj128EEEEELb0ELb1ELb0ELb1EEEvNS_9FwdParamsE --------------------------
	.section	.nv.shared._ZN10layer_norm13ln_fwd_kernelINS_13Kernel_traitsIf13__nv_bfloat16fS2_fjLj3072ELj1ELj1ELj4ELj16ENS_18Kernel_traits_baseILj3072EfS2_fS2_fjLj128EEEEELb0ELb1ELb0ELb1EEEvNS_9FwdParamsE,"aw",@nobits
	.sectionflags	@""
	.align	16
	.zero		1024


//--------------------- .nv.shared._ZN10layer_norm13ln_fwd_kernelINS_13Kernel_traitsIf13__nv_bfloat16fS2_fjLj3072ELj1ELj1ELj4ELj16ENS_18Kernel_traits_baseILj3072EfS2_fS2_fjLj128EEEEELb0ELb1ELb1ELb0EEEvNS_9FwdParamsE --------------------------
	.section	.nv.shared._ZN10layer_norm13ln_fwd_kernelINS_13Kernel_traitsIf13__nv_bfloat16fS2_fjLj3072ELj1ELj1ELj4ELj16ENS_18Kernel_traits_baseILj3072EfS2_fS2_fjLj128EEEEELb0ELb1ELb1ELb0EEEvNS_9FwdParamsE,"aw",@nobits
	.sectionflags	@""
	.align	16
	.zero		1024


//--------------------- .nv.shared._ZN10layer_norm13ln_fwd_kernelINS_13Kernel_traitsIf13__nv_bfloat16fS2_fjLj3072ELj1ELj1ELj4ELj16ENS_18Kernel_traits_baseILj3072EfS2_fS2_fjLj128EEEEELb0ELb1ELb1ELb1EEEvNS_9FwdParamsE --------------------------
	.section	.nv.shared._ZN10layer_norm13ln_fwd_kernelINS_13Kernel_traitsIf13__nv_bfloat16fS2_fjLj3072ELj1ELj1ELj4ELj16ENS_18Kernel_traits_baseILj3072EfS2_fS2_fjLj128EEEEELb0ELb1ELb1ELb1EEEvNS_9FwdParamsE,"aw",@nobits
	.sectionflags	@""
	.align	16
	.zero		1024


//--------------------- .nv.shared._ZN10layer_norm13ln_fwd_kernelINS_13Kernel_traitsIf13__nv_bfloat16fS2_fjLj3072ELj1ELj1ELj4ELj16ENS_18Kernel_traits_baseILj3072EfS2_fS2_fjLj128EEEEELb1ELb0ELb0ELb0EEEvNS_9FwdParamsE --------------------------
	.section	.nv.shared._ZN10layer_norm13ln_fwd_kernelINS_13Kernel_traitsIf13__nv_bfloat16fS2_fjLj3072ELj1ELj1ELj4ELj16ENS_18Kernel_traits_baseILj3072EfS2_fS2_fjLj128EEEEELb1ELb0ELb0ELb0EEEvNS_9FwdParamsE,"aw",@nobits
	.sectionflags	@""
	.align	16
	.zero		1024


//--------------------- .nv.shared._ZN10layer_norm13ln_fwd_kernelINS_13Kernel_traitsIf13__nv_bfloat16fS2_fjLj3072ELj1ELj1ELj4ELj16ENS_18Kernel_traits_baseILj3072EfS2_fS2_fjLj128EEEEELb1ELb0ELb0ELb1EEEvNS_9FwdParamsE --------------------------
	.section	.nv.shared._ZN10layer_norm13ln_fwd_kernelINS_13Kernel_traitsIf13__nv_bfloat16fS2_fjLj3072ELj1ELj1ELj4ELj16ENS_18Kernel_traits_baseILj3072EfS2_fS2_fjLj128EEEEELb1ELb0ELb0ELb1EEEvNS_9FwdParamsE,"aw",@nobits
	.sectionflags	@""
	.align	16
	.zero		1024


//--------------------- .nv.shared._ZN10layer_norm13ln_fwd_kernelINS_13Kernel_traitsIf13__nv_bfloat16fS2_fjLj3072ELj1ELj1ELj4ELj16ENS_18Kernel_traits_baseILj3072EfS2_fS2_fjLj128EEEEELb1ELb0ELb1ELb0EEEvNS_9FwdParamsE --------------------------
	.section	.nv.shared._ZN10layer_norm13ln_fwd_kernelINS_13Kernel_traitsIf13__nv_bfloat16fS2_fjLj3072ELj1ELj1ELj4ELj16ENS_18Kernel_traits_baseILj3072EfS2_fS2_fjLj128EEEEELb1ELb0ELb1ELb0EEEvNS_9FwdParamsE,"aw",@nobits
	.sectionflags	@""
	.align	16
	.zero		1024


//--------------------- .nv.shared._ZN10layer_norm13ln_fwd_kernelINS_13Kernel_traitsIf13__nv_bfloat16fS2_fjLj3072ELj1ELj1ELj4ELj16ENS_18Kernel_traits_baseILj3072EfS2_fS2_fjLj128EEEEELb1ELb0ELb1ELb1EEEvNS_9FwdParamsE --------------------------
	.section	.nv.shared._ZN10layer_norm13ln_fwd_kernelINS_13Kernel_traitsIf13__nv_bfloat16fS2_fjLj3072ELj1ELj1ELj4ELj16ENS_18Kernel_traits_baseILj3072EfS2_fS2_fjLj128EEEEELb1ELb0ELb1ELb1EEEvNS_9FwdParamsE,"aw",@nobits
	.sectionflags	@""
	.align	16
	.zero		1024


//--------------------- .nv.shared._ZN10layer_norm13ln_fwd_kernelINS_13Kernel_traitsIf13__nv_bfloat16fS2_fjLj3072ELj1ELj1ELj4ELj16ENS_18Kernel_traits_baseILj3072EfS2_fS2_fjLj128EEEEELb1ELb1ELb0ELb0EEEvNS_9FwdParamsE --------------------------
	.section	.nv.shared._ZN10layer_norm13ln_fwd_kernelINS_13Kernel_traitsIf13__nv_bfloat16fS2_fjLj3072ELj1ELj1ELj4ELj16ENS_18Kernel_traits_baseILj3072EfS2_fS2_fjLj128EEEEELb1ELb1ELb0ELb0EEEvNS_9FwdParamsE,"aw",@nobits
	.sectionflags	@""
	.align	16
	.zero		1024


//--------------------- .nv.shared._ZN10layer_norm13ln_fwd_kernelINS_13Kernel_traitsIf13__nv_bfloat16fS2_fjLj3072ELj1ELj1ELj4ELj16ENS_18Kernel_traits_baseILj3072EfS2_fS2_fjLj128EEEEELb1ELb1ELb0ELb1EEEvNS_9FwdParamsE --------------------------
	.section	.nv.shared._ZN10layer_norm13ln_fwd_kernelINS_13Kernel_traitsIf13__nv_bfloat16fS2_fjLj3072ELj1ELj1ELj4ELj16ENS_18Kernel_traits_baseILj3072EfS2_fS2_fjLj128EEEEELb1ELb1ELb0ELb1EEEvNS_9FwdParamsE,"aw",@nobits
	.sectionflags	@""
	.align	16
	.zero		1024


//--------------------- .nv.shared._ZN10layer_norm13ln_fwd_kernelINS_13Kernel_traitsIf13__nv_bfloat16fS2_fjLj3072ELj1ELj1ELj4ELj16ENS_18Kernel_traits_baseILj3072EfS2_fS2_fjLj128EEEEELb1ELb1ELb1ELb0EEEvNS_9FwdParamsE --------------------------
	.section	.nv.shared._ZN10layer_norm13ln_fwd_kernelINS_13Kernel_traitsIf13__nv_bfloat16fS2_fjLj3072ELj1ELj1ELj4ELj16ENS_18Kernel_traits_baseILj3072EfS2_fS2_fjLj128EEEEELb1ELb1ELb1ELb0EEEvNS_9FwdParamsE,"aw",@nobits
	.sectionflags	@""
	.align	16
	.zero		1024


//--------------------- .nv.shared._ZN10layer_norm13ln_fwd_kernelINS_13Kernel_traitsIf13__nv_bfloat16fS2_fjLj3072ELj1ELj1ELj4ELj16ENS_18Kernel_traits_baseILj3072EfS2_fS2_fjLj128EEEEELb1ELb1ELb1ELb1EEEvNS_9FwdParamsE --------------------------
	.section	.nv.shared._ZN10layer_norm13ln_fwd_kernelINS_13Kernel_traitsIf13__nv_bfloat16fS2_fjLj3072ELj1ELj1ELj4ELj16ENS_18Kernel_traits_baseILj3072EfS2_fS2_fjLj128EEEEELb1ELb1ELb1ELb1EEEvNS_9FwdParamsE,"aw",@nobits
	.sectionflags	@""
	.align	16
	.zero		1024


//--------------------- .nv.shared._ZN10layer_norm13ln_fwd_kernelINS_13Kernel_traitsIf6__halfS2_S2_fjLj3072ELj1ELj1ELj4ELj16ENS_18Kernel_traits_baseILj3072EfS2_S2_S2_fjLj128EEEEELb0ELb0ELb0ELb0EEEvNS_9FwdParamsE --------------------------
	.section	.nv.shared._ZN10layer_norm13ln_fwd_kernelINS_13Kernel_traitsIf6__halfS2_S2_fjLj3072ELj1ELj1ELj4ELj16ENS_18Kernel_traits_baseILj3072EfS2_S2_S2_fjLj128EEEEELb0ELb0ELb0ELb0EEEvNS_9FwdParamsE,"aw",@nobits
	.sectionflags	@""
	.align	16
	.zero		1024


//--------------------- .nv.shared._ZN10layer_norm13ln_fwd_kernelINS_13Kernel_traitsIf6__halfS2_S2_fjLj3072ELj1ELj1ELj4ELj16ENS_18Kernel_traits_baseILj3072EfS2_S2_S2_fjLj128EEEEELb0ELb0ELb0ELb1EEEvNS_9FwdParamsE --------------------------
	.section	.nv.shared._ZN10layer_norm13ln_fwd_kernelINS_13Kernel_traitsIf6__halfS2_S2_fjLj3072ELj1ELj1ELj4ELj16ENS_18Kernel_traits_baseILj3072EfS2_S2_S2_fjLj128EEEEELb0ELb0ELb0ELb1EEEvNS_9FwdParamsE,"aw",@nobits
	.sectionflags	@""
	.align	16
	.zero		1024


//--------------------- .nv.shared._ZN10layer_norm13ln_fwd_kernelINS_13Kernel_traitsIf6__halfS2_S2_fjLj3072ELj1ELj1ELj4ELj16ENS_18Kernel_traits_baseILj3072EfS2_S2_S2_fjLj128EEEEELb0ELb0ELb1ELb0EEEvNS_9FwdParamsE --------------------------
	.section	.nv.shared._ZN10layer_norm13ln_fwd_kernelINS_13Kernel_traitsIf6__halfS2_S2_fjLj3072ELj1ELj1ELj4ELj16ENS_18Kernel_traits_baseILj3072EfS2_S2_S2_fjLj128EEEEELb0ELb0ELb1ELb0EEEvNS_9FwdParamsE,"aw",@nobits
	.sectionflags	@""
	.align	16
	.zero		1024


//--------------------- .nv.shared._ZN10layer_norm13ln_fwd_kernelINS_13Kernel_traitsIf6__halfS2_S2_fjLj3072ELj1ELj1ELj4ELj16ENS_18Kernel_traits_baseILj3072EfS2_S2_S2_fjLj128EEEEELb0ELb0ELb1ELb1EEEvNS_9FwdParamsE --------------------------
	.section	.nv.shared._ZN10layer_norm13ln_fwd_kernelINS_13Kernel_traitsIf6__halfS2_S2_fjLj3072ELj1ELj1ELj4ELj16ENS_18Kernel_traits_baseILj3072EfS2_S2_S2_fjLj128EEEEELb0ELb0ELb1ELb1EEEvNS_9FwdParamsE,"aw",@nobits
	.sectionflags	@""
	.align	16
	.zero		1024


//--------------------- .nv.shared._ZN10layer_norm13ln_fwd_kernelINS_13Kernel_traitsIf6__halfS2_S2_fjLj3072ELj1ELj1ELj4ELj16ENS_18Kernel_traits_baseILj3072EfS2_S2_S2_fjLj128EEEEELb0ELb1ELb0ELb0EEEvNS_9FwdParamsE --------------------------
	.section	.nv.shared._ZN10layer_norm13ln_fwd_kernelINS_13Kernel_traitsIf6__halfS2_S2_fjLj3072ELj1ELj1ELj4ELj16ENS_18Kernel_traits_baseILj3072EfS2_S2_S2_fjLj128EEEEELb0ELb1ELb0ELb0EEEvNS_9FwdParamsE,"aw",@nobits
	.sectionflags	@""
	.align	16
	.zero		1024


//--------------------- .nv.shared._ZN10layer_norm13ln_fwd_kernelINS_13Kernel_traitsIf6__halfS2_S2_fjLj3072ELj1ELj1ELj4ELj16ENS_18Kernel_traits_baseILj3072EfS2_S2_S2_fjLj128EEEEELb0ELb1ELb0ELb1EEEvNS_9FwdParamsE --------------------------
	.section	.nv.shared._ZN10layer_norm13ln_fwd_kernelINS_13Kernel_traitsIf6__halfS2_S2_fjLj3072ELj1ELj1ELj4ELj16ENS_18Kernel_traits_baseILj3072EfS2_S2_S2_fjLj128EEEEELb0ELb1ELb0ELb1EEEvNS_9FwdParamsE,"aw",@nobits
	.sectionflags	@""
	.align	16
	.zero		1024


//--------------------- .nv.shared._ZN10layer_norm13ln_fwd_kernelINS_13Kernel_traitsIf6__halfS2_S2_fjLj3072ELj1ELj1ELj4ELj16ENS_18Kernel_traits_baseILj3072EfS2_S2_S2_fjLj128EEEEELb0ELb1ELb1ELb0EEEvNS_9FwdParamsE --------------------------
	.section	.nv.shared._ZN10layer_norm13ln_fwd_kernelINS_13Kernel_traitsIf6__halfS2_S2_fjLj3072ELj1ELj1ELj4ELj16ENS_18Kernel_traits_baseILj3072EfS2_S2_S2_fjLj128EEEEELb0ELb1ELb1ELb0EEEvNS_9FwdParamsE,"aw",@nobits
	.sectionflags	@""
	.align	16
	.zero		1024


//--------------------- .nv.shared._ZN10layer_norm13ln_fwd_kernelINS_13Kernel_traitsIf6__halfS2_S2_fjLj3072ELj1ELj1ELj4ELj16ENS_18Kernel_traits_baseILj3072EfS2_S2_S2_fjLj128EEEEELb0ELb1ELb1ELb1EEEvNS_9FwdParamsE --------------------------
	.section	.nv.shared._ZN10layer_norm13ln_fwd_kernelINS_13Kernel_traitsIf6__halfS2_S2_fjLj3072ELj1ELj1ELj4ELj16ENS_18Kernel_traits_baseILj3072EfS2_S2_S2_fjLj128EEEEELb0ELb1ELb1ELb1EEEvNS_9FwdParamsE,"aw",@nobits
	.sectionflags	@""
	.align	16
	.zero		1024


//--------------------- .nv.shared._ZN10layer_norm13ln_fwd_kernelINS_13Kernel_traitsIf6__halfS2_S2_fjLj3072ELj1ELj1ELj4ELj16ENS_18Kernel_traits_baseILj3072EfS2_S2_S2_fjLj128EEEEELb1ELb0ELb0ELb0EEEvNS_9FwdParamsE --------------------------
	.section	.nv.shared._ZN10layer_norm13ln_fwd_kernelINS_13Kernel_traitsIf6__halfS2_S2_fjLj3072ELj1ELj1ELj4ELj16ENS_18Kernel_traits_baseILj3072EfS2_S2_S2_fjLj128EEEEELb1ELb0ELb0ELb0EEEvNS_9FwdParamsE,"aw",@nobits
	.sectionflags	@""
	.align	16
	.zero		1024


//--------------------- .nv.shared._ZN10layer_norm13ln_fwd_kernelINS_13Kernel_traitsIf6__halfS2_S2_fjLj3072ELj1ELj1ELj4ELj16ENS_18Kernel_traits_baseILj3072EfS2_S2_S2_fjLj128EEEEELb1ELb0ELb0ELb1EEEvNS_9FwdParamsE --------------------------
	.section	.nv.shared._ZN10layer_norm13ln_fwd_kernelINS_13Kernel_traitsIf6__halfS2_S2_fjLj3072ELj1ELj1ELj4ELj16ENS_18Kernel_traits_baseILj3072EfS2_S2_S2_fjLj128EEEEELb1ELb0ELb0ELb1EEEvNS_9FwdParamsE,"aw",@nobits
	.sectionflags	@""
	.align	16
	.zero		1024


//--------------------- .nv.shared._ZN10layer_norm13ln_fwd_kernelINS_13Kernel_traitsIf6__halfS2_S2_fjLj3072ELj1ELj1ELj4ELj16ENS_18Kernel_traits_baseILj3072EfS2_S2_S2_fjLj128EEEEELb1ELb0ELb1ELb0EEEvNS_9FwdParamsE --------------------------
	.section	.nv.shared._ZN10layer_norm13ln_fwd_kernelINS_13Kernel_traitsIf6__halfS2_S2_fjLj3072ELj1ELj1ELj4ELj16ENS_18Kernel_traits_baseILj3072EfS2_S2_S2_fjLj128EEEEELb1ELb0ELb1ELb0EEEvNS_9FwdParamsE,"aw",@nobits
	.sectionflags	@""
	.align	16
	.zero		1024


//--------------------- .nv.shared._ZN10layer_norm13ln_fwd_kernelINS_13Kernel_traitsIf6__halfS2_S2_fjLj3072ELj1ELj1ELj4ELj16ENS_18Kernel_traits_baseILj3072EfS2_S2_S2_fjLj128EEEEELb1ELb0ELb1ELb1EEEvNS_9FwdParamsE --------------------------
	.section	.nv.shared._ZN10layer_norm13ln_fwd_kernelINS_13Kernel_traitsIf6__halfS2_S2_fjLj3072ELj1ELj1ELj4ELj16ENS_18Kernel_traits_baseILj3072EfS2_S2_S2_fjLj128EEEEELb1ELb0ELb1ELb1EEEvNS_9FwdParamsE,"aw",@nobits
	.sectionflags	@""
	.align	16
	.zero		1024


//--------------------- .nv.shared._ZN10layer_norm13ln_fwd_kernelINS_13Kernel_traitsIf6__halfS2_S2_fjLj3072ELj1ELj1ELj4ELj16ENS_18Kernel_traits_baseILj3072EfS2_S2_S2_fjLj128EEEEELb1ELb1ELb0ELb0EEEvNS_9FwdParamsE --------------------------
	.section	.nv.shared._ZN10layer_norm13ln_fwd_kernelINS_13Kernel_traitsIf6__halfS2_S2_fjLj3072ELj1ELj1ELj4ELj16ENS_18Kernel_traits_baseILj3072EfS2_S2_S2_fjLj128EEEEELb1ELb1ELb0ELb0EEEvNS_9FwdParamsE,"aw",@nobits
	.sectionflags	@""
	.align	16
	.zero		1024


//--------------------- .nv.shared._ZN10layer_norm13ln_fwd_kernelINS_13Kernel_traitsIf6__halfS2_S2_fjLj3072ELj1ELj1ELj4ELj16ENS_18Kernel_traits_baseILj3072EfS2_S2_S2_fjLj128EEEEELb1ELb1ELb0ELb1EEEvNS_9FwdParamsE --------------------------
	.section	.nv.shared._ZN10layer_norm13ln_fwd_kernelINS_13Kernel_traitsIf6__halfS2_S2_fjLj3072ELj1ELj1ELj4ELj16ENS_18Kernel_traits_baseILj3072EfS2_S2_S2_fjLj128EEEEELb1ELb1ELb0ELb1EEEvNS_9FwdParamsE,"aw",@nobits
	.sectionflags	@""
	.align	16
	.zero		1024


//--------------------- .nv.shared._ZN10layer_norm13ln_fwd_kernelINS_13Kernel_traitsIf6__halfS2_S2_fjLj3072ELj1ELj1ELj4ELj16ENS_18Kernel_traits_baseILj3072EfS2_S2_S2_fjLj128EEEEELb1ELb1ELb1ELb0EEEvNS_9FwdParamsE --------------------------
	.section	.nv.shared._ZN10layer_norm13ln_fwd_kernelINS_13Kernel_traitsIf6__halfS2_S2_fjLj3072ELj1ELj1ELj4ELj16ENS_18Kernel_traits_baseILj3072EfS2_S2_S2_fjLj128EEEEELb1ELb1ELb1ELb0EEEvNS_9FwdParamsE,"aw",@nobits
	.sectionflags	@""
	.align	16
	.zero		1024


//--------------------- .nv.shared._ZN10layer_norm13ln_fwd_kernelINS_13Kernel_traitsIf6__halfS2_S2_fjLj3072ELj1ELj1ELj4ELj16ENS_18Kernel_traits_baseILj3072EfS2_S2_S2_fjLj128EEEEELb1ELb1ELb1ELb1EEEvNS_9FwdParamsE --------------------------
	.section	.nv.shared._ZN10layer_norm13ln_fwd_kernelINS_13Kernel_traitsIf6__halfS2_S2_fjLj3072ELj1ELj1ELj4ELj16ENS_18Kernel_traits_baseILj3072EfS2_S2_S2_fjLj128EEEEELb1ELb1ELb1ELb1EEEvNS_9FwdParamsE,"aw",@nobits
	.sectionflags	@""
	.align	16
	.zero		1024


//--------------------- .nv.shared._ZN10layer_norm13ln_fwd_kernelINS_13Kernel_traitsI6__halfS2_fS2_fjLj3072ELj1ELj1ELj4ELj16ENS_18Kernel_traits_baseILj3072ES2_S2_fS2_fjLj128EEEEELb0ELb0ELb0ELb0EEEvNS_9FwdParamsE --------------------------
	.section	.nv.shared._ZN10layer_norm13ln_fwd_kernelINS_13Kernel_traitsI6__halfS2_fS2_fjLj3072ELj1ELj1ELj4ELj16ENS_18Kernel_traits_baseILj3072ES2_S2_fS2_fjLj128EEEEELb0ELb0ELb0ELb0EEEvNS_9FwdParamsE,"aw",@nobits
	.sectionflags	@""
	.align	16
	.zero		1024


//--------------------- .nv.shared._ZN10layer_norm13ln_fwd_kernelINS_13Kernel_traitsI6__halfS2_fS2_fjLj3072ELj1ELj1ELj4ELj16ENS_18Kernel_traits_baseILj3072ES2_S2_fS2_fjLj128EEEEELb0ELb0ELb0ELb1EEEvNS_9FwdParamsE --------------------------
	.section	.nv.shared._ZN10layer_norm13ln_fwd_kernelINS_13Kernel_traitsI6__halfS2_fS2_fjLj3072ELj1ELj1ELj4ELj16ENS_18Kernel_traits_baseILj3072ES2_S2_fS2_fjLj128EEEEELb0ELb0ELb0ELb1EEEvNS_9FwdParamsE,"aw",@nobits
	.sectionflags	@""
	.align	16
	.zero		1024


//--------------------- .nv.shared._ZN10layer_norm13ln_fwd_kernelINS_13Kernel_traitsI6__halfS2_fS2_fjLj3072ELj1ELj1ELj4ELj16ENS_18Kernel_traits_baseILj3072ES2_S2_fS2_fjLj128EEEEELb0ELb0ELb1ELb0EEEvNS_9FwdParamsE --------------------------
	.section	.nv.shared._ZN10layer_norm13ln_fwd_kernelINS_13Kernel_traitsI6__halfS2_fS2_fjLj3072ELj1ELj1ELj4ELj16ENS_18Kernel_traits_baseILj3072ES2_S2_fS2_fjLj128EEEEELb0ELb0ELb1ELb0EEEvNS_9FwdParamsE,"aw",@nobits
	.sectionflags	@""
	.align	16
	.zero		1024


//--------------------- .nv.shared._ZN10layer_norm13ln_fwd_kernelINS_13Kernel_traitsI6__halfS2_fS2_fjLj3072ELj1ELj1ELj4ELj16ENS_18Kernel_traits_baseILj3072ES2_S2_fS2_fjLj128EEEEELb0ELb0ELb1ELb1EEEvNS_9FwdParamsE --------------------------
	.section	.nv.shared._ZN10layer_norm13ln_fwd_kernelINS_13Kernel_traitsI6__halfS2_fS2_fjLj3072ELj1ELj1ELj4ELj16ENS_18Kernel_traits_baseILj3072ES2_S2_fS2_fjLj128EEEEELb0ELb0ELb1ELb1EEEvNS_9FwdParamsE,"aw",@nobits
	.sectionflags	@""
	.align	16
	.zero		1024


//--------------------- .nv.shared._ZN10layer_norm13ln_fwd_kernelINS_13Kernel_traitsI6__halfS2_fS2_fjLj3072ELj1ELj1ELj4ELj16ENS_18Kernel_traits_baseILj3072ES2_S2_fS2_fjLj128EEEEELb0ELb1ELb0ELb0EEEvNS_9FwdParamsE --------------------------
	.section	.nv.shared._ZN10layer_norm13ln_fwd_kernelINS_13Kernel_traitsI6__halfS2_fS2_fjLj3072ELj1ELj1ELj4ELj16ENS_18Kernel_traits_baseILj3072ES2_S2_fS2_fjLj128EEEEELb0ELb1ELb0ELb0EEEvNS_9FwdParamsE,"aw",@nobits
	.sectionflags	@""
	.align	16
	.zero		1024


//--------------------- .nv.shared._ZN10layer_norm13ln_fwd_kernelINS_13Kernel_traitsI6__halfS2_fS2_fjLj3072ELj1ELj1ELj4ELj16ENS_18Kernel_traits_baseILj3072ES2_S2_fS2_fjLj128EEEEELb0ELb1ELb0ELb1EEEvNS_9FwdParamsE --------------------------
	.section	.nv.shared._ZN10layer_norm13ln_fwd_kernelINS_13Kernel_traitsI6__halfS2_fS2_fjLj3072ELj1ELj1ELj4ELj16ENS_18Kernel_traits_baseILj3072ES2_S2_fS2_fjLj128EEEEELb0ELb1ELb0ELb1EEEvNS_9FwdParamsE,"aw",@nobits
	.sectionflags	@""
	.align	16
	.zero		1024


//--------------------- .nv.shared._ZN10layer_norm13ln_fwd_kernelINS_13Kernel_traitsI6__halfS2_fS2_fjLj3072ELj1ELj1ELj4ELj16ENS_18Kernel_traits_baseILj3072ES2_S2_fS2_fjLj128EEEEELb0ELb1ELb1ELb0EEEvNS_9FwdParamsE --------------------------
	.section	.nv.shared._ZN10layer_norm13ln_fwd_kernelINS_13Kernel_traitsI6__halfS2_fS2_fjLj3072ELj1ELj1ELj4ELj16ENS_18Kernel_traits_baseILj3072ES2_S2_fS2_fjLj128EEEEELb0ELb1ELb1ELb0EEEvNS_9FwdParamsE,"aw",@nobits
	.sectionflags	@""
	.align	16
	.zero		1024


//--------------------- .nv.shared._ZN10layer_norm13ln_fwd_kernelINS_13Kernel_traitsI6__halfS2_fS2_fjLj3072ELj1ELj1ELj4ELj16ENS_18Kernel_traits_baseILj3072ES2_S2_fS2_fjLj128EEEEELb0ELb1ELb1ELb1EEEvNS_9FwdParamsE --------------------------
	.section	.nv.shared._ZN10layer_norm13ln_fwd_kernelINS_13Kernel_traitsI6__halfS2_fS2_fjLj3072ELj1ELj1ELj4ELj16ENS_18Kernel_traits_baseILj3072ES2_S2_fS2_fjLj128EEEEELb0ELb1ELb1ELb1EEEvNS_9FwdParamsE,"aw",@nobits
	.sectionflags	@""
	.align	16
	.zero		1024


//--------------------- .nv.shared._ZN10layer_norm13ln_fwd_kernelINS_13Kernel_traitsI6__halfS2_fS2_fjLj3072ELj1ELj1ELj4ELj16ENS_18Kernel_traits_baseILj3072ES2_S2_fS2_fjLj128EEEEELb1ELb0ELb0ELb0EEEvNS_9FwdParamsE --------------------------
	.section	.nv.shared._ZN10layer_norm13ln_fwd_kernelINS_13Kernel_traitsI6__halfS2_fS2_fjLj3072ELj1ELj1ELj4ELj16ENS_18Kernel_traits_baseILj3072ES2_S2_fS2_fjLj128EEEEELb1ELb0ELb0ELb0EEEvNS_9FwdParamsE,"aw",@nobits
	.sectionflags	@""
	.align	16
	.zero		1024


//--------------------- .nv.shared._ZN10layer_norm13ln_fwd_kernelINS_13Kernel_traitsI6__halfS2_fS2_fjLj3072ELj1ELj1ELj4ELj16ENS_18Kernel_traits_baseILj3072ES2_S2_fS2_fjLj128EEEEELb1ELb0ELb0ELb1EEEvNS_9FwdParamsE --------------------------
	.section	.nv.shared._ZN10layer_norm13ln_fwd_kernelINS_13Kernel_traitsI6__halfS2_fS2_fjLj3072ELj1ELj1ELj4ELj16ENS_18Kernel_traits_baseILj3072ES2_S2_fS2_fjLj128EEEEELb1ELb0ELb0ELb1EEEvNS_9FwdParamsE,"aw",@nobits
	.sectionflags	@""
	.align	16
	.zero		1024


//--------------------- .nv.shared._ZN10layer_norm13ln_fwd_kernelINS_13Kernel_traitsI6__halfS2_fS2_fjLj3072ELj1ELj1ELj4ELj16ENS_18Kernel_traits_baseILj3072ES2_S2_fS2_fjLj128EEEEELb1ELb0ELb1ELb0EEEvNS_9FwdParamsE --------------------------
	.section	.nv.shared._ZN10layer_norm13ln_fwd_kernelINS_13Kernel_traitsI6__halfS2_fS2_fjLj3072ELj1ELj1ELj4ELj16ENS_18Kernel_traits_baseILj3072ES2_S2_fS2_fjLj128EEEEELb1ELb0ELb1ELb0EEEvNS_9FwdParamsE,"aw",@nobits
	.sectionflags	@""
	.align	16
	.zero		1024


//--------------------- .nv.shared._ZN10layer_norm13ln_fwd_kernelINS_13Kernel_traitsI6__halfS2_fS2_fjLj3072ELj1ELj1ELj4ELj16ENS_18Kernel_traits_baseILj3072ES2_S2_fS2_fjLj128EEEEELb1ELb0ELb1ELb1EEEvNS_9FwdParamsE --------------------------
	.section	.nv.shared._ZN10layer_norm13ln_fwd_kernelINS_13Kernel_traitsI6__halfS2_fS2_fjLj3072ELj1ELj1ELj4ELj16ENS_18Kernel_traits_baseILj3072ES2_S2_fS2_fjLj128EEEEELb1ELb0ELb1ELb1EEEvNS_9FwdParamsE,"aw",@nobits
	.sectionflags	@""
	.align	16
	.zero		1024


//--------------------- .nv.shared._ZN10layer_norm13ln_fwd_kernelINS_13Kernel_traitsI6__halfS2_fS2_fjLj3072ELj1ELj1ELj4ELj16ENS_18Kernel_traits_baseILj3072ES2_S2_fS2_fjLj128EEEEELb1ELb1ELb0ELb0EEEvNS_9FwdParamsE --------------------------
	.section	.nv.shared._ZN10layer_norm13ln_fwd_kernelINS_13Kernel_traitsI6__halfS2_fS2_fjLj3072ELj1ELj1ELj4ELj16ENS_18Kernel_traits_baseILj3072ES2_S2_fS2_fjLj128EEEEELb1ELb1ELb0ELb0EEEvNS_9FwdParamsE,"aw",@nobits
	.sectionflags	@""
	.align	16
	.zero		1024


//--------------------- .nv.shared._ZN10layer_norm13ln_fwd_kernelINS_13Kernel_traitsI6__halfS2_fS2_fjLj3072ELj1ELj1ELj4ELj16ENS_18Kernel_traits_baseILj3072ES2_S2_fS2_fjLj128EEEEELb1ELb1ELb0ELb1EEEvNS_9FwdParamsE --------------------------
	.section	.nv.shared._ZN10layer_norm13ln_fwd_kernelINS_13Kernel_traitsI6__halfS2_fS2_fjLj3072ELj1ELj1ELj4ELj16ENS_18Kernel_traits_baseILj3072ES2_S2_fS2_fjLj128EEEEELb1ELb1ELb0ELb1EEEvNS_9FwdParamsE,"aw",@nobits
	.sectionflags	@""
	.align	16
	.zero		1024


//--------------------- .nv.shared._ZN10layer_norm13ln_fwd_kernelINS_13Kernel_traitsI6__halfS2_fS2_fjLj3072ELj1ELj1ELj4ELj16ENS_18Kernel_traits_baseILj3072ES2_S2_fS2_fjLj128EEEEELb1ELb1ELb1ELb0EEEvNS_9FwdParamsE --------------------------
	.section	.nv.shared._ZN10layer_norm13ln_fwd_kernelINS_13Kernel_traitsI6__halfS2_fS2_fjLj3072ELj1ELj1ELj4ELj16ENS_18Kernel_traits_baseILj3072ES2_S2_fS2_fjLj128EEEEELb1ELb1ELb1ELb0EEEvNS_9FwdParamsE,"aw",@nobits
	.sectionflags	@""
	.align	16
	.zero		1024


//--------------------- .nv.shared._ZN10layer_norm13ln_fwd_kernelINS_13Kernel_traitsI6__halfS2_fS2_fjLj3072ELj1ELj1ELj4ELj16ENS_18Kernel_traits_baseILj3072ES2_S2_fS2_fjLj128EEEEELb1ELb1ELb1ELb1EEEvNS_9FwdParamsE --------------------------
	.section	.nv.shared._ZN10layer_norm13ln_fwd_kernelINS_13Kernel_traitsI6__halfS2_fS2_fjLj3072ELj1ELj1ELj4ELj16ENS_18Kernel_traits_baseILj3072ES2_S2_fS2_fjLj128EEEEELb1ELb1ELb1ELb1EEEvNS_9FwdParamsE,"aw",@nobits
	.sectionflags	@""
	.align	16
	.zero		1024


//--------------------- .nv.shared._ZN10layer_norm13ln_fwd_kernelINS_13Kernel_traitsIf6__halffS2_fjLj3072ELj1ELj1ELj4ELj16ENS_18Kernel_traits_baseILj3072EfS2_fS2_fjLj128EEEEELb0ELb0ELb0ELb0EEEvNS_9FwdParamsE --------------------------
	.section	.nv.shared._ZN10layer_norm13ln_fwd_kernelINS_13Kernel_traitsIf6__halffS2_fjLj3072ELj1ELj1ELj4ELj16ENS_18Kernel_traits_baseILj3072EfS2_fS2_fjLj128EEEEELb0ELb0ELb0ELb0EEEvNS_9FwdParamsE,"aw",@nobits
	.sectionflags	@""
	.align	16
	.zero		1024


//--------------------- .nv.shared._ZN10layer_norm13ln_fwd_kernelINS_13Kernel_traitsIf6__halffS2_fjLj3072ELj1ELj1ELj4ELj16ENS_18Kernel_traits_baseILj3072EfS2_fS2_fjLj128EEEEELb0ELb0ELb0ELb1EEEvNS_9FwdParamsE --------------------------
	.section	.nv.shared._ZN10layer_norm13ln_fwd_kernelINS_13Kernel_traitsIf6__halffS2_fjLj3072ELj1ELj1ELj4ELj16ENS_18Kernel_traits_baseILj3072EfS2_fS2_fjLj128EEEEELb0ELb0ELb0ELb1EEEvNS_9FwdParamsE,"aw",@nobits
	.sectionflags	@""
	.align	16
	.zero		1024


//--------------------- .nv.shared._ZN10layer_norm13ln_fwd_kernelINS_13Kernel_traitsIf6__halffS2_fjLj3072ELj1ELj1ELj4ELj16ENS_18Kernel_traits_baseILj3072EfS2_fS2_fjLj128EEEEELb0ELb0ELb1ELb0EEEvNS_9FwdParamsE --------------------------
	.section	.nv.shared._ZN10layer_norm13ln_fwd_kernelINS_13Kernel_traitsIf6__halffS2_fjLj3072ELj1ELj1ELj4ELj16ENS_18Kernel_traits_baseILj3072EfS2_fS2_fjLj128EEEEELb0ELb0ELb1ELb0EEEvNS_9FwdParamsE,"aw",@nobits
	.sectionflags	@""
	.align	16
	.zero		1024


//--------------------- .nv.shared._ZN10layer_norm13ln_fwd_kernelINS_13Kernel_traitsIf6__halffS2_fjLj3072ELj1ELj1ELj4ELj16ENS_18Kernel_traits_baseILj3072EfS2_fS2_fjLj128EEEEELb0ELb0ELb1ELb1EEEvNS_9FwdParamsE --------------------------
	.section	.nv.shared._ZN10layer_norm13ln_fwd_kernelINS_13Kernel_traitsIf6__halffS2_fjLj3072ELj1ELj1ELj4ELj16ENS_18Kernel_traits_baseILj3072EfS2_fS2_fjLj128EEEEELb0ELb0ELb1ELb1EEEvNS_9FwdParamsE,"aw",@nobits
	.sectionflags	@""
	.align	16
	.zero		1024


//--------------------- .nv.shared._ZN10layer_norm13ln_fwd_kernelINS_13Kernel_traitsIf6__halffS2_fjLj3072ELj1ELj1ELj4ELj16ENS_18Kernel_traits_baseILj3072EfS2_fS2_fjLj128EEEEELb0ELb1ELb0ELb0EEEvNS_9FwdParamsE --------------------------
	.section	.nv.shared._ZN10layer_norm13ln_fwd_kernelINS_13Kernel_traitsIf6__halffS2_fjLj3072ELj1ELj1ELj4ELj16ENS_18Kernel_traits_baseILj3072EfS2_fS2_fjLj128EEEEELb0ELb1ELb0ELb0EEEvNS_9FwdParamsE,"aw",@nobits
	.sectionflags	@""
	.align	16
	.zero		1024


//--------------------- .nv.shared._ZN10layer_norm13ln_fwd_kernelINS_13Kernel_traitsIf6__halffS2_fjLj3072ELj1ELj1ELj4ELj16ENS_18Kernel_traits_baseILj3072EfS2_fS2_fjLj128EEEEELb0ELb1ELb0ELb1EEEvNS_9FwdParamsE --------------------------
	.section	.nv.shared._ZN10layer_norm13ln_fwd_kernelINS_13Kernel_traitsIf6__halffS2_fjLj3072ELj1ELj1ELj4ELj16ENS_18Kernel_traits_baseILj3072EfS2_fS2_fjLj128EEEEELb0ELb1ELb0ELb1EEEvNS_9FwdParamsE,"aw",@nobits
	.sectionflags	@""
	.align	16
	.zero		1024


//--------------------- .nv.shared._ZN10layer_norm13ln_fwd_kernelINS_13Kernel_traitsIf6__halffS2_fjLj3072ELj1ELj1ELj4ELj16ENS_18Kernel_traits_baseILj3072EfS2_fS2_fjLj128EEEEELb0ELb1ELb1ELb0EEEvNS_9FwdParamsE --------------------------
	.section	.nv.shared._ZN10layer_norm13ln_fwd_kernelINS_13Kernel_traitsIf6__halffS2_fjLj3072ELj1ELj1ELj4ELj16ENS_18Kernel_traits_baseILj3072EfS2_fS2_fjLj128EEEEELb0ELb1ELb1ELb0EEEvNS_9FwdParamsE,"aw",@nobits
	.sectionflags	@""
	.align	16
	.zero		1024


//--------------------- .nv.shared._ZN10layer_norm13ln_fwd_kernelINS_13Kernel_traitsIf6__halffS2_fjLj3072ELj1ELj1ELj4ELj16ENS_18Kernel_traits_baseILj3072EfS2_fS2_fjLj128EEEEELb0ELb1ELb1ELb1EEEvNS_9FwdParamsE --------------------------
	.section	.nv.shared._ZN10layer_norm13ln_fwd_kernelINS_13Kernel_traitsIf6__halffS2_fjLj3072ELj1ELj1ELj4ELj16ENS_18Kernel_traits_baseILj3072EfS2_fS2_fjLj128EEEEELb0ELb1ELb1ELb1EEEvNS_9FwdParamsE,"aw",@nobits
	.sectionflags	@""
	.align	16
	.zero		1024


//--------------------- .nv.shared._ZN10layer_norm13ln_fwd_kernelINS_13Kernel_traitsIf6__halffS2_fjLj3072ELj1ELj1ELj4ELj16ENS_18Kernel_traits_baseILj3072EfS2_fS2_fjLj128EEEEELb1ELb0ELb0ELb0EEEvNS_9FwdParamsE --------------------------
	.section	.nv.shared._ZN10layer_norm13ln_fwd_kernelINS_13Kernel_traitsIf6__halffS2_fjLj3072ELj1ELj1ELj4ELj16ENS_18Kernel_traits_baseILj3072EfS2_fS2_fjLj128EEEEELb1ELb0ELb0ELb0EEEvNS_9FwdParamsE,"aw",@nobits
	.sectionflags	@""
	.align	16
	.zero		1024


//--------------------- .nv.shared._ZN10layer_norm13ln_fwd_kernelINS_13Kernel_traitsIf6__halffS2_fjLj3072ELj1ELj1ELj4ELj16ENS_18Kernel_traits_baseILj3072EfS2_fS2_fjLj128EEEEELb1ELb0ELb0ELb1EEEvNS_9FwdParamsE --------------------------
	.section	.nv.shared._ZN10layer_norm13ln_fwd_kernelINS_13Kernel_traitsIf6__halffS2_fjLj3072ELj1ELj1ELj4ELj16ENS_18Kernel_traits_baseILj3072EfS2_fS2_fjLj128EEEEELb1ELb0ELb0ELb1EEEvNS_9FwdParamsE,"aw",@nobits
	.sectionflags	@""
	.align	16
	.zero		1024


//--------------------- .nv.shared._ZN10layer_norm13ln_fwd_kernelINS_13Kernel_traitsIf6__halffS2_fjLj3072ELj1ELj1ELj4ELj16ENS_18Kernel_traits_baseILj3072EfS2_fS2_fjLj128EEEEELb1ELb0ELb1ELb0EEEvNS_9FwdParamsE --------------------------
	.section	.nv.shared._ZN10layer_norm13ln_fwd_kernelINS_13Kernel_traitsIf6__halffS2_fjLj3072ELj1ELj1ELj4ELj16ENS_18Kernel_traits_baseILj3072EfS2_fS2_fjLj128EEEEELb1ELb0ELb1ELb0EEEvNS_9FwdParamsE,"aw",@nobits
	.sectionflags	@""
	.align	16
	.zero		1024


//--------------------- .nv.shared._ZN10layer_norm13ln_fwd_kernelINS_13Kernel_traitsIf6__halffS2_fjLj3072ELj1ELj1ELj4ELj16ENS_18Kernel_traits_baseILj3072EfS2_fS2_fjLj128EEEEELb1ELb0ELb1ELb1EEEvNS_9FwdParamsE --------------------------
	.section	.nv.shared._ZN10layer_norm13ln_fwd_kernelINS_13Kernel_traitsIf6__halffS2_fjLj3072ELj1ELj1ELj4ELj16ENS_18Kernel_traits_baseILj3072EfS2_fS2_fjLj128EEEEELb1ELb0ELb1ELb1EEEvNS_9FwdParamsE,"aw",@nobits
	.sectionflags	@""
	.align	16
	.zero		1024


//--------------------- .nv.shared._ZN10layer_norm13ln_fwd_kernelINS_13Kernel_traitsIf6__halffS2_fjLj3072ELj1ELj1ELj4ELj16ENS_18Kernel_traits_baseILj3072EfS2_fS2_fjLj128EEEEELb1ELb1ELb0ELb0EEEvNS_9FwdParamsE --------------------------
	.section	.nv.shared._ZN10layer_norm13ln_fwd_kernelINS_13Kernel_traitsIf6__halffS2_fjLj3072ELj1ELj1ELj4ELj16ENS_18Kernel_traits_baseILj3072EfS2_fS2_fjLj128EEEEELb1ELb1ELb0ELb0EEEvNS_9FwdParamsE,"aw",@nobits
	.sectionflags	@""
	.align	16
	.zero		1024


//--------------------- .nv.shared._ZN10layer_norm13ln_fwd_kernelINS_13Kernel_traitsIf6__halffS2_fjLj3072ELj1ELj1ELj4ELj16ENS_18Kernel_traits_baseILj3072EfS2_fS2_fjLj128EEEEELb1ELb1ELb0ELb1EEEvNS_9FwdParamsE --------------------------
	.section	.nv.shared._ZN10layer_norm13ln_fwd_kernelINS_13Kernel_traitsIf6__halffS2_fjLj3072ELj1ELj1ELj4ELj16ENS_18Kernel_traits_baseILj3072EfS2_fS2_fjLj128EEEEELb1ELb1ELb0ELb1EEEvNS_9FwdParamsE,"aw",@nobits
	.sectionflags	@""
	.align	16
	.zero		1024


//--------------------- .nv.shared._ZN10layer_norm13ln_fwd_kernelINS_13Kernel_traitsIf6__halffS2_fjLj3072ELj1ELj1ELj4ELj16ENS_18Kernel_traits_baseILj3072EfS2_fS2_fjLj128EEEEELb1ELb1ELb1ELb0EEEvNS_9FwdParamsE --------------------------
	.section	.nv.shared._ZN10layer_norm13ln_fwd_kernelINS_13Kernel_traitsIf6__halffS2_fjLj3072ELj1ELj1ELj4ELj16ENS_18Kernel_traits_baseILj3072EfS2_fS2_fjLj128EEEEELb1ELb1ELb1ELb0EEEvNS_9FwdParamsE,"aw",@nobits
	.sectionflags	@""
	.align	16
	.zero		1024


//--------------------- .nv.shared._ZN10layer_norm13ln_fwd_kernelINS_13Kernel_traitsIf6__halffS2_fjLj3072ELj1ELj1ELj4ELj16ENS_18Kernel_traits_baseILj3072EfS2_fS2_fjLj128EEEEELb1ELb1ELb1ELb1EEEvNS_9FwdParamsE --------------------------
	.section	.nv.shared._ZN10layer_norm13ln_fwd_kernelINS_13Kernel_traitsIf6__halffS2_fjLj3072ELj1ELj1ELj4ELj16ENS_18Kernel_traits_baseILj3072EfS2_fS2_fjLj128EEEEELb1ELb1ELb1ELb1EEEvNS_9FwdParamsE,"aw",@nobits
	.sectionflags	@""
	.align	16
	.zero		1024


//--------------------- .nv.shared._ZN10layer_norm13ln_fwd_kernelINS_13Kernel_traitsI6__halfffffjLj3072ELj1ELj1ELj4ELj16ENS_18Kernel_traits_baseILj3072ES2_ffffjLj128EEEEELb0ELb0ELb0ELb0EEEvNS_9FwdParamsE --------------------------
	.section	.nv.shared._ZN10layer_norm13ln_fwd_kernelINS_13Kernel_traitsI6__halfffffjLj3072ELj1ELj1ELj4ELj16ENS_18Kernel_traits_baseILj3072ES2_ffffjLj128EEEEELb0ELb0ELb0ELb0EEEvNS_9FwdParamsE,"aw",@nobits
	.sectionflags	@""
	.align	16
	.zero		1024


//--------------------- .nv.shared._ZN10layer_norm13ln_fwd_kernelINS_13Kernel_traitsI6__halfffffjLj3072ELj1ELj1ELj4ELj16ENS_18Kernel_traits_baseILj3072ES2_ffffjLj128EEEEELb0ELb0ELb0ELb1EEEvNS_9FwdParamsE --------------------------
	.section	.nv.shared._ZN10layer_norm13ln_fwd_kernelINS_13Kernel_traitsI6__halfffffjLj3072ELj1ELj1ELj4ELj16ENS_18Kernel_traits_baseILj3072ES2_ffffjLj128EEEEELb0ELb0ELb0ELb1EEEvNS_9FwdParamsE,"aw",@nobits
	.sectionflags	@""
	.align	16
	.zero		1024


//--------------------- .nv.shared._ZN10layer_norm13ln_fwd_kernelINS_13Kernel_traitsI6__halfffffjLj3072ELj1ELj1ELj4ELj16ENS_18Kernel_traits_baseILj3072ES2_ffffjLj128EEEEELb0ELb0ELb1ELb0EEEvNS_9FwdParamsE --------------------------
	.section	.nv.shared._ZN10layer_norm13ln_fwd_kernelINS_13Kernel_traitsI6__halfffffjLj3072ELj1ELj1ELj4ELj16ENS_18Kernel_traits_baseILj3072ES2_ffffjLj128EEEEELb0ELb0ELb1ELb0EEEvNS_9FwdParamsE,"aw",@nobits
	.sectionflags	@""
	.align	16
	.zero		1024


//--------------------- .nv.shared._ZN10layer_norm13ln_fwd_kernelINS_13Kernel_traitsI6__halfffffjLj3072ELj1ELj1ELj4ELj16ENS_18Kernel_traits_baseILj3072ES2_ffffjLj128EEEEELb0ELb0ELb1ELb1EEEvNS_9FwdParamsE --------------------------
	.section	.nv.shared._ZN10layer_norm13ln_fwd_kernelINS_13Kernel_traitsI6__halfffffjLj3072ELj1ELj1ELj4ELj16ENS_18Kernel_traits_baseILj3072ES2_ffffjLj128EEEEELb0ELb0ELb1ELb1EEEvNS_9FwdParamsE,"aw",@nobits
	.sectionflags	@""
	.align	16
	.zero		1024


//--------------------- .nv.shared._ZN10layer_norm13ln_fwd_kernelINS_13Kernel_traitsI6__halfffffjLj3072ELj1ELj1ELj4ELj16ENS_18Kernel_traits_baseILj3072ES2_ffffjLj128EEEEELb0ELb1ELb0ELb0EEEvNS_9FwdParamsE --------------------------
	.section	.nv.shared._ZN10layer_norm13ln_fwd_kernelINS_13Kernel_traitsI6__halfffffjLj3072ELj1ELj1ELj4ELj16ENS_18Kernel_traits_baseILj3072ES2_ffffjLj128EEEEELb0ELb1ELb0ELb0EEEvNS_9FwdParamsE,"aw",@nobits
	.sectionflags	@""
	.align	16
	.zero		1024


//--------------------- .nv.shared._ZN10layer_norm13ln_fwd_kernelINS_13Kernel_traitsI6__halfffffjLj3072ELj1ELj1ELj4ELj16ENS_18Kernel_traits_baseILj3072ES2_ffffjLj128EEEEELb0ELb1ELb0ELb1EEEvNS_9FwdParamsE --------------------------
	.section	.nv.shared._ZN10layer_norm13ln_fwd_kernelINS_13Kernel_traitsI6__halfffffjLj3072ELj1ELj1ELj4ELj16ENS_18Kernel_traits_baseILj3072ES2_ffffjLj128EEEEELb0ELb1ELb0ELb1EEEvNS_9FwdParamsE,"aw",@nobits
	.sectionflags	@""
	.align	16
	.zero		1024


//--------------------- .nv.shared._ZN10layer_norm13ln_fwd_kernelINS_13Kernel_traitsI6__halfffffjLj3072ELj1ELj1ELj4ELj16ENS_18Kernel_traits_baseILj3072ES2_ffffjLj128EEEEELb0ELb1ELb1ELb0EEEvNS_9FwdParamsE --------------------------
	.section	.nv.shared._ZN10layer_norm13ln_fwd_kernelINS_13Kernel_traitsI6__halfffffjLj3072ELj1ELj1ELj4ELj16ENS_18Kernel_traits_baseILj3072ES2_ffffjLj128EEEEELb0ELb1ELb1ELb0EEEvNS_9FwdParamsE,"aw",@nobits
	.sectionflags	@""
	.align	16
	.zero		1024


//--------------------- .nv.shared._ZN10layer_norm13ln_fwd_kernelINS_13Kernel_traitsI6__halfffffjLj3072ELj1ELj1ELj4ELj16ENS_18Kernel_traits_baseILj3072ES2_ffffjLj128EEEEELb0ELb1ELb1ELb1EEEvNS_9FwdParamsE --------------------------
	.section	.nv.shared._ZN10layer_norm13ln_fwd_kernelINS_13Kernel_traitsI6__halfffffjLj3072ELj1ELj1ELj4ELj16ENS_18Kernel_traits_baseILj3072ES2_ffffjLj128EEEEELb0ELb1ELb1ELb1EEEvNS_9FwdParamsE,"aw",@nobits
	.sectionflags	@""
	.align	16
	.zero		1024


//--------------------- .nv.shared._ZN10layer_norm13ln_fwd_kernelINS_13Kernel_traitsI6__halfffffjLj3072ELj1ELj1ELj4ELj16ENS_18Kernel_traits_baseILj3072ES2_ffffjLj128EEEEELb1ELb0ELb0ELb0EEEvNS_9FwdParamsE --------------------------
	.section	.nv.shared._ZN10layer_norm13ln_fwd_kernelINS_13Kernel_traitsI6__halfffffjLj3072ELj1ELj1ELj4ELj16ENS_18Kernel_traits_baseILj3072ES2_ffffjLj128EEEEELb1ELb0ELb0ELb0EEEvNS_9FwdParamsE,"aw",@nobits
	.sectionflags	@""
	.align	16
	.zero		1024


//--------------------- .nv.shared._ZN10layer_norm13ln_fwd_kernelINS_13Kernel_traitsI6__halfffffjLj3072ELj1ELj1ELj4ELj16ENS_18Kernel_traits_baseILj3072ES2_ffffjLj128EEEEELb1ELb0ELb0ELb1EEEvNS_9FwdParamsE --------------------------
	.section	.nv.shared._ZN10layer_norm13ln_fwd_kernelINS_13Kernel_traitsI6__halfffffjLj3072ELj1ELj1ELj4ELj16ENS_18Kernel_traits_baseILj3072ES2_ffffjLj128EEEEELb1ELb0ELb0ELb1EEEvNS_9FwdParamsE,"aw",@nobits
	.sectionflags	@""
	.align	16
	.zero		1024


//--------------------- .nv.shared._ZN10layer_norm13ln_fwd_kernelINS_13Kernel_traitsI6__halfffffjLj3072ELj1ELj1ELj4ELj16ENS_18Kernel_traits_baseILj3072ES2_ffffjLj128EEEEELb1ELb0ELb1ELb0EEEvNS_9FwdParamsE --------------------------
	.section	.nv.shared._ZN10layer_norm13ln_fwd_kernelINS_13Kernel_traitsI6__halfffffjLj3072ELj1ELj1ELj4ELj16ENS_18Kernel_traits_baseILj3072ES2_ffffjLj128EEEEELb1ELb0ELb1ELb0EEEvNS_9FwdParamsE,"aw",@nobits
	.sectionflags	@""
	.align	16
	.zero		1024


//--------------------- .nv.shared._ZN10layer_norm13ln_fwd_kernelINS_13Kernel_traitsI6__halfffffjLj3072ELj1ELj1ELj4ELj16ENS_18Kernel_traits_baseILj3072ES2_ffffjLj128EEEEELb1ELb0ELb1ELb1EEEvNS_9FwdParamsE --------------------------
	.section	.nv.shared._ZN10layer_norm13ln_fwd_kernelINS_13Kernel_traitsI6__halfffffjLj3072ELj1ELj1ELj4ELj16ENS_18Kernel_traits_baseILj3072ES2_ffffjLj128EEEEELb1ELb0ELb1ELb1EEEvNS_9FwdParamsE,"aw",@nobits
	.sectionflags	@""
	.align	16
	.zero		1024


//--------------------- .nv.shared._ZN10layer_norm13ln_fwd_kernelINS_13Kernel_traitsI6__halfffffjLj3072ELj1ELj1ELj4ELj16ENS_18Kernel_traits_baseILj3072ES2_ffffjLj128EEEEELb1ELb1ELb0ELb0EEEvNS_9FwdParamsE --------------------------
	.section	.nv.shared._ZN10layer_norm13ln_fwd_kernelINS_13Kernel_traitsI6__halfffffjLj3072ELj1ELj1ELj4ELj16ENS_18Kernel_traits_baseILj3072ES2_ffffjLj128EEEEELb1ELb1ELb0ELb0EEEvNS_9FwdParamsE,"aw",@nobits
	.sectionflags	@""
	.align	16
	.zero		1024


//--------------------- .nv.shared._ZN10layer_norm13ln_fwd_kernelINS_13Kernel_traitsI6__halfffffjLj3072ELj1ELj1ELj4ELj16ENS_18Kernel_traits_baseILj3072ES2_ffffjLj128EEEEELb1ELb1ELb0ELb1EEEvNS_9FwdParamsE --------------------------
	.section	.nv.shared._ZN10layer_norm13ln_fwd_kernelINS_13Kernel_traitsI6__halfffffjLj3072ELj1ELj1ELj4ELj16ENS_18Kernel_traits_baseILj3072ES2_ffffjLj128EEEEELb1ELb1ELb0ELb1EEEvNS_9FwdParamsE,"aw",@nobits
	.sectionflags	@""
	.align	16
	.zero		1024


//--------------------- .nv.shared._ZN10layer_norm13ln_fwd_kernelINS_13Kernel_traitsI6__halfffffjLj3072ELj1ELj1ELj4ELj16ENS_18Kernel_traits_baseILj3072ES2_ffffjLj128EEEEELb1ELb1ELb1ELb0EEEvNS_9FwdParamsE --------------------------
	.section	.nv.shared._ZN10layer_norm13ln_fwd_kernelINS_13Kernel_traitsI6__halfffffjLj3072ELj1ELj1ELj4ELj16ENS_18Kernel_traits_baseILj3072ES2_ffffjLj128EEEEELb1ELb1ELb1ELb0EEEvNS_9FwdParamsE,"aw",@nobits
	.sectionflags	@""
	.align	16
	.zero		1024


//--------------------- .nv.shared._ZN10layer_norm13ln_fwd_kernelINS_13Kernel_traitsI6__halfffffjLj3072ELj1ELj1ELj4ELj16ENS_18Kernel_traits_baseILj3072ES2_ffffjLj128EEEEELb1ELb1ELb1ELb1EEEvNS_9FwdParamsE --------------------------
	.section	.nv.shared._ZN10layer_norm13ln_fwd_kernelINS_13Kernel_traitsI6__halfffffjLj3072ELj1ELj1ELj4ELj16ENS_18Kernel_traits_baseILj3072ES2_ffffjLj128EEEEELb1ELb1ELb1ELb1EEEvNS_9FwdParamsE,"aw",@nobits
	.sectionflags	@""
	.align	16
	.zero		1024


//--------------------- .nv.shared._ZN10layer_norm13ln_fwd_kernelINS_13Kernel_traitsIfffffjLj3072ELj1ELj1ELj4ELj16ENS_18Kernel_traits_baseILj3072EfffffjLj128EEEEELb0ELb0ELb0ELb0EEEvNS_9FwdParamsE --------------------------
	.section	.nv.shared._ZN10layer_norm13ln_fwd_kernelINS_13Kernel_traitsIfffffjLj3072ELj1ELj1ELj4ELj16ENS_18Kernel_traits_baseILj3072EfffffjLj128EEEEELb0ELb0ELb0ELb0EEEvNS_9FwdParamsE,"aw",@nobits
	.sectionflags	@""
	.align	16
	.zero		1024


//--------------------- .nv.shared._ZN10layer_norm13ln_fwd_kernelINS_13Kernel_traitsIfffffjLj3072ELj1ELj1ELj4ELj16ENS_18Kernel_traits_baseILj3072EfffffjLj128EEEEELb0ELb0ELb0ELb1EEEvNS_9FwdParamsE --------------------------
	.section	.nv.shared._ZN10layer_norm13ln_fwd_kernelINS_13Kernel_traitsIfffffjLj3072ELj1ELj1ELj4ELj16ENS_18Kernel_traits_baseILj3072EfffffjLj128EEEEELb0ELb0ELb0ELb1EEEvNS_9FwdParamsE,"aw",@nobits
	.sectionflags	@""
	.align	16
	.zero		1024


//--------------------- .nv.shared._ZN10layer_norm13ln_fwd_kernelINS_13Kernel_traitsIfffffjLj3072ELj1ELj1ELj4ELj16ENS_18Kernel_traits_baseILj3072EfffffjLj128EEEEELb0ELb0ELb1ELb0EEEvNS_9FwdParamsE --------------------------
	.section	.nv.shared._ZN10layer_norm13ln_fwd_kernelINS_13Kernel_traitsIfffffjLj3072ELj1ELj1ELj4ELj16ENS_18Kernel_traits_baseILj3072EfffffjLj128EEEEELb0ELb0ELb1ELb0EEEvNS_9FwdParamsE,"aw",@nobits
	.sectionflags	@""
	.align	16
	.zero		1024


//--------------------- .nv.shared._ZN10layer_norm13ln_fwd_kernelINS_13Kernel_traitsIfffffjLj3072ELj1ELj1ELj4ELj16ENS_18Kernel_traits_baseILj3072EfffffjLj128EEEEELb0ELb0ELb1ELb1EEEvNS_9FwdParamsE --------------------------
	.section	.nv.shared._ZN10layer_norm13ln_fwd_kernelINS_13Kernel_traitsIfffffjLj3072ELj1ELj1ELj4ELj16ENS_18Kernel_traits_baseILj3072EfffffjLj128EEEEELb0ELb0ELb1ELb1EEEvNS_9FwdParamsE,"aw",@nobits
	.sectionflags	@""
	.align	16
	.zero		1024


//--------------------- .nv.shared._ZN10layer_norm13ln_fwd_kernelINS_13Kernel_traitsIfffffjLj3072ELj1ELj1ELj4ELj16ENS_18Kernel_traits_baseILj3072EfffffjLj128EEEEELb0ELb1ELb0ELb0EEEvNS_9FwdParamsE --------------------------
	.section	.nv.shared._ZN10layer_norm13ln_fwd_kernelINS_13Kernel_traitsIfffffjLj3072ELj1ELj1ELj4ELj16ENS_18Kernel_traits_baseILj3072EfffffjLj128EEEEELb0ELb1ELb0ELb0EEEvNS_9FwdParamsE,"aw",@nobits
	.sectionflags	@""
	.align	16
	.zero		1024


//--------------------- .nv.shared._ZN10layer_norm13ln_fwd_kernelINS_13Kernel_traitsIfffffjLj3072ELj1ELj1ELj4ELj16ENS_18Kernel_traits_baseILj3072EfffffjLj128EEEEELb0ELb1ELb0ELb1EEEvNS_9FwdParamsE --------------------------
	.section	.nv.shared._ZN10layer_norm13ln_fwd_kernelINS_13Kernel_traitsIfffffjLj3072ELj1ELj1ELj4ELj16ENS_18Kernel_traits_baseILj3072EfffffjLj128EEEEELb0ELb1ELb0ELb1EEEvNS_9FwdParamsE,"aw",@nobits
	.sectionflags	@""
	.align	16
	.zero		1024


//--------------------- .nv.shared._ZN10layer_norm13ln_fwd_kernelINS_13Kernel_traitsIfffffjLj3072ELj1ELj1ELj4ELj16ENS_18Kernel_traits_baseILj3072EfffffjLj128EEEEELb0ELb1ELb1ELb0EEEvNS_9FwdParamsE --------------------------
	.section	.nv.shared._ZN10layer_norm13ln_fwd_kernelINS_13Kernel_traitsIfffffjLj3072ELj1ELj1ELj4ELj16ENS_18Kernel_traits_baseILj3072EfffffjLj128EEEEELb0ELb1ELb1ELb0EEEvNS_9FwdParamsE,"aw",@nobits
	.sectionflags	@""
	.align	16
	.zero		1024


//--------------------- .nv.shared._ZN10layer_norm13ln_fwd_kernelINS_13Kernel_traitsIfffffjLj3072ELj1ELj1ELj4ELj16ENS_18Kernel_traits_baseILj3072EfffffjLj128EEEEELb0ELb1ELb1ELb1EEEvNS_9FwdParamsE --------------------------
	.section	.nv.shared._ZN10layer_norm13ln_fwd_kernelINS_13Kernel_traitsIfffffjLj3072ELj1ELj1ELj4ELj16ENS_18Kernel_traits_baseILj3072EfffffjLj128EEEEELb0ELb1ELb1ELb1EEEvNS_9FwdParamsE,"aw",@nobits
	.sectionflags	@""
	.align	16
	.zero		1024


//--------------------- .nv.shared._ZN10layer_norm13ln_fwd_kernelINS_13Kernel_traitsIfffffjLj3072ELj1ELj1ELj4ELj16ENS_18Kernel_traits_baseILj3072EfffffjLj128EEEEELb1ELb0ELb0ELb0EEEvNS_9FwdParamsE --------------------------
	.section	.nv.shared._ZN10layer_norm13ln_fwd_kernelINS_13Kernel_traitsIfffffjLj3072ELj1ELj1ELj4ELj16ENS_18Kernel_traits_baseILj3072EfffffjLj128EEEEELb1ELb0ELb0ELb0EEEvNS_9FwdParamsE,"aw",@nobits
	.sectionflags	@""
	.align	16
	.zero		1024


//--------------------- .nv.shared._ZN10layer_norm13ln_fwd_kernelINS_13Kernel_traitsIfffffjLj3072ELj1ELj1ELj4ELj16ENS_18Kernel_traits_baseILj3072EfffffjLj128EEEEELb1ELb0ELb0ELb1EEEvNS_9FwdParamsE --------------------------
	.section	.nv.shared._ZN10layer_norm13ln_fwd_kernelINS_13Kernel_traitsIfffffjLj3072ELj1ELj1ELj4ELj16ENS_18Kernel_traits_baseILj3072EfffffjLj128EEEEELb1ELb0ELb0ELb1EEEvNS_9FwdParamsE,"aw",@nobits
	.sectionflags	@""
	.align	16
	.zero		1024


//--------------------- .nv.shared._ZN10layer_norm13ln_fwd_kernelINS_13Kernel_traitsIfffffjLj3072ELj1ELj1ELj4ELj16ENS_18Kernel_traits_baseILj3072EfffffjLj128EEEEELb1ELb0ELb1ELb0EEEvNS_9FwdParamsE --------------------------
	.section	.nv.shared._ZN10layer_norm13ln_fwd_kernelINS_13Kernel_traitsIfffffjLj3072ELj1ELj1ELj4ELj16ENS_18Kernel_traits_baseILj3072EfffffjLj128EEEEELb1ELb0ELb1ELb0EEEvNS_9FwdParamsE,"aw",@nobits
	.sectionflags	@""
	.align	16
	.zero		1024


//--------------------- .nv.shared._ZN10layer_norm13ln_fwd_kernelINS_13Kernel_traitsIfffffjLj3072ELj1ELj1ELj4ELj16ENS_18Kernel_traits_baseILj3072EfffffjLj128EEEEELb1ELb0ELb1ELb1EEEvNS_9FwdParamsE --------------------------
	.section	.nv.shared._ZN10layer_norm13ln_fwd_kernelINS_13Kernel_traitsIfffffjLj3072ELj1ELj1ELj4ELj16ENS_18Kernel_traits_baseILj3072EfffffjLj128EEEEELb1ELb0ELb1ELb1EEEvNS_9FwdParamsE,"aw",@nobits
	.sectionflags	@""
	.align	16
	.zero		1024


//--------------------- .nv.shared._ZN10layer_norm13ln_fwd_kernelINS_13Kernel_traitsIfffffjLj3072ELj1ELj1ELj4ELj16ENS_18Kernel_traits_baseILj3072EfffffjLj128EEEEELb1ELb1ELb0ELb0EEEvNS_9FwdParamsE --------------------------
	.section	.nv.shared._ZN10layer_norm13ln_fwd_kernelINS_13Kernel_traitsIfffffjLj3072ELj1ELj1ELj4ELj16ENS_18Kernel_traits_baseILj3072EfffffjLj128EEEEELb1ELb1ELb0ELb0EEEvNS_9FwdParamsE,"aw",@nobits
	.sectionflags	@""
	.align	16
	.zero		1024


//--------------------- .nv.shared._ZN10layer_norm13ln_fwd_kernelINS_13Kernel_traitsIfffffjLj3072ELj1ELj1ELj4ELj16ENS_18Kernel_traits_baseILj3072EfffffjLj128EEEEELb1ELb1ELb0ELb1EEEvNS_9FwdParamsE --------------------------
	.section	.nv.shared._ZN10layer_norm13ln_fwd_kernelINS_13Kernel_traitsIfffffjLj3072ELj1ELj1ELj4ELj16ENS_18Kernel_traits_baseILj3072EfffffjLj128EEEEELb1ELb1ELb0ELb1EEEvNS_9FwdParamsE,"aw",@nobits
	.sectionflags	@""
	.align	16
	.zero		1024


//--------------------- .nv.shared._ZN10layer_norm13ln_fwd_kernelINS_13Kernel_traitsIfffffjLj3072ELj1ELj1ELj4ELj16ENS_18Kernel_traits_baseILj3072EfffffjLj128EEEEELb1ELb1ELb1ELb0EEEvNS_9FwdParamsE --------------------------
	.section	.nv.shared._ZN10layer_norm13ln_fwd_kernelINS_13Kernel_traitsIfffffjLj3072ELj1ELj1ELj4ELj16ENS_18Kernel_traits_baseILj3072EfffffjLj128EEEEELb1ELb1ELb1ELb0EEEvNS_9FwdParamsE,"aw",@nobits
	.sectionflags	@""
	.align	16
	.zero		1024


//--------------------- .nv.shared._ZN10layer_norm13ln_fwd_kernelINS_13Kernel_traitsIfffffjLj3072ELj1ELj1ELj4ELj16ENS_18Kernel_traits_baseILj3072EfffffjLj128EEEEELb1ELb1ELb1ELb1EEEvNS_9FwdParamsE --------------------------
	.section	.nv.shared._ZN10layer_norm13ln_fwd_kernelINS_13Kernel_traitsIfffffjLj3072ELj1ELj1ELj4ELj16ENS_18Kernel_traits_baseILj3072EfffffjLj128EEEEELb1ELb1ELb1ELb1EEEvNS_9FwdParamsE,"aw",@nobits
	.sectionflags	@""
	.align	16
	.zero		1024


//--------------------- .nv.constant0._ZN10layer_norm13ln_fwd_kernelINS_13Kernel_traitsI13__nv_bfloat16S2_S2_S2_fjLj3072ELj1ELj1ELj4ELj16ENS_18Kernel_traits_baseILj3072ES2_S2_S2_S2_fjLj128EEEEELb0ELb0ELb0ELb0EEEvNS_9FwdParamsE --------------------------
	.section	.nv.constant0._ZN10layer_norm13ln_fwd_kernelINS_13Kernel_traitsI13__nv_bfloat16S2_S2_S2_fjLj3072ELj1ELj1ELj4ELj16ENS_18Kernel_traits_baseILj3072ES2_S2_S2_S2_fjLj128EEEEELb0ELb0ELb0ELb0EEEvNS_9FwdParamsE,"a",@progbits
	.sectionflags	@""
	.align	4
.nv.constant0._ZN10layer_norm13ln_fwd_kernelINS_13Kernel_traitsI13__nv_bfloat16S2_S2_S2_fjLj3072ELj1ELj1ELj4ELj16ENS_18Kernel_traits_baseILj3072ES2_S2_S2_S2_fjLj128EEEEELb0ELb0ELb0ELb0EEEvNS_9FwdParamsE:
	.zero		760


//--------------------- .nv.constant0._ZN10layer_norm13ln_fwd_kernelINS_13Kernel_traitsI13__nv_bfloat16S2_S2_S2_fjLj3072ELj1ELj1ELj4ELj16ENS_18Kernel_traits_baseILj3072ES2_S2_S2_S2_fjLj128EEEEELb0ELb0ELb0ELb1EEEvNS_9FwdParamsE --------------------------
	.section	.nv.constant0._ZN10layer_norm13ln_fwd_kernelINS_13Kernel_traitsI13__nv_bfloat16S2_S2_S2_fjLj3072ELj1ELj1ELj4ELj16ENS_18Kernel_traits_baseILj3072ES2_S2_S2_S2_fjLj128EEEEELb0ELb0ELb0ELb1EEEvNS_9FwdParamsE,"a",@progbits
	.sectionflags	@""
	.align	4
.nv.constant0._ZN10layer_norm13ln_fwd_kernelINS_13Kernel_traitsI13__nv_bfloat16S2_S2_S2_fjLj3072ELj1ELj1ELj4ELj16ENS_18Kernel_traits_baseILj3072ES2_S2_S2_S2_fjLj128EEEEELb0ELb0ELb0ELb1EEEvNS_9FwdParamsE:
	.zero		760


//--------------------- .nv.constant0._ZN10layer_norm13ln_fwd_kernelINS_13Kernel_traitsI13__nv_bfloat16S2_S2_S2_fjLj3072ELj1ELj1ELj4ELj16ENS_18Kernel_traits_baseILj3072ES2_S2_S2_S2_fjLj128EEEEELb0ELb0ELb1ELb0EEEvNS_9FwdParamsE --------------------------
	.section	.nv.constant0._ZN10layer_norm13ln_fwd_kernelINS_13Kernel_traitsI13__nv_bfloat16S2_S2_S2_fjLj3072ELj1ELj1ELj4ELj16ENS_18Kernel_traits_baseILj3072ES2_S2_S2_S2_fjLj128EEEEELb0ELb0ELb1ELb0EEEvNS_9FwdParamsE,"a",@progbits
	.sectionflags	@""
	.align	4
.nv.constant0._ZN10layer_norm13ln_fwd_kernelINS_13Kernel_traitsI13__nv_bfloat16S2_S2_S2_fjLj3072ELj1ELj1ELj4ELj16ENS_18Kernel_traits_baseILj3072ES2_S2_S2_S2_fjLj128EEEEELb0ELb0ELb1ELb0EEEvNS_9FwdParamsE:
	.zero		760


//--------------------- .nv.constant0._ZN10layer_norm13ln_fwd_kernelINS_13Kernel_traitsI13__nv_bfloat16S2_S2_S2_fjLj3072ELj1ELj1ELj4ELj16ENS_18Kernel_traits_baseILj3072ES2_S2_S2_S2_fjLj128EEEEELb0ELb0ELb1ELb1EEEvNS_9FwdParamsE --------------------------
	.section	.nv.constant0._ZN10layer_norm13ln_fwd_kernelINS_13Kernel_traitsI13__nv_bfloat16S2_S2_S2_fjLj3072ELj1ELj1ELj4ELj16ENS_18Kernel_traits_baseILj3072ES2_S2_S2_S2_fjLj128EEEEELb0ELb0ELb1ELb1EEEvNS_9FwdParamsE,"a",@progbits
	.sectionflags	@""
	.align	4
.nv.constant0._ZN10layer_norm13ln_fwd_kernelINS_13Kernel_traitsI13__nv_bfloat16S2_S2_S2_fjLj3072ELj1ELj1ELj4ELj16ENS_18Kernel_traits_baseILj3072ES2_S2_S2_S2_fjLj128EEEEELb0ELb0ELb1ELb1EEEvNS_9FwdParamsE:
	.zero		760


//--------------------- .nv.constant0._ZN10layer_norm13ln_fwd_kernelINS_13Kernel_traitsI13__nv_bfloat16S2_S2_S2_fjLj3072ELj1ELj1ELj4ELj16ENS_18Kernel_traits_baseILj3072ES2_S2_S2_S2_fjLj128EEEEELb0ELb1ELb0ELb0EEEvNS_9FwdParamsE --------------------------
	.section	.nv.constant0._ZN10layer_norm13ln_fwd_kernelINS_13Kernel_traitsI13__nv_bfloat16S2_S2_S2_fjLj3072ELj1ELj1ELj4ELj16ENS_18Kernel_traits_baseILj3072ES2_S2_S2_S2_fjLj128EEEEELb0ELb1ELb0ELb0EEEvNS_9FwdParamsE,"a",@progbits
	.sectionflags	@""
	.align	4
.nv.constant0._ZN10layer_norm13ln_fwd_kernelINS_13Kernel_traitsI13__nv_bfloat16S2_S2_S2_fjLj3072ELj1ELj1ELj4ELj16ENS_18Kernel_traits_baseILj3072ES2_S2_S2_S2_fjLj128EEEEELb0ELb1ELb0ELb0EEEvNS_9FwdParamsE:
	.zero		760


//--------------------- .nv.constant0._ZN10layer_norm13ln_fwd_kernelINS_13Kernel_traitsI13__nv_bfloat16S2_S2_S2_fjLj3072ELj1ELj1ELj4ELj16ENS_18Kernel_traits_baseILj3072ES2_S2_S2_S2_fjLj128EEEEELb0ELb1ELb0ELb1EEEvNS_9FwdParamsE --------------------------
	.section	.nv.constant0._ZN10layer_norm13ln_fwd_kernelINS_13Kernel_traitsI13__nv_bfloat16S2_S2_S2_fjLj3072ELj1ELj1ELj4ELj16ENS_18Kernel_traits_baseILj3072ES2_S2_S2_S2_fjLj128EEEEELb0ELb1ELb0ELb1EEEvNS_9FwdParamsE,"a",@progbits
	.sectionflags	@""
	.align	4
.nv.constant0._ZN10layer_norm13ln_fwd_kernelINS_13Kernel_traitsI13__nv_bfloat16S2_S2_S2_fjLj3072ELj1ELj1ELj4ELj16ENS_18Kernel_traits_baseILj3072ES2_S2_S2_S2_fjLj128EEEEELb0ELb1ELb0ELb1EEEvNS_9FwdParamsE:
	.zero		760


//--------------------- .nv.constant0._ZN10layer_norm13ln_fwd_kernelINS_13Kernel_traitsI13__nv_bfloat16S2_S2_S2_fjLj3072ELj1ELj1ELj4ELj16ENS_18Kernel_traits_baseILj3072ES2_S2_S2_S2_fjLj128EEEEELb0ELb1ELb1ELb0EEEvNS_9FwdParamsE --------------------------
	.section	.nv.constant0._ZN10layer_norm13ln_fwd_kernelINS_13Kernel_traitsI13__nv_bfloat16S2_S2_S2_fjLj3072ELj1ELj1ELj4ELj16ENS_18Kernel_traits_baseILj3072ES2_S2_S2_S2_fjLj128EEEEELb0ELb1ELb1ELb0EEEvNS_9FwdParamsE,"a",@progbits
	.sectionflags	@""
	.align	4
.nv.constant0._ZN10layer_norm13ln_fwd_kernelINS_13Kernel_traitsI13__nv_bfloat16S2_S2_S2_fjLj3072ELj1ELj1ELj4ELj16ENS_18Kernel_traits_baseILj3072ES2_S2_S2_S2_fjLj128EEEEELb0ELb1ELb1ELb0EEEvNS_9FwdParamsE:
	.zero		760


//--------------------- .nv.constant0._ZN10layer_norm13ln_fwd_kernelINS_13Kernel_traitsI13__nv_bfloat16S2_S2_S2_fjLj3072ELj1ELj1ELj4ELj16ENS_18Kernel_traits_baseILj3072ES2_S2_S2_S2_fjLj128EEEEELb0ELb1ELb1ELb1EEEvNS_9FwdParamsE --------------------------
	.section	.nv.constant0._ZN10layer_norm13ln_fwd_kernelINS_13Kernel_traitsI13__nv_bfloat16S2_S2_S2_fjLj3072ELj1ELj1ELj4ELj16ENS_18Kernel_traits_baseILj3072ES2_S2_S2_S2_fjLj128EEEEELb0ELb1ELb1ELb1EEEvNS_9FwdParamsE,"a",@progbits
	.sectionflags	@""
	.align	4
.nv.constant0._ZN10layer_norm13ln_fwd_kernelINS_13Kernel_traitsI13__nv_bfloat16S2_S2_S2_fjLj3072ELj1ELj1ELj4ELj16ENS_18Kernel_traits_baseILj3072ES2_S2_S2_S2_fjLj128EEEEELb0ELb1ELb1ELb1EEEvNS_9FwdParamsE:
	.zero		760


//--------------------- .nv.constant0._ZN10layer_norm13ln_fwd_kernelINS_13Kernel_traitsI13__nv_bfloat16S2_S2_S2_fjLj3072ELj1ELj1ELj4ELj16ENS_18Kernel_traits_baseILj3072ES2_S2_S2_S2_fjLj128EEEEELb1ELb0ELb0ELb0EEEvNS_9FwdParamsE --------------------------
	.section	.nv.constant0._ZN10layer_norm13ln_fwd_kernelINS_13Kernel_traitsI13__nv_bfloat16S2_S2_S2_fjLj3072ELj1ELj1ELj4ELj16ENS_18Kernel_traits_baseILj3072ES2_S2_S2_S2_fjLj128EEEEELb1ELb0ELb0ELb0EEEvNS_9FwdParamsE,"a",@progbits
	.sectionflags	@""
	.align	4
.nv.constant0._ZN10layer_norm13ln_fwd_kernelINS_13Kernel_traitsI13__nv_bfloat16S2_S2_S2_fjLj3072ELj1ELj1ELj4ELj16ENS_18Kernel_traits_baseILj3072ES2_S2_S2_S2_fjLj128EEEEELb1ELb0ELb0ELb0EEEvNS_9FwdParamsE:
	.zero		760


//--------------------- .nv.constant0._ZN10layer_norm13ln_fwd_kernelINS_13Kernel_traitsI13__nv_bfloat16S2_S2_S2_fjLj3072ELj1ELj1ELj4ELj16ENS_18Kernel_traits_baseILj3072ES2_S2_S2_S2_fjLj128EEEEELb1ELb0ELb0ELb1EEEvNS_9FwdParamsE --------------------------
	.section	.nv.constant0._ZN10layer_norm13ln_fwd_kernelINS_13Kernel_traitsI13__nv_bfloat16S2_S2_S2_fjLj3072ELj1ELj1ELj4ELj16ENS_18Kernel_traits_baseILj3072ES2_S2_S2_S2_fjLj128EEEEELb1ELb0ELb0ELb1EEEvNS_9FwdParamsE,"a",@progbits
	.sectionflags	@""
	.align	4
.nv.constant0._ZN10layer_norm13ln_fwd_kernelINS_13Kernel_traitsI13__nv_bfloat16S2_S2_S2_fjLj3072ELj1ELj1ELj4ELj16ENS_18Kernel_traits_baseILj3072ES2_S2_S2_S2_fjLj128EEEEELb1ELb0ELb0ELb1EEEvNS_9FwdParamsE:
	.zero		760


//--------------------- .nv.constant0._ZN10layer_norm13ln_fwd_kernelINS_13Kernel_traitsI13__nv_bfloat16S2_S2_S2_fjLj3072ELj1ELj1ELj4ELj16ENS_18Kernel_traits_baseILj3072ES2_S2_S2_S2_fjLj128EEEEELb1ELb0ELb1ELb0EEEvNS_9FwdParamsE --------------------------
	.section	.nv.constant0._ZN10layer_norm13ln_fwd_kernelINS_13Kernel_traitsI13__nv_bfloat16S2_S2_S2_fjLj3072ELj1ELj1ELj4ELj16ENS_18Kernel_traits_baseILj3072ES2_S2_S2_S2_fjLj128EEEEELb1ELb0ELb1ELb0EEEvNS_9FwdParamsE,"a",@progbits
	.sectionflags	@""
	.align	4
.nv.constant0._ZN10layer_norm13ln_fwd_kernelINS_13Kernel_traitsI13__nv_bfloat16S2_S2_S2_fjLj3072ELj1ELj1ELj4ELj16ENS_18Kernel_traits_baseILj3072ES2_S2_S2_S2_fjLj128EEEEELb1ELb0ELb1ELb0EEEvNS_9FwdParamsE:
	.zero		760


//--------------------- .nv.constant0._ZN10layer_norm13ln_fwd_kernelINS_13Kernel_traitsI13__nv_bfloat16S2_S2_S2_fjLj3072ELj1ELj1ELj4ELj16ENS_18Kernel_traits_baseILj3072ES2_S2_S2_S2_fjLj128EEEEELb1ELb0ELb1ELb1EEEvNS_9FwdParamsE --------------------------
	.section	.nv.constant0._ZN10layer_norm13ln_fwd_kernelINS_13Kernel_traitsI13__nv_bfloat16S2_S2_S2_fjLj3072ELj1ELj1ELj4ELj16ENS_18Kernel_traits_baseILj3072ES2_S2_S2_S2_fjLj128EEEEELb1ELb0ELb1ELb1EEEvNS_9FwdParamsE,"a",@progbits
	.sectionflags	@""
	.align	4
.nv.constant0._ZN10layer_norm13ln_fwd_kernelINS_13Kernel_traitsI13__nv_bfloat16S2_S2_S2_fjLj3072ELj1ELj1ELj4ELj16ENS_18Kernel_traits_baseILj3072ES2_S2_S2_S2_fjLj128EEEEELb1ELb0ELb1ELb1EEEvNS_9FwdParamsE:
	.zero		760


//--------------------- .nv.constant0._ZN10layer_norm13ln_fwd_kernelINS_13Kernel_traitsI13__nv_bfloat16S2_S2_S2_fjLj3072ELj1ELj1ELj4ELj16ENS_18Kernel_traits_baseILj3072ES2_S2_S2_S2_fjLj128EEEEELb1ELb1ELb0ELb0EEEvNS_9FwdParamsE --------------------------
	.section	.nv.constant0._ZN10layer_norm13ln_fwd_kernelINS_13Kernel_traitsI13__nv_bfloat16S2_S2_S2_fjLj3072ELj1ELj1ELj4ELj16ENS_18Kernel_traits_baseILj3072ES2_S2_S2_S2_fjLj128EEEEELb1ELb1ELb0ELb0EEEvNS_9FwdParamsE,"a",@progbits
	.sectionflags	@""
	.align	4
.nv.constant0._ZN10layer_norm13ln_fwd_kernelINS_13Kernel_traitsI13__nv_bfloat16S2_S2_S2_fjLj3072ELj1ELj1ELj4ELj16ENS_18Kernel_traits_baseILj3072ES2_S2_S2_S2_fjLj128EEEEELb1ELb1ELb0ELb0EEEvNS_9FwdParamsE:
	.zero		760


//--------------------- .nv.constant0._ZN10layer_norm13ln_fwd_kernelINS_13Kernel_traitsI13__nv_bfloat16S2_S2_S2_fjLj3072ELj1ELj1ELj4ELj16ENS_18Kernel_traits_baseILj3072ES2_S2_S2_S2_fjLj128EEEEELb1ELb1ELb0ELb1EEEvNS_9FwdParamsE --------------------------
	.section	.nv.constant0._ZN10layer_norm13ln_fwd_kernelINS_13Kernel_traitsI13__nv_bfloat16S2_S2_S2_fjLj3072ELj1ELj1ELj4ELj16ENS_18Kernel_traits_baseILj3072ES2_S2_S2_S2_fjLj128EEEEELb1ELb1ELb0ELb1EEEvNS_9FwdParamsE,"a",@progbits
	.sectionflags	@""
	.align	4
.nv.constant0._ZN10layer_norm13ln_fwd_kernelINS_13Kernel_traitsI13__nv_bfloat16S2_S2_S2_fjLj3072ELj1ELj1ELj4ELj16ENS_18Kernel_traits_baseILj3072ES2_S2_S2_S2_fjLj128EEEEELb1ELb1ELb0ELb1EEEvNS_9FwdParamsE:
	.zero		760


//--------------------- .nv.constant0._ZN10layer_norm13ln_fwd_kernelINS_13Kernel_traitsI13__nv_bfloat16S2_S2_S2_fjLj3072ELj1ELj1ELj4ELj16ENS_18Kernel_traits_baseILj3072ES2_S2_S2_S2_fjLj128EEEEELb1ELb1ELb1ELb0EEEvNS_9FwdParamsE --------------------------
	.section	.nv.constant0._ZN10layer_norm13ln_fwd_kernelINS_13Kernel_traitsI13__nv_bfloat16S2_S2_S2_fjLj3072ELj1ELj1ELj4ELj16ENS_18Kernel_traits_baseILj3072ES2_S2_S2_S2_fjLj128EEEEELb1ELb1ELb1ELb0EEEvNS_9FwdParamsE,"a",@progbits
	.sectionflags	@""
	.align	4
.nv.constant0._ZN10layer_norm13ln_fwd_kernelINS_13Kernel_traitsI13__nv_bfloat16S2_S2_S2_fjLj3072ELj1ELj1ELj4ELj16ENS_18Kernel_traits_baseILj3072ES2_S2_S2_S2_fjLj128EEEEELb1ELb1ELb1ELb0EEEvNS_9FwdParamsE:
	.zero		760


//--------------------- .nv.constant0._ZN10layer_norm13ln_fwd_kernelINS_13Kernel_traitsI13__nv_bfloat16S2_S2_S2_fjLj3072ELj1ELj1ELj4ELj16ENS_18Kernel_traits_baseILj3072ES2_S2_S2_S2_fjLj128EEEEELb1ELb1ELb1ELb1EEEvNS_9FwdParamsE --------------------------
	.section	.nv.constant0._ZN10layer_norm13ln_fwd_kernelINS_13Kernel_traitsI13__nv_bfloat16S2_S2_S2_fjLj3072ELj1ELj1ELj4ELj16ENS_18Kernel_traits_baseILj3072ES2_S2_S2_S2_fjLj128EEEEELb1ELb1ELb1ELb1EEEvNS_9FwdParamsE,"a",@progbits
	.sectionflags	@""
	.align	4
.nv.constant0._ZN10layer_norm13ln_fwd_kernelINS_13Kernel_traitsI13__nv_bfloat16S2_S2_S2_fjLj3072ELj1ELj1ELj4ELj16ENS_18Kernel_traits_baseILj3072ES2_S2_S2_S2_fjLj128EEEEELb1ELb1ELb1ELb1EEEvNS_9FwdParamsE:
	.zero		760


//--------------------- .nv.constant0._ZN10layer_norm13ln_fwd_kernelINS_13Kernel_traitsI6__halfS2_S2_S2_fjLj3072ELj1ELj1ELj4ELj16ENS_18Kernel_traits_baseILj3072ES2_S2_S2_S2_fjLj128EEEEELb0ELb0ELb0ELb0EEEvNS_9FwdParamsE --------------------------
	.section	.nv.constant0._ZN10layer_norm13ln_fwd_kernelINS_13Kernel_traitsI6__halfS2_S2_S2_fjLj3072ELj1ELj1ELj4ELj16ENS_18Kernel_traits_baseILj3072ES2_S2_S2_S2_fjLj128EEEEELb0ELb0ELb0ELb0EEEvNS_9FwdParamsE,"a",@progbits
	.sectionflags	@""
	.align	4
.nv.constant0._ZN10layer_norm13ln_fwd_kernelINS_13Kernel_traitsI6__halfS2_S2_S2_fjLj3072ELj1ELj1ELj4ELj16ENS_18Kernel_traits_baseILj3072ES2_S2_S2_S2_fjLj128EEEEELb0ELb0ELb0ELb0EEEvNS_9FwdParamsE:
	.zero		760


//--------------------- .nv.constant0._ZN10layer_norm13ln_fwd_kernelINS_13Kernel_traitsI6__halfS2_S2_S2_fjLj3072ELj1ELj1ELj4ELj16ENS_18Kernel_traits_baseILj3072ES2_S2_S2_S2_fjLj128EEEEELb0ELb0ELb0ELb1EEEvNS_9FwdParamsE --------------------------
	.section	.nv.constant0._ZN10layer_norm13ln_fwd_kernelINS_13Kernel_traitsI6__halfS2_S2_S2_fjLj3072ELj1ELj1ELj4ELj16ENS_18Kernel_traits_baseILj3072ES2_S2_S2_S2_fjLj128EEEEELb0ELb0ELb0ELb1EEEvNS_9FwdParamsE,"a",@progbits
	.sectionflags	@""
	.align	4
.nv.constant0._ZN10layer_norm13ln_fwd_kernelINS_13Kernel_traitsI6__halfS2_S2_S2_fjLj3072ELj1ELj1ELj4ELj16ENS_18Kernel_traits_baseILj3072ES2_S2_S2_S2_fjLj128EEEEELb0ELb0ELb0ELb1EEEvNS_9FwdParamsE:
	.zero		760


//--------------------- .nv.constant0._ZN10layer_norm13ln_fwd_kernelINS_13Kernel_traitsI6__halfS2_S2_S2_fjLj3072ELj1ELj1ELj4ELj16ENS_18Kernel_traits_baseILj3072ES2_S2_S2_S2_fjLj128EEEEELb0ELb0ELb1ELb0EEEvNS_9FwdParamsE --------------------------
	.section	.nv.constant0._ZN10layer_norm13ln_fwd_kernelINS_13Kernel_traitsI6__halfS2_S2_S2_fjLj3072ELj1ELj1ELj4ELj16ENS_18Kernel_traits_baseILj3072ES2_S2_S2_S2_fjLj128EEEEELb0ELb0ELb1ELb0EEEvNS_9FwdParamsE,"a",@progbits
	.sectionflags	@""
	.align	4
.nv.constant0._ZN10layer_norm13ln_fwd_kernelINS_13Kernel_traitsI6__halfS2_S2_S2_fjLj3072ELj1ELj1ELj4ELj16ENS_18Kernel_traits_baseILj3072ES2_S2_S2_S2_fjLj128EEEEELb0ELb0ELb1ELb0EEEvNS_9FwdParamsE:
	.zero		760


//--------------------- .nv.constant0._ZN10layer_norm13ln_fwd_kernelINS_13Kernel_traitsI6__halfS2_S2_S2_fjLj3072ELj1ELj1ELj4ELj16ENS_18Kernel_traits_baseILj3072ES2_S2_S2_S2_fjLj128EEEEELb0ELb0ELb1ELb1EEEvNS_9FwdParamsE --------------------------
	.section	.nv.constant0._ZN10layer_norm13ln_fwd_kernelINS_13Kernel_traitsI6__halfS2_S2_S2_fjLj3072ELj1ELj1ELj4ELj16ENS_18Kernel_traits_baseILj3072ES2_S2_S2_S2_fjLj128EEEEELb0ELb0ELb1ELb1EEEvNS_9FwdParamsE,"a",@progbits
	.sectionflags	@""
	.align	4
.nv.constant0._ZN10layer_norm13ln_fwd_kernelINS_13Kernel_traitsI6__halfS2_S2_S2_fjLj3072ELj1ELj1ELj4ELj16ENS_18Kernel_traits_baseILj3072ES2_S2_S2_S2_fjLj128EEEEELb0ELb0ELb1ELb1EEEvNS_9FwdParamsE:
	.zero		760


//--------------------- .nv.constant0._ZN10layer_norm13ln_fwd_kernelINS_13Kernel_traitsI6__halfS2_S2_S2_fjLj3072ELj1ELj1ELj4ELj16ENS_18Kernel_traits_baseILj3072ES2_S2_S2_S2_fjLj128EEEEELb0ELb1ELb0ELb0EEEvNS_9FwdParamsE --------------------------
	.section	.nv.constant0._ZN10layer_norm13ln_fwd_kernelINS_13Kernel_traitsI6__halfS2_S2_S2_fjLj3072ELj1ELj1ELj4ELj16ENS_18Kernel_traits_baseILj3072ES2_S2_S2_S2_fjLj128EEEEELb0ELb1ELb0ELb0EEEvNS_9FwdParamsE,"a",@progbits
	.sectionflags	@""
	.align	4
.nv.constant0._ZN10layer_norm13ln_fwd_kernelINS_13Kernel_traitsI6__halfS2_S2_S2_fjLj3072ELj1ELj1ELj4ELj16ENS_18Kernel_traits_baseILj3072ES2_S2_S2_S2_fjLj128EEEEELb0ELb1ELb0ELb0EEEvNS_9FwdParamsE:
	.zero		760


//--------------------- .nv.constant0._ZN10layer_norm13ln_fwd_kernelINS_13Kernel_traitsI6__halfS2_S2_S2_fjLj3072ELj1ELj1ELj4ELj16ENS_18Kernel_traits_baseILj3072ES2_S2_S2_S2_fjLj128EEEEELb0ELb1ELb0ELb1EEEvNS_9FwdParamsE --------------------------
	.section	.nv.constant0._ZN10layer_norm13ln_fwd_kernelINS_13Kernel_traitsI6__halfS2_S2_S2_fjLj3072ELj1ELj1ELj4ELj16ENS_18Kernel_traits_baseILj3072ES2_S2_S2_S2_fjLj128EEEEELb0ELb1ELb0ELb1EEEvNS_9FwdParamsE,"a",@progbits
	.sectionflags	@""
	.align	4
.nv.constant0._ZN10layer_norm13ln_fwd_kernelINS_13Kernel_traitsI6__halfS2_S2_S2_fjLj3072ELj1ELj1ELj4ELj16ENS_18Kernel_traits_baseILj3072ES2_S2_S2_S2_fjLj128EEEEELb0ELb1ELb0ELb1EEEvNS_9FwdParamsE:
	.zero		760


//--------------------- .nv.constant0._ZN10layer_norm13ln_fwd_kernelINS_13Kernel_traitsI6__halfS2_S2_S2_fjLj3072ELj1ELj1ELj4ELj16ENS_18Kernel_traits_baseILj3072ES2_S2_S2_S2_fjLj128EEEEELb0ELb1ELb1ELb0EEEvNS_9FwdParamsE --------------------------
	.section	.nv.constant0._ZN10layer_norm13ln_fwd_kernelINS_13Kernel_traitsI6__halfS2_S2_S2_fjLj3072ELj1ELj1ELj4ELj16ENS_18Kernel_traits_baseILj3072ES2_S2_S2_S2_fjLj128EEEEELb0ELb1ELb1ELb0EEEvNS_9FwdParamsE,"a",@progbits
	.sectionflags	@""
	.align	4
.nv.constant0._ZN10layer_norm13ln_fwd_kernelINS_13Kernel_traitsI6__halfS2_S2_S2_fjLj3072ELj1ELj1ELj4ELj16ENS_18Kernel_traits_baseILj3072ES2_S2_S2_S2_fjLj128EEEEELb0ELb1ELb1ELb0EEEvNS_9FwdParamsE:
	.zero		760


//--------------------- .nv.constant0._ZN10layer_norm13ln_fwd_kernelINS_13Kernel_traitsI6__halfS2_S2_S2_fjLj3072ELj1ELj1ELj4ELj16ENS_18Kernel_traits_baseILj3072ES2_S2_S2_S2_fjLj128EEEEELb0ELb1ELb1ELb1EEEvNS_9FwdParamsE --------------------------
	.section	.nv.constant0._ZN10layer_norm13ln_fwd_kernelINS_13Kernel_traitsI6__halfS2_S2_S2_fjLj3072ELj1ELj1ELj4ELj16ENS_18Kernel_traits_baseILj3072ES2_S2_S2_S2_fjLj128EEEEELb0ELb1ELb1ELb1EEEvNS_9FwdParamsE,"a",@progbits
	.sectionflags	@""
	.align	4
.nv.constant0._ZN10layer_norm13ln_fwd_kernelINS_13Kernel_traitsI6__halfS2_S2_S2_fjLj3072ELj1ELj1ELj4ELj16ENS_18Kernel_traits_baseILj3072ES2_S2_S2_S2_fjLj128EEEEELb0ELb1ELb1ELb1EEEvNS_9FwdParamsE:
	.zero		760


//--------------------- .nv.constant0._ZN10layer_norm13ln_fwd_kernelINS_13Kernel_traitsI6__halfS2_S2_S2_fjLj3072ELj1ELj1ELj4ELj16ENS_18Kernel_traits_baseILj3072ES2_S2_S2_S2_fjLj128EEEEELb1ELb0ELb0ELb0EEEvNS_9FwdParamsE --------------------------
	.section	.nv.constant0._ZN10layer_norm13ln_fwd_kernelINS_13Kernel_traitsI6__halfS2_S2_S2_fjLj3072ELj1ELj1ELj4ELj16ENS_18Kernel_traits_baseILj3072ES2_S2_S2_S2_fjLj128EEEEELb1ELb0ELb0ELb0EEEvNS_9FwdParamsE,"a",@progbits
	.sectionflags	@""
	.align	4
.nv.constant0._ZN10layer_norm13ln_fwd_kernelINS_13Kernel_traitsI6__halfS2_S2_S2_fjLj3072ELj1ELj1ELj4ELj16ENS_18Kernel_traits_baseILj3072ES2_S2_S2_S2_fjLj128EEEEELb1ELb0ELb0ELb0EEEvNS_9FwdParamsE:
	.zero		760


//--------------------- .nv.constant0._ZN10layer_norm13ln_fwd_kernelINS_13Kernel_traitsI6__halfS2_S2_S2_fjLj3072ELj1ELj1ELj4ELj16ENS_18Kernel_traits_baseILj3072ES2_S2_S2_S2_fjLj128EEEEELb1ELb0ELb0ELb1EEEvNS_9FwdParamsE --------------------------
	.section	.nv.constant0._ZN10layer_norm13ln_fwd_kernelINS_13Kernel_traitsI6__halfS2_S2_S2_fjLj3072ELj1ELj1ELj4ELj16ENS_18Kernel_traits_baseILj3072ES2_S2_S2_S2_fjLj128EEEEELb1ELb0ELb0ELb1EEEvNS_9FwdParamsE,"a",@progbits
	.sectionflags	@""
	.align	4
.nv.constant0._ZN10layer_norm13ln_fwd_kernelINS_13Kernel_traitsI6__halfS2_S2_S2_fjLj3072ELj1ELj1ELj4ELj16ENS_18Kernel_traits_baseILj3072ES2_S2_S2_S2_fjLj128EEEEELb1ELb0ELb0ELb1EEEvNS_9FwdParamsE:
	.zero		760


//--------------------- .nv.constant0._ZN10layer_norm13ln_fwd_kernelINS_13Kernel_traitsI6__halfS2_S2_S2_fjLj3072ELj1ELj1ELj4ELj16ENS_18Kernel_traits_baseILj3072ES2_S2_S2_S2_fjLj128EEEEELb1ELb0ELb1ELb0EEEvNS_9FwdParamsE --------------------------
	.section	.nv.constant0._ZN10layer_norm13ln_fwd_kernelINS_13Kernel_traitsI6__halfS2_S2_S2_fjLj3072ELj1ELj1ELj4ELj16ENS_18Kernel_traits_baseILj3072ES2_S2_S2_S2_fjLj128EEEEELb1ELb0ELb1ELb0EEEvNS_9FwdParamsE,"a",@progbits
	.sectionflags	@""
	.align	4
.nv.constant0._ZN10layer_norm13ln_fwd_kernelINS_13Kernel_traitsI6__halfS2_S2_S2_fjLj3072ELj1ELj1ELj4ELj16ENS_18Kernel_traits_baseILj3072ES2_S2_S2_S2_fjLj128EEEEELb1ELb0ELb1ELb0EEEvNS_9FwdParamsE:
	.zero		760


//--------------------- .nv.constant0._ZN10layer_norm13ln_fwd_kernelINS_13Kernel_traitsI6__halfS2_S2_S2_fjLj3072ELj1ELj1ELj4ELj16ENS_18Kernel_traits_baseILj3072ES2_S2_S2_S2_fjLj128EEEEELb1ELb0ELb1ELb1EEEvNS_9FwdParamsE --------------------------
	.section	.nv.constant0._ZN10layer_norm13ln_fwd_kernelINS_13Kernel_traitsI6__halfS2_S2_S2_fjLj3072ELj1ELj1ELj4ELj16ENS_18Kernel_traits_baseILj3072ES2_S2_S2_S2_fjLj128EEEEELb1ELb0ELb1ELb1EEEvNS_9FwdParamsE,"a",@progbits
	.sectionflags	@""
	.align	4
.nv.constant0._ZN10layer_norm13ln_fwd_kernelINS_13Kernel_traitsI6__halfS2_S2_S2_fjLj3072ELj1ELj1ELj4ELj16ENS_18Kernel_traits_baseILj3072ES2_S2_S2_S2_fjLj128EEEEELb1ELb0ELb1ELb1EEEvNS_9FwdParamsE:
	.zero		760


//--------------------- .nv.constant0._ZN10layer_norm13ln_fwd_kernelINS_13Kernel_traitsI6__halfS2_S2_S2_fjLj3072ELj1ELj1ELj4ELj16ENS_18Kernel_traits_baseILj3072ES2_S2_S2_S2_fjLj128EEEEELb1ELb1ELb0ELb0EEEvNS_9FwdParamsE --------------------------
	.section	.nv.constant0._ZN10layer_norm13ln_fwd_kernelINS_13Kernel_traitsI6__halfS2_S2_S2_fjLj3072ELj1ELj1ELj4ELj16ENS_18Kernel_traits_baseILj3072ES2_S2_S2_S2_fjLj128EEEEELb1ELb1ELb0ELb0EEEvNS_9FwdParamsE,"a",@progbits
	.sectionflags	@""
	.align	4
.nv.constant0._ZN10layer_norm13ln_fwd_kernelINS_13Kernel_traitsI6__halfS2_S2_S2_fjLj3072ELj1ELj1ELj4ELj16ENS_18Kernel_traits_baseILj3072ES2_S2_S2_S2_fjLj128EEEEELb1ELb1ELb0ELb0EEEvNS_9FwdParamsE:
	.zero		760


//--------------------- .nv.constant0._ZN10layer_norm13ln_fwd_kernelINS_13Kernel_traitsI6__halfS2_S2_S2_fjLj3072ELj1ELj1ELj4ELj16ENS_18Kernel_traits_baseILj3072ES2_S2_S2_S2_fjLj128EEEEELb1ELb1ELb0ELb1EEEvNS_9FwdParamsE --------------------------
	.section	.nv.constant0._ZN10layer_norm13ln_fwd_kernelINS_13Kernel_traitsI6__halfS2_S2_S2_fjLj3072ELj1ELj1ELj4ELj16ENS_18Kernel_traits_baseILj3072ES2_S2_S2_S2_fjLj128EEEEELb1ELb1ELb0ELb1EEEvNS_9FwdParamsE,"a",@progbits
	.sectionflags	@""
	.align	4
.nv.constant0._ZN10layer_norm13ln_fwd_kernelINS_13Kernel_traitsI6__halfS2_S2_S2_fjLj3072ELj1ELj1ELj4ELj16ENS_18Kernel_traits_baseILj3072ES2_S2_S2_S2_fjLj128EEEEELb1ELb1ELb0ELb1EEEvNS_9FwdParamsE:
	.zero		760


//--------------------- .nv.constant0._ZN10layer_norm13ln_fwd_kernelINS_13Kernel_traitsI6__halfS2_S2_S2_fjLj3072ELj1ELj1ELj4ELj16ENS_18Kernel_traits_baseILj3072ES2_S2_S2_S2_fjLj128EEEEELb1ELb1ELb1ELb0EEEvNS_9FwdParamsE --------------------------
	.section	.nv.constant0._ZN10layer_norm13ln_fwd_kernelINS_13Kernel_traitsI6__halfS2_S2_S2_fjLj3072ELj1ELj1ELj4ELj16ENS_18Kernel_traits_baseILj3072ES2_S2_S2_S2_fjLj128EEEEELb1ELb1ELb1ELb0EEEvNS_9FwdParamsE,"a",@progbits
	.sectionflags	@""
	.align	4
.nv.constant0._ZN10layer_norm13ln_fwd_kernelINS_13Kernel_traitsI6__halfS2_S2_S2_fjLj3072ELj1ELj1ELj4ELj16ENS_18Kernel_traits_baseILj3072ES2_S2_S2_S2_fjLj128EEEEELb1ELb1ELb1ELb0EEEvNS_9FwdParamsE:
	.zero		760


//--------------------- .nv.constant0._ZN10layer_norm13ln_fwd_kernelINS_13Kernel_traitsI6__halfS2_S2_S2_fjLj3072ELj1ELj1ELj4ELj16ENS_18Kernel_traits_baseILj3072ES2_S2_S2_S2_fjLj128EEEEELb1ELb1ELb1ELb1EEEvNS_9FwdParamsE --------------------------
	.section	.nv.constant0._ZN10layer_norm13ln_fwd_kernelINS_13Kernel_traitsI6__halfS2_S2_S2_fjLj3072ELj1ELj1ELj4ELj16ENS_18Kernel_traits_baseILj3072ES2_S2_S2_S2_fjLj128EEEEELb1ELb1ELb1ELb1EEEvNS_9FwdParamsE,"a",@progbits
	.sectionflags	@""
	.align	4
.nv.constant0._ZN10layer_norm13ln_fwd_kernelINS_13Kernel_traitsI6__halfS2_S2_S2_fjLj3072ELj1ELj1ELj4ELj16ENS_18Kernel_traits_baseILj3072ES2_S2_S2_S2_fjLj128EEEEELb1ELb1ELb1ELb1EEEvNS_9FwdParamsE:
	.zero		760


//--------------------- .nv.constant0._ZN10layer_norm13ln_fwd_kernelINS_13Kernel_traitsIf13__nv_bfloat16S2_S2_fjLj3072ELj1ELj1ELj4ELj16ENS_18Kernel_traits_baseILj3072EfS2_S2_S2_fjLj128EEEEELb0ELb0ELb0ELb0EEEvNS_9FwdParamsE --------------------------
	.section	.nv.constant0._ZN10layer_norm13ln_fwd_kernelINS_13Kernel_traitsIf13__nv_bfloat16S2_S2_fjLj3072ELj1ELj1ELj4ELj16ENS_18Kernel_traits_baseILj3072EfS2_S2_S2_fjLj128EEEEELb0ELb0ELb0ELb0EEEvNS_9FwdParamsE,"a",@progbits
	.sectionflags	@""
	.align	4
.nv.constant0._ZN10layer_norm13ln_fwd_kernelINS_13Kernel_traitsIf13__nv_bfloat16S2_S2_fjLj3072ELj1ELj1ELj4ELj16ENS_18Kernel_traits_baseILj3072EfS2_S2_S2_fjLj128EEEEELb0ELb0ELb0ELb0EEEvNS_9FwdParamsE:
	.zero		760


//--------------------- .nv.constant0._ZN10layer_norm13ln_fwd_kernelINS_13Kernel_traitsIf13__nv_bfloat16S2_S2_fjLj3072ELj1ELj1ELj4ELj16ENS_18Kernel_traits_baseILj3072EfS2_S2_S2_fjLj128EEEEELb0ELb0ELb0ELb1EEEvNS_9FwdParamsE --------------------------
	.section	.nv.constant0._ZN10layer_norm13ln_fwd_kernelINS_13Kernel_traitsIf13__nv_bfloat16S2_S2_fjLj3072ELj1ELj1ELj4ELj16ENS_18Kernel_traits_baseILj3072EfS2_S2_S2_fjLj128EEEEELb0ELb0ELb0ELb1EEEvNS_9FwdParamsE,"a",@progbits
	.sectionflags	@""
	.align	4
.nv.constant0._ZN10layer_norm13ln_fwd_kernelINS_13Kernel_traitsIf13__nv_bfloat16S2_S2_fjLj3072ELj1ELj1ELj4ELj16ENS_18Kernel_traits_baseILj3072EfS2_S2_S2_fjLj128EEEEELb0ELb0ELb0ELb1EEEvNS_9FwdParamsE:
	.zero		760


//--------------------- .nv.constant0._ZN10layer_norm13ln_fwd_kernelINS_13Kernel_traitsIf13__nv_bfloat16S2_S2_fjLj3072ELj1ELj1ELj4ELj16ENS_18Kernel_traits_baseILj3072EfS2_S2_S2_fjLj128EEEEELb0ELb0ELb1ELb0EEEvNS_9FwdParamsE --------------------------
	.section	.nv.constant0._ZN10layer_norm13ln_fwd_kernelINS_13Kernel_traitsIf13__nv_bfloat16S2_S2_fjLj3072ELj1ELj1ELj4ELj16ENS_18Kernel_traits_baseILj3072EfS2_S2_S2_fjLj128EEEEELb0ELb0ELb1ELb0EEEvNS_9FwdParamsE,"a",@progbits
	.sectionflags	@""
	.align	4
.nv.constant0._ZN10layer_norm13ln_fwd_kernelINS_13Kernel_traitsIf13__nv_bfloat16S2_S2_fjLj3072ELj1ELj1ELj4ELj16ENS_18Kernel_traits_baseILj3072EfS2_S2_S2_fjLj128EEEEELb0ELb0ELb1ELb0EEEvNS_9FwdParamsE:
	.zero		760


//--------------------- .nv.constant0._ZN10layer_norm13ln_fwd_kernelINS_13Kernel_traitsIf13__nv_bfloat16S2_S2_fjLj3072ELj1ELj1ELj4ELj16ENS_18Kernel_traits_baseILj3072EfS2_S2_S2_fjLj128EEEEELb0ELb0ELb1ELb1EEEvNS_9FwdParamsE --------------------------
	.section	.nv.constant0._ZN10layer_norm13ln_fwd_kernelINS_13Kernel_traitsIf13__nv_bfloat16S2_S2_fjLj3072ELj1ELj1ELj4ELj16ENS_18Kernel_traits_baseILj3072EfS2_S2_S2_fjLj128EEEEELb0ELb0ELb1ELb1EEEvNS_9FwdParamsE,"a",@progbits
	.sectionflags	@""
	.align	4
.nv.constant0._ZN10layer_norm13ln_fwd_kernelINS_13Kernel_traitsIf13__nv_bfloat16S2_S2_fjLj3072ELj1ELj1ELj4ELj16ENS_18Kernel_traits_baseILj3072EfS2_S2_S2_fjLj128EEEEELb0ELb0ELb1ELb1EEEvNS_9FwdParamsE:
	.zero		760


//--------------------- .nv.constant0._ZN10layer_norm13ln_fwd_kernelINS_13Kernel_traitsIf13__nv_bfloat16S2_S2_fjLj3072ELj1ELj1ELj4ELj16ENS_18Kernel_traits_baseILj3072EfS2_S2_S2_fjLj128EEEEELb0ELb1ELb0ELb0EEEvNS_9FwdParamsE --------------------------
	.section	.nv.constant0._ZN10layer_norm13ln_fwd_kernelINS_13Kernel_traitsIf13__nv_bfloat16S2_S2_fjLj3072ELj1ELj1ELj4ELj16ENS_18Kernel_traits_baseILj3072EfS2_S2_S2_fjLj128EEEEELb0ELb1ELb0ELb0EEEvNS_9FwdParamsE,"a",@progbits
	.sectionflags	@""
	.align	4
.nv.constant0._ZN10layer_norm13ln_fwd_kernelINS_13Kernel_traitsIf13__nv_bfloat16S2_S2_fjLj3072ELj1ELj1ELj4ELj16ENS_18Kernel_traits_baseILj3072EfS2_S2_S2_fjLj128EEEEELb0ELb1ELb0ELb0EEEvNS_9FwdParamsE:
	.zero		760


//--------------------- .nv.constant0._ZN10layer_norm13ln_fwd_kernelINS_13Kernel_traitsIf13__nv_bfloat16S2_S2_fjLj3072ELj1ELj1ELj4ELj16ENS_18Kernel_traits_baseILj3072EfS2_S2_S2_fjLj128EEEEELb0ELb1ELb0ELb1EEEvNS_9FwdParamsE --------------------------
	.section	.nv.constant0._ZN10layer_norm13ln_fwd_kernelINS_13Kernel_traitsIf13__nv_bfloat16S2_S2_fjLj3072ELj1ELj1ELj4ELj16ENS_18Kernel_traits_baseILj3072EfS2_S2_S2_fjLj128EEEEELb0ELb1ELb0ELb1EEEvNS_9FwdParamsE,"a",@progbits
	.sectionflags	@""
	.align	4
.nv.constant0._ZN10layer_norm13ln_fwd_kernelINS_13Kernel_traitsIf13__nv_bfloat16S2_S2_fjLj3072ELj1ELj1ELj4ELj16ENS_18Kernel_traits_baseILj3072EfS2_S2_S2_fjLj128EEEEELb0ELb1ELb0ELb1EEEvNS_9FwdParamsE:
	.zero		760


//--------------------- .nv.constant0._ZN10layer_norm13ln_fwd_kernelINS_13Kernel_traitsIf13__nv_bfloat16S2_S2_fjLj3072ELj1ELj1ELj4ELj16ENS_18Kernel_traits_baseILj3072EfS2_S2_S2_fjLj128EEEEELb0ELb1ELb1ELb0EEEvNS_9FwdParamsE --------------------------
	.section	.nv.constant0._ZN10layer_norm13ln_fwd_kernelINS_13Kernel_traitsIf13__nv_bfloat16S2_S2_fjLj3072ELj1ELj1ELj4ELj16ENS_18Kernel_traits_baseILj3072EfS2_S2_S2_fjLj128EEEEELb0ELb1ELb1ELb0EEEvNS_9FwdParamsE,"a",@progbits
	.sectionflags	@""
	.align	4
.nv.constant0._ZN10layer_norm13ln_fwd_kernelINS_13Kernel_traitsIf13__nv_bfloat16S2_S2_fjLj3072ELj1ELj1ELj4ELj16ENS_18Kernel_traits_baseILj3072EfS2_S2_S2_fjLj128EEEEELb0ELb1ELb1ELb0EEEvNS_9FwdParamsE:
	.zero		760


//--------------------- .nv.constant0._ZN10layer_norm13ln_fwd_kernelINS_13Kernel_traitsIf13__nv_bfloat16S2_S2_fjLj3072ELj1ELj1ELj4ELj16ENS_18Kernel_traits_baseILj3072EfS2_S2_S2_fjLj128EEEEELb0ELb1ELb1ELb1EEEvNS_9FwdParamsE --------------------------
	.section	.nv.constant0._ZN10layer_norm13ln_fwd_kernelINS_13Kernel_traitsIf13__nv_bfloat16S2_S2_fjLj3072ELj1ELj1ELj4ELj16ENS_18Kernel_traits_baseILj3072EfS2_S2_S2_fjLj128EEEEELb0ELb1ELb1ELb1EEEvNS_9FwdParamsE,"a",@progbits
	.sectionflags	@""
	.align	4
.nv.constant0._ZN10layer_norm13ln_fwd_kernelINS_13Kernel_traitsIf13__nv_bfloat16S2_S2_fjLj3072ELj1ELj1ELj4ELj16ENS_18Kernel_traits_baseILj3072EfS2_S2_S2_fjLj128EEEEELb0ELb1ELb1ELb1EEEvNS_9FwdParamsE:
	.zero		760


//--------------------- .nv.constant0._ZN10layer_norm13ln_fwd_kernelINS_13Kernel_traitsIf13__nv_bfloat16S2_S2_fjLj3072ELj1ELj1ELj4ELj16ENS_18Kernel_traits_baseILj3072EfS2_S2_S2_fjLj128EEEEELb1ELb0ELb0ELb0EEEvNS_9FwdParamsE --------------------------
	.section	.nv.constant0._ZN10layer_norm13ln_fwd_kernelINS_13Kernel_traitsIf13__nv_bfloat16S2_S2_fjLj3072ELj1ELj1ELj4ELj16ENS_18Kernel_traits_baseILj3072EfS2_S2_S2_fjLj128EEEEELb1ELb0ELb0ELb0EEEvNS_9FwdParamsE,"a",@progbits
	.sectionflags	@""
	.align	4
.nv.constant0._ZN10layer_norm13ln_fwd_kernelINS_13Kernel_traitsIf13__nv_bfloat16S2_S2_fjLj3072ELj1ELj1ELj4ELj16ENS_18Kernel_traits_baseILj3072EfS2_S2_S2_fjLj128EEEEELb1ELb0ELb0ELb0EEEvNS_9FwdParamsE:
	.zero		760


//--------------------- .nv.constant0._ZN10layer_norm13ln_fwd_kernelINS_13Kernel_traitsIf13__nv_bfloat16S2_S2_fjLj3072ELj1ELj1ELj4ELj16ENS_18Kernel_traits_baseILj3072EfS2_S2_S2_fjLj128EEEEELb1ELb0ELb0ELb1EEEvNS_9FwdParamsE --------------------------
	.section	.nv.constant0._ZN10layer_norm13ln_fwd_kernelINS_13Kernel_traitsIf13__nv_bfloat16S2_S2_fjLj3072ELj1ELj1ELj4ELj16ENS_18Kernel_traits_baseILj3072EfS2_S2_S2_fjLj128EEEEELb1ELb0ELb0ELb1EEEvNS_9FwdParamsE,"a",@progbits
	.sectionflags	@""
	.align	4
.nv.constant0._ZN10layer_norm13ln_fwd_kernelINS_13Kernel_traitsIf13__nv_bfloat16S2_S2_fjLj3072ELj1ELj1ELj4ELj16ENS_18Kernel_traits_baseILj3072EfS2_S2_S2_fjLj128EEEEELb1ELb0ELb0ELb1EEEvNS_9FwdParamsE:
	.zero		760


//--------------------- .nv.constant0._ZN10layer_norm13ln_fwd_kernelINS_13Kernel_traitsIf13__nv_bfloat16S2_S2_fjLj3072ELj1ELj1ELj4ELj16ENS_18Kernel_traits_baseILj3072EfS2_S2_S2_fjLj128EEEEELb1ELb0ELb1ELb0EEEvNS_9FwdParamsE --------------------------
	.section	.nv.constant0._ZN10layer_norm13ln_fwd_kernelINS_13Kernel_traitsIf13__nv_bfloat16S2_S2_fjLj3072ELj1ELj1ELj4ELj16ENS_18Kernel_traits_baseILj3072EfS2_S2_S2_fjLj128EEEEELb1ELb0ELb1ELb0EEEvNS_9FwdParamsE,"a",@progbits
	.sectionflags	@""
	.align	4
.nv.constant0._ZN10layer_norm13ln_fwd_kernelINS_13Kernel_traitsIf13__nv_bfloat16S2_S2_fjLj3072ELj1ELj1ELj4ELj16ENS_18Kernel_traits_baseILj3072EfS2_S2_S2_fjLj128EEEEELb1ELb0ELb1ELb0EEEvNS_9FwdParamsE:
	.zero		760


//--------------------- .nv.constant0._ZN10layer_norm13ln_fwd_kernelINS_13Kernel_traitsIf13__nv_bfloat16S2_S2_fjLj3072ELj1ELj1ELj4ELj16ENS_18Kernel_traits_baseILj3072EfS2_S2_S2_fjLj128EEEEELb1ELb0ELb1ELb1EEEvNS_9FwdParamsE --------------------------
	.section	.nv.constant0._ZN10layer_norm13ln_fwd_kernelINS_13Kernel_traitsIf13__nv_bfloat16S2_S2_fjLj3072ELj1ELj1ELj4ELj16ENS_18Kernel_traits_baseILj3072EfS2_S2_S2_fjLj128EEEEELb1ELb0ELb1ELb1EEEvNS_9FwdParamsE,"a",@progbits
	.sectionflags	@""
	.align	4
.nv.constant0._ZN10layer_norm13ln_fwd_kernelINS_13Kernel_traitsIf13__nv_bfloat16S2_S2_fjLj3072ELj1ELj1ELj4ELj16ENS_18Kernel_traits_baseILj3072EfS2_S2_S2_fjLj128EEEEELb1ELb0ELb1ELb1EEEvNS_9FwdParamsE:
	.zero		760


//--------------------- .nv.constant0._ZN10layer_norm13ln_fwd_kernelINS_13Kernel_traitsIf13__nv_bfloat16S2_S2_fjLj3072ELj1ELj1ELj4ELj16ENS_18Kernel_traits_baseILj3072EfS2_S2_S2_fjLj128EEEEELb1ELb1ELb0ELb0EEEvNS_9FwdParamsE --------------------------
	.section	.nv.constant0._ZN10layer_norm13ln_fwd_kernelINS_13Kernel_traitsIf13__nv_bfloat16S2_S2_fjLj3072ELj1ELj1ELj4ELj16ENS_18Kernel_traits_baseILj3072EfS2_S2_S2_fjLj128EEEEELb1ELb1ELb0ELb0EEEvNS_9FwdParamsE,"a",@progbits
	.sectionflags	@""
	.align	4
.nv.constant0._ZN10layer_norm13ln_fwd_kernelINS_13Kernel_traitsIf13__nv_bfloat16S2_S2_fjLj3072ELj1ELj1ELj4ELj16ENS_18Kernel_traits_baseILj3072EfS2_S2_S2_fjLj128EEEEELb1ELb1ELb0ELb0EEEvNS_9FwdParamsE:
	.zero		760


//--------------------- .nv.constant0._ZN10layer_norm13ln_fwd_kernelINS_13Kernel_traitsIf13__nv_bfloat16S2_S2_fjLj3072ELj1ELj1ELj4ELj16ENS_18Kernel_traits_baseILj3072EfS2_S2_S2_fjLj128EEEEELb1ELb1ELb0ELb1EEEvNS_9FwdParamsE --------------------------
	.section	.nv.constant0._ZN10layer_norm13ln_fwd_kernelINS_13Kernel_traitsIf13__nv_bfloat16S2_S2_fjLj3072ELj1ELj1ELj4ELj16ENS_18Kernel_traits_baseILj3072EfS2_S2_S2_fjLj128EEEEELb1ELb1ELb0ELb1EEEvNS_9FwdParamsE,"a",@progbits
	.sectionflags	@""
	.align	4
.nv.constant0._ZN10layer_norm13ln_fwd_kernelINS_13Kernel_traitsIf13__nv_bfloat16S2_S2_fjLj3072ELj1ELj1ELj4ELj16ENS_18Kernel_traits_baseILj3072EfS2_S2_S2_fjLj128EEEEELb1ELb1ELb0ELb1EEEvNS_9FwdParamsE:
	.zero		760


//--------------------- .nv.constant0._ZN10layer_norm13ln_fwd_kernelINS_13Kernel_traitsIf13__nv_bfloat16S2_S2_fjLj3072ELj1ELj1ELj4ELj16ENS_18Kernel_traits_baseILj3072EfS2_S2_S2_fjLj128EEEEELb1ELb1ELb1ELb0EEEvNS_9FwdParamsE --------------------------
	.section	.nv.constant0._ZN10layer_norm13ln_fwd_kernelINS_13Kernel_traitsIf13__nv_bfloat16S2_S2_fjLj3072ELj1ELj1ELj4ELj16ENS_18Kernel_traits_baseILj3072EfS2_S2_S2_fjLj128EEEEELb1ELb1ELb1ELb0EEEvNS_9FwdParamsE,"a",@progbits
	.sectionflags	@""
	.align	4
.nv.constant0._ZN10layer_norm13ln_fwd_kernelINS_13Kernel_traitsIf13__nv_bfloat16S2_S2_fjLj3072ELj1ELj1ELj4ELj16ENS_18Kernel_traits_baseILj3072EfS2_S2_S2_fjLj128EEEEELb1ELb1ELb1ELb0EEEvNS_9FwdParamsE:
	.zero		760


//--------------------- .nv.constant0._ZN10layer_norm13ln_fwd_kernelINS_13Kernel_traitsIf13__nv_bfloat16S2_S2_fjLj3072ELj1ELj1ELj4ELj16ENS_18Kernel_traits_baseILj3072EfS2_S2_S2_fjLj128EEEEELb1ELb1ELb1ELb1EEEvNS_9FwdParamsE --------------------------
	.section	.nv.constant0._ZN10layer_norm13ln_fwd_kernelINS_13Kernel_traitsIf13__nv_bfloat16S2_S2_fjLj3072ELj1ELj1ELj4ELj16ENS_18Kernel_traits_baseILj3072EfS2_S2_S2_fjLj128EEEEELb1ELb1ELb1ELb1EEEvNS_9FwdParamsE,"a",@progbits
	.sectionflags	@""
	.align	4
.nv.constant0._ZN10layer_norm13ln_fwd_kernelINS_13Kernel_traitsIf13__nv_bfloat16S2_S2_fjLj3072ELj1ELj1ELj4ELj16ENS_18Kernel_traits_baseILj3072EfS2_S2_S2_fjLj128EEEEELb1ELb1ELb1ELb1EEEvNS_9FwdParamsE:
	.zero		760


//--------------------- .nv.constant0._ZN10layer_norm13ln_fwd_kernelINS_13Kernel_traitsI13__nv_bfloat16S2_fS2_fjLj3072ELj1ELj1ELj4ELj16ENS_18Kernel_traits_baseILj3072ES2_S2_fS2_fjLj128EEEEELb0ELb0ELb0ELb0EEEvNS_9FwdParamsE --------------------------
	.section	.nv.constant0._ZN10layer_norm13ln_fwd_kernelINS_13Kernel_traitsI13__nv_bfloat16S2_fS2_fjLj3072ELj1ELj1ELj4ELj16ENS_18Kernel_traits_baseILj3072ES2_S2_fS2_fjLj128EEEEELb0ELb0ELb0ELb0EEEvNS_9FwdParamsE,"a",@progbits
	.sectionflags	@""
	.align	4
.nv.constant0._ZN10layer_norm13ln_fwd_kernelINS_13Kernel_traitsI13__nv_bfloat16S2_fS2_fjLj3072ELj1ELj1ELj4ELj16ENS_18Kernel_traits_baseILj3072ES2_S2_fS2_fjLj128EEEEELb0ELb0ELb0ELb0EEEvNS_9FwdParamsE:
	.zero		760


//--------------------- .nv.constant0._ZN10layer_norm13ln_fwd_kernelINS_13Kernel_traitsI13__nv_bfloat16S2_fS2_fjLj3072ELj1ELj1ELj4ELj16ENS_18Kernel_traits_baseILj3072ES2_S2_fS2_fjLj128EEEEELb0ELb0ELb0ELb1EEEvNS_9FwdParamsE --------------------------
	.section	.nv.constant0._ZN10layer_norm13ln_fwd_kernelINS_13Kernel_traitsI13__nv_bfloat16S2_fS2_fjLj3072ELj1ELj1ELj4ELj16ENS_18Kernel_traits_baseILj3072ES2_S2_fS2_fjLj128EEEEELb0ELb0ELb0ELb1EEEvNS_9FwdParamsE,"a",@progbits
	.sectionflags	@""
	.align	4
.nv.constant0._ZN10layer_norm13ln_fwd_kernelINS_13Kernel_traitsI13__nv_bfloat16S2_fS2_fjLj3072ELj1ELj1ELj4ELj16ENS_18Kernel_traits_baseILj3072ES2_S2_fS2_fjLj128EEEEELb0ELb0ELb0ELb1EEEvNS_9FwdParamsE:
	.zero		760


//--------------------- .nv.constant0._ZN10layer_norm13ln_fwd_kernelINS_13Kernel_traitsI13__nv_bfloat16S2_fS2_fjLj3072ELj1ELj1ELj4ELj16ENS_18Kernel_traits_baseILj3072ES2_S2_fS2_fjLj128EEEEELb0ELb0ELb1ELb0EEEvNS_9FwdParamsE --------------------------
	.section	.nv.constant0._ZN10layer_norm13ln_fwd_kernelINS_13Kernel_traitsI13__nv_bfloat16S2_fS2_fjLj3072ELj1ELj1ELj4ELj16ENS_18Kernel_traits_baseILj3072ES2_S2_fS2_fjLj128EEEEELb0ELb0ELb1ELb0EEEvNS_9FwdParamsE,"a",@progbits
	.sectionflags	@""
	.align	4
.nv.constant0._ZN10layer_norm13ln_fwd_kernelINS_13Kernel_traitsI13__nv_bfloat16S2_fS2_fjLj3072ELj1ELj1ELj4ELj16ENS_18Kernel_traits_baseILj3072ES2_S2_fS2_fjLj128EEEEELb0ELb0ELb1ELb0EEEvNS_9FwdParamsE:
	.zero		760


//--------------------- .nv.constant0._ZN10layer_norm13ln_fwd_kernelINS_13Kernel_traitsI13__nv_bfloat16S2_fS2_fjLj3072ELj1ELj1ELj4ELj16ENS_18Kernel_traits_baseILj3072ES2_S2_fS2_fjLj128EEEEELb0ELb0ELb1ELb1EEEvNS_9FwdParamsE --------------------------
	.section	.nv.constant0._ZN10layer_norm13ln_fwd_kernelINS_13Kernel_traitsI13__nv_bfloat16S2_fS2_fjLj3072ELj1ELj1ELj4ELj16ENS_18Kernel_traits_baseILj3072ES2_S2_fS2_fjLj128EEEEELb0ELb0ELb1ELb1EEEvNS_9FwdParamsE,"a",@progbits
	.sectionflags	@""
	.align	4
.nv.constant0._ZN10layer_norm13ln_fwd_kernelINS_13Kernel_traitsI13__nv_bfloat16S2_fS2_fjLj3072ELj1ELj1ELj4ELj16ENS_18Kernel_traits_baseILj3072ES2_S2_fS2_fjLj128EEEEELb0ELb0ELb1ELb1EEEvNS_9FwdParamsE:
	.zero		760


//--------------------- .nv.constant0._ZN10layer_norm13ln_fwd_kernelINS_13Kernel_traitsI13__nv_bfloat16S2_fS2_fjLj3072ELj1ELj1ELj4ELj16ENS_18Kernel_traits_baseILj3072ES2_S2_fS2_fjLj128EEEEELb0ELb1ELb0ELb0EEEvNS_9FwdParamsE --------------------------
	.section	.nv.constant0._ZN10layer_norm13ln_fwd_kernelINS_13Kernel_traitsI13__nv_bfloat16S2_fS2_fjLj3072ELj1ELj1ELj4ELj16ENS_18Kernel_traits_baseILj3072ES2_S2_fS2_fjLj128EEEEELb0ELb1ELb0ELb0EEEvNS_9FwdParamsE,"a",@progbits
	.sectionflags	@""
	.align	4
.nv.constant0._ZN10layer_norm13ln_fwd_kernelINS_13Kernel_traitsI13__nv_bfloat16S2_fS2_fjLj3072ELj1ELj1ELj4ELj16ENS_18Kernel_traits_baseILj3072ES2_S2_fS2_fjLj128EEEEELb0ELb1ELb0ELb0EEEvNS_9FwdParamsE:
	.zero		760


//--------------------- .nv.constant0._ZN10layer_norm13ln_fwd_kernelINS_13Kernel_traitsI13__nv_bfloat16S2_fS2_fjLj3072ELj1ELj1ELj4ELj16ENS_18Kernel_traits_baseILj3072ES2_S2_fS2_fjLj128EEEEELb0ELb1ELb0ELb1EEEvNS_9FwdParamsE --------------------------
	.section	.nv.constant0._ZN10layer_norm13ln_fwd_kernelINS_13Kernel_traitsI13__nv_bfloat16S2_fS2_fjLj3072ELj1ELj1ELj4ELj16ENS_18Kernel_traits_baseILj3072ES2_S2_fS2_fjLj128EEEEELb0ELb1ELb0ELb1EEEvNS_9FwdParamsE,"a",@progbits
	.sectionflags	@""
	.align	4
.nv.constant0._ZN10layer_norm13ln_fwd_kernelINS_13Kernel_traitsI13__nv_bfloat16S2_fS2_fjLj3072ELj1ELj1ELj4ELj16ENS_18Kernel_traits_baseILj3072ES2_S2_fS2_fjLj128EEEEELb0ELb1ELb0ELb1EEEvNS_9FwdParamsE:
	.zero		760


//--------------------- .nv.constant0._ZN10layer_norm13ln_fwd_kernelINS_13Kernel_traitsI13__nv_bfloat16S2_fS2_fjLj3072ELj1ELj1ELj4ELj16ENS_18Kernel_traits_baseILj3072ES2_S2_fS2_fjLj128EEEEELb0ELb1ELb1ELb0EEEvNS_9FwdParamsE --------------------------
	.section	.nv.constant0._ZN10layer_norm13ln_fwd_kernelINS_13Kernel_traitsI13__nv_bfloat16S2_fS2_fjLj3072ELj1ELj1ELj4ELj16ENS_18Kernel_traits_baseILj3072ES2_S2_fS2_fjLj128EEEEELb0ELb1ELb1ELb0EEEvNS_9FwdParamsE,"a",@progbits
	.sectionflags	@""
	.align	4
.nv.constant0._ZN10layer_norm13ln_fwd_kernelINS_13Kernel_traitsI13__nv_bfloat16S2_fS2_fjLj3072ELj1ELj1ELj4ELj16ENS_18Kernel_traits_baseILj3072ES2_S2_fS2_fjLj128EEEEELb0ELb1ELb1ELb0EEEvNS_9FwdParamsE:
	.zero		760


//--------------------- .nv.constant0._ZN10layer_norm13ln_fwd_kernelINS_13Kernel_traitsI13__nv_bfloat16S2_fS2_fjLj3072ELj1ELj1ELj4ELj16ENS_18Kernel_traits_baseILj3072ES2_S2_fS2_fjLj128EEEEELb0ELb1ELb1ELb1EEEvNS_9FwdParamsE --------------------------
	.section	.nv.constant0._ZN10layer_norm13ln_fwd_kernelINS_13Kernel_traitsI13__nv_bfloat16S2_fS2_fjLj3072ELj1ELj1ELj4ELj16ENS_18Kernel_traits_baseILj3072ES2_S2_fS2_fjLj128EEEEELb0ELb1ELb1ELb1EEEvNS_9FwdParamsE,"a",@progbits
	.sectionflags	@""
	.align	4
.nv.constant0._ZN10layer_norm13ln_fwd_kernelINS_13Kernel_traitsI13__nv_bfloat16S2_fS2_fjLj3072ELj1ELj1ELj4ELj16ENS_18Kernel_traits_baseILj3072ES2_S2_fS2_fjLj128EEEEELb0ELb1ELb1ELb1EEEvNS_9FwdParamsE:
	.zero		760


//--------------------- .nv.constant0._ZN10layer_norm13ln_fwd_kernelINS_13Kernel_traitsI13__nv_bfloat16S2_fS2_fjLj3072ELj1ELj1ELj4ELj16ENS_18Kernel_traits_baseILj3072ES2_S2_fS2_fjLj128EEEEELb1ELb0ELb0ELb0EEEvNS_9FwdParamsE --------------------------
	.section	.nv.constant0._ZN10layer_norm13ln_fwd_kernelINS_13Kernel_traitsI13__nv_bfloat16S2_fS2_fjLj3072ELj1ELj1ELj4ELj16ENS_18Kernel_traits_baseILj3072ES2_S2_fS2_fjLj128EEEEELb1ELb0ELb0ELb0EEEvNS_9FwdParamsE,"a",@progbits
	.sectionflags	@""
	.align	4
.nv.constant0._ZN10layer_norm13ln_fwd_kernelINS_13Kernel_traitsI13__nv_bfloat16S2_fS2_fjLj3072ELj1ELj1ELj4ELj16ENS_18Kernel_traits_baseILj3072ES2_S2_fS2_fjLj128EEEEELb1ELb0ELb0ELb0EEEvNS_9FwdParamsE:
	.zero		760


//--------------------- .nv.constant0._ZN10layer_norm13ln_fwd_kernelINS_13Kernel_traitsI13__nv_bfloat16S2_fS2_fjLj3072ELj1ELj1ELj4ELj16ENS_18Kernel_traits_baseILj3072ES2_S2_fS2_fjLj128EEEEELb1ELb0ELb0ELb1EEEvNS_9FwdParamsE --------------------------
	.section	.nv.constant0._ZN10layer_norm13ln_fwd_kernelINS_13Kernel_traitsI13__nv_bfloat16S2_fS2_fjLj3072ELj1ELj1ELj4ELj16ENS_18Kernel_traits_baseILj3072ES2_S2_fS2_fjLj128EEEEELb1ELb0ELb0ELb1EEEvNS_9FwdParamsE,"a",@progbits
	.sectionflags	@""
	.align	4
.nv.constant0._ZN10layer_norm13ln_fwd_kernelINS_13Kernel_traitsI13__nv_bfloat16S2_fS2_fjLj3072ELj1ELj1ELj4ELj16ENS_18Kernel_traits_baseILj3072ES2_S2_fS2_fjLj128EEEEELb1ELb0ELb0ELb1EEEvNS_9FwdParamsE:
	.zero		760


//--------------------- .nv.constant0._ZN10layer_norm13ln_fwd_kernelINS_13Kernel_traitsI13__nv_bfloat16S2_fS2_fjLj3072ELj1ELj1ELj4ELj16ENS_18Kernel_traits_baseILj3072ES2_S2_fS2_fjLj128EEEEELb1ELb0ELb1ELb0EEEvNS_9FwdParamsE --------------------------
	.section	.nv.constant0._ZN10layer_norm13ln_fwd_kernelINS_13Kernel_traitsI13__nv_bfloat16S2_fS2_fjLj3072ELj1ELj1ELj4ELj16ENS_18Kernel_traits_baseILj3072ES2_S2_fS2_fjLj128EEEEELb1ELb0ELb1ELb0EEEvNS_9FwdParamsE,"a",@progbits
	.sectionflags	@""
	.align	4
.nv.constant0._ZN10layer_norm13ln_fwd_kernelINS_13Kernel_traitsI13__nv_bfloat16S2_fS2_fjLj3072ELj1ELj1ELj4ELj16ENS_18Kernel_traits_baseILj3072ES2_S2_fS2_fjLj128EEEEELb1ELb0ELb1ELb0EEEvNS_9FwdParamsE:
	.zero		760


//--------------------- .nv.constant0._ZN10layer_norm13ln_fwd_kernelINS_13Kernel_traitsI13__nv_bfloat16S2_fS2_fjLj3072ELj1ELj1ELj4ELj16ENS_18Kernel_traits_baseILj3072ES2_S2_fS2_fjLj128EEEEELb1ELb0ELb1ELb1EEEvNS_9FwdParamsE --------------------------
	.section	.nv.constant0._ZN10layer_norm13ln_fwd_kernelINS_13Kernel_traitsI13__nv_bfloat16S2_fS2_fjLj3072ELj1ELj1ELj4ELj16ENS_18Kernel_traits_baseILj3072ES2_S2_fS2_fjLj128EEEEELb1ELb0ELb1ELb1EEEvNS_9FwdParamsE,"a",@progbits
	.sectionflags	@""
	.align	4
.nv.constant0._ZN10layer_norm13ln_fwd_kernelINS_13Kernel_traitsI13__nv_bfloat16S2_fS2_fjLj3072ELj1ELj1ELj4ELj16ENS_18Kernel_traits_baseILj3072ES2_S2_fS2_fjLj128EEEEELb1ELb0ELb1ELb1EEEvNS_9FwdParamsE:
	.zero		760


//--------------------- .nv.constant0._ZN10layer_norm13ln_fwd_kernelINS_13Kernel_traitsI13__nv_bfloat16S2_fS2_fjLj3072ELj1ELj1ELj4ELj16ENS_18Kernel_traits_baseILj3072ES2_S2_fS2_fjLj128EEEEELb1ELb1ELb0ELb0EEEvNS_9FwdParamsE --------------------------
	.section	.nv.constant0._ZN10layer_norm13ln_fwd_kernelINS_13Kernel_traitsI13__nv_bfloat16S2_fS2_fjLj3072ELj1ELj1ELj4ELj16ENS_18Kernel_traits_baseILj3072ES2_S2_fS2_fjLj128EEEEELb1ELb1ELb0ELb0EEEvNS_9FwdParamsE,"a",@progbits
	.sectionflags	@""
	.align	4
.nv.constant0._ZN10layer_norm13ln_fwd_kernelINS_13Kernel_traitsI13__nv_bfloat16S2_fS2_fjLj3072ELj1ELj1ELj4ELj16ENS_18Kernel_traits_baseILj3072ES2_S2_fS2_fjLj128EEEEELb1ELb1ELb0ELb0EEEvNS_9FwdParamsE:
	.zero		760


//--------------------- .nv.constant0._ZN10layer_norm13ln_fwd_kernelINS_13Kernel_traitsI13__nv_bfloat16S2_fS2_fjLj3072ELj1ELj1ELj4ELj16ENS_18Kernel_traits_baseILj3072ES2_S2_fS2_fjLj128EEEEELb1ELb1ELb0ELb1EEEvNS_9FwdParamsE --------------------------
	.section	.nv.constant0._ZN10layer_norm13ln_fwd_kernelINS_13Kernel_traitsI13__nv_bfloat16S2_fS2_fjLj3072ELj1ELj1ELj4ELj16ENS_18Kernel_traits_baseILj3072ES2_S2_fS2_fjLj128EEEEELb1ELb1ELb0ELb1EEEvNS_9FwdParamsE,"a",@progbits
	.sectionflags	@""
	.align	4
.nv.constant0._ZN10layer_norm13ln_fwd_kernelINS_13Kernel_traitsI13__nv_bfloat16S2_fS2_fjLj3072ELj1ELj1ELj4ELj16ENS_18Kernel_traits_baseILj3072ES2_S2_fS2_fjLj128EEEEELb1ELb1ELb0ELb1EEEvNS_9FwdParamsE:
	.zero		760


//--------------------- .nv.constant0._ZN10layer_norm13ln_fwd_kernelINS_13Kernel_traitsI13__nv_bfloat16S2_fS2_fjLj3072ELj1ELj1ELj4ELj16ENS_18Kernel_traits_baseILj3072ES2_S2_fS2_fjLj128EEEEELb1ELb1ELb1ELb0EEEvNS_9FwdParamsE --------------------------
	.section	.nv.constant0._ZN10layer_norm13ln_fwd_kernelINS_13Kernel_traitsI13__nv_bfloat16S2_fS2_fjLj3072ELj1ELj1ELj4ELj16ENS_18Kernel_traits_baseILj3072ES2_S2_fS2_fjLj128EEEEELb1ELb1ELb1ELb0EEEvNS_9FwdParamsE,"a",@progbits
	.sectionflags	@""
	.align	4
.nv.constant0._ZN10layer_norm13ln_fwd_kernelINS_13Kernel_traitsI13__nv_bfloat16S2_fS2_fjLj3072ELj1ELj1ELj4ELj16ENS_18Kernel_traits_baseILj3072ES2_S2_fS2_fjLj128EEEEELb1ELb1ELb1ELb0EEEvNS_9FwdParamsE:
	.zero		760


//--------------------- .nv.constant0._ZN10layer_norm13ln_fwd_kernelINS_13Kernel_traitsI13__nv_bfloat16S2_fS2_fjLj3072ELj1ELj1ELj4ELj16ENS_18Kernel_traits_baseILj3072ES2_S2_fS2_fjLj128EEEEELb1ELb1ELb1ELb1EEEvNS_9FwdParamsE --------------------------
	.section	.nv.constant0._ZN10layer_norm13ln_fwd_kernelINS_13Kernel_traitsI13__nv_bfloat16S2_fS2_fjLj3072ELj1ELj1ELj4ELj16ENS_18Kernel_traits_baseILj3072ES2_S2_fS2_fjLj128EEEEELb1ELb1ELb1ELb1EEEvNS_9FwdParamsE,"a",@progbits
	.sectionflags	@""
	.align	4
.nv.constant0._ZN10layer_norm13ln_fwd_kernelINS_13Kernel_traitsI13__nv_bfloat16S2_fS2_fjLj3072ELj1ELj1ELj4ELj16ENS_18Kernel_traits_baseILj3072ES2_S2_fS2_fjLj128EEEEELb1ELb1ELb1ELb1EEEvNS_9FwdParamsE:
	.zero		760


//--------------------- .nv.constant0._ZN10layer_norm13ln_fwd_kernelINS_13Kernel_traitsIf13__nv_bfloat16fS2_fjLj3072ELj1ELj1ELj4ELj16ENS_18Kernel_traits_baseILj3072EfS2_fS2_fjLj128EEEEELb0ELb0ELb0ELb0EEEvNS_9FwdParamsE --------------------------
	.section	.nv.constant0._ZN10layer_norm13ln_fwd_kernelINS_13Kernel_traitsIf13__nv_bfloat16fS2_fjLj3072ELj1ELj1ELj4ELj16ENS_18Kernel_traits_baseILj3072EfS2_fS2_fjLj128EEEEELb0ELb0ELb0ELb0EEEvNS_9FwdParamsE,"a",@progbits
	.sectionflags	@""
	.align	4
.nv.constant0._ZN10layer_norm13ln_fwd_kernelINS_13Kernel_traitsIf13__nv_bfloat16fS2_fjLj3072ELj1ELj1ELj4ELj16ENS_18Kernel_traits_baseILj3072EfS2_fS2_fjLj128EEEEELb0ELb0ELb0ELb0EEEvNS_9FwdParamsE:
	.zero		760


//--------------------- .nv.constant0._ZN10layer_norm13ln_fwd_kernelINS_13Kernel_traitsIf13__nv_bfloat16fS2_fjLj3072ELj1ELj1ELj4ELj16ENS_18Kernel_traits_baseILj3072EfS2_fS2_fjLj128EEEEELb0ELb0ELb0ELb1EEEvNS_9FwdParamsE --------------------------
	.section	.nv.constant0._ZN10layer_norm13ln_fwd_kernelINS_13Kernel_traitsIf13__nv_bfloat16fS2_fjLj3072ELj1ELj1ELj4ELj16ENS_18Kernel_traits_baseILj3072EfS2_fS2_fjLj128EEEEELb0ELb0ELb0ELb1EEEvNS_9FwdParamsE,"a",@progbits
	.sectionflags	@""
	.align	4
.nv.constant0._ZN10layer_norm13ln_fwd_kernelINS_13Kernel_traitsIf13__nv_bfloat16fS2_fjLj3072ELj1ELj1ELj4ELj16ENS_18Kernel_traits_baseILj3072EfS2_fS2_fjLj128EEEEELb0ELb0ELb0ELb1EEEvNS_9FwdParamsE:
	.zero		760


//--------------------- .nv.constant0._ZN10layer_norm13ln_fwd_kernelINS_13Kernel_traitsIf13__nv_bfloat16fS2_fjLj3072ELj1ELj1ELj4ELj16ENS_18Kernel_traits_baseILj3072EfS2_fS2_fjLj128EEEEELb0ELb0ELb1ELb0EEEvNS_9FwdParamsE --------------------------
	.section	.nv.constant0._ZN10layer_norm13ln_fwd_kernelINS_13Kernel_traitsIf13__nv_bfloat16fS2_fjLj3072ELj1ELj1ELj4ELj16ENS_18Kernel_traits_baseILj3072EfS2_fS2_fjLj128EEEEELb0ELb0ELb1ELb0EEEvNS_9FwdParamsE,"a",@progbits
	.sectionflags	@""
	.align	4
.nv.constant0._ZN10layer_norm13ln_fwd_kernelINS_13Kernel_traitsIf13__nv_bfloat16fS2_fjLj3072ELj1ELj1ELj4ELj16ENS_18Kernel_traits_baseILj3072EfS2_fS2_fjLj128EEEEELb0ELb0ELb1ELb0EEEvNS_9FwdParamsE:
	.zero		760


//--------------------- .nv.constant0._ZN10layer_norm13ln_fwd_kernelINS_13Kernel_traitsIf13__nv_bfloat16fS2_fjLj3072ELj1ELj1ELj4ELj16ENS_18Kernel_traits_baseILj3072EfS2_fS2_fjLj128EEEEELb0ELb0ELb1ELb1EEEvNS_9FwdParamsE --------------------------
	.section	.nv.constant0._ZN10layer_norm13ln_fwd_kernelINS_13Kernel_traitsIf13__nv_bfloat16fS2_fjLj3072ELj1ELj1ELj4ELj16ENS_18Kernel_traits_baseILj3072EfS2_fS2_fjLj128EEEEELb0ELb0ELb1ELb1EEEvNS_9FwdParamsE,"a",@progbits
	.sectionflags	@""
	.align	4
.nv.constant0._ZN10layer_norm13ln_fwd_kernelINS_13Kernel_traitsIf13__nv_bfloat16fS2_fjLj3072ELj1ELj1ELj4ELj16ENS_18Kernel_traits_baseILj3072EfS2_fS2_fjLj128EEEEELb0ELb0ELb1ELb1EEEvNS_9FwdParamsE:
	.zero		760


//--------------------- .nv.constant0._ZN10layer_norm13ln_fwd_kernelINS_13Kernel_traitsIf13__nv_bfloat16fS2_fjLj3072ELj1ELj1ELj4ELj16ENS_18Kernel_traits_baseILj3072EfS2_fS2_fjLj128EEEEELb0ELb1ELb0ELb0EEEvNS_9FwdParamsE --------------------------
	.section	.nv.constant0._ZN10layer_norm13ln_fwd_kernelINS_13Kernel_traitsIf13__nv_bfloat16fS2_fjLj3072ELj1ELj1ELj4ELj16ENS_18Kernel_traits_baseILj3072EfS2_fS2_fjLj128EEEEELb0ELb1ELb0ELb0EEEvNS_9FwdParamsE,"a",@progbits
	.sectionflags	@""
	.align	4
.nv.constant0._ZN10layer_norm13ln_fwd_kernelINS_13Kernel_traitsIf13__nv_bfloat16fS2_fjLj3072ELj1ELj1ELj4ELj16ENS_18Kernel_traits_baseILj3072EfS2_fS2_fjLj128EEEEELb0ELb1ELb0ELb0EEEvNS_9FwdParamsE:
	.zero		760


//--------------------- .nv.constant0._ZN10layer_norm13ln_fwd_kernelINS_13Kernel_traitsIf13__nv_bfloat16fS2_fjLj3072ELj1ELj1ELj4ELj16ENS_18Kernel_traits_baseILj3072EfS2_fS2_fjLj128EEEEELb0ELb1ELb0ELb1EEEvNS_9FwdParamsE --------------------------
	.section	.nv.constant0._ZN10layer_norm13ln_fwd_kernelINS_13Kernel_traitsIf13__nv_bfloat16fS2_fjLj3072ELj1ELj1ELj4ELj16ENS_18Kernel_traits_baseILj3072EfS2_fS2_fjLj128EEEEELb0ELb1ELb0ELb1EEEvNS_9FwdParamsE,"a",@progbits
	.sectionflags	@""
	.align	4
.nv.constant0._ZN10layer_norm13ln_fwd_kernelINS_13Kernel_traitsIf13__nv_bfloat16fS2_fjLj3072ELj1ELj1ELj4ELj16ENS_18Kernel_traits_baseILj3072EfS2_fS2_fjLj128EEEEELb0ELb1ELb0ELb1EEEvNS_9FwdParamsE:
	.zero		760


//--------------------- .nv.constant0._ZN10layer_norm13ln_fwd_kernelINS_13Kernel_traitsIf13__nv_bfloat16fS2_fjLj3072ELj1ELj1ELj4ELj16ENS_18Kernel_traits_baseILj3072EfS2_fS2_fjLj128EEEEELb0ELb1ELb1ELb0EEEvNS_9FwdParamsE --------------------------
	.section	.nv.constant0._ZN10layer_norm13ln_fwd_kernelINS_13Kernel_traitsIf13__nv_bfloat16fS2_fjLj3072ELj1ELj1ELj4ELj16ENS_18Kernel_traits_baseILj3072EfS2_fS2_fjLj128EEEEELb0ELb1ELb1ELb0EEEvNS_9FwdParamsE,"a",@progbits
	.sectionflags	@""
	.align	4
.nv.constant0._ZN10layer_norm13ln_fwd_kernelINS_13Kernel_traitsIf13__nv_bfloat16fS2_fjLj3072ELj1ELj1ELj4ELj16ENS_18Kernel_traits_baseILj3072EfS2_fS2_fjLj128EEEEELb0ELb1ELb1ELb0EEEvNS_9FwdParamsE:
	.zero		760


//--------------------- .nv.constant0._ZN10layer_norm13ln_fwd_kernelINS_13Kernel_traitsIf13__nv_bfloat16fS2_fjLj3072ELj1ELj1ELj4ELj16ENS_18Kernel_traits_baseILj3072EfS2_fS2_fjLj128EEEEELb0ELb1ELb1ELb1EEEvNS_9FwdParamsE --------------------------
	.section	.nv.constant0._ZN10layer_norm13ln_fwd_kernelINS_13Kernel_traitsIf13__nv_bfloat16fS2_fjLj3072ELj1ELj1ELj4ELj16ENS_18Kernel_traits_baseILj3072EfS2_fS2_fjLj128EEEEELb0ELb1ELb1ELb1EEEvNS_9FwdParamsE,"a",@progbits
	.sectionflags	@""
	.align	4
.nv.constant0._ZN10layer_norm13ln_fwd_kernelINS_13Kernel_traitsIf13__nv_bfloat16fS2_fjLj3072ELj1ELj1ELj4ELj16ENS_18Kernel_traits_baseILj3072EfS2_fS2_fjLj128EEEEELb0ELb1ELb1ELb1EEEvNS_9FwdParamsE:
	.zero		760


//--------------------- .nv.constant0._ZN10layer_norm13ln_fwd_kernelINS_13Kernel_traitsIf13__nv_bfloat16fS2_fjLj3072ELj1ELj1ELj4ELj16ENS_18Kernel_traits_baseILj3072EfS2_fS2_fjLj128EEEEELb1ELb0ELb0ELb0EEEvNS_9FwdParamsE --------------------------
	.section	.nv.constant0._ZN10layer_norm13ln_fwd_kernelINS_13Kernel_traitsIf13__nv_bfloat16fS2_fjLj3072ELj1ELj1ELj4ELj16ENS_18Kernel_traits_baseILj3072EfS2_fS2_fjLj128EEEEELb1ELb0ELb0ELb0EEEvNS_9FwdParamsE,"a",@progbits
	.sectionflags	@""
	.align	4
.nv.constant0._ZN10layer_norm13ln_fwd_kernelINS_13Kernel_traitsIf13__nv_bfloat16fS2_fjLj3072ELj1ELj1ELj4ELj16ENS_18Kernel_traits_baseILj3072EfS2_fS2_fjLj128EEEEELb1ELb0ELb0ELb0EEEvNS_9FwdParamsE:
	.zero		760


//--------------------- .nv.constant0._ZN10layer_norm13ln_fwd_kernelINS_13Kernel_traitsIf13__nv_bfloat16fS2_fjLj3072ELj1ELj1ELj4ELj16ENS_18Kernel_traits_baseILj3072EfS2_fS2_fjLj128EEEEELb1ELb0ELb0ELb1EEEvNS_9FwdParamsE --------------------------
	.section	.nv.constant0._ZN10layer_norm13ln_fwd_kernelINS_13Kernel_traitsIf13__nv_bfloat16fS2_fjLj3072ELj1ELj1ELj4ELj16ENS_18Kernel_traits_baseILj3072EfS2_fS2_fjLj128EEEEELb1ELb0ELb0ELb1EEEvNS_9FwdParamsE,"a",@progbits
	.sectionflags	@""
	.align	4
.nv.constant0._ZN10layer_norm13ln_fwd_kernelINS_13Kernel_traitsIf13__nv_bfloat16fS2_fjLj3072ELj1ELj1ELj4ELj16ENS_18Kernel_traits_baseILj3072EfS2_fS2_fjLj128EEEEELb1ELb0ELb0ELb1EEEvNS_9FwdParamsE:
	.zero		760


//--------------------- .nv.constant0._ZN10layer_norm13ln_fwd_kernelINS_13Kernel_traitsIf13__nv_bfloat16fS2_fjLj3072ELj1ELj1ELj4ELj16ENS_18Kernel_traits_baseILj3072EfS2_fS2_fjLj128EEEEELb1ELb0ELb1ELb0EEEvNS_9FwdParamsE --------------------------
	.section	.nv.constant0._ZN10layer_norm13ln_fwd_kernelINS_13Kernel_traitsIf13__nv_bfloat16fS2_fjLj3072ELj1ELj1ELj4ELj16ENS_18Kernel_traits_baseILj3072EfS2_fS2_fjLj128EEEEELb1ELb0ELb1ELb0EEEvNS_9FwdParamsE,"a",@progbits
	.sectionflags	@""
	.align	4
.nv.constant0._ZN10layer_norm13ln_fwd_kernelINS_13Kernel_traitsIf13__nv_bfloat16fS2_fjLj3072ELj1ELj1ELj4ELj16ENS_18Kernel_traits_baseILj3072EfS2_fS2_fjLj128EEEEELb1ELb0ELb1ELb0EEEvNS_9FwdParamsE:
	.zero		760


//--------------------- .nv.constant0._ZN10layer_norm13ln_fwd_kernelINS_13Kernel_traitsIf13__nv_bfloat16fS2_fjLj3072ELj1ELj1ELj4ELj16ENS_18Kernel_traits_baseILj3072EfS2_fS2_fjLj128EEEEELb1ELb0ELb1ELb1EEEvNS_9FwdParamsE --------------------------
	.section	.nv.constant0._ZN10layer_norm13ln_fwd_kernelINS_13Kernel_traitsIf13__nv_bfloat16fS2_fjLj3072ELj1ELj1ELj4ELj16ENS_18Kernel_traits_baseILj3072EfS2_fS2_fjLj128EEEEELb1ELb0ELb1ELb1EEEvNS_9FwdParamsE,"a",@progbits
	.sectionflags	@""
	.align	4
.nv.constant0._ZN10layer_norm13ln_fwd_kernelINS_13Kernel_traitsIf13__nv_bfloat16fS2_fjLj3072ELj1ELj1ELj4ELj16ENS_18Kernel_traits_baseILj3072EfS2_fS2_fjLj128EEEEELb1ELb0ELb1ELb1EEEvNS_9FwdParamsE:
	.zero		760


//--------------------- .nv.constant0._ZN10layer_norm13ln_fwd_kernelINS_13Kernel_traitsIf13__nv_bfloat16fS2_fjLj3072ELj1ELj1ELj4ELj16ENS_18Kernel_traits_baseILj3072EfS2_fS2_fjLj128EEEEELb1ELb1ELb0ELb0EEEvNS_9FwdParamsE --------------------------
	.section	.nv.constant0._ZN10layer_norm13ln_fwd_kernelINS_13Kernel_traitsIf13__nv_bfloat16fS2_fjLj3072ELj1ELj1ELj4ELj16ENS_18Kernel_traits_baseILj3072EfS2_fS2_fjLj128EEEEELb1ELb1ELb0ELb0EEEvNS_9FwdParamsE,"a",@progbits
	.sectionflags	@""
	.align	4
.nv.constant0._ZN10layer_norm13ln_fwd_kernelINS_13Kernel_traitsIf13__nv_bfloat16fS2_fjLj3072ELj1ELj1ELj4ELj16ENS_18Kernel_traits_baseILj3072EfS2_fS2_fjLj128EEEEELb1ELb1ELb0ELb0EEEvNS_9FwdParamsE:
	.zero		760


//--------------------- .nv.constant0._ZN10layer_norm13ln_fwd_kernelINS_13Kernel_traitsIf13__nv_bfloat16fS2_fjLj3072ELj1ELj1ELj4ELj16ENS_18Kernel_traits_baseILj3072EfS2_fS2_fjLj128EEEEELb1ELb1ELb0ELb1EEEvNS_9FwdParamsE --------------------------
	.section	.nv.constant0._ZN10layer_norm13ln_fwd_kernelINS_13Kernel_traitsIf13__nv_bfloat16fS2_fjLj3072ELj1ELj1ELj4ELj16ENS_18Kernel_traits_baseILj3072EfS2_fS2_fjLj128EEEEELb1ELb1ELb0ELb1EEEvNS_9FwdParamsE,"a",@progbits
	.sectionflags	@""
	.align	4
.nv.constant0._ZN10layer_norm13ln_fwd_kernelINS_13Kernel_traitsIf13__nv_bfloat16fS2_fjLj3072ELj1ELj1ELj4ELj16ENS_18Kernel_traits_baseILj3072EfS2_fS2_fjLj128EEEEELb1ELb1ELb0ELb1EEEvNS_9FwdParamsE:
	.zero		760


//--------------------- .nv.constant0._ZN10layer_norm13ln_fwd_kernelINS_13Kernel_traitsIf13__nv_bfloat16fS2_fjLj3072ELj1ELj1ELj4ELj16ENS_18Kernel_traits_baseILj3072EfS2_fS2_fjLj128EEEEELb1ELb1ELb1ELb0EEEvNS_9FwdParamsE --------------------------
	.section	.nv.constant0._ZN10layer_norm13ln_fwd_kernelINS_13Kernel_traitsIf13__nv_bfloat16fS2_fjLj3072ELj1ELj1ELj4ELj16ENS_18Kernel_traits_baseILj3072EfS2_fS2_fjLj128EEEEELb1ELb1ELb1ELb0EEEvNS_9FwdParamsE,"a",@progbits
	.sectionflags	@""
	.align	4
.nv.constant0._ZN10layer_norm13ln_fwd_kernelINS_13Kernel_traitsIf13__nv_bfloat16fS2_fjLj3072ELj1ELj1ELj4ELj16ENS_18Kernel_traits_baseILj3072EfS2_fS2_fjLj128EEEEELb1ELb1ELb1ELb0EEEvNS_9FwdParamsE:
	.zero		760


//--------------------- .nv.constant0._ZN10layer_norm13ln_fwd_kernelINS_13Kernel_traitsIf13__nv_bfloat16fS2_fjLj3072ELj1ELj1ELj4ELj16ENS_18Kernel_traits_baseILj3072EfS2_fS2_fjLj128EEEEELb1ELb1ELb1ELb1EEEvNS_9FwdParamsE --------------------------
	.section	.nv.constant0._ZN10layer_norm13ln_fwd_kernelINS_13Kernel_traitsIf13__nv_bfloat16fS2_fjLj3072ELj1ELj1ELj4ELj16ENS_18Kernel_traits_baseILj3072EfS2_fS2_fjLj128EEEEELb1ELb1ELb1ELb1EEEvNS_9FwdParamsE,"a",@progbits
	.sectionflags	@""
	.align	4
.nv.constant0._ZN10layer_norm13ln_fwd_kernelINS_13Kernel_traitsIf13__nv_bfloat16fS2_fjLj3072ELj1ELj1ELj4ELj16ENS_18Kernel_traits_baseILj3072EfS2_fS2_fjLj128EEEEELb1ELb1ELb1ELb1EEEvNS_9FwdParamsE:
	.zero		760


//--------------------- .nv.constant0._ZN10layer_norm13ln_fwd_kernelINS_13Kernel_traitsIf6__halfS2_S2_fjLj3072ELj1ELj1ELj4ELj16ENS_18Kernel_traits_baseILj3072EfS2_S2_S2_fjLj128EEEEELb0ELb0ELb0ELb0EEEvNS_9FwdParamsE --------------------------
	.section	.nv.constant0._ZN10layer_norm13ln_fwd_kernelINS_13Kernel_traitsIf6__halfS2_S2_fjLj3072ELj1ELj1ELj4ELj16ENS_18Kernel_traits_baseILj3072EfS2_S2_S2_fjLj128EEEEELb0ELb0ELb0ELb0EEEvNS_9FwdParamsE,"a",@progbits
	.sectionflags	@""
	.align	4
.nv.constant0._ZN10layer_norm13ln_fwd_kernelINS_13Kernel_traitsIf6__halfS2_S2_fjLj3072ELj1ELj1ELj4ELj16ENS_18Kernel_traits_baseILj3072EfS2_S2_S2_fjLj128EEEEELb0ELb0ELb0ELb0EEEvNS_9FwdParamsE:
	.zero		760


//--------------------- .nv.constant0._ZN10layer_norm13ln_fwd_kernelINS_13Kernel_traitsIf6__halfS2_S2_fjLj3072ELj1ELj1ELj4ELj16ENS_18Kernel_traits_baseILj3072EfS2_S2_S2_fjLj128EEEEELb0ELb0ELb0ELb1EEEvNS_9FwdParamsE --------------------------
	.section	.nv.constant0._ZN10layer_norm13ln_fwd_kernelINS_13Kernel_traitsIf6__halfS2_S2_fjLj3072ELj1ELj1ELj4ELj16ENS_18Kernel_traits_baseILj3072EfS2_S2_S2_fjLj128EEEEELb0ELb0ELb0ELb1EEEvNS_9FwdParamsE,"a",@progbits
	.sectionflags	@""
	.align	4
.nv.constant0._ZN10layer_norm13ln_fwd_kernelINS_13Kernel_traitsIf6__halfS2_S2_fjLj3072ELj1ELj1ELj4ELj16ENS_18Kernel_traits_baseILj3072EfS2_S2_S2_fjLj128EEEEELb0ELb0ELb0ELb1EEEvNS_9FwdParamsE:
	.zero		760


//--------------------- .nv.constant0._ZN10layer_norm13ln_fwd_kernelINS_13Kernel_traitsIf6__halfS2_S2_fjLj3072ELj1ELj1ELj4ELj16ENS_18Kernel_traits_baseILj3072EfS2_S2_S2_fjLj128EEEEELb0ELb0ELb1ELb0EEEvNS_9FwdParamsE --------------------------
	.section	.nv.constant0._ZN10layer_norm13ln_fwd_kernelINS_13Kernel_traitsIf6__halfS2_S2_fjLj3072ELj1ELj1ELj4ELj16ENS_18Kernel_traits_baseILj3072EfS2_S2_S2_fjLj128EEEEELb0ELb0ELb1ELb0EEEvNS_9FwdParamsE,"a",@progbits
	.sectionflags	@""
	.align	4
.nv.constant0._ZN10layer_norm13ln_fwd_kernelINS_13Kernel_traitsIf6__halfS2_S2_fjLj3072ELj1ELj1ELj4ELj16ENS_18Kernel_traits_baseILj3072EfS2_S2_S2_fjLj128EEEEELb0ELb0ELb1ELb0EEEvNS_9FwdParamsE:
	.zero		760


//--------------------- .nv.constant0._ZN10layer_norm13ln_fwd_kernelINS_13Kernel_traitsIf6__halfS2_S2_fjLj3072ELj1ELj1ELj4ELj16ENS_18Kernel_traits_baseILj3072EfS2_S2_S2_fjLj128EEEEELb0ELb0ELb1ELb1EEEvNS_9FwdParamsE --------------------------
	.section	.nv.constant0._ZN10layer_norm13ln_fwd_kernelINS_13Kernel_traitsIf6__halfS2_S2_fjLj3072ELj1ELj1ELj4ELj16ENS_18Kernel_traits_baseILj3072EfS2_S2_S2_fjLj128EEEEELb0ELb0ELb1ELb1EEEvNS_9FwdParamsE,"a",@progbits
	.sectionflags	@""
	.align	4
.nv.constant0._ZN10layer_norm13ln_fwd_kernelINS_13Kernel_traitsIf6__halfS2_S2_fjLj3072ELj1ELj1ELj4ELj16ENS_18Kernel_traits_baseILj3072EfS2_S2_S2_fjLj128EEEEELb0ELb0ELb1ELb1EEEvNS_9FwdParamsE:
	.zero		760


//--------------------- .nv.constant0._ZN10layer_norm13ln_fwd_kernelINS_13Kernel_traitsIf6__halfS2_S2_fjLj3072ELj1ELj1ELj4ELj16ENS_18Kernel_traits_baseILj3072EfS2_S2_S2_fjLj128EEEEELb0ELb1ELb0ELb0EEEvNS_9FwdParamsE --------------------------
	.section	.nv.constant0._ZN10layer_norm13ln_fwd_kernelINS_13Kernel_traitsIf6__halfS2_S2_fjLj3072ELj1ELj1ELj4ELj16ENS_18Kernel_traits_baseILj3072EfS2_S2_S2_fjLj128EEEEELb0ELb1ELb0ELb0EEEvNS_9FwdParamsE,"a",@progbits
	.sectionflags	@""
	.align	4
.nv.constant0._ZN10layer_norm13ln_fwd_kernelINS_13Kernel_traitsIf6__halfS2_S2_fjLj3072ELj1ELj1ELj4ELj16ENS_18Kernel_traits_baseILj3072EfS2_S2_S2_fjLj128EEEEELb0ELb1ELb0ELb0EEEvNS_9FwdParamsE:
	.zero		760


//--------------------- .nv.constant0._ZN10layer_norm13ln_fwd_kernelINS_13Kernel_traitsIf6__halfS2_S2_fjLj3072ELj1ELj1ELj4ELj16ENS_18Kernel_traits_baseILj3072EfS2_S2_S2_fjLj128EEEEELb0ELb1ELb0ELb1EEEvNS_9FwdParamsE --------------------------
	.section	.nv.constant0._ZN10layer_norm13ln_fwd_kernelINS_13Kernel_traitsIf6__halfS2_S2_fjLj3072ELj1ELj1ELj4ELj16ENS_18Kernel_traits_baseILj3072EfS2_S2_S2_fjLj128EEEEELb0ELb1ELb0ELb1EEEvNS_9FwdParamsE,"a",@progbits
	.sectionflags	@""
	.align	4
.nv.constant0._ZN10layer_norm13ln_fwd_kernelINS_13Kernel_traitsIf6__halfS2_S2_fjLj3072ELj1ELj1ELj4ELj16ENS_18Kernel_traits_baseILj3072EfS2_S2_S2_fjLj128EEEEELb0ELb1ELb0ELb1EEEvNS_9FwdParamsE:
	.zero		760


//--------------------- .nv.constant0._ZN10layer_norm13ln_fwd_kernelINS_13Kernel_traitsIf6__halfS2_S2_fjLj3072ELj1ELj1ELj4ELj16ENS_18Kernel_traits_baseILj3072EfS2_S2_S2_fjLj128EEEEELb0ELb1ELb1ELb0EEEvNS_9FwdParamsE --------------------------
	.section	.nv.constant0._ZN10layer_norm13ln_fwd_kernelINS_13Kernel_traitsIf6__halfS2_S2_fjLj3072ELj1ELj1ELj4ELj16ENS_18Kernel_traits_baseILj3072EfS2_S2_S2_fjLj128EEEEELb0ELb1ELb1ELb0EEEvNS_9FwdParamsE,"a",@progbits
	.sectionflags	@""
	.align	4
.nv.constant0._ZN10layer_norm13ln_fwd_kernelINS_13Kernel_traitsIf6__halfS2_S2_fjLj3072ELj1ELj1ELj4ELj16ENS_18Kernel_traits_baseILj3072EfS2_S2_S2_fjLj128EEEEELb0ELb1ELb1ELb0EEEvNS_9FwdParamsE:
	.zero		760


//--------------------- .nv.constant0._ZN10layer_norm13ln_fwd_kernelINS_13Kernel_traitsIf6__halfS2_S2_fjLj3072ELj1ELj1ELj4ELj16ENS_18Kernel_traits_baseILj3072EfS2_S2_S2_fjLj128EEEEELb0ELb1ELb1ELb1EEEvNS_9FwdParamsE --------------------------
	.section	.nv.constant0._ZN10layer_norm13ln_fwd_kernelINS_13Kernel_traitsIf6__halfS2_S2_fjLj3072ELj1ELj1ELj4ELj16ENS_18Kernel_traits_baseILj3072EfS2_S2_S2_fjLj128EEEEELb0ELb1ELb1ELb1EEEvNS_9FwdParamsE,"a",@progbits
	.sectionflags	@""
	.align	4
.nv.constant0._ZN10layer_norm13ln_fwd_kernelINS_13Kernel_traitsIf6__halfS2_S2_fjLj3072ELj1ELj1ELj4ELj16ENS_18Kernel_traits_baseILj3072EfS2_S2_S2_fjLj128EEEEELb0ELb1ELb1ELb1EEEvNS_9FwdParamsE:
	.zero		760


//--------------------- .nv.constant0._ZN10layer_norm13ln_fwd_kernelINS_13Kernel_traitsIf6__halfS2_S2_fjLj3072ELj1ELj1ELj4ELj16ENS_18Kernel_traits_baseILj3072EfS2_S2_S2_fjLj128EEEEELb1ELb0ELb0ELb0EEEvNS_9FwdParamsE --------------------------
	.section	.nv.constant0._ZN10layer_norm13ln_fwd_kernelINS_13Kernel_traitsIf6__halfS2_S2_fjLj3072ELj1ELj1ELj4ELj16ENS_18Kernel_traits_baseILj3072EfS2_S2_S2_fjLj128EEEEELb1ELb0ELb0ELb0EEEvNS_9FwdParamsE,"a",@progbits
	.sectionflags	@""
	.align	4
.nv.constant0._ZN10layer_norm13ln_fwd_kernelINS_13Kernel_traitsIf6__halfS2_S2_fjLj3072ELj1ELj1ELj4ELj16ENS_18Kernel_traits_baseILj3072EfS2_S2_S2_fjLj128EEEEELb1ELb0ELb0ELb0EEEvNS_9FwdParamsE:
	.zero		760


//--------------------- .nv.constant0._ZN10layer_norm13ln_fwd_kernelINS_13Kernel_traitsIf6__halfS2_S2_fjLj3072ELj1ELj1ELj4ELj16ENS_18Kernel_traits_baseILj3072EfS2_S2_S2_fjLj128EEEEELb1ELb0ELb0ELb1EEEvNS_9FwdParamsE --------------------------
	.section	.nv.constant0._ZN10layer_norm13ln_fwd_kernelINS_13Kernel_traitsIf6__halfS2_S2_fjLj3072ELj1ELj1ELj4ELj16ENS_18Kernel_traits_baseILj3072EfS2_S2_S2_fjLj128EEEEELb1ELb0ELb0ELb1EEEvNS_9FwdParamsE,"a",@progbits
	.sectionflags	@""
	.align	4
.nv.constant0._ZN10layer_norm13ln_fwd_kernelINS_13Kernel_traitsIf6__halfS2_S2_fjLj3072ELj1ELj1ELj4ELj16ENS_18Kernel_traits_baseILj3072EfS2_S2_S2_fjLj128EEEEELb1ELb0ELb0ELb1EEEvNS_9FwdParamsE:
	.zero		760


//--------------------- .nv.constant0._ZN10layer_norm13ln_fwd_kernelINS_13Kernel_traitsIf6__halfS2_S2_fjLj3072ELj1ELj1ELj4ELj16ENS_18Kernel_traits_baseILj3072EfS2_S2_S2_fjLj128EEEEELb1ELb0ELb1ELb0EEEvNS_9FwdParamsE --------------------------
	.section	.nv.constant0._ZN10layer_norm13ln_fwd_kernelINS_13Kernel_traitsIf6__halfS2_S2_fjLj3072ELj1ELj1ELj4ELj16ENS_18Kernel_traits_baseILj3072EfS2_S2_S2_fjLj128EEEEELb1ELb0ELb1ELb0EEEvNS_9FwdParamsE,"a",@progbits
	.sectionflags	@""
	.align	4
.nv.constant0._ZN10layer_norm13ln_fwd_kernelINS_13Kernel_traitsIf6__halfS2_S2_fjLj3072ELj1ELj1ELj4ELj16ENS_18Kernel_traits_baseILj3072EfS2_S2_S2_fjLj128EEEEELb1ELb0ELb1ELb0EEEvNS_9FwdParamsE:
	.zero		760


//--------------------- .nv.constant0._ZN10layer_norm13ln_fwd_kernelINS_13Kernel_traitsIf6__halfS2_S2_fjLj3072ELj1ELj1ELj4ELj16ENS_18Kernel_traits_baseILj3072EfS2_S2_S2_fjLj128EEEEELb1ELb0ELb1ELb1EEEvNS_9FwdParamsE --------------------------
	.section	.nv.constant0._ZN10layer_norm13ln_fwd_kernelINS_13Kernel_traitsIf6__halfS2_S2_fjLj3072ELj1ELj1ELj4ELj16ENS_18Kernel_traits_baseILj3072EfS2_S2_S2_fjLj128EEEEELb1ELb0ELb1ELb1EEEvNS_9FwdParamsE,"a",@progbits
	.sectionflags	@""
	.align	4
.nv.constant0._ZN10layer_norm13ln_fwd_kernelINS_13Kernel_traitsIf6__halfS2_S2_fjLj3072ELj1ELj1ELj4ELj16ENS_18Kernel_traits_baseILj3072EfS2_S2_S2_fjLj128EEEEELb1ELb0ELb1ELb1EEEvNS_9FwdParamsE:
	.zero		760


//--------------------- .nv.constant0._ZN10layer_norm13ln_fwd_kernelINS_13Kernel_traitsIf6__halfS2_S2_fjLj3072ELj1ELj1ELj4ELj16ENS_18Kernel_traits_baseILj3072EfS2_S2_S2_fjLj128EEEEELb1ELb1ELb0ELb0EEEvNS_9FwdParamsE --------------------------
	.section	.nv.constant0._ZN10layer_norm13ln_fwd_kernelINS_13Kernel_traitsIf6__halfS2_S2_fjLj3072ELj1ELj1ELj4ELj16ENS_18Kernel_traits_baseILj3072EfS2_S2_S2_fjLj128EEEEELb1ELb1ELb0ELb0EEEvNS_9FwdParamsE,"a",@progbits
	.sectionflags	@""
	.align	4
.nv.constant0._ZN10layer_norm13ln_fwd_kernelINS_13Kernel_traitsIf6__halfS2_S2_fjLj3072ELj1ELj1ELj4ELj16ENS_18Kernel_traits_baseILj3072EfS2_S2_S2_fjLj128EEEEELb1ELb1ELb0ELb0EEEvNS_9FwdParamsE:
	.zero		760


//--------------------- .nv.constant0._ZN10layer_norm13ln_fwd_kernelINS_13Kernel_traitsIf6__halfS2_S2_fjLj3072ELj1ELj1ELj4ELj16ENS_18Kernel_traits_baseILj3072EfS2_S2_S2_fjLj128EEEEELb1ELb1ELb0ELb1EEEvNS_9FwdParamsE --------------------------
	.section	.nv.constant0._ZN10layer_norm13ln_fwd_kernelINS_13Kernel_traitsIf6__halfS2_S2_fjLj3072ELj1ELj1ELj4ELj16ENS_18Kernel_traits_baseILj3072EfS2_S2_S2_fjLj128EEEEELb1ELb1ELb0ELb1EEEvNS_9FwdParamsE,"a",@progbits
	.sectionflags	@""
	.align	4
.nv.constant0._ZN10layer_norm13ln_fwd_kernelINS_13Kernel_traitsIf6__halfS2_S2_fjLj3072ELj1ELj1ELj4ELj16ENS_18Kernel_traits_baseILj3072EfS2_S2_S2_fjLj128EEEEELb1ELb1ELb0ELb1EEEvNS_9FwdParamsE:
	.zero		760


//--------------------- .nv.constant0._ZN10layer_norm13ln_fwd_kernelINS_13Kernel_traitsIf6__halfS2_S2_fjLj3072ELj1ELj1ELj4ELj16ENS_18Kernel_traits_baseILj3072EfS2_S2_S2_fjLj128EEEEELb1ELb1ELb1ELb0EEEvNS_9FwdParamsE --------------------------
	.section	.nv.constant0._ZN10layer_norm13ln_fwd_kernelINS_13Kernel_traitsIf6__halfS2_S2_fjLj3072ELj1ELj1ELj4ELj16ENS_18Kernel_traits_baseILj3072EfS2_S2_S2_fjLj128EEEEELb1ELb1ELb1ELb0EEEvNS_9FwdParamsE,"a",@progbits
	.sectionflags	@""
	.align	4
.nv.constant0._ZN10layer_norm13ln_fwd_kernelINS_13Kernel_traitsIf6__halfS2_S2_fjLj3072ELj1ELj1ELj4ELj16ENS_18Kernel_traits_baseILj3072EfS2_S2_S2_fjLj128EEEEELb1ELb1ELb1ELb0EEEvNS_9FwdParamsE:
	.zero		760


//--------------------- .nv.constant0._ZN10layer_norm13ln_fwd_kernelINS_13Kernel_traitsIf6__halfS2_S2_fjLj3072ELj1ELj1ELj4ELj16ENS_18Kernel_traits_baseILj3072EfS2_S2_S2_fjLj128EEEEELb1ELb1ELb1ELb1EEEvNS_9FwdParamsE --------------------------
	.section	.nv.constant0._ZN10layer_norm13ln_fwd_kernelINS_13Kernel_traitsIf6__halfS2_S2_fjLj3072ELj1ELj1ELj4ELj16ENS_18Kernel_traits_baseILj3072EfS2_S2_S2_fjLj128EEEEELb1ELb1ELb1ELb1EEEvNS_9FwdParamsE,"a",@progbits
	.sectionflags	@""
	.align	4
.nv.constant0._ZN10layer_norm13ln_fwd_kernelINS_13Kernel_traitsIf6__halfS2_S2_fjLj3072ELj1ELj1ELj4ELj16ENS_18Kernel_traits_baseILj3072EfS2_S2_S2_fjLj128EEEEELb1ELb1ELb1ELb1EEEvNS_9FwdParamsE:
	.zero		760


//--------------------- .nv.constant0._ZN10layer_norm13ln_fwd_kernelINS_13Kernel_traitsI6__halfS2_fS2_fjLj3072ELj1ELj1ELj4ELj16ENS_18Kernel_traits_baseILj3072ES2_S2_fS2_fjLj128EEEEELb0ELb0ELb0ELb0EEEvNS_9FwdParamsE --------------------------
	.section	.nv.constant0._ZN10layer_norm13ln_fwd_kernelINS_13Kernel_traitsI6__halfS2_fS2_fjLj3072ELj1ELj1ELj4ELj16ENS_18Kernel_traits_baseILj3072ES2_S2_fS2_fjLj128EEEEELb0ELb0ELb0ELb0EEEvNS_9FwdParamsE,"a",@progbits
	.sectionflags	@""
	.align	4
.nv.constant0._ZN10layer_norm13ln_fwd_kernelINS_13Kernel_traitsI6__halfS2_fS2_fjLj3072ELj1ELj1ELj4ELj16ENS_18Kernel_traits_baseILj3072ES2_S2_fS2_fjLj128EEEEELb0ELb0ELb0ELb0EEEvNS_9FwdParamsE:
	.zero		760


//--------------------- .nv.constant0._ZN10layer_norm13ln_fwd_kernelINS_13Kernel_traitsI6__halfS2_fS2_fjLj3072ELj1ELj1ELj4ELj16ENS_18Kernel_traits_baseILj3072ES2_S2_fS2_fjLj128EEEEELb0ELb0ELb0ELb1EEEvNS_9FwdParamsE --------------------------
	.section	.nv.constant0._ZN10layer_norm13ln_fwd_kernelINS_13Kernel_traitsI6__halfS2_fS2_fjLj3072ELj1ELj1ELj4ELj16ENS_18Kernel_traits_baseILj3072ES2_S2_fS2_fjLj128EEEEELb0ELb0ELb0ELb1EEEvNS_9FwdParamsE,"a",@progbits
	.sectionflags	@""
	.align	4
.nv.constant0._ZN10layer_norm13ln_fwd_kernelINS_13Kernel_traitsI6__halfS2_fS2_fjLj3072ELj1ELj1ELj4ELj16ENS_18Kernel_traits_baseILj3072ES2_S2_fS2_fjLj128EEEEELb0ELb0ELb0ELb1EEEvNS_9FwdParamsE:
	.zero		760


//--------------------- .nv.constant0._ZN10layer_norm13ln_fwd_kernelINS_13Kernel_traitsI6__halfS2_fS2_fjLj3072ELj1ELj1ELj4ELj16ENS_18Kernel_traits_baseILj3072ES2_S2_fS2_fjLj128EEEEELb0ELb0ELb1ELb0EEEvNS_9FwdParamsE --------------------------
	.section	.nv.constant0._ZN10layer_norm13ln_fwd_kernelINS_13Kernel_traitsI6__halfS2_fS2_fjLj3072ELj1ELj1ELj4ELj16ENS_18Kernel_traits_baseILj3072ES2_S2_fS2_fjLj128EEEEELb0ELb0ELb1ELb0EEEvNS_9FwdParamsE,"a",@progbits
	.sectionflags	@""
	.align	4
.nv.constant0._ZN10layer_norm13ln_fwd_kernelINS_13Kernel_traitsI6__halfS2_fS2_fjLj3072ELj1ELj1ELj4ELj16ENS_18Kernel_traits_baseILj3072ES2_S2_fS2_fjLj128EEEEELb0ELb0ELb1ELb0EEEvNS_9FwdParamsE:
	.zero		760


//--------------------- .nv.constant0._ZN10layer_norm13ln_fwd_kernelINS_13Kernel_traitsI6__halfS2_fS2_fjLj3072ELj1ELj1ELj4ELj16ENS_18Kernel_traits_baseILj3072ES2_S2_fS2_fjLj128EEEEELb0ELb0ELb1ELb1EEEvNS_9FwdParamsE --------------------------
	.section	.nv.constant0._ZN10layer_norm13ln_fwd_kernelINS_13Kernel_traitsI6__halfS2_fS2_fjLj3072ELj1ELj1ELj4ELj16ENS_18Kernel_traits_baseILj3072ES2_S2_fS2_fjLj128EEEEELb0ELb0ELb1ELb1EEEvNS_9FwdParamsE,"a",@progbits
	.sectionflags	@""
	.align	4
.nv.constant0._ZN10layer_norm13ln_fwd_kernelINS_13Kernel_traitsI6__halfS2_fS2_fjLj3072ELj1ELj1ELj4ELj16ENS_18Kernel_traits_baseILj3072ES2_S2_fS2_fjLj128EEEEELb0ELb0ELb1ELb1EEEvNS_9FwdParamsE:
	.zero		760


//--------------------- .nv.constant0._ZN10layer_norm13ln_fwd_kernelINS_13Kernel_traitsI6__halfS2_fS2_fjLj3072ELj1ELj1ELj4ELj16ENS_18Kernel_traits_baseILj3072ES2_S2_fS2_fjLj128EEEEELb0ELb1ELb0ELb0EEEvNS_9FwdParamsE --------------------------
	.section	.nv.constant0._ZN10layer_norm13ln_fwd_kernelINS_13Kernel_traitsI6__halfS2_fS2_fjLj3072ELj1ELj1ELj4ELj16ENS_18Kernel_traits_baseILj3072ES2_S2_fS2_fjLj128EEEEELb0ELb1ELb0ELb0EEEvNS_9FwdParamsE,"a",@progbits
	.sectionflags	@""
	.align	4
.nv.constant0._ZN10layer_norm13ln_fwd_kernelINS_13Kernel_traitsI6__halfS2_fS2_fjLj3072ELj1ELj1ELj4ELj16ENS_18Kernel_traits_baseILj3072ES2_S2_fS2_fjLj128EEEEELb0ELb1ELb0ELb0EEEvNS_9FwdParamsE:
	.zero		760


//--------------------- .nv.constant0._ZN10layer_norm13ln_fwd_kernelINS_13Kernel_traitsI6__halfS2_fS2_fjLj3072ELj1ELj1ELj4ELj16ENS_18Kernel_traits_baseILj3072ES2_S2_fS2_fjLj128EEEEELb0ELb1ELb0ELb1EEEvNS_9FwdParamsE --------------------------
	.section	.nv.constant0._ZN10layer_norm13ln_fwd_kernelINS_13Kernel_traitsI6__halfS2_fS2_fjLj3072ELj1ELj1ELj4ELj16ENS_18Kernel_traits_baseILj3072ES2_S2_fS2_fjLj128EEEEELb0ELb1ELb0ELb1EEEvNS_9FwdParamsE,"a",@progbits
	.sectionflags	@""
	.align	4
.nv.constant0._ZN10layer_norm13ln_fwd_kernelINS_13Kernel_traitsI6__halfS2_fS2_fjLj3072ELj1ELj1ELj4ELj16ENS_18Kernel_traits_baseILj3072ES2_S2_fS2_fjLj128EEEEELb0ELb1ELb0ELb1EEEvNS_9FwdParamsE:
	.zero		760


//--------------------- .nv.constant0._ZN10layer_norm13ln_fwd_kernelINS_13Kernel_traitsI6__halfS2_fS2_fjLj3072ELj1ELj1ELj4ELj16ENS_18Kernel_traits_baseILj3072ES2_S2_fS2_fjLj128EEEEELb0ELb1ELb1ELb0EEEvNS_9FwdParamsE --------------------------
	.section	.nv.constant0._ZN10layer_norm13ln_fwd_kernelINS_13Kernel_traitsI6__halfS2_fS2_fjLj3072ELj1ELj1ELj4ELj16ENS_18Kernel_traits_baseILj3072ES2_S2_fS2_fjLj128EEEEELb0ELb1ELb1ELb0EEEvNS_9FwdParamsE,"a",@progbits
	.sectionflags	@""
	.align	4
.nv.constant0._ZN10layer_norm13ln_fwd_kernelINS_13Kernel_traitsI6__halfS2_fS2_fjLj3072ELj1ELj1ELj4ELj16ENS_18Kernel_traits_baseILj3072ES2_S2_fS2_fjLj128EEEEELb0ELb1ELb1ELb0EEEvNS_9FwdParamsE:
	.zero		760


//--------------------- .nv.constant0._ZN10layer_norm13ln_fwd_kernelINS_13Kernel_traitsI6__halfS2_fS2_fjLj3072ELj1ELj1ELj4ELj16ENS_18Kernel_traits_baseILj3072ES2_S2_fS2_fjLj128EEEEELb0ELb1ELb1ELb1EEEvNS_9FwdParamsE --------------------------
	.section	.nv.constant0._ZN10layer_norm13ln_fwd_kernelINS_13Kernel_traitsI6__halfS2_fS2_fjLj3072ELj1ELj1ELj4ELj16ENS_18Kernel_traits_baseILj3072ES2_S2_fS2_fjLj128EEEEELb0ELb1ELb1ELb1EEEvNS_9FwdParamsE,"a",@progbits
	.sectionflags	@""
	.align	4
.nv.constant0._ZN10layer_norm13ln_fwd_kernelINS_13Kernel_traitsI6__halfS2_fS2_fjLj3072ELj1ELj1ELj4ELj16ENS_18Kernel_traits_baseILj3072ES2_S2_fS2_fjLj128EEEEELb0ELb1ELb1ELb1EEEvNS_9FwdParamsE:
	.zero		760


//--------------------- .nv.constant0._ZN10layer_norm13ln_fwd_kernelINS_13Kernel_traitsI6__halfS2_fS2_fjLj3072ELj1ELj1ELj4ELj16ENS_18Kernel_traits_baseILj3072ES2_S2_fS2_fjLj128EEEEELb1ELb0ELb0ELb0EEEvNS_9FwdParamsE --------------------------
	.section	.nv.constant0._ZN10layer_norm13ln_fwd_kernelINS_13Kernel_traitsI6__halfS2_fS2_fjLj3072ELj1ELj1ELj4ELj16ENS_18Kernel_traits_baseILj3072ES2_S2_fS2_fjLj128EEEEELb1ELb0ELb0ELb0EEEvNS_9FwdParamsE,"a",@progbits
	.sectionflags	@""
	.align	4
.nv.constant0._ZN10layer_norm13ln_fwd_kernelINS_13Kernel_traitsI6__halfS2_fS2_fjLj3072ELj1ELj1ELj4ELj16ENS_18Kernel_traits_baseILj3072ES2_S2_fS2_fjLj128EEEEELb1ELb0ELb0ELb0EEEvNS_9FwdParamsE:
	.zero		760


//--------------------- .nv.constant0._ZN10layer_norm13ln_fwd_kernelINS_13Kernel_traitsI6__halfS2_fS2_fjLj3072ELj1ELj1ELj4ELj16ENS_18Kernel_traits_baseILj3072ES2_S2_fS2_fjLj128EEEEELb1ELb0ELb0ELb1EEEvNS_9FwdParamsE --------------------------
	.section	.nv.constant0._ZN10layer_norm13ln_fwd_kernelINS_13Kernel_traitsI6__halfS2_fS2_fjLj3072ELj1ELj1ELj4ELj16ENS_18Kernel_traits_baseILj3072ES2_S2_fS2_fjLj128EEEEELb1ELb0ELb0ELb1EEEvNS_9FwdParamsE,"a",@progbits
	.sectionflags	@""
	.align	4
.nv.constant0._ZN10layer_norm13ln_fwd_kernelINS_13Kernel_traitsI6__halfS2_fS2_fjLj3072ELj1ELj1ELj4ELj16ENS_18Kernel_traits_baseILj3072ES2_S2_fS2_fjLj128EEEEELb1ELb0ELb0ELb1EEEvNS_9FwdParamsE:
	.zero		760


//--------------------- .nv.constant0._ZN10layer_norm13ln_fwd_kernelINS_13Kernel_traitsI6__halfS2_fS2_fjLj3072ELj1ELj1ELj4ELj16ENS_18Kernel_traits_baseILj3072ES2_S2_fS2_fjLj128EEEEELb1ELb0ELb1ELb0EEEvNS_9FwdParamsE --------------------------
	.section	.nv.constant0._ZN10layer_norm13ln_fwd_kernelINS_13Kernel_traitsI6__halfS2_fS2_fjLj3072ELj1ELj1ELj4ELj16ENS_18Kernel_traits_baseILj3072ES2_S2_fS2_fjLj128EEEEELb1ELb0ELb1ELb0EEEvNS_9FwdParamsE,"a",@progbits
	.sectionflags	@""
	.align	4
.nv.constant0._ZN10layer_norm13ln_fwd_kernelINS_13Kernel_traitsI6__halfS2_fS2_fjLj3072ELj1ELj1ELj4ELj16ENS_18Kernel_traits_baseILj3072ES2_S2_fS2_fjLj128EEEEELb1ELb0ELb1ELb0EEEvNS_9FwdParamsE:
	.zero		760


//--------------------- .nv.constant0._ZN10layer_norm13ln_fwd_kernelINS_13Kernel_traitsI6__halfS2_fS2_fjLj3072ELj1ELj1ELj4ELj16ENS_18Kernel_traits_baseILj3072ES2_S2_fS2_fjLj128EEEEELb1ELb0ELb1ELb1EEEvNS_9FwdParamsE --------------------------
	.section	.nv.constant0._ZN10layer_norm13ln_fwd_kernelINS_13Kernel_traitsI6__halfS2_fS2_fjLj3072ELj1ELj1ELj4ELj16ENS_18Kernel_traits_baseILj3072ES2_S2_fS2_fjLj128EEEEELb1ELb0ELb1ELb1EEEvNS_9FwdParamsE,"a",@progbits
	.sectionflags	@""
	.align	4
.nv.constant0._ZN10layer_norm13ln_fwd_kernelINS_13Kernel_traitsI6__halfS2_fS2_fjLj3072ELj1ELj1ELj4ELj16ENS_18Kernel_traits_baseILj3072ES2_S2_fS2_fjLj128EEEEELb1ELb0ELb1ELb1EEEvNS_9FwdParamsE:
	.zero		760


//--------------------- .nv.constant0._ZN10layer_norm13ln_fwd_kernelINS_13Kernel_traitsI6__halfS2_fS2_fjLj3072ELj1ELj1ELj4ELj16ENS_18Kernel_traits_baseILj3072ES2_S2_fS2_fjLj128EEEEELb1ELb1ELb0ELb0EEEvNS_9FwdParamsE --------------------------
	.section	.nv.constant0._ZN10layer_norm13ln_fwd_kernelINS_13Kernel_traitsI6__halfS2_fS2_fjLj3072ELj1ELj1ELj4ELj16ENS_18Kernel_traits_baseILj3072ES2_S2_fS2_fjLj128EEEEELb1ELb1ELb0ELb0EEEvNS_9FwdParamsE,"a",@progbits
	.sectionflags	@""
	.align	4
.nv.constant0._ZN10layer_norm13ln_fwd_kernelINS_13Kernel_traitsI6__halfS2_fS2_fjLj3072ELj1ELj1ELj4ELj16ENS_18Kernel_traits_baseILj3072ES2_S2_fS2_fjLj128EEEEELb1ELb1ELb0ELb0EEEvNS_9FwdParamsE:
	.zero		760


//--------------------- .nv.constant0._ZN10layer_norm13ln_fwd_kernelINS_13Kernel_traitsI6__halfS2_fS2_fjLj3072ELj1ELj1ELj4ELj16ENS_18Kernel_traits_baseILj3072ES2_S2_fS2_fjLj128EEEEELb1ELb1ELb0ELb1EEEvNS_9FwdParamsE --------------------------
	.section	.nv.constant0._ZN10layer_norm13ln_fwd_kernelINS_13Kernel_traitsI6__halfS2_fS2_fjLj3072ELj1ELj1ELj4ELj16ENS_18Kernel_traits_baseILj3072ES2_S2_fS2_fjLj128EEEEELb1ELb1ELb0ELb1EEEvNS_9FwdParamsE,"a",@progbits
	.sectionflags	@""
	.align	4
.nv.constant0._ZN10layer_norm13ln_fwd_kernelINS_13Kernel_traitsI6__halfS2_fS2_fjLj3072ELj1ELj1ELj4ELj16ENS_18Kernel_traits_baseILj3072ES2_S2_fS2_fjLj128EEEEELb1ELb1ELb0ELb1EEEvNS_9FwdParamsE:
	.zero		760


//--------------------- .nv.constant0._ZN10layer_norm13ln_fwd_kernelINS_13Kernel_traitsI6__halfS2_fS2_fjLj3072ELj1ELj1ELj4ELj16ENS_18Kernel_traits_baseILj3072ES2_S2_fS2_fjLj128EEEEELb1ELb1ELb1ELb0EEEvNS_9FwdParamsE --------------------------
	.section	.nv.constant0._ZN10layer_norm13ln_fwd_kernelINS_13Kernel_traitsI6__halfS2_fS2_fjLj3072ELj1ELj1ELj4ELj16ENS_18Kernel_traits_baseILj3072ES2_S2_fS2_fjLj128EEEEELb1ELb1ELb1ELb0EEEvNS_9FwdParamsE,"a",@progbits
	.sectionflags	@""
	.align	4
.nv.constant0._ZN10layer_norm13ln_fwd_kernelINS_13Kernel_traitsI6__halfS2_fS2_fjLj3072ELj1ELj1ELj4ELj16ENS_18Kernel_traits_baseILj3072ES2_S2_fS2_fjLj128EEEEELb1ELb1ELb1ELb0EEEvNS_9FwdParamsE:
	.zero		760


//--------------------- .nv.constant0._ZN10layer_norm13ln_fwd_kernelINS_13Kernel_traitsI6__halfS2_fS2_fjLj3072ELj1ELj1ELj4ELj16ENS_18Kernel_traits_baseILj3072ES2_S2_fS2_fjLj128EEEEELb1ELb1ELb1ELb1EEEvNS_9FwdParamsE --------------------------
	.section	.nv.constant0._ZN10layer_norm13ln_fwd_kernelINS_13Kernel_traitsI6__halfS2_fS2_fjLj3072ELj1ELj1ELj4ELj16ENS_18Kernel_traits_baseILj3072ES2_S2_fS2_fjLj128EEEEELb1ELb1ELb1ELb1EEEvNS_9FwdParamsE,"a",@progbits
	.sectionflags	@""
	.align	4
.nv.constant0._ZN10layer_norm13ln_fwd_kernelINS_13Kernel_traitsI6__halfS2_fS2_fjLj3072ELj1ELj1ELj4ELj16ENS_18Kernel_traits_baseILj3072ES2_S2_fS2_fjLj128EEEEELb1ELb1ELb1ELb1EEEvNS_9FwdParamsE:
	.zero		760


//--------------------- .nv.constant0._ZN10layer_norm13ln_fwd_kernelINS_13Kernel_traitsIf6__halffS2_fjLj3072ELj1ELj1ELj4ELj16ENS_18Kernel_traits_baseILj3072EfS2_fS2_fjLj128EEEEELb0ELb0ELb0ELb0EEEvNS_9FwdParamsE --------------------------
	.section	.nv.constant0._ZN10layer_norm13ln_fwd_kernelINS_13Kernel_traitsIf6__halffS2_fjLj3072ELj1ELj1ELj4ELj16ENS_18Kernel_traits_baseILj3072EfS2_fS2_fjLj128EEEEELb0ELb0ELb0ELb0EEEvNS_9FwdParamsE,"a",@progbits
	.sectionflags	@""
	.align	4
.nv.constant0._ZN10layer_norm13ln_fwd_kernelINS_13Kernel_traitsIf6__halffS2_fjLj3072ELj1ELj1ELj4ELj16ENS_18Kernel_traits_baseILj3072EfS2_fS2_fjLj128EEEEELb0ELb0ELb0ELb0EEEvNS_9FwdParamsE:
	.zero		760


//--------------------- .nv.constant0._ZN10layer_norm13ln_fwd_kernelINS_13Kernel_traitsIf6__halffS2_fjLj3072ELj1ELj1ELj4ELj16ENS_18Kernel_traits_baseILj3072EfS2_fS2_fjLj128EEEEELb0ELb0ELb0ELb1EEEvNS_9FwdParamsE --------------------------
	.section	.nv.constant0._ZN10layer_norm13ln_fwd_kernelINS_13Kernel_traitsIf6__halffS2_fjLj3072ELj1ELj1ELj4ELj16ENS_18Kernel_traits_baseILj3072EfS2_fS2_fjLj128EEEEELb0ELb0ELb0ELb1EEEvNS_9FwdParamsE,"a",@progbits
	.sectionflags	@""
	.align	4
.nv.constant0._ZN10layer_norm13ln_fwd_kernelINS_13Kernel_traitsIf6__halffS2_fjLj3072ELj1ELj1ELj4ELj16ENS_18Kernel_traits_baseILj3072EfS2_fS2_fjLj128EEEEELb0ELb0ELb0ELb1EEEvNS_9FwdParamsE:
	.zero		760


//--------------------- .nv.constant0._ZN10layer_norm13ln_fwd_kernelINS_13Kernel_traitsIf6__halffS2_fjLj3072ELj1ELj1ELj4ELj16ENS_18Kernel_traits_baseILj3072EfS2_fS2_fjLj128EEEEELb0ELb0ELb1ELb0EEEvNS_9FwdParamsE --------------------------
	.section	.nv.constant0._ZN10layer_norm13ln_fwd_kernelINS_13Kernel_traitsIf6__halffS2_fjLj3072ELj1ELj1ELj4ELj16ENS_18Kernel_traits_baseILj3072EfS2_fS2_fjLj128EEEEELb0ELb0ELb1ELb0EEEvNS_9FwdParamsE,"a",@progbits
	.sectionflags	@""
	.align	4
.nv.constant0._ZN10layer_norm13ln_fwd_kernelINS_13Kernel_traitsIf6__halffS2_fjLj3072ELj1ELj1ELj4ELj16ENS_18Kernel_traits_baseILj3072EfS2_fS2_fjLj128EEEEELb0ELb0ELb1ELb0EEEvNS_9FwdParamsE:
	.zero		760


//--------------------- .nv.constant0._ZN10layer_norm13ln_fwd_kernelINS_13Kernel_traitsIf6__halffS2_fjLj3072ELj1ELj1ELj4ELj16ENS_18Kernel_traits_baseILj3072EfS2_fS2_fjLj128EEEEELb0ELb0ELb1ELb1EEEvNS_9FwdParamsE --------------------------
	.section	.nv.constant0._ZN10layer_norm13ln_fwd_kernelINS_13Kernel_traitsIf6__halffS2_fjLj3072ELj1ELj1ELj4ELj16ENS_18Kernel_traits_baseILj3072EfS2_fS2_fjLj128EEEEELb0ELb0ELb1ELb1EEEvNS_9FwdParamsE,"a",@progbits
	.sectionflags	@""
	.align	4
.nv.constant0._ZN10layer_norm13ln_fwd_kernelINS_13Kernel_traitsIf6__halffS2_fjLj3072ELj1ELj1ELj4ELj16ENS_18Kernel_traits_baseILj3072EfS2_fS2_fjLj128EEEEELb0ELb0ELb1ELb1EEEvNS_9FwdParamsE:
	.zero		760


//--------------------- .nv.constant0._ZN10layer_norm13ln_fwd_kernelINS_13Kernel_traitsIf6__halffS2_fjLj3072ELj1ELj1ELj4ELj16ENS_18Kernel_traits_baseILj3072EfS2_fS2_fjLj128EEEEELb0ELb1ELb0ELb0EEEvNS_9FwdParamsE --------------------------
	.section	.nv.constant0._ZN10layer_norm13ln_fwd_kernelINS_13Kernel_traitsIf6__halffS2_fjLj3072ELj1ELj1ELj4ELj16ENS_18Kernel_traits_baseILj3072EfS2_fS2_fjLj128EEEEELb0ELb1ELb0ELb0EEEvNS_9FwdParamsE,"a",@progbits
	.sectionflags	@""
	.align	4
.nv.constant0._ZN10layer_norm13ln_fwd_kernelINS_13Kernel_traitsIf6__halffS2_fjLj3072ELj1ELj1ELj4ELj16ENS_18Kernel_traits_baseILj3072EfS2_fS2_fjLj128EEEEELb0ELb1ELb0ELb0EEEvNS_9FwdParamsE:
	.zero		760


//--------------------- .nv.constant0._ZN10layer_norm13ln_fwd_kernelINS_13Kernel_traitsIf6__halffS2_fjLj3072ELj1ELj1ELj4ELj16ENS_18Kernel_traits_baseILj3072EfS2_fS2_fjLj128EEEEELb0ELb1ELb0ELb1EEEvNS_9FwdParamsE --------------------------
	.section	.nv.constant0._ZN10layer_norm13ln_fwd_kernelINS_13Kernel_traitsIf6__halffS2_fjLj3072ELj1ELj1ELj4ELj16ENS_18Kernel_traits_baseILj3072EfS2_fS2_fjLj128EEEEELb0ELb1ELb0ELb1EEEvNS_9FwdParamsE,"a",@progbits
	.sectionflags	@""
	.align	4
.nv.constant0._ZN10layer_norm13ln_fwd_kernelINS_13Kernel_traitsIf6__halffS2_fjLj3072ELj1ELj1ELj4ELj16ENS_18Kernel_traits_baseILj3072EfS2_fS2_fjLj128EEEEELb0ELb1ELb0ELb1EEEvNS_9FwdParamsE:
	.zero		760


//--------------------- .nv.constant0._ZN10layer_norm13ln_fwd_kernelINS_13Kernel_traitsIf6__halffS2_fjLj3072ELj1ELj1ELj4ELj16ENS_18Kernel_traits_baseILj3072EfS2_fS2_fjLj128EEEEELb0ELb1ELb1ELb0EEEvNS_9FwdParamsE --------------------------
	.section	.nv.constant0._ZN10layer_norm13ln_fwd_kernelINS_13Kernel_traitsIf6__halffS2_fjLj3072ELj1ELj1ELj4ELj16ENS_18Kernel_traits_baseILj3072EfS2_fS2_fjLj128EEEEELb0ELb1ELb1ELb0EEEvNS_9FwdParamsE,"a",@progbits
	.sectionflags	@""
	.align	4
.nv.constant0._ZN10layer_norm13ln_fwd_kernelINS_13Kernel_traitsIf6__halffS2_fjLj3072ELj1ELj1ELj4ELj16ENS_18Kernel_traits_baseILj3072EfS2_fS2_fjLj128EEEEELb0ELb1ELb1ELb0EEEvNS_9FwdParamsE:
	.zero		760


//--------------------- .nv.constant0._ZN10layer_norm13ln_fwd_kernelINS_13Kernel_traitsIf6__halffS2_fjLj3072ELj1ELj1ELj4ELj16ENS_18Kernel_traits_baseILj3072EfS2_fS2_fjLj128EEEEELb0ELb1ELb1ELb1EEEvNS_9FwdParamsE --------------------------
	.section	.nv.constant0._ZN10layer_norm13ln_fwd_kernelINS_13Kernel_traitsIf6__halffS2_fjLj3072ELj1ELj1ELj4ELj16ENS_18Kernel_traits_baseILj3072EfS2_fS2_fjLj128EEEEELb0ELb1ELb1ELb1EEEvNS_9FwdParamsE,"a",@progbits
	.sectionflags	@""
	.align	4
.nv.constant0._ZN10layer_norm13ln_fwd_kernelINS_13Kernel_traitsIf6__halffS2_fjLj3072ELj1ELj1ELj4ELj16ENS_18Kernel_traits_baseILj3072EfS2_fS2_fjLj128EEEEELb0ELb1ELb1ELb1EEEvNS_9FwdParamsE:
	.zero		760


//--------------------- .nv.constant0._ZN10layer_norm13ln_fwd_kernelINS_13Kernel_traitsIf6__halffS2_fjLj3072ELj1ELj1ELj4ELj16ENS_18Kernel_traits_baseILj3072EfS2_fS2_fjLj128EEEEELb1ELb0ELb0ELb0EEEvNS_9FwdParamsE --------------------------
	.section	.nv.constant0._ZN10layer_norm13ln_fwd_kernelINS_13Kernel_traitsIf6__halffS2_fjLj3072ELj1ELj1ELj4ELj16ENS_18Kernel_traits_baseILj3072EfS2_fS2_fjLj128EEEEELb1ELb0ELb0ELb0EEEvNS_9FwdParamsE,"a",@progbits
	.sectionflags	@""
	.align	4
.nv.constant0._ZN10layer_norm13ln_fwd_kernelINS_13Kernel_traitsIf6__halffS2_fjLj3072ELj1ELj1ELj4ELj16ENS_18Kernel_traits_baseILj3072EfS2_fS2_fjLj128EEEEELb1ELb0ELb0ELb0EEEvNS_9FwdParamsE:
	.zero		760


//--------------------- .nv.constant0._ZN10layer_norm13ln_fwd_kernelINS_13Kernel_traitsIf6__halffS2_fjLj3072ELj1ELj1ELj4ELj16ENS_18Kernel_traits_baseILj3072EfS2_fS2_fjLj128EEEEELb1ELb0ELb0ELb1EEEvNS_9FwdParamsE --------------------------
	.section	.nv.constant0._ZN10layer_norm13ln_fwd_kernelINS_13Kernel_traitsIf6__halffS2_fjLj3072ELj1ELj1ELj4ELj16ENS_18Kernel_traits_baseILj3072EfS2_fS2_fjLj128EEEEELb1ELb0ELb0ELb1EEEvNS_9FwdParamsE,"a",@progbits
	.sectionflags	@""
	.align	4
.nv.constant0._ZN10layer_norm13ln_fwd_kernelINS_13Kernel_traitsIf6__halffS2_fjLj3072ELj1ELj1ELj4ELj16ENS_18Kernel_traits_baseILj3072EfS2_fS2_fjLj128EEEEELb1ELb0ELb0ELb1EEEvNS_9FwdParamsE:
	.zero		760


//--------------------- .nv.constant0._ZN10layer_norm13ln_fwd_kernelINS_13Kernel_traitsIf6__halffS2_fjLj3072ELj1ELj1ELj4ELj16ENS_18Kernel_traits_baseILj3072EfS2_fS2_fjLj128EEEEELb1ELb0ELb1ELb0EEEvNS_9FwdParamsE --------------------------
	.section	.nv.constant0._ZN10layer_norm13ln_fwd_kernelINS_13Kernel_traitsIf6__halffS2_fjLj3072ELj1ELj1ELj4ELj16ENS_18Kernel_traits_baseILj3072EfS2_fS2_fjLj128EEEEELb1ELb0ELb1ELb0EEEvNS_9FwdParamsE,"a",@progbits
	.sectionflags	@""
	.align	4
.nv.constant0._ZN10layer_norm13ln_fwd_kernelINS_13Kernel_traitsIf6__halffS2_fjLj3072ELj1ELj1ELj4ELj16ENS_18Kernel_traits_baseILj3072EfS2_fS2_fjLj128EEEEELb1ELb0ELb1ELb0EEEvNS_9FwdParamsE:
	.zero		760


//--------------------- .nv.constant0._ZN10layer_norm13ln_fwd_kernelINS_13Kernel_traitsIf6__halffS2_fjLj3072ELj1ELj1ELj4ELj16ENS_18Kernel_traits_baseILj3072EfS2_fS2_fjLj128EEEEELb1ELb0ELb1ELb1EEEvNS_9FwdParamsE --------------------------
	.section	.nv.constant0._ZN10layer_norm13ln_fwd_kernelINS_13Kernel_traitsIf6__halffS2_fjLj3072ELj1ELj1ELj4ELj16ENS_18Kernel_traits_baseILj3072EfS2_fS2_fjLj128EEEEELb1ELb0ELb1ELb1EEEvNS_9FwdParamsE,"a",@progbits
	.sectionflags	@""
	.align	4
.nv.constant0._ZN10layer_norm13ln_fwd_kernelINS_13Kernel_traitsIf6__halffS2_fjLj3072ELj1ELj1ELj4ELj16ENS_18Kernel_traits_baseILj3072EfS2_fS2_fjLj128EEEEELb1ELb0ELb1ELb1EEEvNS_9FwdParamsE:
	.zero		760


//--------------------- .nv.constant0._ZN10layer_norm13ln_fwd_kernelINS_13Kernel_traitsIf6__halffS2_fjLj3072ELj1ELj1ELj4ELj16ENS_18Kernel_traits_baseILj3072EfS2_fS2_fjLj128EEEEELb1ELb1ELb0ELb0EEEvNS_9FwdParamsE --------------------------
	.section	.nv.constant0._ZN10layer_norm13ln_fwd_kernelINS_13Kernel_traitsIf6__halffS2_fjLj3072ELj1ELj1ELj4ELj16ENS_18Kernel_traits_baseILj3072EfS2_fS2_fjLj128EEEEELb1ELb1ELb0ELb0EEEvNS_9FwdParamsE,"a",@progbits
	.sectionflags	@""
	.align	4
.nv.constant0._ZN10layer_norm13ln_fwd_kernelINS_13Kernel_traitsIf6__halffS2_fjLj3072ELj1ELj1ELj4ELj16ENS_18Kernel_traits_baseILj3072EfS2_fS2_fjLj128EEEEELb1ELb1ELb0ELb0EEEvNS_9FwdParamsE:
	.zero		760


//--------------------- .nv.constant0._ZN10layer_norm13ln_fwd_kernelINS_13Kernel_traitsIf6__halffS2_fjLj3072ELj1ELj1ELj4ELj16ENS_18Kernel_traits_baseILj3072EfS2_fS2_fjLj128EEEEELb1ELb1ELb0ELb1EEEvNS_9FwdParamsE --------------------------
	.section	.nv.constant0._ZN10layer_norm13ln_fwd_kernelINS_13Kernel_traitsIf6__halffS2_fjLj3072ELj1ELj1ELj4ELj16ENS_18Kernel_traits_baseILj3072EfS2_fS2_fjLj128EEEEELb1ELb1ELb0ELb1EEEvNS_9FwdParamsE,"a",@progbits
	.sectionflags	@""
	.align	4
.nv.constant0._ZN10layer_norm13ln_fwd_kernelINS_13Kernel_traitsIf6__halffS2_fjLj3072ELj1ELj1ELj4ELj16ENS_18Kernel_traits_baseILj3072EfS2_fS2_fjLj128EEEEELb1ELb1ELb0ELb1EEEvNS_9FwdParamsE:
	.zero		760


//--------------------- .nv.constant0._ZN10layer_norm13ln_fwd_kernelINS_13Kernel_traitsIf6__halffS2_fjLj3072ELj1ELj1ELj4ELj16ENS_18Kernel_traits_baseILj3072EfS2_fS2_fjLj128EEEEELb1ELb1ELb1ELb0EEEvNS_9FwdParamsE --------------------------
	.section	.nv.constant0._ZN10layer_norm13ln_fwd_kernelINS_13Kernel_traitsIf6__halffS2_fjLj3072ELj1ELj1ELj4ELj16ENS_18Kernel_traits_baseILj3072EfS2_fS2_fjLj128EEEEELb1ELb1ELb1ELb0EEEvNS_9FwdParamsE,"a",@progbits
	.sectionflags	@""
	.align	4
.nv.constant0._ZN10layer_norm13ln_fwd_kernelINS_13Kernel_traitsIf6__halffS2_fjLj3072ELj1ELj1ELj4ELj16ENS_18Kernel_traits_baseILj3072EfS2_fS2_fjLj128EEEEELb1ELb1ELb1ELb0EEEvNS_9FwdParamsE:
	.zero		760


//--------------------- .nv.constant0._ZN10layer_norm13ln_fwd_kernelINS_13Kernel_traitsIf6__halffS2_fjLj3072ELj1ELj1ELj4ELj16ENS_18Kernel_traits_baseILj3072EfS2_fS2_fjLj128EEEEELb1ELb1ELb1ELb1EEEvNS_9FwdParamsE --------------------------
	.section	.nv.constant0._ZN10layer_norm13ln_fwd_kernelINS_13Kernel_traitsIf6__halffS2_fjLj3072ELj1ELj1ELj4ELj16ENS_18Kernel_traits_baseILj3072EfS2_fS2_fjLj128EEEEELb1ELb1ELb1ELb1EEEvNS_9FwdParamsE,"a",@progbits
	.sectionflags	@""
	.align	4
.nv.constant0._ZN10layer_norm13ln_fwd_kernelINS_13Kernel_traitsIf6__halffS2_fjLj3072ELj1ELj1ELj4ELj16ENS_18Kernel_traits_baseILj3072EfS2_fS2_fjLj128EEEEELb1ELb1ELb1ELb1EEEvNS_9FwdParamsE:
	.zero		760


//--------------------- .nv.constant0._ZN10layer_norm13ln_fwd_kernelINS_13Kernel_traitsI6__halfffffjLj3072ELj1ELj1ELj4ELj16ENS_18Kernel_traits_baseILj3072ES2_ffffjLj128EEEEELb0ELb0ELb0ELb0EEEvNS_9FwdParamsE --------------------------
	.section	.nv.constant0._ZN10layer_norm13ln_fwd_kernelINS_13Kernel_traitsI6__halfffffjLj3072ELj1ELj1ELj4ELj16ENS_18Kernel_traits_baseILj3072ES2_ffffjLj128EEEEELb0ELb0ELb0ELb0EEEvNS_9FwdParamsE,"a",@progbits
	.sectionflags	@""
	.align	4
.nv.constant0._ZN10layer_norm13ln_fwd_kernelINS_13Kernel_traitsI6__halfffffjLj3072ELj1ELj1ELj4ELj16ENS_18Kernel_traits_baseILj3072ES2_ffffjLj128EEEEELb0ELb0ELb0ELb0EEEvNS_9FwdParamsE:
	.zero		760


//--------------------- .nv.constant0._ZN10layer_norm13ln_fwd_kernelINS_13Kernel_traitsI6__halfffffjLj3072ELj1ELj1ELj4ELj16ENS_18Kernel_traits_baseILj3072ES2_ffffjLj128EEEEELb0ELb0ELb0ELb1EEEvNS_9FwdParamsE --------------------------
	.section	.nv.constant0._ZN10layer_norm13ln_fwd_kernelINS_13Kernel_traitsI6__halfffffjLj3072ELj1ELj1ELj4ELj16ENS_18Kernel_traits_baseILj3072ES2_ffffjLj128EEEEELb0ELb0ELb0ELb1EEEvNS_9FwdParamsE,"a",@progbits
	.sectionflags	@""
	.align	4
.nv.constant0._ZN10layer_norm13ln_fwd_kernelINS_13Kernel_traitsI6__halfffffjLj3072ELj1ELj1ELj4ELj16ENS_18Kernel_traits_baseILj3072ES2_ffffjLj128EEEEELb0ELb0ELb0ELb1EEEvNS_9FwdParamsE:
	.zero		760


//--------------------- .nv.constant0._ZN10layer_norm13ln_fwd_kernelINS_13Kernel_traitsI6__halfffffjLj3072ELj1ELj1ELj4ELj16ENS_18Kernel_traits_baseILj3072ES2_ffffjLj128EEEEELb0ELb0ELb1ELb0EEEvNS_9FwdParamsE --------------------------
	.section	.nv.constant0._ZN10layer_norm13ln_fwd_kernelINS_13Kernel_traitsI6__halfffffjLj3072ELj1ELj1ELj4ELj16ENS_18Kernel_traits_baseILj3072ES2_ffffjLj128EEEEELb0ELb0ELb1ELb0EEEvNS_9FwdParamsE,"a",@progbits
	.sectionflags	@""
	.align	4
.nv.constant0._ZN10layer_norm13ln_fwd_kernelINS_13Kernel_traitsI6__halfffffjLj3072ELj1ELj1ELj4ELj16ENS_18Kernel_traits_baseILj3072ES2_ffffjLj128EEEEELb0ELb0ELb1ELb0EEEvNS_9FwdParamsE:
	.zero		760


//--------------------- .nv.constant0._ZN10layer_norm13ln_fwd_kernelINS_13Kernel_traitsI6__halfffffjLj3072ELj1ELj1ELj4ELj16ENS_18Kernel_traits_baseILj3072ES2_ffffjLj128EEEEELb0ELb0ELb1ELb1EEEvNS_9FwdParamsE --------------------------
	.section	.nv.constant0._ZN10layer_norm13ln_fwd_kernelINS_13Kernel_traitsI6__halfffffjLj3072ELj1ELj1ELj4ELj16ENS_18Kernel_traits_baseILj3072ES2_ffffjLj128EEEEELb0ELb0ELb1ELb1EEEvNS_9FwdParamsE,"a",@progbits
	.sectionflags	@""
	.align	4
.nv.constant0._ZN10layer_norm13ln_fwd_kernelINS_13Kernel_traitsI6__halfffffjLj3072ELj1ELj1ELj4ELj16ENS_18Kernel_traits_baseILj3072ES2_ffffjLj128EEEEELb0ELb0ELb1ELb1EEEvNS_9FwdParamsE:
	.zero		760


//--------------------- .nv.constant0._ZN10layer_norm13ln_fwd_kernelINS_13Kernel_traitsI6__halfffffjLj3072ELj1ELj1ELj4ELj16ENS_18Kernel_traits_baseILj3072ES2_ffffjLj128EEEEELb0ELb1ELb0ELb0EEEvNS_9FwdParamsE --------------------------
	.section	.nv.constant0._ZN10layer_norm13ln_fwd_kernelINS_13Kernel_traitsI6__halfffffjLj3072ELj1ELj1ELj4ELj16ENS_18Kernel_traits_baseILj3072ES2_ffffjLj128EEEEELb0ELb1ELb0ELb0EEEvNS_9FwdParamsE,"a",@progbits
	.sectionflags	@""
	.align	4
.nv.constant0._ZN10layer_norm13ln_fwd_kernelINS_13Kernel_traitsI6__halfffffjLj3072ELj1ELj1ELj4ELj16ENS_18Kernel_traits_baseILj3072ES2_ffffjLj128EEEEELb0ELb1ELb0ELb0EEEvNS_9FwdParamsE:
	.zero		760


//--------------------- .nv.constant0._ZN10layer_norm13ln_fwd_kernelINS_13Kernel_traitsI6__halfffffjLj3072ELj1ELj1ELj4ELj16ENS_18Kernel_traits_baseILj3072ES2_ffffjLj128EEEEELb0ELb1ELb0ELb1EEEvNS_9FwdParamsE --------------------------
	.section	.nv.constant0._ZN10layer_norm13ln_fwd_kernelINS_13Kernel_traitsI6__halfffffjLj3072ELj1ELj1ELj4ELj16ENS_18Kernel_traits_baseILj3072ES2_ffffjLj128EEEEELb0ELb1ELb0ELb1EEEvNS_9FwdParamsE,"a",@progbits
	.sectionflags	@""
	.align	4
.nv.constant0._ZN10layer_norm13ln_fwd_kernelINS_13Kernel_traitsI6__halfffffjLj3072ELj1ELj1ELj4ELj16ENS_18Kernel_traits_baseILj3072ES2_ffffjLj128EEEEELb0ELb1ELb0ELb1EEEvNS_9FwdParamsE:
	.zero		760


//--------------------- .nv.constant0._ZN10layer_norm13ln_fwd_kernelINS_13Kernel_traitsI6__halfffffjLj3072ELj1ELj1ELj4ELj16ENS_18Kernel_traits_baseILj3072ES2_ffffjLj128EEEEELb0ELb1ELb1ELb0EEEvNS_9FwdParamsE --------------------------
	.section	.nv.constant0._ZN10layer_norm13ln_fwd_kernelINS_13Kernel_traitsI6__halfffffjLj3072ELj1ELj1ELj4ELj16ENS_18Kernel_traits_baseILj3072ES2_ffffjLj128EEEEELb0ELb1ELb1ELb0EEEvNS_9FwdParamsE,"a",@progbits
	.sectionflags	@""
	.align	4
.nv.constant0._ZN10layer_norm13ln_fwd_kernelINS_13Kernel_traitsI6__halfffffjLj3072ELj1ELj1ELj4ELj16ENS_18Kernel_traits_baseILj3072ES2_ffffjLj128EEEEELb0ELb1ELb1ELb0EEEvNS_9FwdParamsE:
	.zero		760


//--------------------- .nv.constant0._ZN10layer_norm13ln_fwd_kernelINS_13Kernel_traitsI6__halfffffjLj3072ELj1ELj1ELj4ELj16ENS_18Kernel_traits_baseILj3072ES2_ffffjLj128EEEEELb0ELb1ELb1ELb1EEEvNS_9FwdParamsE --------------------------
	.section	.nv.constant0._ZN10layer_norm13ln_fwd_kernelINS_13Kernel_traitsI6__halfffffjLj3072ELj1ELj1ELj4ELj16ENS_18Kernel_traits_baseILj3072ES2_ffffjLj128EEEEELb0ELb1ELb1ELb1EEEvNS_9FwdParamsE,"a",@progbits
	.sectionflags	@""
	.align	4
.nv.constant0._ZN10layer_norm13ln_fwd_kernelINS_13Kernel_traitsI6__halfffffjLj3072ELj1ELj1ELj4ELj16ENS_18Kernel_traits_baseILj3072ES2_ffffjLj128EEEEELb0ELb1ELb1ELb1EEEvNS_9FwdParamsE:
	.zero		760


//--------------------- .nv.constant0._ZN10layer_norm13ln_fwd_kernelINS_13Kernel_traitsI6__halfffffjLj3072ELj1ELj1ELj4ELj16ENS_18Kernel_traits_baseILj3072ES2_ffffjLj128EEEEELb1ELb0ELb0ELb0EEEvNS_9FwdParamsE --------------------------
	.section	.nv.constant0._ZN10layer_norm13ln_fwd_kernelINS_13Kernel_traitsI6__halfffffjLj3072ELj1ELj1ELj4ELj16ENS_18Kernel_traits_baseILj3072ES2_ffffjLj128EEEEELb1ELb0ELb0ELb0EEEvNS_9FwdParamsE,"a",@progbits
	.sectionflags	@""
	.align	4
.nv.constant0._ZN10layer_norm13ln_fwd_kernelINS_13Kernel_traitsI6__halfffffjLj3072ELj1ELj1ELj4ELj16ENS_18Kernel_traits_baseILj3072ES2_ffffjLj128EEEEELb1ELb0ELb0ELb0EEEvNS_9FwdParamsE:
	.zero		760


//--------------------- .nv.constant0._ZN10layer_norm13ln_fwd_kernelINS_13Kernel_traitsI6__halfffffjLj3072ELj1ELj1ELj4ELj16ENS_18Kernel_traits_baseILj3072ES2_ffffjLj128EEEEELb1ELb0ELb0ELb1EEEvNS_9FwdParamsE --------------------------
	.section	.nv.constant0._ZN10layer_norm13ln_fwd_kernelINS_13Kernel_traitsI6__halfffffjLj3072ELj1ELj1ELj4ELj16ENS_18Kernel_traits_baseILj3072ES2_ffffjLj128EEEEELb1ELb0ELb0ELb1EEEvNS_9FwdParamsE,"a",@progbits
	.sectionflags	@""
	.align	4
.nv.constant0._ZN10layer_norm13ln_fwd_kernelINS_13Kernel_traitsI6__halfffffjLj3072ELj1ELj1ELj4ELj16ENS_18Kernel_traits_baseILj3072ES2_ffffjLj128EEEEELb1ELb0ELb0ELb1EEEvNS_9FwdParamsE:
	.zero		760


//--------------------- .nv.constant0._ZN10layer_norm13ln_fwd_kernelINS_13Kernel_traitsI6__halfffffjLj3072ELj1ELj1ELj4ELj16ENS_18Kernel_traits_baseILj3072ES2_ffffjLj128EEEEELb1ELb0ELb1ELb0EEEvNS_9FwdParamsE --------------------------
	.section	.nv.constant0._ZN10layer_norm13ln_fwd_kernelINS_13Kernel_traitsI6__halfffffjLj3072ELj1ELj1ELj4ELj16ENS_18Kernel_traits_baseILj3072ES2_ffffjLj128EEEEELb1ELb0ELb1ELb0EEEvNS_9FwdParamsE,"a",@progbits
	.sectionflags	@""
	.align	4
.nv.constant0._ZN10layer_norm13ln_fwd_kernelINS_13Kernel_traitsI6__halfffffjLj3072ELj1ELj1ELj4ELj16ENS_18Kernel_traits_baseILj3072ES2_ffffjLj128EEEEELb1ELb0ELb1ELb0EEEvNS_9FwdParamsE:
	.zero		760


//--------------------- .nv.constant0._ZN10layer_norm13ln_fwd_kernelINS_13Kernel_traitsI6__halfffffjLj3072ELj1ELj1ELj4ELj16ENS_18Kernel_traits_baseILj3072ES2_ffffjLj128EEEEELb1ELb0ELb1ELb1EEEvNS_9FwdParamsE --------------------------
	.section	.nv.constant0._ZN10layer_norm13ln_fwd_kernelINS_13Kernel_traitsI6__halfffffjLj3072ELj1ELj1ELj4ELj16ENS_18Kernel_traits_baseILj3072ES2_ffffjLj128EEEEELb1ELb0ELb1ELb1EEEvNS_9FwdParamsE,"a",@progbits
	.sectionflags	@""
	.align	4
.nv.constant0._ZN10layer_norm13ln_fwd_kernelINS_13Kernel_traitsI6__halfffffjLj3072ELj1ELj1ELj4ELj16ENS_18Kernel_traits_baseILj3072ES2_ffffjLj128EEEEELb1ELb0ELb1ELb1EEEvNS_9FwdParamsE:
	.zero		760


//--------------------- .nv.constant0._ZN10layer_norm13ln_fwd_kernelINS_13Kernel_traitsI6__halfffffjLj3072ELj1ELj1ELj4ELj16ENS_18Kernel_traits_baseILj3072ES2_ffffjLj128EEEEELb1ELb1ELb0ELb0EEEvNS_9FwdParamsE --------------------------
	.section	.nv.constant0._ZN10layer_norm13ln_fwd_kernelINS_13Kernel_traitsI6__halfffffjLj3072ELj1ELj1ELj4ELj16ENS_18Kernel_traits_baseILj3072ES2_ffffjLj128EEEEELb1ELb1ELb0ELb0EEEvNS_9FwdParamsE,"a",@progbits
	.sectionflags	@""
	.align	4
.nv.constant0._ZN10layer_norm13ln_fwd_kernelINS_13Kernel_traitsI6__halfffffjLj3072ELj1ELj1ELj4ELj16ENS_18Kernel_traits_baseILj3072ES2_ffffjLj128EEEEELb1ELb1ELb0ELb0EEEvNS_9FwdParamsE:
	.zero		760


//--------------------- .nv.constant0._ZN10layer_norm13ln_fwd_kernelINS_13Kernel_traitsI6__halfffffjLj3072ELj1ELj1ELj4ELj16ENS_18Kernel_traits_baseILj3072ES2_ffffjLj128EEEEELb1ELb1ELb0ELb1EEEvNS_9FwdParamsE --------------------------
	.section	.nv.constant0._ZN10layer_norm13ln_fwd_kernelINS_13Kernel_traitsI6__halfffffjLj3072ELj1ELj1ELj4ELj16ENS_18Kernel_traits_baseILj3072ES2_ffffjLj128EEEEELb1ELb1ELb0ELb1EEEvNS_9FwdParamsE,"a",@progbits
	.sectionflags	@""
	.align	4
.nv.constant0._ZN10layer_norm13ln_fwd_kernelINS_13Kernel_traitsI6__halfffffjLj3072ELj1ELj1ELj4ELj16ENS_18Kernel_traits_baseILj3072ES2_ffffjLj128EEEEELb1ELb1ELb0ELb1EEEvNS_9FwdParamsE:
	.zero		760


//--------------------- .nv.constant0._ZN10layer_norm13ln_fwd_kernelINS_13Kernel_traitsI6__halfffffjLj3072ELj1ELj1ELj4ELj16ENS_18Kernel_traits_baseILj3072ES2_ffffjLj128EEEEELb1ELb1ELb1ELb0EEEvNS_9FwdParamsE --------------------------
	.section	.nv.constant0._ZN10layer_norm13ln_fwd_kernelINS_13Kernel_traitsI6__halfffffjLj3072ELj1ELj1ELj4ELj16ENS_18Kernel_traits_baseILj3072ES2_ffffjLj128EEEEELb1ELb1ELb1ELb0EEEvNS_9FwdParamsE,"a",@progbits
	.sectionflags	@""
	.align	4
.nv.constant0._ZN10layer_norm13ln_fwd_kernelINS_13Kernel_traitsI6__halfffffjLj3072ELj1ELj1ELj4ELj16ENS_18Kernel_traits_baseILj3072ES2_ffffjLj128EEEEELb1ELb1ELb1ELb0EEEvNS_9FwdParamsE:
	.zero		760


//--------------------- .nv.constant0._ZN10layer_norm13ln_fwd_kernelINS_13Kernel_traitsI6__halfffffjLj3072ELj1ELj1ELj4ELj16ENS_18Kernel_traits_baseILj3072ES2_ffffjLj128EEEEELb1ELb1ELb1ELb1EEEvNS_9FwdParamsE --------------------------
	.section	.nv.constant0._ZN10layer_norm13ln_fwd_kernelINS_13Kernel_traitsI6__halfffffjLj3072ELj1ELj1ELj4ELj16ENS_18Kernel_traits_baseILj3072ES2_ffffjLj128EEEEELb1ELb1ELb1ELb1EEEvNS_9FwdParamsE,"a",@progbits
	.sectionflags	@""
	.align	4
.nv.constant0._ZN10layer_norm13ln_fwd_kernelINS_13Kernel_traitsI6__halfffffjLj3072ELj1ELj1ELj4ELj16ENS_18Kernel_traits_baseILj3072ES2_ffffjLj128EEEEELb1ELb1ELb1ELb1EEEvNS_9FwdParamsE:
	.zero		760


//--------------------- .nv.constant0._ZN10layer_norm13ln_fwd_kernelINS_13Kernel_traitsIfffffjLj3072ELj1ELj1ELj4ELj16ENS_18Kernel_traits_baseILj3072EfffffjLj128EEEEELb0ELb0ELb0ELb0EEEvNS_9FwdParamsE --------------------------
	.section	.nv.constant0._ZN10layer_norm13ln_fwd_kernelINS_13Kernel_traitsIfffffjLj3072ELj1ELj1ELj4ELj16ENS_18Kernel_traits_baseILj3072EfffffjLj128EEEEELb0ELb0ELb0ELb0EEEvNS_9FwdParamsE,"a",@progbits
	.sectionflags	@""
	.align	4
.nv.constant0._ZN10layer_norm13ln_fwd_kernelINS_13Kernel_traitsIfffffjLj3072ELj1ELj1ELj4ELj16ENS_18Kernel_traits_baseILj3072EfffffjLj128EEEEELb0ELb0ELb0ELb0EEEvNS_9FwdParamsE:
	.zero		760


//--------------------- .nv.constant0._ZN10layer_norm13ln_fwd_kernelINS_13Kernel_traitsIfffffjLj3072ELj1ELj1ELj4ELj16ENS_18Kernel_traits_baseILj3072EfffffjLj128EEEEELb0ELb0ELb0ELb1EEEvNS_9FwdParamsE --------------------------
	.section	.nv.constant0._ZN10layer_norm13ln_fwd_kernelINS_13Kernel_traitsIfffffjLj3072ELj1ELj1ELj4ELj16ENS_18Kernel_traits_baseILj3072EfffffjLj128EEEEELb0ELb0ELb0ELb1EEEvNS_9FwdParamsE,"a",@progbits
	.sectionflags	@""
	.align	4
.nv.constant0._ZN10layer_norm13ln_fwd_kernelINS_13Kernel_traitsIfffffjLj3072ELj1ELj1ELj4ELj16ENS_18Kernel_traits_baseILj3072EfffffjLj128EEEEELb0ELb0ELb0ELb1EEEvNS_9FwdParamsE:
	.zero		760


//--------------------- .nv.constant0._ZN10layer_norm13ln_fwd_kernelINS_13Kernel_traitsIfffffjLj3072ELj1ELj1ELj4ELj16ENS_18Kernel_traits_baseILj3072EfffffjLj128EEEEELb0ELb0ELb1ELb0EEEvNS_9FwdParamsE --------------------------
	.section	.nv.constant0._ZN10layer_norm13ln_fwd_kernelINS_13Kernel_traitsIfffffjLj3072ELj1ELj1ELj4ELj16ENS_18Kernel_traits_baseILj3072EfffffjLj128EEEEELb0ELb0ELb1ELb0EEEvNS_9FwdParamsE,"a",@progbits
	.sectionflags	@""
	.align	4
.nv.constant0._ZN10layer_norm13ln_fwd_kernelINS_13Kernel_traitsIfffffjLj3072ELj1ELj1ELj4ELj16ENS_18Kernel_traits_baseILj3072EfffffjLj128EEEEELb0ELb0ELb1ELb0EEEvNS_9FwdParamsE:
	.zero		760


//--------------------- .nv.constant0._ZN10layer_norm13ln_fwd_kernelINS_13Kernel_traitsIfffffjLj3072ELj1ELj1ELj4ELj16ENS_18Kernel_traits_baseILj3072EfffffjLj128EEEEELb0ELb0ELb1ELb1EEEvNS_9FwdParamsE --------------------------
	.section	.nv.constant0._ZN10layer_norm13ln_fwd_kernelINS_13Kernel_traitsIfffffjLj3072ELj1ELj1ELj4ELj16ENS_18Kernel_traits_baseILj3072EfffffjLj128EEEEELb0ELb0ELb1ELb1EEEvNS_9FwdParamsE,"a",@progbits
	.sectionflags	@""
	.align	4
.nv.constant0._ZN10layer_norm13ln_fwd_kernelINS_13Kernel_traitsIfffffjLj3072ELj1ELj1ELj4ELj16ENS_18Kernel_traits_baseILj3072EfffffjLj128EEEEELb0ELb0ELb1ELb1EEEvNS_9FwdParamsE:
	.zero		760


//--------------------- .nv.constant0._ZN10layer_norm13ln_fwd_kernelINS_13Kernel_traitsIfffffjLj3072ELj1ELj1ELj4ELj16ENS_18Kernel_traits_baseILj3072EfffffjLj128EEEEELb0ELb1ELb0ELb0EEEvNS_9FwdParamsE --------------------------
	.section	.nv.constant0._ZN10layer_norm13ln_fwd_kernelINS_13Kernel_traitsIfffffjLj3072ELj1ELj1ELj4ELj16ENS_18Kernel_traits_baseILj3072EfffffjLj128EEEEELb0ELb1ELb0ELb0EEEvNS_9FwdParamsE,"a",@progbits
	.sectionflags	@""
	.align	4
.nv.constant0._ZN10layer_norm13ln_fwd_kernelINS_13Kernel_traitsIfffffjLj3072ELj1ELj1ELj4ELj16ENS_18Kernel_traits_baseILj3072EfffffjLj128EEEEELb0ELb1ELb0ELb0EEEvNS_9FwdParamsE:
	.zero		760


//--------------------- .nv.constant0._ZN10layer_norm13ln_fwd_kernelINS_13Kernel_traitsIfffffjLj3072ELj1ELj1ELj4ELj16ENS_18Kernel_traits_baseILj3072EfffffjLj128EEEEELb0ELb1ELb0ELb1EEEvNS_9FwdParamsE --------------------------
	.section	.nv.constant0._ZN10layer_norm13ln_fwd_kernelINS_13Kernel_traitsIfffffjLj3072ELj1ELj1ELj4ELj16ENS_18Kernel_traits_baseILj3072EfffffjLj128EEEEELb0ELb1ELb0ELb1EEEvNS_9FwdParamsE,"a",@progbits
	.sectionflags	@""
	.align	4
.nv.constant0._ZN10layer_norm13ln_fwd_kernelINS_13Kernel_traitsIfffffjLj3072ELj1ELj1ELj4ELj16ENS_18Kernel_traits_baseILj3072EfffffjLj128EEEEELb0ELb1ELb0ELb1EEEvNS_9FwdParamsE:
	.zero		760


//--------------------- .nv.constant0._ZN10layer_norm13ln_fwd_kernelINS_13Kernel_traitsIfffffjLj3072ELj1ELj1ELj4ELj16ENS_18Kernel_traits_baseILj3072EfffffjLj128EEEEELb0ELb1ELb1ELb0EEEvNS_9FwdParamsE --------------------------
	.section	.nv.constant0._ZN10layer_norm13ln_fwd_kernelINS_13Kernel_traitsIfffffjLj3072ELj1ELj1ELj4ELj16ENS_18Kernel_traits_baseILj3072EfffffjLj128EEEEELb0ELb1ELb1ELb0EEEvNS_9FwdParamsE,"a",@progbits
	.sectionflags	@""
	.align	4
.nv.constant0._ZN10layer_norm13ln_fwd_kernelINS_13Kernel_traitsIfffffjLj3072ELj1ELj1ELj4ELj16ENS_18Kernel_traits_baseILj3072EfffffjLj128EEEEELb0ELb1ELb1ELb0EEEvNS_9FwdParamsE:
	.zero		760


//--------------------- .nv.constant0._ZN10layer_norm13ln_fwd_kernelINS_13Kernel_traitsIfffffjLj3072ELj1ELj1ELj4ELj16ENS_18Kernel_traits_baseILj3072EfffffjLj128EEEEELb0ELb1ELb1ELb1EEEvNS_9FwdParamsE --------------------------
	.section	.nv.constant0._ZN10layer_norm13ln_fwd_kernelINS_13Kernel_traitsIfffffjLj3072ELj1ELj1ELj4ELj16ENS_18Kernel_traits_baseILj3072EfffffjLj128EEEEELb0ELb1ELb1ELb1EEEvNS_9FwdParamsE,"a",@progbits
	.sectionflags	@""
	.align	4
.nv.constant0._ZN10layer_norm13ln_fwd_kernelINS_13Kernel_traitsIfffffjLj3072ELj1ELj1ELj4ELj16ENS_18Kernel_traits_baseILj3072EfffffjLj128EEEEELb0ELb1ELb1ELb1EEEvNS_9FwdParamsE:
	.zero		760


//--------------------- .nv.constant0._ZN10layer_norm13ln_fwd_kernelINS_13Kernel_traitsIfffffjLj3072ELj1ELj1ELj4ELj16ENS_18Kernel_traits_baseILj3072EfffffjLj128EEEEELb1ELb0ELb0ELb0EEEvNS_9FwdParamsE --------------------------
	.section	.nv.constant0._ZN10layer_norm13ln_fwd_kernelINS_13Kernel_traitsIfffffjLj3072ELj1ELj1ELj4ELj16ENS_18Kernel_traits_baseILj3072EfffffjLj128EEEEELb1ELb0ELb0ELb0EEEvNS_9FwdParamsE,"a",@progbits
	.sectionflags	@""
	.align	4
.nv.constant0._ZN10layer_norm13ln_fwd_kernelINS_13Kernel_traitsIfffffjLj3072ELj1ELj1ELj4ELj16ENS_18Kernel_traits_baseILj3072EfffffjLj128EEEEELb1ELb0ELb0ELb0EEEvNS_9FwdParamsE:
	.zero		760


//--------------------- .nv.constant0._ZN10layer_norm13ln_fwd_kernelINS_13Kernel_traitsIfffffjLj3072ELj1ELj1ELj4ELj16ENS_18Kernel_traits_baseILj3072EfffffjLj128EEEEELb1ELb0ELb0ELb1EEEvNS_9FwdParamsE --------------------------
	.section	.nv.constant0._ZN10layer_norm13ln_fwd_kernelINS_13Kernel_traitsIfffffjLj3072ELj1ELj1ELj4ELj16ENS_18Kernel_traits_baseILj3072EfffffjLj128EEEEELb1ELb0ELb0ELb1EEEvNS_9FwdParamsE,"a",@progbits
	.sectionflags	@""
	.align	4
.nv.constant0._ZN10layer_norm13ln_fwd_kernelINS_13Kernel_traitsIfffffjLj3072ELj1ELj1ELj4ELj16ENS_18Kernel_traits_baseILj3072EfffffjLj128EEEEELb1ELb0ELb0ELb1EEEvNS_9FwdParamsE:
	.zero		760


//--------------------- .nv.constant0._ZN10layer_norm13ln_fwd_kernelINS_13Kernel_traitsIfffffjLj3072ELj1ELj1ELj4ELj16ENS_18Kernel_traits_baseILj3072EfffffjLj128EEEEELb1ELb0ELb1ELb0EEEvNS_9FwdParamsE --------------------------
	.section	.nv.constant0._ZN10layer_norm13ln_fwd_kernelINS_13Kernel_traitsIfffffjLj3072ELj1ELj1ELj4ELj16ENS_18Kernel_traits_baseILj3072EfffffjLj128EEEEELb1ELb0ELb1ELb0EEEvNS_9FwdParamsE,"a",@progbits
	.sectionflags	@""
	.align	4
.nv.constant0._ZN10layer_norm13ln_fwd_kernelINS_13Kernel_traitsIfffffjLj3072ELj1ELj1ELj4ELj16ENS_18Kernel_traits_baseILj3072EfffffjLj128EEEEELb1ELb0ELb1ELb0EEEvNS_9FwdParamsE:
	.zero		760


//--------------------- .nv.constant0._ZN10layer_norm13ln_fwd_kernelINS_13Kernel_traitsIfffffjLj3072ELj1ELj1ELj4ELj16ENS_18Kernel_traits_baseILj3072EfffffjLj128EEEEELb1ELb0ELb1ELb1EEEvNS_9FwdParamsE --------------------------
	.section	.nv.constant0._ZN10layer_norm13ln_fwd_kernelINS_13Kernel_traitsIfffffjLj3072ELj1ELj1ELj4ELj16ENS_18Kernel_traits_baseILj3072EfffffjLj128EEEEELb1ELb0ELb1ELb1EEEvNS_9FwdParamsE,"a",@progbits
	.sectionflags	@""
	.align	4
.nv.constant0._ZN10layer_norm13ln_fwd_kernelINS_13Kernel_traitsIfffffjLj3072ELj1ELj1ELj4ELj16ENS_18Kernel_traits_baseILj3072EfffffjLj128EEEEELb1ELb0ELb1ELb1EEEvNS_9FwdParamsE:
	.zero		760


//--------------------- .nv.constant0._ZN10layer_norm13ln_fwd_kernelINS_13Kernel_traitsIfffffjLj3072ELj1ELj1ELj4ELj16ENS_18Kernel_traits_baseILj3072EfffffjLj128EEEEELb1ELb1ELb0ELb0EEEvNS_9FwdParamsE --------------------------
	.section	.nv.constant0._ZN10layer_norm13ln_fwd_kernelINS_13Kernel_traitsIfffffjLj3072ELj1ELj1ELj4ELj16ENS_18Kernel_traits_baseILj3072EfffffjLj128EEEEELb1ELb1ELb0ELb0EEEvNS_9FwdParamsE,"a",@progbits
	.sectionflags	@""
	.align	4
.nv.constant0._ZN10layer_norm13ln_fwd_kernelINS_13Kernel_traitsIfffffjLj3072ELj1ELj1ELj4ELj16ENS_18Kernel_traits_baseILj3072EfffffjLj128EEEEELb1ELb1ELb0ELb0EEEvNS_9FwdParamsE:
	.zero		760


//--------------------- .nv.constant0._ZN10layer_norm13ln_fwd_kernelINS_13Kernel_traitsIfffffjLj3072ELj1ELj1ELj4ELj16ENS_18Kernel_traits_baseILj3072EfffffjLj128EEEEELb1ELb1ELb0ELb1EEEvNS_9FwdParamsE --------------------------
	.section	.nv.constant0._ZN10layer_norm13ln_fwd_kernelINS_13Kernel_traitsIfffffjLj3072ELj1ELj1ELj4ELj16ENS_18Kernel_traits_baseILj3072EfffffjLj128EEEEELb1ELb1ELb0ELb1EEEvNS_9FwdParamsE,"a",@progbits
	.sectionflags	@""
	.align	4
.nv.constant0._ZN10layer_norm13ln_fwd_kernelINS_13Kernel_traitsIfffffjLj3072ELj1ELj1ELj4ELj16ENS_18Kernel_traits_baseILj3072EfffffjLj128EEEEELb1ELb1ELb0ELb1EEEvNS_9FwdParamsE:
	.zero		760


//--------------------- .nv.constant0._ZN10layer_norm13ln_fwd_kernelINS_13Kernel_traitsIfffffjLj3072ELj1ELj1ELj4ELj16ENS_18Kernel_traits_baseILj3072EfffffjLj128EEEEELb1ELb1ELb1ELb0EEEvNS_9FwdParamsE --------------------------
	.section	.nv.constant0._ZN10layer_norm13ln_fwd_kernelINS_13Kernel_traitsIfffffjLj3072ELj1ELj1ELj4ELj16ENS_18Kernel_traits_baseILj3072EfffffjLj128EEEEELb1ELb1ELb1ELb0EEEvNS_9FwdParamsE,"a",@progbits
	.sectionflags	@""
	.align	4
.nv.constant0._ZN10layer_norm13ln_fwd_kernelINS_13Kernel_traitsIfffffjLj3072ELj1ELj1ELj4ELj16ENS_18Kernel_traits_baseILj3072EfffffjLj128EEEEELb1ELb1ELb1ELb0EEEvNS_9FwdParamsE:
	.zero		760


//--------------------- .nv.constant0._ZN10layer_norm13ln_fwd_kernelINS_13Kernel_traitsIfffffjLj3072ELj1ELj1ELj4ELj16ENS_18Kernel_traits_baseILj3072EfffffjLj128EEEEELb1ELb1ELb1ELb1EEEvNS_9FwdParamsE --------------------------
	.section	.nv.constant0._ZN10layer_norm13ln_fwd_kernelINS_13Kernel_traitsIfffffjLj3072ELj1ELj1ELj4ELj16ENS_18Kernel_traits_baseILj3072EfffffjLj128EEEEELb1ELb1ELb1ELb1EEEvNS_9FwdParamsE,"a",@progbits
	.sectionflags	@""
	.align	4
.nv.constant0._ZN10layer_norm13ln_fwd_kernelINS_13Kernel_traitsIfffffjLj3072ELj1ELj1ELj4ELj16ENS_18Kernel_traits_baseILj3072EfffffjLj128EEEEELb1ELb1ELb1ELb1EEEvNS_9FwdParamsE:
	.zero		760


//--------------------- SYMBOLS --------------------------

	.type		.nv.reservedSmem.offset0,@object
	.size		.nv.reservedSmem.offset0,0x4
